// Copyright (c) 2024, Jay Shah, Ganesh Bikshandi, Ying Zhang, Vijay Thakkar, Pradeep Ramani, Tri Dao.
// Splitting the different template instantiations to different files to speed up compilation.
// This file is auto-generated. See "generate_kernels.py"

#include "flash_fwd_launch_template.h"

#ifndef FLASHATTENTION_DISABLE_SM8x
#ifndef FLASHATTENTION_DISABLE_HDIM256
template void run_mha_fwd_<80, cutlass::bfloat16_t, 256, 256, true, true, true, true>(Flash_fwd_params &params, cudaStream_t stream);
template void run_mha_fwd_<86, cutlass::bfloat16_t, 256, 256, true, true, true, true>(Flash_fwd_params &params, cudaStream_t stream);
#endif
#endif


// ===== COMPILED SASS (sm_80) =====

	.target	sm_80

	.elftype	@"ET_EXEC"


//--------------------- .note.nv.tkinfo           --------------------------
	.section	.note.nv.tkinfo,"",@"SHT_NOTE"
	.sectionflags	@"SHF_NOTE_NV_TKINFO"
	.tkinfo
        /*0018*/ 	.word	0x00000002
        /*0030*/ 	.string	""
        /*0030*/ 	.string	"ptxas"
        /*0030*/ 	.string	"Cuda compilation tools, release 13.0, V13.0.88"
        /*0030*/ 	.string	"Build cuda_13.0.r13.0/compiler.36424714_0"
        /*0030*/ 	.string	"-arch sm_80 -m 64 "



//--------------------- .note.nv.cuinfo           --------------------------
	.section	.note.nv.cuinfo,"",@"SHT_NOTE"
	.sectionflags	@"SHF_NOTE_NV_CUINFO"
        /*0018*/ 	.short	0x0002
        /*001a*/ 	.short	0x0050
        /*001c*/ 	.short	0x0082
	.zero		2


//--------------------- .nv.info                  --------------------------
	.section	.nv.info,"",@"SHT_CUDA_INFO"
	.align	4


	//----- nvinfo : EIATTR_REGCOUNT
	.align		4
        /*0000*/ 	.byte	0x04, 0x2f
        /*0002*/ 	.short	(.L_12 - .L_11)
	.align		4
.L_11:
        /*0004*/ 	.word	index@(_ZN7cutlass13device_kernelIN5flash19enable_sm80_to_sm89INS1_16FlashAttnFwdSm80INS1_25CollectiveMainloopFwdSm80ILi8ELi1ELb0EN4cute5tupleIJNS5_1CILi128EEENS7_ILi48EEENS7_ILi256EEEEEELi256ENS_10bfloat16_tEfNS_4arch4Sm80ELb1ELb0ELb1ELb1ELb1ELb1ELb1ELb1EEENS1_21CollectiveEpilogueFwdINS6_IJS8_SA_S9_EEENS6_IJNS7_ILi1EEESI_SI_EEESC_SE_Li256ELb1ELb1ELb1ELb0EEENS1_36VarlenDynamicPersistentTileSchedulerILi128ELi48ELi256ELi256ELb1ELb1ELb0ELb1ELb1ELb1EEEEEEEEEvNT_6ParamsE)
        /*0008*/ 	.word	0x000000ff


	//----- nvinfo : EIATTR_FRAME_SIZE
	.align		4
.L_12:
        /*000c*/ 	.byte	0x04, 0x11
        /*000e*/ 	.short	(.L_14 - .L_13)
	.align		4
.L_13:
        /*0010*/ 	.word	index@($__internal_52_$__cuda_sm70_votesync_ballot)
        /*0014*/ 	.word	0x00000000


	//----- nvinfo : EIATTR_FRAME_SIZE
	.align		4
.L_14:
        /*0018*/ 	.byte	0x04, 0x11
        /*001a*/ 	.short	(.L_16 - .L_15)
	.align		4
.L_15:
        /*001c*/ 	.word	index@($__internal_51_$__cuda_sm70_shflsync_up_p)
        /*0020*/ 	.word	0x00000000


	//----- nvinfo : EIATTR_FRAME_SIZE
	.align		4
.L_16:
        /*0024*/ 	.byte	0x04, 0x11
        /*0026*/ 	.short	(.L_18 - .L_17)
	.align		4
.L_17:
        /*0028*/ 	.word	index@($__internal_50_$__cuda_sm70_shflsync_idx_p)
        /*002c*/ 	.word	0x00000000


	//----- nvinfo : EIATTR_FRAME_SIZE
	.align		4
.L_18:
        /*0030*/ 	.byte	0x04, 0x11
        /*0032*/ 	.short	(.L_20 - .L_19)
	.align		4
.L_19:
        /*0034*/ 	.word	index@($__internal_49_$__cuda_sm70_shflsync_bfly_p)
        /*0038*/ 	.word	0x00000000


	//----- nvinfo : EIATTR_FRAME_SIZE
	.align		4
.L_20:
        /*003c*/ 	.byte	0x04, 0x11
        /*003e*/ 	.short	(.L_22 - .L_21)
	.align		4
.L_21:
        /*0040*/ 	.word	index@(_ZN7cutlass13device_kernelIN5flash19enable_sm80_to_sm89INS1_16FlashAttnFwdSm80INS1_25CollectiveMainloopFwdSm80ILi8ELi1ELb0EN4cute5tupleIJNS5_1CILi128EEENS7_ILi48EEENS7_ILi256EEEEEELi256ENS_10bfloat16_tEfNS_4arch4Sm80ELb1ELb0ELb1ELb1ELb1ELb1ELb1ELb1EEENS1_21CollectiveEpilogueFwdINS6_IJS8_SA_S9_EEENS6_IJNS7_ILi1EEESI_SI_EEESC_SE_Li256ELb1ELb1ELb1ELb0EEENS1_36VarlenDynamicPersistentTileSchedulerILi128ELi48ELi256ELi256ELb1ELb1ELb0ELb1ELb1ELb1EEEEEEEEEvNT_6ParamsE)
        /*0044*/ 	.word	0x00000198


	//----- nvinfo : EIATTR_REGCOUNT
	.align		4
.L_22:
        /*0048*/ 	.byte	0x04, 0x2f
        /*004a*/ 	.short	(.L_24 - .L_23)
	.align		4
.L_23:
        /*004c*/ 	.word	index@(_ZN7cutlass13device_kernelIN5flash19enable_sm80_to_sm89INS1_16FlashAttnFwdSm80INS1_25CollectiveMainloopFwdSm80ILi8ELi1ELb0EN4cute5tupleIJNS5_1CILi128EEENS7_ILi64EEENS7_ILi256EEEEEELi256ENS_10bfloat16_tEfNS_4arch4Sm80ELb1ELb0ELb1ELb1ELb1ELb0ELb1ELb1EEENS1_21CollectiveEpilogueFwdINS6_IJS8_SA_S9_EEENS6_IJNS7_ILi1EEESI_SI_EEESC_SE_Li256ELb1ELb1ELb1ELb0EEENS1_36VarlenDynamicPersistentTileSchedulerILi128ELi64ELi256ELi256ELb1ELb1ELb0ELb1ELb1ELb1EEEEEEEEEvNT_6ParamsE)
        /*0050*/ 	.word	0x000000ff


	//----- nvinfo : EIATTR_FRAME_SIZE
	.align		4
.L_24:
        /*0054*/ 	.byte	0x04, 0x11
        /*0056*/ 	.short	(.L_26 - .L_25)
	.align		4
.L_25:
        /*0058*/ 	.word	index@($__internal_48_$__cuda_sm70_votesync_ballot)
        /*005c*/ 	.word	0x00000000


	//----- nvinfo : EIATTR_FRAME_SIZE
	.align		4
.L_26:
        /*0060*/ 	.byte	0x04, 0x11
        /*0062*/ 	.short	(.L_28 - .L_27)
	.align		4
.L_27:
        /*0064*/ 	.word	index@($__internal_47_$__cuda_sm70_shflsync_up_p)
        /*0068*/ 	.word	0x00000000


	//----- nvinfo : EIATTR_FRAME_SIZE
	.align		4
.L_28:
        /*006c*/ 	.byte	0x04, 0x11
        /*006e*/ 	.short	(.L_30 - .L_29)
	.align		4
.L_29:
        /*0070*/ 	.word	index@($__internal_46_$__cuda_sm70_shflsync_idx_p)
        /*0074*/ 	.word	0x00000000


	//----- nvinfo : EIATTR_FRAME_SIZE
	.align		4
.L_30:
        /*0078*/ 	.byte	0x04, 0x11
        /*007a*/ 	.short	(.L_32 - .L_31)
	.align		4
.L_31:
        /*007c*/ 	.word	index@($__internal_45_$__cuda_sm70_shflsync_bfly_p)
        /*0080*/ 	.word	0x00000000


	//----- nvinfo : EIATTR_FRAME_SIZE
	.align		4
.L_32:
        /*0084*/ 	.byte	0x04, 0x11
        /*0086*/ 	.short	(.L_34 - .L_33)
	.align		4
.L_33:
        /*0088*/ 	.word	index@(_ZN7cutlass13device_kernelIN5flash19enable_sm80_to_sm89INS1_16FlashAttnFwdSm80INS1_25CollectiveMainloopFwdSm80ILi8ELi1ELb0EN4cute5tupleIJNS5_1CILi128EEENS7_ILi64EEENS7_ILi256EEEEEELi256ENS_10bfloat16_tEfNS_4arch4Sm80ELb1ELb0ELb1ELb1ELb1ELb0ELb1ELb1EEENS1_21CollectiveEpilogueFwdINS6_IJS8_SA_S9_EEENS6_IJNS7_ILi1EEESI_SI_EEESC_SE_Li256ELb1ELb1ELb1ELb0EEENS1_36VarlenDynamicPersistentTileSchedulerILi128ELi64ELi256ELi256ELb1ELb1ELb0ELb1ELb1ELb1EEEEEEEEEvNT_6ParamsE)
        /*008c*/ 	.word	0x00000038


	//----- nvinfo : EIATTR_REGCOUNT
	.align		4
.L_34:
        /*0090*/ 	.byte	0x04, 0x2f
        /*0092*/ 	.short	(.L_36 - .L_35)
	.align		4
.L_35:
        /*0094*/ 	.word	index@(_ZN7cutlass13device_kernelIN5flash19enable_sm80_to_sm89INS1_16FlashAttnFwdSm80INS1_25CollectiveMainloopFwdSm80ILi8ELi1ELb0EN4cute5tupleIJNS5_1CILi128EEENS7_ILi96EEENS7_ILi256EEEEEELi256ENS_10bfloat16_tEfNS_4arch4Sm80ELb1ELb0ELb1ELb0ELb1ELb0ELb1ELb1EEENS1_21CollectiveEpilogueFwdINS6_IJS8_SA_S9_EEENS6_IJNS7_ILi1EEESI_SI_EEESC_SE_Li256ELb0ELb1ELb1ELb0EEENS1_30DynamicPersistentTileSchedulerILi256ELi256ELb1ELb1ELb0EEEEEEEEEvNT_6ParamsE)
        /*0098*/ 	.word	0x000000ff


	//----- nvinfo : EIATTR_FRAME_SIZE
	.align		4
.L_36:
        /*009c*/ 	.byte	0x04, 0x11
        /*009e*/ 	.short	(.L_38 - .L_37)
	.align		4
.L_37:
        /*00a0*/ 	.word	index@($__internal_44_$__cuda_sm70_shflsync_idx_p)
        /*00a4*/ 	.word	0x00000000


	//----- nvinfo : EIATTR_FRAME_SIZE
	.align		4
.L_38:
        /*00a8*/ 	.byte	0x04, 0x11
        /*00aa*/ 	.short	(.L_40 - .L_39)
	.align		4
.L_39:
        /*00ac*/ 	.word	index@($__internal_43_$__cuda_sm70_shflsync_bfly_p)
        /*00b0*/ 	.word	0x00000000


	//----- nvinfo : EIATTR_FRAME_SIZE
	.align		4
.L_40:
        /*00b4*/ 	.byte	0x04, 0x11
        /*00b6*/ 	.short	(.L_42 - .L_41)
	.align		4
.L_41:
        /*00b8*/ 	.word	index@(_ZN7cutlass13device_kernelIN5flash19enable_sm80_to_sm89INS1_16FlashAttnFwdSm80INS1_25CollectiveMainloopFwdSm80ILi8ELi1ELb0EN4cute5tupleIJNS5_1CILi128EEENS7_ILi96EEENS7_ILi256EEEEEELi256ENS_10bfloat16_tEfNS_4arch4Sm80ELb1ELb0ELb1ELb0ELb1ELb0ELb1ELb1EEENS1_21CollectiveEpilogueFwdINS6_IJS8_SA_S9_EEENS6_IJNS7_ILi1EEESI_SI_EEESC_SE_Li256ELb0ELb1ELb1ELb0EEENS1_30DynamicPersistentTileSchedulerILi256ELi256ELb1ELb1ELb0EEEEEEEEEvNT_6ParamsE)
        /*00bc*/ 	.word	0x000001a0


	//----- nvinfo : EIATTR_REGCOUNT
	.align		4
.L_42:
        /*00c0*/ 	.byte	0x04, 0x2f
        /*00c2*/ 	.short	(.L_44 - .L_43)
	.align		4
.L_43:
        /*00c4*/ 	.word	index@(_ZN7cutlass13device_kernelIN5flash19enable_sm80_to_sm89INS1_16FlashAttnFwdSm80INS1_25CollectiveMainloopFwdSm80ILi8ELi1ELb0EN4cute5tupleIJNS5_1CILi128EEENS7_ILi48EEENS7_ILi256EEEEEELi256ENS_10bfloat16_tEfNS_4arch4Sm80ELb0ELb1ELb1ELb1ELb1ELb1ELb1ELb1EEENS1_21CollectiveEpilogueFwdINS6_IJS8_SA_S9_EEENS6_IJNS7_ILi1EEESI_SI_EEESC_SE_Li256ELb1ELb1ELb1ELb0EEENS1_36VarlenDynamicPersistentTileSchedulerILi128ELi48ELi256ELi256ELb1ELb1ELb0ELb1ELb0ELb1EEEEEEEEEvNT_6ParamsE)
        /*00c8*/ 	.word	0x000000ff


	//----- nvinfo : EIATTR_FRAME_SIZE
	.align		4
.L_44:
        /*00cc*/ 	.byte	0x04, 0x11
        /*00ce*/ 	.short	(.L_46 - .L_45)
	.align		4
.L_45:
        /*00d0*/ 	.word	index@($__internal_42_$__cuda_sm70_votesync_ballot)
        /*00d4*/ 	.word	0x00000000


	//----- nvinfo : EIATTR_FRAME_SIZE
	.align		4
.L_46:
        /*00d8*/ 	.byte	0x04, 0x11
        /*00da*/ 	.short	(.L_48 - .L_47)
	.align		4
.L_47:
        /*00dc*/ 	.word	index@($__internal_41_$__cuda_sm70_shflsync_up_p)
        /*00e0*/ 	.word	0x00000000


	//----- nvinfo : EIATTR_FRAME_SIZE
	.align		4
.L_48:
        /*00e4*/ 	.byte	0x04, 0x11
        /*00e6*/ 	.short	(.L_50 - .L_49)
	.align		4
.L_49:
        /*00e8*/ 	.word	index@($__internal_40_$__cuda_sm70_shflsync_idx_p)
        /*00ec*/ 	.word	0x00000000


	//----- nvinfo : EIATTR_FRAME_SIZE
	.align		4
.L_50:
        /*00f0*/ 	.byte	0x04, 0x11
        /*00f2*/ 	.short	(.L_52 - .L_51)
	.align		4
.L_51:
        /*00f4*/ 	.word	index@($__internal_39_$__cuda_sm70_shflsync_bfly_p)
        /*00f8*/ 	.word	0x00000000


	//----- nvinfo : EIATTR_FRAME_SIZE
	.align		4
.L_52:
        /*00fc*/ 	.byte	0x04, 0x11
        /*00fe*/ 	.short	(.L_54 - .L_53)
	.align		4
.L_53:
        /*0100*/ 	.word	index@($_ZN7cutlass13device_kernelIN5flash19enable_sm80_to_sm89INS1_16FlashAttnFwdSm80INS1_25CollectiveMainloopFwdSm80ILi8ELi1ELb0EN4cute5tupleIJNS5_1CILi128EEENS7_ILi48EEENS7_ILi256EEEEEELi256ENS_10bfloat16_tEfNS_4arch4Sm80ELb0ELb1ELb1ELb1ELb1ELb1ELb1ELb1EEENS1_21CollectiveEpilogueFwdINS6_IJS8_SA_S9_EEENS6_IJNS7_ILi1EEESI_SI_EEESC_SE_Li256ELb1ELb1ELb1ELb0EEENS1_36VarlenDynamicPersistentTileSchedulerILi128ELi48ELi256ELi256ELb1ELb1ELb0ELb1ELb0ELb1EEEEEEEEEvNT_6ParamsE$_ZZN5flash25CollectiveMainloopFwdSm80ILi8ELi1ELb0EN4cute5tupleIJNS1_1CILi128EEENS3_ILi48EEENS3_ILi256EEEEEELi256EN7cutlass10bfloat16_tEfNS8_4arch4Sm80ELb0ELb1ELb1ELb1ELb1ELb1ELb1ELb1EE3mmaINS_16FlashAttnFwdSm80ISC_NS_21CollectiveEpilogueFwdINS2_IJS4_S6_S5_EEENS2_IJNS3_ILi1EEESH_SH_EEES9_SB_Li256ELb1ELb1ELb1ELb0EEENS_36VarlenDynamicPersistentTileSchedulerILi128ELi48ELi256ELi256ELb1ELb1ELb0ELb1ELb0ELb1EEEE13SharedStorageENS1_6TensorINS1_11ArrayEngineIfLm128EEENS1_6LayoutINS2_IJNS2_IJNS3_ILi2EEESS_EEESH_NS3_ILi32EEEEEENS2_IJNS2_IJSH_SS_EEENS3_ILi0EEENS3_ILi4EEEEEEEEEENS_7SoftmaxILi2ELi0EEEEEbRKNSC_6ParamsERT0_RT1_iRKNS_16SeqlenInfoQKNewKILb1ELb1EEENS2_IJiiiiEEERT_ENKUlvE_clEv)
        /*0104*/ 	.word	0x00000000


	//----- nvinfo : EIATTR_FRAME_SIZE
	.align		4
.L_54:
        /*0108*/ 	.byte	0x04, 0x11
        /*010a*/ 	.short	(.L_56 - .L_55)
	.align		4
.L_55:
        /*010c*/ 	.word	index@(_ZN7cutlass13device_kernelIN5flash19enable_sm80_to_sm89INS1_16FlashAttnFwdSm80INS1_25CollectiveMainloopFwdSm80ILi8ELi1ELb0EN4cute5tupleIJNS5_1CILi128EEENS7_ILi48EEENS7_ILi256EEEEEELi256ENS_10bfloat16_tEfNS_4arch4Sm80ELb0ELb1ELb1ELb1ELb1ELb1ELb1ELb1EEENS1_21CollectiveEpilogueFwdINS6_IJS8_SA_S9_EEENS6_IJNS7_ILi1EEESI_SI_EEESC_SE_Li256ELb1ELb1ELb1ELb0EEENS1_36VarlenDynamicPersistentTileSchedulerILi128ELi48ELi256ELi256ELb1ELb1ELb0ELb1ELb0ELb1EEEEEEEEEvNT_6ParamsE)
        /*0110*/ 	.word	0x000001e8


	//----- nvinfo : EIATTR_REGCOUNT
	.align		4
.L_56:
        /*0114*/ 	.byte	0x04, 0x2f
        /*0116*/ 	.short	(.L_58 - .L_57)
	.align		4
.L_57:
        /*0118*/ 	.word	index@(_ZN7cutlass13device_kernelIN5flash19enable_sm80_to_sm89INS1_16FlashAttnFwdSm80INS1_25CollectiveMainloopFwdSm80ILi8ELi1ELb0EN4cute5tupleIJNS5_1CILi128EEENS7_ILi64EEENS7_ILi256EEEEEELi256ENS_10bfloat16_tEfNS_4arch4Sm80ELb0ELb1ELb1ELb1ELb1ELb0ELb1ELb1EEENS1_21CollectiveEpilogueFwdINS6_IJS8_SA_S9_EEENS6_IJNS7_ILi1EEESI_SI_EEESC_SE_Li256ELb1ELb1ELb1ELb0EEENS1_36VarlenDynamicPersistentTileSchedulerILi128ELi64ELi256ELi256ELb1ELb1ELb0ELb1ELb0ELb1EEEEEEEEEvNT_6ParamsE)
        /*011c*/ 	.word	0x000000ff


	//----- nvinfo : EIATTR_FRAME_SIZE
	.align		4
.L_58:
        /*0120*/ 	.byte	0x04, 0x11
        /*0122*/ 	.short	(.L_60 - .L_59)
	.align		4
.L_59:
        /*0124*/ 	.word	index@($__internal_38_$__cuda_sm70_votesync_ballot)
        /*0128*/ 	.word	0x00000000


	//----- nvinfo : EIATTR_FRAME_SIZE
	.align		4
.L_60:
        /*012c*/ 	.byte	0x04, 0x11
        /*012e*/ 	.short	(.L_62 - .L_61)
	.align		4
.L_61:
        /*0130*/ 	.word	index@($__internal_37_$__cuda_sm70_shflsync_up_p)
        /*0134*/ 	.word	0x00000000


	//----- nvinfo : EIATTR_FRAME_SIZE
	.align		4
.L_62:
        /*0138*/ 	.byte	0x04, 0x11
        /*013a*/ 	.short	(.L_64 - .L_63)
	.align		4
.L_63:
        /*013c*/ 	.word	index@($__internal_36_$__cuda_sm70_shflsync_idx_p)
        /*0140*/ 	.word	0x00000000


	//----- nvinfo : EIATTR_FRAME_SIZE
	.align		4
.L_64:
        /*0144*/ 	.byte	0x04, 0x11
        /*0146*/ 	.short	(.L_66 - .L_65)
	.align		4
.L_65:
        /*0148*/ 	.word	index@($__internal_35_$__cuda_sm70_shflsync_bfly_p)
        /*014c*/ 	.word	0x00000000


	//----- nvinfo : EIATTR_FRAME_SIZE
	.align		4
.L_66:
        /*0150*/ 	.byte	0x04, 0x11
        /*0152*/ 	.short	(.L_68 - .L_67)
	.align		4
.L_67:
        /*0154*/ 	.word	index@(_ZN7cutlass13device_kernelIN5flash19enable_sm80_to_sm89INS1_16FlashAttnFwdSm80INS1_25CollectiveMainloopFwdSm80ILi8ELi1ELb0EN4cute5tupleIJNS5_1CILi128EEENS7_ILi64EEENS7_ILi256EEEEEELi256ENS_10bfloat16_tEfNS_4arch4Sm80ELb0ELb1ELb1ELb1ELb1ELb0ELb1ELb1EEENS1_21CollectiveEpilogueFwdINS6_IJS8_SA_S9_EEENS6_IJNS7_ILi1EEESI_SI_EEESC_SE_Li256ELb1ELb1ELb1ELb0EEENS1_36VarlenDynamicPersistentTileSchedulerILi128ELi64ELi256ELi256ELb1ELb1ELb0ELb1ELb0ELb1EEEEEEEEEvNT_6ParamsE)
        /*0158*/ 	.word	0x00000030


	//----- nvinfo : EIATTR_REGCOUNT
	.align		4
.L_68:
        /*015c*/ 	.byte	0x04, 0x2f
        /*015e*/ 	.short	(.L_70 - .L_69)
	.align		4
.L_69:
        /*0160*/ 	.word	index@(_ZN7cutlass13device_kernelIN5flash19enable_sm80_to_sm89INS1_16FlashAttnFwdSm80INS1_25CollectiveMainloopFwdSm80ILi8ELi1ELb0EN4cute5tupleIJNS5_1CILi128EEENS7_ILi64EEENS7_ILi256EEEEEELi256ENS_10bfloat16_tEfNS_4arch4Sm80ELb0ELb1ELb1ELb0ELb1ELb0ELb1ELb1EEENS1_21CollectiveEpilogueFwdINS6_IJS8_SA_S9_EEENS6_IJNS7_ILi1EEESI_SI_EEESC_SE_Li256ELb0ELb1ELb1ELb0EEENS1_19SingleTileSchedulerILb0ELb1ELb1ELi128EEEEEEEEEvNT_6ParamsE)
        /*0164*/ 	.word	0x000000ff


	//----- nvinfo : EIATTR_FRAME_SIZE
	.align		4
.L_70:
        /*0168*/ 	.byte	0x04, 0x11
        /*016a*/ 	.short	(.L_72 - .L_71)
	.align		4
.L_71:
        /*016c*/ 	.word	index@(_ZN7cutlass13device_kernelIN5flash19enable_sm80_to_sm89INS1_16FlashAttnFwdSm80INS1_25CollectiveMainloopFwdSm80ILi8ELi1ELb0EN4cute5tupleIJNS5_1CILi128EEENS7_ILi64EEENS7_ILi256EEEEEELi256ENS_10bfloat16_tEfNS_4arch4Sm80ELb0ELb1ELb1ELb0ELb1ELb0ELb1ELb1EEENS1_21CollectiveEpilogueFwdINS6_IJS8_SA_S9_EEENS6_IJNS7_ILi1EEESI_SI_EEESC_SE_Li256ELb0ELb1ELb1ELb0EEENS1_19SingleTileSchedulerILb0ELb1ELb1ELi128EEEEEEEEEvNT_6ParamsE)
        /*0170*/ 	.word	0x00000008


	//----- nvinfo : EIATTR_REGCOUNT
	.align		4
.L_72:
        /*0174*/ 	.byte	0x04, 0x2f
        /*0176*/ 	.short	(.L_74 - .L_73)
	.align		4
.L_73:
        /*0178*/ 	.word	index@(_ZN7cutlass13device_kernelIN5flash19enable_sm80_to_sm89INS1_16FlashAttnFwdSm80INS1_25CollectiveMainloopFwdSm80ILi8ELi1ELb0EN4cute5tupleIJNS5_1CILi128EEENS7_ILi48EEENS7_ILi256EEEEEELi256ENS_10bfloat16_tEfNS_4arch4Sm80ELb0ELb0ELb1ELb1ELb1ELb1ELb1ELb1EEENS1_21CollectiveEpilogueFwdINS6_IJS8_SA_S9_EEENS6_IJNS7_ILi1EEESI_SI_EEESC_SE_Li256ELb1ELb1ELb1ELb0EEENS1_36VarlenDynamicPersistentTileSchedulerILi128ELi48ELi256ELi256ELb1ELb1ELb0ELb0ELb1ELb1EEEEEEEEEvNT_6ParamsE)
        /*017c*/ 	.word	0x000000ff


	//----- nvinfo : EIATTR_FRAME_SIZE
	.align		4
.L_74:
        /*0180*/ 	.byte	0x04, 0x11
        /*0182*/ 	.short	(.L_76 - .L_75)
	.align		4
.L_75:
        /*0184*/ 	.word	index@($__internal_34_$__cuda_sm70_votesync_ballot)
        /*0188*/ 	.word	0x00000000


	//----- nvinfo : EIATTR_FRAME_SIZE
	.align		4
.L_76:
        /*018c*/ 	.byte	0x04, 0x11
        /*018e*/ 	.short	(.L_78 - .L_77)
	.align		4
.L_77:
        /*0190*/ 	.word	index@($__internal_33_$__cuda_sm70_shflsync_up_p)
        /*0194*/ 	.word	0x00000000


	//----- nvinfo : EIATTR_FRAME_SIZE
	.align		4
.L_78:
        /*0198*/ 	.byte	0x04, 0x11
        /*019a*/ 	.short	(.L_80 - .L_79)
	.align		4
.L_79:
        /*019c*/ 	.word	index@($__internal_32_$__cuda_sm70_shflsync_idx_p)
        /*01a0*/ 	.word	0x00000000


	//----- nvinfo : EIATTR_FRAME_SIZE
	.align		4
.L_80:
        /*01a4*/ 	.byte	0x04, 0x11
        /*01a6*/ 	.short	(.L_82 - .L_81)
	.align		4
.L_81:
        /*01a8*/ 	.word	index@($__internal_31_$__cuda_sm70_shflsync_bfly_p)
        /*01ac*/ 	.word	0x00000000


	//----- nvinfo : EIATTR_FRAME_SIZE
	.align		4
.L_82:
        /*01b0*/ 	.byte	0x04, 0x11
        /*01b2*/ 	.short	(.L_84 - .L_83)
	.align		4
.L_83:
        /*01b4*/ 	.word	index@(_ZN7cutlass13device_kernelIN5flash19enable_sm80_to_sm89INS1_16FlashAttnFwdSm80INS1_25CollectiveMainloopFwdSm80ILi8ELi1ELb0EN4cute5tupleIJNS5_1CILi128EEENS7_ILi48EEENS7_ILi256EEEEEELi256ENS_10bfloat16_tEfNS_4arch4Sm80ELb0ELb0ELb1ELb1ELb1ELb1ELb1ELb1EEENS1_21CollectiveEpilogueFwdINS6_IJS8_SA_S9_EEENS6_IJNS7_ILi1EEESI_SI_EEESC_SE_Li256ELb1ELb1ELb1ELb0EEENS1_36VarlenDynamicPersistentTileSchedulerILi128ELi48ELi256ELi256ELb1ELb1ELb0ELb0ELb1ELb1EEEEEEEEEvNT_6ParamsE)
        /*01b8*/ 	.word	0x000001a0


	//----- nvinfo : EIATTR_REGCOUNT
	.align		4
.L_84:
        /*01bc*/ 	.byte	0x04, 0x2f
        /*01be*/ 	.short	(.L_86 - .L_85)
	.align		4
.L_85:
        /*01c0*/ 	.word	index@(_ZN7cutlass13device_kernelIN5flash19enable_sm80_to_sm89INS1_16FlashAttnFwdSm80INS1_25CollectiveMainloopFwdSm80ILi8ELi1ELb0EN4cute5tupleIJNS5_1CILi128EEENS7_ILi64EEENS7_ILi256EEEEEELi256ENS_10bfloat16_tEfNS_4arch4Sm80ELb0ELb0ELb1ELb1ELb1ELb0ELb1ELb1EEENS1_21CollectiveEpilogueFwdINS6_IJS8_SA_S9_EEENS6_IJNS7_ILi1EEESI_SI_EEESC_SE_Li256ELb1ELb1ELb1ELb0EEENS1_36VarlenDynamicPersistentTileSchedulerILi128ELi64ELi256ELi256ELb1ELb1ELb0ELb0ELb1ELb1EEEEEEEEEvNT_6ParamsE)
        /*01c4*/ 	.word	0x000000ff


	//----- nvinfo : EIATTR_FRAME_SIZE
	.align		4
.L_86:
        /*01c8*/ 	.byte	0x04, 0x11
        /*01ca*/ 	.short	(.L_88 - .L_87)
	.align		4
.L_87:
        /*01cc*/ 	.word	index@($__internal_30_$__cuda_sm70_votesync_ballot)
        /*01d0*/ 	.word	0x00000000


	//----- nvinfo : EIATTR_FRAME_SIZE
	.align		4
.L_88:
        /*01d4*/ 	.byte	0x04, 0x11
        /*01d6*/ 	.short	(.L_90 - .L_89)
	.align		4
.L_89:
        /*01d8*/ 	.word	index@($__internal_29_$__cuda_sm70_shflsync_up_p)
        /*01dc*/ 	.word	0x00000000


	//----- nvinfo : EIATTR_FRAME_SIZE
	.align		4
.L_90:
        /*01e0*/ 	.byte	0x04, 0x11
        /*01e2*/ 	.short	(.L_92 - .L_91)
	.align		4
.L_91:
        /*01e4*/ 	.word	index@($__internal_28_$__cuda_sm70_shflsync_idx_p)
        /*01e8*/ 	.word	0x00000000


	//----- nvinfo : EIATTR_FRAME_SIZE
	.align		4
.L_92:
        /*01ec*/ 	.byte	0x04, 0x11
        /*01ee*/ 	.short	(.L_94 - .L_93)
	.align		4
.L_93:
        /*01f0*/ 	.word	index@($__internal_27_$__cuda_sm70_shflsync_bfly_p)
        /*01f4*/ 	.word	0x00000000


	//----- nvinfo : EIATTR_FRAME_SIZE
	.align		4
.L_94:
        /*01f8*/ 	.byte	0x04, 0x11
        /*01fa*/ 	.short	(.L_96 - .L_95)
	.align		4
.L_95:
        /*01fc*/ 	.word	index@(_ZN7cutlass13device_kernelIN5flash19enable_sm80_to_sm89INS1_16FlashAttnFwdSm80INS1_25CollectiveMainloopFwdSm80ILi8ELi1ELb0EN4cute5tupleIJNS5_1CILi128EEENS7_ILi64EEENS7_ILi256EEEEEELi256ENS_10bfloat16_tEfNS_4arch4Sm80ELb0ELb0ELb1ELb1ELb1ELb0ELb1ELb1EEENS1_21CollectiveEpilogueFwdINS6_IJS8_SA_S9_EEENS6_IJNS7_ILi1EEESI_SI_EEESC_SE_Li256ELb1ELb1ELb1ELb0EEENS1_36VarlenDynamicPersistentTileSchedulerILi128ELi64ELi256ELi256ELb1ELb1ELb0ELb0ELb1ELb1EEEEEEEEEvNT_6ParamsE)
        /*0200*/ 	.word	0x00000158


	//----- nvinfo : EIATTR_REGCOUNT
	.align		4
.L_96:
        /*0204*/ 	.byte	0x04, 0x2f
        /*0206*/ 	.short	(.L_98 - .L_97)
	.align		4
.L_97:
        /*0208*/ 	.word	index@(_ZN7cutlass13device_kernelIN5flash19enable_sm80_to_sm89INS1_16FlashAttnFwdSm80INS1_25CollectiveMainloopFwdSm80ILi8ELi1ELb0EN4cute5tupleIJNS5_1CILi128EEENS7_ILi96EEENS7_ILi256EEEEEELi256ENS_10bfloat16_tEfNS_4arch4Sm80ELb0ELb0ELb1ELb0ELb1ELb0ELb1ELb1EEENS1_21CollectiveEpilogueFwdINS6_IJS8_SA_S9_EEENS6_IJNS7_ILi1EEESI_SI_EEESC_SE_Li256ELb0ELb1ELb1ELb0EEENS1_19SingleTileSchedulerILb0ELb1ELb1ELi128EEEEEEEEEvNT_6ParamsE)
        /*020c*/ 	.word	0x000000ff


	//----- nvinfo : EIATTR_FRAME_SIZE
	.align		4
.L_98:
        /*0210*/ 	.byte	0x04, 0x11
        /*0212*/ 	.short	(.L_100 - .L_99)
	.align		4
.L_99:
        /*0214*/ 	.word	index@(_ZN7cutlass13device_kernelIN5flash19enable_sm80_to_sm89INS1_16FlashAttnFwdSm80INS1_25CollectiveMainloopFwdSm80ILi8ELi1ELb0EN4cute5tupleIJNS5_1CILi128EEENS7_ILi96EEENS7_ILi256EEEEEELi256ENS_10bfloat16_tEfNS_4arch4Sm80ELb0ELb0ELb1ELb0ELb1ELb0ELb1ELb1EEENS1_21CollectiveEpilogueFwdINS6_IJS8_SA_S9_EEENS6_IJNS7_ILi1EEESI_SI_EEESC_SE_Li256ELb0ELb1ELb1ELb0EEENS1_19SingleTileSchedulerILb0ELb1ELb1ELi128EEEEEEEEEvNT_6ParamsE)
        /*0218*/ 	.word	0x00000060


	//----- nvinfo : EIATTR_REGCOUNT
	.align		4
.L_100:
        /*021c*/ 	.byte	0x04, 0x2f
        /*021e*/ 	.short	(.L_102 - .L_101)
	.align		4
.L_101:
        /*0220*/ 	.word	index@(_ZN7cutlass13device_kernelIN5flash19enable_sm80_to_sm89INS1_16FlashAttnFwdSm80INS1_25CollectiveMainloopFwdSm80ILi8ELi1ELb0EN4cute5tupleIJNS5_1CILi128EEENS7_ILi32EEENS7_ILi256EEEEEELi256ENS_10bfloat16_tEfNS_4arch4Sm80ELb1ELb0ELb1ELb1ELb1ELb1ELb1ELb1EEENS1_21CollectiveEpilogueFwdINS6_IJS8_SA_S9_EEENS6_IJNS7_ILi1EEESI_SI_EEESC_SE_Li256ELb1ELb1ELb1ELb0EEENS1_36VarlenDynamicPersistentTileSchedulerILi128ELi32ELi256ELi256ELb1ELb1ELb0ELb1ELb1ELb1EEEEEEEEEvNT_6ParamsE)
        /*0224*/ 	.word	0x000000ff


	//----- nvinfo : EIATTR_FRAME_SIZE
	.align		4
.L_102:
        /*0228*/ 	.byte	0x04, 0x11
        /*022a*/ 	.short	(.L_104 - .L_103)
	.align		4
.L_103:
        /*022c*/ 	.word	index@($__internal_26_$__cuda_sm70_votesync_ballot)
        /*0230*/ 	.word	0x00000000


	//----- nvinfo : EIATTR_FRAME_SIZE
	.align		4
.L_104:
        /*0234*/ 	.byte	0x04, 0x11
        /*0236*/ 	.short	(.L_106 - .L_105)
	.align		4
.L_105:
        /*0238*/ 	.word	index@($__internal_25_$__cuda_sm70_shflsync_up_p)
        /*023c*/ 	.word	0x00000000


	//----- nvinfo : EIATTR_FRAME_SIZE
	.align		4
.L_106:
        /*0240*/ 	.byte	0x04, 0x11
        /*0242*/ 	.short	(.L_108 - .L_107)
	.align		4
.L_107:
        /*0244*/ 	.word	index@($__internal_24_$__cuda_sm70_shflsync_idx_p)
        /*0248*/ 	.word	0x00000000


	//----- nvinfo : EIATTR_FRAME_SIZE
	.align		4
.L_108:
        /*024c*/ 	.byte	0x04, 0x11
        /*024e*/ 	.short	(.L_110 - .L_109)
	.align		4
.L_109:
        /*0250*/ 	.word	index@($__internal_23_$__cuda_sm70_shflsync_bfly_p)
        /*0254*/ 	.word	0x00000000


	//----- nvinfo : EIATTR_FRAME_SIZE
	.align		4
.L_110:
        /*0258*/ 	.byte	0x04, 0x11
        /*025a*/ 	.short	(.L_112 - .L_111)
	.align		4
.L_111:
        /*025c*/ 	.word	index@(_ZN7cutlass13device_kernelIN5flash19enable_sm80_to_sm89INS1_16FlashAttnFwdSm80INS1_25CollectiveMainloopFwdSm80ILi8ELi1ELb0EN4cute5tupleIJNS5_1CILi128EEENS7_ILi32EEENS7_ILi256EEEEEELi256ENS_10bfloat16_tEfNS_4arch4Sm80ELb1ELb0ELb1ELb1ELb1ELb1ELb1ELb1EEENS1_21CollectiveEpilogueFwdINS6_IJS8_SA_S9_EEENS6_IJNS7_ILi1EEESI_SI_EEESC_SE_Li256ELb1ELb1ELb1ELb0EEENS1_36VarlenDynamicPersistentTileSchedulerILi128ELi32ELi256ELi256ELb1ELb1ELb0ELb1ELb1ELb1EEEEEEEEEvNT_6ParamsE)
        /*0260*/ 	.word	0x00000048


	//----- nvinfo : EIATTR_REGCOUNT
	.align		4
.L_112:
        /*0264*/ 	.byte	0x04, 0x2f
        /*0266*/ 	.short	(.L_114 - .L_113)
	.align		4
.L_113:
        /*0268*/ 	.word	index@(_ZN7cutlass13device_kernelIN5flash19enable_sm80_to_sm89INS1_16FlashAttnFwdSm80INS1_25CollectiveMainloopFwdSm80ILi8ELi1ELb1EN4cute5tupleIJNS5_1CILi128EEENS7_ILi48EEENS7_ILi256EEEEEELi256ENS_10bfloat16_tEfNS_4arch4Sm80ELb1ELb0ELb1ELb1ELb1ELb0ELb1ELb1EEENS1_21CollectiveEpilogueFwdINS6_IJS8_SA_S9_EEENS6_IJNS7_ILi1EEESI_SI_EEESC_SE_Li256ELb1ELb1ELb1ELb0EEENS1_36VarlenDynamicPersistentTileSchedulerILi128ELi48ELi256ELi256ELb1ELb1ELb0ELb1ELb1ELb1EEEEEEEEEvNT_6ParamsE)
        /*026c*/ 	.word	0x000000ff


	//----- nvinfo : EIATTR_FRAME_SIZE
	.align		4
.L_114:
        /*0270*/ 	.byte	0x04, 0x11
        /*0272*/ 	.short	(.L_116 - .L_115)
	.align		4
.L_115:
        /*0274*/ 	.word	index@($__internal_22_$__cuda_sm70_votesync_ballot)
        /*0278*/ 	.word	0x00000000


	//----- nvinfo : EIATTR_FRAME_SIZE
	.align		4
.L_116:
        /*027c*/ 	.byte	0x04, 0x11
        /*027e*/ 	.short	(.L_118 - .L_117)
	.align		4
.L_117:
        /*0280*/ 	.word	index@($__internal_21_$__cuda_sm70_shflsync_up_p)
        /*0284*/ 	.word	0x00000000


	//----- nvinfo : EIATTR_FRAME_SIZE
	.align		4
.L_118:
        /*0288*/ 	.byte	0x04, 0x11
        /*028a*/ 	.short	(.L_120 - .L_119)
	.align		4
.L_119:
        /*028c*/ 	.word	index@($__internal_20_$__cuda_sm70_shflsync_idx_p)
        /*0290*/ 	.word	0x00000000


	//----- nvinfo : EIATTR_FRAME_SIZE
	.align		4
.L_120:
        /*0294*/ 	.byte	0x04, 0x11
        /*0296*/ 	.short	(.L_122 - .L_121)
	.align		4
.L_121:
        /*0298*/ 	.word	index@($__internal_19_$__cuda_sm70_shflsync_bfly_p)
        /*029c*/ 	.word	0x00000000


	//----- nvinfo : EIATTR_FRAME_SIZE
	.align		4
.L_122:
        /*02a0*/ 	.byte	0x04, 0x11
        /*02a2*/ 	.short	(.L_124 - .L_123)
	.align		4
.L_123:
        /*02a4*/ 	.word	index@(_ZN7cutlass13device_kernelIN5flash19enable_sm80_to_sm89INS1_16FlashAttnFwdSm80INS1_25CollectiveMainloopFwdSm80ILi8ELi1ELb1EN4cute5tupleIJNS5_1CILi128EEENS7_ILi48EEENS7_ILi256EEEEEELi256ENS_10bfloat16_tEfNS_4arch4Sm80ELb1ELb0ELb1ELb1ELb1ELb0ELb1ELb1EEENS1_21CollectiveEpilogueFwdINS6_IJS8_SA_S9_EEENS6_IJNS7_ILi1EEESI_SI_EEESC_SE_Li256ELb1ELb1ELb1ELb0EEENS1_36VarlenDynamicPersistentTileSchedulerILi128ELi48ELi256ELi256ELb1ELb1ELb0ELb1ELb1ELb1EEEEEEEEEvNT_6ParamsE)
        /*02a8*/ 	.word	0x00000220


	//----- nvinfo : EIATTR_REGCOUNT
	.align		4
.L_124:
        /*02ac*/ 	.byte	0x04, 0x2f
        /*02ae*/ 	.short	(.L_126 - .L_125)
	.align		4
.L_125:
        /*02b0*/ 	.word	index@(_ZN7cutlass13device_kernelIN5flash19enable_sm80_to_sm89INS1_16FlashAttnFwdSm80INS1_25CollectiveMainloopFwdSm80ILi8ELi1ELb1EN4cute5tupleIJNS5_1CILi128EEENS7_ILi64EEENS7_ILi256EEEEEELi256ENS_10bfloat16_tEfNS_4arch4Sm80ELb1ELb0ELb1ELb0ELb1ELb0ELb1ELb1EEENS1_21CollectiveEpilogueFwdINS6_IJS8_SA_S9_EEENS6_IJNS7_ILi1EEESI_SI_EEESC_SE_Li256ELb0ELb1ELb1ELb0EEENS1_30DynamicPersistentTileSchedulerILi256ELi256ELb1ELb1ELb0EEEEEEEEEvNT_6ParamsE)
        /*02b4*/ 	.word	0x000000ff


	//----- nvinfo : EIATTR_FRAME_SIZE
	.align		4
.L_126:
        /*02b8*/ 	.byte	0x04, 0x11
        /*02ba*/ 	.short	(.L_128 - .L_127)
	.align		4
.L_127:
        /*02bc*/ 	.word	index@($__internal_18_$__cuda_sm70_shflsync_idx_p)
        /*02c0*/ 	.word	0x00000000


	//----- nvinfo : EIATTR_FRAME_SIZE
	.align		4
.L_128:
        /*02c4*/ 	.byte	0x04, 0x11
        /*02c6*/ 	.short	(.L_130 - .L_129)
	.align		4
.L_129:
        /*02c8*/ 	.word	index@($__internal_17_$__cuda_sm70_shflsync_bfly_p)
        /*02cc*/ 	.word	0x00000000


	//----- nvinfo : EIATTR_FRAME_SIZE
	.align		4
.L_130:
        /*02d0*/ 	.byte	0x04, 0x11
        /*02d2*/ 	.short	(.L_132 - .L_131)
	.align		4
.L_131:
        /*02d4*/ 	.word	index@(_ZN7cutlass13device_kernelIN5flash19enable_sm80_to_sm89INS1_16FlashAttnFwdSm80INS1_25CollectiveMainloopFwdSm80ILi8ELi1ELb1EN4cute5tupleIJNS5_1CILi128EEENS7_ILi64EEENS7_ILi256EEEEEELi256ENS_10bfloat16_tEfNS_4arch4Sm80ELb1ELb0ELb1ELb0ELb1ELb0ELb1ELb1EEENS1_21CollectiveEpilogueFwdINS6_IJS8_SA_S9_EEENS6_IJNS7_ILi1EEESI_SI_EEESC_SE_Li256ELb0ELb1ELb1ELb0EEENS1_30DynamicPersistentTileSchedulerILi256ELi256ELb1ELb1ELb0EEEEEEEEEvNT_6ParamsE)
        /*02d8*/ 	.word	0x00000210


	//----- nvinfo : EIATTR_REGCOUNT
	.align		4
.L_132:
        /*02dc*/ 	.byte	0x04, 0x2f
        /*02de*/ 	.short	(.L_134 - .L_133)
	.align		4
.L_133:
        /*02e0*/ 	.word	index@(_ZN7cutlass13device_kernelIN5flash19enable_sm80_to_sm89INS1_16FlashAttnFwdSm80INS1_25CollectiveMainloopFwdSm80ILi8ELi1ELb0EN4cute5tupleIJNS5_1CILi128EEENS7_ILi32EEENS7_ILi256EEEEEELi256ENS_10bfloat16_tEfNS_4arch4Sm80ELb0ELb1ELb1ELb1ELb1ELb1ELb1ELb1EEENS1_21CollectiveEpilogueFwdINS6_IJS8_SA_S9_EEENS6_IJNS7_ILi1EEESI_SI_EEESC_SE_Li256ELb1ELb1ELb1ELb0EEENS1_36VarlenDynamicPersistentTileSchedulerILi128ELi32ELi256ELi256ELb1ELb1ELb0ELb1ELb0ELb1EEEEEEEEEvNT_6ParamsE)
        /*02e4*/ 	.word	0x000000ff


	//----- nvinfo : EIATTR_FRAME_SIZE
	.align		4
.L_134:
        /*02e8*/ 	.byte	0x04, 0x11
        /*02ea*/ 	.short	(.L_136 - .L_135)
	.align		4
.L_135:
        /*02ec*/ 	.word	index@($__internal_16_$__cuda_sm70_votesync_ballot)
        /*02f0*/ 	.word	0x00000000


	//----- nvinfo : EIATTR_FRAME_SIZE
	.align		4
.L_136:
        /*02f4*/ 	.byte	0x04, 0x11
        /*02f6*/ 	.short	(.L_138 - .L_137)
	.align		4
.L_137:
        /*02f8*/ 	.word	index@($__internal_15_$__cuda_sm70_shflsync_up_p)
        /*02fc*/ 	.word	0x00000000


	//----- nvinfo : EIATTR_FRAME_SIZE
	.align		4
.L_138:
        /*0300*/ 	.byte	0x04, 0x11
        /*0302*/ 	.short	(.L_140 - .L_139)
	.align		4
.L_139:
        /*0304*/ 	.word	index@($__internal_14_$__cuda_sm70_shflsync_idx_p)
        /*0308*/ 	.word	0x00000000


	//----- nvinfo : EIATTR_FRAME_SIZE
	.align		4
.L_140:
        /*030c*/ 	.byte	0x04, 0x11
        /*030e*/ 	.short	(.L_142 - .L_141)
	.align		4
.L_141:
        /*0310*/ 	.word	index@($__internal_13_$__cuda_sm70_shflsync_bfly_p)
        /*0314*/ 	.word	0x00000000


	//----- nvinfo : EIATTR_FRAME_SIZE
	.align		4
.L_142:
        /*0318*/ 	.byte	0x04, 0x11
        /*031a*/ 	.short	(.L_144 - .L_143)
	.align		4
.L_143:
        /*031c*/ 	.word	index@(_ZN7cutlass13device_kernelIN5flash19enable_sm80_to_sm89INS1_16FlashAttnFwdSm80INS1_25CollectiveMainloopFwdSm80ILi8ELi1ELb0EN4cute5tupleIJNS5_1CILi128EEENS7_ILi32EEENS7_ILi256EEEEEELi256ENS_10bfloat16_tEfNS_4arch4Sm80ELb0ELb1ELb1ELb1ELb1ELb1ELb1ELb1EEENS1_21CollectiveEpilogueFwdINS6_IJS8_SA_S9_EEENS6_IJNS7_ILi1EEESI_SI_EEESC_SE_Li256ELb1ELb1ELb1ELb0EEENS1_36VarlenDynamicPersistentTileSchedulerILi128ELi32ELi256ELi256ELb1ELb1ELb0ELb1ELb0ELb1EEEEEEEEEvNT_6ParamsE)
        /*0320*/ 	.word	0x00000048


	//----- nvinfo : EIATTR_REGCOUNT
	.align		4
.L_144:
        /*0324*/ 	.byte	0x04, 0x2f
        /*0326*/ 	.short	(.L_146 - .L_145)
	.align		4
.L_145:
        /*0328*/ 	.word	index@(_ZN7cutlass13device_kernelIN5flash19enable_sm80_to_sm89INS1_16FlashAttnFwdSm80INS1_25CollectiveMainloopFwdSm80ILi8ELi1ELb1EN4cute5tupleIJNS5_1CILi128EEENS7_ILi48EEENS7_ILi256EEEEEELi256ENS_10bfloat16_tEfNS_4arch4Sm80ELb0ELb1ELb1ELb1ELb1ELb0ELb1ELb1EEENS1_21CollectiveEpilogueFwdINS6_IJS8_SA_S9_EEENS6_IJNS7_ILi1EEESI_SI_EEESC_SE_Li256ELb1ELb1ELb1ELb0EEENS1_36VarlenDynamicPersistentTileSchedulerILi128ELi48ELi256ELi256ELb1ELb1ELb0ELb1ELb0ELb1EEEEEEEEEvNT_6ParamsE)
        /*032c*/ 	.word	0x000000ff


	//----- nvinfo : EIATTR_FRAME_SIZE
	.align		4
.L_146:
        /*0330*/ 	.byte	0x04, 0x11
        /*0332*/ 	.short	(.L_148 - .L_147)
	.align		4
.L_147:
        /*0334*/ 	.word	index@($__internal_12_$__cuda_sm70_votesync_ballot)
        /*0338*/ 	.word	0x00000000


	//----- nvinfo : EIATTR_FRAME_SIZE
	.align		4
.L_148:
        /*033c*/ 	.byte	0x04, 0x11
        /*033e*/ 	.short	(.L_150 - .L_149)
	.align		4
.L_149:
        /*0340*/ 	.word	index@($__internal_11_$__cuda_sm70_shflsync_up_p)
        /*0344*/ 	.word	0x00000000


	//----- nvinfo : EIATTR_FRAME_SIZE
	.align		4
.L_150:
        /*0348*/ 	.byte	0x04, 0x11
        /*034a*/ 	.short	(.L_152 - .L_151)
	.align		4
.L_151:
        /*034c*/ 	.word	index@($__internal_10_$__cuda_sm70_shflsync_idx_p)
        /*0350*/ 	.word	0x00000000


	//----- nvinfo : EIATTR_FRAME_SIZE
	.align		4
.L_152:
        /*0354*/ 	.byte	0x04, 0x11
        /*0356*/ 	.short	(.L_154 - .L_153)
	.align		4
.L_153:
        /*0358*/ 	.word	index@($__internal_9_$__cuda_sm70_shflsync_bfly_p)
        /*035c*/ 	.word	0x00000000


	//----- nvinfo : EIATTR_FRAME_SIZE
	.align		4
.L_154:
        /*0360*/ 	.byte	0x04, 0x11
        /*0362*/ 	.short	(.L_156 - .L_155)
	.align		4
.L_155:
        /*0364*/ 	.word	index@(_ZN7cutlass13device_kernelIN5flash19enable_sm80_to_sm89INS1_16FlashAttnFwdSm80INS1_25CollectiveMainloopFwdSm80ILi8ELi1ELb1EN4cute5tupleIJNS5_1CILi128EEENS7_ILi48EEENS7_ILi256EEEEEELi256ENS_10bfloat16_tEfNS_4arch4Sm80ELb0ELb1ELb1ELb1ELb1ELb0ELb1ELb1EEENS1_21CollectiveEpilogueFwdINS6_IJS8_SA_S9_EEENS6_IJNS7_ILi1EEESI_SI_EEESC_SE_Li256ELb1ELb1ELb1ELb0EEENS1_36VarlenDynamicPersistentTileSchedulerILi128ELi48ELi256ELi256ELb1ELb1ELb0ELb1ELb0ELb1EEEEEEEEEvNT_6ParamsE)
        /*0368*/ 	.word	0x00000218


	//----- nvinfo : EIATTR_REGCOUNT
	.align		4
.L_156:
        /*036c*/ 	.byte	0x04, 0x2f
        /*036e*/ 	.short	(.L_158 - .L_157)
	.align		4
.L_157:
        /*0370*/ 	.word	index@(_ZN7cutlass13device_kernelIN5flash19enable_sm80_to_sm89INS1_16FlashAttnFwdSm80INS1_25CollectiveMainloopFwdSm80ILi8ELi1ELb1EN4cute5tupleIJNS5_1CILi128EEENS7_ILi48EEENS7_ILi256EEEEEELi256ENS_10bfloat16_tEfNS_4arch4Sm80ELb0ELb1ELb1ELb0ELb1ELb0ELb1ELb1EEENS1_21CollectiveEpilogueFwdINS6_IJS8_SA_S9_EEENS6_IJNS7_ILi1EEESI_SI_EEESC_SE_Li256ELb0ELb1ELb1ELb0EEENS1_19SingleTileSchedulerILb0ELb1ELb1ELi128EEEEEEEEEvNT_6ParamsE)
        /*0374*/ 	.word	0x000000ff


	//----- nvinfo : EIATTR_FRAME_SIZE
	.align		4
.L_158:
        /*0378*/ 	.byte	0x04, 0x11
        /*037a*/ 	.short	(.L_160 - .L_159)
	.align		4
.L_159:
        /*037c*/ 	.word	index@($__internal_8_$__cuda_sm70_shflsync_idx_p)
        /*0380*/ 	.word	0x00000000


	//----- nvinfo : EIATTR_FRAME_SIZE
	.align		4
.L_160:
        /*0384*/ 	.byte	0x04, 0x11
        /*0386*/ 	.short	(.L_162 - .L_161)
	.align		4
.L_161:
        /*0388*/ 	.word	index@(_ZN7cutlass13device_kernelIN5flash19enable_sm80_to_sm89INS1_16FlashAttnFwdSm80INS1_25CollectiveMainloopFwdSm80ILi8ELi1ELb1EN4cute5tupleIJNS5_1CILi128EEENS7_ILi48EEENS7_ILi256EEEEEELi256ENS_10bfloat16_tEfNS_4arch4Sm80ELb0ELb1ELb1ELb0ELb1ELb0ELb1ELb1EEENS1_21CollectiveEpilogueFwdINS6_IJS8_SA_S9_EEENS6_IJNS7_ILi1EEESI_SI_EEESC_SE_Li256ELb0ELb1ELb1ELb0EEENS1_19SingleTileSchedulerILb0ELb1ELb1ELi128EEEEEEEEEvNT_6ParamsE)
        /*038c*/ 	.word	0x00000060


	//----- nvinfo : EIATTR_REGCOUNT
	.align		4
.L_162:
        /*0390*/ 	.byte	0x04, 0x2f
        /*0392*/ 	.short	(.L_164 - .L_163)
	.align		4
.L_163:
        /*0394*/ 	.word	index@(_ZN7cutlass13device_kernelIN5flash19enable_sm80_to_sm89INS1_16FlashAttnFwdSm80INS1_25CollectiveMainloopFwdSm80ILi8ELi1ELb0EN4cute5tupleIJNS5_1CILi128EEENS7_ILi32EEENS7_ILi256EEEEEELi256ENS_10bfloat16_tEfNS_4arch4Sm80ELb0ELb0ELb1ELb1ELb1ELb1ELb1ELb1EEENS1_21CollectiveEpilogueFwdINS6_IJS8_SA_S9_EEENS6_IJNS7_ILi1EEESI_SI_EEESC_SE_Li256ELb1ELb1ELb1ELb0EEENS1_36VarlenDynamicPersistentTileSchedulerILi128ELi32ELi256ELi256ELb1ELb1ELb0ELb0ELb1ELb1EEEEEEEEEvNT_6ParamsE)
        /*0398*/ 	.word	0x000000ff


	//----- nvinfo : EIATTR_FRAME_SIZE
	.align		4
.L_164:
        /*039c*/ 	.byte	0x04, 0x11
        /*039e*/ 	.short	(.L_166 - .L_165)
	.align		4
.L_165:
        /*03a0*/ 	.word	index@($__internal_7_$__cuda_sm70_votesync_ballot)
        /*03a4*/ 	.word	0x00000000


	//----- nvinfo : EIATTR_FRAME_SIZE
	.align		4
.L_166:
        /*03a8*/ 	.byte	0x04, 0x11
        /*03aa*/ 	.short	(.L_168 - .L_167)
	.align		4
.L_167:
        /*03ac*/ 	.word	index@($__internal_6_$__cuda_sm70_shflsync_up_p)
        /*03b0*/ 	.word	0x00000000


	//----- nvinfo : EIATTR_FRAME_SIZE
	.align		4
.L_168:
        /*03b4*/ 	.byte	0x04, 0x11
        /*03b6*/ 	.short	(.L_170 - .L_169)
	.align		4
.L_169:
        /*03b8*/ 	.word	index@($__internal_5_$__cuda_sm70_shflsync_idx_p)
        /*03bc*/ 	.word	0x00000000


	//----- nvinfo : EIATTR_FRAME_SIZE
	.align		4
.L_170:
        /*03c0*/ 	.byte	0x04, 0x11
        /*03c2*/ 	.short	(.L_172 - .L_171)
	.align		4
.L_171:
        /*03c4*/ 	.word	index@($__internal_4_$__cuda_sm70_shflsync_bfly_p)
        /*03c8*/ 	.word	0x00000000


	//----- nvinfo : EIATTR_FRAME_SIZE
	.align		4
.L_172:
        /*03cc*/ 	.byte	0x04, 0x11
        /*03ce*/ 	.short	(.L_174 - .L_173)
	.align		4
.L_173:
        /*03d0*/ 	.word	index@(_ZN7cutlass13device_kernelIN5flash19enable_sm80_to_sm89INS1_16FlashAttnFwdSm80INS1_25CollectiveMainloopFwdSm80ILi8ELi1ELb0EN4cute5tupleIJNS5_1CILi128EEENS7_ILi32EEENS7_ILi256EEEEEELi256ENS_10bfloat16_tEfNS_4arch4Sm80ELb0ELb0ELb1ELb1ELb1ELb1ELb1ELb1EEENS1_21CollectiveEpilogueFwdINS6_IJS8_SA_S9_EEENS6_IJNS7_ILi1EEESI_SI_EEESC_SE_Li256ELb1ELb1ELb1ELb0EEENS1_36VarlenDynamicPersistentTileSchedulerILi128ELi32ELi256ELi256ELb1ELb1ELb0ELb0ELb1ELb1EEEEEEEEEvNT_6ParamsE)
        /*03d4*/ 	.word	0x00000058


	//----- nvinfo : EIATTR_REGCOUNT
	.align		4
.L_174:
        /*03d8*/ 	.byte	0x04, 0x2f
        /*03da*/ 	.short	(.L_176 - .L_175)
	.align		4
.L_175:
        /*03dc*/ 	.word	index@(_ZN7cutlass13device_kernelIN5flash19enable_sm80_to_sm89INS1_16FlashAttnFwdSm80INS1_25CollectiveMainloopFwdSm80ILi8ELi1ELb1EN4cute5tupleIJNS5_1CILi128EEENS7_ILi48EEENS7_ILi256EEEEEELi256ENS_10bfloat16_tEfNS_4arch4Sm80ELb0ELb0ELb1ELb1ELb1ELb0ELb1ELb1EEENS1_21CollectiveEpilogueFwdINS6_IJS8_SA_S9_EEENS6_IJNS7_ILi1EEESI_SI_EEESC_SE_Li256ELb1ELb1ELb1ELb0EEENS1_36VarlenDynamicPersistentTileSchedulerILi128ELi48ELi256ELi256ELb1ELb1ELb0ELb0ELb1ELb1EEEEEEEEEvNT_6ParamsE)
        /*03e0*/ 	.word	0x000000ff


	//----- nvinfo : EIATTR_FRAME_SIZE
	.align		4
.L_176:
        /*03e4*/ 	.byte	0x04, 0x11
        /*03e6*/ 	.short	(.L_178 - .L_177)
	.align		4
.L_177:
        /*03e8*/ 	.word	index@($__internal_3_$__cuda_sm70_votesync_ballot)
        /*03ec*/ 	.word	0x00000000


	//----- nvinfo : EIATTR_FRAME_SIZE
	.align		4
.L_178:
        /*03f0*/ 	.byte	0x04, 0x11
        /*03f2*/ 	.short	(.L_180 - .L_179)
	.align		4
.L_179:
        /*03f4*/ 	.word	index@($__internal_2_$__cuda_sm70_shflsync_up_p)
        /*03f8*/ 	.word	0x00000000


	//----- nvinfo : EIATTR_FRAME_SIZE
	.align		4
.L_180:
        /*03fc*/ 	.byte	0x04, 0x11
        /*03fe*/ 	.short	(.L_182 - .L_181)
	.align		4
.L_181:
        /*0400*/ 	.word	index@($__internal_1_$__cuda_sm70_shflsync_idx_p)
        /*0404*/ 	.word	0x00000000


	//----- nvinfo : EIATTR_FRAME_SIZE
	.align		4
.L_182:
        /*0408*/ 	.byte	0x04, 0x11
        /*040a*/ 	.short	(.L_184 - .L_183)
	.align		4
.L_183:
        /*040c*/ 	.word	index@($__internal_0_$__cuda_sm70_shflsync_bfly_p)
        /*0410*/ 	.word	0x00000000


	//----- nvinfo : EIATTR_FRAME_SIZE
	.align		4
.L_184:
        /*0414*/ 	.byte	0x04, 0x11
        /*0416*/ 	.short	(.L_186 - .L_185)
	.align		4
.L_185:
        /*0418*/ 	.word	index@(_ZN7cutlass13device_kernelIN5flash19enable_sm80_to_sm89INS1_16FlashAttnFwdSm80INS1_25CollectiveMainloopFwdSm80ILi8ELi1ELb1EN4cute5tupleIJNS5_1CILi128EEENS7_ILi48EEENS7_ILi256EEEEEELi256ENS_10bfloat16_tEfNS_4arch4Sm80ELb0ELb0ELb1ELb1ELb1ELb0ELb1ELb1EEENS1_21CollectiveEpilogueFwdINS6_IJS8_SA_S9_EEENS6_IJNS7_ILi1EEESI_SI_EEESC_SE_Li256ELb1ELb1ELb1ELb0EEENS1_36VarlenDynamicPersistentTileSchedulerILi128ELi48ELi256ELi256ELb1ELb1ELb0ELb0ELb1ELb1EEEEEEEEEvNT_6ParamsE)
        /*041c*/ 	.word	0x00000190


	//----- nvinfo : EIATTR_REGCOUNT
	.align		4
.L_186:
        /*0420*/ 	.byte	0x04, 0x2f
        /*0422*/ 	.short	(.L_188 - .L_187)
	.align		4
.L_187:
        /*0424*/ 	.word	index@(_ZN7cutlass13device_kernelIN5flash19enable_sm80_to_sm89INS1_16FlashAttnFwdSm80INS1_25CollectiveMainloopFwdSm80ILi8ELi1ELb1EN4cute5tupleIJNS5_1CILi128EEENS7_ILi64EEENS7_ILi256EEEEEELi256ENS_10bfloat16_tEfNS_4arch4Sm80ELb0ELb0ELb1ELb0ELb1ELb0ELb1ELb1EEENS1_21CollectiveEpilogueFwdINS6_IJS8_SA_S9_EEENS6_IJNS7_ILi1EEESI_SI_EEESC_SE_Li256ELb0ELb1ELb1ELb0EEENS1_19SingleTileSchedulerILb0ELb1ELb1ELi128EEEEEEEEEvNT_6ParamsE)
        /*0428*/ 	.word	0x000000ff


	//----- nvinfo : EIATTR_FRAME_SIZE
	.align		4
.L_188:
        /*042c*/ 	.byte	0x04, 0x11
        /*042e*/ 	.short	(.L_190 - .L_189)
	.align		4
.L_189:
        /*0430*/ 	.word	index@(_ZN7cutlass13device_kernelIN5flash19enable_sm80_to_sm89INS1_16FlashAttnFwdSm80INS1_25CollectiveMainloopFwdSm80ILi8ELi1ELb1EN4cute5tupleIJNS5_1CILi128EEENS7_ILi64EEENS7_ILi256EEEEEELi256ENS_10bfloat16_tEfNS_4arch4Sm80ELb0ELb0ELb1ELb0ELb1ELb0ELb1ELb1EEENS1_21CollectiveEpilogueFwdINS6_IJS8_SA_S9_EEENS6_IJNS7_ILi1EEESI_SI_EEESC_SE_Li256ELb0ELb1ELb1ELb0EEENS1_19SingleTileSchedulerILb0ELb1ELb1ELi128EEEEEEEEEvNT_6ParamsE)
        /*0434*/ 	.word	0x00000068


	//----- nvinfo : EIATTR_MIN_STACK_SIZE
	.align		4
.L_190:
        /*0438*/ 	.byte	0x04, 0x12
        /*043a*/ 	.short	(.L_192 - .L_191)
	.align		4
.L_191:
        /*043c*/ 	.word	index@(_ZN7cutlass13device_kernelIN5flash19enable_sm80_to_sm89INS1_16FlashAttnFwdSm80INS1_25CollectiveMainloopFwdSm80ILi8ELi1ELb1EN4cute5tupleIJNS5_1CILi128EEENS7_ILi64EEENS7_ILi256EEEEEELi256ENS_10bfloat16_tEfNS_4arch4Sm80ELb0ELb0ELb1ELb0ELb1ELb0ELb1ELb1EEENS1_21CollectiveEpilogueFwdINS6_IJS8_SA_S9_EEENS6_IJNS7_ILi1EEESI_SI_EEESC_SE_Li256ELb0ELb1ELb1ELb0EEENS1_19SingleTileSchedulerILb0ELb1ELb1ELi128EEEEEEEEEvNT_6ParamsE)
        /*0440*/ 	.word	0x00000068


	//----- nvinfo : EIATTR_MIN_STACK_SIZE
	.align		4
.L_192:
        /*0444*/ 	.byte	0x04, 0x12
        /*0446*/ 	.short	(.L_194 - .L_193)
	.align		4
.L_193:
        /*0448*/ 	.word	index@(_ZN7cutlass13device_kernelIN5flash19enable_sm80_to_sm89INS1_16FlashAttnFwdSm80INS1_25CollectiveMainloopFwdSm80ILi8ELi1ELb1EN4cute5tupleIJNS5_1CILi128EEENS7_ILi48EEENS7_ILi256EEEEEELi256ENS_10bfloat16_tEfNS_4arch4Sm80ELb0ELb0ELb1ELb1ELb1ELb0ELb1ELb1EEENS1_21CollectiveEpilogueFwdINS6_IJS8_SA_S9_EEENS6_IJNS7_ILi1EEESI_SI_EEESC_SE_Li256ELb1ELb1ELb1ELb0EEENS1_36VarlenDynamicPersistentTileSchedulerILi128ELi48ELi256ELi256ELb1ELb1ELb0ELb0ELb1ELb1EEEEEEEEEvNT_6ParamsE)
        /*044c*/ 	.word	0x00000190


	//----- nvinfo : EIATTR_MIN_STACK_SIZE
	.align		4
.L_194:
        /*0450*/ 	.byte	0x04, 0x12
        /*0452*/ 	.short	(.L_196 - .L_195)
	.align		4
.L_195:
        /*0454*/ 	.word	index@(_ZN7cutlass13device_kernelIN5flash19enable_sm80_to_sm89INS1_16FlashAttnFwdSm80INS1_25CollectiveMainloopFwdSm80ILi8ELi1ELb0EN4cute5tupleIJNS5_1CILi128EEENS7_ILi32EEENS7_ILi256EEEEEELi256ENS_10bfloat16_tEfNS_4arch4Sm80ELb0ELb0ELb1ELb1ELb1ELb1ELb1ELb1EEENS1_21CollectiveEpilogueFwdINS6_IJS8_SA_S9_EEENS6_IJNS7_ILi1EEESI_SI_EEESC_SE_Li256ELb1ELb1ELb1ELb0EEENS1_36VarlenDynamicPersistentTileSchedulerILi128ELi32ELi256ELi256ELb1ELb1ELb0ELb0ELb1ELb1EEEEEEEEEvNT_6ParamsE)
        /*0458*/ 	.word	0x00000058


	//----- nvinfo : EIATTR_MIN_STACK_SIZE
	.align		4
.L_196:
        /*045c*/ 	.byte	0x04, 0x12
        /*045e*/ 	.short	(.L_198 - .L_197)
	.align		4
.L_197:
        /*0460*/ 	.word	index@(_ZN7cutlass13device_kernelIN5flash19enable_sm80_to_sm89INS1_16FlashAttnFwdSm80INS1_25CollectiveMainloopFwdSm80ILi8ELi1ELb1EN4cute5tupleIJNS5_1CILi128EEENS7_ILi48EEENS7_ILi256EEEEEELi256ENS_10bfloat16_tEfNS_4arch4Sm80ELb0ELb1ELb1ELb0ELb1ELb0ELb1ELb1EEENS1_21CollectiveEpilogueFwdINS6_IJS8_SA_S9_EEENS6_IJNS7_ILi1EEESI_SI_EEESC_SE_Li256ELb0ELb1ELb1ELb0EEENS1_19SingleTileSchedulerILb0ELb1ELb1ELi128EEEEEEEEEvNT_6ParamsE)
        /*0464*/ 	.word	0x00000060


	//----- nvinfo : EIATTR_MIN_STACK_SIZE
	.align		4
.L_198:
        /*0468*/ 	.byte	0x04, 0x12
        /*046a*/ 	.short	(.L_200 - .L_199)
	.align		4
.L_199:
        /*046c*/ 	.word	index@(_ZN7cutlass13device_kernelIN5flash19enable_sm80_to_sm89INS1_16FlashAttnFwdSm80INS1_25CollectiveMainloopFwdSm80ILi8ELi1ELb1EN4cute5tupleIJNS5_1CILi128EEENS7_ILi48EEENS7_ILi256EEEEEELi256ENS_10bfloat16_tEfNS_4arch4Sm80ELb0ELb1ELb1ELb1ELb1ELb0ELb1ELb1EEENS1_21CollectiveEpilogueFwdINS6_IJS8_SA_S9_EEENS6_IJNS7_ILi1EEESI_SI_EEESC_SE_Li256ELb1ELb1ELb1ELb0EEENS1_36VarlenDynamicPersistentTileSchedulerILi128ELi48ELi256ELi256ELb1ELb1ELb0ELb1ELb0ELb1EEEEEEEEEvNT_6ParamsE)
        /*0470*/ 	.word	0x00000218


	//----- nvinfo : EIATTR_MIN_STACK_SIZE
	.align		4
.L_200:
        /*0474*/ 	.byte	0x04, 0x12
        /*0476*/ 	.short	(.L_202 - .L_201)
	.align		4
.L_201:
        /*0478*/ 	.word	index@(_ZN7cutlass13device_kernelIN5flash19enable_sm80_to_sm89INS1_16FlashAttnFwdSm80INS1_25CollectiveMainloopFwdSm80ILi8ELi1ELb0EN4cute5tupleIJNS5_1CILi128EEENS7_ILi32EEENS7_ILi256EEEEEELi256ENS_10bfloat16_tEfNS_4arch4Sm80ELb0ELb1ELb1ELb1ELb1ELb1ELb1ELb1EEENS1_21CollectiveEpilogueFwdINS6_IJS8_SA_S9_EEENS6_IJNS7_ILi1EEESI_SI_EEESC_SE_Li256ELb1ELb1ELb1ELb0EEENS1_36VarlenDynamicPersistentTileSchedulerILi128ELi32ELi256ELi256ELb1ELb1ELb0ELb1ELb0ELb1EEEEEEEEEvNT_6ParamsE)
        /*047c*/ 	.word	0x00000048


	//----- nvinfo : EIATTR_MIN_STACK_SIZE
	.align		4
.L_202:
        /*0480*/ 	.byte	0x04, 0x12
        /*0482*/ 	.short	(.L_204 - .L_203)
	.align		4
.L_203:
        /*0484*/ 	.word	index@(_ZN7cutlass13device_kernelIN5flash19enable_sm80_to_sm89INS1_16FlashAttnFwdSm80INS1_25CollectiveMainloopFwdSm80ILi8ELi1ELb1EN4cute5tupleIJNS5_1CILi128EEENS7_ILi64EEENS7_ILi256EEEEEELi256ENS_10bfloat16_tEfNS_4arch4Sm80ELb1ELb0ELb1ELb0ELb1ELb0ELb1ELb1EEENS1_21CollectiveEpilogueFwdINS6_IJS8_SA_S9_EEENS6_IJNS7_ILi1EEESI_SI_EEESC_SE_Li256ELb0ELb1ELb1ELb0EEENS1_30DynamicPersistentTileSchedulerILi256ELi256ELb1ELb1ELb0EEEEEEEEEvNT_6ParamsE)
        /*0488*/ 	.word	0x00000210


	//----- nvinfo : EIATTR_MIN_STACK_SIZE
	.align		4
.L_204:
        /*048c*/ 	.byte	0x04, 0x12
        /*048e*/ 	.short	(.L_206 - .L_205)
	.align		4
.L_205:
        /*0490*/ 	.word	index@(_ZN7cutlass13device_kernelIN5flash19enable_sm80_to_sm89INS1_16FlashAttnFwdSm80INS1_25CollectiveMainloopFwdSm80ILi8ELi1ELb1EN4cute5tupleIJNS5_1CILi128EEENS7_ILi48EEENS7_ILi256EEEEEELi256ENS_10bfloat16_tEfNS_4arch4Sm80ELb1ELb0ELb1ELb1ELb1ELb0ELb1ELb1EEENS1_21CollectiveEpilogueFwdINS6_IJS8_SA_S9_EEENS6_IJNS7_ILi1EEESI_SI_EEESC_SE_Li256ELb1ELb1ELb1ELb0EEENS1_36VarlenDynamicPersistentTileSchedulerILi128ELi48ELi256ELi256ELb1ELb1ELb0ELb1ELb1ELb1EEEEEEEEEvNT_6ParamsE)
        /*0494*/ 	.word	0x00000220


	//----- nvinfo : EIATTR_MIN_STACK_SIZE
	.align		4
.L_206:
        /*0498*/ 	.byte	0x04, 0x12
        /*049a*/ 	.short	(.L_208 - .L_207)
	.align		4
.L_207:
        /*049c*/ 	.word	index@(_ZN7cutlass13device_kernelIN5flash19enable_sm80_to_sm89INS1_16FlashAttnFwdSm80INS1_25CollectiveMainloopFwdSm80ILi8ELi1ELb0EN4cute5tupleIJNS5_1CILi128EEENS7_ILi32EEENS7_ILi256EEEEEELi256ENS_10bfloat16_tEfNS_4arch4Sm80ELb1ELb0ELb1ELb1ELb1ELb1ELb1ELb1EEENS1_21CollectiveEpilogueFwdINS6_IJS8_SA_S9_EEENS6_IJNS7_ILi1EEESI_SI_EEESC_SE_Li256ELb1ELb1ELb1ELb0EEENS1_36VarlenDynamicPersistentTileSchedulerILi128ELi32ELi256ELi256ELb1ELb1ELb0ELb1ELb1ELb1EEEEEEEEEvNT_6ParamsE)
        /*04a0*/ 	.word	0x00000048


	//----- nvinfo : EIATTR_MIN_STACK_SIZE
	.align		4
.L_208:
        /*04a4*/ 	.byte	0x04, 0x12
        /*04a6*/ 	.short	(.L_210 - .L_209)
	.align		4
.L_209:
        /*04a8*/ 	.word	index@(_ZN7cutlass13device_kernelIN5flash19enable_sm80_to_sm89INS1_16FlashAttnFwdSm80INS1_25CollectiveMainloopFwdSm80ILi8ELi1ELb0EN4cute5tupleIJNS5_1CILi128EEENS7_ILi96EEENS7_ILi256EEEEEELi256ENS_10bfloat16_tEfNS_4arch4Sm80ELb0ELb0ELb1ELb0ELb1ELb0ELb1ELb1EEENS1_21CollectiveEpilogueFwdINS6_IJS8_SA_S9_EEENS6_IJNS7_ILi1EEESI_SI_EEESC_SE_Li256ELb0ELb1ELb1ELb0EEENS1_19SingleTileSchedulerILb0ELb1ELb1ELi128EEEEEEEEEvNT_6ParamsE)
        /*04ac*/ 	.word	0x00000060


	//----- nvinfo : EIATTR_MIN_STACK_SIZE
	.align		4
.L_210:
        /*04b0*/ 	.byte	0x04, 0x12
        /*04b2*/ 	.short	(.L_212 - .L_211)
	.align		4
.L_211:
        /*04b4*/ 	.word	index@(_ZN7cutlass13device_kernelIN5flash19enable_sm80_to_sm89INS1_16FlashAttnFwdSm80INS1_25CollectiveMainloopFwdSm80ILi8ELi1ELb0EN4cute5tupleIJNS5_1CILi128EEENS7_ILi64EEENS7_ILi256EEEEEELi256ENS_10bfloat16_tEfNS_4arch4Sm80ELb0ELb0ELb1ELb1ELb1ELb0ELb1ELb1EEENS1_21CollectiveEpilogueFwdINS6_IJS8_SA_S9_EEENS6_IJNS7_ILi1EEESI_SI_EEESC_SE_Li256ELb1ELb1ELb1ELb0EEENS1_36VarlenDynamicPersistentTileSchedulerILi128ELi64ELi256ELi256ELb1ELb1ELb0ELb0ELb1ELb1EEEEEEEEEvNT_6ParamsE)
        /*04b8*/ 	.word	0x00000158


	//----- nvinfo : EIATTR_MIN_STACK_SIZE
	.align		4
.L_212:
        /*04bc*/ 	.byte	0x04, 0x12
        /*04be*/ 	.short	(.L_214 - .L_213)
	.align		4
.L_213:
        /*04c0*/ 	.word	index@(_ZN7cutlass13device_kernelIN5flash19enable_sm80_to_sm89INS1_16FlashAttnFwdSm80INS1_25CollectiveMainloopFwdSm80ILi8ELi1ELb0EN4cute5tupleIJNS5_1CILi128EEENS7_ILi48EEENS7_ILi256EEEEEELi256ENS_10bfloat16_tEfNS_4arch4Sm80ELb0ELb0ELb1ELb1ELb1ELb1ELb1ELb1EEENS1_21CollectiveEpilogueFwdINS6_IJS8_SA_S9_EEENS6_IJNS7_ILi1EEESI_SI_EEESC_SE_Li256ELb1ELb1ELb1ELb0EEENS1_36VarlenDynamicPersistentTileSchedulerILi128ELi48ELi256ELi256ELb1ELb1ELb0ELb0ELb1ELb1EEEEEEEEEvNT_6ParamsE)
        /*04c4*/ 	.word	0x000001a0


	//----- nvinfo : EIATTR_MIN_STACK_SIZE
	.align		4
.L_214:
        /*04c8*/ 	.byte	0x04, 0x12
        /*04ca*/ 	.short	(.L_216 - .L_215)
	.align		4
.L_215:
        /*04cc*/ 	.word	index@(_ZN7cutlass13device_kernelIN5flash19enable_sm80_to_sm89INS1_16FlashAttnFwdSm80INS1_25CollectiveMainloopFwdSm80ILi8ELi1ELb0EN4cute5tupleIJNS5_1CILi128EEENS7_ILi64EEENS7_ILi256EEEEEELi256ENS_10bfloat16_tEfNS_4arch4Sm80ELb0ELb1ELb1ELb0ELb1ELb0ELb1ELb1EEENS1_21CollectiveEpilogueFwdINS6_IJS8_SA_S9_EEENS6_IJNS7_ILi1EEESI_SI_EEESC_SE_Li256ELb0ELb1ELb1ELb0EEENS1_19SingleTileSchedulerILb0ELb1ELb1ELi128EEEEEEEEEvNT_6ParamsE)
        /*04d0*/ 	.word	0x00000008


	//----- nvinfo : EIATTR_MIN_STACK_SIZE
	.align		4
.L_216:
        /*04d4*/ 	.byte	0x04, 0x12
        /*04d6*/ 	.short	(.L_218 - .L_217)
	.align		4
.L_217:
        /*04d8*/ 	.word	index@(_ZN7cutlass13device_kernelIN5flash19enable_sm80_to_sm89INS1_16FlashAttnFwdSm80INS1_25CollectiveMainloopFwdSm80ILi8ELi1ELb0EN4cute5tupleIJNS5_1CILi128EEENS7_ILi64EEENS7_ILi256EEEEEELi256ENS_10bfloat16_tEfNS_4arch4Sm80ELb0ELb1ELb1ELb1ELb1ELb0ELb1ELb1EEENS1_21CollectiveEpilogueFwdINS6_IJS8_SA_S9_EEENS6_IJNS7_ILi1EEESI_SI_EEESC_SE_Li256ELb1ELb1ELb1ELb0EEENS1_36VarlenDynamicPersistentTileSchedulerILi128ELi64ELi256ELi256ELb1ELb1ELb0ELb1ELb0ELb1EEEEEEEEEvNT_6ParamsE)
        /*04dc*/ 	.word	0x00000030


	//----- nvinfo : EIATTR_MIN_STACK_SIZE
	.align		4
.L_218:
        /*04e0*/ 	.byte	0x04, 0x12
        /*04e2*/ 	.short	(.L_220 - .L_219)
	.align		4
.L_219:
        /*04e4*/ 	.word	index@(_ZN7cutlass13device_kernelIN5flash19enable_sm80_to_sm89INS1_16FlashAttnFwdSm80INS1_25CollectiveMainloopFwdSm80ILi8ELi1ELb0EN4cute5tupleIJNS5_1CILi128EEENS7_ILi48EEENS7_ILi256EEEEEELi256ENS_10bfloat16_tEfNS_4arch4Sm80ELb0ELb1ELb1ELb1ELb1ELb1ELb1ELb1EEENS1_21CollectiveEpilogueFwdINS6_IJS8_SA_S9_EEENS6_IJNS7_ILi1EEESI_SI_EEESC_SE_Li256ELb1ELb1ELb1ELb0EEENS1_36VarlenDynamicPersistentTileSchedulerILi128ELi48ELi256ELi256ELb1ELb1ELb0ELb1ELb0ELb1EEEEEEEEEvNT_6ParamsE)
        /*04e8*/ 	.word	0x000001e8


	//----- nvinfo : EIATTR_MIN_STACK_SIZE
	.align		4
.L_220:
        /*04ec*/ 	.byte	0x04, 0x12
        /*04ee*/ 	.short	(.L_222 - .L_221)
	.align		4
.L_221:
        /*04f0*/ 	.word	index@(_ZN7cutlass13device_kernelIN5flash19enable_sm80_to_sm89INS1_16FlashAttnFwdSm80INS1_25CollectiveMainloopFwdSm80ILi8ELi1ELb0EN4cute5tupleIJNS5_1CILi128EEENS7_ILi96EEENS7_ILi256EEEEEELi256ENS_10bfloat16_tEfNS_4arch4Sm80ELb1ELb0ELb1ELb0ELb1ELb0ELb1ELb1EEENS1_21CollectiveEpilogueFwdINS6_IJS8_SA_S9_EEENS6_IJNS7_ILi1EEESI_SI_EEESC_SE_Li256ELb0ELb1ELb1ELb0EEENS1_30DynamicPersistentTileSchedulerILi256ELi256ELb1ELb1ELb0EEEEEEEEEvNT_6ParamsE)
        /*04f4*/ 	.word	0x000001a0


	//----- nvinfo : EIATTR_MIN_STACK_SIZE
	.align		4
.L_222:
        /*04f8*/ 	.byte	0x04, 0x12
        /*04fa*/ 	.short	(.L_224 - .L_223)
	.align		4
.L_223:
        /*04fc*/ 	.word	index@(_ZN7cutlass13device_kernelIN5flash19enable_sm80_to_sm89INS1_16FlashAttnFwdSm80INS1_25CollectiveMainloopFwdSm80ILi8ELi1ELb0EN4cute5tupleIJNS5_1CILi128EEENS7_ILi64EEENS7_ILi256EEEEEELi256ENS_10bfloat16_tEfNS_4arch4Sm80ELb1ELb0ELb1ELb1ELb1ELb0ELb1ELb1EEENS1_21CollectiveEpilogueFwdINS6_IJS8_SA_S9_EEENS6_IJNS7_ILi1EEESI_SI_EEESC_SE_Li256ELb1ELb1ELb1ELb0EEENS1_36VarlenDynamicPersistentTileSchedulerILi128ELi64ELi256ELi256ELb1ELb1ELb0ELb1ELb1ELb1EEEEEEEEEvNT_6ParamsE)
        /*0500*/ 	.word	0x00000038


	//----- nvinfo : EIATTR_MIN_STACK_SIZE
	.align		4
.L_224:
        /*0504*/ 	.byte	0x04, 0x12
        /*0506*/ 	.short	(.L_226 - .L_225)
	.align		4
.L_225:
        /*0508*/ 	.word	index@(_ZN7cutlass13device_kernelIN5flash19enable_sm80_to_sm89INS1_16FlashAttnFwdSm80INS1_25CollectiveMainloopFwdSm80ILi8ELi1ELb0EN4cute5tupleIJNS5_1CILi128EEENS7_ILi48EEENS7_ILi256EEEEEELi256ENS_10bfloat16_tEfNS_4arch4Sm80ELb1ELb0ELb1ELb1ELb1ELb1ELb1ELb1EEENS1_21CollectiveEpilogueFwdINS6_IJS8_SA_S9_EEENS6_IJNS7_ILi1EEESI_SI_EEESC_SE_Li256ELb1ELb1ELb1ELb0EEENS1_36VarlenDynamicPersistentTileSchedulerILi128ELi48ELi256ELi256ELb1ELb1ELb0ELb1ELb1ELb1EEEEEEEEEvNT_6ParamsE)
        /*050c*/ 	.word	0x00000198
.L_226:


//--------------------- .nv.info._ZN7cutlass13device_kernelIN5flash19enable_sm80_to_sm89INS1_16FlashAttnFwdSm80INS1_25CollectiveMainloopFwdSm80ILi8ELi1ELb1EN4cute5tupleIJNS5_1CILi128EEENS7_ILi64EEENS7_ILi256EEEEEELi256ENS_10bfloat16_tEfNS_4arch4Sm80ELb0ELb0ELb1ELb0ELb1ELb0ELb1ELb1EEENS1_21CollectiveEpilogueFwdINS6_IJS8_SA_S9_EEENS6_IJNS7_ILi1EEESI_SI_EEESC_SE_Li256ELb0ELb1ELb1ELb0EEENS1_19SingleTileSchedulerILb0ELb1ELb1ELi128EEEEEEEEEvNT_6ParamsE --------------------------
	.section	.nv.info._ZN7cutlass13device_kernelIN5flash19enable_sm80_to_sm89INS1_16FlashAttnFwdSm80INS1_25CollectiveMainloopFwdSm80ILi8ELi1ELb1EN4cute5tupleIJNS5_1CILi128EEENS7_ILi64EEENS7_ILi256EEEEEELi256ENS_10bfloat16_tEfNS_4arch4Sm80ELb0ELb0ELb1ELb0ELb1ELb0ELb1ELb1EEENS1_21CollectiveEpilogueFwdINS6_IJS8_SA_S9_EEENS6_IJNS7_ILi1EEESI_SI_EEESC_SE_Li256ELb0ELb1ELb1ELb0EEENS1_19SingleTileSchedulerILb0ELb1ELb1ELi128EEEEEEEEEvNT_6ParamsE,"",@"SHT_CUDA_INFO"
	.sectionflags	@""
	.align	4


	//----- nvinfo : EIATTR_CUDA_API_VERSION
	.align		4
        /*0000*/ 	.byte	0x04, 0x37
        /*0002*/ 	.short	(.L_228 - .L_227)
.L_227:
        /*0004*/ 	.word	0x00000082


	//----- nvinfo : EIATTR_SW2861232_WAR
	.align		4
.L_228:
        /*0008*/ 	.byte	0x01, 0x35
	.zero		2


	//----- nvinfo : EIATTR_PARAM_CBANK
	.align		4
        /*000c*/ 	.byte	0x04, 0x0a
        /*000e*/ 	.short	(.L_230 - .L_229)
	.align		4
.L_229:
        /*0010*/ 	.word	index@(.nv.constant0._ZN7cutlass13device_kernelIN5flash19enable_sm80_to_sm89INS1_16FlashAttnFwdSm80INS1_25CollectiveMainloopFwdSm80ILi8ELi1ELb1EN4cute5tupleIJNS5_1CILi128EEENS7_ILi64EEENS7_ILi256EEEEEELi256ENS_10bfloat16_tEfNS_4arch4Sm80ELb0ELb0ELb1ELb0ELb1ELb0ELb1ELb1EEENS1_21CollectiveEpilogueFwdINS6_IJS8_SA_S9_EEENS6_IJNS7_ILi1EEESI_SI_EEESC_SE_Li256ELb0ELb1ELb1ELb0EEENS1_19SingleTileSchedulerILb0ELb1ELb1ELi128EEEEEEEEEvNT_6ParamsE)
        /*0014*/ 	.short	0x0160
        /*0016*/ 	.short	0x0418


	//----- nvinfo : EIATTR_CBANK_PARAM_SIZE
	.align		4
.L_230:
        /*0018*/ 	.byte	0x03, 0x19
        /*001a*/ 	.short	0x0418


	//----- nvinfo : EIATTR_KPARAM_INFO
	.align		4
        /*001c*/ 	.byte	0x04, 0x17
        /*001e*/ 	.short	(.L_232 - .L_231)
.L_231:
        /*0020*/ 	.word	0x00000000
        /*0024*/ 	.short	0x0000
        /*0026*/ 	.short	0x0000
        /*0028*/ 	.byte	0x00, 0xf0, 0x61, 0x10


	//----- nvinfo : EIATTR_MAXREG_COUNT
	.align		4
.L_232:
        /*002c*/ 	.byte	0x03, 0x1b
        /*002e*/ 	.short	0x00ff


	//----- nvinfo : EIATTR_NUM_BARRIERS
	.align		4
        /*0030*/ 	.byte	0x02, 0x4c
        /*0032*/ 	.byte	0x02
	.zero		1


	//----- nvinfo : EIATTR_ANNOTATIONS
	.align		4
        /*0034*/ 	.byte	0x04, 0x55
        /*0036*/ 	.short	(.L_234 - .L_233)


	//   ....[0]....
.L_233:
        /*0038*/ 	.word	0x00000001
        /*003c*/ 	.byte	0xc0, 0x0c, 0x00, 0x00, 0x01, 0x00, 0x00, 0x00, 0x30, 0x14, 0x00, 0x00, 0x01, 0x00, 0x00, 0x00
        /* <DEDUP_REMOVED lines=32> */
        /*024c*/ 	.byte	0xd0, 0x96, 0x00, 0x00, 0x01, 0x00, 0x00, 0x00, 0xe0, 0x96, 0x00, 0x00


	//----- nvinfo : EIATTR_MERCURY_ISA_VERSION
	.align		4
.L_234:
        /*0258*/ 	.byte	0x03, 0x5f
        /*025a*/ 	.short	0x0000


	//----- nvinfo : EIATTR_COOP_GROUP_MASK_REGIDS
	.align		4
        /*025c*/ 	.byte	0x04, 0x29
        /*025e*/ 	.short	(.L_236 - .L_235)


	//   ....[0]....
.L_235:
        /*0260*/ 	.word	0xffffffff


	//   ....[1]....
        /*0264*/ 	.word	0xffffffff


	//   ....[2]....
        /*0268*/ 	.word	0xffffffff


	//   ....[3]....
        /*026c*/ 	.word	0xffffffff


	//   ....[4]....
        /*0270*/ 	.word	0xffffffff


	//   ....[5]....
        /*0274*/ 	.word	0xffffffff


	//   ....[6]....
        /*0278*/ 	.word	0xffffffff


	//   ....[7]....
        /*027c*/ 	.word	0xffffffff


	//   ....[8]....
        /*0280*/ 	.word	0xffffffff


	//   ....[9]....
        /*0284*/ 	.word	0xffffffff


	//   ....[10]....
        /*0288*/ 	.word	0xffffffff


	//   ....[11]....
        /*028c*/ 	.word	0xffffffff


	//   ....[12]....
        /*0290*/ 	.word	0xffffffff


	//   ....[13]....
        /*0294*/ 	.word	0xffffffff


	//   ....[14]....
        /*0298*/ 	.word	0xffffffff


	//   ....[15]....
        /*029c*/ 	.word	0xffffffff


	//   ....[16]....
        /*02a0*/ 	.word	0xffffffff


	//   ....[17]....
        /*02a4*/ 	.word	0xffffffff


	//   ....[18]....
        /*02a8*/ 	.word	0xffffffff


	//   ....[19]....
        /*02ac*/ 	.word	0xffffffff


	//   ....[20]....
        /*02b0*/ 	.word	0xffffffff


	//   ....[21]....
        /*02b4*/ 	.word	0xffffffff


	//   ....[22]....
        /*02b8*/ 	.word	0xffffffff


	//   ....[23]....
        /*02bc*/ 	.word	0xffffffff


	//   ....[24]....
        /*02c0*/ 	.word	0xffffffff


	//   ....[25]....
        /*02c4*/ 	.word	0xffffffff


	//   ....[26]....
        /*02c8*/ 	.word	0xffffffff


	//   ....[27]....
        /*02cc*/ 	.word	0xffffffff


	//   ....[28]....
        /*02d0*/ 	.word	0xffffffff


	//   ....[29]....
        /*02d4*/ 	.word	0xffffffff


	//   ....[30]....
        /*02d8*/ 	.word	0xffffffff


	//   ....[31]....
        /*02dc*/ 	.word	0xffffffff


	//   ....[32]....
        /*02e0*/ 	.word	0xffffffff


	//   ....[33]....
        /*02e4*/ 	.word	0xffffffff


	//   ....[34]....
        /*02e8*/ 	.word	0xffffffff


	//   ....[35]....
        /*02ec*/ 	.word	0xffffffff


	//   ....[36]....
        /*02f0*/ 	.word	0xffffffff


	//   ....[37]....
        /*02f4*/ 	.word	0xffffffff


	//   ....[38]....
        /*02f8*/ 	.word	0xffffffff


	//   ....[39]....
        /*02fc*/ 	.word	0xffffffff


	//   ....[40]....
        /*0300*/ 	.word	0xffffffff


	//   ....[41]....
        /*0304*/ 	.word	0xffffffff


	//   ....[42]....
        /*0308*/ 	.word	0xffffffff


	//   ....[43]....
        /*030c*/ 	.word	0xffffffff


	//   ....[44]....
        /*0310*/ 	.word	0xffffffff


	//   ....[45]....
        /*0314*/ 	.word	0xffffffff


	//   ....[46]....
        /*0318*/ 	.word	0xffffffff


	//   ....[47]....
        /*031c*/ 	.word	0xffffffff


	//   ....[48]....
        /*0320*/ 	.word	0xffffffff


	//----- nvinfo : EIATTR_COOP_GROUP_INSTR_OFFSETS
	.align		4
.L_236:
        /*0324*/ 	.byte	0x04, 0x28
        /*0326*/ 	.short	(.L_238 - .L_237)


	//   ....[0]....
.L_237:
        /*0328*/ 	.word	0x00000060


	//   ....[1]....
        /*032c*/ 	.word	0x00001100


	//   ....[2]....
        /*0330*/ 	.word	0x00001140


	//   ....[3]....
        /*0334*/ 	.word	0x000011d0


	//   ....[4]....
        /*0338*/ 	.word	0x00001230


	//   ....[5]....
        /*033c*/ 	.word	0x00001450


	//   ....[6]....
        /*0340*/ 	.word	0x00001470


	//   ....[7]....
        /*0344*/ 	.word	0x000014f0


	//   ....[8]....
        /*0348*/ 	.word	0x00001500


	//   ....[9]....
        /*034c*/ 	.word	0x000015a0


	//   ....[10]....
        /*0350*/ 	.word	0x000015e0


	//   ....[11]....
        /*0354*/ 	.word	0x00001610


	//   ....[12]....
        /*0358*/ 	.word	0x00001620


	//   ....[13]....
        /*035c*/ 	.word	0x00001660


	//   ....[14]....
        /*0360*/ 	.word	0x00001680


	//   ....[15]....
        /*0364*/ 	.word	0x00001860


	//   ....[16]....
        /*0368*/ 	.word	0x00001880


	//   ....[17]....
        /*036c*/ 	.word	0x000033e0


	//   ....[18]....
        /*0370*/ 	.word	0x000033f0


	//   ....[19]....
        /*0374*/ 	.word	0x00003480


	//   ....[20]....
        /*0378*/ 	.word	0x000034a0


	//   ....[21]....
        /*037c*/ 	.word	0x00003bd0


	//   ....[22]....
        /*0380*/ 	.word	0x00003c70


	//   ....[23]....
        /*0384*/ 	.word	0x00003c90


	//   ....[24]....
        /*0388*/ 	.word	0x00003cf0


	//   ....[25]....
        /*038c*/ 	.word	0x00005fb0


	//   ....[26]....
        /*0390*/ 	.word	0x00005fc0


	//   ....[27]....
        /*0394*/ 	.word	0x00005fd0


	//   ....[28]....
        /*0398*/ 	.word	0x00005fe0


	//   ....[29]....
        /*039c*/ 	.word	0x00006410


	//   ....[30]....
        /*03a0*/ 	.word	0x00006420


	//   ....[31]....
        /*03a4*/ 	.word	0x00006430


	//   ....[32]....
        /*03a8*/ 	.word	0x00006440


	//   ....[33]....
        /*03ac*/ 	.word	0x000077f0


	//   ....[34]....
        /*03b0*/ 	.word	0x00007810


	//   ....[35]....
        /*03b4*/ 	.word	0x00007ec0


	//   ....[36]....
        /*03b8*/ 	.word	0x00007ee0


	//   ....[37]....
        /*03bc*/ 	.word	0x00009720


	//   ....[38]....
        /*03c0*/ 	.word	0x00009730


	//   ....[39]....
        /*03c4*/ 	.word	0x00009760


	//   ....[40]....
        /*03c8*/ 	.word	0x00009770


	//   ....[41]....
        /*03cc*/ 	.word	0x0000a650


	//   ....[42]....
        /*03d0*/ 	.word	0x0000a690


	//   ....[43]....
        /*03d4*/ 	.word	0x0000a6d0


	//   ....[44]....
        /*03d8*/ 	.word	0x0000a700


	//   ....[45]....
        /*03dc*/ 	.word	0x0000a7f0


	//   ....[46]....
        /*03e0*/ 	.word	0x0000a810


	//   ....[47]....
        /*03e4*/ 	.word	0x0000b430


	//   ....[48]....
        /*03e8*/ 	.word	0x0000b440


	//----- nvinfo : EIATTR_EXIT_INSTR_OFFSETS
	.align		4
.L_238:
        /*03ec*/ 	.byte	0x04, 0x1c
        /*03ee*/ 	.short	(.L_240 - .L_239)


	//   ....[0]....
.L_239:
        /*03f0*/ 	.word	0x000001c0


	//   ....[1]....
        /*03f4*/ 	.word	0x0000b450


	//   ....[2]....
        /*03f8*/ 	.word	0x0000bff0


	//   ....[3]....
        /*03fc*/ 	.word	0x0000c040


	//   ....[4]....
        /*0400*/ 	.word	0x0000c070


	//   ....[5]....
        /*0404*/ 	.word	0x0000c0d0


	//   ....[6]....
        /*0408*/ 	.word	0x0000c360


	//----- nvinfo : EIATTR_CTAIDZ_USED
	.align		4
.L_240:
        /*040c*/ 	.byte	0x01, 0x04
	.zero		2


	//----- nvinfo : EIATTR_MAX_THREADS
	.align		4
        /*0410*/ 	.byte	0x04, 0x05
        /*0412*/ 	.short	(.L_242 - .L_241)
.L_241:
        /*0414*/ 	.word	0x00000100
        /*0418*/ 	.word	0x00000001
        /*041c*/ 	.word	0x00000001


	//----- nvinfo : EIATTR_CRS_STACK_SIZE
	.align		4
.L_242:
        /*0420*/ 	.byte	0x04, 0x1e
        /*0422*/ 	.short	(.L_244 - .L_243)
.L_243:
        /*0424*/ 	.word	0x00000000
.L_244:


//--------------------- .nv.info._ZN7cutlass13device_kernelIN5flash19enable_sm80_to_sm89INS1_16FlashAttnFwdSm80INS1_25CollectiveMainloopFwdSm80ILi8ELi1ELb1EN4cute5tupleIJNS5_1CILi128EEENS7_ILi48EEENS7_ILi256EEEEEELi256ENS_10bfloat16_tEfNS_4arch4Sm80ELb0ELb0ELb1ELb1ELb1ELb0ELb1ELb1EEENS1_21CollectiveEpilogueFwdINS6_IJS8_SA_S9_EEENS6_IJNS7_ILi1EEESI_SI_EEESC_SE_Li256ELb1ELb1ELb1ELb0EEENS1_36VarlenDynamicPersistentTileSchedulerILi128ELi48ELi256ELi256ELb1ELb1ELb0ELb0ELb1ELb1EEEEEEEEEvNT_6ParamsE --------------------------
	.section	.nv.info._ZN7cutlass13device_kernelIN5flash19enable_sm80_to_sm89INS1_16FlashAttnFwdSm80INS1_25CollectiveMainloopFwdSm80ILi8ELi1ELb1EN4cute5tupleIJNS5_1CILi128EEENS7_ILi48EEENS7_ILi256EEEEEELi256ENS_10bfloat16_tEfNS_4arch4Sm80ELb0ELb0ELb1ELb1ELb1ELb0ELb1ELb1EEENS1_21CollectiveEpilogueFwdINS6_IJS8_SA_S9_EEENS6_IJNS7_ILi1EEESI_SI_EEESC_SE_Li256ELb1ELb1ELb1ELb0EEENS1_36VarlenDynamicPersistentTileSchedulerILi128ELi48ELi256ELi256ELb1ELb1ELb0ELb0ELb1ELb1EEEEEEEEEvNT_6ParamsE,"",@"SHT_CUDA_INFO"
	.sectionflags	@""
	.align	4


	//----- nvinfo : EIATTR_CUDA_API_VERSION
	.align		4
        /*0000*/ 	.byte	0x04, 0x37
        /*0002*/ 	.short	(.L_246 - .L_245)
.L_245:
        /*0004*/ 	.word	0x00000082


	//----- nvinfo : EIATTR_SW2861232_WAR
	.align		4
.L_246:
        /*0008*/ 	.byte	0x01, 0x35
	.zero		2


	//----- nvinfo : EIATTR_PARAM_CBANK
	.align		4
        /*000c*/ 	.byte	0x04, 0x0a
        /*000e*/ 	.short	(.L_248 - .L_247)
	.align		4
.L_247:
        /*0010*/ 	.word	index@(.nv.constant0._ZN7cutlass13device_kernelIN5flash19enable_sm80_to_sm89INS1_16FlashAttnFwdSm80INS1_25CollectiveMainloopFwdSm80ILi8ELi1ELb1EN4cute5tupleIJNS5_1CILi128EEENS7_ILi48EEENS7_ILi256EEEEEELi256ENS_10bfloat16_tEfNS_4arch4Sm80ELb0ELb0ELb1ELb1ELb1ELb0ELb1ELb1EEENS1_21CollectiveEpilogueFwdINS6_IJS8_SA_S9_EEENS6_IJNS7_ILi1EEESI_SI_EEESC_SE_Li256ELb1ELb1ELb1ELb0EEENS1_36VarlenDynamicPersistentTileSchedulerILi128ELi48ELi256ELi256ELb1ELb1ELb0ELb0ELb1ELb1EEEEEEEEEvNT_6ParamsE)
        /*0014*/ 	.short	0x0160
        /*0016*/ 	.short	0x0438


	//----- nvinfo : EIATTR_CBANK_PARAM_SIZE
	.align		4
.L_248:
        /*0018*/ 	.byte	0x03, 0x19
        /*001a*/ 	.short	0x0438


	//----- nvinfo : EIATTR_KPARAM_INFO
	.align		4
        /*001c*/ 	.byte	0x04, 0x17
        /*001e*/ 	.short	(.L_250 - .L_249)
.L_249:
        /*0020*/ 	.word	0x00000000
        /*0024*/ 	.short	0x0000
        /*0026*/ 	.short	0x0000
        /*0028*/ 	.byte	0x00, 0xf0, 0xe1, 0x10


	//----- nvinfo : EIATTR_MAXREG_COUNT
	.align		4
.L_250:
        /*002c*/ 	.byte	0x03, 0x1b
        /*002e*/ 	.short	0x00ff


	//----- nvinfo : EIATTR_NUM_BARRIERS
	.align		4
        /*0030*/ 	.byte	0x02, 0x4c
        /*0032*/ 	.byte	0x06
	.zero		1


	//----- nvinfo : EIATTR_ANNOTATIONS
	.align		4
        /*0034*/ 	.byte	0x04, 0x55
        /*0036*/ 	.short	(.L_252 - .L_251)


	//   ....[0]....
.L_251:
        /* <DEDUP_REMOVED lines=162> */
        /*0a4c*/ 	.byte	0xe0, 0x13, 0x01, 0x00


	//----- nvinfo : EIATTR_MERCURY_ISA_VERSION
	.align		4
.L_252:
        /*0a50*/ 	.byte	0x03, 0x5f
        /*0a52*/ 	.short	0x0000


	//----- nvinfo : EIATTR_INT_WARP_WIDE_INSTR_OFFSETS
	.align		4
        /*0a54*/ 	.byte	0x04, 0x31
        /*0a56*/ 	.short	(.L_254 - .L_253)


	//   ....[0]....
.L_253:
        /*0a58*/ 	.word	0x0000a4c0


	//   ....[1]....
        /*0a5c*/ 	.word	0x0000a540


	//----- nvinfo : EIATTR_COOP_GROUP_MASK_REGIDS
	.align		4
.L_254:
        /*0a60*/ 	.byte	0x04, 0x29
        /*0a62*/ 	.short	(.L_256 - .L_255)


	//   ....[0]....
.L_255:
        /*0a64*/ 	.word	0xffffffff


	//   ....[1]....
        /*0a68*/ 	.word	0xffffffff


	//   ....[2]....
        /*0a6c*/ 	.word	0xffffffff


	//   ....[3]....
        /*0a70*/ 	.word	0xffffffff


	//   ....[4]....
        /*0a74*/ 	.word	0xffffffff


	//   ....[5]....
        /*0a78*/ 	.word	0xffffffff


	//   ....[6]....
        /*0a7c*/ 	.word	0xffffffff


	//   ....[7]....
        /*0a80*/ 	.word	0xffffffff


	//   ....[8]....
        /*0a84*/ 	.word	0xffffffff


	//   ....[9]....
        /*0a88*/ 	.word	0xffffffff


	//   ....[10]....
        /*0a8c*/ 	.word	0xffffffff


	//   ....[11]....
        /*0a90*/ 	.word	0xffffffff


	//   ....[12]....
        /*0a94*/ 	.word	0xffffffff


	//   ....[13]....
        /*0a98*/ 	.word	0xffffffff


	//   ....[14]....
        /*0a9c*/ 	.word	0xffffffff


	//   ....[15]....
        /*0aa0*/ 	.word	0xffffffff


	//   ....[16]....
        /*0aa4*/ 	.word	0xffffffff


	//   ....[17]....
        /*0aa8*/ 	.word	0xffffffff


	//   ....[18]....
        /*0aac*/ 	.word	0xffffffff


	//   ....[19]....
        /*0ab0*/ 	.word	0xffffffff


	//   ....[20]....
        /*0ab4*/ 	.word	0xffffffff


	//   ....[21]....
        /*0ab8*/ 	.word	0xffffffff


	//   ....[22]....
        /*0abc*/ 	.word	0xffffffff


	//   ....[23]....
        /*0ac0*/ 	.word	0xffffffff


	//   ....[24]....
        /*0ac4*/ 	.word	0xffffffff


	//   ....[25]....
        /*0ac8*/ 	.word	0xffffffff


	//   ....[26]....
        /*0acc*/ 	.word	0xffffffff


	//   ....[27]....
        /*0ad0*/ 	.word	0xffffffff


	//   ....[28]....
        /*0ad4*/ 	.word	0xffffffff


	//   ....[29]....
        /*0ad8*/ 	.word	0xffffffff


	//   ....[30]....
        /*0adc*/ 	.word	0xffffffff


	//   ....[31]....
        /*0ae0*/ 	.word	0xffffffff


	//   ....[32]....
        /*0ae4*/ 	.word	0xffffffff


	//   ....[33]....
        /*0ae8*/ 	.word	0xffffffff


	//   ....[34]....
        /*0aec*/ 	.word	0xffffffff


	//   ....[35]....
        /*0af0*/ 	.word	0xffffffff


	//   ....[36]....
        /*0af4*/ 	.word	0xffffffff


	//   ....[37]....
        /*0af8*/ 	.word	0xffffffff


	//   ....[38]....
        /*0afc*/ 	.word	0xffffffff


	//   ....[39]....
        /*0b00*/ 	.word	0xffffffff


	//   ....[40]....
        /*0b04*/ 	.word	0xffffffff


	//   ....[41]....
        /*0b08*/ 	.word	0xffffffff


	//   ....[42]....
        /*0b0c*/ 	.word	0xffffffff


	//   ....[43]....
        /*0b10*/ 	.word	0xffffffff


	//   ....[44]....
        /*0b14*/ 	.word	0xffffffff


	//   ....[45]....
        /*0b18*/ 	.word	0xffffffff


	//   ....[46]....
        /*0b1c*/ 	.word	0xffffffff


	//   ....[47]....
        /*0b20*/ 	.word	0xffffffff


	//   ....[48]....
        /*0b24*/ 	.word	0xffffffff


	//   ....[49]....
        /*0b28*/ 	.word	0xffffffff


	//   ....[50]....
        /*0b2c*/ 	.word	0xffffffff


	//   ....[51]....
        /*0b30*/ 	.word	0xffffffff


	//   ....[52]....
        /*0b34*/ 	.word	0xffffffff


	//   ....[53]....
        /*0b38*/ 	.word	0xffffffff


	//   ....[54]....
        /*0b3c*/ 	.word	0xffffffff


	//   ....[55]....
        /*0b40*/ 	.word	0xffffffff


	//   ....[56]....
        /*0b44*/ 	.word	0xffffffff


	//   ....[57]....
        /*0b48*/ 	.word	0xffffffff


	//   ....[58]....
        /*0b4c*/ 	.word	0xffffffff


	//   ....[59]....
        /*0b50*/ 	.word	0xffffffff


	//   ....[60]....
        /*0b54*/ 	.word	0xffffffff


	//   ....[61]....
        /*0b58*/ 	.word	0xffffffff


	//   ....[62]....
        /*0b5c*/ 	.word	0xffffffff


	//   ....[63]....
        /*0b60*/ 	.word	0xffffffff


	//   ....[64]....
        /*0b64*/ 	.word	0xffffffff


	//   ....[65]....
        /*0b68*/ 	.word	0xffffffff


	//   ....[66]....
        /*0b6c*/ 	.word	0xffffffff


	//   ....[67]....
        /*0b70*/ 	.word	0xffffffff


	//   ....[68]....
        /*0b74*/ 	.word	0xffffffff


	//   ....[69]....
        /*0b78*/ 	.word	0xffffffff


	//   ....[70]....
        /*0b7c*/ 	.word	0xffffffff


	//   ....[71]....
        /*0b80*/ 	.word	0xffffffff


	//   ....[72]....
        /*0b84*/ 	.word	0xffffffff


	//   ....[73]....
        /*0b88*/ 	.word	0xffffffff


	//   ....[74]....
        /*0b8c*/ 	.word	0xffffffff


	//   ....[75]....
        /*0b90*/ 	.word	0xffffffff


	//   ....[76]....
        /*0b94*/ 	.word	0xffffffff


	//   ....[77]....
        /*0b98*/ 	.word	0xffffffff


	//   ....[78]....
        /*0b9c*/ 	.word	0xffffffff


	//   ....[79]....
        /*0ba0*/ 	.word	0xffffffff


	//   ....[80]....
        /*0ba4*/ 	.word	0xffffffff


	//   ....[81]....
        /*0ba8*/ 	.word	0xffffffff


	//   ....[82]....
        /*0bac*/ 	.word	0xffffffff


	//   ....[83]....
        /*0bb0*/ 	.word	0xffffffff


	//   ....[84]....
        /*0bb4*/ 	.word	0xffffffff


	//   ....[85]....
        /*0bb8*/ 	.word	0xffffffff


	//   ....[86]....
        /*0bbc*/ 	.word	0xffffffff


	//   ....[87]....
        /*0bc0*/ 	.word	0xffffffff


	//   ....[88]....
        /*0bc4*/ 	.word	0xffffffff


	//   ....[89]....
        /*0bc8*/ 	.word	0xffffffff


	//   ....[90]....
        /*0bcc*/ 	.word	0xffffffff


	//   ....[91]....
        /*0bd0*/ 	.word	0xffffffff


	//   ....[92]....
        /*0bd4*/ 	.word	0xffffffff


	//   ....[93]....
        /*0bd8*/ 	.word	0xffffffff


	//   ....[94]....
        /*0bdc*/ 	.word	0xffffffff


	//   ....[95]....
        /*0be0*/ 	.word	0xffffffff


	//   ....[96]....
        /*0be4*/ 	.word	0xffffffff


	//   ....[97]....
        /*0be8*/ 	.word	0xffffffff


	//   ....[98]....
        /*0bec*/ 	.word	0xffffffff


	//   ....[99]....
        /*0bf0*/ 	.word	0xffffffff


	//   ....[100]....
        /*0bf4*/ 	.word	0xffffffff


	//   ....[101]....
        /*0bf8*/ 	.word	0xffffffff


	//   ....[102]....
        /*0bfc*/ 	.word	0xffffffff


	//   ....[103]....
        /*0c00*/ 	.word	0xffffffff


	//   ....[104]....
        /*0c04*/ 	.word	0xffffffff


	//   ....[105]....
        /*0c08*/ 	.word	0xffffffff


	//   ....[106]....
        /*0c0c*/ 	.word	0xffffffff


	//   ....[107]....
        /*0c10*/ 	.word	0xffffffff


	//   ....[108]....
        /*0c14*/ 	.word	0xffffffff


	//   ....[109]....
        /*0c18*/ 	.word	0xffffffff


	//   ....[110]....
        /*0c1c*/ 	.word	0xffffffff


	//   ....[111]....
        /*0c20*/ 	.word	0xffffffff


	//   ....[112]....
        /*0c24*/ 	.word	0xffffffff


	//   ....[113]....
        /*0c28*/ 	.word	0xffffffff


	//   ....[114]....
        /*0c2c*/ 	.word	0xffffffff


	//   ....[115]....
        /*0c30*/ 	.word	0xffffffff


	//   ....[116]....
        /*0c34*/ 	.word	0xffffffff


	//   ....[117]....
        /*0c38*/ 	.word	0xffffffff


	//   ....[118]....
        /*0c3c*/ 	.word	0xffffffff


	//   ....[119]....
        /*0c40*/ 	.word	0xffffffff


	//   ....[120]....
        /*0c44*/ 	.word	0xffffffff


	//   ....[121]....
        /*0c48*/ 	.word	0xffffffff


	//   ....[122]....
        /*0c4c*/ 	.word	0xffffffff


	//   ....[123]....
        /*0c50*/ 	.word	0xffffffff


	//   ....[124]....
        /*0c54*/ 	.word	0xffffffff


	//   ....[125]....
        /*0c58*/ 	.word	0xffffffff


	//   ....[126]....
        /*0c5c*/ 	.word	0xffffffff


	//   ....[127]....
        /*0c60*/ 	.word	0xffffffff


	//   ....[128]....
        /*0c64*/ 	.word	0xffffffff


	//   ....[129]....
        /*0c68*/ 	.word	0xffffffff


	//   ....[130]....
        /*0c6c*/ 	.word	0xffffffff


	//   ....[131]....
        /*0c70*/ 	.word	0xffffffff


	//   ....[132]....
        /*0c74*/ 	.word	0xffffffff


	//   ....[133]....
        /*0c78*/ 	.word	0xffffffff


	//   ....[134]....
        /*0c7c*/ 	.word	0xffffffff


	//   ....[135]....
        /*0c80*/ 	.word	0xffffffff


	//   ....[136]....
        /*0c84*/ 	.word	0xffffffff


	//   ....[137]....
        /*0c88*/ 	.word	0xffffffff


	//   ....[138]....
        /*0c8c*/ 	.word	0xffffffff


	//   ....[139]....
        /*0c90*/ 	.word	0xffffffff


	//   ....[140]....
        /*0c94*/ 	.word	0xffffffff


	//   ....[141]....
        /*0c98*/ 	.word	0xffffffff


	//   ....[142]....
        /*0c9c*/ 	.word	0xffffffff


	//   ....[143]....
        /*0ca0*/ 	.word	0xffffffff


	//   ....[144]....
        /*0ca4*/ 	.word	0xffffffff


	//   ....[145]....
        /*0ca8*/ 	.word	0xffffffff


	//   ....[146]....
        /*0cac*/ 	.word	0xffffffff


	//   ....[147]....
        /*0cb0*/ 	.word	0xffffffff


	//   ....[148]....
        /*0cb4*/ 	.word	0xffffffff


	//   ....[149]....
        /*0cb8*/ 	.word	0xffffffff


	//   ....[150]....
        /*0cbc*/ 	.word	0xffffffff


	//   ....[151]....
        /*0cc0*/ 	.word	0xffffffff


	//   ....[152]....
        /*0cc4*/ 	.word	0xffffffff


	//   ....[153]....
        /*0cc8*/ 	.word	0xffffffff


	//   ....[154]....
        /*0ccc*/ 	.word	0xffffffff


	//   ....[155]....
        /*0cd0*/ 	.word	0xffffffff


	//   ....[156]....
        /*0cd4*/ 	.word	0xffffffff


	//   ....[157]....
        /*0cd8*/ 	.word	0xffffffff


	//   ....[158]....
        /*0cdc*/ 	.word	0xffffffff


	//   ....[159]....
        /*0ce0*/ 	.word	0xffffffff


	//   ....[160]....
        /*0ce4*/ 	.word	0xffffffff


	//   ....[161]....
        /*0ce8*/ 	.word	0xffffffff


	//   ....[162]....
        /*0cec*/ 	.word	0xffffffff


	//   ....[163]....
        /*0cf0*/ 	.word	0xffffffff


	//   ....[164]....
        /*0cf4*/ 	.word	0xffffffff


	//   ....[165]....
        /*0cf8*/ 	.word	0xffffffff


	//   ....[166]....
        /*0cfc*/ 	.word	0xffffffff


	//   ....[167]....
        /*0d00*/ 	.word	0xffffffff


	//   ....[168]....
        /*0d04*/ 	.word	0xffffffff


	//   ....[169]....
        /*0d08*/ 	.word	0xffffffff


	//   ....[170]....
        /*0d0c*/ 	.word	0xffffffff


	//   ....[171]....
        /*0d10*/ 	.word	0xffffffff


	//----- nvinfo : EIATTR_COOP_GROUP_INSTR_OFFSETS
	.align		4
.L_256:
        /*0d14*/ 	.byte	0x04, 0x28
        /*0d16*/ 	.short	(.L_258 - .L_257)


	//   ....[0]....
.L_257:
        /*0d18*/ 	.word	0x00000050


	//   ....[1]....
        /*0d1c*/ 	.word	0x00000200


	//   ....[2]....
        /*0d20*/ 	.word	0x00000230


	//   ....[3]....
        /*0d24*/ 	.word	0x00000260


	//   ....[4]....
        /*0d28*/ 	.word	0x00000290


	//   ....[5]....
        /*0d2c*/ 	.word	0x000002c0


	//   ....[6]....
        /*0d30*/ 	.word	0x000002f0


	//   ....[7]....
        /*0d34*/ 	.word	0x00000460


	//   ....[8]....
        /*0d38*/ 	.word	0x000004a0


	//   ....[9]....
        /*0d3c*/ 	.word	0x000004d0


	//   ....[10]....
        /*0d40*/ 	.word	0x00000500


	//   ....[11]....
        /*0d44*/ 	.word	0x00000530


	//   ....[12]....
        /*0d48*/ 	.word	0x00000560


	//   ....[13]....
        /*0d4c*/ 	.word	0x000005f0


	//   ....[14]....
        /*0d50*/ 	.word	0x00000620


	//   ....[15]....
        /*0d54*/ 	.word	0x00000640


	//   ....[16]....
        /*0d58*/ 	.word	0x000006a0


	//   ....[17]....
        /*0d5c*/ 	.word	0x00002b60


	//   ....[18]....
        /*0d60*/ 	.word	0x00002b80


	//   ....[19]....
        /*0d64*/ 	.word	0x00002bb0


	//   ....[20]....
        /*0d68*/ 	.word	0x00002c20


	//   ....[21]....
        /*0d6c*/ 	.word	0x00002db0


	//   ....[22]....
        /*0d70*/ 	.word	0x00002df0


	//   ....[23]....
        /*0d74*/ 	.word	0x00002f30


	//   ....[24]....
        /*0d78*/ 	.word	0x00002fd0


	//   ....[25]....
        /*0d7c*/ 	.word	0x00003100


	//   ....[26]....
        /*0d80*/ 	.word	0x00003120


	//   ....[27]....
        /*0d84*/ 	.word	0x000031b0


	//   ....[28]....
        /*0d88*/ 	.word	0x00003210


	//   ....[29]....
        /*0d8c*/ 	.word	0x000034d0


	//   ....[30]....
        /*0d90*/ 	.word	0x000034e0


	//   ....[31]....
        /*0d94*/ 	.word	0x000038e0


	//   ....[32]....
        /*0d98*/ 	.word	0x000038f0


	//   ....[33]....
        /*0d9c*/ 	.word	0x00004a70


	//   ....[34]....
        /*0da0*/ 	.word	0x00004a90


	//   ....[35]....
        /*0da4*/ 	.word	0x00004c80


	//   ....[36]....
        /*0da8*/ 	.word	0x00004c90


	//   ....[37]....
        /*0dac*/ 	.word	0x00005230


	//   ....[38]....
        /*0db0*/ 	.word	0x00005260


	//   ....[39]....
        /*0db4*/ 	.word	0x00005270


	//   ....[40]....
        /*0db8*/ 	.word	0x000052a0


	//   ....[41]....
        /*0dbc*/ 	.word	0x00006910


	//   ....[42]....
        /*0dc0*/ 	.word	0x00006930


	//   ....[43]....
        /*0dc4*/ 	.word	0x00006b10


	//   ....[44]....
        /*0dc8*/ 	.word	0x00006b20


	//   ....[45]....
        /*0dcc*/ 	.word	0x00007c70


	//   ....[46]....
        /*0dd0*/ 	.word	0x00007c90


	//   ....[47]....
        /*0dd4*/ 	.word	0x00007e50


	//   ....[48]....
        /*0dd8*/ 	.word	0x00007e60


	//   ....[49]....
        /*0ddc*/ 	.word	0x000081b0


	//   ....[50]....
        /*0de0*/ 	.word	0x000081e0


	//   ....[51]....
        /*0de4*/ 	.word	0x00008200


	//   ....[52]....
        /*0de8*/ 	.word	0x00008220


	//   ....[53]....
        /*0dec*/ 	.word	0x00009ab0


	//   ....[54]....
        /*0df0*/ 	.word	0x00009ac0


	//   ....[55]....
        /*0df4*/ 	.word	0x00009af0


	//   ....[56]....
        /*0df8*/ 	.word	0x00009b00


	//   ....[57]....
        /*0dfc*/ 	.word	0x0000b3b0


	//   ....[58]....
        /*0e00*/ 	.word	0x0000b3c0


	//   ....[59]....
        /*0e04*/ 	.word	0x0000b3e0


	//   ....[60]....
        /*0e08*/ 	.word	0x0000b3f0


	//   ....[61]....
        /*0e0c*/ 	.word	0x0000b820


	//   ....[62]....
        /*0e10*/ 	.word	0x0000b840


	//   ....[63]....
        /*0e14*/ 	.word	0x0000baa0


	//   ....[64]....
        /*0e18*/ 	.word	0x0000bab0


	//   ....[65]....
        /*0e1c*/ 	.word	0x0000bcc0


	//   ....[66]....
        /*0e20*/ 	.word	0x0000bce0


	//   ....[67]....
        /*0e24*/ 	.word	0x0000bef0


	//   ....[68]....
        /*0e28*/ 	.word	0x0000bf00


	//   ....[69]....
        /*0e2c*/ 	.word	0x0000c300


	//   ....[70]....
        /*0e30*/ 	.word	0x0000c320


	//   ....[71]....
        /*0e34*/ 	.word	0x0000cf70


	//   ....[72]....
        /*0e38*/ 	.word	0x0000cf80


	//   ....[73]....
        /*0e3c*/ 	.word	0x0000e3b0


	//   ....[74]....
        /*0e40*/ 	.word	0x0000e3d0


	//   ....[75]....
        /*0e44*/ 	.word	0x0000e640


	//   ....[76]....
        /*0e48*/ 	.word	0x0000e650


	//   ....[77]....
        /*0e4c*/ 	.word	0x0000e860


	//   ....[78]....
        /*0e50*/ 	.word	0x0000e880


	//   ....[79]....
        /*0e54*/ 	.word	0x0000ea90


	//   ....[80]....
        /*0e58*/ 	.word	0x0000eaa0


	//   ....[81]....
        /*0e5c*/ 	.word	0x0000ed70


	//   ....[82]....
        /*0e60*/ 	.word	0x0000ed90


	//   ....[83]....
        /*0e64*/ 	.word	0x0000eec0


	//   ....[84]....
        /*0e68*/ 	.word	0x0000ef00


	//   ....[85]....
        /*0e6c*/ 	.word	0x0000ef30


	//   ....[86]....
        /*0e70*/ 	.word	0x0000ef60


	//   ....[87]....
        /*0e74*/ 	.word	0x0000ef90


	//   ....[88]....
        /*0e78*/ 	.word	0x0000efc0


	//   ....[89]....
        /*0e7c*/ 	.word	0x0000f120


	//   ....[90]....
        /*0e80*/ 	.word	0x0000f160


	//   ....[91]....
        /*0e84*/ 	.word	0x0000f190


	//   ....[92]....
        /*0e88*/ 	.word	0x0000f1c0


	//   ....[93]....
        /*0e8c*/ 	.word	0x0000f1f0


	//   ....[94]....
        /*0e90*/ 	.word	0x0000f220


	//   ....[95]....
        /*0e94*/ 	.word	0x0000f2b0


	//   ....[96]....
        /*0e98*/ 	.word	0x0000f2e0


	//   ....[97]....
        /*0e9c*/ 	.word	0x0000f2f0


	//   ....[98]....
        /*0ea0*/ 	.word	0x0000f350


	//   ....[99]....
        /*0ea4*/ 	.word	0x0000f930


	//   ....[100]....
        /*0ea8*/ 	.word	0x0000f990


	//   ....[101]....
        /*0eac*/ 	.word	0x0000f9e0


	//   ....[102]....
        /*0eb0*/ 	.word	0x0000fa30


	//   ....[103]....
        /*0eb4*/ 	.word	0x0000fa80


	//   ....[104]....
        /*0eb8*/ 	.word	0x0000faf0


	//   ....[105]....
        /*0ebc*/ 	.word	0x0000fb30


	//   ....[106]....
        /*0ec0*/ 	.word	0x0000fba0


	//   ....[107]....
        /*0ec4*/ 	.word	0x0000fc10


	//   ....[108]....
        /*0ec8*/ 	.word	0x0000fc70


	//   ....[109]....
        /*0ecc*/ 	.word	0x0000fce0


	//   ....[110]....
        /*0ed0*/ 	.word	0x0000fd40


	//   ....[111]....
        /*0ed4*/ 	.word	0x0000fda0


	//   ....[112]....
        /*0ed8*/ 	.word	0x0000fe10


	//   ....[113]....
        /*0edc*/ 	.word	0x0000fe70


	//   ....[114]....
        /*0ee0*/ 	.word	0x0000fed0


	//   ....[115]....
        /*0ee4*/ 	.word	0x0000ff10


	//   ....[116]....
        /*0ee8*/ 	.word	0x0000ff50


	//   ....[117]....
        /*0eec*/ 	.word	0x0000ffa0


	//   ....[118]....
        /*0ef0*/ 	.word	0x0000fff0


	//   ....[119]....
        /*0ef4*/ 	.word	0x00010060


	//   ....[120]....
        /*0ef8*/ 	.word	0x000100c0


	//   ....[121]....
        /*0efc*/ 	.word	0x00010120


	//   ....[122]....
        /*0f00*/ 	.word	0x00010180


	//   ....[123]....
        /*0f04*/ 	.word	0x000101f0


	//   ....[124]....
        /*0f08*/ 	.word	0x00010250


	//   ....[125]....
        /*0f0c*/ 	.word	0x000102b0


	//   ....[126]....
        /*0f10*/ 	.word	0x000102f0


	//   ....[127]....
        /*0f14*/ 	.word	0x00010330


	//   ....[128]....
        /*0f18*/ 	.word	0x00010380


	//   ....[129]....
        /*0f1c*/ 	.word	0x000103c0


	//   ....[130]....
        /*0f20*/ 	.word	0x00010410


	//   ....[131]....
        /*0f24*/ 	.word	0x00010460


	//   ....[132]....
        /*0f28*/ 	.word	0x000104b0


	//   ....[133]....
        /*0f2c*/ 	.word	0x00010500


	//   ....[134]....
        /*0f30*/ 	.word	0x00010570


	//   ....[135]....
        /*0f34*/ 	.word	0x000105e0


	//   ....[136]....
        /*0f38*/ 	.word	0x00010640


	//   ....[137]....
        /*0f3c*/ 	.word	0x000106a0


	//   ....[138]....
        /*0f40*/ 	.word	0x00010700


	//   ....[139]....
        /*0f44*/ 	.word	0x00010770


	//   ....[140]....
        /*0f48*/ 	.word	0x000107d0


	//   ....[141]....
        /*0f4c*/ 	.word	0x00010830


	//   ....[142]....
        /*0f50*/ 	.word	0x00010890


	//   ....[143]....
        /*0f54*/ 	.word	0x00010900


	//   ....[144]....
        /*0f58*/ 	.word	0x00010960


	//   ....[145]....
        /*0f5c*/ 	.word	0x000109c0


	//   ....[146]....
        /*0f60*/ 	.word	0x00010a20


	//   ....[147]....
        /*0f64*/ 	.word	0x00010a90


	//   ....[148]....
        /*0f68*/ 	.word	0x00010af0


	//   ....[149]....
        /*0f6c*/ 	.word	0x00010b50


	//   ....[150]....
        /*0f70*/ 	.word	0x00010bb0


	//   ....[151]....
        /*0f74*/ 	.word	0x00010c20


	//   ....[152]....
        /*0f78*/ 	.word	0x00010c80


	//   ....[153]....
        /*0f7c*/ 	.word	0x00010ce0


	//   ....[154]....
        /*0f80*/ 	.word	0x00010d40


	//   ....[155]....
        /*0f84*/ 	.word	0x00010db0


	//   ....[156]....
        /*0f88*/ 	.word	0x00010e00


	//   ....[157]....
        /*0f8c*/ 	.word	0x00010e40


	//   ....[158]....
        /*0f90*/ 	.word	0x00010e90


	//   ....[159]....
        /*0f94*/ 	.word	0x00010ee0


	//   ....[160]....
        /*0f98*/ 	.word	0x00010f30


	//   ....[161]....
        /*0f9c*/ 	.word	0x00010fa0


	//   ....[162]....
        /*0fa0*/ 	.word	0x00010fe0


	//   ....[163]....
        /*0fa4*/ 	.word	0x00011030


	//   ....[164]....
        /*0fa8*/ 	.word	0x00011080


	//   ....[165]....
        /*0fac*/ 	.word	0x000110d0


	//   ....[166]....
        /*0fb0*/ 	.word	0x00011120


	//   ....[167]....
        /*0fb4*/ 	.word	0x00011190


	//   ....[168]....
        /*0fb8*/ 	.word	0x000111d0


	//   ....[169]....
        /*0fbc*/ 	.word	0x00011240


	//   ....[170]....
        /*0fc0*/ 	.word	0x000112a0


	//   ....[171]....
        /*0fc4*/ 	.word	0x00011310


	//----- nvinfo : EIATTR_EXIT_INSTR_OFFSETS
	.align		4
.L_258:
        /*0fc8*/ 	.byte	0x04, 0x1c
        /*0fca*/ 	.short	(.L_260 - .L_259)


	//   ....[0]....
.L_259:
        /*0fcc*/ 	.word	0x00000c10


	//   ....[1]....
        /*0fd0*/ 	.word	0x0000f8f0


	//----- nvinfo : EIATTR_MAX_THREADS
	.align		4
.L_260:
        /*0fd4*/ 	.byte	0x04, 0x05
        /*0fd6*/ 	.short	(.L_262 - .L_261)
.L_261:
        /*0fd8*/ 	.word	0x00000100
        /*0fdc*/ 	.word	0x00000001
        /*0fe0*/ 	.word	0x00000001


	//----- nvinfo : EIATTR_CRS_STACK_SIZE
	.align		4
.L_262:
        /*0fe4*/ 	.byte	0x04, 0x1e
        /*0fe6*/ 	.short	(.L_264 - .L_263)
.L_263:
        /*0fe8*/ 	.word	0x00000000
.L_264:


//--------------------- .nv.info._ZN7cutlass13device_kernelIN5flash19enable_sm80_to_sm89INS1_16FlashAttnFwdSm80INS1_25CollectiveMainloopFwdSm80ILi8ELi1ELb0EN4cute5tupleIJNS5_1CILi128EEENS7_ILi32EEENS7_ILi256EEEEEELi256ENS_10bfloat16_tEfNS_4arch4Sm80ELb0ELb0ELb1ELb1ELb1ELb1ELb1ELb1EEENS1_21CollectiveEpilogueFwdINS6_IJS8_SA_S9_EEENS6_IJNS7_ILi1EEESI_SI_EEESC_SE_Li256ELb1ELb1ELb1ELb0EEENS1_36VarlenDynamicPersistentTileSchedulerILi128ELi32ELi256ELi256ELb1ELb1ELb0ELb0ELb1ELb1EEEEEEEEEvNT_6ParamsE --------------------------
	.section	.nv.info._ZN7cutlass13device_kernelIN5flash19enable_sm80_to_sm89INS1_16FlashAttnFwdSm80INS1_25CollectiveMainloopFwdSm80ILi8ELi1ELb0EN4cute5tupleIJNS5_1CILi128EEENS7_ILi32EEENS7_ILi256EEEEEELi256ENS_10bfloat16_tEfNS_4arch4Sm80ELb0ELb0ELb1ELb1ELb1ELb1ELb1ELb1EEENS1_21CollectiveEpilogueFwdINS6_IJS8_SA_S9_EEENS6_IJNS7_ILi1EEESI_SI_EEESC_SE_Li256ELb1ELb1ELb1ELb0EEENS1_36VarlenDynamicPersistentTileSchedulerILi128ELi32ELi256ELi256ELb1ELb1ELb0ELb0ELb1ELb1EEEEEEEEEvNT_6ParamsE,"",@"SHT_CUDA_INFO"
	.sectionflags	@""
	.align	4


	//----- nvinfo : EIATTR_CUDA_API_VERSION
	.align		4
        /*0000*/ 	.byte	0x04, 0x37
        /*0002*/ 	.short	(.L_266 - .L_265)
.L_265:
        /*0004*/ 	.word	0x00000082


	//----- nvinfo : EIATTR_SW2861232_WAR
	.align		4
.L_266:
        /*0008*/ 	.byte	0x01, 0x35
	.zero		2


	//----- nvinfo : EIATTR_PARAM_CBANK
	.align		4
        /*000c*/ 	.byte	0x04, 0x0a
        /*000e*/ 	.short	(.L_268 - .L_267)
	.align		4
.L_267:
        /*0010*/ 	.word	index@(.nv.constant0._ZN7cutlass13device_kernelIN5flash19enable_sm80_to_sm89INS1_16FlashAttnFwdSm80INS1_25CollectiveMainloopFwdSm80ILi8ELi1ELb0EN4cute5tupleIJNS5_1CILi128EEENS7_ILi32EEENS7_ILi256EEEEEELi256ENS_10bfloat16_tEfNS_4arch4Sm80ELb0ELb0ELb1ELb1ELb1ELb1ELb1ELb1EEENS1_21CollectiveEpilogueFwdINS6_IJS8_SA_S9_EEENS6_IJNS7_ILi1EEESI_SI_EEESC_SE_Li256ELb1ELb1ELb1ELb0EEENS1_36VarlenDynamicPersistentTileSchedulerILi128ELi32ELi256ELi256ELb1ELb1ELb0ELb0ELb1ELb1EEEEEEEEEvNT_6ParamsE)
        /*0014*/ 	.short	0x0160
        /*0016*/ 	.short	0x0438


	//----- nvinfo : EIATTR_CBANK_PARAM_SIZE
	.align		4
.L_268:
        /*0018*/ 	.byte	0x03, 0x19
        /*001a*/ 	.short	0x0438


	//----- nvinfo : EIATTR_KPARAM_INFO
	.align		4
        /*001c*/ 	.byte	0x04, 0x17
        /*001e*/ 	.short	(.L_270 - .L_269)
.L_269:
        /*0020*/ 	.word	0x00000000
        /*0024*/ 	.short	0x0000
        /*0026*/ 	.short	0x0000
        /*0028*/ 	.byte	0x00, 0xf0, 0xe1, 0x10


	//----- nvinfo : EIATTR_MAXREG_COUNT
	.align		4
.L_270:
        /*002c*/ 	.byte	0x03, 0x1b
        /*002e*/ 	.short	0x00ff


	//----- nvinfo : EIATTR_NUM_BARRIERS
	.align		4
        /*0030*/ 	.byte	0x02, 0x4c
        /*0032*/ 	.byte	0x06
	.zero		1


	//----- nvinfo : EIATTR_ANNOTATIONS
	.align		4
        /*0034*/ 	.byte	0x04, 0x55
        /*0036*/ 	.short	(.L_272 - .L_271)


	//   ....[0]....
.L_271:
        /* <DEDUP_REMOVED lines=25> */


	//----- nvinfo : EIATTR_MERCURY_ISA_VERSION
	.align		4
.L_272:
        /*01b0*/ 	.byte	0x03, 0x5f
        /*01b2*/ 	.short	0x0000


	//----- nvinfo : EIATTR_INT_WARP_WIDE_INSTR_OFFSETS
	.align		4
        /*01b4*/ 	.byte	0x04, 0x31
        /*01b6*/ 	.short	(.L_274 - .L_273)


	//   ....[0]....
.L_273:
        /*01b8*/ 	.word	0x00012500


	//   ....[1]....
        /*01bc*/ 	.word	0x00012570


	//----- nvinfo : EIATTR_COOP_GROUP_MASK_REGIDS
	.align		4
.L_274:
        /*01c0*/ 	.byte	0x04, 0x29
        /*01c2*/ 	.short	(.L_276 - .L_275)


	//   ....[0]....
.L_275:
        /*01c4*/ 	.word	0xffffffff


	//   ....[1]....
        /*01c8*/ 	.word	0xffffffff


	//   ....[2]....
        /*01cc*/ 	.word	0xffffffff


	//   ....[3]....
        /*01d0*/ 	.word	0xffffffff


	//   ....[4]....
        /*01d4*/ 	.word	0xffffffff


	//   ....[5]....
        /*01d8*/ 	.word	0xffffffff


	//   ....[6]....
        /*01dc*/ 	.word	0xffffffff


	//   ....[7]....
        /*01e0*/ 	.word	0xffffffff


	//   ....[8]....
        /*01e4*/ 	.word	0xffffffff


	//   ....[9]....
        /*01e8*/ 	.word	0xffffffff


	//   ....[10]....
        /*01ec*/ 	.word	0xffffffff


	//   ....[11]....
        /*01f0*/ 	.word	0xffffffff


	//   ....[12]....
        /*01f4*/ 	.word	0xffffffff


	//   ....[13]....
        /*01f8*/ 	.word	0xffffffff


	//   ....[14]....
        /*01fc*/ 	.word	0xffffffff


	//   ....[15]....
        /*0200*/ 	.word	0xffffffff


	//   ....[16]....
        /*0204*/ 	.word	0xffffffff


	//   ....[17]....
        /*0208*/ 	.word	0xffffffff


	//   ....[18]....
        /*020c*/ 	.word	0xffffffff


	//   ....[19]....
        /*0210*/ 	.word	0xffffffff


	//   ....[20]....
        /*0214*/ 	.word	0xffffffff


	//   ....[21]....
        /*0218*/ 	.word	0xffffffff


	//   ....[22]....
        /*021c*/ 	.word	0xffffffff


	//   ....[23]....
        /*0220*/ 	.word	0xffffffff


	//   ....[24]....
        /*0224*/ 	.word	0xffffffff


	//   ....[25]....
        /*0228*/ 	.word	0xffffffff


	//   ....[26]....
        /*022c*/ 	.word	0xffffffff


	//   ....[27]....
        /*0230*/ 	.word	0xffffffff


	//   ....[28]....
        /*0234*/ 	.word	0xffffffff


	//   ....[29]....
        /*0238*/ 	.word	0xffffffff


	//   ....[30]....
        /*023c*/ 	.word	0xffffffff


	//   ....[31]....
        /*0240*/ 	.word	0xffffffff


	//   ....[32]....
        /*0244*/ 	.word	0xffffffff


	//   ....[33]....
        /*0248*/ 	.word	0xffffffff


	//   ....[34]....
        /*024c*/ 	.word	0xffffffff


	//   ....[35]....
        /*0250*/ 	.word	0xffffffff


	//   ....[36]....
        /*0254*/ 	.word	0xffffffff


	//   ....[37]....
        /*0258*/ 	.word	0xffffffff


	//   ....[38]....
        /*025c*/ 	.word	0xffffffff


	//   ....[39]....
        /*0260*/ 	.word	0xffffffff


	//   ....[40]....
        /*0264*/ 	.word	0xffffffff


	//   ....[41]....
        /*0268*/ 	.word	0xffffffff


	//   ....[42]....
        /*026c*/ 	.word	0xffffffff


	//   ....[43]....
        /*0270*/ 	.word	0xffffffff


	//   ....[44]....
        /*0274*/ 	.word	0xffffffff


	//   ....[45]....
        /*0278*/ 	.word	0xffffffff


	//   ....[46]....
        /*027c*/ 	.word	0xffffffff


	//   ....[47]....
        /*0280*/ 	.word	0xffffffff


	//   ....[48]....
        /*0284*/ 	.word	0xffffffff


	//   ....[49]....
        /*0288*/ 	.word	0xffffffff


	//   ....[50]....
        /*028c*/ 	.word	0xffffffff


	//   ....[51]....
        /*0290*/ 	.word	0xffffffff


	//   ....[52]....
        /*0294*/ 	.word	0xffffffff


	//   ....[53]....
        /*0298*/ 	.word	0xffffffff


	//   ....[54]....
        /*029c*/ 	.word	0xffffffff


	//   ....[55]....
        /*02a0*/ 	.word	0xffffffff


	//   ....[56]....
        /*02a4*/ 	.word	0xffffffff


	//   ....[57]....
        /*02a8*/ 	.word	0xffffffff


	//   ....[58]....
        /*02ac*/ 	.word	0xffffffff


	//   ....[59]....
        /*02b0*/ 	.word	0xffffffff


	//   ....[60]....
        /*02b4*/ 	.word	0xffffffff


	//   ....[61]....
        /*02b8*/ 	.word	0xffffffff


	//   ....[62]....
        /*02bc*/ 	.word	0xffffffff


	//   ....[63]....
        /*02c0*/ 	.word	0xffffffff


	//   ....[64]....
        /*02c4*/ 	.word	0xffffffff


	//   ....[65]....
        /*02c8*/ 	.word	0xffffffff


	//   ....[66]....
        /*02cc*/ 	.word	0xffffffff


	//   ....[67]....
        /*02d0*/ 	.word	0xffffffff


	//   ....[68]....
        /*02d4*/ 	.word	0xffffffff


	//   ....[69]....
        /*02d8*/ 	.word	0xffffffff


	//   ....[70]....
        /*02dc*/ 	.word	0xffffffff


	//   ....[71]....
        /*02e0*/ 	.word	0xffffffff


	//   ....[72]....
        /*02e4*/ 	.word	0xffffffff


	//   ....[73]....
        /*02e8*/ 	.word	0xffffffff


	//   ....[74]....
        /*02ec*/ 	.word	0xffffffff


	//   ....[75]....
        /*02f0*/ 	.word	0xffffffff


	//   ....[76]....
        /*02f4*/ 	.word	0xffffffff


	//   ....[77]....
        /*02f8*/ 	.word	0xffffffff


	//   ....[78]....
        /*02fc*/ 	.word	0xffffffff


	//   ....[79]....
        /*0300*/ 	.word	0xffffffff


	//   ....[80]....
        /*0304*/ 	.word	0xffffffff


	//   ....[81]....
        /*0308*/ 	.word	0xffffffff


	//   ....[82]....
        /*030c*/ 	.word	0xffffffff


	//   ....[83]....
        /*0310*/ 	.word	0xffffffff


	//   ....[84]....
        /*0314*/ 	.word	0xffffffff


	//   ....[85]....
        /*0318*/ 	.word	0xffffffff


	//   ....[86]....
        /*031c*/ 	.word	0xffffffff


	//   ....[87]....
        /*0320*/ 	.word	0xffffffff


	//   ....[88]....
        /*0324*/ 	.word	0xffffffff


	//   ....[89]....
        /*0328*/ 	.word	0xffffffff


	//   ....[90]....
        /*032c*/ 	.word	0xffffffff


	//   ....[91]....
        /*0330*/ 	.word	0xffffffff


	//   ....[92]....
        /*0334*/ 	.word	0xffffffff


	//   ....[93]....
        /*0338*/ 	.word	0xffffffff


	//   ....[94]....
        /*033c*/ 	.word	0xffffffff


	//   ....[95]....
        /*0340*/ 	.word	0xffffffff


	//   ....[96]....
        /*0344*/ 	.word	0xffffffff


	//   ....[97]....
        /*0348*/ 	.word	0xffffffff


	//   ....[98]....
        /*034c*/ 	.word	0xffffffff


	//   ....[99]....
        /*0350*/ 	.word	0xffffffff


	//   ....[100]....
        /*0354*/ 	.word	0xffffffff


	//   ....[101]....
        /*0358*/ 	.word	0xffffffff


	//   ....[102]....
        /*035c*/ 	.word	0xffffffff


	//   ....[103]....
        /*0360*/ 	.word	0xffffffff


	//   ....[104]....
        /*0364*/ 	.word	0xffffffff


	//   ....[105]....
        /*0368*/ 	.word	0xffffffff


	//   ....[106]....
        /*036c*/ 	.word	0xffffffff


	//   ....[107]....
        /*0370*/ 	.word	0xffffffff


	//   ....[108]....
        /*0374*/ 	.word	0xffffffff


	//   ....[109]....
        /*0378*/ 	.word	0xffffffff


	//   ....[110]....
        /*037c*/ 	.word	0xffffffff


	//   ....[111]....
        /*0380*/ 	.word	0xffffffff


	//   ....[112]....
        /*0384*/ 	.word	0xffffffff


	//   ....[113]....
        /*0388*/ 	.word	0xffffffff


	//   ....[114]....
        /*038c*/ 	.word	0xffffffff


	//   ....[115]....
        /*0390*/ 	.word	0xffffffff


	//   ....[116]....
        /*0394*/ 	.word	0xffffffff


	//   ....[117]....
        /*0398*/ 	.word	0xffffffff


	//   ....[118]....
        /*039c*/ 	.word	0xffffffff


	//   ....[119]....
        /*03a0*/ 	.word	0xffffffff


	//   ....[120]....
        /*03a4*/ 	.word	0xffffffff


	//   ....[121]....
        /*03a8*/ 	.word	0xffffffff


	//   ....[122]....
        /*03ac*/ 	.word	0xffffffff


	//   ....[123]....
        /*03b0*/ 	.word	0xffffffff


	//   ....[124]....
        /*03b4*/ 	.word	0xffffffff


	//   ....[125]....
        /*03b8*/ 	.word	0xffffffff


	//   ....[126]....
        /*03bc*/ 	.word	0xffffffff


	//   ....[127]....
        /*03c0*/ 	.word	0xffffffff


	//   ....[128]....
        /*03c4*/ 	.word	0xffffffff


	//   ....[129]....
        /*03c8*/ 	.word	0xffffffff


	//   ....[130]....
        /*03cc*/ 	.word	0xffffffff


	//   ....[131]....
        /*03d0*/ 	.word	0xffffffff


	//   ....[132]....
        /*03d4*/ 	.word	0xffffffff


	//   ....[133]....
        /*03d8*/ 	.word	0xffffffff


	//   ....[134]....
        /*03dc*/ 	.word	0xffffffff


	//   ....[135]....
        /*03e0*/ 	.word	0xffffffff


	//   ....[136]....
        /*03e4*/ 	.word	0xffffffff


	//   ....[137]....
        /*03e8*/ 	.word	0xffffffff


	//   ....[138]....
        /*03ec*/ 	.word	0xffffffff


	//   ....[139]....
        /*03f0*/ 	.word	0xffffffff


	//   ....[140]....
        /*03f4*/ 	.word	0xffffffff


	//   ....[141]....
        /*03f8*/ 	.word	0xffffffff


	//   ....[142]....
        /*03fc*/ 	.word	0xffffffff


	//   ....[143]....
        /*0400*/ 	.word	0xffffffff


	//   ....[144]....
        /*0404*/ 	.word	0xffffffff


	//   ....[145]....
        /*0408*/ 	.word	0xffffffff


	//   ....[146]....
        /*040c*/ 	.word	0xffffffff


	//   ....[147]....
        /*0410*/ 	.word	0xffffffff


	//   ....[148]....
        /*0414*/ 	.word	0xffffffff


	//   ....[149]....
        /*0418*/ 	.word	0xffffffff


	//   ....[150]....
        /*041c*/ 	.word	0xffffffff


	//   ....[151]....
        /*0420*/ 	.word	0xffffffff


	//   ....[152]....
        /*0424*/ 	.word	0xffffffff


	//   ....[153]....
        /*0428*/ 	.word	0xffffffff


	//   ....[154]....
        /*042c*/ 	.word	0xffffffff


	//   ....[155]....
        /*0430*/ 	.word	0xffffffff


	//   ....[156]....
        /*0434*/ 	.word	0xffffffff


	//   ....[157]....
        /*0438*/ 	.word	0xffffffff


	//   ....[158]....
        /*043c*/ 	.word	0xffffffff


	//   ....[159]....
        /*0440*/ 	.word	0xffffffff


	//   ....[160]....
        /*0444*/ 	.word	0xffffffff


	//   ....[161]....
        /*0448*/ 	.word	0xffffffff


	//   ....[162]....
        /*044c*/ 	.word	0xffffffff


	//   ....[163]....
        /*0450*/ 	.word	0xffffffff


	//   ....[164]....
        /*0454*/ 	.word	0xffffffff


	//   ....[165]....
        /*0458*/ 	.word	0xffffffff


	//   ....[166]....
        /*045c*/ 	.word	0xffffffff


	//   ....[167]....
        /*0460*/ 	.word	0xffffffff


	//   ....[168]....
        /*0464*/ 	.word	0xffffffff


	//   ....[169]....
        /*0468*/ 	.word	0xffffffff


	//   ....[170]....
        /*046c*/ 	.word	0xffffffff


	//   ....[171]....
        /*0470*/ 	.word	0xffffffff


	//   ....[172]....
        /*0474*/ 	.word	0xffffffff


	//   ....[173]....
        /*0478*/ 	.word	0xffffffff


	//   ....[174]....
        /*047c*/ 	.word	0xffffffff


	//   ....[175]....
        /*0480*/ 	.word	0xffffffff


	//   ....[176]....
        /*0484*/ 	.word	0xffffffff


	//   ....[177]....
        /*0488*/ 	.word	0xffffffff


	//----- nvinfo : EIATTR_COOP_GROUP_INSTR_OFFSETS
	.align		4
.L_276:
        /*048c*/ 	.byte	0x04, 0x28
        /*048e*/ 	.short	(.L_278 - .L_277)


	//   ....[0]....
.L_277:
        /*0490*/ 	.word	0x00000050


	//   ....[1]....
        /*0494*/ 	.word	0x000001e0


	//   ....[2]....
        /*0498*/ 	.word	0x00000210


	//   ....[3]....
        /*049c*/ 	.word	0x00000240


	//   ....[4]....
        /*04a0*/ 	.word	0x00000270


	//   ....[5]....
        /*04a4*/ 	.word	0x000002a0


	//   ....[6]....
        /*04a8*/ 	.word	0x000002d0


	//   ....[7]....
        /*04ac*/ 	.word	0x00000440


	//   ....[8]....
        /*04b0*/ 	.word	0x00000480


	//   ....[9]....
        /*04b4*/ 	.word	0x000004b0


	//   ....[10]....
        /*04b8*/ 	.word	0x000004e0


	//   ....[11]....
        /*04bc*/ 	.word	0x00000510


	//   ....[12]....
        /*04c0*/ 	.word	0x00000540


	//   ....[13]....
        /*04c4*/ 	.word	0x000005d0


	//   ....[14]....
        /*04c8*/ 	.word	0x00000600


	//   ....[15]....
        /*04cc*/ 	.word	0x00000620


	//   ....[16]....
        /*04d0*/ 	.word	0x00000680


	//   ....[17]....
        /*04d4*/ 	.word	0x000033b0


	//   ....[18]....
        /*04d8*/ 	.word	0x000033c0


	//   ....[19]....
        /*04dc*/ 	.word	0x000045e0


	//   ....[20]....
        /*04e0*/ 	.word	0x000045f0


	//   ....[21]....
        /*04e4*/ 	.word	0x00005700


	//   ....[22]....
        /*04e8*/ 	.word	0x00005720


	//   ....[23]....
        /*04ec*/ 	.word	0x00005ae0


	//   ....[24]....
        /*04f0*/ 	.word	0x00005af0


	//   ....[25]....
        /*04f4*/ 	.word	0x000067a0


	//   ....[26]....
        /*04f8*/ 	.word	0x000067c0


	//   ....[27]....
        /*04fc*/ 	.word	0x00006940


	//   ....[28]....
        /*0500*/ 	.word	0x00006950


	//   ....[29]....
        /*0504*/ 	.word	0x00006ab0


	//   ....[30]....
        /*0508*/ 	.word	0x00006ad0


	//   ....[31]....
        /*050c*/ 	.word	0x00006c30


	//   ....[32]....
        /*0510*/ 	.word	0x00006c40


	//   ....[33]....
        /*0514*/ 	.word	0x00007050


	//   ....[34]....
        /*0518*/ 	.word	0x00007060


	//   ....[35]....
        /*051c*/ 	.word	0x000072d0


	//   ....[36]....
        /*0520*/ 	.word	0x00007310


	//   ....[37]....
        /*0524*/ 	.word	0x00007350


	//   ....[38]....
        /*0528*/ 	.word	0x00007380


	//   ....[39]....
        /*052c*/ 	.word	0x0000a430


	//   ....[40]....
        /*0530*/ 	.word	0x0000a470


	//   ....[41]....
        /*0534*/ 	.word	0x0000a4b0


	//   ....[42]....
        /*0538*/ 	.word	0x0000a4e0


	//   ....[43]....
        /*053c*/ 	.word	0x0000db50


	//   ....[44]....
        /*0540*/ 	.word	0x0000db60


	//   ....[45]....
        /*0544*/ 	.word	0x0000e810


	//   ....[46]....
        /*0548*/ 	.word	0x0000e830


	//   ....[47]....
        /*054c*/ 	.word	0x0000ebe0


	//   ....[48]....
        /*0550*/ 	.word	0x0000ebf0


	//   ....[49]....
        /*0554*/ 	.word	0x0000ec20


	//   ....[50]....
        /*0558*/ 	.word	0x0000ec30


	//   ....[51]....
        /*055c*/ 	.word	0x0000f980


	//   ....[52]....
        /*0560*/ 	.word	0x0000f990


	//   ....[53]....
        /*0564*/ 	.word	0x00010570


	//   ....[54]....
        /*0568*/ 	.word	0x00010590


	//   ....[55]....
        /*056c*/ 	.word	0x000107d0


	//   ....[56]....
        /*0570*/ 	.word	0x000107f0


	//   ....[57]....
        /*0574*/ 	.word	0x00010810


	//   ....[58]....
        /*0578*/ 	.word	0x00010830


	//   ....[59]....
        /*057c*/ 	.word	0x00011af0


	//   ....[60]....
        /*0580*/ 	.word	0x00011b20


	//   ....[61]....
        /*0584*/ 	.word	0x00011b40


	//   ....[62]....
        /*0588*/ 	.word	0x00011b60


	//   ....[63]....
        /*058c*/ 	.word	0x000132e0


	//   ....[64]....
        /*0590*/ 	.word	0x00013300


	//   ....[65]....
        /*0594*/ 	.word	0x00013310


	//   ....[66]....
        /*0598*/ 	.word	0x00013330


	//   ....[67]....
        /*059c*/ 	.word	0x000136f0


	//   ....[68]....
        /*05a0*/ 	.word	0x00013710


	//   ....[69]....
        /*05a4*/ 	.word	0x00013870


	//   ....[70]....
        /*05a8*/ 	.word	0x00013880


	//   ....[71]....
        /*05ac*/ 	.word	0x000139f0


	//   ....[72]....
        /*05b0*/ 	.word	0x00013a10


	//   ....[73]....
        /*05b4*/ 	.word	0x00013b80


	//   ....[74]....
        /*05b8*/ 	.word	0x00013b90


	//   ....[75]....
        /*05bc*/ 	.word	0x00013ef0


	//   ....[76]....
        /*05c0*/ 	.word	0x00013f10


	//   ....[77]....
        /*05c4*/ 	.word	0x00014c80


	//   ....[78]....
        /*05c8*/ 	.word	0x00014c90


	//   ....[79]....
        /*05cc*/ 	.word	0x000161d0


	//   ....[80]....
        /*05d0*/ 	.word	0x000161f0


	//   ....[81]....
        /*05d4*/ 	.word	0x00016360


	//   ....[82]....
        /*05d8*/ 	.word	0x00016370


	//   ....[83]....
        /*05dc*/ 	.word	0x000164e0


	//   ....[84]....
        /*05e0*/ 	.word	0x00016500


	//   ....[85]....
        /*05e4*/ 	.word	0x00016670


	//   ....[86]....
        /*05e8*/ 	.word	0x00016680


	//   ....[87]....
        /*05ec*/ 	.word	0x00016890


	//   ....[88]....
        /*05f0*/ 	.word	0x000168b0


	//   ....[89]....
        /*05f4*/ 	.word	0x000169d0


	//   ....[90]....
        /*05f8*/ 	.word	0x00016a10


	//   ....[91]....
        /*05fc*/ 	.word	0x00016a40


	//   ....[92]....
        /*0600*/ 	.word	0x00016a70


	//   ....[93]....
        /*0604*/ 	.word	0x00016aa0


	//   ....[94]....
        /*0608*/ 	.word	0x00016ad0


	//   ....[95]....
        /*060c*/ 	.word	0x00016c30


	//   ....[96]....
        /*0610*/ 	.word	0x00016c70


	//   ....[97]....
        /*0614*/ 	.word	0x00016ca0


	//   ....[98]....
        /*0618*/ 	.word	0x00016cd0


	//   ....[99]....
        /*061c*/ 	.word	0x00016d00


	//   ....[100]....
        /*0620*/ 	.word	0x00016d30


	//   ....[101]....
        /*0624*/ 	.word	0x00016dc0


	//   ....[102]....
        /*0628*/ 	.word	0x00016df0


	//   ....[103]....
        /*062c*/ 	.word	0x00016e00


	//   ....[104]....
        /*0630*/ 	.word	0x00016e60


	//   ....[105]....
        /*0634*/ 	.word	0x000173a0


	//   ....[106]....
        /*0638*/ 	.word	0x00017400


	//   ....[107]....
        /*063c*/ 	.word	0x00017450


	//   ....[108]....
        /*0640*/ 	.word	0x000174a0


	//   ....[109]....
        /*0644*/ 	.word	0x000174f0


	//   ....[110]....
        /*0648*/ 	.word	0x00017560


	//   ....[111]....
        /*064c*/ 	.word	0x000175b0


	//   ....[112]....
        /*0650*/ 	.word	0x00017610


	//   ....[113]....
        /*0654*/ 	.word	0x00017680


	//   ....[114]....
        /*0658*/ 	.word	0x000176e0


	//   ....[115]....
        /*065c*/ 	.word	0x00017750


	//   ....[116]....
        /*0660*/ 	.word	0x000177c0


	//   ....[117]....
        /*0664*/ 	.word	0x00017830


	//   ....[118]....
        /*0668*/ 	.word	0x00017890


	//   ....[119]....
        /*066c*/ 	.word	0x00017900


	//   ....[120]....
        /*0670*/ 	.word	0x00017970


	//   ....[121]....
        /*0674*/ 	.word	0x000179e0


	//   ....[122]....
        /*0678*/ 	.word	0x00017a40


	//   ....[123]....
        /*067c*/ 	.word	0x00017ab0


	//   ....[124]....
        /*0680*/ 	.word	0x00017b20


	//   ....[125]....
        /*0684*/ 	.word	0x00017b70


	//   ....[126]....
        /*0688*/ 	.word	0x00017bb0


	//   ....[127]....
        /*068c*/ 	.word	0x00017c00


	//   ....[128]....
        /*0690*/ 	.word	0x00017c50


	//   ....[129]....
        /*0694*/ 	.word	0x00017cb0


	//   ....[130]....
        /*0698*/ 	.word	0x00017d20


	//   ....[131]....
        /*069c*/ 	.word	0x00017d90


	//   ....[132]....
        /*06a0*/ 	.word	0x00017de0


	//   ....[133]....
        /*06a4*/ 	.word	0x00017e20


	//   ....[134]....
        /*06a8*/ 	.word	0x00017e70


	//   ....[135]....
        /*06ac*/ 	.word	0x00017eb0


	//   ....[136]....
        /*06b0*/ 	.word	0x00017f00


	//   ....[137]....
        /*06b4*/ 	.word	0x00017f50


	//   ....[138]....
        /*06b8*/ 	.word	0x00017fa0


	//   ....[139]....
        /*06bc*/ 	.word	0x00017fe0


	//   ....[140]....
        /*06c0*/ 	.word	0x00018050


	//   ....[141]....
        /*06c4*/ 	.word	0x000180c0


	//   ....[142]....
        /*06c8*/ 	.word	0x00018130


	//   ....[143]....
        /*06cc*/ 	.word	0x00018190


	//   ....[144]....
        /*06d0*/ 	.word	0x00018200


	//   ....[145]....
        /*06d4*/ 	.word	0x00018270


	//   ....[146]....
        /*06d8*/ 	.word	0x000182e0


	//   ....[147]....
        /*06dc*/ 	.word	0x00018340


	//   ....[148]....
        /*06e0*/ 	.word	0x000183b0


	//   ....[149]....
        /*06e4*/ 	.word	0x00018420


	//   ....[150]....
        /*06e8*/ 	.word	0x00018490


	//   ....[151]....
        /*06ec*/ 	.word	0x000184f0


	//   ....[152]....
        /*06f0*/ 	.word	0x00018560


	//   ....[153]....
        /*06f4*/ 	.word	0x000185d0


	//   ....[154]....
        /*06f8*/ 	.word	0x00018640


	//   ....[155]....
        /*06fc*/ 	.word	0x000186a0


	//   ....[156]....
        /*0700*/ 	.word	0x00018710


	//   ....[157]....
        /*0704*/ 	.word	0x00018780


	//   ....[158]....
        /*0708*/ 	.word	0x000187f0


	//   ....[159]....
        /*070c*/ 	.word	0x00018850


	//   ....[160]....
        /*0710*/ 	.word	0x000188c0


	//   ....[161]....
        /*0714*/ 	.word	0x00018930


	//   ....[162]....
        /*0718*/ 	.word	0x00018980


	//   ....[163]....
        /*071c*/ 	.word	0x000189c0


	//   ....[164]....
        /*0720*/ 	.word	0x00018a10


	//   ....[165]....
        /*0724*/ 	.word	0x00018a60


	//   ....[166]....
        /*0728*/ 	.word	0x00018ab0


	//   ....[167]....
        /*072c*/ 	.word	0x00018b20


	//   ....[168]....
        /*0730*/ 	.word	0x00018b70


	//   ....[169]....
        /*0734*/ 	.word	0x00018bc0


	//   ....[170]....
        /*0738*/ 	.word	0x00018c10


	//   ....[171]....
        /*073c*/ 	.word	0x00018c60


	//   ....[172]....
        /*0740*/ 	.word	0x00018cb0


	//   ....[173]....
        /*0744*/ 	.word	0x00018d20


	//   ....[174]....
        /*0748*/ 	.word	0x00018d70


	//   ....[175]....
        /*074c*/ 	.word	0x00018dd0


	//   ....[176]....
        /*0750*/ 	.word	0x00018e30


	//   ....[177]....
        /*0754*/ 	.word	0x00018ea0


	//----- nvinfo : EIATTR_EXIT_INSTR_OFFSETS
	.align		4
.L_278:
        /*0758*/ 	.byte	0x04, 0x1c
        /*075a*/ 	.short	(.L_280 - .L_279)


	//   ....[0]....
.L_279:
        /*075c*/ 	.word	0x00000b40


	//   ....[1]....
        /*0760*/ 	.word	0x00017360


	//----- nvinfo : EIATTR_MAX_THREADS
	.align		4
.L_280:
        /*0764*/ 	.byte	0x04, 0x05
        /*0766*/ 	.short	(.L_282 - .L_281)
.L_281:
        /*0768*/ 	.word	0x00000100
        /*076c*/ 	.word	0x00000001
        /*0770*/ 	.word	0x00000001


	//----- nvinfo : EIATTR_CRS_STACK_SIZE
	.align		4
.L_282:
        /*0774*/ 	.byte	0x04, 0x1e
        /*0776*/ 	.short	(.L_284 - .L_283)
.L_283:
        /*0778*/ 	.word	0x00000000
.L_284:


//--------------------- .nv.info._ZN7cutlass13device_kernelIN5flash19enable_sm80_to_sm89INS1_16FlashAttnFwdSm80INS1_25CollectiveMainloopFwdSm80ILi8ELi1ELb1EN4cute5tupleIJNS5_1CILi128EEENS7_ILi48EEENS7_ILi256EEEEEELi256ENS_10bfloat16_tEfNS_4arch4Sm80ELb0ELb1ELb1ELb0ELb1ELb0ELb1ELb1EEENS1_21CollectiveEpilogueFwdINS6_IJS8_SA_S9_EEENS6_IJNS7_ILi1EEESI_SI_EEESC_SE_Li256ELb0ELb1ELb1ELb0EEENS1_19SingleTileSchedulerILb0ELb1ELb1ELi128EEEEEEEEEvNT_6ParamsE --------------------------
	.section	.nv.info._ZN7cutlass13device_kernelIN5flash19enable_sm80_to_sm89INS1_16FlashAttnFwdSm80INS1_25CollectiveMainloopFwdSm80ILi8ELi1ELb1EN4cute5tupleIJNS5_1CILi128EEENS7_ILi48EEENS7_ILi256EEEEEELi256ENS_10bfloat16_tEfNS_4arch4Sm80ELb0ELb1ELb1ELb0ELb1ELb0ELb1ELb1EEENS1_21CollectiveEpilogueFwdINS6_IJS8_SA_S9_EEENS6_IJNS7_ILi1EEESI_SI_EEESC_SE_Li256ELb0ELb1ELb1ELb0EEENS1_19SingleTileSchedulerILb0ELb1ELb1ELi128EEEEEEEEEvNT_6ParamsE,"",@"SHT_CUDA_INFO"
	.sectionflags	@""
	.align	4


	//----- nvinfo : EIATTR_CUDA_API_VERSION
	.align		4
        /*0000*/ 	.byte	0x04, 0x37
        /*0002*/ 	.short	(.L_286 - .L_285)
.L_285:
        /*0004*/ 	.word	0x00000082


	//----- nvinfo : EIATTR_SW2861232_WAR
	.align		4
.L_286:
        /*0008*/ 	.byte	0x01, 0x35
	.zero		2


	//----- nvinfo : EIATTR_PARAM_CBANK
	.align		4
        /*000c*/ 	.byte	0x04, 0x0a
        /*000e*/ 	.short	(.L_288 - .L_287)
	.align		4
.L_287:
        /*0010*/ 	.word	index@(.nv.constant0._ZN7cutlass13device_kernelIN5flash19enable_sm80_to_sm89INS1_16FlashAttnFwdSm80INS1_25CollectiveMainloopFwdSm80ILi8ELi1ELb1EN4cute5tupleIJNS5_1CILi128EEENS7_ILi48EEENS7_ILi256EEEEEELi256ENS_10bfloat16_tEfNS_4arch4Sm80ELb0ELb1ELb1ELb0ELb1ELb0ELb1ELb1EEENS1_21CollectiveEpilogueFwdINS6_IJS8_SA_S9_EEENS6_IJNS7_ILi1EEESI_SI_EEESC_SE_Li256ELb0ELb1ELb1ELb0EEENS1_19SingleTileSchedulerILb0ELb1ELb1ELi128EEEEEEEEEvNT_6ParamsE)
        /*0014*/ 	.short	0x0160
        /*0016*/ 	.short	0x0418


	//----- nvinfo : EIATTR_CBANK_PARAM_SIZE
	.align		4
.L_288:
        /*0018*/ 	.byte	0x03, 0x19
        /*001a*/ 	.short	0x0418


	//----- nvinfo : EIATTR_KPARAM_INFO
	.align		4
        /*001c*/ 	.byte	0x04, 0x17
        /*001e*/ 	.short	(.L_290 - .L_289)
.L_289:
        /*0020*/ 	.word	0x00000000
        /*0024*/ 	.short	0x0000
        /*0026*/ 	.short	0x0000
        /*0028*/ 	.byte	0x00, 0xf0, 0x61, 0x10


	//----- nvinfo : EIATTR_MAXREG_COUNT
	.align		4
.L_290:
        /*002c*/ 	.byte	0x03, 0x1b
        /*002e*/ 	.short	0x00ff


	//----- nvinfo : EIATTR_NUM_BARRIERS
	.align		4
        /*0030*/ 	.byte	0x02, 0x4c
        /*0032*/ 	.byte	0x02
	.zero		1


	//----- nvinfo : EIATTR_ANNOTATIONS
	.align		4
        /*0034*/ 	.byte	0x04, 0x55
        /*0036*/ 	.short	(.L_292 - .L_291)


	//   ....[0]....
.L_291:
        /* <DEDUP_REMOVED lines=81> */


	//----- nvinfo : EIATTR_MERCURY_ISA_VERSION
	.align		4
.L_292:
        /*0538*/ 	.byte	0x03, 0x5f
        /*053a*/ 	.short	0x0000


	//----- nvinfo : EIATTR_COOP_GROUP_MASK_REGIDS
	.align		4
        /*053c*/ 	.byte	0x04, 0x29
        /*053e*/ 	.short	(.L_294 - .L_293)


	//   ....[0]....
.L_293:
        /*0540*/ 	.word	0xffffffff


	//   ....[1]....
        /*0544*/ 	.word	0xffffffff


	//   ....[2]....
        /*0548*/ 	.word	0xffffffff


	//   ....[3]....
        /*054c*/ 	.word	0xffffffff


	//   ....[4]....
        /*0550*/ 	.word	0xffffffff


	//   ....[5]....
        /*0554*/ 	.word	0xffffffff


	//   ....[6]....
        /*0558*/ 	.word	0xffffffff


	//   ....[7]....
        /*055c*/ 	.word	0xffffffff


	//   ....[8]....
        /*0560*/ 	.word	0xffffffff


	//   ....[9]....
        /*0564*/ 	.word	0xffffffff


	//   ....[10]....
        /*0568*/ 	.word	0xffffffff


	//   ....[11]....
        /*056c*/ 	.word	0xffffffff


	//   ....[12]....
        /*0570*/ 	.word	0xffffffff


	//   ....[13]....
        /*0574*/ 	.word	0xffffffff


	//   ....[14]....
        /*0578*/ 	.word	0xffffffff


	//   ....[15]....
        /*057c*/ 	.word	0xffffffff


	//   ....[16]....
        /*0580*/ 	.word	0xffffffff


	//   ....[17]....
        /*0584*/ 	.word	0xffffffff


	//   ....[18]....
        /*0588*/ 	.word	0xffffffff


	//   ....[19]....
        /*058c*/ 	.word	0xffffffff


	//   ....[20]....
        /*0590*/ 	.word	0xffffffff


	//   ....[21]....
        /*0594*/ 	.word	0xffffffff


	//   ....[22]....
        /*0598*/ 	.word	0xffffffff


	//   ....[23]....
        /*059c*/ 	.word	0xffffffff


	//   ....[24]....
        /*05a0*/ 	.word	0xffffffff


	//   ....[25]....
        /*05a4*/ 	.word	0xffffffff


	//   ....[26]....
        /*05a8*/ 	.word	0xffffffff


	//   ....[27]....
        /*05ac*/ 	.word	0xffffffff


	//   ....[28]....
        /*05b0*/ 	.word	0xffffffff


	//   ....[29]....
        /*05b4*/ 	.word	0xffffffff


	//   ....[30]....
        /*05b8*/ 	.word	0xffffffff


	//   ....[31]....
        /*05bc*/ 	.word	0xffffffff


	//   ....[32]....
        /*05c0*/ 	.word	0xffffffff


	//   ....[33]....
        /*05c4*/ 	.word	0xffffffff


	//   ....[34]....
        /*05c8*/ 	.word	0xffffffff


	//   ....[35]....
        /*05cc*/ 	.word	0xffffffff


	//   ....[36]....
        /*05d0*/ 	.word	0xffffffff


	//   ....[37]....
        /*05d4*/ 	.word	0xffffffff


	//   ....[38]....
        /*05d8*/ 	.word	0xffffffff


	//   ....[39]....
        /*05dc*/ 	.word	0xffffffff


	//   ....[40]....
        /*05e0*/ 	.word	0xffffffff


	//   ....[41]....
        /*05e4*/ 	.word	0xffffffff


	//   ....[42]....
        /*05e8*/ 	.word	0xffffffff


	//   ....[43]....
        /*05ec*/ 	.word	0xffffffff


	//   ....[44]....
        /*05f0*/ 	.word	0xffffffff


	//   ....[45]....
        /*05f4*/ 	.word	0xffffffff


	//   ....[46]....
        /*05f8*/ 	.word	0xffffffff


	//   ....[47]....
        /*05fc*/ 	.word	0xffffffff


	//   ....[48]....
        /*0600*/ 	.word	0xffffffff


	//   ....[49]....
        /*0604*/ 	.word	0xffffffff


	//   ....[50]....
        /*0608*/ 	.word	0xffffffff


	//   ....[51]....
        /*060c*/ 	.word	0xffffffff


	//   ....[52]....
        /*0610*/ 	.word	0xffffffff


	//   ....[53]....
        /*0614*/ 	.word	0xffffffff


	//   ....[54]....
        /*0618*/ 	.word	0xffffffff


	//   ....[55]....
        /*061c*/ 	.word	0xffffffff


	//   ....[56]....
        /*0620*/ 	.word	0xffffffff


	//   ....[57]....
        /*0624*/ 	.word	0xffffffff


	//   ....[58]....
        /*0628*/ 	.word	0xffffffff


	//   ....[59]....
        /*062c*/ 	.word	0xffffffff


	//   ....[60]....
        /*0630*/ 	.word	0xffffffff


	//   ....[61]....
        /*0634*/ 	.word	0xffffffff


	//   ....[62]....
        /*0638*/ 	.word	0xffffffff


	//   ....[63]....
        /*063c*/ 	.word	0xffffffff


	//   ....[64]....
        /*0640*/ 	.word	0xffffffff


	//   ....[65]....
        /*0644*/ 	.word	0xffffffff


	//   ....[66]....
        /*0648*/ 	.word	0xffffffff


	//   ....[67]....
        /*064c*/ 	.word	0xffffffff


	//   ....[68]....
        /*0650*/ 	.word	0xffffffff


	//   ....[69]....
        /*0654*/ 	.word	0xffffffff


	//   ....[70]....
        /*0658*/ 	.word	0xffffffff


	//   ....[71]....
        /*065c*/ 	.word	0xffffffff


	//   ....[72]....
        /*0660*/ 	.word	0xffffffff


	//   ....[73]....
        /*0664*/ 	.word	0xffffffff


	//   ....[74]....
        /*0668*/ 	.word	0xffffffff


	//   ....[75]....
        /*066c*/ 	.word	0xffffffff


	//   ....[76]....
        /*0670*/ 	.word	0xffffffff


	//   ....[77]....
        /*0674*/ 	.word	0xffffffff


	//   ....[78]....
        /*0678*/ 	.word	0xffffffff


	//   ....[79]....
        /*067c*/ 	.word	0xffffffff


	//   ....[80]....
        /*0680*/ 	.word	0xffffffff


	//   ....[81]....
        /*0684*/ 	.word	0xffffffff


	//   ....[82]....
        /*0688*/ 	.word	0xffffffff


	//   ....[83]....
        /*068c*/ 	.word	0xffffffff


	//   ....[84]....
        /*0690*/ 	.word	0xffffffff


	//   ....[85]....
        /*0694*/ 	.word	0xffffffff


	//   ....[86]....
        /*0698*/ 	.word	0xffffffff


	//----- nvinfo : EIATTR_COOP_GROUP_INSTR_OFFSETS
	.align		4
.L_294:
        /*069c*/ 	.byte	0x04, 0x28
        /*069e*/ 	.short	(.L_296 - .L_295)


	//   ....[0]....
.L_295:
        /*06a0*/ 	.word	0x00000060


	//   ....[1]....
        /*06a4*/ 	.word	0x00001710


	//   ....[2]....
        /*06a8*/ 	.word	0x00001740


	//   ....[3]....
        /*06ac*/ 	.word	0x00001770


	//   ....[4]....
        /*06b0*/ 	.word	0x000017b0


	//   ....[5]....
        /*06b4*/ 	.word	0x000017e0


	//   ....[6]....
        /*06b8*/ 	.word	0x000019d0


	//   ....[7]....
        /*06bc*/ 	.word	0x000019f0


	//   ....[8]....
        /*06c0*/ 	.word	0x00001a00


	//   ....[9]....
        /*06c4*/ 	.word	0x00001b70


	//   ....[10]....
        /*06c8*/ 	.word	0x00001bb0


	//   ....[11]....
        /*06cc*/ 	.word	0x00001bd0


	//   ....[12]....
        /*06d0*/ 	.word	0x00001c60


	//   ....[13]....
        /*06d4*/ 	.word	0x00002100


	//   ....[14]....
        /*06d8*/ 	.word	0x00002130


	//   ....[15]....
        /*06dc*/ 	.word	0x000025a0


	//   ....[16]....
        /*06e0*/ 	.word	0x000025b0


	//   ....[17]....
        /*06e4*/ 	.word	0x00003680


	//   ....[18]....
        /*06e8*/ 	.word	0x00003690


	//   ....[19]....
        /*06ec*/ 	.word	0x000037a0


	//   ....[20]....
        /*06f0*/ 	.word	0x000037c0


	//   ....[21]....
        /*06f4*/ 	.word	0x00003c40


	//   ....[22]....
        /*06f8*/ 	.word	0x00004340


	//   ....[23]....
        /*06fc*/ 	.word	0x00004bf0


	//   ....[24]....
        /*0700*/ 	.word	0x00004c90


	//   ....[25]....
        /*0704*/ 	.word	0x00004cb0


	//   ....[26]....
        /*0708*/ 	.word	0x00004db0


	//   ....[27]....
        /*070c*/ 	.word	0x00006060


	//   ....[28]....
        /*0710*/ 	.word	0x00006080


	//   ....[29]....
        /*0714*/ 	.word	0x000061d0


	//   ....[30]....
        /*0718*/ 	.word	0x000061e0


	//   ....[31]....
        /*071c*/ 	.word	0x00007280


	//   ....[32]....
        /*0720*/ 	.word	0x000072c0


	//   ....[33]....
        /*0724*/ 	.word	0x000072d0


	//   ....[34]....
        /*0728*/ 	.word	0x000072e0


	//   ....[35]....
        /*072c*/ 	.word	0x00007590


	//   ....[36]....
        /*0730*/ 	.word	0x000078c0


	//   ....[37]....
        /*0734*/ 	.word	0x00007f70


	//   ....[38]....
        /*0738*/ 	.word	0x00007f90


	//   ....[39]....
        /*073c*/ 	.word	0x000087b0


	//   ....[40]....
        /*0740*/ 	.word	0x000088b0


	//   ....[41]....
        /*0744*/ 	.word	0x0000a210


	//   ....[42]....
        /*0748*/ 	.word	0x0000a220


	//   ....[43]....
        /*074c*/ 	.word	0x0000a390


	//   ....[44]....
        /*0750*/ 	.word	0x0000a3a0


	//   ....[45]....
        /*0754*/ 	.word	0x0000b3b0


	//   ....[46]....
        /*0758*/ 	.word	0x0000b3f0


	//   ....[47]....
        /*075c*/ 	.word	0x0000b400


	//   ....[48]....
        /*0760*/ 	.word	0x0000b410


	//   ....[49]....
        /*0764*/ 	.word	0x0000b700


	//   ....[50]....
        /*0768*/ 	.word	0x0000b720


	//   ....[51]....
        /*076c*/ 	.word	0x0000bd30


	//   ....[52]....
        /*0770*/ 	.word	0x0000bd50


	//   ....[53]....
        /*0774*/ 	.word	0x0000d3a0


	//   ....[54]....
        /*0778*/ 	.word	0x0000d3c0


	//   ....[55]....
        /*077c*/ 	.word	0x0000d570


	//   ....[56]....
        /*0780*/ 	.word	0x0000d580


	//   ....[57]....
        /*0784*/ 	.word	0x0000e580


	//   ....[58]....
        /*0788*/ 	.word	0x0000e5a0


	//   ....[59]....
        /*078c*/ 	.word	0x0000e5b0


	//   ....[60]....
        /*0790*/ 	.word	0x0000e5c0


	//   ....[61]....
        /*0794*/ 	.word	0x0000e8d0


	//   ....[62]....
        /*0798*/ 	.word	0x0000eda0


	//   ....[63]....
        /*079c*/ 	.word	0x0000f280


	//   ....[64]....
        /*07a0*/ 	.word	0x0000f2a0


	//   ....[65]....
        /*07a4*/ 	.word	0x0000faa0


	//   ....[66]....
        /*07a8*/ 	.word	0x0000fbc0


	//   ....[67]....
        /*07ac*/ 	.word	0x00010f80


	//   ....[68]....
        /*07b0*/ 	.word	0x00010f90


	//   ....[69]....
        /*07b4*/ 	.word	0x00010fc0


	//   ....[70]....
        /*07b8*/ 	.word	0x00010fd0


	//   ....[71]....
        /*07bc*/ 	.word	0x00011ef0


	//   ....[72]....
        /*07c0*/ 	.word	0x00011f20


	//   ....[73]....
        /*07c4*/ 	.word	0x00011f50


	//   ....[74]....
        /*07c8*/ 	.word	0x00011f80


	//   ....[75]....
        /*07cc*/ 	.word	0x00012020


	//   ....[76]....
        /*07d0*/ 	.word	0x00012070


	//   ....[77]....
        /*07d4*/ 	.word	0x00012c80


	//   ....[78]....
        /*07d8*/ 	.word	0x00012c90


	//   ....[79]....
        /*07dc*/ 	.word	0x00013c00


	//   ....[80]....
        /*07e0*/ 	.word	0x00013c60


	//   ....[81]....
        /*07e4*/ 	.word	0x00013cc0


	//   ....[82]....
        /*07e8*/ 	.word	0x00013d20


	//   ....[83]....
        /*07ec*/ 	.word	0x00013d70


	//   ....[84]....
        /*07f0*/ 	.word	0x00013dd0


	//   ....[85]....
        /*07f4*/ 	.word	0x00013e20


	//   ....[86]....
        /*07f8*/ 	.word	0x00013e80


	//----- nvinfo : EIATTR_EXIT_INSTR_OFFSETS
	.align		4
.L_296:
        /*07fc*/ 	.byte	0x04, 0x1c
        /*07fe*/ 	.short	(.L_298 - .L_297)


	//   ....[0]....
.L_297:
        /*0800*/ 	.word	0x000001c0


	//   ....[1]....
        /*0804*/ 	.word	0x00012ca0


	//   ....[2]....
        /*0808*/ 	.word	0x00013840


	//   ....[3]....
        /*080c*/ 	.word	0x00013890


	//   ....[4]....
        /*0810*/ 	.word	0x000138c0


	//   ....[5]....
        /*0814*/ 	.word	0x00013920


	//   ....[6]....
        /*0818*/ 	.word	0x00013bb0


	//----- nvinfo : EIATTR_CTAIDZ_USED
	.align		4
.L_298:
        /*081c*/ 	.byte	0x01, 0x04
	.zero		2


	//----- nvinfo : EIATTR_MAX_THREADS
	.align		4
        /*0820*/ 	.byte	0x04, 0x05
        /*0822*/ 	.short	(.L_300 - .L_299)
.L_299:
        /*0824*/ 	.word	0x00000100
        /*0828*/ 	.word	0x00000001
        /*082c*/ 	.word	0x00000001


	//----- nvinfo : EIATTR_CRS_STACK_SIZE
	.align		4
.L_300:
        /*0830*/ 	.byte	0x04, 0x1e
        /*0832*/ 	.short	(.L_302 - .L_301)
.L_301:
        /*0834*/ 	.word	0x00000000
.L_302:


//--------------------- .nv.info._ZN7cutlass13device_kernelIN5flash19enable_sm80_to_sm89INS1_16FlashAttnFwdSm80INS1_25CollectiveMainloopFwdSm80ILi8ELi1ELb1EN4cute5tupleIJNS5_1CILi128EEENS7_ILi48EEENS7_ILi256EEEEEELi256ENS_10bfloat16_tEfNS_4arch4Sm80ELb0ELb1ELb1ELb1ELb1ELb0ELb1ELb1EEENS1_21CollectiveEpilogueFwdINS6_IJS8_SA_S9_EEENS6_IJNS7_ILi1EEESI_SI_EEESC_SE_Li256ELb1ELb1ELb1ELb0EEENS1_36VarlenDynamicPersistentTileSchedulerILi128ELi48ELi256ELi256ELb1ELb1ELb0ELb1ELb0ELb1EEEEEEEEEvNT_6ParamsE --------------------------
	.section	.nv.info._ZN7cutlass13device_kernelIN5flash19enable_sm80_to_sm89INS1_16FlashAttnFwdSm80INS1_25CollectiveMainloopFwdSm80ILi8ELi1ELb1EN4cute5tupleIJNS5_1CILi128EEENS7_ILi48EEENS7_ILi256EEEEEELi256ENS_10bfloat16_tEfNS_4arch4Sm80ELb0ELb1ELb1ELb1ELb1ELb0ELb1ELb1EEENS1_21CollectiveEpilogueFwdINS6_IJS8_SA_S9_EEENS6_IJNS7_ILi1EEESI_SI_EEESC_SE_Li256ELb1ELb1ELb1ELb0EEENS1_36VarlenDynamicPersistentTileSchedulerILi128ELi48ELi256ELi256ELb1ELb1ELb0ELb1ELb0ELb1EEEEEEEEEvNT_6ParamsE,"",@"SHT_CUDA_INFO"
	.sectionflags	@""
	.align	4


	//----- nvinfo : EIATTR_CUDA_API_VERSION
	.align		4
        /*0000*/ 	.byte	0x04, 0x37
        /*0002*/ 	.short	(.L_304 - .L_303)
.L_303:
        /*0004*/ 	.word	0x00000082


	//----- nvinfo : EIATTR_SW2861232_WAR
	.align		4
.L_304:
        /*0008*/ 	.byte	0x01, 0x35
	.zero		2


	//----- nvinfo : EIATTR_PARAM_CBANK
	.align		4
        /*000c*/ 	.byte	0x04, 0x0a
        /*000e*/ 	.short	(.L_306 - .L_305)
	.align		4
.L_305:
        /*0010*/ 	.word	index@(.nv.constant0._ZN7cutlass13device_kernelIN5flash19enable_sm80_to_sm89INS1_16FlashAttnFwdSm80INS1_25CollectiveMainloopFwdSm80ILi8ELi1ELb1EN4cute5tupleIJNS5_1CILi128EEENS7_ILi48EEENS7_ILi256EEEEEELi256ENS_10bfloat16_tEfNS_4arch4Sm80ELb0ELb1ELb1ELb1ELb1ELb0ELb1ELb1EEENS1_21CollectiveEpilogueFwdINS6_IJS8_SA_S9_EEENS6_IJNS7_ILi1EEESI_SI_EEESC_SE_Li256ELb1ELb1ELb1ELb0EEENS1_36VarlenDynamicPersistentTileSchedulerILi128ELi48ELi256ELi256ELb1ELb1ELb0ELb1ELb0ELb1EEEEEEEEEvNT_6ParamsE)
        /*0014*/ 	.short	0x0160
        /*0016*/ 	.short	0x0438


	//----- nvinfo : EIATTR_CBANK_PARAM_SIZE
	.align		4
.L_306:
        /*0018*/ 	.byte	0x03, 0x19
        /*001a*/ 	.short	0x0438


	//----- nvinfo : EIATTR_KPARAM_INFO
	.align		4
        /*001c*/ 	.byte	0x04, 0x17
        /*001e*/ 	.short	(.L_308 - .L_307)
.L_307:
        /*0020*/ 	.word	0x00000000
        /*0024*/ 	.short	0x0000
        /*0026*/ 	.short	0x0000
        /*0028*/ 	.byte	0x00, 0xf0, 0xe1, 0x10


	//----- nvinfo : EIATTR_MAXREG_COUNT
	.align		4
.L_308:
        /*002c*/ 	.byte	0x03, 0x1b
        /*002e*/ 	.short	0x00ff


	//----- nvinfo : EIATTR_NUM_BARRIERS
	.align		4
        /*0030*/ 	.byte	0x02, 0x4c
        /*0032*/ 	.byte	0x06
	.zero		1


	//----- nvinfo : EIATTR_ANNOTATIONS
	.align		4
        /*0034*/ 	.byte	0x04, 0x55
        /*0036*/ 	.short	(.L_310 - .L_309)


	//   ....[0]....
.L_309:
        /* <DEDUP_REMOVED lines=476> */


	//----- nvinfo : EIATTR_MERCURY_ISA_VERSION
	.align		4
.L_310:
        /*1de8*/ 	.byte	0x03, 0x5f
        /*1dea*/ 	.short	0x0000


	//----- nvinfo : EIATTR_INT_WARP_WIDE_INSTR_OFFSETS
	.align		4
        /*1dec*/ 	.byte	0x04, 0x31
        /*1dee*/ 	.short	(.L_312 - .L_311)


	//   ....[0]....
.L_311:
        /*1df0*/ 	.word	0x000144f0


	//   ....[1]....
        /*1df4*/ 	.word	0x00014570


	//----- nvinfo : EIATTR_COOP_GROUP_MASK_REGIDS
	.align		4
.L_312:
        /*1df8*/ 	.byte	0x04, 0x29
        /*1dfa*/ 	.short	(.L_314 - .L_313)


	//   ....[0]....
.L_313:
        /*1dfc*/ 	.word	0xffffffff


	//   ....[1]....
        /*1e00*/ 	.word	0xffffffff


	//   ....[2]....
        /*1e04*/ 	.word	0xffffffff


	//   ....[3]....
        /*1e08*/ 	.word	0xffffffff


	//   ....[4]....
        /*1e0c*/ 	.word	0xffffffff


	//   ....[5]....
        /*1e10*/ 	.word	0xffffffff


	//   ....[6]....
        /*1e14*/ 	.word	0xffffffff


	//   ....[7]....
        /*1e18*/ 	.word	0xffffffff


	//   ....[8]....
        /*1e1c*/ 	.word	0xffffffff


	//   ....[9]....
        /*1e20*/ 	.word	0xffffffff


	//   ....[10]....
        /*1e24*/ 	.word	0xffffffff


	//   ....[11]....
        /*1e28*/ 	.word	0xffffffff


	//   ....[12]....
        /*1e2c*/ 	.word	0xffffffff


	//   ....[13]....
        /*1e30*/ 	.word	0xffffffff


	//   ....[14]....
        /*1e34*/ 	.word	0xffffffff


	//   ....[15]....
        /*1e38*/ 	.word	0xffffffff


	//   ....[16]....
        /*1e3c*/ 	.word	0xffffffff


	//   ....[17]....
        /*1e40*/ 	.word	0xffffffff


	//   ....[18]....
        /*1e44*/ 	.word	0xffffffff


	//   ....[19]....
        /*1e48*/ 	.word	0xffffffff


	//   ....[20]....
        /*1e4c*/ 	.word	0xffffffff


	//   ....[21]....
        /*1e50*/ 	.word	0xffffffff


	//   ....[22]....
        /*1e54*/ 	.word	0xffffffff


	//   ....[23]....
        /*1e58*/ 	.word	0xffffffff


	//   ....[24]....
        /*1e5c*/ 	.word	0xffffffff


	//   ....[25]....
        /*1e60*/ 	.word	0xffffffff


	//   ....[26]....
        /*1e64*/ 	.word	0xffffffff


	//   ....[27]....
        /*1e68*/ 	.word	0xffffffff


	//   ....[28]....
        /*1e6c*/ 	.word	0xffffffff


	//   ....[29]....
        /*1e70*/ 	.word	0xffffffff


	//   ....[30]....
        /*1e74*/ 	.word	0xffffffff


	//   ....[31]....
        /*1e78*/ 	.word	0xffffffff


	//   ....[32]....
        /*1e7c*/ 	.word	0xffffffff


	//   ....[33]....
        /*1e80*/ 	.word	0xffffffff


	//   ....[34]....
        /*1e84*/ 	.word	0xffffffff


	//   ....[35]....
        /*1e88*/ 	.word	0xffffffff


	//   ....[36]....
        /*1e8c*/ 	.word	0xffffffff


	//   ....[37]....
        /*1e90*/ 	.word	0xffffffff


	//   ....[38]....
        /*1e94*/ 	.word	0xffffffff


	//   ....[39]....
        /*1e98*/ 	.word	0xffffffff


	//   ....[40]....
        /*1e9c*/ 	.word	0xffffffff


	//   ....[41]....
        /*1ea0*/ 	.word	0xffffffff


	//   ....[42]....
        /*1ea4*/ 	.word	0xffffffff


	//   ....[43]....
        /*1ea8*/ 	.word	0xffffffff


	//   ....[44]....
        /*1eac*/ 	.word	0xffffffff


	//   ....[45]....
        /*1eb0*/ 	.word	0xffffffff


	//   ....[46]....
        /*1eb4*/ 	.word	0xffffffff


	//   ....[47]....
        /*1eb8*/ 	.word	0xffffffff


	//   ....[48]....
        /*1ebc*/ 	.word	0xffffffff


	//   ....[49]....
        /*1ec0*/ 	.word	0xffffffff


	//   ....[50]....
        /*1ec4*/ 	.word	0xffffffff


	//   ....[51]....
        /*1ec8*/ 	.word	0xffffffff


	//   ....[52]....
        /*1ecc*/ 	.word	0xffffffff


	//   ....[53]....
        /*1ed0*/ 	.word	0xffffffff


	//   ....[54]....
        /*1ed4*/ 	.word	0xffffffff


	//   ....[55]....
        /*1ed8*/ 	.word	0xffffffff


	//   ....[56]....
        /*1edc*/ 	.word	0xffffffff


	//   ....[57]....
        /*1ee0*/ 	.word	0xffffffff


	//   ....[58]....
        /*1ee4*/ 	.word	0xffffffff


	//   ....[59]....
        /*1ee8*/ 	.word	0xffffffff


	//   ....[60]....
        /*1eec*/ 	.word	0xffffffff


	//   ....[61]....
        /*1ef0*/ 	.word	0xffffffff


	//   ....[62]....
        /*1ef4*/ 	.word	0xffffffff


	//   ....[63]....
        /*1ef8*/ 	.word	0xffffffff


	//   ....[64]....
        /*1efc*/ 	.word	0xffffffff


	//   ....[65]....
        /*1f00*/ 	.word	0xffffffff


	//   ....[66]....
        /*1f04*/ 	.word	0xffffffff


	//   ....[67]....
        /*1f08*/ 	.word	0xffffffff


	//   ....[68]....
        /*1f0c*/ 	.word	0xffffffff


	//   ....[69]....
        /*1f10*/ 	.word	0xffffffff


	//   ....[70]....
        /*1f14*/ 	.word	0xffffffff


	//   ....[71]....
        /*1f18*/ 	.word	0xffffffff


	//   ....[72]....
        /*1f1c*/ 	.word	0xffffffff


	//   ....[73]....
        /*1f20*/ 	.word	0xffffffff


	//   ....[74]....
        /*1f24*/ 	.word	0xffffffff


	//   ....[75]....
        /*1f28*/ 	.word	0xffffffff


	//   ....[76]....
        /*1f2c*/ 	.word	0xffffffff


	//   ....[77]....
        /*1f30*/ 	.word	0xffffffff


	//   ....[78]....
        /*1f34*/ 	.word	0xffffffff


	//   ....[79]....
        /*1f38*/ 	.word	0xffffffff


	//   ....[80]....
        /*1f3c*/ 	.word	0xffffffff


	//   ....[81]....
        /*1f40*/ 	.word	0xffffffff


	//   ....[82]....
        /*1f44*/ 	.word	0xffffffff


	//   ....[83]....
        /*1f48*/ 	.word	0xffffffff


	//   ....[84]....
        /*1f4c*/ 	.word	0xffffffff


	//   ....[85]....
        /*1f50*/ 	.word	0xffffffff


	//   ....[86]....
        /*1f54*/ 	.word	0xffffffff


	//   ....[87]....
        /*1f58*/ 	.word	0xffffffff


	//   ....[88]....
        /*1f5c*/ 	.word	0xffffffff


	//   ....[89]....
        /*1f60*/ 	.word	0xffffffff


	//   ....[90]....
        /*1f64*/ 	.word	0xffffffff


	//   ....[91]....
        /*1f68*/ 	.word	0xffffffff


	//   ....[92]....
        /*1f6c*/ 	.word	0xffffffff


	//   ....[93]....
        /*1f70*/ 	.word	0xffffffff


	//   ....[94]....
        /*1f74*/ 	.word	0xffffffff


	//   ....[95]....
        /*1f78*/ 	.word	0xffffffff


	//   ....[96]....
        /*1f7c*/ 	.word	0xffffffff


	//   ....[97]....
        /*1f80*/ 	.word	0xffffffff


	//   ....[98]....
        /*1f84*/ 	.word	0xffffffff


	//   ....[99]....
        /*1f88*/ 	.word	0xffffffff


	//   ....[100]....
        /*1f8c*/ 	.word	0xffffffff


	//   ....[101]....
        /*1f90*/ 	.word	0xffffffff


	//   ....[102]....
        /*1f94*/ 	.word	0xffffffff


	//   ....[103]....
        /*1f98*/ 	.word	0xffffffff


	//   ....[104]....
        /*1f9c*/ 	.word	0xffffffff


	//   ....[105]....
        /*1fa0*/ 	.word	0xffffffff


	//   ....[106]....
        /*1fa4*/ 	.word	0xffffffff


	//   ....[107]....
        /*1fa8*/ 	.word	0xffffffff


	//   ....[108]....
        /*1fac*/ 	.word	0xffffffff


	//   ....[109]....
        /*1fb0*/ 	.word	0xffffffff


	//   ....[110]....
        /*1fb4*/ 	.word	0xffffffff


	//   ....[111]....
        /*1fb8*/ 	.word	0xffffffff


	//   ....[112]....
        /*1fbc*/ 	.word	0xffffffff


	//   ....[113]....
        /*1fc0*/ 	.word	0xffffffff


	//   ....[114]....
        /*1fc4*/ 	.word	0xffffffff


	//   ....[115]....
        /*1fc8*/ 	.word	0xffffffff


	//   ....[116]....
        /*1fcc*/ 	.word	0xffffffff


	//   ....[117]....
        /*1fd0*/ 	.word	0xffffffff


	//   ....[118]....
        /*1fd4*/ 	.word	0xffffffff


	//   ....[119]....
        /*1fd8*/ 	.word	0xffffffff


	//   ....[120]....
        /*1fdc*/ 	.word	0xffffffff


	//   ....[121]....
        /*1fe0*/ 	.word	0xffffffff


	//   ....[122]....
        /*1fe4*/ 	.word	0xffffffff


	//   ....[123]....
        /*1fe8*/ 	.word	0xffffffff


	//   ....[124]....
        /*1fec*/ 	.word	0xffffffff


	//   ....[125]....
        /*1ff0*/ 	.word	0xffffffff


	//   ....[126]....
        /*1ff4*/ 	.word	0xffffffff


	//   ....[127]....
        /*1ff8*/ 	.word	0xffffffff


	//   ....[128]....
        /*1ffc*/ 	.word	0xffffffff


	//   ....[129]....
        /*2000*/ 	.word	0xffffffff


	//   ....[130]....
        /*2004*/ 	.word	0xffffffff


	//   ....[131]....
        /*2008*/ 	.word	0xffffffff


	//   ....[132]....
        /*200c*/ 	.word	0xffffffff


	//   ....[133]....
        /*2010*/ 	.word	0xffffffff


	//   ....[134]....
        /*2014*/ 	.word	0xffffffff


	//   ....[135]....
        /*2018*/ 	.word	0xffffffff


	//   ....[136]....
        /*201c*/ 	.word	0xffffffff


	//   ....[137]....
        /*2020*/ 	.word	0xffffffff


	//   ....[138]....
        /*2024*/ 	.word	0xffffffff


	//   ....[139]....
        /*2028*/ 	.word	0xffffffff


	//   ....[140]....
        /*202c*/ 	.word	0xffffffff


	//   ....[141]....
        /*2030*/ 	.word	0xffffffff


	//   ....[142]....
        /*2034*/ 	.word	0xffffffff


	//   ....[143]....
        /*2038*/ 	.word	0xffffffff


	//   ....[144]....
        /*203c*/ 	.word	0xffffffff


	//   ....[145]....
        /*2040*/ 	.word	0xffffffff


	//   ....[146]....
        /*2044*/ 	.word	0xffffffff


	//   ....[147]....
        /*2048*/ 	.word	0xffffffff


	//   ....[148]....
        /*204c*/ 	.word	0xffffffff


	//   ....[149]....
        /*2050*/ 	.word	0xffffffff


	//   ....[150]....
        /*2054*/ 	.word	0xffffffff


	//   ....[151]....
        /*2058*/ 	.word	0xffffffff


	//   ....[152]....
        /*205c*/ 	.word	0xffffffff


	//   ....[153]....
        /*2060*/ 	.word	0xffffffff


	//   ....[154]....
        /*2064*/ 	.word	0xffffffff


	//   ....[155]....
        /*2068*/ 	.word	0xffffffff


	//   ....[156]....
        /*206c*/ 	.word	0xffffffff


	//   ....[157]....
        /*2070*/ 	.word	0xffffffff


	//   ....[158]....
        /*2074*/ 	.word	0xffffffff


	//   ....[159]....
        /*2078*/ 	.word	0xffffffff


	//   ....[160]....
        /*207c*/ 	.word	0xffffffff


	//   ....[161]....
        /*2080*/ 	.word	0xffffffff


	//   ....[162]....
        /*2084*/ 	.word	0xffffffff


	//   ....[163]....
        /*2088*/ 	.word	0xffffffff


	//   ....[164]....
        /*208c*/ 	.word	0xffffffff


	//   ....[165]....
        /*2090*/ 	.word	0xffffffff


	//   ....[166]....
        /*2094*/ 	.word	0xffffffff


	//   ....[167]....
        /*2098*/ 	.word	0xffffffff


	//   ....[168]....
        /*209c*/ 	.word	0xffffffff


	//   ....[169]....
        /*20a0*/ 	.word	0xffffffff


	//   ....[170]....
        /*20a4*/ 	.word	0xffffffff


	//   ....[171]....
        /*20a8*/ 	.word	0xffffffff


	//   ....[172]....
        /*20ac*/ 	.word	0xffffffff


	//   ....[173]....
        /*20b0*/ 	.word	0xffffffff


	//   ....[174]....
        /*20b4*/ 	.word	0xffffffff


	//   ....[175]....
        /*20b8*/ 	.word	0xffffffff


	//   ....[176]....
        /*20bc*/ 	.word	0xffffffff


	//   ....[177]....
        /*20c0*/ 	.word	0xffffffff


	//   ....[178]....
        /*20c4*/ 	.word	0xffffffff


	//   ....[179]....
        /*20c8*/ 	.word	0xffffffff


	//   ....[180]....
        /*20cc*/ 	.word	0xffffffff


	//   ....[181]....
        /*20d0*/ 	.word	0xffffffff


	//   ....[182]....
        /*20d4*/ 	.word	0xffffffff


	//   ....[183]....
        /*20d8*/ 	.word	0xffffffff


	//   ....[184]....
        /*20dc*/ 	.word	0xffffffff


	//   ....[185]....
        /*20e0*/ 	.word	0xffffffff


	//   ....[186]....
        /*20e4*/ 	.word	0xffffffff


	//   ....[187]....
        /*20e8*/ 	.word	0xffffffff


	//   ....[188]....
        /*20ec*/ 	.word	0xffffffff


	//   ....[189]....
        /*20f0*/ 	.word	0xffffffff


	//   ....[190]....
        /*20f4*/ 	.word	0xffffffff


	//   ....[191]....
        /*20f8*/ 	.word	0xffffffff


	//   ....[192]....
        /*20fc*/ 	.word	0xffffffff


	//   ....[193]....
        /*2100*/ 	.word	0xffffffff


	//   ....[194]....
        /*2104*/ 	.word	0xffffffff


	//   ....[195]....
        /*2108*/ 	.word	0xffffffff


	//   ....[196]....
        /*210c*/ 	.word	0xffffffff


	//   ....[197]....
        /*2110*/ 	.word	0xffffffff


	//   ....[198]....
        /*2114*/ 	.word	0xffffffff


	//   ....[199]....
        /*2118*/ 	.word	0xffffffff


	//   ....[200]....
        /*211c*/ 	.word	0xffffffff


	//   ....[201]....
        /*2120*/ 	.word	0xffffffff


	//   ....[202]....
        /*2124*/ 	.word	0xffffffff


	//   ....[203]....
        /*2128*/ 	.word	0xffffffff


	//   ....[204]....
        /*212c*/ 	.word	0xffffffff


	//   ....[205]....
        /*2130*/ 	.word	0xffffffff


	//   ....[206]....
        /*2134*/ 	.word	0xffffffff


	//   ....[207]....
        /*2138*/ 	.word	0xffffffff


	//   ....[208]....
        /*213c*/ 	.word	0xffffffff


	//   ....[209]....
        /*2140*/ 	.word	0xffffffff


	//   ....[210]....
        /*2144*/ 	.word	0xffffffff


	//   ....[211]....
        /*2148*/ 	.word	0xffffffff


	//   ....[212]....
        /*214c*/ 	.word	0xffffffff


	//   ....[213]....
        /*2150*/ 	.word	0xffffffff


	//   ....[214]....
        /*2154*/ 	.word	0xffffffff


	//   ....[215]....
        /*2158*/ 	.word	0xffffffff


	//   ....[216]....
        /*215c*/ 	.word	0xffffffff


	//   ....[217]....
        /*2160*/ 	.word	0xffffffff


	//   ....[218]....
        /*2164*/ 	.word	0xffffffff


	//   ....[219]....
        /*2168*/ 	.word	0xffffffff


	//   ....[220]....
        /*216c*/ 	.word	0xffffffff


	//   ....[221]....
        /*2170*/ 	.word	0xffffffff


	//   ....[222]....
        /*2174*/ 	.word	0xffffffff


	//   ....[223]....
        /*2178*/ 	.word	0xffffffff


	//   ....[224]....
        /*217c*/ 	.word	0xffffffff


	//   ....[225]....
        /*2180*/ 	.word	0xffffffff


	//   ....[226]....
        /*2184*/ 	.word	0xffffffff


	//   ....[227]....
        /*2188*/ 	.word	0xffffffff


	//   ....[228]....
        /*218c*/ 	.word	0xffffffff


	//   ....[229]....
        /*2190*/ 	.word	0xffffffff


	//   ....[230]....
        /*2194*/ 	.word	0xffffffff


	//   ....[231]....
        /*2198*/ 	.word	0xffffffff


	//----- nvinfo : EIATTR_COOP_GROUP_INSTR_OFFSETS
	.align		4
.L_314:
        /*219c*/ 	.byte	0x04, 0x28
        /*219e*/ 	.short	(.L_316 - .L_315)


	//   ....[0]....
.L_315:
        /*21a0*/ 	.word	0x00000050


	//   ....[1]....
        /*21a4*/ 	.word	0x00000200


	//   ....[2]....
        /*21a8*/ 	.word	0x00000230


	//   ....[3]....
        /*21ac*/ 	.word	0x00000260


	//   ....[4]....
        /*21b0*/ 	.word	0x00000290


	//   ....[5]....
        /*21b4*/ 	.word	0x000002c0


	//   ....[6]....
        /*21b8*/ 	.word	0x000002f0


	//   ....[7]....
        /*21bc*/ 	.word	0x00000450


	//   ....[8]....
        /*21c0*/ 	.word	0x00000490


	//   ....[9]....
        /*21c4*/ 	.word	0x000004c0


	//   ....[10]....
        /*21c8*/ 	.word	0x000004f0


	//   ....[11]....
        /*21cc*/ 	.word	0x00000520


	//   ....[12]....
        /*21d0*/ 	.word	0x00000550


	//   ....[13]....
        /*21d4*/ 	.word	0x000005e0


	//   ....[14]....
        /*21d8*/ 	.word	0x00000630


	//   ....[15]....
        /*21dc*/ 	.word	0x00000650


	//   ....[16]....
        /*21e0*/ 	.word	0x000006b0


	//   ....[17]....
        /*21e4*/ 	.word	0x00003550


	//   ....[18]....
        /*21e8*/ 	.word	0x00003580


	//   ....[19]....
        /*21ec*/ 	.word	0x000035b0


	//   ....[20]....
        /*21f0*/ 	.word	0x000035d0


	//   ....[21]....
        /*21f4*/ 	.word	0x000037b0


	//   ....[22]....
        /*21f8*/ 	.word	0x000037d0


	//   ....[23]....
        /*21fc*/ 	.word	0x00003810


	//   ....[24]....
        /*2200*/ 	.word	0x00003840


	//   ....[25]....
        /*2204*/ 	.word	0x00003a90


	//   ....[26]....
        /*2208*/ 	.word	0x00003ac0


	//   ....[27]....
        /*220c*/ 	.word	0x00003cc0


	//   ....[28]....
        /*2210*/ 	.word	0x00003d10


	//   ....[29]....
        /*2214*/ 	.word	0x00003ff0


	//   ....[30]....
        /*2218*/ 	.word	0x00004000


	//   ....[31]....
        /*221c*/ 	.word	0x00004500


	//   ....[32]....
        /*2220*/ 	.word	0x00004510


	//   ....[33]....
        /*2224*/ 	.word	0x00005760


	//   ....[34]....
        /*2228*/ 	.word	0x00005780


	//   ....[35]....
        /*222c*/ 	.word	0x000059e0


	//   ....[36]....
        /*2230*/ 	.word	0x000059f0


	//   ....[37]....
        /*2234*/ 	.word	0x00005d60


	//   ....[38]....
        /*2238*/ 	.word	0x00006320


	//   ....[39]....
        /*223c*/ 	.word	0x00006910


	//   ....[40]....
        /*2240*/ 	.word	0x00006940


	//   ....[41]....
        /*2244*/ 	.word	0x00006960


	//   ....[42]....
        /*2248*/ 	.word	0x00006970


	//   ....[43]....
        /*224c*/ 	.word	0x00008190


	//   ....[44]....
        /*2250*/ 	.word	0x000081b0


	//   ....[45]....
        /*2254*/ 	.word	0x00008400


	//   ....[46]....
        /*2258*/ 	.word	0x00008410


	//   ....[47]....
        /*225c*/ 	.word	0x00009500


	//   ....[48]....
        /*2260*/ 	.word	0x00009520


	//   ....[49]....
        /*2264*/ 	.word	0x00009790


	//   ....[50]....
        /*2268*/ 	.word	0x000097a0


	//   ....[51]....
        /*226c*/ 	.word	0x00009b20


	//   ....[52]....
        /*2270*/ 	.word	0x0000a140


	//   ....[53]....
        /*2274*/ 	.word	0x0000a7f0


	//   ....[54]....
        /*2278*/ 	.word	0x0000a820


	//   ....[55]....
        /*227c*/ 	.word	0x0000a840


	//   ....[56]....
        /*2280*/ 	.word	0x0000a860


	//   ....[57]....
        /*2284*/ 	.word	0x0000c690


	//   ....[58]....
        /*2288*/ 	.word	0x0000c6b0


	//   ....[59]....
        /*228c*/ 	.word	0x0000c900


	//   ....[60]....
        /*2290*/ 	.word	0x0000c910


	//   ....[61]....
        /*2294*/ 	.word	0x0000d9d0


	//   ....[62]....
        /*2298*/ 	.word	0x0000d9f0


	//   ....[63]....
        /*229c*/ 	.word	0x0000dc60


	//   ....[64]....
        /*22a0*/ 	.word	0x0000dc70


	//   ....[65]....
        /*22a4*/ 	.word	0x0000e090


	//   ....[66]....
        /*22a8*/ 	.word	0x0000e0c0


	//   ....[67]....
        /*22ac*/ 	.word	0x0000e0e0


	//   ....[68]....
        /*22b0*/ 	.word	0x0000e100


	//   ....[69]....
        /*22b4*/ 	.word	0x0000fc10


	//   ....[70]....
        /*22b8*/ 	.word	0x0000fd00


	//   ....[71]....
        /*22bc*/ 	.word	0x0000fe70


	//   ....[72]....
        /*22c0*/ 	.word	0x0000fe80


	//   ....[73]....
        /*22c4*/ 	.word	0x00010f70


	//   ....[74]....
        /*22c8*/ 	.word	0x00010f90


	//   ....[75]....
        /*22cc*/ 	.word	0x00011140


	//   ....[76]....
        /*22d0*/ 	.word	0x00011150


	//   ....[77]....
        /*22d4*/ 	.word	0x00011410


	//   ....[78]....
        /*22d8*/ 	.word	0x00011a30


	//   ....[79]....
        /*22dc*/ 	.word	0x000120e0


	//   ....[80]....
        /*22e0*/ 	.word	0x00012110


	//   ....[81]....
        /*22e4*/ 	.word	0x00012130


	//   ....[82]....
        /*22e8*/ 	.word	0x00012150


	//   ....[83]....
        /*22ec*/ 	.word	0x00013ab0


	//   ....[84]....
        /*22f0*/ 	.word	0x00013b00


	//   ....[85]....
        /*22f4*/ 	.word	0x00013b20


	//   ....[86]....
        /*22f8*/ 	.word	0x00013b30


	//   ....[87]....
        /*22fc*/ 	.word	0x000153b0


	//   ....[88]....
        /*2300*/ 	.word	0x000153d0


	//   ....[89]....
        /*2304*/ 	.word	0x000153f0


	//   ....[90]....
        /*2308*/ 	.word	0x00015410


	//   ....[91]....
        /*230c*/ 	.word	0x000157d0


	//   ....[92]....
        /*2310*/ 	.word	0x000157f0


	//   ....[93]....
        /*2314*/ 	.word	0x00015a30


	//   ....[94]....
        /*2318*/ 	.word	0x00015a40


	//   ....[95]....
        /*231c*/ 	.word	0x00015c30


	//   ....[96]....
        /*2320*/ 	.word	0x00015c50


	//   ....[97]....
        /*2324*/ 	.word	0x00015e40


	//   ....[98]....
        /*2328*/ 	.word	0x00015e50


	//   ....[99]....
        /*232c*/ 	.word	0x00016230


	//   ....[100]....
        /*2330*/ 	.word	0x00016250


	//   ....[101]....
        /*2334*/ 	.word	0x00016ea0


	//   ....[102]....
        /*2338*/ 	.word	0x00016eb0


	//   ....[103]....
        /*233c*/ 	.word	0x00018330


	//   ....[104]....
        /*2340*/ 	.word	0x00018350


	//   ....[105]....
        /*2344*/ 	.word	0x000185a0


	//   ....[106]....
        /*2348*/ 	.word	0x000185b0


	//   ....[107]....
        /*234c*/ 	.word	0x000187a0


	//   ....[108]....
        /*2350*/ 	.word	0x000187c0


	//   ....[109]....
        /*2354*/ 	.word	0x000189b0


	//   ....[110]....
        /*2358*/ 	.word	0x000189c0


	//   ....[111]....
        /*235c*/ 	.word	0x00018c70


	//   ....[112]....
        /*2360*/ 	.word	0x00018c90


	//   ....[113]....
        /*2364*/ 	.word	0x00018dc0


	//   ....[114]....
        /*2368*/ 	.word	0x00018e00


	//   ....[115]....
        /*236c*/ 	.word	0x00018e30


	//   ....[116]....
        /*2370*/ 	.word	0x00018e60


	//   ....[117]....
        /*2374*/ 	.word	0x00018e90


	//   ....[118]....
        /*2378*/ 	.word	0x00018ec0


	//   ....[119]....
        /*237c*/ 	.word	0x00019020


	//   ....[120]....
        /*2380*/ 	.word	0x00019060


	//   ....[121]....
        /*2384*/ 	.word	0x00019090


	//   ....[122]....
        /*2388*/ 	.word	0x000190c0


	//   ....[123]....
        /*238c*/ 	.word	0x000190f0


	//   ....[124]....
        /*2390*/ 	.word	0x00019120


	//   ....[125]....
        /*2394*/ 	.word	0x000191b0


	//   ....[126]....
        /*2398*/ 	.word	0x00019210


	//   ....[127]....
        /*239c*/ 	.word	0x00019220


	//   ....[128]....
        /*23a0*/ 	.word	0x00019280


	//   ....[129]....
        /*23a4*/ 	.word	0x00019cf0


	//   ....[130]....
        /*23a8*/ 	.word	0x00019d50


	//   ....[131]....
        /*23ac*/ 	.word	0x00019da0


	//   ....[132]....
        /*23b0*/ 	.word	0x00019df0


	//   ....[133]....
        /*23b4*/ 	.word	0x00019e40


	//   ....[134]....
        /*23b8*/ 	.word	0x00019ed0


	//   ....[135]....
        /*23bc*/ 	.word	0x00019f20


	//   ....[136]....
        /*23c0*/ 	.word	0x00019fb0


	//   ....[137]....
        /*23c4*/ 	.word	0x0001a040


	//   ....[138]....
        /*23c8*/ 	.word	0x0001a0d0


	//   ....[139]....
        /*23cc*/ 	.word	0x0001a160


	//   ....[140]....
        /*23d0*/ 	.word	0x0001a1e0


	//   ....[141]....
        /*23d4*/ 	.word	0x0001a270


	//   ....[142]....
        /*23d8*/ 	.word	0x0001a300


	//   ....[143]....
        /*23dc*/ 	.word	0x0001a390


	//   ....[144]....
        /*23e0*/ 	.word	0x0001a410


	//   ....[145]....
        /*23e4*/ 	.word	0x0001a4a0


	//   ....[146]....
        /*23e8*/ 	.word	0x0001a530


	//   ....[147]....
        /*23ec*/ 	.word	0x0001a580


	//   ....[148]....
        /*23f0*/ 	.word	0x0001a5c0


	//   ....[149]....
        /*23f4*/ 	.word	0x0001a610


	//   ....[150]....
        /*23f8*/ 	.word	0x0001a660


	//   ....[151]....
        /*23fc*/ 	.word	0x0001a6f0


	//   ....[152]....
        /*2400*/ 	.word	0x0001a780


	//   ....[153]....
        /*2404*/ 	.word	0x0001a810


	//   ....[154]....
        /*2408*/ 	.word	0x0001a890


	//   ....[155]....
        /*240c*/ 	.word	0x0001a920


	//   ....[156]....
        /*2410*/ 	.word	0x0001a9b0


	//   ....[157]....
        /*2414*/ 	.word	0x0001aa40


	//   ....[158]....
        /*2418*/ 	.word	0x0001aac0


	//   ....[159]....
        /*241c*/ 	.word	0x0001ab50


	//   ....[160]....
        /*2420*/ 	.word	0x0001abe0


	//   ....[161]....
        /*2424*/ 	.word	0x0001ac30


	//   ....[162]....
        /*2428*/ 	.word	0x0001ac70


	//   ....[163]....
        /*242c*/ 	.word	0x0001acc0


	//   ....[164]....
        /*2430*/ 	.word	0x0001ad00


	//   ....[165]....
        /*2434*/ 	.word	0x0001ad80


	//   ....[166]....
        /*2438*/ 	.word	0x0001ae10


	//   ....[167]....
        /*243c*/ 	.word	0x0001aea0


	//   ....[168]....
        /*2440*/ 	.word	0x0001af20


	//   ....[169]....
        /*2444*/ 	.word	0x0001afb0


	//   ....[170]....
        /*2448*/ 	.word	0x0001b040


	//   ....[171]....
        /*244c*/ 	.word	0x0001b0d0


	//   ....[172]....
        /*2450*/ 	.word	0x0001b150


	//   ....[173]....
        /*2454*/ 	.word	0x0001b1a0


	//   ....[174]....
        /*2458*/ 	.word	0x0001b1e0


	//   ....[175]....
        /*245c*/ 	.word	0x0001b230


	//   ....[176]....
        /*2460*/ 	.word	0x0001b270


	//   ....[177]....
        /*2464*/ 	.word	0x0001b2f0


	//   ....[178]....
        /*2468*/ 	.word	0x0001b380


	//   ....[179]....
        /*246c*/ 	.word	0x0001b400


	//   ....[180]....
        /*2470*/ 	.word	0x0001b490


	//   ....[181]....
        /*2474*/ 	.word	0x0001b520


	//   ....[182]....
        /*2478*/ 	.word	0x0001b5b0


	//   ....[183]....
        /*247c*/ 	.word	0x0001b630


	//   ....[184]....
        /*2480*/ 	.word	0x0001b6c0


	//   ....[185]....
        /*2484*/ 	.word	0x0001b750


	//   ....[186]....
        /*2488*/ 	.word	0x0001b7a0


	//   ....[187]....
        /*248c*/ 	.word	0x0001b7e0


	//   ....[188]....
        /*2490*/ 	.word	0x0001b830


	//   ....[189]....
        /*2494*/ 	.word	0x0001b870


	//   ....[190]....
        /*2498*/ 	.word	0x0001b8c0


	//   ....[191]....
        /*249c*/ 	.word	0x0001b910


	//   ....[192]....
        /*24a0*/ 	.word	0x0001b960


	//   ....[193]....
        /*24a4*/ 	.word	0x0001b9b0


	//   ....[194]....
        /*24a8*/ 	.word	0x0001ba40


	//   ....[195]....
        /*24ac*/ 	.word	0x0001bad0


	//   ....[196]....
        /*24b0*/ 	.word	0x0001bb60


	//   ....[197]....
        /*24b4*/ 	.word	0x0001bbe0


	//   ....[198]....
        /*24b8*/ 	.word	0x0001bc70


	//   ....[199]....
        /*24bc*/ 	.word	0x0001bd00


	//   ....[200]....
        /*24c0*/ 	.word	0x0001bd90


	//   ....[201]....
        /*24c4*/ 	.word	0x0001be10


	//   ....[202]....
        /*24c8*/ 	.word	0x0001bea0


	//   ....[203]....
        /*24cc*/ 	.word	0x0001bf30


	//   ....[204]....
        /*24d0*/ 	.word	0x0001bfc0


	//   ....[205]....
        /*24d4*/ 	.word	0x0001c040


	//   ....[206]....
        /*24d8*/ 	.word	0x0001c0d0


	//   ....[207]....
        /*24dc*/ 	.word	0x0001c160


	//   ....[208]....
        /*24e0*/ 	.word	0x0001c1f0


	//   ....[209]....
        /*24e4*/ 	.word	0x0001c270


	//   ....[210]....
        /*24e8*/ 	.word	0x0001c300


	//   ....[211]....
        /*24ec*/ 	.word	0x0001c390


	//   ....[212]....
        /*24f0*/ 	.word	0x0001c420


	//   ....[213]....
        /*24f4*/ 	.word	0x0001c4a0


	//   ....[214]....
        /*24f8*/ 	.word	0x0001c530


	//   ....[215]....
        /*24fc*/ 	.word	0x0001c5c0


	//   ....[216]....
        /*2500*/ 	.word	0x0001c610


	//   ....[217]....
        /*2504*/ 	.word	0x0001c650


	//   ....[218]....
        /*2508*/ 	.word	0x0001c6a0


	//   ....[219]....
        /*250c*/ 	.word	0x0001c6f0


	//   ....[220]....
        /*2510*/ 	.word	0x0001c740


	//   ....[221]....
        /*2514*/ 	.word	0x0001c7d0


	//   ....[222]....
        /*2518*/ 	.word	0x0001c820


	//   ....[223]....
        /*251c*/ 	.word	0x0001c870


	//   ....[224]....
        /*2520*/ 	.word	0x0001c8c0


	//   ....[225]....
        /*2524*/ 	.word	0x0001c910


	//   ....[226]....
        /*2528*/ 	.word	0x0001c960


	//   ....[227]....
        /*252c*/ 	.word	0x0001c9f0


	//   ....[228]....
        /*2530*/ 	.word	0x0001ca40


	//   ....[229]....
        /*2534*/ 	.word	0x0001cad0


	//   ....[230]....
        /*2538*/ 	.word	0x0001cb50


	//   ....[231]....
        /*253c*/ 	.word	0x0001cbe0


	//----- nvinfo : EIATTR_EXIT_INSTR_OFFSETS
	.align		4
.L_316:
        /*2540*/ 	.byte	0x04, 0x1c
        /*2542*/ 	.short	(.L_318 - .L_317)


	//   ....[0]....
.L_317:
        /*2544*/ 	.word	0x000010d0


	//   ....[1]....
        /*2548*/ 	.word	0x00019cb0


	//----- nvinfo : EIATTR_MAX_THREADS
	.align		4
.L_318:
        /*254c*/ 	.byte	0x04, 0x05
        /*254e*/ 	.short	(.L_320 - .L_319)
.L_319:
        /*2550*/ 	.word	0x00000100
        /*2554*/ 	.word	0x00000001
        /*2558*/ 	.word	0x00000001


	//----- nvinfo : EIATTR_CRS_STACK_SIZE
	.align		4
.L_320:
        /*255c*/ 	.byte	0x04, 0x1e
        /*255e*/ 	.short	(.L_322 - .L_321)
.L_321:
        /*2560*/ 	.word	0x00000000
.L_322:


//--------------------- .nv.info._ZN7cutlass13device_kernelIN5flash19enable_sm80_to_sm89INS1_16FlashAttnFwdSm80INS1_25CollectiveMainloopFwdSm80ILi8ELi1ELb0EN4cute5tupleIJNS5_1CILi128EEENS7_ILi32EEENS7_ILi256EEEEEELi256ENS_10bfloat16_tEfNS_4arch4Sm80ELb0ELb1ELb1ELb1ELb1ELb1ELb1ELb1EEENS1_21CollectiveEpilogueFwdINS6_IJS8_SA_S9_EEENS6_IJNS7_ILi1EEESI_SI_EEESC_SE_Li256ELb1ELb1ELb1ELb0EEENS1_36VarlenDynamicPersistentTileSchedulerILi128ELi32ELi256ELi256ELb1ELb1ELb0ELb1ELb0ELb1EEEEEEEEEvNT_6ParamsE --------------------------
	.section	.nv.info._ZN7cutlass13device_kernelIN5flash19enable_sm80_to_sm89INS1_16FlashAttnFwdSm80INS1_25CollectiveMainloopFwdSm80ILi8ELi1ELb0EN4cute5tupleIJNS5_1CILi128EEENS7_ILi32EEENS7_ILi256EEEEEELi256ENS_10bfloat16_tEfNS_4arch4Sm80ELb0ELb1ELb1ELb1ELb1ELb1ELb1ELb1EEENS1_21CollectiveEpilogueFwdINS6_IJS8_SA_S9_EEENS6_IJNS7_ILi1EEESI_SI_EEESC_SE_Li256ELb1ELb1ELb1ELb0EEENS1_36VarlenDynamicPersistentTileSchedulerILi128ELi32ELi256ELi256ELb1ELb1ELb0ELb1ELb0ELb1EEEEEEEEEvNT_6ParamsE,"",@"SHT_CUDA_INFO"
	.sectionflags	@""
	.align	4


	//----- nvinfo : EIATTR_CUDA_API_VERSION
	.align		4
        /*0000*/ 	.byte	0x04, 0x37
        /*0002*/ 	.short	(.L_324 - .L_323)
.L_323:
        /*0004*/ 	.word	0x00000082


	//----- nvinfo : EIATTR_SW2861232_WAR
	.align		4
.L_324:
        /*0008*/ 	.byte	0x01, 0x35
	.zero		2


	//----- nvinfo : EIATTR_PARAM_CBANK
	.align		4
        /*000c*/ 	.byte	0x04, 0x0a
        /*000e*/ 	.short	(.L_326 - .L_325)
	.align		4
.L_325:
        /*0010*/ 	.word	index@(.nv.constant0._ZN7cutlass13device_kernelIN5flash19enable_sm80_to_sm89INS1_16FlashAttnFwdSm80INS1_25CollectiveMainloopFwdSm80ILi8ELi1ELb0EN4cute5tupleIJNS5_1CILi128EEENS7_ILi32EEENS7_ILi256EEEEEELi256ENS_10bfloat16_tEfNS_4arch4Sm80ELb0ELb1ELb1ELb1ELb1ELb1ELb1ELb1EEENS1_21CollectiveEpilogueFwdINS6_IJS8_SA_S9_EEENS6_IJNS7_ILi1EEESI_SI_EEESC_SE_Li256ELb1ELb1ELb1ELb0EEENS1_36VarlenDynamicPersistentTileSchedulerILi128ELi32ELi256ELi256ELb1ELb1ELb0ELb1ELb0ELb1EEEEEEEEEvNT_6ParamsE)
        /*0014*/ 	.short	0x0160
        /*0016*/ 	.short	0x0438


	//----- nvinfo : EIATTR_CBANK_PARAM_SIZE
	.align		4
.L_326:
        /*0018*/ 	.byte	0x03, 0x19
        /*001a*/ 	.short	0x0438


	//----- nvinfo : EIATTR_KPARAM_INFO
	.align		4
        /*001c*/ 	.byte	0x04, 0x17
        /*001e*/ 	.short	(.L_328 - .L_327)
.L_327:
        /*0020*/ 	.word	0x00000000
        /*0024*/ 	.short	0x0000
        /*0026*/ 	.short	0x0000
        /*0028*/ 	.byte	0x00, 0xf0, 0xe1, 0x10


	//----- nvinfo : EIATTR_MAXREG_COUNT
	.align		4
.L_328:
        /*002c*/ 	.byte	0x03, 0x1b
        /*002e*/ 	.short	0x00ff


	//----- nvinfo : EIATTR_NUM_BARRIERS
	.align		4
        /*0030*/ 	.byte	0x02, 0x4c
        /*0032*/ 	.byte	0x06
	.zero		1


	//----- nvinfo : EIATTR_ANNOTATIONS
	.align		4
        /*0034*/ 	.byte	0x04, 0x55
        /*0036*/ 	.short	(.L_330 - .L_329)


	//   ....[0]....
.L_329:
        /* <DEDUP_REMOVED lines=21> */


	//----- nvinfo : EIATTR_MERCURY_ISA_VERSION
	.align		4
.L_330:
        /*0170*/ 	.byte	0x03, 0x5f
        /*0172*/ 	.short	0x0000


	//----- nvinfo : EIATTR_INT_WARP_WIDE_INSTR_OFFSETS
	.align		4
        /*0174*/ 	.byte	0x04, 0x31
        /*0176*/ 	.short	(.L_332 - .L_331)


	//   ....[0]....
.L_331:
        /*0178*/ 	.word	0x0001bed0


	//   ....[1]....
        /*017c*/ 	.word	0x0001bf40


	//----- nvinfo : EIATTR_COOP_GROUP_MASK_REGIDS
	.align		4
.L_332:
        /*0180*/ 	.byte	0x04, 0x29
        /*0182*/ 	.short	(.L_334 - .L_333)


	//   ....[0]....
.L_333:
        /*0184*/ 	.word	0xffffffff


	//   ....[1]....
        /*0188*/ 	.word	0xffffffff


	//   ....[2]....
        /*018c*/ 	.word	0xffffffff


	//   ....[3]....
        /*0190*/ 	.word	0xffffffff


	//   ....[4]....
        /*0194*/ 	.word	0xffffffff


	//   ....[5]....
        /*0198*/ 	.word	0xffffffff


	//   ....[6]....
        /*019c*/ 	.word	0xffffffff


	//   ....[7]....
        /*01a0*/ 	.word	0xffffffff


	//   ....[8]....
        /*01a4*/ 	.word	0xffffffff


	//   ....[9]....
        /*01a8*/ 	.word	0xffffffff


	//   ....[10]....
        /*01ac*/ 	.word	0xffffffff


	//   ....[11]....
        /*01b0*/ 	.word	0xffffffff


	//   ....[12]....
        /*01b4*/ 	.word	0xffffffff


	//   ....[13]....
        /*01b8*/ 	.word	0xffffffff


	//   ....[14]....
        /*01bc*/ 	.word	0xffffffff


	//   ....[15]....
        /*01c0*/ 	.word	0xffffffff


	//   ....[16]....
        /*01c4*/ 	.word	0xffffffff


	//   ....[17]....
        /*01c8*/ 	.word	0xffffffff


	//   ....[18]....
        /*01cc*/ 	.word	0xffffffff


	//   ....[19]....
        /*01d0*/ 	.word	0xffffffff


	//   ....[20]....
        /*01d4*/ 	.word	0xffffffff


	//   ....[21]....
        /*01d8*/ 	.word	0xffffffff


	//   ....[22]....
        /*01dc*/ 	.word	0xffffffff


	//   ....[23]....
        /*01e0*/ 	.word	0xffffffff


	//   ....[24]....
        /*01e4*/ 	.word	0xffffffff


	//   ....[25]....
        /*01e8*/ 	.word	0xffffffff


	//   ....[26]....
        /*01ec*/ 	.word	0xffffffff


	//   ....[27]....
        /*01f0*/ 	.word	0xffffffff


	//   ....[28]....
        /*01f4*/ 	.word	0xffffffff


	//   ....[29]....
        /*01f8*/ 	.word	0xffffffff


	//   ....[30]....
        /*01fc*/ 	.word	0xffffffff


	//   ....[31]....
        /*0200*/ 	.word	0xffffffff


	//   ....[32]....
        /*0204*/ 	.word	0xffffffff


	//   ....[33]....
        /*0208*/ 	.word	0xffffffff


	//   ....[34]....
        /*020c*/ 	.word	0xffffffff


	//   ....[35]....
        /*0210*/ 	.word	0xffffffff


	//   ....[36]....
        /*0214*/ 	.word	0xffffffff


	//   ....[37]....
        /*0218*/ 	.word	0xffffffff


	//   ....[38]....
        /*021c*/ 	.word	0xffffffff


	//   ....[39]....
        /*0220*/ 	.word	0xffffffff


	//   ....[40]....
        /*0224*/ 	.word	0xffffffff


	//   ....[41]....
        /*0228*/ 	.word	0xffffffff


	//   ....[42]....
        /*022c*/ 	.word	0xffffffff


	//   ....[43]....
        /*0230*/ 	.word	0xffffffff


	//   ....[44]....
        /*0234*/ 	.word	0xffffffff


	//   ....[45]....
        /*0238*/ 	.word	0xffffffff


	//   ....[46]....
        /*023c*/ 	.word	0xffffffff


	//   ....[47]....
        /*0240*/ 	.word	0xffffffff


	//   ....[48]....
        /*0244*/ 	.word	0xffffffff


	//   ....[49]....
        /*0248*/ 	.word	0xffffffff


	//   ....[50]....
        /*024c*/ 	.word	0xffffffff


	//   ....[51]....
        /*0250*/ 	.word	0xffffffff


	//   ....[52]....
        /*0254*/ 	.word	0xffffffff


	//   ....[53]....
        /*0258*/ 	.word	0xffffffff


	//   ....[54]....
        /*025c*/ 	.word	0xffffffff


	//   ....[55]....
        /*0260*/ 	.word	0xffffffff


	//   ....[56]....
        /*0264*/ 	.word	0xffffffff


	//   ....[57]....
        /*0268*/ 	.word	0xffffffff


	//   ....[58]....
        /*026c*/ 	.word	0xffffffff


	//   ....[59]....
        /*0270*/ 	.word	0xffffffff


	//   ....[60]....
        /*0274*/ 	.word	0xffffffff


	//   ....[61]....
        /*0278*/ 	.word	0xffffffff


	//   ....[62]....
        /*027c*/ 	.word	0xffffffff


	//   ....[63]....
        /*0280*/ 	.word	0xffffffff


	//   ....[64]....
        /*0284*/ 	.word	0xffffffff


	//   ....[65]....
        /*0288*/ 	.word	0xffffffff


	//   ....[66]....
        /*028c*/ 	.word	0xffffffff


	//   ....[67]....
        /*0290*/ 	.word	0xffffffff


	//   ....[68]....
        /*0294*/ 	.word	0xffffffff


	//   ....[69]....
        /*0298*/ 	.word	0xffffffff


	//   ....[70]....
        /*029c*/ 	.word	0xffffffff


	//   ....[71]....
        /*02a0*/ 	.word	0xffffffff


	//   ....[72]....
        /*02a4*/ 	.word	0xffffffff


	//   ....[73]....
        /*02a8*/ 	.word	0xffffffff


	//   ....[74]....
        /*02ac*/ 	.word	0xffffffff


	//   ....[75]....
        /*02b0*/ 	.word	0xffffffff


	//   ....[76]....
        /*02b4*/ 	.word	0xffffffff


	//   ....[77]....
        /*02b8*/ 	.word	0xffffffff


	//   ....[78]....
        /*02bc*/ 	.word	0xffffffff


	//   ....[79]....
        /*02c0*/ 	.word	0xffffffff


	//   ....[80]....
        /*02c4*/ 	.word	0xffffffff


	//   ....[81]....
        /*02c8*/ 	.word	0xffffffff


	//   ....[82]....
        /*02cc*/ 	.word	0xffffffff


	//   ....[83]....
        /*02d0*/ 	.word	0xffffffff


	//   ....[84]....
        /*02d4*/ 	.word	0xffffffff


	//   ....[85]....
        /*02d8*/ 	.word	0xffffffff


	//   ....[86]....
        /*02dc*/ 	.word	0xffffffff


	//   ....[87]....
        /*02e0*/ 	.word	0xffffffff


	//   ....[88]....
        /*02e4*/ 	.word	0xffffffff


	//   ....[89]....
        /*02e8*/ 	.word	0xffffffff


	//   ....[90]....
        /*02ec*/ 	.word	0xffffffff


	//   ....[91]....
        /*02f0*/ 	.word	0xffffffff


	//   ....[92]....
        /*02f4*/ 	.word	0xffffffff


	//   ....[93]....
        /*02f8*/ 	.word	0xffffffff


	//   ....[94]....
        /*02fc*/ 	.word	0xffffffff


	//   ....[95]....
        /*0300*/ 	.word	0xffffffff


	//   ....[96]....
        /*0304*/ 	.word	0xffffffff


	//   ....[97]....
        /*0308*/ 	.word	0xffffffff


	//   ....[98]....
        /*030c*/ 	.word	0xffffffff


	//   ....[99]....
        /*0310*/ 	.word	0xffffffff


	//   ....[100]....
        /*0314*/ 	.word	0xffffffff


	//   ....[101]....
        /*0318*/ 	.word	0xffffffff


	//   ....[102]....
        /*031c*/ 	.word	0xffffffff


	//   ....[103]....
        /*0320*/ 	.word	0xffffffff


	//   ....[104]....
        /*0324*/ 	.word	0xffffffff


	//   ....[105]....
        /*0328*/ 	.word	0xffffffff


	//   ....[106]....
        /*032c*/ 	.word	0xffffffff


	//   ....[107]....
        /*0330*/ 	.word	0xffffffff


	//   ....[108]....
        /*0334*/ 	.word	0xffffffff


	//   ....[109]....
        /*0338*/ 	.word	0xffffffff


	//   ....[110]....
        /*033c*/ 	.word	0xffffffff


	//   ....[111]....
        /*0340*/ 	.word	0xffffffff


	//   ....[112]....
        /*0344*/ 	.word	0xffffffff


	//   ....[113]....
        /*0348*/ 	.word	0xffffffff


	//   ....[114]....
        /*034c*/ 	.word	0xffffffff


	//   ....[115]....
        /*0350*/ 	.word	0xffffffff


	//   ....[116]....
        /*0354*/ 	.word	0xffffffff


	//   ....[117]....
        /*0358*/ 	.word	0xffffffff


	//   ....[118]....
        /*035c*/ 	.word	0xffffffff


	//   ....[119]....
        /*0360*/ 	.word	0xffffffff


	//   ....[120]....
        /*0364*/ 	.word	0xffffffff


	//   ....[121]....
        /*0368*/ 	.word	0xffffffff


	//   ....[122]....
        /*036c*/ 	.word	0xffffffff


	//   ....[123]....
        /*0370*/ 	.word	0xffffffff


	//   ....[124]....
        /*0374*/ 	.word	0xffffffff


	//   ....[125]....
        /*0378*/ 	.word	0xffffffff


	//   ....[126]....
        /*037c*/ 	.word	0xffffffff


	//   ....[127]....
        /*0380*/ 	.word	0xffffffff


	//   ....[128]....
        /*0384*/ 	.word	0xffffffff


	//   ....[129]....
        /*0388*/ 	.word	0xffffffff


	//   ....[130]....
        /*038c*/ 	.word	0xffffffff


	//   ....[131]....
        /*0390*/ 	.word	0xffffffff


	//   ....[132]....
        /*0394*/ 	.word	0xffffffff


	//   ....[133]....
        /*0398*/ 	.word	0xffffffff


	//   ....[134]....
        /*039c*/ 	.word	0xffffffff


	//   ....[135]....
        /*03a0*/ 	.word	0xffffffff


	//   ....[136]....
        /*03a4*/ 	.word	0xffffffff


	//   ....[137]....
        /*03a8*/ 	.word	0xffffffff


	//   ....[138]....
        /*03ac*/ 	.word	0xffffffff


	//   ....[139]....
        /*03b0*/ 	.word	0xffffffff


	//   ....[140]....
        /*03b4*/ 	.word	0xffffffff


	//   ....[141]....
        /*03b8*/ 	.word	0xffffffff


	//   ....[142]....
        /*03bc*/ 	.word	0xffffffff


	//   ....[143]....
        /*03c0*/ 	.word	0xffffffff


	//   ....[144]....
        /*03c4*/ 	.word	0xffffffff


	//   ....[145]....
        /*03c8*/ 	.word	0xffffffff


	//   ....[146]....
        /*03cc*/ 	.word	0xffffffff


	//   ....[147]....
        /*03d0*/ 	.word	0xffffffff


	//   ....[148]....
        /*03d4*/ 	.word	0xffffffff


	//   ....[149]....
        /*03d8*/ 	.word	0xffffffff


	//   ....[150]....
        /*03dc*/ 	.word	0xffffffff


	//   ....[151]....
        /*03e0*/ 	.word	0xffffffff


	//   ....[152]....
        /*03e4*/ 	.word	0xffffffff


	//   ....[153]....
        /*03e8*/ 	.word	0xffffffff


	//   ....[154]....
        /*03ec*/ 	.word	0xffffffff


	//   ....[155]....
        /*03f0*/ 	.word	0xffffffff


	//   ....[156]....
        /*03f4*/ 	.word	0xffffffff


	//   ....[157]....
        /*03f8*/ 	.word	0xffffffff


	//   ....[158]....
        /*03fc*/ 	.word	0xffffffff


	//   ....[159]....
        /*0400*/ 	.word	0xffffffff


	//   ....[160]....
        /*0404*/ 	.word	0xffffffff


	//   ....[161]....
        /*0408*/ 	.word	0xffffffff


	//   ....[162]....
        /*040c*/ 	.word	0xffffffff


	//   ....[163]....
        /*0410*/ 	.word	0xffffffff


	//   ....[164]....
        /*0414*/ 	.word	0xffffffff


	//   ....[165]....
        /*0418*/ 	.word	0xffffffff


	//   ....[166]....
        /*041c*/ 	.word	0xffffffff


	//   ....[167]....
        /*0420*/ 	.word	0xffffffff


	//   ....[168]....
        /*0424*/ 	.word	0xffffffff


	//   ....[169]....
        /*0428*/ 	.word	0xffffffff


	//   ....[170]....
        /*042c*/ 	.word	0xffffffff


	//   ....[171]....
        /*0430*/ 	.word	0xffffffff


	//   ....[172]....
        /*0434*/ 	.word	0xffffffff


	//   ....[173]....
        /*0438*/ 	.word	0xffffffff


	//   ....[174]....
        /*043c*/ 	.word	0xffffffff


	//   ....[175]....
        /*0440*/ 	.word	0xffffffff


	//   ....[176]....
        /*0444*/ 	.word	0xffffffff


	//   ....[177]....
        /*0448*/ 	.word	0xffffffff


	//   ....[178]....
        /*044c*/ 	.word	0xffffffff


	//   ....[179]....
        /*0450*/ 	.word	0xffffffff


	//   ....[180]....
        /*0454*/ 	.word	0xffffffff


	//   ....[181]....
        /*0458*/ 	.word	0xffffffff


	//   ....[182]....
        /*045c*/ 	.word	0xffffffff


	//   ....[183]....
        /*0460*/ 	.word	0xffffffff


	//   ....[184]....
        /*0464*/ 	.word	0xffffffff


	//   ....[185]....
        /*0468*/ 	.word	0xffffffff


	//   ....[186]....
        /*046c*/ 	.word	0xffffffff


	//   ....[187]....
        /*0470*/ 	.word	0xffffffff


	//   ....[188]....
        /*0474*/ 	.word	0xffffffff


	//   ....[189]....
        /*0478*/ 	.word	0xffffffff


	//   ....[190]....
        /*047c*/ 	.word	0xffffffff


	//   ....[191]....
        /*0480*/ 	.word	0xffffffff


	//   ....[192]....
        /*0484*/ 	.word	0xffffffff


	//   ....[193]....
        /*0488*/ 	.word	0xffffffff


	//   ....[194]....
        /*048c*/ 	.word	0xffffffff


	//   ....[195]....
        /*0490*/ 	.word	0xffffffff


	//   ....[196]....
        /*0494*/ 	.word	0xffffffff


	//   ....[197]....
        /*0498*/ 	.word	0xffffffff


	//   ....[198]....
        /*049c*/ 	.word	0xffffffff


	//   ....[199]....
        /*04a0*/ 	.word	0xffffffff


	//   ....[200]....
        /*04a4*/ 	.word	0xffffffff


	//   ....[201]....
        /*04a8*/ 	.word	0xffffffff


	//   ....[202]....
        /*04ac*/ 	.word	0xffffffff


	//   ....[203]....
        /*04b0*/ 	.word	0xffffffff


	//   ....[204]....
        /*04b4*/ 	.word	0xffffffff


	//   ....[205]....
        /*04b8*/ 	.word	0xffffffff


	//   ....[206]....
        /*04bc*/ 	.word	0xffffffff


	//   ....[207]....
        /*04c0*/ 	.word	0xffffffff


	//   ....[208]....
        /*04c4*/ 	.word	0xffffffff


	//   ....[209]....
        /*04c8*/ 	.word	0xffffffff


	//   ....[210]....
        /*04cc*/ 	.word	0xffffffff


	//   ....[211]....
        /*04d0*/ 	.word	0xffffffff


	//   ....[212]....
        /*04d4*/ 	.word	0xffffffff


	//   ....[213]....
        /*04d8*/ 	.word	0xffffffff


	//   ....[214]....
        /*04dc*/ 	.word	0xffffffff


	//   ....[215]....
        /*04e0*/ 	.word	0xffffffff


	//   ....[216]....
        /*04e4*/ 	.word	0xffffffff


	//   ....[217]....
        /*04e8*/ 	.word	0xffffffff


	//   ....[218]....
        /*04ec*/ 	.word	0xffffffff


	//   ....[219]....
        /*04f0*/ 	.word	0xffffffff


	//   ....[220]....
        /*04f4*/ 	.word	0xffffffff


	//   ....[221]....
        /*04f8*/ 	.word	0xffffffff


	//   ....[222]....
        /*04fc*/ 	.word	0xffffffff


	//   ....[223]....
        /*0500*/ 	.word	0xffffffff


	//   ....[224]....
        /*0504*/ 	.word	0xffffffff


	//   ....[225]....
        /*0508*/ 	.word	0xffffffff


	//   ....[226]....
        /*050c*/ 	.word	0xffffffff


	//   ....[227]....
        /*0510*/ 	.word	0xffffffff


	//   ....[228]....
        /*0514*/ 	.word	0xffffffff


	//   ....[229]....
        /*0518*/ 	.word	0xffffffff


	//   ....[230]....
        /*051c*/ 	.word	0xffffffff


	//   ....[231]....
        /*0520*/ 	.word	0xffffffff


	//   ....[232]....
        /*0524*/ 	.word	0xffffffff


	//   ....[233]....
        /*0528*/ 	.word	0xffffffff


	//   ....[234]....
        /*052c*/ 	.word	0xffffffff


	//   ....[235]....
        /*0530*/ 	.word	0xffffffff


	//   ....[236]....
        /*0534*/ 	.word	0xffffffff


	//   ....[237]....
        /*0538*/ 	.word	0xffffffff


	//   ....[238]....
        /*053c*/ 	.word	0xffffffff


	//   ....[239]....
        /*0540*/ 	.word	0xffffffff


	//   ....[240]....
        /*0544*/ 	.word	0xffffffff


	//   ....[241]....
        /*0548*/ 	.word	0xffffffff


	//   ....[242]....
        /*054c*/ 	.word	0xffffffff


	//   ....[243]....
        /*0550*/ 	.word	0xffffffff


	//   ....[244]....
        /*0554*/ 	.word	0xffffffff


	//   ....[245]....
        /*0558*/ 	.word	0xffffffff


	//----- nvinfo : EIATTR_COOP_GROUP_INSTR_OFFSETS
	.align		4
.L_334:
        /*055c*/ 	.byte	0x04, 0x28
        /*055e*/ 	.short	(.L_336 - .L_335)


	//   ....[0]....
.L_335:
        /*0560*/ 	.word	0x00000050


	//   ....[1]....
        /*0564*/ 	.word	0x000001e0


	//   ....[2]....
        /*0568*/ 	.word	0x00000210


	//   ....[3]....
        /*056c*/ 	.word	0x00000240


	//   ....[4]....
        /*0570*/ 	.word	0x00000270


	//   ....[5]....
        /*0574*/ 	.word	0x000002a0


	//   ....[6]....
        /*0578*/ 	.word	0x000002d0


	//   ....[7]....
        /*057c*/ 	.word	0x00000430


	//   ....[8]....
        /*0580*/ 	.word	0x00000470


	//   ....[9]....
        /*0584*/ 	.word	0x000004a0


	//   ....[10]....
        /*0588*/ 	.word	0x000004d0


	//   ....[11]....
        /*058c*/ 	.word	0x00000500


	//   ....[12]....
        /*0590*/ 	.word	0x00000530


	//   ....[13]....
        /*0594*/ 	.word	0x000005c0


	//   ....[14]....
        /*0598*/ 	.word	0x00000600


	//   ....[15]....
        /*059c*/ 	.word	0x00000620


	//   ....[16]....
        /*05a0*/ 	.word	0x00000680


	//   ....[17]....
        /*05a4*/ 	.word	0x00003b00


	//   ....[18]....
        /*05a8*/ 	.word	0x00003b10


	//   ....[19]....
        /*05ac*/ 	.word	0x00004d30


	//   ....[20]....
        /*05b0*/ 	.word	0x00004d40


	//   ....[21]....
        /*05b4*/ 	.word	0x00005e50


	//   ....[22]....
        /*05b8*/ 	.word	0x00005e70


	//   ....[23]....
        /*05bc*/ 	.word	0x00006230


	//   ....[24]....
        /*05c0*/ 	.word	0x00006240


	//   ....[25]....
        /*05c4*/ 	.word	0x000072b0


	//   ....[26]....
        /*05c8*/ 	.word	0x000072d0


	//   ....[27]....
        /*05cc*/ 	.word	0x00007450


	//   ....[28]....
        /*05d0*/ 	.word	0x00007460


	//   ....[29]....
        /*05d4*/ 	.word	0x000075e0


	//   ....[30]....
        /*05d8*/ 	.word	0x00007600


	//   ....[31]....
        /*05dc*/ 	.word	0x00007780


	//   ....[32]....
        /*05e0*/ 	.word	0x00007790


	//   ....[33]....
        /*05e4*/ 	.word	0x00007b80


	//   ....[34]....
        /*05e8*/ 	.word	0x00007b90


	//   ....[35]....
        /*05ec*/ 	.word	0x00007f70


	//   ....[36]....
        /*05f0*/ 	.word	0x00007f90


	//   ....[37]....
        /*05f4*/ 	.word	0x00007fb0


	//   ....[38]....
        /*05f8*/ 	.word	0x00007fd0


	//   ....[39]....
        /*05fc*/ 	.word	0x000084b0


	//   ....[40]....
        /*0600*/ 	.word	0x000084f0


	//   ....[41]....
        /*0604*/ 	.word	0x00008530


	//   ....[42]....
        /*0608*/ 	.word	0x00008570


	//   ....[43]....
        /*060c*/ 	.word	0x000088c0


	//   ....[44]....
        /*0610*/ 	.word	0x00008a40


	//   ....[45]....
        /*0614*/ 	.word	0x00008a80


	//   ....[46]....
        /*0618*/ 	.word	0x00008ac0


	//   ....[47]....
        /*061c*/ 	.word	0x00008e30


	//   ....[48]....
        /*0620*/ 	.word	0x00008ea0


	//   ....[49]....
        /*0624*/ 	.word	0x00008ef0


	//   ....[50]....
        /*0628*/ 	.word	0x00008fe0


	//   ....[51]....
        /*062c*/ 	.word	0x0000c940


	//   ....[52]....
        /*0630*/ 	.word	0x0000c990


	//   ....[53]....
        /*0634*/ 	.word	0x0000c9b0


	//   ....[54]....
        /*0638*/ 	.word	0x0000c9c0


	//   ....[55]....
        /*063c*/ 	.word	0x0000cbf0


	//   ....[56]....
        /*0640*/ 	.word	0x0000cc60


	//   ....[57]....
        /*0644*/ 	.word	0x0000ccb0


	//   ....[58]....
        /*0648*/ 	.word	0x0000cd00


	//   ....[59]....
        /*064c*/ 	.word	0x0000cfd0


	//   ....[60]....
        /*0650*/ 	.word	0x0000d0b0


	//   ....[61]....
        /*0654*/ 	.word	0x0000d100


	//   ....[62]....
        /*0658*/ 	.word	0x0000d180


	//   ....[63]....
        /*065c*/ 	.word	0x0000d440


	//   ....[64]....
        /*0660*/ 	.word	0x0000d480


	//   ....[65]....
        /*0664*/ 	.word	0x0000d4d0


	//   ....[66]....
        /*0668*/ 	.word	0x0000d520


	//   ....[67]....
        /*066c*/ 	.word	0x000113b0


	//   ....[68]....
        /*0670*/ 	.word	0x000113d0


	//   ....[69]....
        /*0674*/ 	.word	0x000120d0


	//   ....[70]....
        /*0678*/ 	.word	0x000120f0


	//   ....[71]....
        /*067c*/ 	.word	0x00012330


	//   ....[72]....
        /*0680*/ 	.word	0x00012690


	//   ....[73]....
        /*0684*/ 	.word	0x00012ac0


	//   ....[74]....
        /*0688*/ 	.word	0x00012af0


	//   ....[75]....
        /*068c*/ 	.word	0x00012b00


	//   ....[76]....
        /*0690*/ 	.word	0x00012b30


	//   ....[77]....
        /*0694*/ 	.word	0x00013980


	//   ....[78]....
        /*0698*/ 	.word	0x000139a0


	//   ....[79]....
        /*069c*/ 	.word	0x000145b0


	//   ....[80]....
        /*06a0*/ 	.word	0x000145d0


	//   ....[81]....
        /*06a4*/ 	.word	0x000147f0


	//   ....[82]....
        /*06a8*/ 	.word	0x00014b80


	//   ....[83]....
        /*06ac*/ 	.word	0x00015000


	//   ....[84]....
        /*06b0*/ 	.word	0x00015030


	//   ....[85]....
        /*06b4*/ 	.word	0x00015050


	//   ....[86]....
        /*06b8*/ 	.word	0x00015070


	//   ....[87]....
        /*06bc*/ 	.word	0x00016760


	//   ....[88]....
        /*06c0*/ 	.word	0x00016780


	//   ....[89]....
        /*06c4*/ 	.word	0x000173c0


	//   ....[90]....
        /*06c8*/ 	.word	0x000173e0


	//   ....[91]....
        /*06cc*/ 	.word	0x00017660


	//   ....[92]....
        /*06d0*/ 	.word	0x00017690


	//   ....[93]....
        /*06d4*/ 	.word	0x000176b0


	//   ....[94]....
        /*06d8*/ 	.word	0x000176d0


	//   ....[95]....
        /*06dc*/ 	.word	0x00018b10


	//   ....[96]....
        /*06e0*/ 	.word	0x00018b30


	//   ....[97]....
        /*06e4*/ 	.word	0x00019720


	//   ....[98]....
        /*06e8*/ 	.word	0x00019740


	//   ....[99]....
        /*06ec*/ 	.word	0x00019920


	//   ....[100]....
        /*06f0*/ 	.word	0x00019cb0


	//   ....[101]....
        /*06f4*/ 	.word	0x0001a130


	//   ....[102]....
        /*06f8*/ 	.word	0x0001a160


	//   ....[103]....
        /*06fc*/ 	.word	0x0001a180


	//   ....[104]....
        /*0700*/ 	.word	0x0001a1a0


	//   ....[105]....
        /*0704*/ 	.word	0x0001b4c0


	//   ....[106]....
        /*0708*/ 	.word	0x0001b4f0


	//   ....[107]....
        /*070c*/ 	.word	0x0001b510


	//   ....[108]....
        /*0710*/ 	.word	0x0001b530


	//   ....[109]....
        /*0714*/ 	.word	0x0001ccb0


	//   ....[110]....
        /*0718*/ 	.word	0x0001ccd0


	//   ....[111]....
        /*071c*/ 	.word	0x0001cce0


	//   ....[112]....
        /*0720*/ 	.word	0x0001ccf0


	//   ....[113]....
        /*0724*/ 	.word	0x0001d0b0


	//   ....[114]....
        /*0728*/ 	.word	0x0001d0d0


	//   ....[115]....
        /*072c*/ 	.word	0x0001d230


	//   ....[116]....
        /*0730*/ 	.word	0x0001d240


	//   ....[117]....
        /*0734*/ 	.word	0x0001d3b0


	//   ....[118]....
        /*0738*/ 	.word	0x0001d3d0


	//   ....[119]....
        /*073c*/ 	.word	0x0001d540


	//   ....[120]....
        /*0740*/ 	.word	0x0001d550


	//   ....[121]....
        /*0744*/ 	.word	0x0001d8b0


	//   ....[122]....
        /*0748*/ 	.word	0x0001d8d0


	//   ....[123]....
        /*074c*/ 	.word	0x0001e600


	//   ....[124]....
        /*0750*/ 	.word	0x0001e610


	//   ....[125]....
        /*0754*/ 	.word	0x0001fb10


	//   ....[126]....
        /*0758*/ 	.word	0x0001fb30


	//   ....[127]....
        /*075c*/ 	.word	0x0001fca0


	//   ....[128]....
        /*0760*/ 	.word	0x0001fcb0


	//   ....[129]....
        /*0764*/ 	.word	0x0001fe20


	//   ....[130]....
        /*0768*/ 	.word	0x0001fe40


	//   ....[131]....
        /*076c*/ 	.word	0x0001ffb0


	//   ....[132]....
        /*0770*/ 	.word	0x0001ffc0


	//   ....[133]....
        /*0774*/ 	.word	0x000201d0


	//   ....[134]....
        /*0778*/ 	.word	0x000201f0


	//   ....[135]....
        /*077c*/ 	.word	0x00020310


	//   ....[136]....
        /*0780*/ 	.word	0x00020350


	//   ....[137]....
        /*0784*/ 	.word	0x00020380


	//   ....[138]....
        /*0788*/ 	.word	0x000203b0


	//   ....[139]....
        /*078c*/ 	.word	0x000203e0


	//   ....[140]....
        /*0790*/ 	.word	0x00020410


	//   ....[141]....
        /*0794*/ 	.word	0x00020570


	//   ....[142]....
        /*0798*/ 	.word	0x000205b0


	//   ....[143]....
        /*079c*/ 	.word	0x000205e0


	//   ....[144]....
        /*07a0*/ 	.word	0x00020610


	//   ....[145]....
        /*07a4*/ 	.word	0x00020640


	//   ....[146]....
        /*07a8*/ 	.word	0x00020670


	//   ....[147]....
        /*07ac*/ 	.word	0x00020700


	//   ....[148]....
        /*07b0*/ 	.word	0x00020740


	//   ....[149]....
        /*07b4*/ 	.word	0x00020750


	//   ....[150]....
        /*07b8*/ 	.word	0x000207b0


	//   ....[151]....
        /*07bc*/ 	.word	0x00021180


	//   ....[152]....
        /*07c0*/ 	.word	0x000211e0


	//   ....[153]....
        /*07c4*/ 	.word	0x00021230


	//   ....[154]....
        /*07c8*/ 	.word	0x00021280


	//   ....[155]....
        /*07cc*/ 	.word	0x000212d0


	//   ....[156]....
        /*07d0*/ 	.word	0x00021340


	//   ....[157]....
        /*07d4*/ 	.word	0x00021380


	//   ....[158]....
        /*07d8*/ 	.word	0x000213f0


	//   ....[159]....
        /*07dc*/ 	.word	0x00021460


	//   ....[160]....
        /*07e0*/ 	.word	0x000214c0


	//   ....[161]....
        /*07e4*/ 	.word	0x00021530


	//   ....[162]....
        /*07e8*/ 	.word	0x000215a0


	//   ....[163]....
        /*07ec*/ 	.word	0x00021600


	//   ....[164]....
        /*07f0*/ 	.word	0x00021660


	//   ....[165]....
        /*07f4*/ 	.word	0x000216c0


	//   ....[166]....
        /*07f8*/ 	.word	0x00021730


	//   ....[167]....
        /*07fc*/ 	.word	0x00021790


	//   ....[168]....
        /*0800*/ 	.word	0x000217f0


	//   ....[169]....
        /*0804*/ 	.word	0x00021840


	//   ....[170]....
        /*0808*/ 	.word	0x000218b0


	//   ....[171]....
        /*080c*/ 	.word	0x00021910


	//   ....[172]....
        /*0810*/ 	.word	0x00021980


	//   ....[173]....
        /*0814*/ 	.word	0x000219d0


	//   ....[174]....
        /*0818*/ 	.word	0x00021a10


	//   ....[175]....
        /*081c*/ 	.word	0x00021a60


	//   ....[176]....
        /*0820*/ 	.word	0x00021ab0


	//   ....[177]....
        /*0824*/ 	.word	0x00021b10


	//   ....[178]....
        /*0828*/ 	.word	0x00021b80


	//   ....[179]....
        /*082c*/ 	.word	0x00021bd0


	//   ....[180]....
        /*0830*/ 	.word	0x00021c40


	//   ....[181]....
        /*0834*/ 	.word	0x00021ca0


	//   ....[182]....
        /*0838*/ 	.word	0x00021d10


	//   ....[183]....
        /*083c*/ 	.word	0x00021d60


	//   ....[184]....
        /*0840*/ 	.word	0x00021da0


	//   ....[185]....
        /*0844*/ 	.word	0x00021df0


	//   ....[186]....
        /*0848*/ 	.word	0x00021e30


	//   ....[187]....
        /*084c*/ 	.word	0x00021e80


	//   ....[188]....
        /*0850*/ 	.word	0x00021ef0


	//   ....[189]....
        /*0854*/ 	.word	0x00021f40


	//   ....[190]....
        /*0858*/ 	.word	0x00021fb0


	//   ....[191]....
        /*085c*/ 	.word	0x00021ff0


	//   ....[192]....
        /*0860*/ 	.word	0x00022030


	//   ....[193]....
        /*0864*/ 	.word	0x00022080


	//   ....[194]....
        /*0868*/ 	.word	0x000220c0


	//   ....[195]....
        /*086c*/ 	.word	0x00022110


	//   ....[196]....
        /*0870*/ 	.word	0x00022160


	//   ....[197]....
        /*0874*/ 	.word	0x000221d0


	//   ....[198]....
        /*0878*/ 	.word	0x00022230


	//   ....[199]....
        /*087c*/ 	.word	0x000222a0


	//   ....[200]....
        /*0880*/ 	.word	0x000222f0


	//   ....[201]....
        /*0884*/ 	.word	0x00022330


	//   ....[202]....
        /*0888*/ 	.word	0x00022380


	//   ....[203]....
        /*088c*/ 	.word	0x000223c0


	//   ....[204]....
        /*0890*/ 	.word	0x00022410


	//   ....[205]....
        /*0894*/ 	.word	0x00022460


	//   ....[206]....
        /*0898*/ 	.word	0x000224b0


	//   ....[207]....
        /*089c*/ 	.word	0x000224f0


	//   ....[208]....
        /*08a0*/ 	.word	0x00022560


	//   ....[209]....
        /*08a4*/ 	.word	0x000225d0


	//   ....[210]....
        /*08a8*/ 	.word	0x00022630


	//   ....[211]....
        /*08ac*/ 	.word	0x00022690


	//   ....[212]....
        /*08b0*/ 	.word	0x000226f0


	//   ....[213]....
        /*08b4*/ 	.word	0x00022760


	//   ....[214]....
        /*08b8*/ 	.word	0x000227c0


	//   ....[215]....
        /*08bc*/ 	.word	0x00022820


	//   ....[216]....
        /*08c0*/ 	.word	0x00022880


	//   ....[217]....
        /*08c4*/ 	.word	0x000228f0


	//   ....[218]....
        /*08c8*/ 	.word	0x00022950


	//   ....[219]....
        /*08cc*/ 	.word	0x000229b0


	//   ....[220]....
        /*08d0*/ 	.word	0x00022a10


	//   ....[221]....
        /*08d4*/ 	.word	0x00022a80


	//   ....[222]....
        /*08d8*/ 	.word	0x00022ae0


	//   ....[223]....
        /*08dc*/ 	.word	0x00022b40


	//   ....[224]....
        /*08e0*/ 	.word	0x00022ba0


	//   ....[225]....
        /*08e4*/ 	.word	0x00022c10


	//   ....[226]....
        /*08e8*/ 	.word	0x00022c70


	//   ....[227]....
        /*08ec*/ 	.word	0x00022cd0


	//   ....[228]....
        /*08f0*/ 	.word	0x00022d30


	//   ....[229]....
        /*08f4*/ 	.word	0x00022da0


	//   ....[230]....
        /*08f8*/ 	.word	0x00022df0


	//   ....[231]....
        /*08fc*/ 	.word	0x00022e30


	//   ....[232]....
        /*0900*/ 	.word	0x00022e80


	//   ....[233]....
        /*0904*/ 	.word	0x00022ed0


	//   ....[234]....
        /*0908*/ 	.word	0x00022f20


	//   ....[235]....
        /*090c*/ 	.word	0x00022f90


	//   ....[236]....
        /*0910*/ 	.word	0x00022fd0


	//   ....[237]....
        /*0914*/ 	.word	0x00023020


	//   ....[238]....
        /*0918*/ 	.word	0x00023070


	//   ....[239]....
        /*091c*/ 	.word	0x000230c0


	//   ....[240]....
        /*0920*/ 	.word	0x00023110


	//   ....[241]....
        /*0924*/ 	.word	0x00023180


	//   ....[242]....
        /*0928*/ 	.word	0x000231c0


	//   ....[243]....
        /*092c*/ 	.word	0x00023230


	//   ....[244]....
        /*0930*/ 	.word	0x00023290


	//   ....[245]....
        /*0934*/ 	.word	0x00023300


	//----- nvinfo : EIATTR_EXIT_INSTR_OFFSETS
	.align		4
.L_336:
        /*0938*/ 	.byte	0x04, 0x1c
        /*093a*/ 	.short	(.L_338 - .L_337)


	//   ....[0]....
.L_337:
        /*093c*/ 	.word	0x00000fe0


	//   ....[1]....
        /*0940*/ 	.word	0x00021140


	//----- nvinfo : EIATTR_MAX_THREADS
	.align		4
.L_338:
        /*0944*/ 	.byte	0x04, 0x05
        /*0946*/ 	.short	(.L_340 - .L_339)
.L_339:
        /*0948*/ 	.word	0x00000100
        /*094c*/ 	.word	0x00000001
        /*0950*/ 	.word	0x00000001


	//----- nvinfo : EIATTR_CRS_STACK_SIZE
	.align		4
.L_340:
        /*0954*/ 	.byte	0x04, 0x1e
        /*0956*/ 	.short	(.L_342 - .L_341)
.L_341:
        /*0958*/ 	.word	0x00000000
.L_342:


//--------------------- .nv.info._ZN7cutlass13device_kernelIN5flash19enable_sm80_to_sm89INS1_16FlashAttnFwdSm80INS1_25CollectiveMainloopFwdSm80ILi8ELi1ELb1EN4cute5tupleIJNS5_1CILi128EEENS7_ILi64EEENS7_ILi256EEEEEELi256ENS_10bfloat16_tEfNS_4arch4Sm80ELb1ELb0ELb1ELb0ELb1ELb0ELb1ELb1EEENS1_21CollectiveEpilogueFwdINS6_IJS8_SA_S9_EEENS6_IJNS7_ILi1EEESI_SI_EEESC_SE_Li256ELb0ELb1ELb1ELb0EEENS1_30DynamicPersistentTileSchedulerILi256ELi256ELb1ELb1ELb0EEEEEEEEEvNT_6ParamsE --------------------------
	.section	.nv.info._ZN7cutlass13device_kernelIN5flash19enable_sm80_to_sm89INS1_16FlashAttnFwdSm80INS1_25CollectiveMainloopFwdSm80ILi8ELi1ELb1EN4cute5tupleIJNS5_1CILi128EEENS7_ILi64EEENS7_ILi256EEEEEELi256ENS_10bfloat16_tEfNS_4arch4Sm80ELb1ELb0ELb1ELb0ELb1ELb0ELb1ELb1EEENS1_21CollectiveEpilogueFwdINS6_IJS8_SA_S9_EEENS6_IJNS7_ILi1EEESI_SI_EEESC_SE_Li256ELb0ELb1ELb1ELb0EEENS1_30DynamicPersistentTileSchedulerILi256ELi256ELb1ELb1ELb0EEEEEEEEEvNT_6ParamsE,"",@"SHT_CUDA_INFO"
	.sectionflags	@""
	.align	4


	//----- nvinfo : EIATTR_CUDA_API_VERSION
	.align		4
        /*0000*/ 	.byte	0x04, 0x37
        /*0002*/ 	.short	(.L_344 - .L_343)
.L_343:
        /*0004*/ 	.word	0x00000082


	//----- nvinfo : EIATTR_SW2861232_WAR
	.align		4
.L_344:
        /*0008*/ 	.byte	0x01, 0x35
	.zero		2


	//----- nvinfo : EIATTR_PARAM_CBANK
	.align		4
        /*000c*/ 	.byte	0x04, 0x0a
        /*000e*/ 	.short	(.L_346 - .L_345)
	.align		4
.L_345:
        /*0010*/ 	.word	index@(.nv.constant0._ZN7cutlass13device_kernelIN5flash19enable_sm80_to_sm89INS1_16FlashAttnFwdSm80INS1_25CollectiveMainloopFwdSm80ILi8ELi1ELb1EN4cute5tupleIJNS5_1CILi128EEENS7_ILi64EEENS7_ILi256EEEEEELi256ENS_10bfloat16_tEfNS_4arch4Sm80ELb1ELb0ELb1ELb0ELb1ELb0ELb1ELb1EEENS1_21CollectiveEpilogueFwdINS6_IJS8_SA_S9_EEENS6_IJNS7_ILi1EEESI_SI_EEESC_SE_Li256ELb0ELb1ELb1ELb0EEENS1_30DynamicPersistentTileSchedulerILi256ELi256ELb1ELb1ELb0EEEEEEEEEvNT_6ParamsE)
        /*0014*/ 	.short	0x0160
        /*0016*/ 	.short	0x0428


	//----- nvinfo : EIATTR_CBANK_PARAM_SIZE
	.align		4
.L_346:
        /*0018*/ 	.byte	0x03, 0x19
        /*001a*/ 	.short	0x0428


	//----- nvinfo : EIATTR_KPARAM_INFO
	.align		4
        /*001c*/ 	.byte	0x04, 0x17
        /*001e*/ 	.short	(.L_348 - .L_347)
.L_347:
        /*0020*/ 	.word	0x00000000
        /*0024*/ 	.short	0x0000
        /*0026*/ 	.short	0x0000
        /*0028*/ 	.byte	0x00, 0xf0, 0xa1, 0x10


	//----- nvinfo : EIATTR_MAXREG_COUNT
	.align		4
.L_348:
        /*002c*/ 	.byte	0x03, 0x1b
        /*002e*/ 	.short	0x00ff


	//----- nvinfo : EIATTR_NUM_BARRIERS
	.align		4
        /*0030*/ 	.byte	0x02, 0x4c
        /*0032*/ 	.byte	0x06
	.zero		1


	//----- nvinfo : EIATTR_ANNOTATIONS
	.align		4
        /*0034*/ 	.byte	0x04, 0x55
        /*0036*/ 	.short	(.L_350 - .L_349)


	//   ....[0]....
.L_349:
        /* <DEDUP_REMOVED lines=223> */


	//----- nvinfo : EIATTR_MERCURY_ISA_VERSION
	.align		4
.L_350:
        /*0e10*/ 	.byte	0x03, 0x5f
        /*0e12*/ 	.short	0x0000


	//----- nvinfo : EIATTR_INT_WARP_WIDE_INSTR_OFFSETS
	.align		4
        /*0e14*/ 	.byte	0x04, 0x31
        /*0e16*/ 	.short	(.L_352 - .L_351)


	//   ....[0]....
.L_351:
        /*0e18*/ 	.word	0x0000faa0


	//   ....[1]....
        /*0e1c*/ 	.word	0x0000fb20


	//----- nvinfo : EIATTR_COOP_GROUP_MASK_REGIDS
	.align		4
.L_352:
        /*0e20*/ 	.byte	0x04, 0x29
        /*0e22*/ 	.short	(.L_354 - .L_353)


	//   ....[0]....
.L_353:
        /*0e24*/ 	.word	0xffffffff


	//   ....[1]....
        /*0e28*/ 	.word	0xffffffff


	//   ....[2]....
        /*0e2c*/ 	.word	0xffffffff


	//   ....[3]....
        /*0e30*/ 	.word	0xffffffff


	//   ....[4]....
        /*0e34*/ 	.word	0xffffffff


	//   ....[5]....
        /*0e38*/ 	.word	0xffffffff


	//   ....[6]....
        /*0e3c*/ 	.word	0xffffffff


	//   ....[7]....
        /*0e40*/ 	.word	0xffffffff


	//   ....[8]....
        /*0e44*/ 	.word	0xffffffff


	//   ....[9]....
        /*0e48*/ 	.word	0xffffffff


	//   ....[10]....
        /*0e4c*/ 	.word	0xffffffff


	//   ....[11]....
        /*0e50*/ 	.word	0xffffffff


	//   ....[12]....
        /*0e54*/ 	.word	0xffffffff


	//   ....[13]....
        /*0e58*/ 	.word	0xffffffff


	//   ....[14]....
        /*0e5c*/ 	.word	0xffffffff


	//   ....[15]....
        /*0e60*/ 	.word	0xffffffff


	//   ....[16]....
        /*0e64*/ 	.word	0xffffffff


	//   ....[17]....
        /*0e68*/ 	.word	0xffffffff


	//   ....[18]....
        /*0e6c*/ 	.word	0xffffffff


	//   ....[19]....
        /*0e70*/ 	.word	0xffffffff


	//   ....[20]....
        /*0e74*/ 	.word	0xffffffff


	//   ....[21]....
        /*0e78*/ 	.word	0xffffffff


	//   ....[22]....
        /*0e7c*/ 	.word	0xffffffff


	//   ....[23]....
        /*0e80*/ 	.word	0xffffffff


	//   ....[24]....
        /*0e84*/ 	.word	0xffffffff


	//   ....[25]....
        /*0e88*/ 	.word	0xffffffff


	//   ....[26]....
        /*0e8c*/ 	.word	0xffffffff


	//   ....[27]....
        /*0e90*/ 	.word	0xffffffff


	//   ....[28]....
        /*0e94*/ 	.word	0xffffffff


	//   ....[29]....
        /*0e98*/ 	.word	0xffffffff


	//   ....[30]....
        /*0e9c*/ 	.word	0xffffffff


	//   ....[31]....
        /*0ea0*/ 	.word	0xffffffff


	//   ....[32]....
        /*0ea4*/ 	.word	0xffffffff


	//   ....[33]....
        /*0ea8*/ 	.word	0xffffffff


	//   ....[34]....
        /*0eac*/ 	.word	0xffffffff


	//   ....[35]....
        /*0eb0*/ 	.word	0xffffffff


	//   ....[36]....
        /*0eb4*/ 	.word	0xffffffff


	//   ....[37]....
        /*0eb8*/ 	.word	0xffffffff


	//   ....[38]....
        /*0ebc*/ 	.word	0xffffffff


	//   ....[39]....
        /*0ec0*/ 	.word	0xffffffff


	//   ....[40]....
        /*0ec4*/ 	.word	0xffffffff


	//   ....[41]....
        /*0ec8*/ 	.word	0xffffffff


	//   ....[42]....
        /*0ecc*/ 	.word	0xffffffff


	//   ....[43]....
        /*0ed0*/ 	.word	0xffffffff


	//   ....[44]....
        /*0ed4*/ 	.word	0xffffffff


	//   ....[45]....
        /*0ed8*/ 	.word	0xffffffff


	//   ....[46]....
        /*0edc*/ 	.word	0xffffffff


	//   ....[47]....
        /*0ee0*/ 	.word	0xffffffff


	//   ....[48]....
        /*0ee4*/ 	.word	0xffffffff


	//   ....[49]....
        /*0ee8*/ 	.word	0xffffffff


	//   ....[50]....
        /*0eec*/ 	.word	0xffffffff


	//   ....[51]....
        /*0ef0*/ 	.word	0xffffffff


	//   ....[52]....
        /*0ef4*/ 	.word	0xffffffff


	//   ....[53]....
        /*0ef8*/ 	.word	0xffffffff


	//   ....[54]....
        /*0efc*/ 	.word	0xffffffff


	//   ....[55]....
        /*0f00*/ 	.word	0xffffffff


	//   ....[56]....
        /*0f04*/ 	.word	0xffffffff


	//   ....[57]....
        /*0f08*/ 	.word	0xffffffff


	//   ....[58]....
        /*0f0c*/ 	.word	0xffffffff


	//   ....[59]....
        /*0f10*/ 	.word	0xffffffff


	//   ....[60]....
        /*0f14*/ 	.word	0xffffffff


	//   ....[61]....
        /*0f18*/ 	.word	0xffffffff


	//   ....[62]....
        /*0f1c*/ 	.word	0xffffffff


	//   ....[63]....
        /*0f20*/ 	.word	0xffffffff


	//   ....[64]....
        /*0f24*/ 	.word	0xffffffff


	//   ....[65]....
        /*0f28*/ 	.word	0xffffffff


	//   ....[66]....
        /*0f2c*/ 	.word	0xffffffff


	//   ....[67]....
        /*0f30*/ 	.word	0xffffffff


	//   ....[68]....
        /*0f34*/ 	.word	0xffffffff


	//   ....[69]....
        /*0f38*/ 	.word	0xffffffff


	//   ....[70]....
        /*0f3c*/ 	.word	0xffffffff


	//   ....[71]....
        /*0f40*/ 	.word	0xffffffff


	//   ....[72]....
        /*0f44*/ 	.word	0xffffffff


	//   ....[73]....
        /*0f48*/ 	.word	0xffffffff


	//   ....[74]....
        /*0f4c*/ 	.word	0xffffffff


	//   ....[75]....
        /*0f50*/ 	.word	0xffffffff


	//   ....[76]....
        /*0f54*/ 	.word	0xffffffff


	//   ....[77]....
        /*0f58*/ 	.word	0xffffffff


	//   ....[78]....
        /*0f5c*/ 	.word	0xffffffff


	//   ....[79]....
        /*0f60*/ 	.word	0xffffffff


	//   ....[80]....
        /*0f64*/ 	.word	0xffffffff


	//   ....[81]....
        /*0f68*/ 	.word	0xffffffff


	//   ....[82]....
        /*0f6c*/ 	.word	0xffffffff


	//   ....[83]....
        /*0f70*/ 	.word	0xffffffff


	//   ....[84]....
        /*0f74*/ 	.word	0xffffffff


	//   ....[85]....
        /*0f78*/ 	.word	0xffffffff


	//   ....[86]....
        /*0f7c*/ 	.word	0xffffffff


	//   ....[87]....
        /*0f80*/ 	.word	0xffffffff


	//   ....[88]....
        /*0f84*/ 	.word	0xffffffff


	//   ....[89]....
        /*0f88*/ 	.word	0xffffffff


	//   ....[90]....
        /*0f8c*/ 	.word	0xffffffff


	//   ....[91]....
        /*0f90*/ 	.word	0xffffffff


	//   ....[92]....
        /*0f94*/ 	.word	0xffffffff


	//   ....[93]....
        /*0f98*/ 	.word	0xffffffff


	//   ....[94]....
        /*0f9c*/ 	.word	0xffffffff


	//   ....[95]....
        /*0fa0*/ 	.word	0xffffffff


	//   ....[96]....
        /*0fa4*/ 	.word	0xffffffff


	//   ....[97]....
        /*0fa8*/ 	.word	0xffffffff


	//   ....[98]....
        /*0fac*/ 	.word	0xffffffff


	//   ....[99]....
        /*0fb0*/ 	.word	0xffffffff


	//   ....[100]....
        /*0fb4*/ 	.word	0xffffffff


	//   ....[101]....
        /*0fb8*/ 	.word	0xffffffff


	//   ....[102]....
        /*0fbc*/ 	.word	0xffffffff


	//   ....[103]....
        /*0fc0*/ 	.word	0xffffffff


	//   ....[104]....
        /*0fc4*/ 	.word	0xffffffff


	//----- nvinfo : EIATTR_COOP_GROUP_INSTR_OFFSETS
	.align		4
.L_354:
        /*0fc8*/ 	.byte	0x04, 0x28
        /*0fca*/ 	.short	(.L_356 - .L_355)


	//   ....[0]....
.L_355:
        /*0fcc*/ 	.word	0x00000050


	//   ....[1]....
        /*0fd0*/ 	.word	0x00002010


	//   ....[2]....
        /*0fd4*/ 	.word	0x00002030


	//   ....[3]....
        /*0fd8*/ 	.word	0x00002060


	//   ....[4]....
        /*0fdc*/ 	.word	0x00002080


	//   ....[5]....
        /*0fe0*/ 	.word	0x00002250


	//   ....[6]....
        /*0fe4*/ 	.word	0x00002270


	//   ....[7]....
        /*0fe8*/ 	.word	0x000022b0


	//   ....[8]....
        /*0fec*/ 	.word	0x000022f0


	//   ....[9]....
        /*0ff0*/ 	.word	0x000025f0


	//   ....[10]....
        /*0ff4*/ 	.word	0x00002610


	//   ....[11]....
        /*0ff8*/ 	.word	0x00002650


	//   ....[12]....
        /*0ffc*/ 	.word	0x00002670


	//   ....[13]....
        /*1000*/ 	.word	0x00002a50


	//   ....[14]....
        /*1004*/ 	.word	0x00002b50


	//   ....[15]....
        /*1008*/ 	.word	0x00002ba0


	//   ....[16]....
        /*100c*/ 	.word	0x00002bc0


	//   ....[17]....
        /*1010*/ 	.word	0x00004320


	//   ....[18]....
        /*1014*/ 	.word	0x00004390


	//   ....[19]....
        /*1018*/ 	.word	0x00004430


	//   ....[20]....
        /*101c*/ 	.word	0x00004470


	//   ....[21]....
        /*1020*/ 	.word	0x000047e0


	//   ....[22]....
        /*1024*/ 	.word	0x00004a20


	//   ....[23]....
        /*1028*/ 	.word	0x00004e20


	//   ....[24]....
        /*102c*/ 	.word	0x00004e40


	//   ....[25]....
        /*1030*/ 	.word	0x00004e60


	//   ....[26]....
        /*1034*/ 	.word	0x00004e80


	//   ....[27]....
        /*1038*/ 	.word	0x00006b60


	//   ....[28]....
        /*103c*/ 	.word	0x00006be0


	//   ....[29]....
        /*1040*/ 	.word	0x00006ce0


	//   ....[30]....
        /*1044*/ 	.word	0x00006d10


	//   ....[31]....
        /*1048*/ 	.word	0x000084c0


	//   ....[32]....
        /*104c*/ 	.word	0x00008530


	//   ....[33]....
        /*1050*/ 	.word	0x00008640


	//   ....[34]....
        /*1054*/ 	.word	0x00008670


	//   ....[35]....
        /*1058*/ 	.word	0x00008990


	//   ....[36]....
        /*105c*/ 	.word	0x00008c40


	//   ....[37]....
        /*1060*/ 	.word	0x00008f80


	//   ....[38]....
        /*1064*/ 	.word	0x00008fa0


	//   ....[39]....
        /*1068*/ 	.word	0x000090d0


	//   ....[40]....
        /*106c*/ 	.word	0x000090f0


	//   ....[41]....
        /*1070*/ 	.word	0x0000b350


	//   ....[42]....
        /*1074*/ 	.word	0x0000b3d0


	//   ....[43]....
        /*1078*/ 	.word	0x0000b4c0


	//   ....[44]....
        /*107c*/ 	.word	0x0000b4d0


	//   ....[45]....
        /*1080*/ 	.word	0x0000cbe0


	//   ....[46]....
        /*1084*/ 	.word	0x0000cc20


	//   ....[47]....
        /*1088*/ 	.word	0x0000cd10


	//   ....[48]....
        /*108c*/ 	.word	0x0000cd40


	//   ....[49]....
        /*1090*/ 	.word	0x0000d100


	//   ....[50]....
        /*1094*/ 	.word	0x0000d120


	//   ....[51]....
        /*1098*/ 	.word	0x0000d140


	//   ....[52]....
        /*109c*/ 	.word	0x0000d160


	//   ....[53]....
        /*10a0*/ 	.word	0x0000f010


	//   ....[54]....
        /*10a4*/ 	.word	0x0000f060


	//   ....[55]....
        /*10a8*/ 	.word	0x0000f080


	//   ....[56]....
        /*10ac*/ 	.word	0x0000f0a0


	//   ....[57]....
        /*10b0*/ 	.word	0x0000fc70


	//   ....[58]....
        /*10b4*/ 	.word	0x000104a0


	//   ....[59]....
        /*10b8*/ 	.word	0x000104b0


	//   ....[60]....
        /*10bc*/ 	.word	0x000104c0


	//   ....[61]....
        /*10c0*/ 	.word	0x000104d0


	//   ....[62]....
        /*10c4*/ 	.word	0x00010600


	//   ....[63]....
        /*10c8*/ 	.word	0x00010620


	//   ....[64]....
        /*10cc*/ 	.word	0x00010e50


	//   ....[65]....
        /*10d0*/ 	.word	0x00010e60


	//   ....[66]....
        /*10d4*/ 	.word	0x000119f0


	//   ....[67]....
        /*10d8*/ 	.word	0x00011b00


	//   ....[68]....
        /*10dc*/ 	.word	0x00011b70


	//   ....[69]....
        /*10e0*/ 	.word	0x00011d80


	//   ....[70]....
        /*10e4*/ 	.word	0x00011de0


	//   ....[71]....
        /*10e8*/ 	.word	0x00011e40


	//   ....[72]....
        /*10ec*/ 	.word	0x00011ea0


	//   ....[73]....
        /*10f0*/ 	.word	0x000122e0


	//   ....[74]....
        /*10f4*/ 	.word	0x00012330


	//   ....[75]....
        /*10f8*/ 	.word	0x00012380


	//   ....[76]....
        /*10fc*/ 	.word	0x000123d0


	//   ....[77]....
        /*1100*/ 	.word	0x00012440


	//   ....[78]....
        /*1104*/ 	.word	0x000124b0


	//   ....[79]....
        /*1108*/ 	.word	0x000126d0


	//   ....[80]....
        /*110c*/ 	.word	0x00012730


	//   ....[81]....
        /*1110*/ 	.word	0x00012790


	//   ....[82]....
        /*1114*/ 	.word	0x00012800


	//   ....[83]....
        /*1118*/ 	.word	0x00012a10


	//   ....[84]....
        /*111c*/ 	.word	0x00012a70


	//   ....[85]....
        /*1120*/ 	.word	0x00012ad0


	//   ....[86]....
        /*1124*/ 	.word	0x00012b30


	//   ....[87]....
        /*1128*/ 	.word	0x00013000


	//   ....[88]....
        /*112c*/ 	.word	0x00013040


	//   ....[89]....
        /*1130*/ 	.word	0x00013090


	//   ....[90]....
        /*1134*/ 	.word	0x000130d0


	//   ....[91]....
        /*1138*/ 	.word	0x00013130


	//   ....[92]....
        /*113c*/ 	.word	0x00013190


	//   ....[93]....
        /*1140*/ 	.word	0x00013200


	//   ....[94]....
        /*1144*/ 	.word	0x00013390


	//   ....[95]....
        /*1148*/ 	.word	0x000133f0


	//   ....[96]....
        /*114c*/ 	.word	0x00013430


	//   ....[97]....
        /*1150*/ 	.word	0x00013470


	//   ....[98]....
        /*1154*/ 	.word	0x000134c0


	//   ....[99]....
        /*1158*/ 	.word	0x00013500


	//   ....[100]....
        /*115c*/ 	.word	0x00013550


	//   ....[101]....
        /*1160*/ 	.word	0x000135b0


	//   ....[102]....
        /*1164*/ 	.word	0x00013600


	//   ....[103]....
        /*1168*/ 	.word	0x00013650


	//   ....[104]....
        /*116c*/ 	.word	0x000136c0


	//----- nvinfo : EIATTR_EXIT_INSTR_OFFSETS
	.align		4
.L_356:
        /*1170*/ 	.byte	0x04, 0x1c
        /*1172*/ 	.short	(.L_358 - .L_357)


	//   ....[0]....
.L_357:
        /*1174*/ 	.word	0x000000a0


	//   ....[1]....
        /*1178*/ 	.word	0x00011ab0


	//----- nvinfo : EIATTR_MAX_THREADS
	.align		4
.L_358:
        /*117c*/ 	.byte	0x04, 0x05
        /*117e*/ 	.short	(.L_360 - .L_359)
.L_359:
        /*1180*/ 	.word	0x00000100
        /*1184*/ 	.word	0x00000001
        /*1188*/ 	.word	0x00000001


	//----- nvinfo : EIATTR_CRS_STACK_SIZE
	.align		4
.L_360:
        /*118c*/ 	.byte	0x04, 0x1e
        /*118e*/ 	.short	(.L_362 - .L_361)
.L_361:
        /*1190*/ 	.word	0x00000000
.L_362:


//--------------------- .nv.info._ZN7cutlass13device_kernelIN5flash19enable_sm80_to_sm89INS1_16FlashAttnFwdSm80INS1_25CollectiveMainloopFwdSm80ILi8ELi1ELb1EN4cute5tupleIJNS5_1CILi128EEENS7_ILi48EEENS7_ILi256EEEEEELi256ENS_10bfloat16_tEfNS_4arch4Sm80ELb1ELb0ELb1ELb1ELb1ELb0ELb1ELb1EEENS1_21CollectiveEpilogueFwdINS6_IJS8_SA_S9_EEENS6_IJNS7_ILi1EEESI_SI_EEESC_SE_Li256ELb1ELb1ELb1ELb0EEENS1_36VarlenDynamicPersistentTileSchedulerILi128ELi48ELi256ELi256ELb1ELb1ELb0ELb1ELb1ELb1EEEEEEEEEvNT_6ParamsE --------------------------
	.section	.nv.info._ZN7cutlass13device_kernelIN5flash19enable_sm80_to_sm89INS1_16FlashAttnFwdSm80INS1_25CollectiveMainloopFwdSm80ILi8ELi1ELb1EN4cute5tupleIJNS5_1CILi128EEENS7_ILi48EEENS7_ILi256EEEEEELi256ENS_10bfloat16_tEfNS_4arch4Sm80ELb1ELb0ELb1ELb1ELb1ELb0ELb1ELb1EEENS1_21CollectiveEpilogueFwdINS6_IJS8_SA_S9_EEENS6_IJNS7_ILi1EEESI_SI_EEESC_SE_Li256ELb1ELb1ELb1ELb0EEENS1_36VarlenDynamicPersistentTileSchedulerILi128ELi48ELi256ELi256ELb1ELb1ELb0ELb1ELb1ELb1EEEEEEEEEvNT_6ParamsE,"",@"SHT_CUDA_INFO"
	.sectionflags	@""
	.align	4


	//----- nvinfo : EIATTR_CUDA_API_VERSION
	.align		4
        /*0000*/ 	.byte	0x04, 0x37
        /*0002*/ 	.short	(.L_364 - .L_363)
.L_363:
        /*0004*/ 	.word	0x00000082


	//----- nvinfo : EIATTR_SW2861232_WAR
	.align		4
.L_364:
        /*0008*/ 	.byte	0x01, 0x35
	.zero		2


	//----- nvinfo : EIATTR_PARAM_CBANK
	.align		4
        /*000c*/ 	.byte	0x04, 0x0a
        /*000e*/ 	.short	(.L_366 - .L_365)
	.align		4
.L_365:
        /*0010*/ 	.word	index@(.nv.constant0._ZN7cutlass13device_kernelIN5flash19enable_sm80_to_sm89INS1_16FlashAttnFwdSm80INS1_25CollectiveMainloopFwdSm80ILi8ELi1ELb1EN4cute5tupleIJNS5_1CILi128EEENS7_ILi48EEENS7_ILi256EEEEEELi256ENS_10bfloat16_tEfNS_4arch4Sm80ELb1ELb0ELb1ELb1ELb1ELb0ELb1ELb1EEENS1_21CollectiveEpilogueFwdINS6_IJS8_SA_S9_EEENS6_IJNS7_ILi1EEESI_SI_EEESC_SE_Li256ELb1ELb1ELb1ELb0EEENS1_36VarlenDynamicPersistentTileSchedulerILi128ELi48ELi256ELi256ELb1ELb1ELb0ELb1ELb1ELb1EEEEEEEEEvNT_6ParamsE)
        /*0014*/ 	.short	0x0160
        /*0016*/ 	.short	0x0438


	//----- nvinfo : EIATTR_CBANK_PARAM_SIZE
	.align		4
.L_366:
        /*0018*/ 	.byte	0x03, 0x19
        /*001a*/ 	.short	0x0438


	//----- nvinfo : EIATTR_KPARAM_INFO
	.align		4
        /*001c*/ 	.byte	0x04, 0x17
        /*001e*/ 	.short	(.L_368 - .L_367)
.L_367:
        /*0020*/ 	.word	0x00000000
        /*0024*/ 	.short	0x0000
        /*0026*/ 	.short	0x0000
        /*0028*/ 	.byte	0x00, 0xf0, 0xe1, 0x10


	//----- nvinfo : EIATTR_MAXREG_COUNT
	.align		4
.L_368:
        /*002c*/ 	.byte	0x03, 0x1b
        /*002e*/ 	.short	0x00ff


	//----- nvinfo : EIATTR_NUM_BARRIERS
	.align		4
        /*0030*/ 	.byte	0x02, 0x4c
        /*0032*/ 	.byte	0x06
	.zero		1


	//----- nvinfo : EIATTR_ANNOTATIONS
	.align		4
        /*0034*/ 	.byte	0x04, 0x55
        /*0036*/ 	.short	(.L_370 - .L_369)


	//   ....[0]....
.L_369:
        /* <DEDUP_REMOVED lines=350> */


	//----- nvinfo : EIATTR_MERCURY_ISA_VERSION
	.align		4
.L_370:
        /*1608*/ 	.byte	0x03, 0x5f
        /*160a*/ 	.short	0x0000


	//----- nvinfo : EIATTR_INT_WARP_WIDE_INSTR_OFFSETS
	.align		4
        /*160c*/ 	.byte	0x04, 0x31
        /*160e*/ 	.short	(.L_372 - .L_371)


	//   ....[0]....
.L_371:
        /*1610*/ 	.word	0x0000ec10


	//   ....[1]....
        /*1614*/ 	.word	0x0000ec90


	//----- nvinfo : EIATTR_COOP_GROUP_MASK_REGIDS
	.align		4
.L_372:
        /*1618*/ 	.byte	0x04, 0x29
        /*161a*/ 	.short	(.L_374 - .L_373)


	//   ....[0]....
.L_373:
        /*161c*/ 	.word	0xffffffff


	//   ....[1]....
        /*1620*/ 	.word	0xffffffff


	//   ....[2]....
        /*1624*/ 	.word	0xffffffff


	//   ....[3]....
        /*1628*/ 	.word	0xffffffff


	//   ....[4]....
        /*162c*/ 	.word	0xffffffff


	//   ....[5]....
        /*1630*/ 	.word	0xffffffff


	//   ....[6]....
        /*1634*/ 	.word	0xffffffff


	//   ....[7]....
        /*1638*/ 	.word	0xffffffff


	//   ....[8]....
        /*163c*/ 	.word	0xffffffff


	//   ....[9]....
        /*1640*/ 	.word	0xffffffff


	//   ....[10]....
        /*1644*/ 	.word	0xffffffff


	//   ....[11]....
        /*1648*/ 	.word	0xffffffff


	//   ....[12]....
        /*164c*/ 	.word	0xffffffff


	//   ....[13]....
        /*1650*/ 	.word	0xffffffff


	//   ....[14]....
        /*1654*/ 	.word	0xffffffff


	//   ....[15]....
        /*1658*/ 	.word	0xffffffff


	//   ....[16]....
        /*165c*/ 	.word	0xffffffff


	//   ....[17]....
        /*1660*/ 	.word	0xffffffff


	//   ....[18]....
        /*1664*/ 	.word	0xffffffff


	//   ....[19]....
        /*1668*/ 	.word	0xffffffff


	//   ....[20]....
        /*166c*/ 	.word	0xffffffff


	//   ....[21]....
        /*1670*/ 	.word	0xffffffff


	//   ....[22]....
        /*1674*/ 	.word	0xffffffff


	//   ....[23]....
        /*1678*/ 	.word	0xffffffff


	//   ....[24]....
        /*167c*/ 	.word	0xffffffff


	//   ....[25]....
        /*1680*/ 	.word	0xffffffff


	//   ....[26]....
        /*1684*/ 	.word	0xffffffff


	//   ....[27]....
        /*1688*/ 	.word	0xffffffff


	//   ....[28]....
        /*168c*/ 	.word	0xffffffff


	//   ....[29]....
        /*1690*/ 	.word	0xffffffff


	//   ....[30]....
        /*1694*/ 	.word	0xffffffff


	//   ....[31]....
        /*1698*/ 	.word	0xffffffff


	//   ....[32]....
        /*169c*/ 	.word	0xffffffff


	//   ....[33]....
        /*16a0*/ 	.word	0xffffffff


	//   ....[34]....
        /*16a4*/ 	.word	0xffffffff


	//   ....[35]....
        /*16a8*/ 	.word	0xffffffff


	//   ....[36]....
        /*16ac*/ 	.word	0xffffffff


	//   ....[37]....
        /*16b0*/ 	.word	0xffffffff


	//   ....[38]....
        /*16b4*/ 	.word	0xffffffff


	//   ....[39]....
        /*16b8*/ 	.word	0xffffffff


	//   ....[40]....
        /*16bc*/ 	.word	0xffffffff


	//   ....[41]....
        /*16c0*/ 	.word	0xffffffff


	//   ....[42]....
        /*16c4*/ 	.word	0xffffffff


	//   ....[43]....
        /*16c8*/ 	.word	0xffffffff


	//   ....[44]....
        /*16cc*/ 	.word	0xffffffff


	//   ....[45]....
        /*16d0*/ 	.word	0xffffffff


	//   ....[46]....
        /*16d4*/ 	.word	0xffffffff


	//   ....[47]....
        /*16d8*/ 	.word	0xffffffff


	//   ....[48]....
        /*16dc*/ 	.word	0xffffffff


	//   ....[49]....
        /*16e0*/ 	.word	0xffffffff


	//   ....[50]....
        /*16e4*/ 	.word	0xffffffff


	//   ....[51]....
        /*16e8*/ 	.word	0xffffffff


	//   ....[52]....
        /*16ec*/ 	.word	0xffffffff


	//   ....[53]....
        /*16f0*/ 	.word	0xffffffff


	//   ....[54]....
        /*16f4*/ 	.word	0xffffffff


	//   ....[55]....
        /*16f8*/ 	.word	0xffffffff


	//   ....[56]....
        /*16fc*/ 	.word	0xffffffff


	//   ....[57]....
        /*1700*/ 	.word	0xffffffff


	//   ....[58]....
        /*1704*/ 	.word	0xffffffff


	//   ....[59]....
        /*1708*/ 	.word	0xffffffff


	//   ....[60]....
        /*170c*/ 	.word	0xffffffff


	//   ....[61]....
        /*1710*/ 	.word	0xffffffff


	//   ....[62]....
        /*1714*/ 	.word	0xffffffff


	//   ....[63]....
        /*1718*/ 	.word	0xffffffff


	//   ....[64]....
        /*171c*/ 	.word	0xffffffff


	//   ....[65]....
        /*1720*/ 	.word	0xffffffff


	//   ....[66]....
        /*1724*/ 	.word	0xffffffff


	//   ....[67]....
        /*1728*/ 	.word	0xffffffff


	//   ....[68]....
        /*172c*/ 	.word	0xffffffff


	//   ....[69]....
        /*1730*/ 	.word	0xffffffff


	//   ....[70]....
        /*1734*/ 	.word	0xffffffff


	//   ....[71]....
        /*1738*/ 	.word	0xffffffff


	//   ....[72]....
        /*173c*/ 	.word	0xffffffff


	//   ....[73]....
        /*1740*/ 	.word	0xffffffff


	//   ....[74]....
        /*1744*/ 	.word	0xffffffff


	//   ....[75]....
        /*1748*/ 	.word	0xffffffff


	//   ....[76]....
        /*174c*/ 	.word	0xffffffff


	//   ....[77]....
        /*1750*/ 	.word	0xffffffff


	//   ....[78]....
        /*1754*/ 	.word	0xffffffff


	//   ....[79]....
        /*1758*/ 	.word	0xffffffff


	//   ....[80]....
        /*175c*/ 	.word	0xffffffff


	//   ....[81]....
        /*1760*/ 	.word	0xffffffff


	//   ....[82]....
        /*1764*/ 	.word	0xffffffff


	//   ....[83]....
        /*1768*/ 	.word	0xffffffff


	//   ....[84]....
        /*176c*/ 	.word	0xffffffff


	//   ....[85]....
        /*1770*/ 	.word	0xffffffff


	//   ....[86]....
        /*1774*/ 	.word	0xffffffff


	//   ....[87]....
        /*1778*/ 	.word	0xffffffff


	//   ....[88]....
        /*177c*/ 	.word	0xffffffff


	//   ....[89]....
        /*1780*/ 	.word	0xffffffff


	//   ....[90]....
        /*1784*/ 	.word	0xffffffff


	//   ....[91]....
        /*1788*/ 	.word	0xffffffff


	//   ....[92]....
        /*178c*/ 	.word	0xffffffff


	//   ....[93]....
        /*1790*/ 	.word	0xffffffff


	//   ....[94]....
        /*1794*/ 	.word	0xffffffff


	//   ....[95]....
        /*1798*/ 	.word	0xffffffff


	//   ....[96]....
        /*179c*/ 	.word	0xffffffff


	//   ....[97]....
        /*17a0*/ 	.word	0xffffffff


	//   ....[98]....
        /*17a4*/ 	.word	0xffffffff


	//   ....[99]....
        /*17a8*/ 	.word	0xffffffff


	//   ....[100]....
        /*17ac*/ 	.word	0xffffffff


	//   ....[101]....
        /*17b0*/ 	.word	0xffffffff


	//   ....[102]....
        /*17b4*/ 	.word	0xffffffff


	//   ....[103]....
        /*17b8*/ 	.word	0xffffffff


	//   ....[104]....
        /*17bc*/ 	.word	0xffffffff


	//   ....[105]....
        /*17c0*/ 	.word	0xffffffff


	//   ....[106]....
        /*17c4*/ 	.word	0xffffffff


	//   ....[107]....
        /*17c8*/ 	.word	0xffffffff


	//   ....[108]....
        /*17cc*/ 	.word	0xffffffff


	//   ....[109]....
        /*17d0*/ 	.word	0xffffffff


	//   ....[110]....
        /*17d4*/ 	.word	0xffffffff


	//   ....[111]....
        /*17d8*/ 	.word	0xffffffff


	//   ....[112]....
        /*17dc*/ 	.word	0xffffffff


	//   ....[113]....
        /*17e0*/ 	.word	0xffffffff


	//   ....[114]....
        /*17e4*/ 	.word	0xffffffff


	//   ....[115]....
        /*17e8*/ 	.word	0xffffffff


	//   ....[116]....
        /*17ec*/ 	.word	0xffffffff


	//   ....[117]....
        /*17f0*/ 	.word	0xffffffff


	//   ....[118]....
        /*17f4*/ 	.word	0xffffffff


	//   ....[119]....
        /*17f8*/ 	.word	0xffffffff


	//   ....[120]....
        /*17fc*/ 	.word	0xffffffff


	//   ....[121]....
        /*1800*/ 	.word	0xffffffff


	//   ....[122]....
        /*1804*/ 	.word	0xffffffff


	//   ....[123]....
        /*1808*/ 	.word	0xffffffff


	//   ....[124]....
        /*180c*/ 	.word	0xffffffff


	//   ....[125]....
        /*1810*/ 	.word	0xffffffff


	//   ....[126]....
        /*1814*/ 	.word	0xffffffff


	//   ....[127]....
        /*1818*/ 	.word	0xffffffff


	//   ....[128]....
        /*181c*/ 	.word	0xffffffff


	//   ....[129]....
        /*1820*/ 	.word	0xffffffff


	//   ....[130]....
        /*1824*/ 	.word	0xffffffff


	//   ....[131]....
        /*1828*/ 	.word	0xffffffff


	//   ....[132]....
        /*182c*/ 	.word	0xffffffff


	//   ....[133]....
        /*1830*/ 	.word	0xffffffff


	//   ....[134]....
        /*1834*/ 	.word	0xffffffff


	//   ....[135]....
        /*1838*/ 	.word	0xffffffff


	//   ....[136]....
        /*183c*/ 	.word	0xffffffff


	//   ....[137]....
        /*1840*/ 	.word	0xffffffff


	//   ....[138]....
        /*1844*/ 	.word	0xffffffff


	//   ....[139]....
        /*1848*/ 	.word	0xffffffff


	//   ....[140]....
        /*184c*/ 	.word	0xffffffff


	//   ....[141]....
        /*1850*/ 	.word	0xffffffff


	//   ....[142]....
        /*1854*/ 	.word	0xffffffff


	//   ....[143]....
        /*1858*/ 	.word	0xffffffff


	//   ....[144]....
        /*185c*/ 	.word	0xffffffff


	//   ....[145]....
        /*1860*/ 	.word	0xffffffff


	//   ....[146]....
        /*1864*/ 	.word	0xffffffff


	//   ....[147]....
        /*1868*/ 	.word	0xffffffff


	//   ....[148]....
        /*186c*/ 	.word	0xffffffff


	//   ....[149]....
        /*1870*/ 	.word	0xffffffff


	//   ....[150]....
        /*1874*/ 	.word	0xffffffff


	//   ....[151]....
        /*1878*/ 	.word	0xffffffff


	//   ....[152]....
        /*187c*/ 	.word	0xffffffff


	//   ....[153]....
        /*1880*/ 	.word	0xffffffff


	//   ....[154]....
        /*1884*/ 	.word	0xffffffff


	//   ....[155]....
        /*1888*/ 	.word	0xffffffff


	//   ....[156]....
        /*188c*/ 	.word	0xffffffff


	//   ....[157]....
        /*1890*/ 	.word	0xffffffff


	//   ....[158]....
        /*1894*/ 	.word	0xffffffff


	//   ....[159]....
        /*1898*/ 	.word	0xffffffff


	//   ....[160]....
        /*189c*/ 	.word	0xffffffff


	//   ....[161]....
        /*18a0*/ 	.word	0xffffffff


	//   ....[162]....
        /*18a4*/ 	.word	0xffffffff


	//   ....[163]....
        /*18a8*/ 	.word	0xffffffff


	//   ....[164]....
        /*18ac*/ 	.word	0xffffffff


	//   ....[165]....
        /*18b0*/ 	.word	0xffffffff


	//   ....[166]....
        /*18b4*/ 	.word	0xffffffff


	//   ....[167]....
        /*18b8*/ 	.word	0xffffffff


	//   ....[168]....
        /*18bc*/ 	.word	0xffffffff


	//   ....[169]....
        /*18c0*/ 	.word	0xffffffff


	//   ....[170]....
        /*18c4*/ 	.word	0xffffffff


	//   ....[171]....
        /*18c8*/ 	.word	0xffffffff


	//   ....[172]....
        /*18cc*/ 	.word	0xffffffff


	//   ....[173]....
        /*18d0*/ 	.word	0xffffffff


	//   ....[174]....
        /*18d4*/ 	.word	0xffffffff


	//   ....[175]....
        /*18d8*/ 	.word	0xffffffff


	//   ....[176]....
        /*18dc*/ 	.word	0xffffffff


	//   ....[177]....
        /*18e0*/ 	.word	0xffffffff


	//   ....[178]....
        /*18e4*/ 	.word	0xffffffff


	//   ....[179]....
        /*18e8*/ 	.word	0xffffffff


	//   ....[180]....
        /*18ec*/ 	.word	0xffffffff


	//   ....[181]....
        /*18f0*/ 	.word	0xffffffff


	//   ....[182]....
        /*18f4*/ 	.word	0xffffffff


	//   ....[183]....
        /*18f8*/ 	.word	0xffffffff


	//   ....[184]....
        /*18fc*/ 	.word	0xffffffff


	//   ....[185]....
        /*1900*/ 	.word	0xffffffff


	//   ....[186]....
        /*1904*/ 	.word	0xffffffff


	//   ....[187]....
        /*1908*/ 	.word	0xffffffff


	//   ....[188]....
        /*190c*/ 	.word	0xffffffff


	//   ....[189]....
        /*1910*/ 	.word	0xffffffff


	//   ....[190]....
        /*1914*/ 	.word	0xffffffff


	//   ....[191]....
        /*1918*/ 	.word	0xffffffff


	//   ....[192]....
        /*191c*/ 	.word	0xffffffff


	//   ....[193]....
        /*1920*/ 	.word	0xffffffff


	//   ....[194]....
        /*1924*/ 	.word	0xffffffff


	//   ....[195]....
        /*1928*/ 	.word	0xffffffff


	//   ....[196]....
        /*192c*/ 	.word	0xffffffff


	//   ....[197]....
        /*1930*/ 	.word	0xffffffff


	//   ....[198]....
        /*1934*/ 	.word	0xffffffff


	//   ....[199]....
        /*1938*/ 	.word	0xffffffff


	//   ....[200]....
        /*193c*/ 	.word	0xffffffff


	//   ....[201]....
        /*1940*/ 	.word	0xffffffff


	//   ....[202]....
        /*1944*/ 	.word	0xffffffff


	//   ....[203]....
        /*1948*/ 	.word	0xffffffff


	//----- nvinfo : EIATTR_COOP_GROUP_INSTR_OFFSETS
	.align		4
.L_374:
        /*194c*/ 	.byte	0x04, 0x28
        /*194e*/ 	.short	(.L_376 - .L_375)


	//   ....[0]....
.L_375:
        /*1950*/ 	.word	0x00000050


	//   ....[1]....
        /*1954*/ 	.word	0x00000200


	//   ....[2]....
        /*1958*/ 	.word	0x00000230


	//   ....[3]....
        /*195c*/ 	.word	0x00000260


	//   ....[4]....
        /*1960*/ 	.word	0x00000290


	//   ....[5]....
        /*1964*/ 	.word	0x000002c0


	//   ....[6]....
        /*1968*/ 	.word	0x000002f0


	//   ....[7]....
        /*196c*/ 	.word	0x00000450


	//   ....[8]....
        /*1970*/ 	.word	0x00000490


	//   ....[9]....
        /*1974*/ 	.word	0x000004c0


	//   ....[10]....
        /*1978*/ 	.word	0x000004f0


	//   ....[11]....
        /*197c*/ 	.word	0x00000520


	//   ....[12]....
        /*1980*/ 	.word	0x00000550


	//   ....[13]....
        /*1984*/ 	.word	0x000005e0


	//   ....[14]....
        /*1988*/ 	.word	0x00000630


	//   ....[15]....
        /*198c*/ 	.word	0x00000650


	//   ....[16]....
        /*1990*/ 	.word	0x000006b0


	//   ....[17]....
        /*1994*/ 	.word	0x000032f0


	//   ....[18]....
        /*1998*/ 	.word	0x00003320


	//   ....[19]....
        /*199c*/ 	.word	0x00003350


	//   ....[20]....
        /*19a0*/ 	.word	0x00003370


	//   ....[21]....
        /*19a4*/ 	.word	0x00003560


	//   ....[22]....
        /*19a8*/ 	.word	0x00003580


	//   ....[23]....
        /*19ac*/ 	.word	0x00003660


	//   ....[24]....
        /*19b0*/ 	.word	0x000036b0


	//   ....[25]....
        /*19b4*/ 	.word	0x00003820


	//   ....[26]....
        /*19b8*/ 	.word	0x00003840


	//   ....[27]....
        /*19bc*/ 	.word	0x00003960


	//   ....[28]....
        /*19c0*/ 	.word	0x00003af0


	//   ....[29]....
        /*19c4*/ 	.word	0x00003d80


	//   ....[30]....
        /*19c8*/ 	.word	0x00003d90


	//   ....[31]....
        /*19cc*/ 	.word	0x00004260


	//   ....[32]....
        /*19d0*/ 	.word	0x00004270


	//   ....[33]....
        /*19d4*/ 	.word	0x00005490


	//   ....[34]....
        /*19d8*/ 	.word	0x000054b0


	//   ....[35]....
        /*19dc*/ 	.word	0x00005710


	//   ....[36]....
        /*19e0*/ 	.word	0x00005720


	//   ....[37]....
        /*19e4*/ 	.word	0x00005a40


	//   ....[38]....
        /*19e8*/ 	.word	0x00005c00


	//   ....[39]....
        /*19ec*/ 	.word	0x00005f00


	//   ....[40]....
        /*19f0*/ 	.word	0x00005f20


	//   ....[41]....
        /*19f4*/ 	.word	0x00005f50


	//   ....[42]....
        /*19f8*/ 	.word	0x00005f60


	//   ....[43]....
        /*19fc*/ 	.word	0x00007630


	//   ....[44]....
        /*1a00*/ 	.word	0x00007650


	//   ....[45]....
        /*1a04*/ 	.word	0x000078b0


	//   ....[46]....
        /*1a08*/ 	.word	0x000078c0


	//   ....[47]....
        /*1a0c*/ 	.word	0x00008990


	//   ....[48]....
        /*1a10*/ 	.word	0x000089b0


	//   ....[49]....
        /*1a14*/ 	.word	0x00008be0


	//   ....[50]....
        /*1a18*/ 	.word	0x00008bf0


	//   ....[51]....
        /*1a1c*/ 	.word	0x00008f10


	//   ....[52]....
        /*1a20*/ 	.word	0x00009100


	//   ....[53]....
        /*1a24*/ 	.word	0x00009360


	//   ....[54]....
        /*1a28*/ 	.word	0x00009380


	//   ....[55]....
        /*1a2c*/ 	.word	0x00009460


	//   ....[56]....
        /*1a30*/ 	.word	0x00009480


	//   ....[57]....
        /*1a34*/ 	.word	0x0000aff0


	//   ....[58]....
        /*1a38*/ 	.word	0x0000b0d0


	//   ....[59]....
        /*1a3c*/ 	.word	0x0000b250


	//   ....[60]....
        /*1a40*/ 	.word	0x0000b260


	//   ....[61]....
        /*1a44*/ 	.word	0x0000c310


	//   ....[62]....
        /*1a48*/ 	.word	0x0000c330


	//   ....[63]....
        /*1a4c*/ 	.word	0x0000c4e0


	//   ....[64]....
        /*1a50*/ 	.word	0x0000c4f0


	//   ....[65]....
        /*1a54*/ 	.word	0x0000c850


	//   ....[66]....
        /*1a58*/ 	.word	0x0000c880


	//   ....[67]....
        /*1a5c*/ 	.word	0x0000c8a0


	//   ....[68]....
        /*1a60*/ 	.word	0x0000c8c0


	//   ....[69]....
        /*1a64*/ 	.word	0x0000e1d0


	//   ....[70]....
        /*1a68*/ 	.word	0x0000e220


	//   ....[71]....
        /*1a6c*/ 	.word	0x0000e240


	//   ....[72]....
        /*1a70*/ 	.word	0x0000e250


	//   ....[73]....
        /*1a74*/ 	.word	0x0000fb00


	//   ....[74]....
        /*1a78*/ 	.word	0x0000fb20


	//   ....[75]....
        /*1a7c*/ 	.word	0x0000fb40


	//   ....[76]....
        /*1a80*/ 	.word	0x0000fb60


	//   ....[77]....
        /*1a84*/ 	.word	0x0000ff10


	//   ....[78]....
        /*1a88*/ 	.word	0x0000ff30


	//   ....[79]....
        /*1a8c*/ 	.word	0x00010170


	//   ....[80]....
        /*1a90*/ 	.word	0x00010180


	//   ....[81]....
        /*1a94*/ 	.word	0x00010370


	//   ....[82]....
        /*1a98*/ 	.word	0x00010390


	//   ....[83]....
        /*1a9c*/ 	.word	0x00010580


	//   ....[84]....
        /*1aa0*/ 	.word	0x00010590


	//   ....[85]....
        /*1aa4*/ 	.word	0x00010970


	//   ....[86]....
        /*1aa8*/ 	.word	0x00010990


	//   ....[87]....
        /*1aac*/ 	.word	0x000115e0


	//   ....[88]....
        /*1ab0*/ 	.word	0x000115f0


	//   ....[89]....
        /*1ab4*/ 	.word	0x00012aa0


	//   ....[90]....
        /*1ab8*/ 	.word	0x00012ac0


	//   ....[91]....
        /*1abc*/ 	.word	0x00012d10


	//   ....[92]....
        /*1ac0*/ 	.word	0x00012d20


	//   ....[93]....
        /*1ac4*/ 	.word	0x00012f10


	//   ....[94]....
        /*1ac8*/ 	.word	0x00012f30


	//   ....[95]....
        /*1acc*/ 	.word	0x00013120


	//   ....[96]....
        /*1ad0*/ 	.word	0x00013130


	//   ....[97]....
        /*1ad4*/ 	.word	0x000133e0


	//   ....[98]....
        /*1ad8*/ 	.word	0x00013400


	//   ....[99]....
        /*1adc*/ 	.word	0x00013530


	//   ....[100]....
        /*1ae0*/ 	.word	0x00013570


	//   ....[101]....
        /*1ae4*/ 	.word	0x000135a0


	//   ....[102]....
        /*1ae8*/ 	.word	0x000135d0


	//   ....[103]....
        /*1aec*/ 	.word	0x00013600


	//   ....[104]....
        /*1af0*/ 	.word	0x00013630


	//   ....[105]....
        /*1af4*/ 	.word	0x00013790


	//   ....[106]....
        /*1af8*/ 	.word	0x000137d0


	//   ....[107]....
        /*1afc*/ 	.word	0x00013800


	//   ....[108]....
        /*1b00*/ 	.word	0x00013830


	//   ....[109]....
        /*1b04*/ 	.word	0x00013860


	//   ....[110]....
        /*1b08*/ 	.word	0x00013890


	//   ....[111]....
        /*1b0c*/ 	.word	0x00013920


	//   ....[112]....
        /*1b10*/ 	.word	0x00013980


	//   ....[113]....
        /*1b14*/ 	.word	0x00013990


	//   ....[114]....
        /*1b18*/ 	.word	0x000139f0


	//   ....[115]....
        /*1b1c*/ 	.word	0x00014460


	//   ....[116]....
        /*1b20*/ 	.word	0x000144c0


	//   ....[117]....
        /*1b24*/ 	.word	0x00014510


	//   ....[118]....
        /*1b28*/ 	.word	0x00014560


	//   ....[119]....
        /*1b2c*/ 	.word	0x000145b0


	//   ....[120]....
        /*1b30*/ 	.word	0x00014620


	//   ....[121]....
        /*1b34*/ 	.word	0x00014660


	//   ....[122]....
        /*1b38*/ 	.word	0x000146d0


	//   ....[123]....
        /*1b3c*/ 	.word	0x00014740


	//   ....[124]....
        /*1b40*/ 	.word	0x000147a0


	//   ....[125]....
        /*1b44*/ 	.word	0x00014810


	//   ....[126]....
        /*1b48*/ 	.word	0x00014870


	//   ....[127]....
        /*1b4c*/ 	.word	0x000148d0


	//   ....[128]....
        /*1b50*/ 	.word	0x00014940


	//   ....[129]....
        /*1b54*/ 	.word	0x000149a0


	//   ....[130]....
        /*1b58*/ 	.word	0x00014a00


	//   ....[131]....
        /*1b5c*/ 	.word	0x00014a60


	//   ....[132]....
        /*1b60*/ 	.word	0x00014ac0


	//   ....[133]....
        /*1b64*/ 	.word	0x00014e00


	//   ....[134]....
        /*1b68*/ 	.word	0x00014e50


	//   ....[135]....
        /*1b6c*/ 	.word	0x00014ea0


	//   ....[136]....
        /*1b70*/ 	.word	0x00014ee0


	//   ....[137]....
        /*1b74*/ 	.word	0x00014f50


	//   ....[138]....
        /*1b78*/ 	.word	0x00014fc0


	//   ....[139]....
        /*1b7c*/ 	.word	0x00015020


	//   ....[140]....
        /*1b80*/ 	.word	0x00015080


	//   ....[141]....
        /*1b84*/ 	.word	0x000150e0


	//   ....[142]....
        /*1b88*/ 	.word	0x00015150


	//   ....[143]....
        /*1b8c*/ 	.word	0x000151b0


	//   ....[144]....
        /*1b90*/ 	.word	0x00015210


	//   ....[145]....
        /*1b94*/ 	.word	0x00015270


	//   ....[146]....
        /*1b98*/ 	.word	0x000152d0


	//   ....[147]....
        /*1b9c*/ 	.word	0x00015650


	//   ....[148]....
        /*1ba0*/ 	.word	0x00015690


	//   ....[149]....
        /*1ba4*/ 	.word	0x000156e0


	//   ....[150]....
        /*1ba8*/ 	.word	0x00015720


	//   ....[151]....
        /*1bac*/ 	.word	0x00015780


	//   ....[152]....
        /*1bb0*/ 	.word	0x000157e0


	//   ....[153]....
        /*1bb4*/ 	.word	0x00015840


	//   ....[154]....
        /*1bb8*/ 	.word	0x000158a0


	//   ....[155]....
        /*1bbc*/ 	.word	0x00015910


	//   ....[156]....
        /*1bc0*/ 	.word	0x00015970


	//   ....[157]....
        /*1bc4*/ 	.word	0x000159d0


	//   ....[158]....
        /*1bc8*/ 	.word	0x00015a10


	//   ....[159]....
        /*1bcc*/ 	.word	0x00015a50


	//   ....[160]....
        /*1bd0*/ 	.word	0x00015aa0


	//   ....[161]....
        /*1bd4*/ 	.word	0x00015ae0


	//   ....[162]....
        /*1bd8*/ 	.word	0x00015b30


	//   ....[163]....
        /*1bdc*/ 	.word	0x00015b80


	//   ....[164]....
        /*1be0*/ 	.word	0x00015bd0


	//   ....[165]....
        /*1be4*/ 	.word	0x00015c20


	//   ....[166]....
        /*1be8*/ 	.word	0x00015c90


	//   ....[167]....
        /*1bec*/ 	.word	0x00015d00


	//   ....[168]....
        /*1bf0*/ 	.word	0x00015d60


	//   ....[169]....
        /*1bf4*/ 	.word	0x00015dc0


	//   ....[170]....
        /*1bf8*/ 	.word	0x00015e20


	//   ....[171]....
        /*1bfc*/ 	.word	0x00015e90


	//   ....[172]....
        /*1c00*/ 	.word	0x00015ef0


	//   ....[173]....
        /*1c04*/ 	.word	0x00015f50


	//   ....[174]....
        /*1c08*/ 	.word	0x00015fb0


	//   ....[175]....
        /*1c0c*/ 	.word	0x00016020


	//   ....[176]....
        /*1c10*/ 	.word	0x00016080


	//   ....[177]....
        /*1c14*/ 	.word	0x000160e0


	//   ....[178]....
        /*1c18*/ 	.word	0x00016140


	//   ....[179]....
        /*1c1c*/ 	.word	0x000161b0


	//   ....[180]....
        /*1c20*/ 	.word	0x00016210


	//   ....[181]....
        /*1c24*/ 	.word	0x00016270


	//   ....[182]....
        /*1c28*/ 	.word	0x000162d0


	//   ....[183]....
        /*1c2c*/ 	.word	0x00016340


	//   ....[184]....
        /*1c30*/ 	.word	0x000163a0


	//   ....[185]....
        /*1c34*/ 	.word	0x00016400


	//   ....[186]....
        /*1c38*/ 	.word	0x00016460


	//   ....[187]....
        /*1c3c*/ 	.word	0x000164d0


	//   ....[188]....
        /*1c40*/ 	.word	0x00016520


	//   ....[189]....
        /*1c44*/ 	.word	0x00016560


	//   ....[190]....
        /*1c48*/ 	.word	0x000165b0


	//   ....[191]....
        /*1c4c*/ 	.word	0x00016600


	//   ....[192]....
        /*1c50*/ 	.word	0x00016650


	//   ....[193]....
        /*1c54*/ 	.word	0x000166c0


	//   ....[194]....
        /*1c58*/ 	.word	0x00016700


	//   ....[195]....
        /*1c5c*/ 	.word	0x00016750


	//   ....[196]....
        /*1c60*/ 	.word	0x000167a0


	//   ....[197]....
        /*1c64*/ 	.word	0x000167f0


	//   ....[198]....
        /*1c68*/ 	.word	0x00016840


	//   ....[199]....
        /*1c6c*/ 	.word	0x000168b0


	//   ....[200]....
        /*1c70*/ 	.word	0x000168f0


	//   ....[201]....
        /*1c74*/ 	.word	0x00016960


	//   ....[202]....
        /*1c78*/ 	.word	0x000169c0


	//   ....[203]....
        /*1c7c*/ 	.word	0x00016a30


	//----- nvinfo : EIATTR_EXIT_INSTR_OFFSETS
	.align		4
.L_376:
        /*1c80*/ 	.byte	0x04, 0x1c
        /*1c82*/ 	.short	(.L_378 - .L_377)


	//   ....[0]....
.L_377:
        /*1c84*/ 	.word	0x000010d0


	//   ....[1]....
        /*1c88*/ 	.word	0x00014420


	//----- nvinfo : EIATTR_MAX_THREADS
	.align		4
.L_378:
        /*1c8c*/ 	.byte	0x04, 0x05
        /*1c8e*/ 	.short	(.L_380 - .L_379)
.L_379:
        /*1c90*/ 	.word	0x00000100
        /*1c94*/ 	.word	0x00000001
        /*1c98*/ 	.word	0x00000001


	//----- nvinfo : EIATTR_CRS_STACK_SIZE
	.align		4
.L_380:
        /*1c9c*/ 	.byte	0x04, 0x1e
        /*1c9e*/ 	.short	(.L_382 - .L_381)
.L_381:
        /*1ca0*/ 	.word	0x00000000
.L_382:


//--------------------- .nv.info._ZN7cutlass13device_kernelIN5flash19enable_sm80_to_sm89INS1_16FlashAttnFwdSm80INS1_25CollectiveMainloopFwdSm80ILi8ELi1ELb0EN4cute5tupleIJNS5_1CILi128EEENS7_ILi32EEENS7_ILi256EEEEEELi256ENS_10bfloat16_tEfNS_4arch4Sm80ELb1ELb0ELb1ELb1ELb1ELb1ELb1ELb1EEENS1_21CollectiveEpilogueFwdINS6_IJS8_SA_S9_EEENS6_IJNS7_ILi1EEESI_SI_EEESC_SE_Li256ELb1ELb1ELb1ELb0EEENS1_36VarlenDynamicPersistentTileSchedulerILi128ELi32ELi256ELi256ELb1ELb1ELb0ELb1ELb1ELb1EEEEEEEEEvNT_6ParamsE --------------------------
	.section	.nv.info._ZN7cutlass13device_kernelIN5flash19enable_sm80_to_sm89INS1_16FlashAttnFwdSm80INS1_25CollectiveMainloopFwdSm80ILi8ELi1ELb0EN4cute5tupleIJNS5_1CILi128EEENS7_ILi32EEENS7_ILi256EEEEEELi256ENS_10bfloat16_tEfNS_4arch4Sm80ELb1ELb0ELb1ELb1ELb1ELb1ELb1ELb1EEENS1_21CollectiveEpilogueFwdINS6_IJS8_SA_S9_EEENS6_IJNS7_ILi1EEESI_SI_EEESC_SE_Li256ELb1ELb1ELb1ELb0EEENS1_36VarlenDynamicPersistentTileSchedulerILi128ELi32ELi256ELi256ELb1ELb1ELb0ELb1ELb1ELb1EEEEEEEEEvNT_6ParamsE,"",@"SHT_CUDA_INFO"
	.sectionflags	@""
	.align	4


	//----- nvinfo : EIATTR_CUDA_API_VERSION
	.align		4
        /*0000*/ 	.byte	0x04, 0x37
        /*0002*/ 	.short	(.L_384 - .L_383)
.L_383:
        /*0004*/ 	.word	0x00000082


	//----- nvinfo : EIATTR_SW2861232_WAR
	.align		4
.L_384:
        /*0008*/ 	.byte	0x01, 0x35
	.zero		2


	//----- nvinfo : EIATTR_PARAM_CBANK
	.align		4
        /*000c*/ 	.byte	0x04, 0x0a
        /*000e*/ 	.short	(.L_386 - .L_385)
	.align		4
.L_385:
        /*0010*/ 	.word	index@(.nv.constant0._ZN7cutlass13device_kernelIN5flash19enable_sm80_to_sm89INS1_16FlashAttnFwdSm80INS1_25CollectiveMainloopFwdSm80ILi8ELi1ELb0EN4cute5tupleIJNS5_1CILi128EEENS7_ILi32EEENS7_ILi256EEEEEELi256ENS_10bfloat16_tEfNS_4arch4Sm80ELb1ELb0ELb1ELb1ELb1ELb1ELb1ELb1EEENS1_21CollectiveEpilogueFwdINS6_IJS8_SA_S9_EEENS6_IJNS7_ILi1EEESI_SI_EEESC_SE_Li256ELb1ELb1ELb1ELb0EEENS1_36VarlenDynamicPersistentTileSchedulerILi128ELi32ELi256ELi256ELb1ELb1ELb0ELb1ELb1ELb1EEEEEEEEEvNT_6ParamsE)
        /*0014*/ 	.short	0x0160
        /*0016*/ 	.short	0x0438


	//----- nvinfo : EIATTR_CBANK_PARAM_SIZE
	.align		4
.L_386:
        /*0018*/ 	.byte	0x03, 0x19
        /*001a*/ 	.short	0x0438


	//----- nvinfo : EIATTR_KPARAM_INFO
	.align		4
        /*001c*/ 	.byte	0x04, 0x17
        /*001e*/ 	.short	(.L_388 - .L_387)
.L_387:
        /*0020*/ 	.word	0x00000000
        /*0024*/ 	.short	0x0000
        /*0026*/ 	.short	0x0000
        /*0028*/ 	.byte	0x00, 0xf0, 0xe1, 0x10


	//----- nvinfo : EIATTR_MAXREG_COUNT
	.align		4
.L_388:
        /*002c*/ 	.byte	0x03, 0x1b
        /*002e*/ 	.short	0x00ff


	//----- nvinfo : EIATTR_NUM_BARRIERS
	.align		4
        /*0030*/ 	.byte	0x02, 0x4c
        /*0032*/ 	.byte	0x06
	.zero		1


	//----- nvinfo : EIATTR_ANNOTATIONS
	.align		4
        /*0034*/ 	.byte	0x04, 0x55
        /*0036*/ 	.short	(.L_390 - .L_389)


	//   ....[0]....
.L_389:
        /* <DEDUP_REMOVED lines=21> */


	//----- nvinfo : EIATTR_MERCURY_ISA_VERSION
	.align		4
.L_390:
        /*0170*/ 	.byte	0x03, 0x5f
        /*0172*/ 	.short	0x0000


	//----- nvinfo : EIATTR_INT_WARP_WIDE_INSTR_OFFSETS
	.align		4
        /*0174*/ 	.byte	0x04, 0x31
        /*0176*/ 	.short	(.L_392 - .L_391)


	//   ....[0]....
.L_391:
        /*0178*/ 	.word	0x00018090


	//   ....[1]....
        /*017c*/ 	.word	0x00018100


	//----- nvinfo : EIATTR_COOP_GROUP_MASK_REGIDS
	.align		4
.L_392:
        /*0180*/ 	.byte	0x04, 0x29
        /*0182*/ 	.short	(.L_394 - .L_393)


	//   ....[0]....
.L_393:
        /*0184*/ 	.word	0xffffffff


	//   ....[1]....
        /*0188*/ 	.word	0xffffffff


	//   ....[2]....
        /*018c*/ 	.word	0xffffffff


	//   ....[3]....
        /*0190*/ 	.word	0xffffffff


	//   ....[4]....
        /*0194*/ 	.word	0xffffffff


	//   ....[5]....
        /*0198*/ 	.word	0xffffffff


	//   ....[6]....
        /*019c*/ 	.word	0xffffffff


	//   ....[7]....
        /*01a0*/ 	.word	0xffffffff


	//   ....[8]....
        /*01a4*/ 	.word	0xffffffff


	//   ....[9]....
        /*01a8*/ 	.word	0xffffffff


	//   ....[10]....
        /*01ac*/ 	.word	0xffffffff


	//   ....[11]....
        /*01b0*/ 	.word	0xffffffff


	//   ....[12]....
        /*01b4*/ 	.word	0xffffffff


	//   ....[13]....
        /*01b8*/ 	.word	0xffffffff


	//   ....[14]....
        /*01bc*/ 	.word	0xffffffff


	//   ....[15]....
        /*01c0*/ 	.word	0xffffffff


	//   ....[16]....
        /*01c4*/ 	.word	0xffffffff


	//   ....[17]....
        /*01c8*/ 	.word	0xffffffff


	//   ....[18]....
        /*01cc*/ 	.word	0xffffffff


	//   ....[19]....
        /*01d0*/ 	.word	0xffffffff


	//   ....[20]....
        /*01d4*/ 	.word	0xffffffff


	//   ....[21]....
        /*01d8*/ 	.word	0xffffffff


	//   ....[22]....
        /*01dc*/ 	.word	0xffffffff


	//   ....[23]....
        /*01e0*/ 	.word	0xffffffff


	//   ....[24]....
        /*01e4*/ 	.word	0xffffffff


	//   ....[25]....
        /*01e8*/ 	.word	0xffffffff


	//   ....[26]....
        /*01ec*/ 	.word	0xffffffff


	//   ....[27]....
        /*01f0*/ 	.word	0xffffffff


	//   ....[28]....
        /*01f4*/ 	.word	0xffffffff


	//   ....[29]....
        /*01f8*/ 	.word	0xffffffff


	//   ....[30]....
        /*01fc*/ 	.word	0xffffffff


	//   ....[31]....
        /*0200*/ 	.word	0xffffffff


	//   ....[32]....
        /*0204*/ 	.word	0xffffffff


	//   ....[33]....
        /*0208*/ 	.word	0xffffffff


	//   ....[34]....
        /*020c*/ 	.word	0xffffffff


	//   ....[35]....
        /*0210*/ 	.word	0xffffffff


	//   ....[36]....
        /*0214*/ 	.word	0xffffffff


	//   ....[37]....
        /*0218*/ 	.word	0xffffffff


	//   ....[38]....
        /*021c*/ 	.word	0xffffffff


	//   ....[39]....
        /*0220*/ 	.word	0xffffffff


	//   ....[40]....
        /*0224*/ 	.word	0xffffffff


	//   ....[41]....
        /*0228*/ 	.word	0xffffffff


	//   ....[42]....
        /*022c*/ 	.word	0xffffffff


	//   ....[43]....
        /*0230*/ 	.word	0xffffffff


	//   ....[44]....
        /*0234*/ 	.word	0xffffffff


	//   ....[45]....
        /*0238*/ 	.word	0xffffffff


	//   ....[46]....
        /*023c*/ 	.word	0xffffffff


	//   ....[47]....
        /*0240*/ 	.word	0xffffffff


	//   ....[48]....
        /*0244*/ 	.word	0xffffffff


	//   ....[49]....
        /*0248*/ 	.word	0xffffffff


	//   ....[50]....
        /*024c*/ 	.word	0xffffffff


	//   ....[51]....
        /*0250*/ 	.word	0xffffffff


	//   ....[52]....
        /*0254*/ 	.word	0xffffffff


	//   ....[53]....
        /*0258*/ 	.word	0xffffffff


	//   ....[54]....
        /*025c*/ 	.word	0xffffffff


	//   ....[55]....
        /*0260*/ 	.word	0xffffffff


	//   ....[56]....
        /*0264*/ 	.word	0xffffffff


	//   ....[57]....
        /*0268*/ 	.word	0xffffffff


	//   ....[58]....
        /*026c*/ 	.word	0xffffffff


	//   ....[59]....
        /*0270*/ 	.word	0xffffffff


	//   ....[60]....
        /*0274*/ 	.word	0xffffffff


	//   ....[61]....
        /*0278*/ 	.word	0xffffffff


	//   ....[62]....
        /*027c*/ 	.word	0xffffffff


	//   ....[63]....
        /*0280*/ 	.word	0xffffffff


	//   ....[64]....
        /*0284*/ 	.word	0xffffffff


	//   ....[65]....
        /*0288*/ 	.word	0xffffffff


	//   ....[66]....
        /*028c*/ 	.word	0xffffffff


	//   ....[67]....
        /*0290*/ 	.word	0xffffffff


	//   ....[68]....
        /*0294*/ 	.word	0xffffffff


	//   ....[69]....
        /*0298*/ 	.word	0xffffffff


	//   ....[70]....
        /*029c*/ 	.word	0xffffffff


	//   ....[71]....
        /*02a0*/ 	.word	0xffffffff


	//   ....[72]....
        /*02a4*/ 	.word	0xffffffff


	//   ....[73]....
        /*02a8*/ 	.word	0xffffffff


	//   ....[74]....
        /*02ac*/ 	.word	0xffffffff


	//   ....[75]....
        /*02b0*/ 	.word	0xffffffff


	//   ....[76]....
        /*02b4*/ 	.word	0xffffffff


	//   ....[77]....
        /*02b8*/ 	.word	0xffffffff


	//   ....[78]....
        /*02bc*/ 	.word	0xffffffff


	//   ....[79]....
        /*02c0*/ 	.word	0xffffffff


	//   ....[80]....
        /*02c4*/ 	.word	0xffffffff


	//   ....[81]....
        /*02c8*/ 	.word	0xffffffff


	//   ....[82]....
        /*02cc*/ 	.word	0xffffffff


	//   ....[83]....
        /*02d0*/ 	.word	0xffffffff


	//   ....[84]....
        /*02d4*/ 	.word	0xffffffff


	//   ....[85]....
        /*02d8*/ 	.word	0xffffffff


	//   ....[86]....
        /*02dc*/ 	.word	0xffffffff


	//   ....[87]....
        /*02e0*/ 	.word	0xffffffff


	//   ....[88]....
        /*02e4*/ 	.word	0xffffffff


	//   ....[89]....
        /*02e8*/ 	.word	0xffffffff


	//   ....[90]....
        /*02ec*/ 	.word	0xffffffff


	//   ....[91]....
        /*02f0*/ 	.word	0xffffffff


	//   ....[92]....
        /*02f4*/ 	.word	0xffffffff


	//   ....[93]....
        /*02f8*/ 	.word	0xffffffff


	//   ....[94]....
        /*02fc*/ 	.word	0xffffffff


	//   ....[95]....
        /*0300*/ 	.word	0xffffffff


	//   ....[96]....
        /*0304*/ 	.word	0xffffffff


	//   ....[97]....
        /*0308*/ 	.word	0xffffffff


	//   ....[98]....
        /*030c*/ 	.word	0xffffffff


	//   ....[99]....
        /*0310*/ 	.word	0xffffffff


	//   ....[100]....
        /*0314*/ 	.word	0xffffffff


	//   ....[101]....
        /*0318*/ 	.word	0xffffffff


	//   ....[102]....
        /*031c*/ 	.word	0xffffffff


	//   ....[103]....
        /*0320*/ 	.word	0xffffffff


	//   ....[104]....
        /*0324*/ 	.word	0xffffffff


	//   ....[105]....
        /*0328*/ 	.word	0xffffffff


	//   ....[106]....
        /*032c*/ 	.word	0xffffffff


	//   ....[107]....
        /*0330*/ 	.word	0xffffffff


	//   ....[108]....
        /*0334*/ 	.word	0xffffffff


	//   ....[109]....
        /*0338*/ 	.word	0xffffffff


	//   ....[110]....
        /*033c*/ 	.word	0xffffffff


	//   ....[111]....
        /*0340*/ 	.word	0xffffffff


	//   ....[112]....
        /*0344*/ 	.word	0xffffffff


	//   ....[113]....
        /*0348*/ 	.word	0xffffffff


	//   ....[114]....
        /*034c*/ 	.word	0xffffffff


	//   ....[115]....
        /*0350*/ 	.word	0xffffffff


	//   ....[116]....
        /*0354*/ 	.word	0xffffffff


	//   ....[117]....
        /*0358*/ 	.word	0xffffffff


	//   ....[118]....
        /*035c*/ 	.word	0xffffffff


	//   ....[119]....
        /*0360*/ 	.word	0xffffffff


	//   ....[120]....
        /*0364*/ 	.word	0xffffffff


	//   ....[121]....
        /*0368*/ 	.word	0xffffffff


	//   ....[122]....
        /*036c*/ 	.word	0xffffffff


	//   ....[123]....
        /*0370*/ 	.word	0xffffffff


	//   ....[124]....
        /*0374*/ 	.word	0xffffffff


	//   ....[125]....
        /*0378*/ 	.word	0xffffffff


	//   ....[126]....
        /*037c*/ 	.word	0xffffffff


	//   ....[127]....
        /*0380*/ 	.word	0xffffffff


	//   ....[128]....
        /*0384*/ 	.word	0xffffffff


	//   ....[129]....
        /*0388*/ 	.word	0xffffffff


	//   ....[130]....
        /*038c*/ 	.word	0xffffffff


	//   ....[131]....
        /*0390*/ 	.word	0xffffffff


	//   ....[132]....
        /*0394*/ 	.word	0xffffffff


	//   ....[133]....
        /*0398*/ 	.word	0xffffffff


	//   ....[134]....
        /*039c*/ 	.word	0xffffffff


	//   ....[135]....
        /*03a0*/ 	.word	0xffffffff


	//   ....[136]....
        /*03a4*/ 	.word	0xffffffff


	//   ....[137]....
        /*03a8*/ 	.word	0xffffffff


	//   ....[138]....
        /*03ac*/ 	.word	0xffffffff


	//   ....[139]....
        /*03b0*/ 	.word	0xffffffff


	//   ....[140]....
        /*03b4*/ 	.word	0xffffffff


	//   ....[141]....
        /*03b8*/ 	.word	0xffffffff


	//   ....[142]....
        /*03bc*/ 	.word	0xffffffff


	//   ....[143]....
        /*03c0*/ 	.word	0xffffffff


	//   ....[144]....
        /*03c4*/ 	.word	0xffffffff


	//   ....[145]....
        /*03c8*/ 	.word	0xffffffff


	//   ....[146]....
        /*03cc*/ 	.word	0xffffffff


	//   ....[147]....
        /*03d0*/ 	.word	0xffffffff


	//   ....[148]....
        /*03d4*/ 	.word	0xffffffff


	//   ....[149]....
        /*03d8*/ 	.word	0xffffffff


	//   ....[150]....
        /*03dc*/ 	.word	0xffffffff


	//   ....[151]....
        /*03e0*/ 	.word	0xffffffff


	//   ....[152]....
        /*03e4*/ 	.word	0xffffffff


	//   ....[153]....
        /*03e8*/ 	.word	0xffffffff


	//   ....[154]....
        /*03ec*/ 	.word	0xffffffff


	//   ....[155]....
        /*03f0*/ 	.word	0xffffffff


	//   ....[156]....
        /*03f4*/ 	.word	0xffffffff


	//   ....[157]....
        /*03f8*/ 	.word	0xffffffff


	//   ....[158]....
        /*03fc*/ 	.word	0xffffffff


	//   ....[159]....
        /*0400*/ 	.word	0xffffffff


	//   ....[160]....
        /*0404*/ 	.word	0xffffffff


	//   ....[161]....
        /*0408*/ 	.word	0xffffffff


	//   ....[162]....
        /*040c*/ 	.word	0xffffffff


	//   ....[163]....
        /*0410*/ 	.word	0xffffffff


	//   ....[164]....
        /*0414*/ 	.word	0xffffffff


	//   ....[165]....
        /*0418*/ 	.word	0xffffffff


	//   ....[166]....
        /*041c*/ 	.word	0xffffffff


	//   ....[167]....
        /*0420*/ 	.word	0xffffffff


	//   ....[168]....
        /*0424*/ 	.word	0xffffffff


	//   ....[169]....
        /*0428*/ 	.word	0xffffffff


	//   ....[170]....
        /*042c*/ 	.word	0xffffffff


	//   ....[171]....
        /*0430*/ 	.word	0xffffffff


	//   ....[172]....
        /*0434*/ 	.word	0xffffffff


	//   ....[173]....
        /*0438*/ 	.word	0xffffffff


	//   ....[174]....
        /*043c*/ 	.word	0xffffffff


	//   ....[175]....
        /*0440*/ 	.word	0xffffffff


	//   ....[176]....
        /*0444*/ 	.word	0xffffffff


	//   ....[177]....
        /*0448*/ 	.word	0xffffffff


	//   ....[178]....
        /*044c*/ 	.word	0xffffffff


	//   ....[179]....
        /*0450*/ 	.word	0xffffffff


	//   ....[180]....
        /*0454*/ 	.word	0xffffffff


	//   ....[181]....
        /*0458*/ 	.word	0xffffffff


	//   ....[182]....
        /*045c*/ 	.word	0xffffffff


	//   ....[183]....
        /*0460*/ 	.word	0xffffffff


	//   ....[184]....
        /*0464*/ 	.word	0xffffffff


	//   ....[185]....
        /*0468*/ 	.word	0xffffffff


	//   ....[186]....
        /*046c*/ 	.word	0xffffffff


	//   ....[187]....
        /*0470*/ 	.word	0xffffffff


	//   ....[188]....
        /*0474*/ 	.word	0xffffffff


	//   ....[189]....
        /*0478*/ 	.word	0xffffffff


	//   ....[190]....
        /*047c*/ 	.word	0xffffffff


	//   ....[191]....
        /*0480*/ 	.word	0xffffffff


	//   ....[192]....
        /*0484*/ 	.word	0xffffffff


	//   ....[193]....
        /*0488*/ 	.word	0xffffffff


	//   ....[194]....
        /*048c*/ 	.word	0xffffffff


	//   ....[195]....
        /*0490*/ 	.word	0xffffffff


	//   ....[196]....
        /*0494*/ 	.word	0xffffffff


	//   ....[197]....
        /*0498*/ 	.word	0xffffffff


	//   ....[198]....
        /*049c*/ 	.word	0xffffffff


	//   ....[199]....
        /*04a0*/ 	.word	0xffffffff


	//   ....[200]....
        /*04a4*/ 	.word	0xffffffff


	//   ....[201]....
        /*04a8*/ 	.word	0xffffffff


	//   ....[202]....
        /*04ac*/ 	.word	0xffffffff


	//   ....[203]....
        /*04b0*/ 	.word	0xffffffff


	//   ....[204]....
        /*04b4*/ 	.word	0xffffffff


	//   ....[205]....
        /*04b8*/ 	.word	0xffffffff


	//   ....[206]....
        /*04bc*/ 	.word	0xffffffff


	//   ....[207]....
        /*04c0*/ 	.word	0xffffffff


	//   ....[208]....
        /*04c4*/ 	.word	0xffffffff


	//   ....[209]....
        /*04c8*/ 	.word	0xffffffff


	//   ....[210]....
        /*04cc*/ 	.word	0xffffffff


	//   ....[211]....
        /*04d0*/ 	.word	0xffffffff


	//   ....[212]....
        /*04d4*/ 	.word	0xffffffff


	//   ....[213]....
        /*04d8*/ 	.word	0xffffffff


	//   ....[214]....
        /*04dc*/ 	.word	0xffffffff


	//   ....[215]....
        /*04e0*/ 	.word	0xffffffff


	//   ....[216]....
        /*04e4*/ 	.word	0xffffffff


	//   ....[217]....
        /*04e8*/ 	.word	0xffffffff


	//   ....[218]....
        /*04ec*/ 	.word	0xffffffff


	//   ....[219]....
        /*04f0*/ 	.word	0xffffffff


	//   ....[220]....
        /*04f4*/ 	.word	0xffffffff


	//   ....[221]....
        /*04f8*/ 	.word	0xffffffff


	//   ....[222]....
        /*04fc*/ 	.word	0xffffffff


	//   ....[223]....
        /*0500*/ 	.word	0xffffffff


	//   ....[224]....
        /*0504*/ 	.word	0xffffffff


	//   ....[225]....
        /*0508*/ 	.word	0xffffffff


	//----- nvinfo : EIATTR_COOP_GROUP_INSTR_OFFSETS
	.align		4
.L_394:
        /*050c*/ 	.byte	0x04, 0x28
        /*050e*/ 	.short	(.L_396 - .L_395)


	//   ....[0]....
.L_395:
        /*0510*/ 	.word	0x00000050


	//   ....[1]....
        /*0514*/ 	.word	0x000001e0


	//   ....[2]....
        /*0518*/ 	.word	0x00000210


	//   ....[3]....
        /*051c*/ 	.word	0x00000240


	//   ....[4]....
        /*0520*/ 	.word	0x00000270


	//   ....[5]....
        /*0524*/ 	.word	0x000002a0


	//   ....[6]....
        /*0528*/ 	.word	0x000002d0


	//   ....[7]....
        /*052c*/ 	.word	0x00000430


	//   ....[8]....
        /*0530*/ 	.word	0x00000470


	//   ....[9]....
        /*0534*/ 	.word	0x000004a0


	//   ....[10]....
        /*0538*/ 	.word	0x000004d0


	//   ....[11]....
        /*053c*/ 	.word	0x00000500


	//   ....[12]....
        /*0540*/ 	.word	0x00000530


	//   ....[13]....
        /*0544*/ 	.word	0x000005c0


	//   ....[14]....
        /*0548*/ 	.word	0x00000600


	//   ....[15]....
        /*054c*/ 	.word	0x00000620


	//   ....[16]....
        /*0550*/ 	.word	0x00000680


	//   ....[17]....
        /*0554*/ 	.word	0x00003890


	//   ....[18]....
        /*0558*/ 	.word	0x000038a0


	//   ....[19]....
        /*055c*/ 	.word	0x00004ac0


	//   ....[20]....
        /*0560*/ 	.word	0x00004ad0


	//   ....[21]....
        /*0564*/ 	.word	0x00005be0


	//   ....[22]....
        /*0568*/ 	.word	0x00005c00


	//   ....[23]....
        /*056c*/ 	.word	0x00005fc0


	//   ....[24]....
        /*0570*/ 	.word	0x00005fd0


	//   ....[25]....
        /*0574*/ 	.word	0x00006d00


	//   ....[26]....
        /*0578*/ 	.word	0x00006d20


	//   ....[27]....
        /*057c*/ 	.word	0x00006ea0


	//   ....[28]....
        /*0580*/ 	.word	0x00006eb0


	//   ....[29]....
        /*0584*/ 	.word	0x00007030


	//   ....[30]....
        /*0588*/ 	.word	0x00007050


	//   ....[31]....
        /*058c*/ 	.word	0x000071d0


	//   ....[32]....
        /*0590*/ 	.word	0x000071e0


	//   ....[33]....
        /*0594*/ 	.word	0x000075e0


	//   ....[34]....
        /*0598*/ 	.word	0x000075f0


	//   ....[35]....
        /*059c*/ 	.word	0x000079d0


	//   ....[36]....
        /*05a0*/ 	.word	0x000079f0


	//   ....[37]....
        /*05a4*/ 	.word	0x00007a10


	//   ....[38]....
        /*05a8*/ 	.word	0x00007a30


	//   ....[39]....
        /*05ac*/ 	.word	0x00007dc0


	//   ....[40]....
        /*05b0*/ 	.word	0x00007ef0


	//   ....[41]....
        /*05b4*/ 	.word	0x00007f50


	//   ....[42]....
        /*05b8*/ 	.word	0x00007f90


	//   ....[43]....
        /*05bc*/ 	.word	0x00008490


	//   ....[44]....
        /*05c0*/ 	.word	0x000084d0


	//   ....[45]....
        /*05c4*/ 	.word	0x00008510


	//   ....[46]....
        /*05c8*/ 	.word	0x00008550


	//   ....[47]....
        /*05cc*/ 	.word	0x000088a0


	//   ....[48]....
        /*05d0*/ 	.word	0x00008900


	//   ....[49]....
        /*05d4*/ 	.word	0x00008950


	//   ....[50]....
        /*05d8*/ 	.word	0x00008a50


	//   ....[51]....
        /*05dc*/ 	.word	0x0000c3b0


	//   ....[52]....
        /*05e0*/ 	.word	0x0000c400


	//   ....[53]....
        /*05e4*/ 	.word	0x0000c420


	//   ....[54]....
        /*05e8*/ 	.word	0x0000c430


	//   ....[55]....
        /*05ec*/ 	.word	0x0000c650


	//   ....[56]....
        /*05f0*/ 	.word	0x0000c6d0


	//   ....[57]....
        /*05f4*/ 	.word	0x0000c720


	//   ....[58]....
        /*05f8*/ 	.word	0x0000c790


	//   ....[59]....
        /*05fc*/ 	.word	0x0000ca40


	//   ....[60]....
        /*0600*/ 	.word	0x0000cbe0


	//   ....[61]....
        /*0604*/ 	.word	0x0000cc20


	//   ....[62]....
        /*0608*/ 	.word	0x0000cc60


	//   ....[63]....
        /*060c*/ 	.word	0x0000cef0


	//   ....[64]....
        /*0610*/ 	.word	0x0000cf60


	//   ....[65]....
        /*0614*/ 	.word	0x0000cfb0


	//   ....[66]....
        /*0618*/ 	.word	0x0000cff0


	//   ....[67]....
        /*061c*/ 	.word	0x00010e60


	//   ....[68]....
        /*0620*/ 	.word	0x00010e80


	//   ....[69]....
        /*0624*/ 	.word	0x00011b70


	//   ....[70]....
        /*0628*/ 	.word	0x00011b90


	//   ....[71]....
        /*062c*/ 	.word	0x00011db0


	//   ....[72]....
        /*0630*/ 	.word	0x00011ef0


	//   ....[73]....
        /*0634*/ 	.word	0x000120f0


	//   ....[74]....
        /*0638*/ 	.word	0x00012110


	//   ....[75]....
        /*063c*/ 	.word	0x00012130


	//   ....[76]....
        /*0640*/ 	.word	0x00012150


	//   ....[77]....
        /*0644*/ 	.word	0x00012e10


	//   ....[78]....
        /*0648*/ 	.word	0x00012e30


	//   ....[79]....
        /*064c*/ 	.word	0x00013a70


	//   ....[80]....
        /*0650*/ 	.word	0x00013a90


	//   ....[81]....
        /*0654*/ 	.word	0x00013cb0


	//   ....[82]....
        /*0658*/ 	.word	0x00013de0


	//   ....[83]....
        /*065c*/ 	.word	0x00013f80


	//   ....[84]....
        /*0660*/ 	.word	0x00013fa0


	//   ....[85]....
        /*0664*/ 	.word	0x00014040


	//   ....[86]....
        /*0668*/ 	.word	0x00014060


	//   ....[87]....
        /*066c*/ 	.word	0x00015500


	//   ....[88]....
        /*0670*/ 	.word	0x00015520


	//   ....[89]....
        /*0674*/ 	.word	0x00016110


	//   ....[90]....
        /*0678*/ 	.word	0x00016130


	//   ....[91]....
        /*067c*/ 	.word	0x00016360


	//   ....[92]....
        /*0680*/ 	.word	0x00016380


	//   ....[93]....
        /*0684*/ 	.word	0x000163a0


	//   ....[94]....
        /*0688*/ 	.word	0x000163c0


	//   ....[95]....
        /*068c*/ 	.word	0x00017680


	//   ....[96]....
        /*0690*/ 	.word	0x000176b0


	//   ....[97]....
        /*0694*/ 	.word	0x000176d0


	//   ....[98]....
        /*0698*/ 	.word	0x000176f0


	//   ....[99]....
        /*069c*/ 	.word	0x00018e70


	//   ....[100]....
        /*06a0*/ 	.word	0x00018e90


	//   ....[101]....
        /*06a4*/ 	.word	0x00018ea0


	//   ....[102]....
        /*06a8*/ 	.word	0x00018eb0


	//   ....[103]....
        /*06ac*/ 	.word	0x00019270


	//   ....[104]....
        /*06b0*/ 	.word	0x00019290


	//   ....[105]....
        /*06b4*/ 	.word	0x000193f0


	//   ....[106]....
        /*06b8*/ 	.word	0x00019400


	//   ....[107]....
        /*06bc*/ 	.word	0x00019570


	//   ....[108]....
        /*06c0*/ 	.word	0x00019590


	//   ....[109]....
        /*06c4*/ 	.word	0x00019700


	//   ....[110]....
        /*06c8*/ 	.word	0x00019710


	//   ....[111]....
        /*06cc*/ 	.word	0x00019a70


	//   ....[112]....
        /*06d0*/ 	.word	0x00019a90


	//   ....[113]....
        /*06d4*/ 	.word	0x0001a820


	//   ....[114]....
        /*06d8*/ 	.word	0x0001a830


	//   ....[115]....
        /*06dc*/ 	.word	0x0001bd90


	//   ....[116]....
        /*06e0*/ 	.word	0x0001bdb0


	//   ....[117]....
        /*06e4*/ 	.word	0x0001bf20


	//   ....[118]....
        /*06e8*/ 	.word	0x0001bf30


	//   ....[119]....
        /*06ec*/ 	.word	0x0001c0a0


	//   ....[120]....
        /*06f0*/ 	.word	0x0001c0c0


	//   ....[121]....
        /*06f4*/ 	.word	0x0001c230


	//   ....[122]....
        /*06f8*/ 	.word	0x0001c240


	//   ....[123]....
        /*06fc*/ 	.word	0x0001c450


	//   ....[124]....
        /*0700*/ 	.word	0x0001c470


	//   ....[125]....
        /*0704*/ 	.word	0x0001c590


	//   ....[126]....
        /*0708*/ 	.word	0x0001c5d0


	//   ....[127]....
        /*070c*/ 	.word	0x0001c600


	//   ....[128]....
        /*0710*/ 	.word	0x0001c630


	//   ....[129]....
        /*0714*/ 	.word	0x0001c660


	//   ....[130]....
        /*0718*/ 	.word	0x0001c690


	//   ....[131]....
        /*071c*/ 	.word	0x0001c7f0


	//   ....[132]....
        /*0720*/ 	.word	0x0001c830


	//   ....[133]....
        /*0724*/ 	.word	0x0001c860


	//   ....[134]....
        /*0728*/ 	.word	0x0001c890


	//   ....[135]....
        /*072c*/ 	.word	0x0001c8c0


	//   ....[136]....
        /*0730*/ 	.word	0x0001c8f0


	//   ....[137]....
        /*0734*/ 	.word	0x0001c980


	//   ....[138]....
        /*0738*/ 	.word	0x0001c9c0


	//   ....[139]....
        /*073c*/ 	.word	0x0001c9d0


	//   ....[140]....
        /*0740*/ 	.word	0x0001ca30


	//   ....[141]....
        /*0744*/ 	.word	0x0001d400


	//   ....[142]....
        /*0748*/ 	.word	0x0001d460


	//   ....[143]....
        /*074c*/ 	.word	0x0001d4b0


	//   ....[144]....
        /*0750*/ 	.word	0x0001d500


	//   ....[145]....
        /*0754*/ 	.word	0x0001d550


	//   ....[146]....
        /*0758*/ 	.word	0x0001d5c0


	//   ....[147]....
        /*075c*/ 	.word	0x0001d600


	//   ....[148]....
        /*0760*/ 	.word	0x0001d670


	//   ....[149]....
        /*0764*/ 	.word	0x0001d6e0


	//   ....[150]....
        /*0768*/ 	.word	0x0001d740


	//   ....[151]....
        /*076c*/ 	.word	0x0001d7b0


	//   ....[152]....
        /*0770*/ 	.word	0x0001d820


	//   ....[153]....
        /*0774*/ 	.word	0x0001d880


	//   ....[154]....
        /*0778*/ 	.word	0x0001d8e0


	//   ....[155]....
        /*077c*/ 	.word	0x0001d940


	//   ....[156]....
        /*0780*/ 	.word	0x0001d9b0


	//   ....[157]....
        /*0784*/ 	.word	0x0001da10


	//   ....[158]....
        /*0788*/ 	.word	0x0001da70


	//   ....[159]....
        /*078c*/ 	.word	0x0001dac0


	//   ....[160]....
        /*0790*/ 	.word	0x0001db30


	//   ....[161]....
        /*0794*/ 	.word	0x0001db90


	//   ....[162]....
        /*0798*/ 	.word	0x0001dbf0


	//   ....[163]....
        /*079c*/ 	.word	0x0001de30


	//   ....[164]....
        /*07a0*/ 	.word	0x0001de80


	//   ....[165]....
        /*07a4*/ 	.word	0x0001ded0


	//   ....[166]....
        /*07a8*/ 	.word	0x0001df20


	//   ....[167]....
        /*07ac*/ 	.word	0x0001df80


	//   ....[168]....
        /*07b0*/ 	.word	0x0001dff0


	//   ....[169]....
        /*07b4*/ 	.word	0x0001e040


	//   ....[170]....
        /*07b8*/ 	.word	0x0001e0b0


	//   ....[171]....
        /*07bc*/ 	.word	0x0001e110


	//   ....[172]....
        /*07c0*/ 	.word	0x0001e170


	//   ....[173]....
        /*07c4*/ 	.word	0x0001e3b0


	//   ....[174]....
        /*07c8*/ 	.word	0x0001e3f0


	//   ....[175]....
        /*07cc*/ 	.word	0x0001e440


	//   ....[176]....
        /*07d0*/ 	.word	0x0001e480


	//   ....[177]....
        /*07d4*/ 	.word	0x0001e4d0


	//   ....[178]....
        /*07d8*/ 	.word	0x0001e520


	//   ....[179]....
        /*07dc*/ 	.word	0x0001e590


	//   ....[180]....
        /*07e0*/ 	.word	0x0001e5d0


	//   ....[181]....
        /*07e4*/ 	.word	0x0001e610


	//   ....[182]....
        /*07e8*/ 	.word	0x0001e660


	//   ....[183]....
        /*07ec*/ 	.word	0x0001e6a0


	//   ....[184]....
        /*07f0*/ 	.word	0x0001e6f0


	//   ....[185]....
        /*07f4*/ 	.word	0x0001e740


	//   ....[186]....
        /*07f8*/ 	.word	0x0001e790


	//   ....[187]....
        /*07fc*/ 	.word	0x0001e7d0


	//   ....[188]....
        /*0800*/ 	.word	0x0001e840


	//   ....[189]....
        /*0804*/ 	.word	0x0001e8b0


	//   ....[190]....
        /*0808*/ 	.word	0x0001e910


	//   ....[191]....
        /*080c*/ 	.word	0x0001e970


	//   ....[192]....
        /*0810*/ 	.word	0x0001e9d0


	//   ....[193]....
        /*0814*/ 	.word	0x0001ea40


	//   ....[194]....
        /*0818*/ 	.word	0x0001eaa0


	//   ....[195]....
        /*081c*/ 	.word	0x0001eb00


	//   ....[196]....
        /*0820*/ 	.word	0x0001eb60


	//   ....[197]....
        /*0824*/ 	.word	0x0001ebd0


	//   ....[198]....
        /*0828*/ 	.word	0x0001ec30


	//   ....[199]....
        /*082c*/ 	.word	0x0001ec90


	//   ....[200]....
        /*0830*/ 	.word	0x0001ecf0


	//   ....[201]....
        /*0834*/ 	.word	0x0001ed60


	//   ....[202]....
        /*0838*/ 	.word	0x0001edc0


	//   ....[203]....
        /*083c*/ 	.word	0x0001ee20


	//   ....[204]....
        /*0840*/ 	.word	0x0001ee80


	//   ....[205]....
        /*0844*/ 	.word	0x0001eef0


	//   ....[206]....
        /*0848*/ 	.word	0x0001ef50


	//   ....[207]....
        /*084c*/ 	.word	0x0001efb0


	//   ....[208]....
        /*0850*/ 	.word	0x0001f010


	//   ....[209]....
        /*0854*/ 	.word	0x0001f080


	//   ....[210]....
        /*0858*/ 	.word	0x0001f0d0


	//   ....[211]....
        /*085c*/ 	.word	0x0001f110


	//   ....[212]....
        /*0860*/ 	.word	0x0001f160


	//   ....[213]....
        /*0864*/ 	.word	0x0001f1b0


	//   ....[214]....
        /*0868*/ 	.word	0x0001f200


	//   ....[215]....
        /*086c*/ 	.word	0x0001f270


	//   ....[216]....
        /*0870*/ 	.word	0x0001f2b0


	//   ....[217]....
        /*0874*/ 	.word	0x0001f300


	//   ....[218]....
        /*0878*/ 	.word	0x0001f350


	//   ....[219]....
        /*087c*/ 	.word	0x0001f3a0


	//   ....[220]....
        /*0880*/ 	.word	0x0001f3f0


	//   ....[221]....
        /*0884*/ 	.word	0x0001f460


	//   ....[222]....
        /*0888*/ 	.word	0x0001f4a0


	//   ....[223]....
        /*088c*/ 	.word	0x0001f510


	//   ....[224]....
        /*0890*/ 	.word	0x0001f570


	//   ....[225]....
        /*0894*/ 	.word	0x0001f5e0


	//----- nvinfo : EIATTR_EXIT_INSTR_OFFSETS
	.align		4
.L_396:
        /*0898*/ 	.byte	0x04, 0x1c
        /*089a*/ 	.short	(.L_398 - .L_397)


	//   ....[0]....
.L_397:
        /*089c*/ 	.word	0x00000fe0


	//   ....[1]....
        /*08a0*/ 	.word	0x0001d3c0


	//----- nvinfo : EIATTR_MAX_THREADS
	.align		4
.L_398:
        /*08a4*/ 	.byte	0x04, 0x05
        /*08a6*/ 	.short	(.L_400 - .L_399)
.L_399:
        /*08a8*/ 	.word	0x00000100
        /*08ac*/ 	.word	0x00000001
        /*08b0*/ 	.word	0x00000001


	//----- nvinfo : EIATTR_CRS_STACK_SIZE
	.align		4
.L_400:
        /*08b4*/ 	.byte	0x04, 0x1e
        /*08b6*/ 	.short	(.L_402 - .L_401)
.L_401:
        /*08b8*/ 	.word	0x00000000
.L_402:


//--------------------- .nv.info._ZN7cutlass13device_kernelIN5flash19enable_sm80_to_sm89INS1_16FlashAttnFwdSm80INS1_25CollectiveMainloopFwdSm80ILi8ELi1ELb0EN4cute5tupleIJNS5_1CILi128EEENS7_ILi96EEENS7_ILi256EEEEEELi256ENS_10bfloat16_tEfNS_4arch4Sm80ELb0ELb0ELb1ELb0ELb1ELb0ELb1ELb1EEENS1_21CollectiveEpilogueFwdINS6_IJS8_SA_S9_EEENS6_IJNS7_ILi1EEESI_SI_EEESC_SE_Li256ELb0ELb1ELb1ELb0EEENS1_19SingleTileSchedulerILb0ELb1ELb1ELi128EEEEEEEEEvNT_6ParamsE --------------------------
	.section	.nv.info._ZN7cutlass13device_kernelIN5flash19enable_sm80_to_sm89INS1_16FlashAttnFwdSm80INS1_25CollectiveMainloopFwdSm80ILi8ELi1ELb0EN4cute5tupleIJNS5_1CILi128EEENS7_ILi96EEENS7_ILi256EEEEEELi256ENS_10bfloat16_tEfNS_4arch4Sm80ELb0ELb0ELb1ELb0ELb1ELb0ELb1ELb1EEENS1_21CollectiveEpilogueFwdINS6_IJS8_SA_S9_EEENS6_IJNS7_ILi1EEESI_SI_EEESC_SE_Li256ELb0ELb1ELb1ELb0EEENS1_19SingleTileSchedulerILb0ELb1ELb1ELi128EEEEEEEEEvNT_6ParamsE,"",@"SHT_CUDA_INFO"
	.sectionflags	@""
	.align	4


	//----- nvinfo : EIATTR_CUDA_API_VERSION
	.align		4
        /*0000*/ 	.byte	0x04, 0x37
        /*0002*/ 	.short	(.L_404 - .L_403)
.L_403:
        /*0004*/ 	.word	0x00000082


	//----- nvinfo : EIATTR_SW2861232_WAR
	.align		4
.L_404:
        /*0008*/ 	.byte	0x01, 0x35
	.zero		2


	//----- nvinfo : EIATTR_PARAM_CBANK
	.align		4
        /*000c*/ 	.byte	0x04, 0x0a
        /*000e*/ 	.short	(.L_406 - .L_405)
	.align		4
.L_405:
        /*0010*/ 	.word	index@(.nv.constant0._ZN7cutlass13device_kernelIN5flash19enable_sm80_to_sm89INS1_16FlashAttnFwdSm80INS1_25CollectiveMainloopFwdSm80ILi8ELi1ELb0EN4cute5tupleIJNS5_1CILi128EEENS7_ILi96EEENS7_ILi256EEEEEELi256ENS_10bfloat16_tEfNS_4arch4Sm80ELb0ELb0ELb1ELb0ELb1ELb0ELb1ELb1EEENS1_21CollectiveEpilogueFwdINS6_IJS8_SA_S9_EEENS6_IJNS7_ILi1EEESI_SI_EEESC_SE_Li256ELb0ELb1ELb1ELb0EEENS1_19SingleTileSchedulerILb0ELb1ELb1ELi128EEEEEEEEEvNT_6ParamsE)
        /*0014*/ 	.short	0x0160
        /*0016*/ 	.short	0x0418


	//----- nvinfo : EIATTR_CBANK_PARAM_SIZE
	.align		4
.L_406:
        /*0018*/ 	.byte	0x03, 0x19
        /*001a*/ 	.short	0x0418


	//----- nvinfo : EIATTR_KPARAM_INFO
	.align		4
        /*001c*/ 	.byte	0x04, 0x17
        /*001e*/ 	.short	(.L_408 - .L_407)
.L_407:
        /*0020*/ 	.word	0x00000000
        /*0024*/ 	.short	0x0000
        /*0026*/ 	.short	0x0000
        /*0028*/ 	.byte	0x00, 0xf0, 0x61, 0x10


	//----- nvinfo : EIATTR_MAXREG_COUNT
	.align		4
.L_408:
        /*002c*/ 	.byte	0x03, 0x1b
        /*002e*/ 	.short	0x00ff


	//----- nvinfo : EIATTR_NUM_BARRIERS
	.align		4
        /*0030*/ 	.byte	0x02, 0x4c
        /*0032*/ 	.byte	0x02
	.zero		1


	//----- nvinfo : EIATTR_ANNOTATIONS
	.align		4
        /*0034*/ 	.byte	0x04, 0x55
        /*0036*/ 	.short	(.L_410 - .L_409)


	//   ....[0]....
.L_409:
        /* <DEDUP_REMOVED lines=31> */


	//----- nvinfo : EIATTR_MERCURY_ISA_VERSION
	.align		4
.L_410:
        /*0218*/ 	.byte	0x03, 0x5f
        /*021a*/ 	.short	0x0000


	//----- nvinfo : EIATTR_COOP_GROUP_MASK_REGIDS
	.align		4
        /*021c*/ 	.byte	0x04, 0x29
        /*021e*/ 	.short	(.L_412 - .L_411)


	//   ....[0]....
.L_411:
        /*0220*/ 	.word	0xffffffff


	//   ....[1]....
        /*0224*/ 	.word	0xffffffff


	//   ....[2]....
        /*0228*/ 	.word	0xffffffff


	//   ....[3]....
        /*022c*/ 	.word	0xffffffff


	//   ....[4]....
        /*0230*/ 	.word	0xffffffff


	//   ....[5]....
        /*0234*/ 	.word	0xffffffff


	//   ....[6]....
        /*0238*/ 	.word	0xffffffff


	//   ....[7]....
        /*023c*/ 	.word	0xffffffff


	//   ....[8]....
        /*0240*/ 	.word	0xffffffff


	//   ....[9]....
        /*0244*/ 	.word	0xffffffff


	//   ....[10]....
        /*0248*/ 	.word	0xffffffff


	//   ....[11]....
        /*024c*/ 	.word	0xffffffff


	//   ....[12]....
        /*0250*/ 	.word	0xffffffff


	//   ....[13]....
        /*0254*/ 	.word	0xffffffff


	//   ....[14]....
        /*0258*/ 	.word	0xffffffff


	//   ....[15]....
        /*025c*/ 	.word	0xffffffff


	//   ....[16]....
        /*0260*/ 	.word	0xffffffff


	//   ....[17]....
        /*0264*/ 	.word	0xffffffff


	//   ....[18]....
        /*0268*/ 	.word	0xffffffff


	//   ....[19]....
        /*026c*/ 	.word	0xffffffff


	//   ....[20]....
        /*0270*/ 	.word	0xffffffff


	//   ....[21]....
        /*0274*/ 	.word	0xffffffff


	//   ....[22]....
        /*0278*/ 	.word	0xffffffff


	//   ....[23]....
        /*027c*/ 	.word	0xffffffff


	//   ....[24]....
        /*0280*/ 	.word	0xffffffff


	//   ....[25]....
        /*0284*/ 	.word	0xffffffff


	//   ....[26]....
        /*0288*/ 	.word	0xffffffff


	//   ....[27]....
        /*028c*/ 	.word	0xffffffff


	//   ....[28]....
        /*0290*/ 	.word	0xffffffff


	//   ....[29]....
        /*0294*/ 	.word	0xffffffff


	//   ....[30]....
        /*0298*/ 	.word	0xffffffff


	//   ....[31]....
        /*029c*/ 	.word	0xffffffff


	//   ....[32]....
        /*02a0*/ 	.word	0xffffffff


	//   ....[33]....
        /*02a4*/ 	.word	0xffffffff


	//   ....[34]....
        /*02a8*/ 	.word	0xffffffff


	//   ....[35]....
        /*02ac*/ 	.word	0xffffffff


	//   ....[36]....
        /*02b0*/ 	.word	0xffffffff


	//   ....[37]....
        /*02b4*/ 	.word	0xffffffff


	//   ....[38]....
        /*02b8*/ 	.word	0xffffffff


	//   ....[39]....
        /*02bc*/ 	.word	0xffffffff


	//   ....[40]....
        /*02c0*/ 	.word	0xffffffff


	//   ....[41]....
        /*02c4*/ 	.word	0xffffffff


	//   ....[42]....
        /*02c8*/ 	.word	0xffffffff


	//   ....[43]....
        /*02cc*/ 	.word	0xffffffff


	//   ....[44]....
        /*02d0*/ 	.word	0xffffffff


	//   ....[45]....
        /*02d4*/ 	.word	0xffffffff


	//   ....[46]....
        /*02d8*/ 	.word	0xffffffff


	//   ....[47]....
        /*02dc*/ 	.word	0xffffffff


	//   ....[48]....
        /*02e0*/ 	.word	0xffffffff


	//   ....[49]....
        /*02e4*/ 	.word	0xffffffff


	//   ....[50]....
        /*02e8*/ 	.word	0xffffffff


	//   ....[51]....
        /*02ec*/ 	.word	0xffffffff


	//   ....[52]....
        /*02f0*/ 	.word	0xffffffff


	//   ....[53]....
        /*02f4*/ 	.word	0xffffffff


	//   ....[54]....
        /*02f8*/ 	.word	0xffffffff


	//   ....[55]....
        /*02fc*/ 	.word	0xffffffff


	//   ....[56]....
        /*0300*/ 	.word	0xffffffff


	//   ....[57]....
        /*0304*/ 	.word	0xffffffff


	//   ....[58]....
        /*0308*/ 	.word	0xffffffff


	//----- nvinfo : EIATTR_COOP_GROUP_INSTR_OFFSETS
	.align		4
.L_412:
        /*030c*/ 	.byte	0x04, 0x28
        /*030e*/ 	.short	(.L_414 - .L_413)


	//   ....[0]....
.L_413:
        /*0310*/ 	.word	0x00000060


	//   ....[1]....
        /*0314*/ 	.word	0x00000ea0


	//   ....[2]....
        /*0318*/ 	.word	0x00000ed0


	//   ....[3]....
        /*031c*/ 	.word	0x00001150


	//   ....[4]....
        /*0320*/ 	.word	0x00001180


	//   ....[5]....
        /*0324*/ 	.word	0x000012f0


	//   ....[6]....
        /*0328*/ 	.word	0x00001320


	//   ....[7]....
        /*032c*/ 	.word	0x00001480


	//   ....[8]....
        /*0330*/ 	.word	0x000014c0


	//   ....[9]....
        /*0334*/ 	.word	0x00001c50


	//   ....[10]....
        /*0338*/ 	.word	0x00001c80


	//   ....[11]....
        /*033c*/ 	.word	0x00001cb0


	//   ....[12]....
        /*0340*/ 	.word	0x00001cf0


	//   ....[13]....
        /*0344*/ 	.word	0x00001d30


	//   ....[14]....
        /*0348*/ 	.word	0x00001d70


	//   ....[15]....
        /*034c*/ 	.word	0x00001da0


	//   ....[16]....
        /*0350*/ 	.word	0x00001dd0


	//   ....[17]....
        /*0354*/ 	.word	0x00001e00


	//   ....[18]....
        /*0358*/ 	.word	0x00001e30


	//   ....[19]....
        /*035c*/ 	.word	0x00001f40


	//   ....[20]....
        /*0360*/ 	.word	0x00001f80


	//   ....[21]....
        /*0364*/ 	.word	0x000041b0


	//   ....[22]....
        /*0368*/ 	.word	0x000041e0


	//   ....[23]....
        /*036c*/ 	.word	0x00004210


	//   ....[24]....
        /*0370*/ 	.word	0x00004230


	//   ....[25]....
        /*0374*/ 	.word	0x000042d0


	//   ....[26]....
        /*0378*/ 	.word	0x000042e0


	//   ....[27]....
        /*037c*/ 	.word	0x00004dc0


	//   ....[28]....
        /*0380*/ 	.word	0x00004e50


	//   ....[29]....
        /*0384*/ 	.word	0x00004e80


	//   ....[30]....
        /*0388*/ 	.word	0x00004f00


	//   ....[31]....
        /*038c*/ 	.word	0x00006e50


	//   ....[32]....
        /*0390*/ 	.word	0x00006e60


	//   ....[33]....
        /*0394*/ 	.word	0x00006e70


	//   ....[34]....
        /*0398*/ 	.word	0x00006e80


	//   ....[35]....
        /*039c*/ 	.word	0x00006e90


	//   ....[36]....
        /*03a0*/ 	.word	0x00006ea0


	//   ....[37]....
        /*03a4*/ 	.word	0x000073e0


	//   ....[38]....
        /*03a8*/ 	.word	0x00007400


	//   ....[39]....
        /*03ac*/ 	.word	0x00007420


	//   ....[40]....
        /*03b0*/ 	.word	0x00007430


	//   ....[41]....
        /*03b4*/ 	.word	0x00007450


	//   ....[42]....
        /*03b8*/ 	.word	0x00007480


	//   ....[43]....
        /*03bc*/ 	.word	0x00009450


	//   ....[44]....
        /*03c0*/ 	.word	0x00009460


	//   ....[45]....
        /*03c4*/ 	.word	0x00009480


	//   ....[46]....
        /*03c8*/ 	.word	0x000094a0


	//   ....[47]....
        /*03cc*/ 	.word	0x0000bcc0


	//   ....[48]....
        /*03d0*/ 	.word	0x0000bce0


	//   ....[49]....
        /*03d4*/ 	.word	0x0000bd50


	//   ....[50]....
        /*03d8*/ 	.word	0x0000bd80


	//   ....[51]....
        /*03dc*/ 	.word	0x0000cc00


	//   ....[52]....
        /*03e0*/ 	.word	0x0000cc40


	//   ....[53]....
        /*03e4*/ 	.word	0x0000cc70


	//   ....[54]....
        /*03e8*/ 	.word	0x0000ccb0


	//   ....[55]....
        /*03ec*/ 	.word	0x0000cd50


	//   ....[56]....
        /*03f0*/ 	.word	0x0000cd70


	//   ....[57]....
        /*03f4*/ 	.word	0x0000d9c0


	//   ....[58]....
        /*03f8*/ 	.word	0x0000d9d0


	//----- nvinfo : EIATTR_EXIT_INSTR_OFFSETS
	.align		4
.L_414:
        /*03fc*/ 	.byte	0x04, 0x1c
        /*03fe*/ 	.short	(.L_416 - .L_415)


	//   ....[0]....
.L_415:
        /*0400*/ 	.word	0x000001c0


	//   ....[1]....
        /*0404*/ 	.word	0x0000d9e0


	//   ....[2]....
        /*0408*/ 	.word	0x0000e580


	//   ....[3]....
        /*040c*/ 	.word	0x0000e5d0


	//   ....[4]....
        /*0410*/ 	.word	0x0000e600


	//   ....[5]....
        /*0414*/ 	.word	0x0000e660


	//   ....[6]....
        /*0418*/ 	.word	0x0000e8f0


	//----- nvinfo : EIATTR_CTAIDZ_USED
	.align		4
.L_416:
        /*041c*/ 	.byte	0x01, 0x04
	.zero		2


	//----- nvinfo : EIATTR_MAX_THREADS
	.align		4
        /*0420*/ 	.byte	0x04, 0x05
        /*0422*/ 	.short	(.L_418 - .L_417)
.L_417:
        /*0424*/ 	.word	0x00000100
        /*0428*/ 	.word	0x00000001
        /*042c*/ 	.word	0x00000001


	//----- nvinfo : EIATTR_CRS_STACK_SIZE
	.align		4
.L_418:
        /*0430*/ 	.byte	0x04, 0x1e
        /*0432*/ 	.short	(.L_420 - .L_419)
.L_419:
        /*0434*/ 	.word	0x00000000
.L_420:


//--------------------- .nv.info._ZN7cutlass13device_kernelIN5flash19enable_sm80_to_sm89INS1_16FlashAttnFwdSm80INS1_25CollectiveMainloopFwdSm80ILi8ELi1ELb0EN4cute5tupleIJNS5_1CILi128EEENS7_ILi64EEENS7_ILi256EEEEEELi256ENS_10bfloat16_tEfNS_4arch4Sm80ELb0ELb0ELb1ELb1ELb1ELb0ELb1ELb1EEENS1_21CollectiveEpilogueFwdINS6_IJS8_SA_S9_EEENS6_IJNS7_ILi1EEESI_SI_EEESC_SE_Li256ELb1ELb1ELb1ELb0EEENS1_36VarlenDynamicPersistentTileSchedulerILi128ELi64ELi256ELi256ELb1ELb1ELb0ELb0ELb1ELb1EEEEEEEEEvNT_6ParamsE --------------------------
	.section	.nv.info._ZN7cutlass13device_kernelIN5flash19enable_sm80_to_sm89INS1_16FlashAttnFwdSm80INS1_25CollectiveMainloopFwdSm80ILi8ELi1ELb0EN4cute5tupleIJNS5_1CILi128EEENS7_ILi64EEENS7_ILi256EEEEEELi256ENS_10bfloat16_tEfNS_4arch4Sm80ELb0ELb0ELb1ELb1ELb1ELb0ELb1ELb1EEENS1_21CollectiveEpilogueFwdINS6_IJS8_SA_S9_EEENS6_IJNS7_ILi1EEESI_SI_EEESC_SE_Li256ELb1ELb1ELb1ELb0EEENS1_36VarlenDynamicPersistentTileSchedulerILi128ELi64ELi256ELi256ELb1ELb1ELb0ELb0ELb1ELb1EEEEEEEEEvNT_6ParamsE,"",@"SHT_CUDA_INFO"
	.sectionflags	@""
	.align	4


	//----- nvinfo : EIATTR_CUDA_API_VERSION
	.align		4
        /*0000*/ 	.byte	0x04, 0x37
        /*0002*/ 	.short	(.L_422 - .L_421)
.L_421:
        /*0004*/ 	.word	0x00000082


	//----- nvinfo : EIATTR_SW2861232_WAR
	.align		4
.L_422:
        /*0008*/ 	.byte	0x01, 0x35
	.zero		2


	//----- nvinfo : EIATTR_PARAM_CBANK
	.align		4
        /*000c*/ 	.byte	0x04, 0x0a
        /*000e*/ 	.short	(.L_424 - .L_423)
	.align		4
.L_423:
        /*0010*/ 	.word	index@(.nv.constant0._ZN7cutlass13device_kernelIN5flash19enable_sm80_to_sm89INS1_16FlashAttnFwdSm80INS1_25CollectiveMainloopFwdSm80ILi8ELi1ELb0EN4cute5tupleIJNS5_1CILi128EEENS7_ILi64EEENS7_ILi256EEEEEELi256ENS_10bfloat16_tEfNS_4arch4Sm80ELb0ELb0ELb1ELb1ELb1ELb0ELb1ELb1EEENS1_21CollectiveEpilogueFwdINS6_IJS8_SA_S9_EEENS6_IJNS7_ILi1EEESI_SI_EEESC_SE_Li256ELb1ELb1ELb1ELb0EEENS1_36VarlenDynamicPersistentTileSchedulerILi128ELi64ELi256ELi256ELb1ELb1ELb0ELb0ELb1ELb1EEEEEEEEEvNT_6ParamsE)
        /*0014*/ 	.short	0x0160
        /*0016*/ 	.short	0x0438


	//----- nvinfo : EIATTR_CBANK_PARAM_SIZE
	.align		4
.L_424:
        /*0018*/ 	.byte	0x03, 0x19
        /*001a*/ 	.short	0x0438


	//----- nvinfo : EIATTR_KPARAM_INFO
	.align		4
        /*001c*/ 	.byte	0x04, 0x17
        /*001e*/ 	.short	(.L_426 - .L_425)
.L_425:
        /*0020*/ 	.word	0x00000000
        /*0024*/ 	.short	0x0000
        /*0026*/ 	.short	0x0000
        /*0028*/ 	.byte	0x00, 0xf0, 0xe1, 0x10


	//----- nvinfo : EIATTR_MAXREG_COUNT
	.align		4
.L_426:
        /*002c*/ 	.byte	0x03, 0x1b
        /*002e*/ 	.short	0x00ff


	//----- nvinfo : EIATTR_NUM_BARRIERS
	.align		4
        /*0030*/ 	.byte	0x02, 0x4c
        /*0032*/ 	.byte	0x06
	.zero		1


	//----- nvinfo : EIATTR_ANNOTATIONS
	.align		4
        /*0034*/ 	.byte	0x04, 0x55
        /*0036*/ 	.short	(.L_428 - .L_427)


	//   ....[0]....
.L_427:
        /* <DEDUP_REMOVED lines=141> */


	//----- nvinfo : EIATTR_MERCURY_ISA_VERSION
	.align		4
.L_428:
        /*08f0*/ 	.byte	0x03, 0x5f
        /*08f2*/ 	.short	0x0000


	//----- nvinfo : EIATTR_INT_WARP_WIDE_INSTR_OFFSETS
	.align		4
        /*08f4*/ 	.byte	0x04, 0x31
        /*08f6*/ 	.short	(.L_430 - .L_429)


	//   ....[0]....
.L_429:
        /*08f8*/ 	.word	0x0000b150


	//   ....[1]....
        /*08fc*/ 	.word	0x0000b1d0


	//----- nvinfo : EIATTR_COOP_GROUP_MASK_REGIDS
	.align		4
.L_430:
        /*0900*/ 	.byte	0x04, 0x29
        /*0902*/ 	.short	(.L_432 - .L_431)


	//   ....[0]....
.L_431:
        /*0904*/ 	.word	0xffffffff


	//   ....[1]....
        /*0908*/ 	.word	0xffffffff


	//   ....[2]....
        /*090c*/ 	.word	0xffffffff


	//   ....[3]....
        /*0910*/ 	.word	0xffffffff


	//   ....[4]....
        /*0914*/ 	.word	0xffffffff


	//   ....[5]....
        /*0918*/ 	.word	0xffffffff


	//   ....[6]....
        /*091c*/ 	.word	0xffffffff


	//   ....[7]....
        /*0920*/ 	.word	0xffffffff


	//   ....[8]....
        /*0924*/ 	.word	0xffffffff


	//   ....[9]....
        /*0928*/ 	.word	0xffffffff


	//   ....[10]....
        /*092c*/ 	.word	0xffffffff


	//   ....[11]....
        /*0930*/ 	.word	0xffffffff


	//   ....[12]....
        /*0934*/ 	.word	0xffffffff


	//   ....[13]....
        /*0938*/ 	.word	0xffffffff


	//   ....[14]....
        /*093c*/ 	.word	0xffffffff


	//   ....[15]....
        /*0940*/ 	.word	0xffffffff


	//   ....[16]....
        /*0944*/ 	.word	0xffffffff


	//   ....[17]....
        /*0948*/ 	.word	0xffffffff


	//   ....[18]....
        /*094c*/ 	.word	0xffffffff


	//   ....[19]....
        /*0950*/ 	.word	0xffffffff


	//   ....[20]....
        /*0954*/ 	.word	0xffffffff


	//   ....[21]....
        /*0958*/ 	.word	0xffffffff


	//   ....[22]....
        /*095c*/ 	.word	0xffffffff


	//   ....[23]....
        /*0960*/ 	.word	0xffffffff


	//   ....[24]....
        /*0964*/ 	.word	0xffffffff


	//   ....[25]....
        /*0968*/ 	.word	0xffffffff


	//   ....[26]....
        /*096c*/ 	.word	0xffffffff


	//   ....[27]....
        /*0970*/ 	.word	0xffffffff


	//   ....[28]....
        /*0974*/ 	.word	0xffffffff


	//   ....[29]....
        /*0978*/ 	.word	0xffffffff


	//   ....[30]....
        /*097c*/ 	.word	0xffffffff


	//   ....[31]....
        /*0980*/ 	.word	0xffffffff


	//   ....[32]....
        /*0984*/ 	.word	0xffffffff


	//   ....[33]....
        /*0988*/ 	.word	0xffffffff


	//   ....[34]....
        /*098c*/ 	.word	0xffffffff


	//   ....[35]....
        /*0990*/ 	.word	0xffffffff


	//   ....[36]....
        /*0994*/ 	.word	0xffffffff


	//   ....[37]....
        /*0998*/ 	.word	0xffffffff


	//   ....[38]....
        /*099c*/ 	.word	0xffffffff


	//   ....[39]....
        /*09a0*/ 	.word	0xffffffff


	//   ....[40]....
        /*09a4*/ 	.word	0xffffffff


	//   ....[41]....
        /*09a8*/ 	.word	0xffffffff


	//   ....[42]....
        /*09ac*/ 	.word	0xffffffff


	//   ....[43]....
        /*09b0*/ 	.word	0xffffffff


	//   ....[44]....
        /*09b4*/ 	.word	0xffffffff


	//   ....[45]....
        /*09b8*/ 	.word	0xffffffff


	//   ....[46]....
        /*09bc*/ 	.word	0xffffffff


	//   ....[47]....
        /*09c0*/ 	.word	0xffffffff


	//   ....[48]....
        /*09c4*/ 	.word	0xffffffff


	//   ....[49]....
        /*09c8*/ 	.word	0xffffffff


	//   ....[50]....
        /*09cc*/ 	.word	0xffffffff


	//   ....[51]....
        /*09d0*/ 	.word	0xffffffff


	//   ....[52]....
        /*09d4*/ 	.word	0xffffffff


	//   ....[53]....
        /*09d8*/ 	.word	0xffffffff


	//   ....[54]....
        /*09dc*/ 	.word	0xffffffff


	//   ....[55]....
        /*09e0*/ 	.word	0xffffffff


	//   ....[56]....
        /*09e4*/ 	.word	0xffffffff


	//   ....[57]....
        /*09e8*/ 	.word	0xffffffff


	//   ....[58]....
        /*09ec*/ 	.word	0xffffffff


	//   ....[59]....
        /*09f0*/ 	.word	0xffffffff


	//   ....[60]....
        /*09f4*/ 	.word	0xffffffff


	//   ....[61]....
        /*09f8*/ 	.word	0xffffffff


	//   ....[62]....
        /*09fc*/ 	.word	0xffffffff


	//   ....[63]....
        /*0a00*/ 	.word	0xffffffff


	//   ....[64]....
        /*0a04*/ 	.word	0xffffffff


	//   ....[65]....
        /*0a08*/ 	.word	0xffffffff


	//   ....[66]....
        /*0a0c*/ 	.word	0xffffffff


	//   ....[67]....
        /*0a10*/ 	.word	0xffffffff


	//   ....[68]....
        /*0a14*/ 	.word	0xffffffff


	//   ....[69]....
        /*0a18*/ 	.word	0xffffffff


	//   ....[70]....
        /*0a1c*/ 	.word	0xffffffff


	//   ....[71]....
        /*0a20*/ 	.word	0xffffffff


	//   ....[72]....
        /*0a24*/ 	.word	0xffffffff


	//   ....[73]....
        /*0a28*/ 	.word	0xffffffff


	//   ....[74]....
        /*0a2c*/ 	.word	0xffffffff


	//   ....[75]....
        /*0a30*/ 	.word	0xffffffff


	//   ....[76]....
        /*0a34*/ 	.word	0xffffffff


	//   ....[77]....
        /*0a38*/ 	.word	0xffffffff


	//   ....[78]....
        /*0a3c*/ 	.word	0xffffffff


	//   ....[79]....
        /*0a40*/ 	.word	0xffffffff


	//   ....[80]....
        /*0a44*/ 	.word	0xffffffff


	//   ....[81]....
        /*0a48*/ 	.word	0xffffffff


	//   ....[82]....
        /*0a4c*/ 	.word	0xffffffff


	//   ....[83]....
        /*0a50*/ 	.word	0xffffffff


	//   ....[84]....
        /*0a54*/ 	.word	0xffffffff


	//   ....[85]....
        /*0a58*/ 	.word	0xffffffff


	//   ....[86]....
        /*0a5c*/ 	.word	0xffffffff


	//   ....[87]....
        /*0a60*/ 	.word	0xffffffff


	//   ....[88]....
        /*0a64*/ 	.word	0xffffffff


	//   ....[89]....
        /*0a68*/ 	.word	0xffffffff


	//   ....[90]....
        /*0a6c*/ 	.word	0xffffffff


	//   ....[91]....
        /*0a70*/ 	.word	0xffffffff


	//   ....[92]....
        /*0a74*/ 	.word	0xffffffff


	//   ....[93]....
        /*0a78*/ 	.word	0xffffffff


	//   ....[94]....
        /*0a7c*/ 	.word	0xffffffff


	//   ....[95]....
        /*0a80*/ 	.word	0xffffffff


	//   ....[96]....
        /*0a84*/ 	.word	0xffffffff


	//   ....[97]....
        /*0a88*/ 	.word	0xffffffff


	//   ....[98]....
        /*0a8c*/ 	.word	0xffffffff


	//   ....[99]....
        /*0a90*/ 	.word	0xffffffff


	//   ....[100]....
        /*0a94*/ 	.word	0xffffffff


	//   ....[101]....
        /*0a98*/ 	.word	0xffffffff


	//   ....[102]....
        /*0a9c*/ 	.word	0xffffffff


	//   ....[103]....
        /*0aa0*/ 	.word	0xffffffff


	//   ....[104]....
        /*0aa4*/ 	.word	0xffffffff


	//   ....[105]....
        /*0aa8*/ 	.word	0xffffffff


	//   ....[106]....
        /*0aac*/ 	.word	0xffffffff


	//   ....[107]....
        /*0ab0*/ 	.word	0xffffffff


	//   ....[108]....
        /*0ab4*/ 	.word	0xffffffff


	//   ....[109]....
        /*0ab8*/ 	.word	0xffffffff


	//   ....[110]....
        /*0abc*/ 	.word	0xffffffff


	//   ....[111]....
        /*0ac0*/ 	.word	0xffffffff


	//   ....[112]....
        /*0ac4*/ 	.word	0xffffffff


	//   ....[113]....
        /*0ac8*/ 	.word	0xffffffff


	//   ....[114]....
        /*0acc*/ 	.word	0xffffffff


	//   ....[115]....
        /*0ad0*/ 	.word	0xffffffff


	//   ....[116]....
        /*0ad4*/ 	.word	0xffffffff


	//   ....[117]....
        /*0ad8*/ 	.word	0xffffffff


	//   ....[118]....
        /*0adc*/ 	.word	0xffffffff


	//   ....[119]....
        /*0ae0*/ 	.word	0xffffffff


	//   ....[120]....
        /*0ae4*/ 	.word	0xffffffff


	//   ....[121]....
        /*0ae8*/ 	.word	0xffffffff


	//   ....[122]....
        /*0aec*/ 	.word	0xffffffff


	//   ....[123]....
        /*0af0*/ 	.word	0xffffffff


	//   ....[124]....
        /*0af4*/ 	.word	0xffffffff


	//   ....[125]....
        /*0af8*/ 	.word	0xffffffff


	//   ....[126]....
        /*0afc*/ 	.word	0xffffffff


	//   ....[127]....
        /*0b00*/ 	.word	0xffffffff


	//   ....[128]....
        /*0b04*/ 	.word	0xffffffff


	//   ....[129]....
        /*0b08*/ 	.word	0xffffffff


	//   ....[130]....
        /*0b0c*/ 	.word	0xffffffff


	//   ....[131]....
        /*0b10*/ 	.word	0xffffffff


	//   ....[132]....
        /*0b14*/ 	.word	0xffffffff


	//   ....[133]....
        /*0b18*/ 	.word	0xffffffff


	//   ....[134]....
        /*0b1c*/ 	.word	0xffffffff


	//   ....[135]....
        /*0b20*/ 	.word	0xffffffff


	//   ....[136]....
        /*0b24*/ 	.word	0xffffffff


	//   ....[137]....
        /*0b28*/ 	.word	0xffffffff


	//   ....[138]....
        /*0b2c*/ 	.word	0xffffffff


	//   ....[139]....
        /*0b30*/ 	.word	0xffffffff


	//   ....[140]....
        /*0b34*/ 	.word	0xffffffff


	//   ....[141]....
        /*0b38*/ 	.word	0xffffffff


	//   ....[142]....
        /*0b3c*/ 	.word	0xffffffff


	//   ....[143]....
        /*0b40*/ 	.word	0xffffffff


	//   ....[144]....
        /*0b44*/ 	.word	0xffffffff


	//   ....[145]....
        /*0b48*/ 	.word	0xffffffff


	//   ....[146]....
        /*0b4c*/ 	.word	0xffffffff


	//   ....[147]....
        /*0b50*/ 	.word	0xffffffff


	//   ....[148]....
        /*0b54*/ 	.word	0xffffffff


	//   ....[149]....
        /*0b58*/ 	.word	0xffffffff


	//   ....[150]....
        /*0b5c*/ 	.word	0xffffffff


	//   ....[151]....
        /*0b60*/ 	.word	0xffffffff


	//   ....[152]....
        /*0b64*/ 	.word	0xffffffff


	//   ....[153]....
        /*0b68*/ 	.word	0xffffffff


	//   ....[154]....
        /*0b6c*/ 	.word	0xffffffff


	//   ....[155]....
        /*0b70*/ 	.word	0xffffffff


	//   ....[156]....
        /*0b74*/ 	.word	0xffffffff


	//   ....[157]....
        /*0b78*/ 	.word	0xffffffff


	//   ....[158]....
        /*0b7c*/ 	.word	0xffffffff


	//   ....[159]....
        /*0b80*/ 	.word	0xffffffff


	//   ....[160]....
        /*0b84*/ 	.word	0xffffffff


	//   ....[161]....
        /*0b88*/ 	.word	0xffffffff


	//   ....[162]....
        /*0b8c*/ 	.word	0xffffffff


	//   ....[163]....
        /*0b90*/ 	.word	0xffffffff


	//   ....[164]....
        /*0b94*/ 	.word	0xffffffff


	//   ....[165]....
        /*0b98*/ 	.word	0xffffffff


	//   ....[166]....
        /*0b9c*/ 	.word	0xffffffff


	//   ....[167]....
        /*0ba0*/ 	.word	0xffffffff


	//   ....[168]....
        /*0ba4*/ 	.word	0xffffffff


	//   ....[169]....
        /*0ba8*/ 	.word	0xffffffff


	//   ....[170]....
        /*0bac*/ 	.word	0xffffffff


	//   ....[171]....
        /*0bb0*/ 	.word	0xffffffff


	//   ....[172]....
        /*0bb4*/ 	.word	0xffffffff


	//   ....[173]....
        /*0bb8*/ 	.word	0xffffffff


	//   ....[174]....
        /*0bbc*/ 	.word	0xffffffff


	//   ....[175]....
        /*0bc0*/ 	.word	0xffffffff


	//----- nvinfo : EIATTR_COOP_GROUP_INSTR_OFFSETS
	.align		4
.L_432:
        /*0bc4*/ 	.byte	0x04, 0x28
        /*0bc6*/ 	.short	(.L_434 - .L_433)


	//   ....[0]....
.L_433:
        /*0bc8*/ 	.word	0x00000050


	//   ....[1]....
        /*0bcc*/ 	.word	0x00000200


	//   ....[2]....
        /*0bd0*/ 	.word	0x00000230


	//   ....[3]....
        /*0bd4*/ 	.word	0x00000260


	//   ....[4]....
        /*0bd8*/ 	.word	0x00000290


	//   ....[5]....
        /*0bdc*/ 	.word	0x000002c0


	//   ....[6]....
        /*0be0*/ 	.word	0x000002f0


	//   ....[7]....
        /*0be4*/ 	.word	0x00000460


	//   ....[8]....
        /*0be8*/ 	.word	0x000004a0


	//   ....[9]....
        /*0bec*/ 	.word	0x000004d0


	//   ....[10]....
        /*0bf0*/ 	.word	0x00000500


	//   ....[11]....
        /*0bf4*/ 	.word	0x00000530


	//   ....[12]....
        /*0bf8*/ 	.word	0x00000560


	//   ....[13]....
        /*0bfc*/ 	.word	0x000005f0


	//   ....[14]....
        /*0c00*/ 	.word	0x00000620


	//   ....[15]....
        /*0c04*/ 	.word	0x00000640


	//   ....[16]....
        /*0c08*/ 	.word	0x000006a0


	//   ....[17]....
        /*0c0c*/ 	.word	0x00002960


	//   ....[18]....
        /*0c10*/ 	.word	0x00002980


	//   ....[19]....
        /*0c14*/ 	.word	0x00002b50


	//   ....[20]....
        /*0c18*/ 	.word	0x00002b60


	//   ....[21]....
        /*0c1c*/ 	.word	0x00002d10


	//   ....[22]....
        /*0c20*/ 	.word	0x00002d30


	//   ....[23]....
        /*0c24*/ 	.word	0x00002ee0


	//   ....[24]....
        /*0c28*/ 	.word	0x00002ef0


	//   ....[25]....
        /*0c2c*/ 	.word	0x000034a0


	//   ....[26]....
        /*0c30*/ 	.word	0x000034d0


	//   ....[27]....
        /*0c34*/ 	.word	0x000034f0


	//   ....[28]....
        /*0c38*/ 	.word	0x00003500


	//   ....[29]....
        /*0c3c*/ 	.word	0x00003700


	//   ....[30]....
        /*0c40*/ 	.word	0x00003720


	//   ....[31]....
        /*0c44*/ 	.word	0x00003870


	//   ....[32]....
        /*0c48*/ 	.word	0x000039f0


	//   ....[33]....
        /*0c4c*/ 	.word	0x00004e10


	//   ....[34]....
        /*0c50*/ 	.word	0x00004e30


	//   ....[35]....
        /*0c54*/ 	.word	0x00004f00


	//   ....[36]....
        /*0c58*/ 	.word	0x00004f60


	//   ....[37]....
        /*0c5c*/ 	.word	0x00005670


	//   ....[38]....
        /*0c60*/ 	.word	0x00005680


	//   ....[39]....
        /*0c64*/ 	.word	0x000056b0


	//   ....[40]....
        /*0c68*/ 	.word	0x000056c0


	//   ....[41]....
        /*0c6c*/ 	.word	0x00006fa0


	//   ....[42]....
        /*0c70*/ 	.word	0x00006fb0


	//   ....[43]....
        /*0c74*/ 	.word	0x00006ff0


	//   ....[44]....
        /*0c78*/ 	.word	0x00007000


	//   ....[45]....
        /*0c7c*/ 	.word	0x000085d0


	//   ....[46]....
        /*0c80*/ 	.word	0x000085f0


	//   ....[47]....
        /*0c84*/ 	.word	0x00008700


	//   ....[48]....
        /*0c88*/ 	.word	0x00008720


	//   ....[49]....
        /*0c8c*/ 	.word	0x00008a90


	//   ....[50]....
        /*0c90*/ 	.word	0x00008ab0


	//   ....[51]....
        /*0c94*/ 	.word	0x00008ad0


	//   ....[52]....
        /*0c98*/ 	.word	0x00008af0


	//   ....[53]....
        /*0c9c*/ 	.word	0x0000a730


	//   ....[54]....
        /*0ca0*/ 	.word	0x0000a760


	//   ....[55]....
        /*0ca4*/ 	.word	0x0000a780


	//   ....[56]....
        /*0ca8*/ 	.word	0x0000a790


	//   ....[57]....
        /*0cac*/ 	.word	0x0000c030


	//   ....[58]....
        /*0cb0*/ 	.word	0x0000c040


	//   ....[59]....
        /*0cb4*/ 	.word	0x0000c060


	//   ....[60]....
        /*0cb8*/ 	.word	0x0000c080


	//   ....[61]....
        /*0cbc*/ 	.word	0x0000c430


	//   ....[62]....
        /*0cc0*/ 	.word	0x0000c450


	//   ....[63]....
        /*0cc4*/ 	.word	0x0000c610


	//   ....[64]....
        /*0cc8*/ 	.word	0x0000c620


	//   ....[65]....
        /*0ccc*/ 	.word	0x0000c7d0


	//   ....[66]....
        /*0cd0*/ 	.word	0x0000c7f0


	//   ....[67]....
        /*0cd4*/ 	.word	0x0000c9a0


	//   ....[68]....
        /*0cd8*/ 	.word	0x0000c9b0


	//   ....[69]....
        /*0cdc*/ 	.word	0x0000cd50


	//   ....[70]....
        /*0ce0*/ 	.word	0x0000cd70


	//   ....[71]....
        /*0ce4*/ 	.word	0x0000d9c0


	//   ....[72]....
        /*0ce8*/ 	.word	0x0000d9d0


	//   ....[73]....
        /*0cec*/ 	.word	0x0000ee70


	//   ....[74]....
        /*0cf0*/ 	.word	0x0000ee90


	//   ....[75]....
        /*0cf4*/ 	.word	0x0000f060


	//   ....[76]....
        /*0cf8*/ 	.word	0x0000f070


	//   ....[77]....
        /*0cfc*/ 	.word	0x0000f220


	//   ....[78]....
        /*0d00*/ 	.word	0x0000f240


	//   ....[79]....
        /*0d04*/ 	.word	0x0000f3f0


	//   ....[80]....
        /*0d08*/ 	.word	0x0000f400


	//   ....[81]....
        /*0d0c*/ 	.word	0x0000f670


	//   ....[82]....
        /*0d10*/ 	.word	0x0000f690


	//   ....[83]....
        /*0d14*/ 	.word	0x0000f7c0


	//   ....[84]....
        /*0d18*/ 	.word	0x0000f800


	//   ....[85]....
        /*0d1c*/ 	.word	0x0000f830


	//   ....[86]....
        /*0d20*/ 	.word	0x0000f860


	//   ....[87]....
        /*0d24*/ 	.word	0x0000f890


	//   ....[88]....
        /*0d28*/ 	.word	0x0000f8c0


	//   ....[89]....
        /*0d2c*/ 	.word	0x0000fa20


	//   ....[90]....
        /*0d30*/ 	.word	0x0000fa60


	//   ....[91]....
        /*0d34*/ 	.word	0x0000fa90


	//   ....[92]....
        /*0d38*/ 	.word	0x0000fac0


	//   ....[93]....
        /*0d3c*/ 	.word	0x0000faf0


	//   ....[94]....
        /*0d40*/ 	.word	0x0000fb20


	//   ....[95]....
        /*0d44*/ 	.word	0x0000fbb0


	//   ....[96]....
        /*0d48*/ 	.word	0x0000fbe0


	//   ....[97]....
        /*0d4c*/ 	.word	0x0000fbf0


	//   ....[98]....
        /*0d50*/ 	.word	0x0000fc50


	//   ....[99]....
        /*0d54*/ 	.word	0x00010230


	//   ....[100]....
        /*0d58*/ 	.word	0x00010290


	//   ....[101]....
        /*0d5c*/ 	.word	0x000102e0


	//   ....[102]....
        /*0d60*/ 	.word	0x00010330


	//   ....[103]....
        /*0d64*/ 	.word	0x00010380


	//   ....[104]....
        /*0d68*/ 	.word	0x000103f0


	//   ....[105]....
        /*0d6c*/ 	.word	0x00010440


	//   ....[106]....
        /*0d70*/ 	.word	0x000104a0


	//   ....[107]....
        /*0d74*/ 	.word	0x00010510


	//   ....[108]....
        /*0d78*/ 	.word	0x00010570


	//   ....[109]....
        /*0d7c*/ 	.word	0x000105e0


	//   ....[110]....
        /*0d80*/ 	.word	0x00010650


	//   ....[111]....
        /*0d84*/ 	.word	0x000106c0


	//   ....[112]....
        /*0d88*/ 	.word	0x00010720


	//   ....[113]....
        /*0d8c*/ 	.word	0x00010790


	//   ....[114]....
        /*0d90*/ 	.word	0x00010800


	//   ....[115]....
        /*0d94*/ 	.word	0x00010870


	//   ....[116]....
        /*0d98*/ 	.word	0x000108d0


	//   ....[117]....
        /*0d9c*/ 	.word	0x00010940


	//   ....[118]....
        /*0da0*/ 	.word	0x000109b0


	//   ....[119]....
        /*0da4*/ 	.word	0x00010b50


	//   ....[120]....
        /*0da8*/ 	.word	0x00010bb0


	//   ....[121]....
        /*0dac*/ 	.word	0x00010c00


	//   ....[122]....
        /*0db0*/ 	.word	0x00010c40


	//   ....[123]....
        /*0db4*/ 	.word	0x00010c90


	//   ....[124]....
        /*0db8*/ 	.word	0x00010ce0


	//   ....[125]....
        /*0dbc*/ 	.word	0x00010d50


	//   ....[126]....
        /*0dc0*/ 	.word	0x00010dc0


	//   ....[127]....
        /*0dc4*/ 	.word	0x00010e30


	//   ....[128]....
        /*0dc8*/ 	.word	0x00010fb0


	//   ....[129]....
        /*0dcc*/ 	.word	0x00011010


	//   ....[130]....
        /*0dd0*/ 	.word	0x00011060


	//   ....[131]....
        /*0dd4*/ 	.word	0x000110a0


	//   ....[132]....
        /*0dd8*/ 	.word	0x000110f0


	//   ....[133]....
        /*0ddc*/ 	.word	0x00011130


	//   ....[134]....
        /*0de0*/ 	.word	0x00011180


	//   ....[135]....
        /*0de4*/ 	.word	0x000111d0


	//   ....[136]....
        /*0de8*/ 	.word	0x00011220


	//   ....[137]....
        /*0dec*/ 	.word	0x00011260


	//   ....[138]....
        /*0df0*/ 	.word	0x000112d0


	//   ....[139]....
        /*0df4*/ 	.word	0x00011340


	//   ....[140]....
        /*0df8*/ 	.word	0x000113b0


	//   ....[141]....
        /*0dfc*/ 	.word	0x00011410


	//   ....[142]....
        /*0e00*/ 	.word	0x00011480


	//   ....[143]....
        /*0e04*/ 	.word	0x000114f0


	//   ....[144]....
        /*0e08*/ 	.word	0x00011560


	//   ....[145]....
        /*0e0c*/ 	.word	0x000115c0


	//   ....[146]....
        /*0e10*/ 	.word	0x00011630


	//   ....[147]....
        /*0e14*/ 	.word	0x000116a0


	//   ....[148]....
        /*0e18*/ 	.word	0x00011710


	//   ....[149]....
        /*0e1c*/ 	.word	0x00011770


	//   ....[150]....
        /*0e20*/ 	.word	0x000117e0


	//   ....[151]....
        /*0e24*/ 	.word	0x00011850


	//   ....[152]....
        /*0e28*/ 	.word	0x000118c0


	//   ....[153]....
        /*0e2c*/ 	.word	0x00011920


	//   ....[154]....
        /*0e30*/ 	.word	0x00011990


	//   ....[155]....
        /*0e34*/ 	.word	0x00011a00


	//   ....[156]....
        /*0e38*/ 	.word	0x00011a70


	//   ....[157]....
        /*0e3c*/ 	.word	0x00011ad0


	//   ....[158]....
        /*0e40*/ 	.word	0x00011b40


	//   ....[159]....
        /*0e44*/ 	.word	0x00011bb0


	//   ....[160]....
        /*0e48*/ 	.word	0x00011c00


	//   ....[161]....
        /*0e4c*/ 	.word	0x00011c40


	//   ....[162]....
        /*0e50*/ 	.word	0x00011c90


	//   ....[163]....
        /*0e54*/ 	.word	0x00011ce0


	//   ....[164]....
        /*0e58*/ 	.word	0x00011d30


	//   ....[165]....
        /*0e5c*/ 	.word	0x00011da0


	//   ....[166]....
        /*0e60*/ 	.word	0x00011df0


	//   ....[167]....
        /*0e64*/ 	.word	0x00011e40


	//   ....[168]....
        /*0e68*/ 	.word	0x00011e90


	//   ....[169]....
        /*0e6c*/ 	.word	0x00011ee0


	//   ....[170]....
        /*0e70*/ 	.word	0x00011f30


	//   ....[171]....
        /*0e74*/ 	.word	0x00011fa0


	//   ....[172]....
        /*0e78*/ 	.word	0x00011ff0


	//   ....[173]....
        /*0e7c*/ 	.word	0x00012050


	//   ....[174]....
        /*0e80*/ 	.word	0x000120b0


	//   ....[175]....
        /*0e84*/ 	.word	0x00012120


	//----- nvinfo : EIATTR_EXIT_INSTR_OFFSETS
	.align		4
.L_434:
        /*0e88*/ 	.byte	0x04, 0x1c
        /*0e8a*/ 	.short	(.L_436 - .L_435)


	//   ....[0]....
.L_435:
        /*0e8c*/ 	.word	0x00000c10


	//   ....[1]....
        /*0e90*/ 	.word	0x000101f0


	//----- nvinfo : EIATTR_MAX_THREADS
	.align		4
.L_436:
        /*0e94*/ 	.byte	0x04, 0x05
        /*0e96*/ 	.short	(.L_438 - .L_437)
.L_437:
        /*0e98*/ 	.word	0x00000100
        /*0e9c*/ 	.word	0x00000001
        /*0ea0*/ 	.word	0x00000001


	//----- nvinfo : EIATTR_CRS_STACK_SIZE
	.align		4
.L_438:
        /*0ea4*/ 	.byte	0x04, 0x1e
        /*0ea6*/ 	.short	(.L_440 - .L_439)
.L_439:
        /*0ea8*/ 	.word	0x00000000
.L_440:


//--------------------- .nv.info._ZN7cutlass13device_kernelIN5flash19enable_sm80_to_sm89INS1_16FlashAttnFwdSm80INS1_25CollectiveMainloopFwdSm80ILi8ELi1ELb0EN4cute5tupleIJNS5_1CILi128EEENS7_ILi48EEENS7_ILi256EEEEEELi256ENS_10bfloat16_tEfNS_4arch4Sm80ELb0ELb0ELb1ELb1ELb1ELb1ELb1ELb1EEENS1_21CollectiveEpilogueFwdINS6_IJS8_SA_S9_EEENS6_IJNS7_ILi1EEESI_SI_EEESC_SE_Li256ELb1ELb1ELb1ELb0EEENS1_36VarlenDynamicPersistentTileSchedulerILi128ELi48ELi256ELi256ELb1ELb1ELb0ELb0ELb1ELb1EEEEEEEEEvNT_6ParamsE --------------------------
	.section	.nv.info._ZN7cutlass13device_kernelIN5flash19enable_sm80_to_sm89INS1_16FlashAttnFwdSm80INS1_25CollectiveMainloopFwdSm80ILi8ELi1ELb0EN4cute5tupleIJNS5_1CILi128EEENS7_ILi48EEENS7_ILi256EEEEEELi256ENS_10bfloat16_tEfNS_4arch4Sm80ELb0ELb0ELb1ELb1ELb1ELb1ELb1ELb1EEENS1_21CollectiveEpilogueFwdINS6_IJS8_SA_S9_EEENS6_IJNS7_ILi1EEESI_SI_EEESC_SE_Li256ELb1ELb1ELb1ELb0EEENS1_36VarlenDynamicPersistentTileSchedulerILi128ELi48ELi256ELi256ELb1ELb1ELb0ELb0ELb1ELb1EEEEEEEEEvNT_6ParamsE,"",@"SHT_CUDA_INFO"
	.sectionflags	@""
	.align	4


	//----- nvinfo : EIATTR_CUDA_API_VERSION
	.align		4
        /*0000*/ 	.byte	0x04, 0x37
        /*0002*/ 	.short	(.L_442 - .L_441)
.L_441:
        /*0004*/ 	.word	0x00000082


	//----- nvinfo : EIATTR_SW2861232_WAR
	.align		4
.L_442:
        /*0008*/ 	.byte	0x01, 0x35
	.zero		2


	//----- nvinfo : EIATTR_PARAM_CBANK
	.align		4
        /*000c*/ 	.byte	0x04, 0x0a
        /*000e*/ 	.short	(.L_444 - .L_443)
	.align		4
.L_443:
        /*0010*/ 	.word	index@(.nv.constant0._ZN7cutlass13device_kernelIN5flash19enable_sm80_to_sm89INS1_16FlashAttnFwdSm80INS1_25CollectiveMainloopFwdSm80ILi8ELi1ELb0EN4cute5tupleIJNS5_1CILi128EEENS7_ILi48EEENS7_ILi256EEEEEELi256ENS_10bfloat16_tEfNS_4arch4Sm80ELb0ELb0ELb1ELb1ELb1ELb1ELb1ELb1EEENS1_21CollectiveEpilogueFwdINS6_IJS8_SA_S9_EEENS6_IJNS7_ILi1EEESI_SI_EEESC_SE_Li256ELb1ELb1ELb1ELb0EEENS1_36VarlenDynamicPersistentTileSchedulerILi128ELi48ELi256ELi256ELb1ELb1ELb0ELb0ELb1ELb1EEEEEEEEEvNT_6ParamsE)
        /*0014*/ 	.short	0x0160
        /*0016*/ 	.short	0x0438


	//----- nvinfo : EIATTR_CBANK_PARAM_SIZE
	.align		4
.L_444:
        /*0018*/ 	.byte	0x03, 0x19
        /*001a*/ 	.short	0x0438


	//----- nvinfo : EIATTR_KPARAM_INFO
	.align		4
        /*001c*/ 	.byte	0x04, 0x17
        /*001e*/ 	.short	(.L_446 - .L_445)
.L_445:
        /*0020*/ 	.word	0x00000000
        /*0024*/ 	.short	0x0000
        /*0026*/ 	.short	0x0000
        /*0028*/ 	.byte	0x00, 0xf0, 0xe1, 0x10


	//----- nvinfo : EIATTR_MAXREG_COUNT
	.align		4
.L_446:
        /*002c*/ 	.byte	0x03, 0x1b
        /*002e*/ 	.short	0x00ff


	//----- nvinfo : EIATTR_NUM_BARRIERS
	.align		4
        /*0030*/ 	.byte	0x02, 0x4c
        /*0032*/ 	.byte	0x06
	.zero		1


	//----- nvinfo : EIATTR_ANNOTATIONS
	.align		4
        /*0034*/ 	.byte	0x04, 0x55
        /*0036*/ 	.short	(.L_448 - .L_447)


	//   ....[0]....
.L_447:
        /* <DEDUP_REMOVED lines=165> */


	//----- nvinfo : EIATTR_MERCURY_ISA_VERSION
	.align		4
.L_448:
        /*0a70*/ 	.byte	0x03, 0x5f
        /*0a72*/ 	.short	0x0000


	//----- nvinfo : EIATTR_INT_WARP_WIDE_INSTR_OFFSETS
	.align		4
        /*0a74*/ 	.byte	0x04, 0x31
        /*0a76*/ 	.short	(.L_450 - .L_449)


	//   ....[0]....
.L_449:
        /*0a78*/ 	.word	0x000175d0


	//   ....[1]....
        /*0a7c*/ 	.word	0x00017640


	//----- nvinfo : EIATTR_COOP_GROUP_MASK_REGIDS
	.align		4
.L_450:
        /*0a80*/ 	.byte	0x04, 0x29
        /*0a82*/ 	.short	(.L_452 - .L_451)


	//   ....[0]....
.L_451:
        /*0a84*/ 	.word	0xffffffff


	//   ....[1]....
        /*0a88*/ 	.word	0xffffffff


	//   ....[2]....
        /*0a8c*/ 	.word	0xffffffff


	//   ....[3]....
        /*0a90*/ 	.word	0xffffffff


	//   ....[4]....
        /*0a94*/ 	.word	0xffffffff


	//   ....[5]....
        /*0a98*/ 	.word	0xffffffff


	//   ....[6]....
        /*0a9c*/ 	.word	0xffffffff


	//   ....[7]....
        /*0aa0*/ 	.word	0xffffffff


	//   ....[8]....
        /*0aa4*/ 	.word	0xffffffff


	//   ....[9]....
        /*0aa8*/ 	.word	0xffffffff


	//   ....[10]....
        /*0aac*/ 	.word	0xffffffff


	//   ....[11]....
        /*0ab0*/ 	.word	0xffffffff


	//   ....[12]....
        /*0ab4*/ 	.word	0xffffffff


	//   ....[13]....
        /*0ab8*/ 	.word	0xffffffff


	//   ....[14]....
        /*0abc*/ 	.word	0xffffffff


	//   ....[15]....
        /*0ac0*/ 	.word	0xffffffff


	//   ....[16]....
        /*0ac4*/ 	.word	0xffffffff


	//   ....[17]....
        /*0ac8*/ 	.word	0xffffffff


	//   ....[18]....
        /*0acc*/ 	.word	0xffffffff


	//   ....[19]....
        /*0ad0*/ 	.word	0xffffffff


	//   ....[20]....
        /*0ad4*/ 	.word	0xffffffff


	//   ....[21]....
        /*0ad8*/ 	.word	0xffffffff


	//   ....[22]....
        /*0adc*/ 	.word	0xffffffff


	//   ....[23]....
        /*0ae0*/ 	.word	0xffffffff


	//   ....[24]....
        /*0ae4*/ 	.word	0xffffffff


	//   ....[25]....
        /*0ae8*/ 	.word	0xffffffff


	//   ....[26]....
        /*0aec*/ 	.word	0xffffffff


	//   ....[27]....
        /*0af0*/ 	.word	0xffffffff


	//   ....[28]....
        /*0af4*/ 	.word	0xffffffff


	//   ....[29]....
        /*0af8*/ 	.word	0xffffffff


	//   ....[30]....
        /*0afc*/ 	.word	0xffffffff


	//   ....[31]....
        /*0b00*/ 	.word	0xffffffff


	//   ....[32]....
        /*0b04*/ 	.word	0xffffffff


	//   ....[33]....
        /*0b08*/ 	.word	0xffffffff


	//   ....[34]....
        /*0b0c*/ 	.word	0xffffffff


	//   ....[35]....
        /*0b10*/ 	.word	0xffffffff


	//   ....[36]....
        /*0b14*/ 	.word	0xffffffff


	//   ....[37]....
        /*0b18*/ 	.word	0xffffffff


	//   ....[38]....
        /*0b1c*/ 	.word	0xffffffff


	//   ....[39]....
        /*0b20*/ 	.word	0xffffffff


	//   ....[40]....
        /*0b24*/ 	.word	0xffffffff


	//   ....[41]....
        /*0b28*/ 	.word	0xffffffff


	//   ....[42]....
        /*0b2c*/ 	.word	0xffffffff


	//   ....[43]....
        /*0b30*/ 	.word	0xffffffff


	//   ....[44]....
        /*0b34*/ 	.word	0xffffffff


	//   ....[45]....
        /*0b38*/ 	.word	0xffffffff


	//   ....[46]....
        /*0b3c*/ 	.word	0xffffffff


	//   ....[47]....
        /*0b40*/ 	.word	0xffffffff


	//   ....[48]....
        /*0b44*/ 	.word	0xffffffff


	//   ....[49]....
        /*0b48*/ 	.word	0xffffffff


	//   ....[50]....
        /*0b4c*/ 	.word	0xffffffff


	//   ....[51]....
        /*0b50*/ 	.word	0xffffffff


	//   ....[52]....
        /*0b54*/ 	.word	0xffffffff


	//   ....[53]....
        /*0b58*/ 	.word	0xffffffff


	//   ....[54]....
        /*0b5c*/ 	.word	0xffffffff


	//   ....[55]....
        /*0b60*/ 	.word	0xffffffff


	//   ....[56]....
        /*0b64*/ 	.word	0xffffffff


	//   ....[57]....
        /*0b68*/ 	.word	0xffffffff


	//   ....[58]....
        /*0b6c*/ 	.word	0xffffffff


	//   ....[59]....
        /*0b70*/ 	.word	0xffffffff


	//   ....[60]....
        /*0b74*/ 	.word	0xffffffff


	//   ....[61]....
        /*0b78*/ 	.word	0xffffffff


	//   ....[62]....
        /*0b7c*/ 	.word	0xffffffff


	//   ....[63]....
        /*0b80*/ 	.word	0xffffffff


	//   ....[64]....
        /*0b84*/ 	.word	0xffffffff


	//   ....[65]....
        /*0b88*/ 	.word	0xffffffff


	//   ....[66]....
        /*0b8c*/ 	.word	0xffffffff


	//   ....[67]....
        /*0b90*/ 	.word	0xffffffff


	//   ....[68]....
        /*0b94*/ 	.word	0xffffffff


	//   ....[69]....
        /*0b98*/ 	.word	0xffffffff


	//   ....[70]....
        /*0b9c*/ 	.word	0xffffffff


	//   ....[71]....
        /*0ba0*/ 	.word	0xffffffff


	//   ....[72]....
        /*0ba4*/ 	.word	0xffffffff


	//   ....[73]....
        /*0ba8*/ 	.word	0xffffffff


	//   ....[74]....
        /*0bac*/ 	.word	0xffffffff


	//   ....[75]....
        /*0bb0*/ 	.word	0xffffffff


	//   ....[76]....
        /*0bb4*/ 	.word	0xffffffff


	//   ....[77]....
        /*0bb8*/ 	.word	0xffffffff


	//   ....[78]....
        /*0bbc*/ 	.word	0xffffffff


	//   ....[79]....
        /*0bc0*/ 	.word	0xffffffff


	//   ....[80]....
        /*0bc4*/ 	.word	0xffffffff


	//   ....[81]....
        /*0bc8*/ 	.word	0xffffffff


	//   ....[82]....
        /*0bcc*/ 	.word	0xffffffff


	//   ....[83]....
        /*0bd0*/ 	.word	0xffffffff


	//   ....[84]....
        /*0bd4*/ 	.word	0xffffffff


	//   ....[85]....
        /*0bd8*/ 	.word	0xffffffff


	//   ....[86]....
        /*0bdc*/ 	.word	0xffffffff


	//   ....[87]....
        /*0be0*/ 	.word	0xffffffff


	//   ....[88]....
        /*0be4*/ 	.word	0xffffffff


	//   ....[89]....
        /*0be8*/ 	.word	0xffffffff


	//   ....[90]....
        /*0bec*/ 	.word	0xffffffff


	//   ....[91]....
        /*0bf0*/ 	.word	0xffffffff


	//   ....[92]....
        /*0bf4*/ 	.word	0xffffffff


	//   ....[93]....
        /*0bf8*/ 	.word	0xffffffff


	//   ....[94]....
        /*0bfc*/ 	.word	0xffffffff


	//   ....[95]....
        /*0c00*/ 	.word	0xffffffff


	//   ....[96]....
        /*0c04*/ 	.word	0xffffffff


	//   ....[97]....
        /*0c08*/ 	.word	0xffffffff


	//   ....[98]....
        /*0c0c*/ 	.word	0xffffffff


	//   ....[99]....
        /*0c10*/ 	.word	0xffffffff


	//   ....[100]....
        /*0c14*/ 	.word	0xffffffff


	//   ....[101]....
        /*0c18*/ 	.word	0xffffffff


	//   ....[102]....
        /*0c1c*/ 	.word	0xffffffff


	//   ....[103]....
        /*0c20*/ 	.word	0xffffffff


	//   ....[104]....
        /*0c24*/ 	.word	0xffffffff


	//   ....[105]....
        /*0c28*/ 	.word	0xffffffff


	//   ....[106]....
        /*0c2c*/ 	.word	0xffffffff


	//   ....[107]....
        /*0c30*/ 	.word	0xffffffff


	//   ....[108]....
        /*0c34*/ 	.word	0xffffffff


	//   ....[109]....
        /*0c38*/ 	.word	0xffffffff


	//   ....[110]....
        /*0c3c*/ 	.word	0xffffffff


	//   ....[111]....
        /*0c40*/ 	.word	0xffffffff


	//   ....[112]....
        /*0c44*/ 	.word	0xffffffff


	//   ....[113]....
        /*0c48*/ 	.word	0xffffffff


	//   ....[114]....
        /*0c4c*/ 	.word	0xffffffff


	//   ....[115]....
        /*0c50*/ 	.word	0xffffffff


	//   ....[116]....
        /*0c54*/ 	.word	0xffffffff


	//   ....[117]....
        /*0c58*/ 	.word	0xffffffff


	//   ....[118]....
        /*0c5c*/ 	.word	0xffffffff


	//   ....[119]....
        /*0c60*/ 	.word	0xffffffff


	//   ....[120]....
        /*0c64*/ 	.word	0xffffffff


	//   ....[121]....
        /*0c68*/ 	.word	0xffffffff


	//   ....[122]....
        /*0c6c*/ 	.word	0xffffffff


	//   ....[123]....
        /*0c70*/ 	.word	0xffffffff


	//   ....[124]....
        /*0c74*/ 	.word	0xffffffff


	//   ....[125]....
        /*0c78*/ 	.word	0xffffffff


	//   ....[126]....
        /*0c7c*/ 	.word	0xffffffff


	//   ....[127]....
        /*0c80*/ 	.word	0xffffffff


	//   ....[128]....
        /*0c84*/ 	.word	0xffffffff


	//   ....[129]....
        /*0c88*/ 	.word	0xffffffff


	//   ....[130]....
        /*0c8c*/ 	.word	0xffffffff


	//   ....[131]....
        /*0c90*/ 	.word	0xffffffff


	//   ....[132]....
        /*0c94*/ 	.word	0xffffffff


	//   ....[133]....
        /*0c98*/ 	.word	0xffffffff


	//   ....[134]....
        /*0c9c*/ 	.word	0xffffffff


	//   ....[135]....
        /*0ca0*/ 	.word	0xffffffff


	//   ....[136]....
        /*0ca4*/ 	.word	0xffffffff


	//   ....[137]....
        /*0ca8*/ 	.word	0xffffffff


	//   ....[138]....
        /*0cac*/ 	.word	0xffffffff


	//   ....[139]....
        /*0cb0*/ 	.word	0xffffffff


	//   ....[140]....
        /*0cb4*/ 	.word	0xffffffff


	//   ....[141]....
        /*0cb8*/ 	.word	0xffffffff


	//   ....[142]....
        /*0cbc*/ 	.word	0xffffffff


	//   ....[143]....
        /*0cc0*/ 	.word	0xffffffff


	//   ....[144]....
        /*0cc4*/ 	.word	0xffffffff


	//   ....[145]....
        /*0cc8*/ 	.word	0xffffffff


	//   ....[146]....
        /*0ccc*/ 	.word	0xffffffff


	//   ....[147]....
        /*0cd0*/ 	.word	0xffffffff


	//   ....[148]....
        /*0cd4*/ 	.word	0xffffffff


	//   ....[149]....
        /*0cd8*/ 	.word	0xffffffff


	//   ....[150]....
        /*0cdc*/ 	.word	0xffffffff


	//   ....[151]....
        /*0ce0*/ 	.word	0xffffffff


	//   ....[152]....
        /*0ce4*/ 	.word	0xffffffff


	//   ....[153]....
        /*0ce8*/ 	.word	0xffffffff


	//   ....[154]....
        /*0cec*/ 	.word	0xffffffff


	//   ....[155]....
        /*0cf0*/ 	.word	0xffffffff


	//   ....[156]....
        /*0cf4*/ 	.word	0xffffffff


	//   ....[157]....
        /*0cf8*/ 	.word	0xffffffff


	//   ....[158]....
        /*0cfc*/ 	.word	0xffffffff


	//   ....[159]....
        /*0d00*/ 	.word	0xffffffff


	//   ....[160]....
        /*0d04*/ 	.word	0xffffffff


	//   ....[161]....
        /*0d08*/ 	.word	0xffffffff


	//   ....[162]....
        /*0d0c*/ 	.word	0xffffffff


	//   ....[163]....
        /*0d10*/ 	.word	0xffffffff


	//   ....[164]....
        /*0d14*/ 	.word	0xffffffff


	//   ....[165]....
        /*0d18*/ 	.word	0xffffffff


	//   ....[166]....
        /*0d1c*/ 	.word	0xffffffff


	//   ....[167]....
        /*0d20*/ 	.word	0xffffffff


	//   ....[168]....
        /*0d24*/ 	.word	0xffffffff


	//   ....[169]....
        /*0d28*/ 	.word	0xffffffff


	//   ....[170]....
        /*0d2c*/ 	.word	0xffffffff


	//   ....[171]....
        /*0d30*/ 	.word	0xffffffff


	//   ....[172]....
        /*0d34*/ 	.word	0xffffffff


	//   ....[173]....
        /*0d38*/ 	.word	0xffffffff


	//   ....[174]....
        /*0d3c*/ 	.word	0xffffffff


	//   ....[175]....
        /*0d40*/ 	.word	0xffffffff


	//   ....[176]....
        /*0d44*/ 	.word	0xffffffff


	//   ....[177]....
        /*0d48*/ 	.word	0xffffffff


	//   ....[178]....
        /*0d4c*/ 	.word	0xffffffff


	//   ....[179]....
        /*0d50*/ 	.word	0xffffffff


	//   ....[180]....
        /*0d54*/ 	.word	0xffffffff


	//   ....[181]....
        /*0d58*/ 	.word	0xffffffff


	//   ....[182]....
        /*0d5c*/ 	.word	0xffffffff


	//   ....[183]....
        /*0d60*/ 	.word	0xffffffff


	//   ....[184]....
        /*0d64*/ 	.word	0xffffffff


	//   ....[185]....
        /*0d68*/ 	.word	0xffffffff


	//   ....[186]....
        /*0d6c*/ 	.word	0xffffffff


	//   ....[187]....
        /*0d70*/ 	.word	0xffffffff


	//   ....[188]....
        /*0d74*/ 	.word	0xffffffff


	//   ....[189]....
        /*0d78*/ 	.word	0xffffffff


	//   ....[190]....
        /*0d7c*/ 	.word	0xffffffff


	//   ....[191]....
        /*0d80*/ 	.word	0xffffffff


	//   ....[192]....
        /*0d84*/ 	.word	0xffffffff


	//   ....[193]....
        /*0d88*/ 	.word	0xffffffff


	//   ....[194]....
        /*0d8c*/ 	.word	0xffffffff


	//   ....[195]....
        /*0d90*/ 	.word	0xffffffff


	//   ....[196]....
        /*0d94*/ 	.word	0xffffffff


	//   ....[197]....
        /*0d98*/ 	.word	0xffffffff


	//   ....[198]....
        /*0d9c*/ 	.word	0xffffffff


	//   ....[199]....
        /*0da0*/ 	.word	0xffffffff


	//   ....[200]....
        /*0da4*/ 	.word	0xffffffff


	//   ....[201]....
        /*0da8*/ 	.word	0xffffffff


	//   ....[202]....
        /*0dac*/ 	.word	0xffffffff


	//   ....[203]....
        /*0db0*/ 	.word	0xffffffff


	//----- nvinfo : EIATTR_COOP_GROUP_INSTR_OFFSETS
	.align		4
.L_452:
        /*0db4*/ 	.byte	0x04, 0x28
        /*0db6*/ 	.short	(.L_454 - .L_453)


	//   ....[0]....
.L_453:
        /*0db8*/ 	.word	0x00000050


	//   ....[1]....
        /*0dbc*/ 	.word	0x00000200


	//   ....[2]....
        /*0dc0*/ 	.word	0x00000230


	//   ....[3]....
        /*0dc4*/ 	.word	0x00000260


	//   ....[4]....
        /*0dc8*/ 	.word	0x00000290


	//   ....[5]....
        /*0dcc*/ 	.word	0x000002c0


	//   ....[6]....
        /*0dd0*/ 	.word	0x000002f0


	//   ....[7]....
        /*0dd4*/ 	.word	0x00000460


	//   ....[8]....
        /*0dd8*/ 	.word	0x000004a0


	//   ....[9]....
        /*0ddc*/ 	.word	0x000004d0


	//   ....[10]....
        /*0de0*/ 	.word	0x00000500


	//   ....[11]....
        /*0de4*/ 	.word	0x00000530


	//   ....[12]....
        /*0de8*/ 	.word	0x00000560


	//   ....[13]....
        /*0dec*/ 	.word	0x000005f0


	//   ....[14]....
        /*0df0*/ 	.word	0x00000620


	//   ....[15]....
        /*0df4*/ 	.word	0x00000640


	//   ....[16]....
        /*0df8*/ 	.word	0x000006a0


	//   ....[17]....
        /*0dfc*/ 	.word	0x00003fb0


	//   ....[18]....
        /*0e00*/ 	.word	0x00004030


	//   ....[19]....
        /*0e04*/ 	.word	0x00005020


	//   ....[20]....
        /*0e08*/ 	.word	0x00005030


	//   ....[21]....
        /*0e0c*/ 	.word	0x00006550


	//   ....[22]....
        /*0e10*/ 	.word	0x000065c0


	//   ....[23]....
        /*0e14*/ 	.word	0x00007660


	//   ....[24]....
        /*0e18*/ 	.word	0x00007670


	//   ....[25]....
        /*0e1c*/ 	.word	0x00008610


	//   ....[26]....
        /*0e20*/ 	.word	0x00008640


	//   ....[27]....
        /*0e24*/ 	.word	0x00008800


	//   ....[28]....
        /*0e28*/ 	.word	0x00008820


	//   ....[29]....
        /*0e2c*/ 	.word	0x00008c50


	//   ....[30]....
        /*0e30*/ 	.word	0x00008d10


	//   ....[31]....
        /*0e34*/ 	.word	0x00008eb0


	//   ....[32]....
        /*0e38*/ 	.word	0x00008ed0


	//   ....[33]....
        /*0e3c*/ 	.word	0x00009d90


	//   ....[34]....
        /*0e40*/ 	.word	0x00009db0


	//   ....[35]....
        /*0e44*/ 	.word	0x00009f40


	//   ....[36]....
        /*0e48*/ 	.word	0x00009f50


	//   ....[37]....
        /*0e4c*/ 	.word	0x0000a0c0


	//   ....[38]....
        /*0e50*/ 	.word	0x0000a0e0


	//   ....[39]....
        /*0e54*/ 	.word	0x0000a250


	//   ....[40]....
        /*0e58*/ 	.word	0x0000a260


	//   ....[41]....
        /*0e5c*/ 	.word	0x0000a6f0


	//   ....[42]....
        /*0e60*/ 	.word	0x0000a710


	//   ....[43]....
        /*0e64*/ 	.word	0x0000a800


	//   ....[44]....
        /*0e68*/ 	.word	0x0000a810


	//   ....[45]....
        /*0e6c*/ 	.word	0x0000aa70


	//   ....[46]....
        /*0e70*/ 	.word	0x0000aab0


	//   ....[47]....
        /*0e74*/ 	.word	0x0000aaf0


	//   ....[48]....
        /*0e78*/ 	.word	0x0000ab30


	//   ....[49]....
        /*0e7c*/ 	.word	0x0000dbe0


	//   ....[50]....
        /*0e80*/ 	.word	0x0000dc20


	//   ....[51]....
        /*0e84*/ 	.word	0x0000dc60


	//   ....[52]....
        /*0e88*/ 	.word	0x0000dca0


	//   ....[53]....
        /*0e8c*/ 	.word	0x00011300


	//   ....[54]....
        /*0e90*/ 	.word	0x00011330


	//   ....[55]....
        /*0e94*/ 	.word	0x00011520


	//   ....[56]....
        /*0e98*/ 	.word	0x00011530


	//   ....[57]....
        /*0e9c*/ 	.word	0x00012600


	//   ....[58]....
        /*0ea0*/ 	.word	0x00012620


	//   ....[59]....
        /*0ea4*/ 	.word	0x00012780


	//   ....[60]....
        /*0ea8*/ 	.word	0x00012790


	//   ....[61]....
        /*0eac*/ 	.word	0x00012ca0


	//   ....[62]....
        /*0eb0*/ 	.word	0x00012cd0


	//   ....[63]....
        /*0eb4*/ 	.word	0x00012ce0


	//   ....[64]....
        /*0eb8*/ 	.word	0x00012d10


	//   ....[65]....
        /*0ebc*/ 	.word	0x00013e30


	//   ....[66]....
        /*0ec0*/ 	.word	0x00013e40


	//   ....[67]....
        /*0ec4*/ 	.word	0x00013f80


	//   ....[68]....
        /*0ec8*/ 	.word	0x00013f90


	//   ....[69]....
        /*0ecc*/ 	.word	0x00014ff0


	//   ....[70]....
        /*0ed0*/ 	.word	0x00015010


	//   ....[71]....
        /*0ed4*/ 	.word	0x00015130


	//   ....[72]....
        /*0ed8*/ 	.word	0x00015140


	//   ....[73]....
        /*0edc*/ 	.word	0x000153f0


	//   ....[74]....
        /*0ee0*/ 	.word	0x00015420


	//   ....[75]....
        /*0ee4*/ 	.word	0x00015440


	//   ....[76]....
        /*0ee8*/ 	.word	0x00015460


	//   ....[77]....
        /*0eec*/ 	.word	0x00016bc0


	//   ....[78]....
        /*0ef0*/ 	.word	0x00016be0


	//   ....[79]....
        /*0ef4*/ 	.word	0x00016c00


	//   ....[80]....
        /*0ef8*/ 	.word	0x00016c20


	//   ....[81]....
        /*0efc*/ 	.word	0x000184c0


	//   ....[82]....
        /*0f00*/ 	.word	0x000184e0


	//   ....[83]....
        /*0f04*/ 	.word	0x000184f0


	//   ....[84]....
        /*0f08*/ 	.word	0x00018500


	//   ....[85]....
        /*0f0c*/ 	.word	0x000188c0


	//   ....[86]....
        /*0f10*/ 	.word	0x000188e0


	//   ....[87]....
        /*0f14*/ 	.word	0x00018a40


	//   ....[88]....
        /*0f18*/ 	.word	0x00018a50


	//   ....[89]....
        /*0f1c*/ 	.word	0x00018bc0


	//   ....[90]....
        /*0f20*/ 	.word	0x00018be0


	//   ....[91]....
        /*0f24*/ 	.word	0x00018d50


	//   ....[92]....
        /*0f28*/ 	.word	0x00018d60


	//   ....[93]....
        /*0f2c*/ 	.word	0x00019100


	//   ....[94]....
        /*0f30*/ 	.word	0x00019120


	//   ....[95]....
        /*0f34*/ 	.word	0x00019d60


	//   ....[96]....
        /*0f38*/ 	.word	0x00019d70


	//   ....[97]....
        /*0f3c*/ 	.word	0x0001b210


	//   ....[98]....
        /*0f40*/ 	.word	0x0001b230


	//   ....[99]....
        /*0f44*/ 	.word	0x0001b3a0


	//   ....[100]....
        /*0f48*/ 	.word	0x0001b3b0


	//   ....[101]....
        /*0f4c*/ 	.word	0x0001b520


	//   ....[102]....
        /*0f50*/ 	.word	0x0001b540


	//   ....[103]....
        /*0f54*/ 	.word	0x0001b6b0


	//   ....[104]....
        /*0f58*/ 	.word	0x0001b6c0


	//   ....[105]....
        /*0f5c*/ 	.word	0x0001b8f0


	//   ....[106]....
        /*0f60*/ 	.word	0x0001b910


	//   ....[107]....
        /*0f64*/ 	.word	0x0001ba40


	//   ....[108]....
        /*0f68*/ 	.word	0x0001ba80


	//   ....[109]....
        /*0f6c*/ 	.word	0x0001bab0


	//   ....[110]....
        /*0f70*/ 	.word	0x0001bae0


	//   ....[111]....
        /*0f74*/ 	.word	0x0001bb10


	//   ....[112]....
        /*0f78*/ 	.word	0x0001bb40


	//   ....[113]....
        /*0f7c*/ 	.word	0x0001bcb0


	//   ....[114]....
        /*0f80*/ 	.word	0x0001bcf0


	//   ....[115]....
        /*0f84*/ 	.word	0x0001bd20


	//   ....[116]....
        /*0f88*/ 	.word	0x0001bd50


	//   ....[117]....
        /*0f8c*/ 	.word	0x0001bd80


	//   ....[118]....
        /*0f90*/ 	.word	0x0001bdb0


	//   ....[119]....
        /*0f94*/ 	.word	0x0001be40


	//   ....[120]....
        /*0f98*/ 	.word	0x0001be70


	//   ....[121]....
        /*0f9c*/ 	.word	0x0001be80


	//   ....[122]....
        /*0fa0*/ 	.word	0x0001bee0


	//   ....[123]....
        /*0fa4*/ 	.word	0x0001c4d0


	//   ....[124]....
        /*0fa8*/ 	.word	0x0001c530


	//   ....[125]....
        /*0fac*/ 	.word	0x0001c590


	//   ....[126]....
        /*0fb0*/ 	.word	0x0001c5f0


	//   ....[127]....
        /*0fb4*/ 	.word	0x0001c650


	//   ....[128]....
        /*0fb8*/ 	.word	0x0001c6c0


	//   ....[129]....
        /*0fbc*/ 	.word	0x0001c710


	//   ....[130]....
        /*0fc0*/ 	.word	0x0001c770


	//   ....[131]....
        /*0fc4*/ 	.word	0x0001c7e0


	//   ....[132]....
        /*0fc8*/ 	.word	0x0001c840


	//   ....[133]....
        /*0fcc*/ 	.word	0x0001c8b0


	//   ....[134]....
        /*0fd0*/ 	.word	0x0001c920


	//   ....[135]....
        /*0fd4*/ 	.word	0x0001c990


	//   ....[136]....
        /*0fd8*/ 	.word	0x0001c9f0


	//   ....[137]....
        /*0fdc*/ 	.word	0x0001ca60


	//   ....[138]....
        /*0fe0*/ 	.word	0x0001cad0


	//   ....[139]....
        /*0fe4*/ 	.word	0x0001cb40


	//   ....[140]....
        /*0fe8*/ 	.word	0x0001cba0


	//   ....[141]....
        /*0fec*/ 	.word	0x0001cc10


	//   ....[142]....
        /*0ff0*/ 	.word	0x0001cc70


	//   ....[143]....
        /*0ff4*/ 	.word	0x0001cce0


	//   ....[144]....
        /*0ff8*/ 	.word	0x0001cd50


	//   ....[145]....
        /*0ffc*/ 	.word	0x0001cdc0


	//   ....[146]....
        /*1000*/ 	.word	0x0001ce20


	//   ....[147]....
        /*1004*/ 	.word	0x0001ce80


	//   ....[148]....
        /*1008*/ 	.word	0x0001cee0


	//   ....[149]....
        /*100c*/ 	.word	0x0001cf30


	//   ....[150]....
        /*1010*/ 	.word	0x0001cf80


	//   ....[151]....
        /*1014*/ 	.word	0x0001cff0


	//   ....[152]....
        /*1018*/ 	.word	0x0001d060


	//   ....[153]....
        /*101c*/ 	.word	0x0001d0c0


	//   ....[154]....
        /*1020*/ 	.word	0x0001d130


	//   ....[155]....
        /*1024*/ 	.word	0x0001d1a0


	//   ....[156]....
        /*1028*/ 	.word	0x0001d210


	//   ....[157]....
        /*102c*/ 	.word	0x0001d270


	//   ....[158]....
        /*1030*/ 	.word	0x0001d2c0


	//   ....[159]....
        /*1034*/ 	.word	0x0001d310


	//   ....[160]....
        /*1038*/ 	.word	0x0001d360


	//   ....[161]....
        /*103c*/ 	.word	0x0001d3a0


	//   ....[162]....
        /*1040*/ 	.word	0x0001d400


	//   ....[163]....
        /*1044*/ 	.word	0x0001d440


	//   ....[164]....
        /*1048*/ 	.word	0x0001d490


	//   ....[165]....
        /*104c*/ 	.word	0x0001d4d0


	//   ....[166]....
        /*1050*/ 	.word	0x0001d540


	//   ....[167]....
        /*1054*/ 	.word	0x0001d5b0


	//   ....[168]....
        /*1058*/ 	.word	0x0001d620


	//   ....[169]....
        /*105c*/ 	.word	0x0001d680


	//   ....[170]....
        /*1060*/ 	.word	0x0001d6f0


	//   ....[171]....
        /*1064*/ 	.word	0x0001d760


	//   ....[172]....
        /*1068*/ 	.word	0x0001d7d0


	//   ....[173]....
        /*106c*/ 	.word	0x0001d830


	//   ....[174]....
        /*1070*/ 	.word	0x0001d8a0


	//   ....[175]....
        /*1074*/ 	.word	0x0001d910


	//   ....[176]....
        /*1078*/ 	.word	0x0001d980


	//   ....[177]....
        /*107c*/ 	.word	0x0001d9e0


	//   ....[178]....
        /*1080*/ 	.word	0x0001da50


	//   ....[179]....
        /*1084*/ 	.word	0x0001dac0


	//   ....[180]....
        /*1088*/ 	.word	0x0001db30


	//   ....[181]....
        /*108c*/ 	.word	0x0001db90


	//   ....[182]....
        /*1090*/ 	.word	0x0001dc00


	//   ....[183]....
        /*1094*/ 	.word	0x0001dc70


	//   ....[184]....
        /*1098*/ 	.word	0x0001dce0


	//   ....[185]....
        /*109c*/ 	.word	0x0001dd40


	//   ....[186]....
        /*10a0*/ 	.word	0x0001ddb0


	//   ....[187]....
        /*10a4*/ 	.word	0x0001de20


	//   ....[188]....
        /*10a8*/ 	.word	0x0001de80


	//   ....[189]....
        /*10ac*/ 	.word	0x0001ded0


	//   ....[190]....
        /*10b0*/ 	.word	0x0001df30


	//   ....[191]....
        /*10b4*/ 	.word	0x0001df90


	//   ....[192]....
        /*10b8*/ 	.word	0x0001dff0


	//   ....[193]....
        /*10bc*/ 	.word	0x0001e060


	//   ....[194]....
        /*10c0*/ 	.word	0x0001e0c0


	//   ....[195]....
        /*10c4*/ 	.word	0x0001e120


	//   ....[196]....
        /*10c8*/ 	.word	0x0001e180


	//   ....[197]....
        /*10cc*/ 	.word	0x0001e1e0


	//   ....[198]....
        /*10d0*/ 	.word	0x0001e240


	//   ....[199]....
        /*10d4*/ 	.word	0x0001e2b0


	//   ....[200]....
        /*10d8*/ 	.word	0x0001e300


	//   ....[201]....
        /*10dc*/ 	.word	0x0001e360


	//   ....[202]....
        /*10e0*/ 	.word	0x0001e3c0


	//   ....[203]....
        /*10e4*/ 	.word	0x0001e430


	//----- nvinfo : EIATTR_EXIT_INSTR_OFFSETS
	.align		4
.L_454:
        /*10e8*/ 	.byte	0x04, 0x1c
        /*10ea*/ 	.short	(.L_456 - .L_455)


	//   ....[0]....
.L_455:
        /*10ec*/ 	.word	0x00000c10


	//   ....[1]....
        /*10f0*/ 	.word	0x0001c490


	//----- nvinfo : EIATTR_MAX_THREADS
	.align		4
.L_456:
        /*10f4*/ 	.byte	0x04, 0x05
        /*10f6*/ 	.short	(.L_458 - .L_457)
.L_457:
        /*10f8*/ 	.word	0x00000100
        /*10fc*/ 	.word	0x00000001
        /*1100*/ 	.word	0x00000001


	//----- nvinfo : EIATTR_CRS_STACK_SIZE
	.align		4
.L_458:
        /*1104*/ 	.byte	0x04, 0x1e
        /*1106*/ 	.short	(.L_460 - .L_459)
.L_459:
        /*1108*/ 	.word	0x00000000
.L_460:


//--------------------- .nv.info._ZN7cutlass13device_kernelIN5flash19enable_sm80_to_sm89INS1_16FlashAttnFwdSm80INS1_25CollectiveMainloopFwdSm80ILi8ELi1ELb0EN4cute5tupleIJNS5_1CILi128EEENS7_ILi64EEENS7_ILi256EEEEEELi256ENS_10bfloat16_tEfNS_4arch4Sm80ELb0ELb1ELb1ELb0ELb1ELb0ELb1ELb1EEENS1_21CollectiveEpilogueFwdINS6_IJS8_SA_S9_EEENS6_IJNS7_ILi1EEESI_SI_EEESC_SE_Li256ELb0ELb1ELb1ELb0EEENS1_19SingleTileSchedulerILb0ELb1ELb1ELi128EEEEEEEEEvNT_6ParamsE --------------------------
	.section	.nv.info._ZN7cutlass13device_kernelIN5flash19enable_sm80_to_sm89INS1_16FlashAttnFwdSm80INS1_25CollectiveMainloopFwdSm80ILi8ELi1ELb0EN4cute5tupleIJNS5_1CILi128EEENS7_ILi64EEENS7_ILi256EEEEEELi256ENS_10bfloat16_tEfNS_4arch4Sm80ELb0ELb1ELb1ELb0ELb1ELb0ELb1ELb1EEENS1_21CollectiveEpilogueFwdINS6_IJS8_SA_S9_EEENS6_IJNS7_ILi1EEESI_SI_EEESC_SE_Li256ELb0ELb1ELb1ELb0EEENS1_19SingleTileSchedulerILb0ELb1ELb1ELi128EEEEEEEEEvNT_6ParamsE,"",@"SHT_CUDA_INFO"
	.sectionflags	@""
	.align	4


	//----- nvinfo : EIATTR_CUDA_API_VERSION
	.align		4
        /*0000*/ 	.byte	0x04, 0x37
        /*0002*/ 	.short	(.L_462 - .L_461)
.L_461:
        /*0004*/ 	.word	0x00000082


	//----- nvinfo : EIATTR_SW2861232_WAR
	.align		4
.L_462:
        /*0008*/ 	.byte	0x01, 0x35
	.zero		2


	//----- nvinfo : EIATTR_PARAM_CBANK
	.align		4
        /*000c*/ 	.byte	0x04, 0x0a
        /*000e*/ 	.short	(.L_464 - .L_463)
	.align		4
.L_463:
        /*0010*/ 	.word	index@(.nv.constant0._ZN7cutlass13device_kernelIN5flash19enable_sm80_to_sm89INS1_16FlashAttnFwdSm80INS1_25CollectiveMainloopFwdSm80ILi8ELi1ELb0EN4cute5tupleIJNS5_1CILi128EEENS7_ILi64EEENS7_ILi256EEEEEELi256ENS_10bfloat16_tEfNS_4arch4Sm80ELb0ELb1ELb1ELb0ELb1ELb0ELb1ELb1EEENS1_21CollectiveEpilogueFwdINS6_IJS8_SA_S9_EEENS6_IJNS7_ILi1EEESI_SI_EEESC_SE_Li256ELb0ELb1ELb1ELb0EEENS1_19SingleTileSchedulerILb0ELb1ELb1ELi128EEEEEEEEEvNT_6ParamsE)
        /*0014*/ 	.short	0x0160
        /*0016*/ 	.short	0x0418


	//----- nvinfo : EIATTR_CBANK_PARAM_SIZE
	.align		4
.L_464:
        /*0018*/ 	.byte	0x03, 0x19
        /*001a*/ 	.short	0x0418


	//----- nvinfo : EIATTR_KPARAM_INFO
	.align		4
        /*001c*/ 	.byte	0x04, 0x17
        /*001e*/ 	.short	(.L_466 - .L_465)
.L_465:
        /*0020*/ 	.word	0x00000000
        /*0024*/ 	.short	0x0000
        /*0026*/ 	.short	0x0000
        /*0028*/ 	.byte	0x00, 0xf0, 0x61, 0x10


	//----- nvinfo : EIATTR_MAXREG_COUNT
	.align		4
.L_466:
        /*002c*/ 	.byte	0x03, 0x1b
        /*002e*/ 	.short	0x00ff


	//----- nvinfo : EIATTR_NUM_BARRIERS
	.align		4
        /*0030*/ 	.byte	0x02, 0x4c
        /*0032*/ 	.byte	0x02
	.zero		1


	//----- nvinfo : EIATTR_ANNOTATIONS
	.align		4
        /*0034*/ 	.byte	0x04, 0x55
        /*0036*/ 	.short	(.L_468 - .L_467)


	//   ....[0]....
.L_467:
        /*0038*/ 	.word	0x00000001
        /*003c*/ 	.byte	0xd0, 0xc1, 0x00, 0x00, 0x01, 0x00, 0x00, 0x00, 0xb0, 0xc8, 0x00, 0x00


	//----- nvinfo : EIATTR_MERCURY_ISA_VERSION
	.align		4
.L_468:
        /*0048*/ 	.byte	0x03, 0x5f
        /*004a*/ 	.short	0x0000


	//----- nvinfo : EIATTR_COOP_GROUP_MASK_REGIDS
	.align		4
        /*004c*/ 	.byte	0x04, 0x29
        /*004e*/ 	.short	(.L_470 - .L_469)


	//   ....[0]....
.L_469:
        /*0050*/ 	.word	0xffffffff


	//   ....[1]....
        /*0054*/ 	.word	0xffffffff


	//   ....[2]....
        /*0058*/ 	.word	0xffffffff


	//   ....[3]....
        /*005c*/ 	.word	0xffffffff


	//   ....[4]....
        /*0060*/ 	.word	0xffffffff


	//   ....[5]....
        /*0064*/ 	.word	0xffffffff


	//   ....[6]....
        /*0068*/ 	.word	0xffffffff


	//   ....[7]....
        /*006c*/ 	.word	0xffffffff


	//   ....[8]....
        /*0070*/ 	.word	0xffffffff


	//   ....[9]....
        /*0074*/ 	.word	0xffffffff


	//   ....[10]....
        /*0078*/ 	.word	0xffffffff


	//   ....[11]....
        /*007c*/ 	.word	0xffffffff


	//   ....[12]....
        /*0080*/ 	.word	0xffffffff


	//   ....[13]....
        /*0084*/ 	.word	0xffffffff


	//   ....[14]....
        /*0088*/ 	.word	0xffffffff


	//   ....[15]....
        /*008c*/ 	.word	0xffffffff


	//   ....[16]....
        /*0090*/ 	.word	0xffffffff


	//   ....[17]....
        /*0094*/ 	.word	0xffffffff


	//   ....[18]....
        /*0098*/ 	.word	0xffffffff


	//   ....[19]....
        /*009c*/ 	.word	0xffffffff


	//   ....[20]....
        /*00a0*/ 	.word	0xffffffff


	//   ....[21]....
        /*00a4*/ 	.word	0xffffffff


	//   ....[22]....
        /*00a8*/ 	.word	0xffffffff


	//   ....[23]....
        /*00ac*/ 	.word	0xffffffff


	//   ....[24]....
        /*00b0*/ 	.word	0xffffffff


	//   ....[25]....
        /*00b4*/ 	.word	0xffffffff


	//   ....[26]....
        /*00b8*/ 	.word	0xffffffff


	//   ....[27]....
        /*00bc*/ 	.word	0xffffffff


	//   ....[28]....
        /*00c0*/ 	.word	0xffffffff


	//   ....[29]....
        /*00c4*/ 	.word	0xffffffff


	//   ....[30]....
        /*00c8*/ 	.word	0xffffffff


	//   ....[31]....
        /*00cc*/ 	.word	0xffffffff


	//   ....[32]....
        /*00d0*/ 	.word	0xffffffff


	//   ....[33]....
        /*00d4*/ 	.word	0xffffffff


	//   ....[34]....
        /*00d8*/ 	.word	0xffffffff


	//   ....[35]....
        /*00dc*/ 	.word	0xffffffff


	//   ....[36]....
        /*00e0*/ 	.word	0xffffffff


	//   ....[37]....
        /*00e4*/ 	.word	0xffffffff


	//   ....[38]....
        /*00e8*/ 	.word	0xffffffff


	//   ....[39]....
        /*00ec*/ 	.word	0xffffffff


	//   ....[40]....
        /*00f0*/ 	.word	0xffffffff


	//   ....[41]....
        /*00f4*/ 	.word	0xffffffff


	//   ....[42]....
        /*00f8*/ 	.word	0xffffffff


	//   ....[43]....
        /*00fc*/ 	.word	0xffffffff


	//   ....[44]....
        /*0100*/ 	.word	0xffffffff


	//   ....[45]....
        /*0104*/ 	.word	0xffffffff


	//   ....[46]....
        /*0108*/ 	.word	0xffffffff


	//   ....[47]....
        /*010c*/ 	.word	0xffffffff


	//   ....[48]....
        /*0110*/ 	.word	0xffffffff


	//   ....[49]....
        /*0114*/ 	.word	0xffffffff


	//   ....[50]....
        /*0118*/ 	.word	0xffffffff


	//   ....[51]....
        /*011c*/ 	.word	0xffffffff


	//   ....[52]....
        /*0120*/ 	.word	0xffffffff


	//   ....[53]....
        /*0124*/ 	.word	0xffffffff


	//   ....[54]....
        /*0128*/ 	.word	0xffffffff


	//   ....[55]....
        /*012c*/ 	.word	0xffffffff


	//   ....[56]....
        /*0130*/ 	.word	0xffffffff


	//   ....[57]....
        /*0134*/ 	.word	0xffffffff


	//   ....[58]....
        /*0138*/ 	.word	0xffffffff


	//   ....[59]....
        /*013c*/ 	.word	0xffffffff


	//   ....[60]....
        /*0140*/ 	.word	0xffffffff


	//   ....[61]....
        /*0144*/ 	.word	0xffffffff


	//   ....[62]....
        /*0148*/ 	.word	0xffffffff


	//   ....[63]....
        /*014c*/ 	.word	0xffffffff


	//   ....[64]....
        /*0150*/ 	.word	0xffffffff


	//   ....[65]....
        /*0154*/ 	.word	0xffffffff


	//   ....[66]....
        /*0158*/ 	.word	0xffffffff


	//   ....[67]....
        /*015c*/ 	.word	0xffffffff


	//   ....[68]....
        /*0160*/ 	.word	0xffffffff


	//   ....[69]....
        /*0164*/ 	.word	0xffffffff


	//   ....[70]....
        /*0168*/ 	.word	0xffffffff


	//   ....[71]....
        /*016c*/ 	.word	0xffffffff


	//   ....[72]....
        /*0170*/ 	.word	0xffffffff


	//   ....[73]....
        /*0174*/ 	.word	0xffffffff


	//   ....[74]....
        /*0178*/ 	.word	0xffffffff


	//   ....[75]....
        /*017c*/ 	.word	0xffffffff


	//   ....[76]....
        /*0180*/ 	.word	0xffffffff


	//   ....[77]....
        /*0184*/ 	.word	0xffffffff


	//   ....[78]....
        /*0188*/ 	.word	0xffffffff


	//----- nvinfo : EIATTR_COOP_GROUP_INSTR_OFFSETS
	.align		4
.L_470:
        /*018c*/ 	.byte	0x04, 0x28
        /*018e*/ 	.short	(.L_472 - .L_471)


	//   ....[0]....
.L_471:
        /*0190*/ 	.word	0x00000060


	//   ....[1]....
        /*0194*/ 	.word	0x000013e0


	//   ....[2]....
        /*0198*/ 	.word	0x00001410


	//   ....[3]....
        /*019c*/ 	.word	0x000016a0


	//   ....[4]....
        /*01a0*/ 	.word	0x000016d0


	//   ....[5]....
        /*01a4*/ 	.word	0x00001840


	//   ....[6]....
        /*01a8*/ 	.word	0x00001870


	//   ....[7]....
        /*01ac*/ 	.word	0x000019d0


	//   ....[8]....
        /*01b0*/ 	.word	0x00001a10


	//   ....[9]....
        /*01b4*/ 	.word	0x00002140


	//   ....[10]....
        /*01b8*/ 	.word	0x00002170


	//   ....[11]....
        /*01bc*/ 	.word	0x000021a0


	//   ....[12]....
        /*01c0*/ 	.word	0x000021d0


	//   ....[13]....
        /*01c4*/ 	.word	0x00002200


	//   ....[14]....
        /*01c8*/ 	.word	0x00002230


	//   ....[15]....
        /*01cc*/ 	.word	0x00002250


	//   ....[16]....
        /*01d0*/ 	.word	0x00002270


	//   ....[17]....
        /*01d4*/ 	.word	0x00003870


	//   ....[18]....
        /*01d8*/ 	.word	0x000038a0


	//   ....[19]....
        /*01dc*/ 	.word	0x000038b0


	//   ....[20]....
        /*01e0*/ 	.word	0x000038c0


	//   ....[21]....
        /*01e4*/ 	.word	0x00003e00


	//   ....[22]....
        /*01e8*/ 	.word	0x00004080


	//   ....[23]....
        /*01ec*/ 	.word	0x00004d20


	//   ....[24]....
        /*01f0*/ 	.word	0x00004db0


	//   ....[25]....
        /*01f4*/ 	.word	0x00004e10


	//   ....[26]....
        /*01f8*/ 	.word	0x00004ee0


	//   ....[27]....
        /*01fc*/ 	.word	0x000065b0


	//   ....[28]....
        /*0200*/ 	.word	0x000065d0


	//   ....[29]....
        /*0204*/ 	.word	0x000065e0


	//   ....[30]....
        /*0208*/ 	.word	0x000065f0


	//   ....[31]....
        /*020c*/ 	.word	0x00007b00


	//   ....[32]....
        /*0210*/ 	.word	0x00007b30


	//   ....[33]....
        /*0214*/ 	.word	0x00007b40


	//   ....[34]....
        /*0218*/ 	.word	0x00007b50


	//   ....[35]....
        /*021c*/ 	.word	0x00007de0


	//   ....[36]....
        /*0220*/ 	.word	0x00008020


	//   ....[37]....
        /*0224*/ 	.word	0x00008980


	//   ....[38]....
        /*0228*/ 	.word	0x00008bd0


	//   ....[39]....
        /*022c*/ 	.word	0x00008ca0


	//   ....[40]....
        /*0230*/ 	.word	0x00008db0


	//   ....[41]....
        /*0234*/ 	.word	0x0000b110


	//   ....[42]....
        /*0238*/ 	.word	0x0000b140


	//   ....[43]....
        /*023c*/ 	.word	0x0000b150


	//   ....[44]....
        /*0240*/ 	.word	0x0000b160


	//   ....[45]....
        /*0244*/ 	.word	0x0000c680


	//   ....[46]....
        /*0248*/ 	.word	0x0000c6b0


	//   ....[47]....
        /*024c*/ 	.word	0x0000c6c0


	//   ....[48]....
        /*0250*/ 	.word	0x0000c6d0


	//   ....[49]....
        /*0254*/ 	.word	0x0000ca60


	//   ....[50]....
        /*0258*/ 	.word	0x0000caf0


	//   ....[51]....
        /*025c*/ 	.word	0x0000cb80


	//   ....[52]....
        /*0260*/ 	.word	0x0000cba0


	//   ....[53]....
        /*0264*/ 	.word	0x0000eb90


	//   ....[54]....
        /*0268*/ 	.word	0x0000eba0


	//   ....[55]....
        /*026c*/ 	.word	0x0000ecc0


	//   ....[56]....
        /*0270*/ 	.word	0x0000ed10


	//   ....[57]....
        /*0274*/ 	.word	0x00010060


	//   ....[58]....
        /*0278*/ 	.word	0x00010070


	//   ....[59]....
        /*027c*/ 	.word	0x00010080


	//   ....[60]....
        /*0280*/ 	.word	0x00010090


	//   ....[61]....
        /*0284*/ 	.word	0x000102d0


	//   ....[62]....
        /*0288*/ 	.word	0x00010500


	//   ....[63]....
        /*028c*/ 	.word	0x00010fd0


	//   ....[64]....
        /*0290*/ 	.word	0x00011140


	//   ....[65]....
        /*0294*/ 	.word	0x00011170


	//   ....[66]....
        /*0298*/ 	.word	0x00011200


	//   ....[67]....
        /*029c*/ 	.word	0x00012de0


	//   ....[68]....
        /*02a0*/ 	.word	0x00012e10


	//   ....[69]....
        /*02a4*/ 	.word	0x00012e60


	//   ....[70]....
        /*02a8*/ 	.word	0x00012e70


	//   ....[71]....
        /*02ac*/ 	.word	0x00013d40


	//   ....[72]....
        /*02b0*/ 	.word	0x00013d70


	//   ....[73]....
        /*02b4*/ 	.word	0x00013db0


	//   ....[74]....
        /*02b8*/ 	.word	0x00013de0


	//   ....[75]....
        /*02bc*/ 	.word	0x00013ed0


	//   ....[76]....
        /*02c0*/ 	.word	0x00013ee0


	//   ....[77]....
        /*02c4*/ 	.word	0x00014b10


	//   ....[78]....
        /*02c8*/ 	.word	0x00014b20


	//----- nvinfo : EIATTR_EXIT_INSTR_OFFSETS
	.align		4
.L_472:
        /*02cc*/ 	.byte	0x04, 0x1c
        /*02ce*/ 	.short	(.L_474 - .L_473)


	//   ....[0]....
.L_473:
        /*02d0*/ 	.word	0x000001c0


	//   ....[1]....
        /*02d4*/ 	.word	0x00014b30


	//   ....[2]....
        /*02d8*/ 	.word	0x000156d0


	//   ....[3]....
        /*02dc*/ 	.word	0x00015720


	//   ....[4]....
        /*02e0*/ 	.word	0x00015750


	//   ....[5]....
        /*02e4*/ 	.word	0x000157b0


	//   ....[6]....
        /*02e8*/ 	.word	0x00015a40


	//----- nvinfo : EIATTR_CTAIDZ_USED
	.align		4
.L_474:
        /*02ec*/ 	.byte	0x01, 0x04
	.zero		2


	//----- nvinfo : EIATTR_MAX_THREADS
	.align		4
        /*02f0*/ 	.byte	0x04, 0x05
        /*02f2*/ 	.short	(.L_476 - .L_475)
.L_475:
        /*02f4*/ 	.word	0x00000100
        /*02f8*/ 	.word	0x00000001
        /*02fc*/ 	.word	0x00000001


	//----- nvinfo : EIATTR_CRS_STACK_SIZE
	.align		4
.L_476:
        /*0300*/ 	.byte	0x04, 0x1e
        /*0302*/ 	.short	(.L_478 - .L_477)
.L_477:
        /*0304*/ 	.word	0x00000000
.L_478:


//--------------------- .nv.info._ZN7cutlass13device_kernelIN5flash19enable_sm80_to_sm89INS1_16FlashAttnFwdSm80INS1_25CollectiveMainloopFwdSm80ILi8ELi1ELb0EN4cute5tupleIJNS5_1CILi128EEENS7_ILi64EEENS7_ILi256EEEEEELi256ENS_10bfloat16_tEfNS_4arch4Sm80ELb0ELb1ELb1ELb1ELb1ELb0ELb1ELb1EEENS1_21CollectiveEpilogueFwdINS6_IJS8_SA_S9_EEENS6_IJNS7_ILi1EEESI_SI_EEESC_SE_Li256ELb1ELb1ELb1ELb0EEENS1_36VarlenDynamicPersistentTileSchedulerILi128ELi64ELi256ELi256ELb1ELb1ELb0ELb1ELb0ELb1EEEEEEEEEvNT_6ParamsE --------------------------
	.section	.nv.info._ZN7cutlass13device_kernelIN5flash19enable_sm80_to_sm89INS1_16FlashAttnFwdSm80INS1_25CollectiveMainloopFwdSm80ILi8ELi1ELb0EN4cute5tupleIJNS5_1CILi128EEENS7_ILi64EEENS7_ILi256EEEEEELi256ENS_10bfloat16_tEfNS_4arch4Sm80ELb0ELb1ELb1ELb1ELb1ELb0ELb1ELb1EEENS1_21CollectiveEpilogueFwdINS6_IJS8_SA_S9_EEENS6_IJNS7_ILi1EEESI_SI_EEESC_SE_Li256ELb1ELb1ELb1ELb0EEENS1_36VarlenDynamicPersistentTileSchedulerILi128ELi64ELi256ELi256ELb1ELb1ELb0ELb1ELb0ELb1EEEEEEEEEvNT_6ParamsE,"",@"SHT_CUDA_INFO"
	.sectionflags	@""
	.align	4


	//----- nvinfo : EIATTR_CUDA_API_VERSION
	.align		4
        /*0000*/ 	.byte	0x04, 0x37
        /*0002*/ 	.short	(.L_480 - .L_479)
.L_479:
        /*0004*/ 	.word	0x00000082


	//----- nvinfo : EIATTR_SW2861232_WAR
	.align		4
.L_480:
        /*0008*/ 	.byte	0x01, 0x35
	.zero		2


	//----- nvinfo : EIATTR_PARAM_CBANK
	.align		4
        /*000c*/ 	.byte	0x04, 0x0a
        /*000e*/ 	.short	(.L_482 - .L_481)
	.align		4
.L_481:
        /*0010*/ 	.word	index@(.nv.constant0._ZN7cutlass13device_kernelIN5flash19enable_sm80_to_sm89INS1_16FlashAttnFwdSm80INS1_25CollectiveMainloopFwdSm80ILi8ELi1ELb0EN4cute5tupleIJNS5_1CILi128EEENS7_ILi64EEENS7_ILi256EEEEEELi256ENS_10bfloat16_tEfNS_4arch4Sm80ELb0ELb1ELb1ELb1ELb1ELb0ELb1ELb1EEENS1_21CollectiveEpilogueFwdINS6_IJS8_SA_S9_EEENS6_IJNS7_ILi1EEESI_SI_EEESC_SE_Li256ELb1ELb1ELb1ELb0EEENS1_36VarlenDynamicPersistentTileSchedulerILi128ELi64ELi256ELi256ELb1ELb1ELb0ELb1ELb0ELb1EEEEEEEEEvNT_6ParamsE)
        /*0014*/ 	.short	0x0160
        /*0016*/ 	.short	0x0438


	//----- nvinfo : EIATTR_CBANK_PARAM_SIZE
	.align		4
.L_482:
        /*0018*/ 	.byte	0x03, 0x19
        /*001a*/ 	.short	0x0438


	//----- nvinfo : EIATTR_KPARAM_INFO
	.align		4
        /*001c*/ 	.byte	0x04, 0x17
        /*001e*/ 	.short	(.L_484 - .L_483)
.L_483:
        /*0020*/ 	.word	0x00000000
        /*0024*/ 	.short	0x0000
        /*0026*/ 	.short	0x0000
        /*0028*/ 	.byte	0x00, 0xf0, 0xe1, 0x10


	//----- nvinfo : EIATTR_MAXREG_COUNT
	.align		4
.L_484:
        /*002c*/ 	.byte	0x03, 0x1b
        /*002e*/ 	.short	0x00ff


	//----- nvinfo : EIATTR_NUM_BARRIERS
	.align		4
        /*0030*/ 	.byte	0x02, 0x4c
        /*0032*/ 	.byte	0x06
	.zero		1


	//----- nvinfo : EIATTR_ANNOTATIONS
	.align		4
        /*0034*/ 	.byte	0x04, 0x55
        /*0036*/ 	.short	(.L_486 - .L_485)


	//   ....[0]....
.L_485:
        /* <DEDUP_REMOVED lines=15> */


	//----- nvinfo : EIATTR_MERCURY_ISA_VERSION
	.align		4
.L_486:
        /*0118*/ 	.byte	0x03, 0x5f
        /*011a*/ 	.short	0x0000


	//----- nvinfo : EIATTR_INT_WARP_WIDE_INSTR_OFFSETS
	.align		4
        /*011c*/ 	.byte	0x04, 0x31
        /*011e*/ 	.short	(.L_488 - .L_487)


	//   ....[0]....
.L_487:
        /*0120*/ 	.word	0x00014c30


	//   ....[1]....
        /*0124*/ 	.word	0x00014cb0


	//----- nvinfo : EIATTR_COOP_GROUP_MASK_REGIDS
	.align		4
.L_488:
        /*0128*/ 	.byte	0x04, 0x29
        /*012a*/ 	.short	(.L_490 - .L_489)


	//   ....[0]....
.L_489:
        /*012c*/ 	.word	0xffffffff


	//   ....[1]....
        /*0130*/ 	.word	0xffffffff


	//   ....[2]....
        /*0134*/ 	.word	0xffffffff


	//   ....[3]....
        /*0138*/ 	.word	0xffffffff


	//   ....[4]....
        /*013c*/ 	.word	0xffffffff


	//   ....[5]....
        /*0140*/ 	.word	0xffffffff


	//   ....[6]....
        /*0144*/ 	.word	0xffffffff


	//   ....[7]....
        /*0148*/ 	.word	0xffffffff


	//   ....[8]....
        /*014c*/ 	.word	0xffffffff


	//   ....[9]....
        /*0150*/ 	.word	0xffffffff


	//   ....[10]....
        /*0154*/ 	.word	0xffffffff


	//   ....[11]....
        /*0158*/ 	.word	0xffffffff


	//   ....[12]....
        /*015c*/ 	.word	0xffffffff


	//   ....[13]....
        /*0160*/ 	.word	0xffffffff


	//   ....[14]....
        /*0164*/ 	.word	0xffffffff


	//   ....[15]....
        /*0168*/ 	.word	0xffffffff


	//   ....[16]....
        /*016c*/ 	.word	0xffffffff


	//   ....[17]....
        /*0170*/ 	.word	0xffffffff


	//   ....[18]....
        /*0174*/ 	.word	0xffffffff


	//   ....[19]....
        /*0178*/ 	.word	0xffffffff


	//   ....[20]....
        /*017c*/ 	.word	0xffffffff


	//   ....[21]....
        /*0180*/ 	.word	0xffffffff


	//   ....[22]....
        /*0184*/ 	.word	0xffffffff


	//   ....[23]....
        /*0188*/ 	.word	0xffffffff


	//   ....[24]....
        /*018c*/ 	.word	0xffffffff


	//   ....[25]....
        /*0190*/ 	.word	0xffffffff


	//   ....[26]....
        /*0194*/ 	.word	0xffffffff


	//   ....[27]....
        /*0198*/ 	.word	0xffffffff


	//   ....[28]....
        /*019c*/ 	.word	0xffffffff


	//   ....[29]....
        /*01a0*/ 	.word	0xffffffff


	//   ....[30]....
        /*01a4*/ 	.word	0xffffffff


	//   ....[31]....
        /*01a8*/ 	.word	0xffffffff


	//   ....[32]....
        /*01ac*/ 	.word	0xffffffff


	//   ....[33]....
        /*01b0*/ 	.word	0xffffffff


	//   ....[34]....
        /*01b4*/ 	.word	0xffffffff


	//   ....[35]....
        /*01b8*/ 	.word	0xffffffff


	//   ....[36]....
        /*01bc*/ 	.word	0xffffffff


	//   ....[37]....
        /*01c0*/ 	.word	0xffffffff


	//   ....[38]....
        /*01c4*/ 	.word	0xffffffff


	//   ....[39]....
        /*01c8*/ 	.word	0xffffffff


	//   ....[40]....
        /*01cc*/ 	.word	0xffffffff


	//   ....[41]....
        /*01d0*/ 	.word	0xffffffff


	//   ....[42]....
        /*01d4*/ 	.word	0xffffffff


	//   ....[43]....
        /*01d8*/ 	.word	0xffffffff


	//   ....[44]....
        /*01dc*/ 	.word	0xffffffff


	//   ....[45]....
        /*01e0*/ 	.word	0xffffffff


	//   ....[46]....
        /*01e4*/ 	.word	0xffffffff


	//   ....[47]....
        /*01e8*/ 	.word	0xffffffff


	//   ....[48]....
        /*01ec*/ 	.word	0xffffffff


	//   ....[49]....
        /*01f0*/ 	.word	0xffffffff


	//   ....[50]....
        /*01f4*/ 	.word	0xffffffff


	//   ....[51]....
        /*01f8*/ 	.word	0xffffffff


	//   ....[52]....
        /*01fc*/ 	.word	0xffffffff


	//   ....[53]....
        /*0200*/ 	.word	0xffffffff


	//   ....[54]....
        /*0204*/ 	.word	0xffffffff


	//   ....[55]....
        /*0208*/ 	.word	0xffffffff


	//   ....[56]....
        /*020c*/ 	.word	0xffffffff


	//   ....[57]....
        /*0210*/ 	.word	0xffffffff


	//   ....[58]....
        /*0214*/ 	.word	0xffffffff


	//   ....[59]....
        /*0218*/ 	.word	0xffffffff


	//   ....[60]....
        /*021c*/ 	.word	0xffffffff


	//   ....[61]....
        /*0220*/ 	.word	0xffffffff


	//   ....[62]....
        /*0224*/ 	.word	0xffffffff


	//   ....[63]....
        /*0228*/ 	.word	0xffffffff


	//   ....[64]....
        /*022c*/ 	.word	0xffffffff


	//   ....[65]....
        /*0230*/ 	.word	0xffffffff


	//   ....[66]....
        /*0234*/ 	.word	0xffffffff


	//   ....[67]....
        /*0238*/ 	.word	0xffffffff


	//   ....[68]....
        /*023c*/ 	.word	0xffffffff


	//   ....[69]....
        /*0240*/ 	.word	0xffffffff


	//   ....[70]....
        /*0244*/ 	.word	0xffffffff


	//   ....[71]....
        /*0248*/ 	.word	0xffffffff


	//   ....[72]....
        /*024c*/ 	.word	0xffffffff


	//   ....[73]....
        /*0250*/ 	.word	0xffffffff


	//   ....[74]....
        /*0254*/ 	.word	0xffffffff


	//   ....[75]....
        /*0258*/ 	.word	0xffffffff


	//   ....[76]....
        /*025c*/ 	.word	0xffffffff


	//   ....[77]....
        /*0260*/ 	.word	0xffffffff


	//   ....[78]....
        /*0264*/ 	.word	0xffffffff


	//   ....[79]....
        /*0268*/ 	.word	0xffffffff


	//   ....[80]....
        /*026c*/ 	.word	0xffffffff


	//   ....[81]....
        /*0270*/ 	.word	0xffffffff


	//   ....[82]....
        /*0274*/ 	.word	0xffffffff


	//   ....[83]....
        /*0278*/ 	.word	0xffffffff


	//   ....[84]....
        /*027c*/ 	.word	0xffffffff


	//   ....[85]....
        /*0280*/ 	.word	0xffffffff


	//   ....[86]....
        /*0284*/ 	.word	0xffffffff


	//   ....[87]....
        /*0288*/ 	.word	0xffffffff


	//   ....[88]....
        /*028c*/ 	.word	0xffffffff


	//   ....[89]....
        /*0290*/ 	.word	0xffffffff


	//   ....[90]....
        /*0294*/ 	.word	0xffffffff


	//   ....[91]....
        /*0298*/ 	.word	0xffffffff


	//   ....[92]....
        /*029c*/ 	.word	0xffffffff


	//   ....[93]....
        /*02a0*/ 	.word	0xffffffff


	//   ....[94]....
        /*02a4*/ 	.word	0xffffffff


	//   ....[95]....
        /*02a8*/ 	.word	0xffffffff


	//   ....[96]....
        /*02ac*/ 	.word	0xffffffff


	//   ....[97]....
        /*02b0*/ 	.word	0xffffffff


	//   ....[98]....
        /*02b4*/ 	.word	0xffffffff


	//   ....[99]....
        /*02b8*/ 	.word	0xffffffff


	//   ....[100]....
        /*02bc*/ 	.word	0xffffffff


	//   ....[101]....
        /*02c0*/ 	.word	0xffffffff


	//   ....[102]....
        /*02c4*/ 	.word	0xffffffff


	//   ....[103]....
        /*02c8*/ 	.word	0xffffffff


	//   ....[104]....
        /*02cc*/ 	.word	0xffffffff


	//   ....[105]....
        /*02d0*/ 	.word	0xffffffff


	//   ....[106]....
        /*02d4*/ 	.word	0xffffffff


	//   ....[107]....
        /*02d8*/ 	.word	0xffffffff


	//   ....[108]....
        /*02dc*/ 	.word	0xffffffff


	//   ....[109]....
        /*02e0*/ 	.word	0xffffffff


	//   ....[110]....
        /*02e4*/ 	.word	0xffffffff


	//   ....[111]....
        /*02e8*/ 	.word	0xffffffff


	//   ....[112]....
        /*02ec*/ 	.word	0xffffffff


	//   ....[113]....
        /*02f0*/ 	.word	0xffffffff


	//   ....[114]....
        /*02f4*/ 	.word	0xffffffff


	//   ....[115]....
        /*02f8*/ 	.word	0xffffffff


	//   ....[116]....
        /*02fc*/ 	.word	0xffffffff


	//   ....[117]....
        /*0300*/ 	.word	0xffffffff


	//   ....[118]....
        /*0304*/ 	.word	0xffffffff


	//   ....[119]....
        /*0308*/ 	.word	0xffffffff


	//   ....[120]....
        /*030c*/ 	.word	0xffffffff


	//   ....[121]....
        /*0310*/ 	.word	0xffffffff


	//   ....[122]....
        /*0314*/ 	.word	0xffffffff


	//   ....[123]....
        /*0318*/ 	.word	0xffffffff


	//   ....[124]....
        /*031c*/ 	.word	0xffffffff


	//   ....[125]....
        /*0320*/ 	.word	0xffffffff


	//   ....[126]....
        /*0324*/ 	.word	0xffffffff


	//   ....[127]....
        /*0328*/ 	.word	0xffffffff


	//   ....[128]....
        /*032c*/ 	.word	0xffffffff


	//   ....[129]....
        /*0330*/ 	.word	0xffffffff


	//   ....[130]....
        /*0334*/ 	.word	0xffffffff


	//   ....[131]....
        /*0338*/ 	.word	0xffffffff


	//   ....[132]....
        /*033c*/ 	.word	0xffffffff


	//   ....[133]....
        /*0340*/ 	.word	0xffffffff


	//   ....[134]....
        /*0344*/ 	.word	0xffffffff


	//   ....[135]....
        /*0348*/ 	.word	0xffffffff


	//   ....[136]....
        /*034c*/ 	.word	0xffffffff


	//   ....[137]....
        /*0350*/ 	.word	0xffffffff


	//   ....[138]....
        /*0354*/ 	.word	0xffffffff


	//   ....[139]....
        /*0358*/ 	.word	0xffffffff


	//   ....[140]....
        /*035c*/ 	.word	0xffffffff


	//   ....[141]....
        /*0360*/ 	.word	0xffffffff


	//   ....[142]....
        /*0364*/ 	.word	0xffffffff


	//   ....[143]....
        /*0368*/ 	.word	0xffffffff


	//   ....[144]....
        /*036c*/ 	.word	0xffffffff


	//   ....[145]....
        /*0370*/ 	.word	0xffffffff


	//   ....[146]....
        /*0374*/ 	.word	0xffffffff


	//   ....[147]....
        /*0378*/ 	.word	0xffffffff


	//   ....[148]....
        /*037c*/ 	.word	0xffffffff


	//   ....[149]....
        /*0380*/ 	.word	0xffffffff


	//   ....[150]....
        /*0384*/ 	.word	0xffffffff


	//   ....[151]....
        /*0388*/ 	.word	0xffffffff


	//   ....[152]....
        /*038c*/ 	.word	0xffffffff


	//   ....[153]....
        /*0390*/ 	.word	0xffffffff


	//   ....[154]....
        /*0394*/ 	.word	0xffffffff


	//   ....[155]....
        /*0398*/ 	.word	0xffffffff


	//   ....[156]....
        /*039c*/ 	.word	0xffffffff


	//   ....[157]....
        /*03a0*/ 	.word	0xffffffff


	//   ....[158]....
        /*03a4*/ 	.word	0xffffffff


	//   ....[159]....
        /*03a8*/ 	.word	0xffffffff


	//   ....[160]....
        /*03ac*/ 	.word	0xffffffff


	//   ....[161]....
        /*03b0*/ 	.word	0xffffffff


	//   ....[162]....
        /*03b4*/ 	.word	0xffffffff


	//   ....[163]....
        /*03b8*/ 	.word	0xffffffff


	//   ....[164]....
        /*03bc*/ 	.word	0xffffffff


	//   ....[165]....
        /*03c0*/ 	.word	0xffffffff


	//   ....[166]....
        /*03c4*/ 	.word	0xffffffff


	//   ....[167]....
        /*03c8*/ 	.word	0xffffffff


	//   ....[168]....
        /*03cc*/ 	.word	0xffffffff


	//   ....[169]....
        /*03d0*/ 	.word	0xffffffff


	//   ....[170]....
        /*03d4*/ 	.word	0xffffffff


	//   ....[171]....
        /*03d8*/ 	.word	0xffffffff


	//   ....[172]....
        /*03dc*/ 	.word	0xffffffff


	//   ....[173]....
        /*03e0*/ 	.word	0xffffffff


	//   ....[174]....
        /*03e4*/ 	.word	0xffffffff


	//   ....[175]....
        /*03e8*/ 	.word	0xffffffff


	//   ....[176]....
        /*03ec*/ 	.word	0xffffffff


	//   ....[177]....
        /*03f0*/ 	.word	0xffffffff


	//   ....[178]....
        /*03f4*/ 	.word	0xffffffff


	//   ....[179]....
        /*03f8*/ 	.word	0xffffffff


	//   ....[180]....
        /*03fc*/ 	.word	0xffffffff


	//   ....[181]....
        /*0400*/ 	.word	0xffffffff


	//   ....[182]....
        /*0404*/ 	.word	0xffffffff


	//   ....[183]....
        /*0408*/ 	.word	0xffffffff


	//   ....[184]....
        /*040c*/ 	.word	0xffffffff


	//   ....[185]....
        /*0410*/ 	.word	0xffffffff


	//   ....[186]....
        /*0414*/ 	.word	0xffffffff


	//   ....[187]....
        /*0418*/ 	.word	0xffffffff


	//   ....[188]....
        /*041c*/ 	.word	0xffffffff


	//   ....[189]....
        /*0420*/ 	.word	0xffffffff


	//   ....[190]....
        /*0424*/ 	.word	0xffffffff


	//   ....[191]....
        /*0428*/ 	.word	0xffffffff


	//   ....[192]....
        /*042c*/ 	.word	0xffffffff


	//   ....[193]....
        /*0430*/ 	.word	0xffffffff


	//   ....[194]....
        /*0434*/ 	.word	0xffffffff


	//   ....[195]....
        /*0438*/ 	.word	0xffffffff


	//   ....[196]....
        /*043c*/ 	.word	0xffffffff


	//   ....[197]....
        /*0440*/ 	.word	0xffffffff


	//   ....[198]....
        /*0444*/ 	.word	0xffffffff


	//   ....[199]....
        /*0448*/ 	.word	0xffffffff


	//   ....[200]....
        /*044c*/ 	.word	0xffffffff


	//   ....[201]....
        /*0450*/ 	.word	0xffffffff


	//   ....[202]....
        /*0454*/ 	.word	0xffffffff


	//   ....[203]....
        /*0458*/ 	.word	0xffffffff


	//   ....[204]....
        /*045c*/ 	.word	0xffffffff


	//   ....[205]....
        /*0460*/ 	.word	0xffffffff


	//   ....[206]....
        /*0464*/ 	.word	0xffffffff


	//   ....[207]....
        /*0468*/ 	.word	0xffffffff


	//   ....[208]....
        /*046c*/ 	.word	0xffffffff


	//   ....[209]....
        /*0470*/ 	.word	0xffffffff


	//   ....[210]....
        /*0474*/ 	.word	0xffffffff


	//   ....[211]....
        /*0478*/ 	.word	0xffffffff


	//   ....[212]....
        /*047c*/ 	.word	0xffffffff


	//   ....[213]....
        /*0480*/ 	.word	0xffffffff


	//   ....[214]....
        /*0484*/ 	.word	0xffffffff


	//   ....[215]....
        /*0488*/ 	.word	0xffffffff


	//   ....[216]....
        /*048c*/ 	.word	0xffffffff


	//   ....[217]....
        /*0490*/ 	.word	0xffffffff


	//   ....[218]....
        /*0494*/ 	.word	0xffffffff


	//   ....[219]....
        /*0498*/ 	.word	0xffffffff


	//   ....[220]....
        /*049c*/ 	.word	0xffffffff


	//   ....[221]....
        /*04a0*/ 	.word	0xffffffff


	//   ....[222]....
        /*04a4*/ 	.word	0xffffffff


	//   ....[223]....
        /*04a8*/ 	.word	0xffffffff


	//   ....[224]....
        /*04ac*/ 	.word	0xffffffff


	//   ....[225]....
        /*04b0*/ 	.word	0xffffffff


	//   ....[226]....
        /*04b4*/ 	.word	0xffffffff


	//   ....[227]....
        /*04b8*/ 	.word	0xffffffff


	//   ....[228]....
        /*04bc*/ 	.word	0xffffffff


	//   ....[229]....
        /*04c0*/ 	.word	0xffffffff


	//   ....[230]....
        /*04c4*/ 	.word	0xffffffff


	//   ....[231]....
        /*04c8*/ 	.word	0xffffffff


	//   ....[232]....
        /*04cc*/ 	.word	0xffffffff


	//   ....[233]....
        /*04d0*/ 	.word	0xffffffff


	//   ....[234]....
        /*04d4*/ 	.word	0xffffffff


	//   ....[235]....
        /*04d8*/ 	.word	0xffffffff


	//----- nvinfo : EIATTR_COOP_GROUP_INSTR_OFFSETS
	.align		4
.L_490:
        /*04dc*/ 	.byte	0x04, 0x28
        /*04de*/ 	.short	(.L_492 - .L_491)


	//   ....[0]....
.L_491:
        /*04e0*/ 	.word	0x00000050


	//   ....[1]....
        /*04e4*/ 	.word	0x000001e0


	//   ....[2]....
        /*04e8*/ 	.word	0x00000210


	//   ....[3]....
        /*04ec*/ 	.word	0x00000240


	//   ....[4]....
        /*04f0*/ 	.word	0x00000270


	//   ....[5]....
        /*04f4*/ 	.word	0x000002a0


	//   ....[6]....
        /*04f8*/ 	.word	0x000002d0


	//   ....[7]....
        /*04fc*/ 	.word	0x00000430


	//   ....[8]....
        /*0500*/ 	.word	0x00000470


	//   ....[9]....
        /*0504*/ 	.word	0x000004a0


	//   ....[10]....
        /*0508*/ 	.word	0x000004d0


	//   ....[11]....
        /*050c*/ 	.word	0x00000500


	//   ....[12]....
        /*0510*/ 	.word	0x00000530


	//   ....[13]....
        /*0514*/ 	.word	0x000005c0


	//   ....[14]....
        /*0518*/ 	.word	0x00000600


	//   ....[15]....
        /*051c*/ 	.word	0x00000620


	//   ....[16]....
        /*0520*/ 	.word	0x00000680


	//   ....[17]....
        /*0524*/ 	.word	0x00002c40


	//   ....[18]....
        /*0528*/ 	.word	0x00002c60


	//   ....[19]....
        /*052c*/ 	.word	0x00002e10


	//   ....[20]....
        /*0530*/ 	.word	0x00002e20


	//   ....[21]....
        /*0534*/ 	.word	0x00002fc0


	//   ....[22]....
        /*0538*/ 	.word	0x00002fe0


	//   ....[23]....
        /*053c*/ 	.word	0x00003180


	//   ....[24]....
        /*0540*/ 	.word	0x00003190


	//   ....[25]....
        /*0544*/ 	.word	0x000036a0


	//   ....[26]....
        /*0548*/ 	.word	0x000036c0


	//   ....[27]....
        /*054c*/ 	.word	0x000036d0


	//   ....[28]....
        /*0550*/ 	.word	0x00003720


	//   ....[29]....
        /*0554*/ 	.word	0x00003950


	//   ....[30]....
        /*0558*/ 	.word	0x00003970


	//   ....[31]....
        /*055c*/ 	.word	0x00003980


	//   ....[32]....
        /*0560*/ 	.word	0x00003990


	//   ....[33]....
        /*0564*/ 	.word	0x00005070


	//   ....[34]....
        /*0568*/ 	.word	0x00005090


	//   ....[35]....
        /*056c*/ 	.word	0x000051d0


	//   ....[36]....
        /*0570*/ 	.word	0x000051f0


	//   ....[37]....
        /*0574*/ 	.word	0x000054d0


	//   ....[38]....
        /*0578*/ 	.word	0x000059b0


	//   ....[39]....
        /*057c*/ 	.word	0x00006060


	//   ....[40]....
        /*0580*/ 	.word	0x00006090


	//   ....[41]....
        /*0584*/ 	.word	0x000060a0


	//   ....[42]....
        /*0588*/ 	.word	0x000060d0


	//   ....[43]....
        /*058c*/ 	.word	0x00007990


	//   ....[44]....
        /*0590*/ 	.word	0x000079b0


	//   ....[45]....
        /*0594*/ 	.word	0x00007aa0


	//   ....[46]....
        /*0598*/ 	.word	0x00007ad0


	//   ....[47]....
        /*059c*/ 	.word	0x00009060


	//   ....[48]....
        /*05a0*/ 	.word	0x00009080


	//   ....[49]....
        /*05a4*/ 	.word	0x000091a0


	//   ....[50]....
        /*05a8*/ 	.word	0x000091d0


	//   ....[51]....
        /*05ac*/ 	.word	0x000094c0


	//   ....[52]....
        /*05b0*/ 	.word	0x000099d0


	//   ....[53]....
        /*05b4*/ 	.word	0x0000a0d0


	//   ....[54]....
        /*05b8*/ 	.word	0x0000a100


	//   ....[55]....
        /*05bc*/ 	.word	0x0000a120


	//   ....[56]....
        /*05c0*/ 	.word	0x0000a140


	//   ....[57]....
        /*05c4*/ 	.word	0x0000c2a0


	//   ....[58]....
        /*05c8*/ 	.word	0x0000c2c0


	//   ....[59]....
        /*05cc*/ 	.word	0x0000c3b0


	//   ....[60]....
        /*05d0*/ 	.word	0x0000c3e0


	//   ....[61]....
        /*05d4*/ 	.word	0x0000d970


	//   ....[62]....
        /*05d8*/ 	.word	0x0000d990


	//   ....[63]....
        /*05dc*/ 	.word	0x0000dab0


	//   ....[64]....
        /*05e0*/ 	.word	0x0000dae0


	//   ....[65]....
        /*05e4*/ 	.word	0x0000df00


	//   ....[66]....
        /*05e8*/ 	.word	0x0000df30


	//   ....[67]....
        /*05ec*/ 	.word	0x0000df50


	//   ....[68]....
        /*05f0*/ 	.word	0x0000df70


	//   ....[69]....
        /*05f4*/ 	.word	0x0000fef0


	//   ....[70]....
        /*05f8*/ 	.word	0x0000ff00


	//   ....[71]....
        /*05fc*/ 	.word	0x0000ff50


	//   ....[72]....
        /*0600*/ 	.word	0x0000ff80


	//   ....[73]....
        /*0604*/ 	.word	0x00011590


	//   ....[74]....
        /*0608*/ 	.word	0x000115b0


	//   ....[75]....
        /*060c*/ 	.word	0x000116c0


	//   ....[76]....
        /*0610*/ 	.word	0x000116e0


	//   ....[77]....
        /*0614*/ 	.word	0x00011900


	//   ....[78]....
        /*0618*/ 	.word	0x00011e10


	//   ....[79]....
        /*061c*/ 	.word	0x00012510


	//   ....[80]....
        /*0620*/ 	.word	0x00012540


	//   ....[81]....
        /*0624*/ 	.word	0x00012560


	//   ....[82]....
        /*0628*/ 	.word	0x00012580


	//   ....[83]....
        /*062c*/ 	.word	0x00014220


	//   ....[84]....
        /*0630*/ 	.word	0x00014250


	//   ....[85]....
        /*0634*/ 	.word	0x00014270


	//   ....[86]....
        /*0638*/ 	.word	0x00014280


	//   ....[87]....
        /*063c*/ 	.word	0x00015aa0


	//   ....[88]....
        /*0640*/ 	.word	0x00015ab0


	//   ....[89]....
        /*0644*/ 	.word	0x00015ad0


	//   ....[90]....
        /*0648*/ 	.word	0x00015af0


	//   ....[91]....
        /*064c*/ 	.word	0x00015e80


	//   ....[92]....
        /*0650*/ 	.word	0x00015ea0


	//   ....[93]....
        /*0654*/ 	.word	0x00016050


	//   ....[94]....
        /*0658*/ 	.word	0x00016060


	//   ....[95]....
        /*065c*/ 	.word	0x00016210


	//   ....[96]....
        /*0660*/ 	.word	0x00016230


	//   ....[97]....
        /*0664*/ 	.word	0x000163e0


	//   ....[98]....
        /*0668*/ 	.word	0x000163f0


	//   ....[99]....
        /*066c*/ 	.word	0x00016790


	//   ....[100]....
        /*0670*/ 	.word	0x000167b0


	//   ....[101]....
        /*0674*/ 	.word	0x000175e0


	//   ....[102]....
        /*0678*/ 	.word	0x000175f0


	//   ....[103]....
        /*067c*/ 	.word	0x00018bf0


	//   ....[104]....
        /*0680*/ 	.word	0x00018c10


	//   ....[105]....
        /*0684*/ 	.word	0x00018dd0


	//   ....[106]....
        /*0688*/ 	.word	0x00018de0


	//   ....[107]....
        /*068c*/ 	.word	0x00018f90


	//   ....[108]....
        /*0690*/ 	.word	0x00018fb0


	//   ....[109]....
        /*0694*/ 	.word	0x00019160


	//   ....[110]....
        /*0698*/ 	.word	0x00019170


	//   ....[111]....
        /*069c*/ 	.word	0x000193c0


	//   ....[112]....
        /*06a0*/ 	.word	0x000193e0


	//   ....[113]....
        /*06a4*/ 	.word	0x00019500


	//   ....[114]....
        /*06a8*/ 	.word	0x00019540


	//   ....[115]....
        /*06ac*/ 	.word	0x00019570


	//   ....[116]....
        /*06b0*/ 	.word	0x000195a0


	//   ....[117]....
        /*06b4*/ 	.word	0x000195d0


	//   ....[118]....
        /*06b8*/ 	.word	0x00019600


	//   ....[119]....
        /*06bc*/ 	.word	0x00019750


	//   ....[120]....
        /*06c0*/ 	.word	0x00019790


	//   ....[121]....
        /*06c4*/ 	.word	0x000197c0


	//   ....[122]....
        /*06c8*/ 	.word	0x000197f0


	//   ....[123]....
        /*06cc*/ 	.word	0x00019820


	//   ....[124]....
        /*06d0*/ 	.word	0x00019850


	//   ....[125]....
        /*06d4*/ 	.word	0x000198e0


	//   ....[126]....
        /*06d8*/ 	.word	0x00019920


	//   ....[127]....
        /*06dc*/ 	.word	0x00019930


	//   ....[128]....
        /*06e0*/ 	.word	0x00019990


	//   ....[129]....
        /*06e4*/ 	.word	0x0001a340


	//   ....[130]....
        /*06e8*/ 	.word	0x0001a3a0


	//   ....[131]....
        /*06ec*/ 	.word	0x0001a3f0


	//   ....[132]....
        /*06f0*/ 	.word	0x0001a440


	//   ....[133]....
        /*06f4*/ 	.word	0x0001a490


	//   ....[134]....
        /*06f8*/ 	.word	0x0001a500


	//   ....[135]....
        /*06fc*/ 	.word	0x0001a550


	//   ....[136]....
        /*0700*/ 	.word	0x0001a5c0


	//   ....[137]....
        /*0704*/ 	.word	0x0001a630


	//   ....[138]....
        /*0708*/ 	.word	0x0001a6a0


	//   ....[139]....
        /*070c*/ 	.word	0x0001a710


	//   ....[140]....
        /*0710*/ 	.word	0x0001a780


	//   ....[141]....
        /*0714*/ 	.word	0x0001a7f0


	//   ....[142]....
        /*0718*/ 	.word	0x0001a850


	//   ....[143]....
        /*071c*/ 	.word	0x0001a8c0


	//   ....[144]....
        /*0720*/ 	.word	0x0001a930


	//   ....[145]....
        /*0724*/ 	.word	0x0001a9a0


	//   ....[146]....
        /*0728*/ 	.word	0x0001aa00


	//   ....[147]....
        /*072c*/ 	.word	0x0001aa70


	//   ....[148]....
        /*0730*/ 	.word	0x0001aae0


	//   ....[149]....
        /*0734*/ 	.word	0x0001aca0


	//   ....[150]....
        /*0738*/ 	.word	0x0001ad00


	//   ....[151]....
        /*073c*/ 	.word	0x0001ad70


	//   ....[152]....
        /*0740*/ 	.word	0x0001ade0


	//   ....[153]....
        /*0744*/ 	.word	0x0001ae30


	//   ....[154]....
        /*0748*/ 	.word	0x0001ae70


	//   ....[155]....
        /*074c*/ 	.word	0x0001aec0


	//   ....[156]....
        /*0750*/ 	.word	0x0001af10


	//   ....[157]....
        /*0754*/ 	.word	0x0001af80


	//   ....[158]....
        /*0758*/ 	.word	0x0001aff0


	//   ....[159]....
        /*075c*/ 	.word	0x0001b1b0


	//   ....[160]....
        /*0760*/ 	.word	0x0001b210


	//   ....[161]....
        /*0764*/ 	.word	0x0001b280


	//   ....[162]....
        /*0768*/ 	.word	0x0001b2f0


	//   ....[163]....
        /*076c*/ 	.word	0x0001b4b0


	//   ....[164]....
        /*0770*/ 	.word	0x0001b510


	//   ....[165]....
        /*0774*/ 	.word	0x0001b580


	//   ....[166]....
        /*0778*/ 	.word	0x0001b5f0


	//   ....[167]....
        /*077c*/ 	.word	0x0001b640


	//   ....[168]....
        /*0780*/ 	.word	0x0001b680


	//   ....[169]....
        /*0784*/ 	.word	0x0001b6d0


	//   ....[170]....
        /*0788*/ 	.word	0x0001b710


	//   ....[171]....
        /*078c*/ 	.word	0x0001b770


	//   ....[172]....
        /*0790*/ 	.word	0x0001b7e0


	//   ....[173]....
        /*0794*/ 	.word	0x0001b9a0


	//   ....[174]....
        /*0798*/ 	.word	0x0001ba00


	//   ....[175]....
        /*079c*/ 	.word	0x0001ba70


	//   ....[176]....
        /*07a0*/ 	.word	0x0001bae0


	//   ....[177]....
        /*07a4*/ 	.word	0x0001bca0


	//   ....[178]....
        /*07a8*/ 	.word	0x0001bd00


	//   ....[179]....
        /*07ac*/ 	.word	0x0001bd50


	//   ....[180]....
        /*07b0*/ 	.word	0x0001bd90


	//   ....[181]....
        /*07b4*/ 	.word	0x0001bde0


	//   ....[182]....
        /*07b8*/ 	.word	0x0001be20


	//   ....[183]....
        /*07bc*/ 	.word	0x0001be80


	//   ....[184]....
        /*07c0*/ 	.word	0x0001bef0


	//   ....[185]....
        /*07c4*/ 	.word	0x0001bf60


	//   ....[186]....
        /*07c8*/ 	.word	0x0001c0e0


	//   ....[187]....
        /*07cc*/ 	.word	0x0001c140


	//   ....[188]....
        /*07d0*/ 	.word	0x0001c1b0


	//   ....[189]....
        /*07d4*/ 	.word	0x0001c220


	//   ....[190]....
        /*07d8*/ 	.word	0x0001c270


	//   ....[191]....
        /*07dc*/ 	.word	0x0001c2b0


	//   ....[192]....
        /*07e0*/ 	.word	0x0001c300


	//   ....[193]....
        /*07e4*/ 	.word	0x0001c340


	//   ....[194]....
        /*07e8*/ 	.word	0x0001c390


	//   ....[195]....
        /*07ec*/ 	.word	0x0001c3e0


	//   ....[196]....
        /*07f0*/ 	.word	0x0001c430


	//   ....[197]....
        /*07f4*/ 	.word	0x0001c470


	//   ....[198]....
        /*07f8*/ 	.word	0x0001c4e0


	//   ....[199]....
        /*07fc*/ 	.word	0x0001c550


	//   ....[200]....
        /*0800*/ 	.word	0x0001c5c0


	//   ....[201]....
        /*0804*/ 	.word	0x0001c620


	//   ....[202]....
        /*0808*/ 	.word	0x0001c690


	//   ....[203]....
        /*080c*/ 	.word	0x0001c700


	//   ....[204]....
        /*0810*/ 	.word	0x0001c770


	//   ....[205]....
        /*0814*/ 	.word	0x0001c7d0


	//   ....[206]....
        /*0818*/ 	.word	0x0001c840


	//   ....[207]....
        /*081c*/ 	.word	0x0001c8b0


	//   ....[208]....
        /*0820*/ 	.word	0x0001c920


	//   ....[209]....
        /*0824*/ 	.word	0x0001c980


	//   ....[210]....
        /*0828*/ 	.word	0x0001c9f0


	//   ....[211]....
        /*082c*/ 	.word	0x0001ca60


	//   ....[212]....
        /*0830*/ 	.word	0x0001cad0


	//   ....[213]....
        /*0834*/ 	.word	0x0001cb30


	//   ....[214]....
        /*0838*/ 	.word	0x0001cba0


	//   ....[215]....
        /*083c*/ 	.word	0x0001cc10


	//   ....[216]....
        /*0840*/ 	.word	0x0001cc80


	//   ....[217]....
        /*0844*/ 	.word	0x0001cce0


	//   ....[218]....
        /*0848*/ 	.word	0x0001cd50


	//   ....[219]....
        /*084c*/ 	.word	0x0001cdc0


	//   ....[220]....
        /*0850*/ 	.word	0x0001ce10


	//   ....[221]....
        /*0854*/ 	.word	0x0001ce50


	//   ....[222]....
        /*0858*/ 	.word	0x0001cea0


	//   ....[223]....
        /*085c*/ 	.word	0x0001cef0


	//   ....[224]....
        /*0860*/ 	.word	0x0001cf40


	//   ....[225]....
        /*0864*/ 	.word	0x0001cfb0


	//   ....[226]....
        /*0868*/ 	.word	0x0001d000


	//   ....[227]....
        /*086c*/ 	.word	0x0001d050


	//   ....[228]....
        /*0870*/ 	.word	0x0001d0a0


	//   ....[229]....
        /*0874*/ 	.word	0x0001d0f0


	//   ....[230]....
        /*0878*/ 	.word	0x0001d140


	//   ....[231]....
        /*087c*/ 	.word	0x0001d1b0


	//   ....[232]....
        /*0880*/ 	.word	0x0001d200


	//   ....[233]....
        /*0884*/ 	.word	0x0001d270


	//   ....[234]....
        /*0888*/ 	.word	0x0001d2d0


	//   ....[235]....
        /*088c*/ 	.word	0x0001d340


	//----- nvinfo : EIATTR_EXIT_INSTR_OFFSETS
	.align		4
.L_492:
        /*0890*/ 	.byte	0x04, 0x1c
        /*0892*/ 	.short	(.L_494 - .L_493)


	//   ....[0]....
.L_493:
        /*0894*/ 	.word	0x00000fe0


	//   ....[1]....
        /*0898*/ 	.word	0x0001a300


	//----- nvinfo : EIATTR_MAX_THREADS
	.align		4
.L_494:
        /*089c*/ 	.byte	0x04, 0x05
        /*089e*/ 	.short	(.L_496 - .L_495)
.L_495:
        /*08a0*/ 	.word	0x00000100
        /*08a4*/ 	.word	0x00000001
        /*08a8*/ 	.word	0x00000001


	//----- nvinfo : EIATTR_CRS_STACK_SIZE
	.align		4
.L_496:
        /*08ac*/ 	.byte	0x04, 0x1e
        /*08ae*/ 	.short	(.L_498 - .L_497)
.L_497:
        /*08b0*/ 	.word	0x00000000
.L_498:


//--------------------- .nv.info._ZN7cutlass13device_kernelIN5flash19enable_sm80_to_sm89INS1_16FlashAttnFwdSm80INS1_25CollectiveMainloopFwdSm80ILi8ELi1ELb0EN4cute5tupleIJNS5_1CILi128EEENS7_ILi48EEENS7_ILi256EEEEEELi256ENS_10bfloat16_tEfNS_4arch4Sm80ELb0ELb1ELb1ELb1ELb1ELb1ELb1ELb1EEENS1_21CollectiveEpilogueFwdINS6_IJS8_SA_S9_EEENS6_IJNS7_ILi1EEESI_SI_EEESC_SE_Li256ELb1ELb1ELb1ELb0EEENS1_36VarlenDynamicPersistentTileSchedulerILi128ELi48ELi256ELi256ELb1ELb1ELb0ELb1ELb0ELb1EEEEEEEEEvNT_6ParamsE --------------------------
	.section	.nv.info._ZN7cutlass13device_kernelIN5flash19enable_sm80_to_sm89INS1_16FlashAttnFwdSm80INS1_25CollectiveMainloopFwdSm80ILi8ELi1ELb0EN4cute5tupleIJNS5_1CILi128EEENS7_ILi48EEENS7_ILi256EEEEEELi256ENS_10bfloat16_tEfNS_4arch4Sm80ELb0ELb1ELb1ELb1ELb1ELb1ELb1ELb1EEENS1_21CollectiveEpilogueFwdINS6_IJS8_SA_S9_EEENS6_IJNS7_ILi1EEESI_SI_EEESC_SE_Li256ELb1ELb1ELb1ELb0EEENS1_36VarlenDynamicPersistentTileSchedulerILi128ELi48ELi256ELi256ELb1ELb1ELb0ELb1ELb0ELb1EEEEEEEEEvNT_6ParamsE,"",@"SHT_CUDA_INFO"
	.sectionflags	@""
	.align	4


	//----- nvinfo : EIATTR_CUDA_API_VERSION
	.align		4
        /*0000*/ 	.byte	0x04, 0x37
        /*0002*/ 	.short	(.L_500 - .L_499)
.L_499:
        /*0004*/ 	.word	0x00000082


	//----- nvinfo : EIATTR_SW2861232_WAR
	.align		4
.L_500:
        /*0008*/ 	.byte	0x01, 0x35
	.zero		2


	//----- nvinfo : EIATTR_PARAM_CBANK
	.align		4
        /*000c*/ 	.byte	0x04, 0x0a
        /*000e*/ 	.short	(.L_502 - .L_501)
	.align		4
.L_501:
        /*0010*/ 	.word	index@(.nv.constant0._ZN7cutlass13device_kernelIN5flash19enable_sm80_to_sm89INS1_16FlashAttnFwdSm80INS1_25CollectiveMainloopFwdSm80ILi8ELi1ELb0EN4cute5tupleIJNS5_1CILi128EEENS7_ILi48EEENS7_ILi256EEEEEELi256ENS_10bfloat16_tEfNS_4arch4Sm80ELb0ELb1ELb1ELb1ELb1ELb1ELb1ELb1EEENS1_21CollectiveEpilogueFwdINS6_IJS8_SA_S9_EEENS6_IJNS7_ILi1EEESI_SI_EEESC_SE_Li256ELb1ELb1ELb1ELb0EEENS1_36VarlenDynamicPersistentTileSchedulerILi128ELi48ELi256ELi256ELb1ELb1ELb0ELb1ELb0ELb1EEEEEEEEEvNT_6ParamsE)
        /*0014*/ 	.short	0x0160
        /*0016*/ 	.short	0x0438


	//----- nvinfo : EIATTR_CBANK_PARAM_SIZE
	.align		4
.L_502:
        /*0018*/ 	.byte	0x03, 0x19
        /*001a*/ 	.short	0x0438


	//----- nvinfo : EIATTR_KPARAM_INFO
	.align		4
        /*001c*/ 	.byte	0x04, 0x17
        /*001e*/ 	.short	(.L_504 - .L_503)
.L_503:
        /*0020*/ 	.word	0x00000000
        /*0024*/ 	.short	0x0000
        /*0026*/ 	.short	0x0000
        /*0028*/ 	.byte	0x00, 0xf0, 0xe1, 0x10


	//----- nvinfo : EIATTR_MAXREG_COUNT
	.align		4
.L_504:
        /*002c*/ 	.byte	0x03, 0x1b
        /*002e*/ 	.short	0x00ff


	//----- nvinfo : EIATTR_NUM_BARRIERS
	.align		4
        /*0030*/ 	.byte	0x02, 0x4c
        /*0032*/ 	.byte	0x06
	.zero		1


	//----- nvinfo : EIATTR_ANNOTATIONS
	.align		4
        /*0034*/ 	.byte	0x04, 0x55
        /*0036*/ 	.short	(.L_506 - .L_505)


	//   ....[0]....
.L_505:
        /* <DEDUP_REMOVED lines=160> */


	//----- nvinfo : EIATTR_MERCURY_ISA_VERSION
	.align		4
.L_506:
        /*0a20*/ 	.byte	0x03, 0x5f
        /*0a22*/ 	.short	0x0000


	//----- nvinfo : EIATTR_INT_WARP_WIDE_INSTR_OFFSETS
	.align		4
        /*0a24*/ 	.byte	0x04, 0x31
        /*0a26*/ 	.short	(.L_508 - .L_507)


	//   ....[0]....
.L_507:
        /*0a28*/ 	.word	0x0001ac40


	//   ....[1]....
        /*0a2c*/ 	.word	0x0001acc0


	//----- nvinfo : EIATTR_COOP_GROUP_MASK_REGIDS
	.align		4
.L_508:
        /*0a30*/ 	.byte	0x04, 0x29
        /*0a32*/ 	.short	(.L_510 - .L_509)


	//   ....[0]....
.L_509:
        /*0a34*/ 	.word	0xffffffff


	//   ....[1]....
        /*0a38*/ 	.word	0xffffffff


	//   ....[2]....
        /*0a3c*/ 	.word	0xffffffff


	//   ....[3]....
        /*0a40*/ 	.word	0xffffffff


	//   ....[4]....
        /*0a44*/ 	.word	0xffffffff


	//   ....[5]....
        /*0a48*/ 	.word	0xffffffff


	//   ....[6]....
        /*0a4c*/ 	.word	0xffffffff


	//   ....[7]....
        /*0a50*/ 	.word	0xffffffff


	//   ....[8]....
        /*0a54*/ 	.word	0xffffffff


	//   ....[9]....
        /*0a58*/ 	.word	0xffffffff


	//   ....[10]....
        /*0a5c*/ 	.word	0xffffffff


	//   ....[11]....
        /*0a60*/ 	.word	0xffffffff


	//   ....[12]....
        /*0a64*/ 	.word	0xffffffff


	//   ....[13]....
        /*0a68*/ 	.word	0xffffffff


	//   ....[14]....
        /*0a6c*/ 	.word	0xffffffff


	//   ....[15]....
        /*0a70*/ 	.word	0xffffffff


	//   ....[16]....
        /*0a74*/ 	.word	0xffffffff


	//   ....[17]....
        /*0a78*/ 	.word	0xffffffff


	//   ....[18]....
        /*0a7c*/ 	.word	0xffffffff


	//   ....[19]....
        /*0a80*/ 	.word	0xffffffff


	//   ....[20]....
        /*0a84*/ 	.word	0xffffffff


	//   ....[21]....
        /*0a88*/ 	.word	0xffffffff


	//   ....[22]....
        /*0a8c*/ 	.word	0xffffffff


	//   ....[23]....
        /*0a90*/ 	.word	0xffffffff


	//   ....[24]....
        /*0a94*/ 	.word	0xffffffff


	//   ....[25]....
        /*0a98*/ 	.word	0xffffffff


	//   ....[26]....
        /*0a9c*/ 	.word	0xffffffff


	//   ....[27]....
        /*0aa0*/ 	.word	0xffffffff


	//   ....[28]....
        /*0aa4*/ 	.word	0xffffffff


	//   ....[29]....
        /*0aa8*/ 	.word	0xffffffff


	//   ....[30]....
        /*0aac*/ 	.word	0xffffffff


	//   ....[31]....
        /*0ab0*/ 	.word	0xffffffff


	//   ....[32]....
        /*0ab4*/ 	.word	0xffffffff


	//   ....[33]....
        /*0ab8*/ 	.word	0xffffffff


	//   ....[34]....
        /*0abc*/ 	.word	0xffffffff


	//   ....[35]....
        /*0ac0*/ 	.word	0xffffffff


	//   ....[36]....
        /*0ac4*/ 	.word	0xffffffff


	//   ....[37]....
        /*0ac8*/ 	.word	0xffffffff


	//   ....[38]....
        /*0acc*/ 	.word	0xffffffff


	//   ....[39]....
        /*0ad0*/ 	.word	0xffffffff


	//   ....[40]....
        /*0ad4*/ 	.word	0xffffffff


	//   ....[41]....
        /*0ad8*/ 	.word	0xffffffff


	//   ....[42]....
        /*0adc*/ 	.word	0xffffffff


	//   ....[43]....
        /*0ae0*/ 	.word	0xffffffff


	//   ....[44]....
        /*0ae4*/ 	.word	0xffffffff


	//   ....[45]....
        /*0ae8*/ 	.word	0xffffffff


	//   ....[46]....
        /*0aec*/ 	.word	0xffffffff


	//   ....[47]....
        /*0af0*/ 	.word	0xffffffff


	//   ....[48]....
        /*0af4*/ 	.word	0xffffffff


	//   ....[49]....
        /*0af8*/ 	.word	0xffffffff


	//   ....[50]....
        /*0afc*/ 	.word	0xffffffff


	//   ....[51]....
        /*0b00*/ 	.word	0xffffffff


	//   ....[52]....
        /*0b04*/ 	.word	0xffffffff


	//   ....[53]....
        /*0b08*/ 	.word	0xffffffff


	//   ....[54]....
        /*0b0c*/ 	.word	0xffffffff


	//   ....[55]....
        /*0b10*/ 	.word	0xffffffff


	//   ....[56]....
        /*0b14*/ 	.word	0xffffffff


	//   ....[57]....
        /*0b18*/ 	.word	0xffffffff


	//   ....[58]....
        /*0b1c*/ 	.word	0xffffffff


	//   ....[59]....
        /*0b20*/ 	.word	0xffffffff


	//   ....[60]....
        /*0b24*/ 	.word	0xffffffff


	//   ....[61]....
        /*0b28*/ 	.word	0xffffffff


	//   ....[62]....
        /*0b2c*/ 	.word	0xffffffff


	//   ....[63]....
        /*0b30*/ 	.word	0xffffffff


	//   ....[64]....
        /*0b34*/ 	.word	0xffffffff


	//   ....[65]....
        /*0b38*/ 	.word	0xffffffff


	//   ....[66]....
        /*0b3c*/ 	.word	0xffffffff


	//   ....[67]....
        /*0b40*/ 	.word	0xffffffff


	//   ....[68]....
        /*0b44*/ 	.word	0xffffffff


	//   ....[69]....
        /*0b48*/ 	.word	0xffffffff


	//   ....[70]....
        /*0b4c*/ 	.word	0xffffffff


	//   ....[71]....
        /*0b50*/ 	.word	0xffffffff


	//   ....[72]....
        /*0b54*/ 	.word	0xffffffff


	//   ....[73]....
        /*0b58*/ 	.word	0xffffffff


	//   ....[74]....
        /*0b5c*/ 	.word	0xffffffff


	//   ....[75]....
        /*0b60*/ 	.word	0xffffffff


	//   ....[76]....
        /*0b64*/ 	.word	0xffffffff


	//   ....[77]....
        /*0b68*/ 	.word	0xffffffff


	//   ....[78]....
        /*0b6c*/ 	.word	0xffffffff


	//   ....[79]....
        /*0b70*/ 	.word	0xffffffff


	//   ....[80]....
        /*0b74*/ 	.word	0xffffffff


	//   ....[81]....
        /*0b78*/ 	.word	0xffffffff


	//   ....[82]....
        /*0b7c*/ 	.word	0xffffffff


	//   ....[83]....
        /*0b80*/ 	.word	0xffffffff


	//   ....[84]....
        /*0b84*/ 	.word	0xffffffff


	//   ....[85]....
        /*0b88*/ 	.word	0xffffffff


	//   ....[86]....
        /*0b8c*/ 	.word	0xffffffff


	//   ....[87]....
        /*0b90*/ 	.word	0xffffffff


	//   ....[88]....
        /*0b94*/ 	.word	0xffffffff


	//   ....[89]....
        /*0b98*/ 	.word	0xffffffff


	//   ....[90]....
        /*0b9c*/ 	.word	0xffffffff


	//   ....[91]....
        /*0ba0*/ 	.word	0xffffffff


	//   ....[92]....
        /*0ba4*/ 	.word	0xffffffff


	//   ....[93]....
        /*0ba8*/ 	.word	0xffffffff


	//   ....[94]....
        /*0bac*/ 	.word	0xffffffff


	//   ....[95]....
        /*0bb0*/ 	.word	0xffffffff


	//   ....[96]....
        /*0bb4*/ 	.word	0xffffffff


	//   ....[97]....
        /*0bb8*/ 	.word	0xffffffff


	//   ....[98]....
        /*0bbc*/ 	.word	0xffffffff


	//   ....[99]....
        /*0bc0*/ 	.word	0xffffffff


	//   ....[100]....
        /*0bc4*/ 	.word	0xffffffff


	//   ....[101]....
        /*0bc8*/ 	.word	0xffffffff


	//   ....[102]....
        /*0bcc*/ 	.word	0xffffffff


	//   ....[103]....
        /*0bd0*/ 	.word	0xffffffff


	//   ....[104]....
        /*0bd4*/ 	.word	0xffffffff


	//   ....[105]....
        /*0bd8*/ 	.word	0xffffffff


	//   ....[106]....
        /*0bdc*/ 	.word	0xffffffff


	//   ....[107]....
        /*0be0*/ 	.word	0xffffffff


	//   ....[108]....
        /*0be4*/ 	.word	0xffffffff


	//   ....[109]....
        /*0be8*/ 	.word	0xffffffff


	//   ....[110]....
        /*0bec*/ 	.word	0xffffffff


	//   ....[111]....
        /*0bf0*/ 	.word	0xffffffff


	//   ....[112]....
        /*0bf4*/ 	.word	0xffffffff


	//   ....[113]....
        /*0bf8*/ 	.word	0xffffffff


	//   ....[114]....
        /*0bfc*/ 	.word	0xffffffff


	//   ....[115]....
        /*0c00*/ 	.word	0xffffffff


	//   ....[116]....
        /*0c04*/ 	.word	0xffffffff


	//   ....[117]....
        /*0c08*/ 	.word	0xffffffff


	//   ....[118]....
        /*0c0c*/ 	.word	0xffffffff


	//   ....[119]....
        /*0c10*/ 	.word	0xffffffff


	//   ....[120]....
        /*0c14*/ 	.word	0xffffffff


	//   ....[121]....
        /*0c18*/ 	.word	0xffffffff


	//   ....[122]....
        /*0c1c*/ 	.word	0xffffffff


	//   ....[123]....
        /*0c20*/ 	.word	0xffffffff


	//   ....[124]....
        /*0c24*/ 	.word	0xffffffff


	//   ....[125]....
        /*0c28*/ 	.word	0xffffffff


	//   ....[126]....
        /*0c2c*/ 	.word	0xffffffff


	//   ....[127]....
        /*0c30*/ 	.word	0xffffffff


	//   ....[128]....
        /*0c34*/ 	.word	0xffffffff


	//   ....[129]....
        /*0c38*/ 	.word	0xffffffff


	//   ....[130]....
        /*0c3c*/ 	.word	0xffffffff


	//   ....[131]....
        /*0c40*/ 	.word	0xffffffff


	//   ....[132]....
        /*0c44*/ 	.word	0xffffffff


	//   ....[133]....
        /*0c48*/ 	.word	0xffffffff


	//   ....[134]....
        /*0c4c*/ 	.word	0xffffffff


	//   ....[135]....
        /*0c50*/ 	.word	0xffffffff


	//   ....[136]....
        /*0c54*/ 	.word	0xffffffff


	//   ....[137]....
        /*0c58*/ 	.word	0xffffffff


	//   ....[138]....
        /*0c5c*/ 	.word	0xffffffff


	//   ....[139]....
        /*0c60*/ 	.word	0xffffffff


	//   ....[140]....
        /*0c64*/ 	.word	0xffffffff


	//   ....[141]....
        /*0c68*/ 	.word	0xffffffff


	//   ....[142]....
        /*0c6c*/ 	.word	0xffffffff


	//   ....[143]....
        /*0c70*/ 	.word	0xffffffff


	//   ....[144]....
        /*0c74*/ 	.word	0xffffffff


	//   ....[145]....
        /*0c78*/ 	.word	0xffffffff


	//   ....[146]....
        /*0c7c*/ 	.word	0xffffffff


	//   ....[147]....
        /*0c80*/ 	.word	0xffffffff


	//   ....[148]....
        /*0c84*/ 	.word	0xffffffff


	//   ....[149]....
        /*0c88*/ 	.word	0xffffffff


	//   ....[150]....
        /*0c8c*/ 	.word	0xffffffff


	//   ....[151]....
        /*0c90*/ 	.word	0xffffffff


	//   ....[152]....
        /*0c94*/ 	.word	0xffffffff


	//   ....[153]....
        /*0c98*/ 	.word	0xffffffff


	//   ....[154]....
        /*0c9c*/ 	.word	0xffffffff


	//   ....[155]....
        /*0ca0*/ 	.word	0xffffffff


	//   ....[156]....
        /*0ca4*/ 	.word	0xffffffff


	//   ....[157]....
        /*0ca8*/ 	.word	0xffffffff


	//   ....[158]....
        /*0cac*/ 	.word	0xffffffff


	//   ....[159]....
        /*0cb0*/ 	.word	0xffffffff


	//   ....[160]....
        /*0cb4*/ 	.word	0xffffffff


	//   ....[161]....
        /*0cb8*/ 	.word	0xffffffff


	//   ....[162]....
        /*0cbc*/ 	.word	0xffffffff


	//   ....[163]....
        /*0cc0*/ 	.word	0xffffffff


	//   ....[164]....
        /*0cc4*/ 	.word	0xffffffff


	//   ....[165]....
        /*0cc8*/ 	.word	0xffffffff


	//   ....[166]....
        /*0ccc*/ 	.word	0xffffffff


	//   ....[167]....
        /*0cd0*/ 	.word	0xffffffff


	//   ....[168]....
        /*0cd4*/ 	.word	0xffffffff


	//   ....[169]....
        /*0cd8*/ 	.word	0xffffffff


	//   ....[170]....
        /*0cdc*/ 	.word	0xffffffff


	//   ....[171]....
        /*0ce0*/ 	.word	0xffffffff


	//   ....[172]....
        /*0ce4*/ 	.word	0xffffffff


	//   ....[173]....
        /*0ce8*/ 	.word	0xffffffff


	//   ....[174]....
        /*0cec*/ 	.word	0xffffffff


	//   ....[175]....
        /*0cf0*/ 	.word	0xffffffff


	//   ....[176]....
        /*0cf4*/ 	.word	0xffffffff


	//   ....[177]....
        /*0cf8*/ 	.word	0xffffffff


	//   ....[178]....
        /*0cfc*/ 	.word	0xffffffff


	//   ....[179]....
        /*0d00*/ 	.word	0xffffffff


	//   ....[180]....
        /*0d04*/ 	.word	0xffffffff


	//   ....[181]....
        /*0d08*/ 	.word	0xffffffff


	//   ....[182]....
        /*0d0c*/ 	.word	0xffffffff


	//   ....[183]....
        /*0d10*/ 	.word	0xffffffff


	//   ....[184]....
        /*0d14*/ 	.word	0xffffffff


	//   ....[185]....
        /*0d18*/ 	.word	0xffffffff


	//   ....[186]....
        /*0d1c*/ 	.word	0xffffffff


	//   ....[187]....
        /*0d20*/ 	.word	0xffffffff


	//   ....[188]....
        /*0d24*/ 	.word	0xffffffff


	//   ....[189]....
        /*0d28*/ 	.word	0xffffffff


	//   ....[190]....
        /*0d2c*/ 	.word	0xffffffff


	//   ....[191]....
        /*0d30*/ 	.word	0xffffffff


	//   ....[192]....
        /*0d34*/ 	.word	0xffffffff


	//   ....[193]....
        /*0d38*/ 	.word	0xffffffff


	//   ....[194]....
        /*0d3c*/ 	.word	0xffffffff


	//   ....[195]....
        /*0d40*/ 	.word	0xffffffff


	//   ....[196]....
        /*0d44*/ 	.word	0xffffffff


	//   ....[197]....
        /*0d48*/ 	.word	0xffffffff


	//   ....[198]....
        /*0d4c*/ 	.word	0xffffffff


	//   ....[199]....
        /*0d50*/ 	.word	0xffffffff


	//   ....[200]....
        /*0d54*/ 	.word	0xffffffff


	//   ....[201]....
        /*0d58*/ 	.word	0xffffffff


	//   ....[202]....
        /*0d5c*/ 	.word	0xffffffff


	//   ....[203]....
        /*0d60*/ 	.word	0xffffffff


	//   ....[204]....
        /*0d64*/ 	.word	0xffffffff


	//   ....[205]....
        /*0d68*/ 	.word	0xffffffff


	//   ....[206]....
        /*0d6c*/ 	.word	0xffffffff


	//   ....[207]....
        /*0d70*/ 	.word	0xffffffff


	//   ....[208]....
        /*0d74*/ 	.word	0xffffffff


	//   ....[209]....
        /*0d78*/ 	.word	0xffffffff


	//   ....[210]....
        /*0d7c*/ 	.word	0xffffffff


	//   ....[211]....
        /*0d80*/ 	.word	0xffffffff


	//   ....[212]....
        /*0d84*/ 	.word	0xffffffff


	//   ....[213]....
        /*0d88*/ 	.word	0xffffffff


	//   ....[214]....
        /*0d8c*/ 	.word	0xffffffff


	//   ....[215]....
        /*0d90*/ 	.word	0xffffffff


	//   ....[216]....
        /*0d94*/ 	.word	0xffffffff


	//   ....[217]....
        /*0d98*/ 	.word	0xffffffff


	//   ....[218]....
        /*0d9c*/ 	.word	0xffffffff


	//   ....[219]....
        /*0da0*/ 	.word	0xffffffff


	//   ....[220]....
        /*0da4*/ 	.word	0xffffffff


	//   ....[221]....
        /*0da8*/ 	.word	0xffffffff


	//   ....[222]....
        /*0dac*/ 	.word	0xffffffff


	//   ....[223]....
        /*0db0*/ 	.word	0xffffffff


	//   ....[224]....
        /*0db4*/ 	.word	0xffffffff


	//   ....[225]....
        /*0db8*/ 	.word	0xffffffff


	//   ....[226]....
        /*0dbc*/ 	.word	0xffffffff


	//   ....[227]....
        /*0dc0*/ 	.word	0xffffffff


	//   ....[228]....
        /*0dc4*/ 	.word	0xffffffff


	//   ....[229]....
        /*0dc8*/ 	.word	0xffffffff


	//   ....[230]....
        /*0dcc*/ 	.word	0xffffffff


	//   ....[231]....
        /*0dd0*/ 	.word	0xffffffff


	//   ....[232]....
        /*0dd4*/ 	.word	0xffffffff


	//   ....[233]....
        /*0dd8*/ 	.word	0xffffffff


	//   ....[234]....
        /*0ddc*/ 	.word	0xffffffff


	//   ....[235]....
        /*0de0*/ 	.word	0xffffffff


	//   ....[236]....
        /*0de4*/ 	.word	0xffffffff


	//   ....[237]....
        /*0de8*/ 	.word	0xffffffff


	//   ....[238]....
        /*0dec*/ 	.word	0xffffffff


	//   ....[239]....
        /*0df0*/ 	.word	0xffffffff


	//   ....[240]....
        /*0df4*/ 	.word	0xffffffff


	//   ....[241]....
        /*0df8*/ 	.word	0xffffffff


	//   ....[242]....
        /*0dfc*/ 	.word	0xffffffff


	//   ....[243]....
        /*0e00*/ 	.word	0xffffffff


	//   ....[244]....
        /*0e04*/ 	.word	0xffffffff


	//   ....[245]....
        /*0e08*/ 	.word	0xffffffff


	//   ....[246]....
        /*0e0c*/ 	.word	0xffffffff


	//   ....[247]....
        /*0e10*/ 	.word	0xffffffff


	//   ....[248]....
        /*0e14*/ 	.word	0xffffffff


	//   ....[249]....
        /*0e18*/ 	.word	0xffffffff


	//   ....[250]....
        /*0e1c*/ 	.word	0xffffffff


	//   ....[251]....
        /*0e20*/ 	.word	0xffffffff


	//   ....[252]....
        /*0e24*/ 	.word	0xffffffff


	//   ....[253]....
        /*0e28*/ 	.word	0xffffffff


	//   ....[254]....
        /*0e2c*/ 	.word	0xffffffff


	//   ....[255]....
        /*0e30*/ 	.word	0xffffffff


	//   ....[0]....
        /*0e34*/ 	.word	0xffffffff


	//   ....[1]....
        /*0e38*/ 	.word	0xffffffff


	//   ....[2]....
        /*0e3c*/ 	.word	0xffffffff


	//   ....[3]....
        /*0e40*/ 	.word	0xffffffff


	//   ....[4]....
        /*0e44*/ 	.word	0xffffffff


	//   ....[5]....
        /*0e48*/ 	.word	0xffffffff


	//   ....[6]....
        /*0e4c*/ 	.word	0xffffffff


	//   ....[7]....
        /*0e50*/ 	.word	0xffffffff


	//   ....[8]....
        /*0e54*/ 	.word	0xffffffff


	//   ....[9]....
        /*0e58*/ 	.word	0xffffffff


	//   ....[10]....
        /*0e5c*/ 	.word	0xffffffff


	//   ....[11]....
        /*0e60*/ 	.word	0xffffffff


	//   ....[12]....
        /*0e64*/ 	.word	0xffffffff


	//   ....[13]....
        /*0e68*/ 	.word	0xffffffff


	//   ....[14]....
        /*0e6c*/ 	.word	0xffffffff


	//   ....[15]....
        /*0e70*/ 	.word	0xffffffff


	//   ....[16]....
        /*0e74*/ 	.word	0xffffffff


	//   ....[17]....
        /*0e78*/ 	.word	0xffffffff


	//   ....[18]....
        /*0e7c*/ 	.word	0xffffffff


	//   ....[19]....
        /*0e80*/ 	.word	0xffffffff


	//   ....[20]....
        /*0e84*/ 	.word	0xffffffff


	//   ....[21]....
        /*0e88*/ 	.word	0xffffffff


	//   ....[22]....
        /*0e8c*/ 	.word	0xffffffff


	//   ....[23]....
        /*0e90*/ 	.word	0xffffffff


	//   ....[24]....
        /*0e94*/ 	.word	0xffffffff


	//   ....[25]....
        /*0e98*/ 	.word	0xffffffff


	//   ....[26]....
        /*0e9c*/ 	.word	0xffffffff


	//   ....[27]....
        /*0ea0*/ 	.word	0xffffffff


	//   ....[28]....
        /*0ea4*/ 	.word	0xffffffff


	//   ....[29]....
        /*0ea8*/ 	.word	0xffffffff


	//   ....[30]....
        /*0eac*/ 	.word	0xffffffff


	//   ....[31]....
        /*0eb0*/ 	.word	0xffffffff


	//   ....[32]....
        /*0eb4*/ 	.word	0xffffffff


	//   ....[33]....
        /*0eb8*/ 	.word	0xffffffff


	//   ....[34]....
        /*0ebc*/ 	.word	0xffffffff


	//   ....[35]....
        /*0ec0*/ 	.word	0xffffffff


	//   ....[36]....
        /*0ec4*/ 	.word	0xffffffff


	//   ....[37]....
        /*0ec8*/ 	.word	0xffffffff


	//   ....[38]....
        /*0ecc*/ 	.word	0xffffffff


	//   ....[39]....
        /*0ed0*/ 	.word	0xffffffff


	//   ....[40]....
        /*0ed4*/ 	.word	0xffffffff


	//   ....[41]....
        /*0ed8*/ 	.word	0xffffffff


	//   ....[42]....
        /*0edc*/ 	.word	0xffffffff


	//   ....[43]....
        /*0ee0*/ 	.word	0xffffffff


	//   ....[44]....
        /*0ee4*/ 	.word	0xffffffff


	//   ....[45]....
        /*0ee8*/ 	.word	0xffffffff


	//   ....[46]....
        /*0eec*/ 	.word	0xffffffff


	//   ....[47]....
        /*0ef0*/ 	.word	0xffffffff


	//   ....[48]....
        /*0ef4*/ 	.word	0xffffffff


	//   ....[49]....
        /*0ef8*/ 	.word	0xffffffff


	//   ....[50]....
        /*0efc*/ 	.word	0xffffffff


	//   ....[51]....
        /*0f00*/ 	.word	0xffffffff


	//   ....[52]....
        /*0f04*/ 	.word	0xffffffff


	//   ....[53]....
        /*0f08*/ 	.word	0xffffffff


	//   ....[54]....
        /*0f0c*/ 	.word	0xffffffff


	//   ....[55]....
        /*0f10*/ 	.word	0xffffffff


	//   ....[56]....
        /*0f14*/ 	.word	0xffffffff


	//   ....[57]....
        /*0f18*/ 	.word	0xffffffff


	//   ....[58]....
        /*0f1c*/ 	.word	0xffffffff


	//   ....[59]....
        /*0f20*/ 	.word	0xffffffff


	//   ....[60]....
        /*0f24*/ 	.word	0xffffffff


	//   ....[61]....
        /*0f28*/ 	.word	0xffffffff


	//   ....[62]....
        /*0f2c*/ 	.word	0xffffffff


	//   ....[63]....
        /*0f30*/ 	.word	0xffffffff


	//   ....[64]....
        /*0f34*/ 	.word	0xffffffff


	//----- nvinfo : EIATTR_COOP_GROUP_INSTR_OFFSETS
	.align		4
.L_510:
        /*0f38*/ 	.byte	0x04, 0x28
        /*0f3a*/ 	.short	(.L_512 - .L_511)


	//   ....[0]....
.L_511:
        /*0f3c*/ 	.word	0x00000060


	//   ....[1]....
        /*0f40*/ 	.word	0x00000260


	//   ....[2]....
        /*0f44*/ 	.word	0x00000290


	//   ....[3]....
        /*0f48*/ 	.word	0x000002c0


	//   ....[4]....
        /*0f4c*/ 	.word	0x000002f0


	//   ....[5]....
        /*0f50*/ 	.word	0x00000320


	//   ....[6]....
        /*0f54*/ 	.word	0x00000350


	//   ....[7]....
        /*0f58*/ 	.word	0x000004d0


	//   ....[8]....
        /*0f5c*/ 	.word	0x00000510


	//   ....[9]....
        /*0f60*/ 	.word	0x00000540


	//   ....[10]....
        /*0f64*/ 	.word	0x00000570


	//   ....[11]....
        /*0f68*/ 	.word	0x000005a0


	//   ....[12]....
        /*0f6c*/ 	.word	0x000005d0


	//   ....[13]....
        /*0f70*/ 	.word	0x00000660


	//   ....[14]....
        /*0f74*/ 	.word	0x000006b0


	//   ....[15]....
        /*0f78*/ 	.word	0x000006d0


	//   ....[16]....
        /*0f7c*/ 	.word	0x00000730


	//   ....[17]....
        /*0f80*/ 	.word	0x000044a0


	//   ....[18]....
        /*0f84*/ 	.word	0x00004510


	//   ....[19]....
        /*0f88*/ 	.word	0x00005530


	//   ....[20]....
        /*0f8c*/ 	.word	0x00005540


	//   ....[21]....
        /*0f90*/ 	.word	0x00006a90


	//   ....[22]....
        /*0f94*/ 	.word	0x00006b10


	//   ....[23]....
        /*0f98*/ 	.word	0x00007bf0


	//   ....[24]....
        /*0f9c*/ 	.word	0x00007c00


	//   ....[25]....
        /*0fa0*/ 	.word	0x00008bc0


	//   ....[26]....
        /*0fa4*/ 	.word	0x00008bf0


	//   ....[27]....
        /*0fa8*/ 	.word	0x00008db0


	//   ....[28]....
        /*0fac*/ 	.word	0x00008dd0


	//   ....[29]....
        /*0fb0*/ 	.word	0x000092b0


	//   ....[30]....
        /*0fb4*/ 	.word	0x000092d0


	//   ....[31]....
        /*0fb8*/ 	.word	0x00009460


	//   ....[32]....
        /*0fbc*/ 	.word	0x00009480


	//   ....[33]....
        /*0fc0*/ 	.word	0x0000a870


	//   ....[34]....
        /*0fc4*/ 	.word	0x0000a890


	//   ....[35]....
        /*0fc8*/ 	.word	0x0000aa00


	//   ....[36]....
        /*0fcc*/ 	.word	0x0000aa10


	//   ....[37]....
        /*0fd0*/ 	.word	0x0000ab80


	//   ....[38]....
        /*0fd4*/ 	.word	0x0000aba0


	//   ....[39]....
        /*0fd8*/ 	.word	0x0000ad10


	//   ....[40]....
        /*0fdc*/ 	.word	0x0000ad20


	//   ....[41]....
        /*0fe0*/ 	.word	0x0000b400


	//   ....[42]....
        /*0fe4*/ 	.word	0x0000b440


	//   ....[43]....
        /*0fe8*/ 	.word	0x0000b470


	//   ....[44]....
        /*0fec*/ 	.word	0x0000b4a0


	//   ....[45]....
        /*0ff0*/ 	.word	0x0000b970


	//   ....[46]....
        /*0ff4*/ 	.word	0x0000b980


	//   ....[47]....
        /*0ff8*/ 	.word	0x0000bb60


	//   ....[48]....
        /*0ffc*/ 	.word	0x0000bb70


	//   ....[49]....
        /*1000*/ 	.word	0x0000cd00


	//   ....[50]....
        /*1004*/ 	.word	0x0000cd20


	//   ....[51]....
        /*1008*/ 	.word	0x0000cee0


	//   ....[52]....
        /*100c*/ 	.word	0x0000cef0


	//   ....[53]....
        /*1010*/ 	.word	0x0000d350


	//   ....[54]....
        /*1014*/ 	.word	0x0000d8d0


	//   ....[55]....
        /*1018*/ 	.word	0x0000de80


	//   ....[56]....
        /*101c*/ 	.word	0x0000deb0


	//   ....[57]....
        /*1020*/ 	.word	0x0000dec0


	//   ....[58]....
        /*1024*/ 	.word	0x0000def0


	//   ....[59]....
        /*1028*/ 	.word	0x0000f460


	//   ....[60]....
        /*102c*/ 	.word	0x0000f480


	//   ....[61]....
        /*1030*/ 	.word	0x0000f6b0


	//   ....[62]....
        /*1034*/ 	.word	0x0000f6c0


	//   ....[63]....
        /*1038*/ 	.word	0x000107b0


	//   ....[64]....
        /*103c*/ 	.word	0x000107d0


	//   ....[65]....
        /*1040*/ 	.word	0x00010970


	//   ....[66]....
        /*1044*/ 	.word	0x00010980


	//   ....[67]....
        /*1048*/ 	.word	0x00010c40


	//   ....[68]....
        /*104c*/ 	.word	0x000111e0


	//   ....[69]....
        /*1050*/ 	.word	0x000117d0


	//   ....[70]....
        /*1054*/ 	.word	0x00011800


	//   ....[71]....
        /*1058*/ 	.word	0x00011820


	//   ....[72]....
        /*105c*/ 	.word	0x00011840


	//   ....[73]....
        /*1060*/ 	.word	0x00013460


	//   ....[74]....
        /*1064*/ 	.word	0x00013480


	//   ....[75]....
        /*1068*/ 	.word	0x000136b0


	//   ....[76]....
        /*106c*/ 	.word	0x000136c0


	//   ....[77]....
        /*1070*/ 	.word	0x000147b0


	//   ....[78]....
        /*1074*/ 	.word	0x000147d0


	//   ....[79]....
        /*1078*/ 	.word	0x00014970


	//   ....[80]....
        /*107c*/ 	.word	0x00014980


	//   ....[81]....
        /*1080*/ 	.word	0x00014cb0


	//   ....[82]....
        /*1084*/ 	.word	0x00014ce0


	//   ....[83]....
        /*1088*/ 	.word	0x00014d00


	//   ....[84]....
        /*108c*/ 	.word	0x00014d20


	//   ....[85]....
        /*1090*/ 	.word	0x00016650


	//   ....[86]....
        /*1094*/ 	.word	0x00016670


	//   ....[87]....
        /*1098*/ 	.word	0x000168a0


	//   ....[88]....
        /*109c*/ 	.word	0x000168b0


	//   ....[89]....
        /*10a0*/ 	.word	0x00017980


	//   ....[90]....
        /*10a4*/ 	.word	0x000179a0


	//   ....[91]....
        /*10a8*/ 	.word	0x00017b30


	//   ....[92]....
        /*10ac*/ 	.word	0x00017b40


	//   ....[93]....
        /*10b0*/ 	.word	0x00017e00


	//   ....[94]....
        /*10b4*/ 	.word	0x000183c0


	//   ....[95]....
        /*10b8*/ 	.word	0x000189d0


	//   ....[96]....
        /*10bc*/ 	.word	0x00018a00


	//   ....[97]....
        /*10c0*/ 	.word	0x00018a20


	//   ....[98]....
        /*10c4*/ 	.word	0x00018a40


	//   ....[99]....
        /*10c8*/ 	.word	0x0001a220


	//   ....[100]....
        /*10cc*/ 	.word	0x0001a250


	//   ....[101]....
        /*10d0*/ 	.word	0x0001a270


	//   ....[102]....
        /*10d4*/ 	.word	0x0001a280


	//   ....[103]....
        /*10d8*/ 	.word	0x0001bb10


	//   ....[104]....
        /*10dc*/ 	.word	0x0001bb20


	//   ....[105]....
        /*10e0*/ 	.word	0x0001bb40


	//   ....[106]....
        /*10e4*/ 	.word	0x0001bb50


	//   ....[107]....
        /*10e8*/ 	.word	0x0001bf00


	//   ....[108]....
        /*10ec*/ 	.word	0x0001bf20


	//   ....[109]....
        /*10f0*/ 	.word	0x0001c090


	//   ....[110]....
        /*10f4*/ 	.word	0x0001c0a0


	//   ....[111]....
        /*10f8*/ 	.word	0x0001c210


	//   ....[112]....
        /*10fc*/ 	.word	0x0001c230


	//   ....[113]....
        /*1100*/ 	.word	0x0001c3a0


	//   ....[114]....
        /*1104*/ 	.word	0x0001c3b0


	//   ....[115]....
        /*1108*/ 	.word	0x0001c730


	//   ....[116]....
        /*110c*/ 	.word	0x0001c750


	//   ....[117]....
        /*1110*/ 	.word	0x0001d440


	//   ....[118]....
        /*1114*/ 	.word	0x0001d450


	//   ....[119]....
        /*1118*/ 	.word	0x0001e8e0


	//   ....[120]....
        /*111c*/ 	.word	0x0001e900


	//   ....[121]....
        /*1120*/ 	.word	0x0001ea70


	//   ....[122]....
        /*1124*/ 	.word	0x0001ea80


	//   ....[123]....
        /*1128*/ 	.word	0x0001ebf0


	//   ....[124]....
        /*112c*/ 	.word	0x0001ec10


	//   ....[125]....
        /*1130*/ 	.word	0x0001ed80


	//   ....[126]....
        /*1134*/ 	.word	0x0001ed90


	//   ....[127]....
        /*1138*/ 	.word	0x0001eff0


	//   ....[128]....
        /*113c*/ 	.word	0x0001f010


	//   ....[129]....
        /*1140*/ 	.word	0x0001f140


	//   ....[130]....
        /*1144*/ 	.word	0x0001f180


	//   ....[131]....
        /*1148*/ 	.word	0x0001f1b0


	//   ....[132]....
        /*114c*/ 	.word	0x0001f1e0


	//   ....[133]....
        /*1150*/ 	.word	0x0001f210


	//   ....[134]....
        /*1154*/ 	.word	0x0001f240


	//   ....[135]....
        /*1158*/ 	.word	0x0001f3b0


	//   ....[136]....
        /*115c*/ 	.word	0x0001f3f0


	//   ....[137]....
        /*1160*/ 	.word	0x0001f420


	//   ....[138]....
        /*1164*/ 	.word	0x0001f450


	//   ....[139]....
        /*1168*/ 	.word	0x0001f480


	//   ....[140]....
        /*116c*/ 	.word	0x0001f4b0


	//   ....[141]....
        /*1170*/ 	.word	0x0001f540


	//   ....[142]....
        /*1174*/ 	.word	0x0001f5a0


	//   ....[143]....
        /*1178*/ 	.word	0x0001f5b0


	//   ....[144]....
        /*117c*/ 	.word	0x0001f610


	//   ....[145]....
        /*1180*/ 	.word	0x00020080


	//   ....[146]....
        /*1184*/ 	.word	0x000200e0


	//   ....[147]....
        /*1188*/ 	.word	0x00020130


	//   ....[148]....
        /*118c*/ 	.word	0x00020180


	//   ....[149]....
        /*1190*/ 	.word	0x000201d0


	//   ....[150]....
        /*1194*/ 	.word	0x00020240


	//   ....[151]....
        /*1198*/ 	.word	0x00020290


	//   ....[152]....
        /*119c*/ 	.word	0x00020300


	//   ....[153]....
        /*11a0*/ 	.word	0x00020370


	//   ....[154]....
        /*11a4*/ 	.word	0x000203e0


	//   ....[155]....
        /*11a8*/ 	.word	0x00020450


	//   ....[156]....
        /*11ac*/ 	.word	0x000204c0


	//   ....[157]....
        /*11b0*/ 	.word	0x00020530


	//   ....[158]....
        /*11b4*/ 	.word	0x00020590


	//   ....[159]....
        /*11b8*/ 	.word	0x00020600


	//   ....[160]....
        /*11bc*/ 	.word	0x00020670


	//   ....[161]....
        /*11c0*/ 	.word	0x000206e0


	//   ....[162]....
        /*11c4*/ 	.word	0x00020740


	//   ....[163]....
        /*11c8*/ 	.word	0x000207b0


	//   ....[164]....
        /*11cc*/ 	.word	0x00020820


	//   ....[165]....
        /*11d0*/ 	.word	0x00020880


	//   ....[166]....
        /*11d4*/ 	.word	0x000208f0


	//   ....[167]....
        /*11d8*/ 	.word	0x00020960


	//   ....[168]....
        /*11dc*/ 	.word	0x000209d0


	//   ....[169]....
        /*11e0*/ 	.word	0x00020a30


	//   ....[170]....
        /*11e4*/ 	.word	0x00020aa0


	//   ....[171]....
        /*11e8*/ 	.word	0x00020b10


	//   ....[172]....
        /*11ec*/ 	.word	0x00020b70


	//   ....[173]....
        /*11f0*/ 	.word	0x00020bc0


	//   ....[174]....
        /*11f4*/ 	.word	0x00020c10


	//   ....[175]....
        /*11f8*/ 	.word	0x00020c60


	//   ....[176]....
        /*11fc*/ 	.word	0x00020cc0


	//   ....[177]....
        /*1200*/ 	.word	0x00020d30


	//   ....[178]....
        /*1204*/ 	.word	0x00020da0


	//   ....[179]....
        /*1208*/ 	.word	0x00020e00


	//   ....[180]....
        /*120c*/ 	.word	0x00020e70


	//   ....[181]....
        /*1210*/ 	.word	0x00020ee0


	//   ....[182]....
        /*1214*/ 	.word	0x00020f50


	//   ....[183]....
        /*1218*/ 	.word	0x00020fb0


	//   ....[184]....
        /*121c*/ 	.word	0x00021020


	//   ....[185]....
        /*1220*/ 	.word	0x00021090


	//   ....[186]....
        /*1224*/ 	.word	0x000210e0


	//   ....[187]....
        /*1228*/ 	.word	0x00021130


	//   ....[188]....
        /*122c*/ 	.word	0x00021180


	//   ....[189]....
        /*1230*/ 	.word	0x000211c0


	//   ....[190]....
        /*1234*/ 	.word	0x00021230


	//   ....[191]....
        /*1238*/ 	.word	0x000212a0


	//   ....[192]....
        /*123c*/ 	.word	0x00021310


	//   ....[193]....
        /*1240*/ 	.word	0x00021370


	//   ....[194]....
        /*1244*/ 	.word	0x000213e0


	//   ....[195]....
        /*1248*/ 	.word	0x00021450


	//   ....[196]....
        /*124c*/ 	.word	0x000214c0


	//   ....[197]....
        /*1250*/ 	.word	0x00021520


	//   ....[198]....
        /*1254*/ 	.word	0x00021570


	//   ....[199]....
        /*1258*/ 	.word	0x000215c0


	//   ....[200]....
        /*125c*/ 	.word	0x00021610


	//   ....[201]....
        /*1260*/ 	.word	0x00021650


	//   ....[202]....
        /*1264*/ 	.word	0x000216c0


	//   ....[203]....
        /*1268*/ 	.word	0x00021730


	//   ....[204]....
        /*126c*/ 	.word	0x00021790


	//   ....[205]....
        /*1270*/ 	.word	0x00021800


	//   ....[206]....
        /*1274*/ 	.word	0x00021870


	//   ....[207]....
        /*1278*/ 	.word	0x000218e0


	//   ....[208]....
        /*127c*/ 	.word	0x00021940


	//   ....[209]....
        /*1280*/ 	.word	0x000219b0


	//   ....[210]....
        /*1284*/ 	.word	0x00021a20


	//   ....[211]....
        /*1288*/ 	.word	0x00021a70


	//   ....[212]....
        /*128c*/ 	.word	0x00021ac0


	//   ....[213]....
        /*1290*/ 	.word	0x00021b10


	//   ....[214]....
        /*1294*/ 	.word	0x00021b50


	//   ....[215]....
        /*1298*/ 	.word	0x00021bb0


	//   ....[216]....
        /*129c*/ 	.word	0x00021c10


	//   ....[217]....
        /*12a0*/ 	.word	0x00021c60


	//   ....[218]....
        /*12a4*/ 	.word	0x00021cb0


	//   ....[219]....
        /*12a8*/ 	.word	0x00021d20


	//   ....[220]....
        /*12ac*/ 	.word	0x00021d90


	//   ....[221]....
        /*12b0*/ 	.word	0x00021e00


	//   ....[222]....
        /*12b4*/ 	.word	0x00021e60


	//   ....[223]....
        /*12b8*/ 	.word	0x00021ed0


	//   ....[224]....
        /*12bc*/ 	.word	0x00021f40


	//   ....[225]....
        /*12c0*/ 	.word	0x00021fb0


	//   ....[226]....
        /*12c4*/ 	.word	0x00022010


	//   ....[227]....
        /*12c8*/ 	.word	0x00022080


	//   ....[228]....
        /*12cc*/ 	.word	0x000220f0


	//   ....[229]....
        /*12d0*/ 	.word	0x00022160


	//   ....[230]....
        /*12d4*/ 	.word	0x000221c0


	//   ....[231]....
        /*12d8*/ 	.word	0x00022230


	//   ....[232]....
        /*12dc*/ 	.word	0x000222a0


	//   ....[233]....
        /*12e0*/ 	.word	0x00022310


	//   ....[234]....
        /*12e4*/ 	.word	0x00022370


	//   ....[235]....
        /*12e8*/ 	.word	0x000223e0


	//   ....[236]....
        /*12ec*/ 	.word	0x00022450


	//   ....[237]....
        /*12f0*/ 	.word	0x000224c0


	//   ....[238]....
        /*12f4*/ 	.word	0x00022520


	//   ....[239]....
        /*12f8*/ 	.word	0x00022590


	//   ....[240]....
        /*12fc*/ 	.word	0x00022600


	//   ....[241]....
        /*1300*/ 	.word	0x00022650


	//   ....[242]....
        /*1304*/ 	.word	0x00022690


	//   ....[243]....
        /*1308*/ 	.word	0x000226e0


	//   ....[244]....
        /*130c*/ 	.word	0x00022730


	//   ....[245]....
        /*1310*/ 	.word	0x00022780


	//   ....[246]....
        /*1314*/ 	.word	0x000227f0


	//   ....[247]....
        /*1318*/ 	.word	0x00022840


	//   ....[248]....
        /*131c*/ 	.word	0x00022890


	//   ....[249]....
        /*1320*/ 	.word	0x000228e0


	//   ....[250]....
        /*1324*/ 	.word	0x00022930


	//   ....[251]....
        /*1328*/ 	.word	0x00022980


	//   ....[252]....
        /*132c*/ 	.word	0x000229f0


	//   ....[253]....
        /*1330*/ 	.word	0x00022a40


	//   ....[254]....
        /*1334*/ 	.word	0x00022ab0


	//   ....[255]....
        /*1338*/ 	.word	0x00022b10


	//   ....[0]....
        /*133c*/ 	.word	0x00022b80


	//   ....[1]....
        /*1340*/ 	.word	0x00022fb0


	//   ....[2]....
        /*1344*/ 	.word	0x00022fd0


	//   ....[3]....
        /*1348*/ 	.word	0x00022ff0


	//   ....[4]....
        /*134c*/ 	.word	0x00023000


	//   ....[5]....
        /*1350*/ 	.word	0x00023550


	//   ....[6]....
        /*1354*/ 	.word	0x00023560


	//   ....[7]....
        /*1358*/ 	.word	0x00023570


	//   ....[8]....
        /*135c*/ 	.word	0x00023580


	//   ....[9]....
        /*1360*/ 	.word	0x00023a90


	//   ....[10]....
        /*1364*/ 	.word	0x00023ab0


	//   ....[11]....
        /*1368*/ 	.word	0x00023ad0


	//   ....[12]....
        /*136c*/ 	.word	0x00023ae0


	//   ....[13]....
        /*1370*/ 	.word	0x00024030


	//   ....[14]....
        /*1374*/ 	.word	0x00024050


	//   ....[15]....
        /*1378*/ 	.word	0x00024060


	//   ....[16]....
        /*137c*/ 	.word	0x00024070


	//   ....[17]....
        /*1380*/ 	.word	0x00027c70


	//   ....[18]....
        /*1384*/ 	.word	0x00027c90


	//   ....[19]....
        /*1388*/ 	.word	0x00027cb0


	//   ....[20]....
        /*138c*/ 	.word	0x00027cc0


	//   ....[21]....
        /*1390*/ 	.word	0x000280b0


	//   ....[22]....
        /*1394*/ 	.word	0x000280c0


	//   ....[23]....
        /*1398*/ 	.word	0x000280d0


	//   ....[24]....
        /*139c*/ 	.word	0x000280e0


	//   ....[25]....
        /*13a0*/ 	.word	0x000284f0


	//   ....[26]....
        /*13a4*/ 	.word	0x00028510


	//   ....[27]....
        /*13a8*/ 	.word	0x00028530


	//   ....[28]....
        /*13ac*/ 	.word	0x00028540


	//   ....[29]....
        /*13b0*/ 	.word	0x00028970


	//   ....[30]....
        /*13b4*/ 	.word	0x00028990


	//   ....[31]....
        /*13b8*/ 	.word	0x000289b0


	//   ....[32]....
        /*13bc*/ 	.word	0x000289c0


	//   ....[33]....
        /*13c0*/ 	.word	0x0002cb90


	//   ....[34]....
        /*13c4*/ 	.word	0x0002cc00


	//   ....[35]....
        /*13c8*/ 	.word	0x0002cc70


	//   ....[36]....
        /*13cc*/ 	.word	0x0002ccd0


	//   ....[37]....
        /*13d0*/ 	.word	0x0002cd40


	//   ....[38]....
        /*13d4*/ 	.word	0x0002cda0


	//   ....[39]....
        /*13d8*/ 	.word	0x0002ce10


	//   ....[40]....
        /*13dc*/ 	.word	0x0002ce70


	//   ....[41]....
        /*13e0*/ 	.word	0x0002cee0


	//   ....[42]....
        /*13e4*/ 	.word	0x0002cf50


	//   ....[43]....
        /*13e8*/ 	.word	0x0002cfc0


	//   ....[44]....
        /*13ec*/ 	.word	0x0002d020


	//   ....[45]....
        /*13f0*/ 	.word	0x0002d090


	//   ....[46]....
        /*13f4*/ 	.word	0x0002d100


	//   ....[47]....
        /*13f8*/ 	.word	0x0002d160


	//   ....[48]....
        /*13fc*/ 	.word	0x0002d1c0


	//   ....[49]....
        /*1400*/ 	.word	0x0002d230


	//   ....[50]....
        /*1404*/ 	.word	0x0002d2a0


	//   ....[51]....
        /*1408*/ 	.word	0x0002d310


	//   ....[52]....
        /*140c*/ 	.word	0x0002d370


	//   ....[53]....
        /*1410*/ 	.word	0x0002d3e0


	//   ....[54]....
        /*1414*/ 	.word	0x0002d440


	//   ....[55]....
        /*1418*/ 	.word	0x0002d4a0


	//   ....[56]....
        /*141c*/ 	.word	0x0002d500


	//   ....[57]....
        /*1420*/ 	.word	0x0002d570


	//   ....[58]....
        /*1424*/ 	.word	0x0002d5e0


	//   ....[59]....
        /*1428*/ 	.word	0x0002d650


	//   ....[60]....
        /*142c*/ 	.word	0x0002d6b0


	//   ....[61]....
        /*1430*/ 	.word	0x0002d720


	//   ....[62]....
        /*1434*/ 	.word	0x0002d790


	//   ....[63]....
        /*1438*/ 	.word	0x0002d800


	//   ....[64]....
        /*143c*/ 	.word	0x0002d860


	//----- nvinfo : EIATTR_EXIT_INSTR_OFFSETS
	.align		4
.L_512:
        /*1440*/ 	.byte	0x04, 0x1c
        /*1442*/ 	.short	(.L_514 - .L_513)


	//   ....[0]....
.L_513:
        /*1444*/ 	.word	0x00001170


	//   ....[1]....
        /*1448*/ 	.word	0x00020040


	//----- nvinfo : EIATTR_MAX_THREADS
	.align		4
.L_514:
        /*144c*/ 	.byte	0x04, 0x05
        /*144e*/ 	.short	(.L_516 - .L_515)
.L_515:
        /*1450*/ 	.word	0x00000100
        /*1454*/ 	.word	0x00000001
        /*1458*/ 	.word	0x00000001


	//----- nvinfo : EIATTR_CRS_STACK_SIZE
	.align		4
.L_516:
        /*145c*/ 	.byte	0x04, 0x1e
        /*145e*/ 	.short	(.L_518 - .L_517)
.L_517:
        /*1460*/ 	.word	0x00000000
.L_518:


//--------------------- .nv.info._ZN7cutlass13device_kernelIN5flash19enable_sm80_to_sm89INS1_16FlashAttnFwdSm80INS1_25CollectiveMainloopFwdSm80ILi8ELi1ELb0EN4cute5tupleIJNS5_1CILi128EEENS7_ILi96EEENS7_ILi256EEEEEELi256ENS_10bfloat16_tEfNS_4arch4Sm80ELb1ELb0ELb1ELb0ELb1ELb0ELb1ELb1EEENS1_21CollectiveEpilogueFwdINS6_IJS8_SA_S9_EEENS6_IJNS7_ILi1EEESI_SI_EEESC_SE_Li256ELb0ELb1ELb1ELb0EEENS1_30DynamicPersistentTileSchedulerILi256ELi256ELb1ELb1ELb0EEEEEEEEEvNT_6ParamsE --------------------------
	.section	.nv.info._ZN7cutlass13device_kernelIN5flash19enable_sm80_to_sm89INS1_16FlashAttnFwdSm80INS1_25CollectiveMainloopFwdSm80ILi8ELi1ELb0EN4cute5tupleIJNS5_1CILi128EEENS7_ILi96EEENS7_ILi256EEEEEELi256ENS_10bfloat16_tEfNS_4arch4Sm80ELb1ELb0ELb1ELb0ELb1ELb0ELb1ELb1EEENS1_21CollectiveEpilogueFwdINS6_IJS8_SA_S9_EEENS6_IJNS7_ILi1EEESI_SI_EEESC_SE_Li256ELb0ELb1ELb1ELb0EEENS1_30DynamicPersistentTileSchedulerILi256ELi256ELb1ELb1ELb0EEEEEEEEEvNT_6ParamsE,"",@"SHT_CUDA_INFO"
	.sectionflags	@""
	.align	4


	//----- nvinfo : EIATTR_CUDA_API_VERSION
	.align		4
        /*0000*/ 	.byte	0x04, 0x37
        /*0002*/ 	.short	(.L_520 - .L_519)
.L_519:
        /*0004*/ 	.word	0x00000082


	//----- nvinfo : EIATTR_SW2861232_WAR
	.align		4
.L_520:
        /*0008*/ 	.byte	0x01, 0x35
	.zero		2


	//----- nvinfo : EIATTR_PARAM_CBANK
	.align		4
        /*000c*/ 	.byte	0x04, 0x0a
        /*000e*/ 	.short	(.L_522 - .L_521)
	.align		4
.L_521:
        /*0010*/ 	.word	index@(.nv.constant0._ZN7cutlass13device_kernelIN5flash19enable_sm80_to_sm89INS1_16FlashAttnFwdSm80INS1_25CollectiveMainloopFwdSm80ILi8ELi1ELb0EN4cute5tupleIJNS5_1CILi128EEENS7_ILi96EEENS7_ILi256EEEEEELi256ENS_10bfloat16_tEfNS_4arch4Sm80ELb1ELb0ELb1ELb0ELb1ELb0ELb1ELb1EEENS1_21CollectiveEpilogueFwdINS6_IJS8_SA_S9_EEENS6_IJNS7_ILi1EEESI_SI_EEESC_SE_Li256ELb0ELb1ELb1ELb0EEENS1_30DynamicPersistentTileSchedulerILi256ELi256ELb1ELb1ELb0EEEEEEEEEvNT_6ParamsE)
        /*0014*/ 	.short	0x0160
        /*0016*/ 	.short	0x0428


	//----- nvinfo : EIATTR_CBANK_PARAM_SIZE
	.align		4
.L_522:
        /*0018*/ 	.byte	0x03, 0x19
        /*001a*/ 	.short	0x0428


	//----- nvinfo : EIATTR_KPARAM_INFO
	.align		4
        /*001c*/ 	.byte	0x04, 0x17
        /*001e*/ 	.short	(.L_524 - .L_523)
.L_523:
        /*0020*/ 	.word	0x00000000
        /*0024*/ 	.short	0x0000
        /*0026*/ 	.short	0x0000
        /*0028*/ 	.byte	0x00, 0xf0, 0xa1, 0x10


	//----- nvinfo : EIATTR_MAXREG_COUNT
	.align		4
.L_524:
        /*002c*/ 	.byte	0x03, 0x1b
        /*002e*/ 	.short	0x00ff


	//----- nvinfo : EIATTR_NUM_BARRIERS
	.align		4
        /*0030*/ 	.byte	0x02, 0x4c
        /*0032*/ 	.byte	0x06
	.zero		1


	//----- nvinfo : EIATTR_ANNOTATIONS
	.align		4
        /*0034*/ 	.byte	0x04, 0x55
        /*0036*/ 	.short	(.L_526 - .L_525)


	//   ....[0]....
.L_525:
        /* <DEDUP_REMOVED lines=175> */


	//----- nvinfo : EIATTR_MERCURY_ISA_VERSION
	.align		4
.L_526:
        /*0b10*/ 	.byte	0x03, 0x5f
        /*0b12*/ 	.short	0x0000


	//----- nvinfo : EIATTR_INT_WARP_WIDE_INSTR_OFFSETS
	.align		4
        /*0b14*/ 	.byte	0x04, 0x31
        /*0b16*/ 	.short	(.L_528 - .L_527)


	//   ....[0]....
.L_527:
        /*0b18*/ 	.word	0x00013a30


	//   ....[1]....
        /*0b1c*/ 	.word	0x00013ab0


	//----- nvinfo : EIATTR_COOP_GROUP_MASK_REGIDS
	.align		4
.L_528:
        /*0b20*/ 	.byte	0x04, 0x29
        /*0b22*/ 	.short	(.L_530 - .L_529)


	//   ....[0]....
.L_529:
        /*0b24*/ 	.word	0xffffffff


	//   ....[1]....
        /*0b28*/ 	.word	0xffffffff


	//   ....[2]....
        /*0b2c*/ 	.word	0xffffffff


	//   ....[3]....
        /*0b30*/ 	.word	0xffffffff


	//   ....[4]....
        /*0b34*/ 	.word	0xffffffff


	//   ....[5]....
        /*0b38*/ 	.word	0xffffffff


	//   ....[6]....
        /*0b3c*/ 	.word	0xffffffff


	//   ....[7]....
        /*0b40*/ 	.word	0xffffffff


	//   ....[8]....
        /*0b44*/ 	.word	0xffffffff


	//   ....[9]....
        /*0b48*/ 	.word	0xffffffff


	//   ....[10]....
        /*0b4c*/ 	.word	0xffffffff


	//   ....[11]....
        /*0b50*/ 	.word	0xffffffff


	//   ....[12]....
        /*0b54*/ 	.word	0xffffffff


	//   ....[13]....
        /*0b58*/ 	.word	0xffffffff


	//   ....[14]....
        /*0b5c*/ 	.word	0xffffffff


	//   ....[15]....
        /*0b60*/ 	.word	0xffffffff


	//   ....[16]....
        /*0b64*/ 	.word	0xffffffff


	//   ....[17]....
        /*0b68*/ 	.word	0xffffffff


	//   ....[18]....
        /*0b6c*/ 	.word	0xffffffff


	//   ....[19]....
        /*0b70*/ 	.word	0xffffffff


	//   ....[20]....
        /*0b74*/ 	.word	0xffffffff


	//   ....[21]....
        /*0b78*/ 	.word	0xffffffff


	//   ....[22]....
        /*0b7c*/ 	.word	0xffffffff


	//   ....[23]....
        /*0b80*/ 	.word	0xffffffff


	//   ....[24]....
        /*0b84*/ 	.word	0xffffffff


	//   ....[25]....
        /*0b88*/ 	.word	0xffffffff


	//   ....[26]....
        /*0b8c*/ 	.word	0xffffffff


	//   ....[27]....
        /*0b90*/ 	.word	0xffffffff


	//   ....[28]....
        /*0b94*/ 	.word	0xffffffff


	//   ....[29]....
        /*0b98*/ 	.word	0xffffffff


	//   ....[30]....
        /*0b9c*/ 	.word	0xffffffff


	//   ....[31]....
        /*0ba0*/ 	.word	0xffffffff


	//   ....[32]....
        /*0ba4*/ 	.word	0xffffffff


	//   ....[33]....
        /*0ba8*/ 	.word	0xffffffff


	//   ....[34]....
        /*0bac*/ 	.word	0xffffffff


	//   ....[35]....
        /*0bb0*/ 	.word	0xffffffff


	//   ....[36]....
        /*0bb4*/ 	.word	0xffffffff


	//   ....[37]....
        /*0bb8*/ 	.word	0xffffffff


	//   ....[38]....
        /*0bbc*/ 	.word	0xffffffff


	//   ....[39]....
        /*0bc0*/ 	.word	0xffffffff


	//   ....[40]....
        /*0bc4*/ 	.word	0xffffffff


	//   ....[41]....
        /*0bc8*/ 	.word	0xffffffff


	//   ....[42]....
        /*0bcc*/ 	.word	0xffffffff


	//   ....[43]....
        /*0bd0*/ 	.word	0xffffffff


	//   ....[44]....
        /*0bd4*/ 	.word	0xffffffff


	//   ....[45]....
        /*0bd8*/ 	.word	0xffffffff


	//   ....[46]....
        /*0bdc*/ 	.word	0xffffffff


	//   ....[47]....
        /*0be0*/ 	.word	0xffffffff


	//   ....[48]....
        /*0be4*/ 	.word	0xffffffff


	//   ....[49]....
        /*0be8*/ 	.word	0xffffffff


	//   ....[50]....
        /*0bec*/ 	.word	0xffffffff


	//   ....[51]....
        /*0bf0*/ 	.word	0xffffffff


	//   ....[52]....
        /*0bf4*/ 	.word	0xffffffff


	//   ....[53]....
        /*0bf8*/ 	.word	0xffffffff


	//   ....[54]....
        /*0bfc*/ 	.word	0xffffffff


	//   ....[55]....
        /*0c00*/ 	.word	0xffffffff


	//   ....[56]....
        /*0c04*/ 	.word	0xffffffff


	//   ....[57]....
        /*0c08*/ 	.word	0xffffffff


	//   ....[58]....
        /*0c0c*/ 	.word	0xffffffff


	//   ....[59]....
        /*0c10*/ 	.word	0xffffffff


	//   ....[60]....
        /*0c14*/ 	.word	0xffffffff


	//   ....[61]....
        /*0c18*/ 	.word	0xffffffff


	//   ....[62]....
        /*0c1c*/ 	.word	0xffffffff


	//   ....[63]....
        /*0c20*/ 	.word	0xffffffff


	//   ....[64]....
        /*0c24*/ 	.word	0xffffffff


	//   ....[65]....
        /*0c28*/ 	.word	0xffffffff


	//   ....[66]....
        /*0c2c*/ 	.word	0xffffffff


	//   ....[67]....
        /*0c30*/ 	.word	0xffffffff


	//   ....[68]....
        /*0c34*/ 	.word	0xffffffff


	//   ....[69]....
        /*0c38*/ 	.word	0xffffffff


	//   ....[70]....
        /*0c3c*/ 	.word	0xffffffff


	//   ....[71]....
        /*0c40*/ 	.word	0xffffffff


	//   ....[72]....
        /*0c44*/ 	.word	0xffffffff


	//   ....[73]....
        /*0c48*/ 	.word	0xffffffff


	//   ....[74]....
        /*0c4c*/ 	.word	0xffffffff


	//   ....[75]....
        /*0c50*/ 	.word	0xffffffff


	//   ....[76]....
        /*0c54*/ 	.word	0xffffffff


	//   ....[77]....
        /*0c58*/ 	.word	0xffffffff


	//   ....[78]....
        /*0c5c*/ 	.word	0xffffffff


	//   ....[79]....
        /*0c60*/ 	.word	0xffffffff


	//   ....[80]....
        /*0c64*/ 	.word	0xffffffff


	//   ....[81]....
        /*0c68*/ 	.word	0xffffffff


	//   ....[82]....
        /*0c6c*/ 	.word	0xffffffff


	//   ....[83]....
        /*0c70*/ 	.word	0xffffffff


	//   ....[84]....
        /*0c74*/ 	.word	0xffffffff


	//   ....[85]....
        /*0c78*/ 	.word	0xffffffff


	//   ....[86]....
        /*0c7c*/ 	.word	0xffffffff


	//   ....[87]....
        /*0c80*/ 	.word	0xffffffff


	//   ....[88]....
        /*0c84*/ 	.word	0xffffffff


	//   ....[89]....
        /*0c88*/ 	.word	0xffffffff


	//   ....[90]....
        /*0c8c*/ 	.word	0xffffffff


	//   ....[91]....
        /*0c90*/ 	.word	0xffffffff


	//   ....[92]....
        /*0c94*/ 	.word	0xffffffff


	//   ....[93]....
        /*0c98*/ 	.word	0xffffffff


	//   ....[94]....
        /*0c9c*/ 	.word	0xffffffff


	//   ....[95]....
        /*0ca0*/ 	.word	0xffffffff


	//   ....[96]....
        /*0ca4*/ 	.word	0xffffffff


	//   ....[97]....
        /*0ca8*/ 	.word	0xffffffff


	//   ....[98]....
        /*0cac*/ 	.word	0xffffffff


	//   ....[99]....
        /*0cb0*/ 	.word	0xffffffff


	//   ....[100]....
        /*0cb4*/ 	.word	0xffffffff


	//   ....[101]....
        /*0cb8*/ 	.word	0xffffffff


	//   ....[102]....
        /*0cbc*/ 	.word	0xffffffff


	//   ....[103]....
        /*0cc0*/ 	.word	0xffffffff


	//   ....[104]....
        /*0cc4*/ 	.word	0xffffffff


	//   ....[105]....
        /*0cc8*/ 	.word	0xffffffff


	//   ....[106]....
        /*0ccc*/ 	.word	0xffffffff


	//   ....[107]....
        /*0cd0*/ 	.word	0xffffffff


	//   ....[108]....
        /*0cd4*/ 	.word	0xffffffff


	//   ....[109]....
        /*0cd8*/ 	.word	0xffffffff


	//   ....[110]....
        /*0cdc*/ 	.word	0xffffffff


	//   ....[111]....
        /*0ce0*/ 	.word	0xffffffff


	//   ....[112]....
        /*0ce4*/ 	.word	0xffffffff


	//   ....[113]....
        /*0ce8*/ 	.word	0xffffffff


	//   ....[114]....
        /*0cec*/ 	.word	0xffffffff


	//   ....[115]....
        /*0cf0*/ 	.word	0xffffffff


	//   ....[116]....
        /*0cf4*/ 	.word	0xffffffff


	//   ....[117]....
        /*0cf8*/ 	.word	0xffffffff


	//   ....[118]....
        /*0cfc*/ 	.word	0xffffffff


	//   ....[119]....
        /*0d00*/ 	.word	0xffffffff


	//   ....[120]....
        /*0d04*/ 	.word	0xffffffff


	//   ....[121]....
        /*0d08*/ 	.word	0xffffffff


	//   ....[122]....
        /*0d0c*/ 	.word	0xffffffff


	//   ....[123]....
        /*0d10*/ 	.word	0xffffffff


	//   ....[124]....
        /*0d14*/ 	.word	0xffffffff


	//   ....[125]....
        /*0d18*/ 	.word	0xffffffff


	//   ....[126]....
        /*0d1c*/ 	.word	0xffffffff


	//   ....[127]....
        /*0d20*/ 	.word	0xffffffff


	//   ....[128]....
        /*0d24*/ 	.word	0xffffffff


	//   ....[129]....
        /*0d28*/ 	.word	0xffffffff


	//   ....[130]....
        /*0d2c*/ 	.word	0xffffffff


	//   ....[131]....
        /*0d30*/ 	.word	0xffffffff


	//   ....[132]....
        /*0d34*/ 	.word	0xffffffff


	//   ....[133]....
        /*0d38*/ 	.word	0xffffffff


	//   ....[134]....
        /*0d3c*/ 	.word	0xffffffff


	//----- nvinfo : EIATTR_COOP_GROUP_INSTR_OFFSETS
	.align		4
.L_530:
        /*0d40*/ 	.byte	0x04, 0x28
        /*0d42*/ 	.short	(.L_532 - .L_531)


	//   ....[0]....
.L_531:
        /*0d44*/ 	.word	0x00000050


	//   ....[1]....
        /*0d48*/ 	.word	0x00001dc0


	//   ....[2]....
        /*0d4c*/ 	.word	0x00001de0


	//   ....[3]....
        /*0d50*/ 	.word	0x00002030


	//   ....[4]....
        /*0d54*/ 	.word	0x00002040


	//   ....[5]....
        /*0d58*/ 	.word	0x00002220


	//   ....[6]....
        /*0d5c*/ 	.word	0x00002240


	//   ....[7]....
        /*0d60*/ 	.word	0x00002420


	//   ....[8]....
        /*0d64*/ 	.word	0x00002430


	//   ....[9]....
        /*0d68*/ 	.word	0x00002a90


	//   ....[10]....
        /*0d6c*/ 	.word	0x00002ab0


	//   ....[11]....
        /*0d70*/ 	.word	0x00002ac0


	//   ....[12]....
        /*0d74*/ 	.word	0x00002af0


	//   ....[13]....
        /*0d78*/ 	.word	0x00002c30


	//   ....[14]....
        /*0d7c*/ 	.word	0x00002c70


	//   ....[15]....
        /*0d80*/ 	.word	0x00002ec0


	//   ....[16]....
        /*0d84*/ 	.word	0x00002f80


	//   ....[17]....
        /*0d88*/ 	.word	0x00002f90


	//   ....[18]....
        /*0d8c*/ 	.word	0x00002fa0


	//   ....[19]....
        /*0d90*/ 	.word	0x00003290


	//   ....[20]....
        /*0d94*/ 	.word	0x000032d0


	//   ....[21]....
        /*0d98*/ 	.word	0x00005090


	//   ....[22]....
        /*0d9c*/ 	.word	0x000050f0


	//   ....[23]....
        /*0da0*/ 	.word	0x00005100


	//   ....[24]....
        /*0da4*/ 	.word	0x00005110


	//   ....[25]....
        /*0da8*/ 	.word	0x000051f0


	//   ....[26]....
        /*0dac*/ 	.word	0x00005240


	//   ....[27]....
        /*0db0*/ 	.word	0x000055f0


	//   ....[28]....
        /*0db4*/ 	.word	0x00005930


	//   ....[29]....
        /*0db8*/ 	.word	0x00005f30


	//   ....[30]....
        /*0dbc*/ 	.word	0x00005f50


	//   ....[31]....
        /*0dc0*/ 	.word	0x00005f70


	//   ....[32]....
        /*0dc4*/ 	.word	0x00005f90


	//   ....[33]....
        /*0dc8*/ 	.word	0x000085b0


	//   ....[34]....
        /*0dcc*/ 	.word	0x00008610


	//   ....[35]....
        /*0dd0*/ 	.word	0x00008620


	//   ....[36]....
        /*0dd4*/ 	.word	0x00008690


	//   ....[37]....
        /*0dd8*/ 	.word	0x00008750


	//   ....[38]....
        /*0ddc*/ 	.word	0x00008810


	//   ....[39]....
        /*0de0*/ 	.word	0x0000a6f0


	//   ....[40]....
        /*0de4*/ 	.word	0x0000a750


	//   ....[41]....
        /*0de8*/ 	.word	0x0000a760


	//   ....[42]....
        /*0dec*/ 	.word	0x0000a7d0


	//   ....[43]....
        /*0df0*/ 	.word	0x0000a890


	//   ....[44]....
        /*0df4*/ 	.word	0x0000a950


	//   ....[45]....
        /*0df8*/ 	.word	0x0000ac50


	//   ....[46]....
        /*0dfc*/ 	.word	0x0000afb0


	//   ....[47]....
        /*0e00*/ 	.word	0x0000b450


	//   ....[48]....
        /*0e04*/ 	.word	0x0000b470


	//   ....[49]....
        /*0e08*/ 	.word	0x0000b610


	//   ....[50]....
        /*0e0c*/ 	.word	0x0000b630


	//   ....[51]....
        /*0e10*/ 	.word	0x0000e110


	//   ....[52]....
        /*0e14*/ 	.word	0x0000e170


	//   ....[53]....
        /*0e18*/ 	.word	0x0000e180


	//   ....[54]....
        /*0e1c*/ 	.word	0x0000e190


	//   ....[55]....
        /*0e20*/ 	.word	0x0000e290


	//   ....[56]....
        /*0e24*/ 	.word	0x0000e350


	//   ....[57]....
        /*0e28*/ 	.word	0x000101a0


	//   ....[58]....
        /*0e2c*/ 	.word	0x000101c0


	//   ....[59]....
        /*0e30*/ 	.word	0x000102c0


	//   ....[60]....
        /*0e34*/ 	.word	0x000102e0


	//   ....[61]....
        /*0e38*/ 	.word	0x00010310


	//   ....[62]....
        /*0e3c*/ 	.word	0x000103a0


	//   ....[63]....
        /*0e40*/ 	.word	0x00010830


	//   ....[64]....
        /*0e44*/ 	.word	0x00010850


	//   ....[65]....
        /*0e48*/ 	.word	0x00010870


	//   ....[66]....
        /*0e4c*/ 	.word	0x00010890


	//   ....[67]....
        /*0e50*/ 	.word	0x00012fa0


	//   ....[68]....
        /*0e54*/ 	.word	0x00012ff0


	//   ....[69]....
        /*0e58*/ 	.word	0x00013010


	//   ....[70]....
        /*0e5c*/ 	.word	0x00013030


	//   ....[71]....
        /*0e60*/ 	.word	0x00013c00


	//   ....[72]....
        /*0e64*/ 	.word	0x00014420


	//   ....[73]....
        /*0e68*/ 	.word	0x00014430


	//   ....[74]....
        /*0e6c*/ 	.word	0x00014460


	//   ....[75]....
        /*0e70*/ 	.word	0x00014480


	//   ....[76]....
        /*0e74*/ 	.word	0x00014590


	//   ....[77]....
        /*0e78*/ 	.word	0x000145b0


	//   ....[78]....
        /*0e7c*/ 	.word	0x00014de0


	//   ....[79]....
        /*0e80*/ 	.word	0x00014df0


	//   ....[80]....
        /*0e84*/ 	.word	0x00015980


	//   ....[81]....
        /*0e88*/ 	.word	0x00015a90


	//   ....[82]....
        /*0e8c*/ 	.word	0x00015b00


	//   ....[83]....
        /*0e90*/ 	.word	0x00015b60


	//   ....[84]....
        /*0e94*/ 	.word	0x00015bc0


	//   ....[85]....
        /*0e98*/ 	.word	0x00015c20


	//   ....[86]....
        /*0e9c*/ 	.word	0x00015c90


	//   ....[87]....
        /*0ea0*/ 	.word	0x00015cf0


	//   ....[88]....
        /*0ea4*/ 	.word	0x00015d50


	//   ....[89]....
        /*0ea8*/ 	.word	0x00015db0


	//   ....[90]....
        /*0eac*/ 	.word	0x00015e20


	//   ....[91]....
        /*0eb0*/ 	.word	0x00016020


	//   ....[92]....
        /*0eb4*/ 	.word	0x00016080


	//   ....[93]....
        /*0eb8*/ 	.word	0x00016280


	//   ....[94]....
        /*0ebc*/ 	.word	0x000162e0


	//   ....[95]....
        /*0ec0*/ 	.word	0x00016340


	//   ....[96]....
        /*0ec4*/ 	.word	0x000163a0


	//   ....[97]....
        /*0ec8*/ 	.word	0x000169e0


	//   ....[98]....
        /*0ecc*/ 	.word	0x00016a30


	//   ....[99]....
        /*0ed0*/ 	.word	0x00016a80


	//   ....[100]....
        /*0ed4*/ 	.word	0x00016ad0


	//   ....[101]....
        /*0ed8*/ 	.word	0x00016b40


	//   ....[102]....
        /*0edc*/ 	.word	0x00016bb0


	//   ....[103]....
        /*0ee0*/ 	.word	0x00016db0


	//   ....[104]....
        /*0ee4*/ 	.word	0x00016e10


	//   ....[105]....
        /*0ee8*/ 	.word	0x00017010


	//   ....[106]....
        /*0eec*/ 	.word	0x00017070


	//   ....[107]....
        /*0ef0*/ 	.word	0x000170d0


	//   ....[108]....
        /*0ef4*/ 	.word	0x00017140


	//   ....[109]....
        /*0ef8*/ 	.word	0x00017340


	//   ....[110]....
        /*0efc*/ 	.word	0x000173a0


	//   ....[111]....
        /*0f00*/ 	.word	0x000175a0


	//   ....[112]....
        /*0f04*/ 	.word	0x00017600


	//   ....[113]....
        /*0f08*/ 	.word	0x00017660


	//   ....[114]....
        /*0f0c*/ 	.word	0x000176c0


	//   ....[115]....
        /*0f10*/ 	.word	0x00017d30


	//   ....[116]....
        /*0f14*/ 	.word	0x00017d70


	//   ....[117]....
        /*0f18*/ 	.word	0x00017dc0


	//   ....[118]....
        /*0f1c*/ 	.word	0x00017e00


	//   ....[119]....
        /*0f20*/ 	.word	0x00017e60


	//   ....[120]....
        /*0f24*/ 	.word	0x00017ec0


	//   ....[121]....
        /*0f28*/ 	.word	0x00017f30


	//   ....[122]....
        /*0f2c*/ 	.word	0x000180b0


	//   ....[123]....
        /*0f30*/ 	.word	0x00018110


	//   ....[124]....
        /*0f34*/ 	.word	0x00018290


	//   ....[125]....
        /*0f38*/ 	.word	0x000182f0


	//   ....[126]....
        /*0f3c*/ 	.word	0x00018330


	//   ....[127]....
        /*0f40*/ 	.word	0x00018370


	//   ....[128]....
        /*0f44*/ 	.word	0x000183c0


	//   ....[129]....
        /*0f48*/ 	.word	0x00018400


	//   ....[130]....
        /*0f4c*/ 	.word	0x00018450


	//   ....[131]....
        /*0f50*/ 	.word	0x000184b0


	//   ....[132]....
        /*0f54*/ 	.word	0x00018500


	//   ....[133]....
        /*0f58*/ 	.word	0x00018550


	//   ....[134]....
        /*0f5c*/ 	.word	0x000185c0


	//----- nvinfo : EIATTR_EXIT_INSTR_OFFSETS
	.align		4
.L_532:
        /*0f60*/ 	.byte	0x04, 0x1c
        /*0f62*/ 	.short	(.L_534 - .L_533)


	//   ....[0]....
.L_533:
        /*0f64*/ 	.word	0x000000a0


	//   ....[1]....
        /*0f68*/ 	.word	0x00015a40


	//----- nvinfo : EIATTR_MAX_THREADS
	.align		4
.L_534:
        /*0f6c*/ 	.byte	0x04, 0x05
        /*0f6e*/ 	.short	(.L_536 - .L_535)
.L_535:
        /*0f70*/ 	.word	0x00000100
        /*0f74*/ 	.word	0x00000001
        /*0f78*/ 	.word	0x00000001


	//----- nvinfo : EIATTR_CRS_STACK_SIZE
	.align		4
.L_536:
        /*0f7c*/ 	.byte	0x04, 0x1e
        /*0f7e*/ 	.short	(.L_538 - .L_537)
.L_537:
        /*0f80*/ 	.word	0x00000000
.L_538:


//--------------------- .nv.info._ZN7cutlass13device_kernelIN5flash19enable_sm80_to_sm89INS1_16FlashAttnFwdSm80INS1_25CollectiveMainloopFwdSm80ILi8ELi1ELb0EN4cute5tupleIJNS5_1CILi128EEENS7_ILi64EEENS7_ILi256EEEEEELi256ENS_10bfloat16_tEfNS_4arch4Sm80ELb1ELb0ELb1ELb1ELb1ELb0ELb1ELb1EEENS1_21CollectiveEpilogueFwdINS6_IJS8_SA_S9_EEENS6_IJNS7_ILi1EEESI_SI_EEESC_SE_Li256ELb1ELb1ELb1ELb0EEENS1_36VarlenDynamicPersistentTileSchedulerILi128ELi64ELi256ELi256ELb1ELb1ELb0ELb1ELb1ELb1EEEEEEEEEvNT_6ParamsE --------------------------
	.section	.nv.info._ZN7cutlass13device_kernelIN5flash19enable_sm80_to_sm89INS1_16FlashAttnFwdSm80INS1_25CollectiveMainloopFwdSm80ILi8ELi1ELb0EN4cute5tupleIJNS5_1CILi128EEENS7_ILi64EEENS7_ILi256EEEEEELi256ENS_10bfloat16_tEfNS_4arch4Sm80ELb1ELb0ELb1ELb1ELb1ELb0ELb1ELb1EEENS1_21CollectiveEpilogueFwdINS6_IJS8_SA_S9_EEENS6_IJNS7_ILi1EEESI_SI_EEESC_SE_Li256ELb1ELb1ELb1ELb0EEENS1_36VarlenDynamicPersistentTileSchedulerILi128ELi64ELi256ELi256ELb1ELb1ELb0ELb1ELb1ELb1EEEEEEEEEvNT_6ParamsE,"",@"SHT_CUDA_INFO"
	.sectionflags	@""
	.align	4


	//----- nvinfo : EIATTR_CUDA_API_VERSION
	.align		4
        /*0000*/ 	.byte	0x04, 0x37
        /*0002*/ 	.short	(.L_540 - .L_539)
.L_539:
        /*0004*/ 	.word	0x00000082


	//----- nvinfo : EIATTR_SW2861232_WAR
	.align		4
.L_540:
        /*0008*/ 	.byte	0x01, 0x35
	.zero		2


	//----- nvinfo : EIATTR_PARAM_CBANK
	.align		4
        /*000c*/ 	.byte	0x04, 0x0a
        /*000e*/ 	.short	(.L_542 - .L_541)
	.align		4
.L_541:
        /*0010*/ 	.word	index@(.nv.constant0._ZN7cutlass13device_kernelIN5flash19enable_sm80_to_sm89INS1_16FlashAttnFwdSm80INS1_25CollectiveMainloopFwdSm80ILi8ELi1ELb0EN4cute5tupleIJNS5_1CILi128EEENS7_ILi64EEENS7_ILi256EEEEEELi256ENS_10bfloat16_tEfNS_4arch4Sm80ELb1ELb0ELb1ELb1ELb1ELb0ELb1ELb1EEENS1_21CollectiveEpilogueFwdINS6_IJS8_SA_S9_EEENS6_IJNS7_ILi1EEESI_SI_EEESC_SE_Li256ELb1ELb1ELb1ELb0EEENS1_36VarlenDynamicPersistentTileSchedulerILi128ELi64ELi256ELi256ELb1ELb1ELb0ELb1ELb1ELb1EEEEEEEEEvNT_6ParamsE)
        /*0014*/ 	.short	0x0160
        /*0016*/ 	.short	0x0438


	//----- nvinfo : EIATTR_CBANK_PARAM_SIZE
	.align		4
.L_542:
        /*0018*/ 	.byte	0x03, 0x19
        /*001a*/ 	.short	0x0438


	//----- nvinfo : EIATTR_KPARAM_INFO
	.align		4
        /*001c*/ 	.byte	0x04, 0x17
        /*001e*/ 	.short	(.L_544 - .L_543)
.L_543:
        /*0020*/ 	.word	0x00000000
        /*0024*/ 	.short	0x0000
        /*0026*/ 	.short	0x0000
        /*0028*/ 	.byte	0x00, 0xf0, 0xe1, 0x10


	//----- nvinfo : EIATTR_MAXREG_COUNT
	.align		4
.L_544:
        /*002c*/ 	.byte	0x03, 0x1b
        /*002e*/ 	.short	0x00ff


	//----- nvinfo : EIATTR_NUM_BARRIERS
	.align		4
        /*0030*/ 	.byte	0x02, 0x4c
        /*0032*/ 	.byte	0x06
	.zero		1


	//----- nvinfo : EIATTR_ANNOTATIONS
	.align		4
        /*0034*/ 	.byte	0x04, 0x55
        /*0036*/ 	.short	(.L_546 - .L_545)


	//   ....[0]....
.L_545:
        /* <DEDUP_REMOVED lines=18> */


	//----- nvinfo : EIATTR_MERCURY_ISA_VERSION
	.align		4
.L_546:
        /*0140*/ 	.byte	0x03, 0x5f
        /*0142*/ 	.short	0x0000


	//----- nvinfo : EIATTR_INT_WARP_WIDE_INSTR_OFFSETS
	.align		4
        /*0144*/ 	.byte	0x04, 0x31
        /*0146*/ 	.short	(.L_548 - .L_547)


	//   ....[0]....
.L_547:
        /*0148*/ 	.word	0x0000f250


	//   ....[1]....
        /*014c*/ 	.word	0x0000f2d0


	//----- nvinfo : EIATTR_COOP_GROUP_MASK_REGIDS
	.align		4
.L_548:
        /*0150*/ 	.byte	0x04, 0x29
        /*0152*/ 	.short	(.L_550 - .L_549)


	//   ....[0]....
.L_549:
        /*0154*/ 	.word	0xffffffff


	//   ....[1]....
        /*0158*/ 	.word	0xffffffff


	//   ....[2]....
        /*015c*/ 	.word	0xffffffff


	//   ....[3]....
        /*0160*/ 	.word	0xffffffff


	//   ....[4]....
        /*0164*/ 	.word	0xffffffff


	//   ....[5]....
        /*0168*/ 	.word	0xffffffff


	//   ....[6]....
        /*016c*/ 	.word	0xffffffff


	//   ....[7]....
        /*0170*/ 	.word	0xffffffff


	//   ....[8]....
        /*0174*/ 	.word	0xffffffff


	//   ....[9]....
        /*0178*/ 	.word	0xffffffff


	//   ....[10]....
        /*017c*/ 	.word	0xffffffff


	//   ....[11]....
        /*0180*/ 	.word	0xffffffff


	//   ....[12]....
        /*0184*/ 	.word	0xffffffff


	//   ....[13]....
        /*0188*/ 	.word	0xffffffff


	//   ....[14]....
        /*018c*/ 	.word	0xffffffff


	//   ....[15]....
        /*0190*/ 	.word	0xffffffff


	//   ....[16]....
        /*0194*/ 	.word	0xffffffff


	//   ....[17]....
        /*0198*/ 	.word	0xffffffff


	//   ....[18]....
        /*019c*/ 	.word	0xffffffff


	//   ....[19]....
        /*01a0*/ 	.word	0xffffffff


	//   ....[20]....
        /*01a4*/ 	.word	0xffffffff


	//   ....[21]....
        /*01a8*/ 	.word	0xffffffff


	//   ....[22]....
        /*01ac*/ 	.word	0xffffffff


	//   ....[23]....
        /*01b0*/ 	.word	0xffffffff


	//   ....[24]....
        /*01b4*/ 	.word	0xffffffff


	//   ....[25]....
        /*01b8*/ 	.word	0xffffffff


	//   ....[26]....
        /*01bc*/ 	.word	0xffffffff


	//   ....[27]....
        /*01c0*/ 	.word	0xffffffff


	//   ....[28]....
        /*01c4*/ 	.word	0xffffffff


	//   ....[29]....
        /*01c8*/ 	.word	0xffffffff


	//   ....[30]....
        /*01cc*/ 	.word	0xffffffff


	//   ....[31]....
        /*01d0*/ 	.word	0xffffffff


	//   ....[32]....
        /*01d4*/ 	.word	0xffffffff


	//   ....[33]....
        /*01d8*/ 	.word	0xffffffff


	//   ....[34]....
        /*01dc*/ 	.word	0xffffffff


	//   ....[35]....
        /*01e0*/ 	.word	0xffffffff


	//   ....[36]....
        /*01e4*/ 	.word	0xffffffff


	//   ....[37]....
        /*01e8*/ 	.word	0xffffffff


	//   ....[38]....
        /*01ec*/ 	.word	0xffffffff


	//   ....[39]....
        /*01f0*/ 	.word	0xffffffff


	//   ....[40]....
        /*01f4*/ 	.word	0xffffffff


	//   ....[41]....
        /*01f8*/ 	.word	0xffffffff


	//   ....[42]....
        /*01fc*/ 	.word	0xffffffff


	//   ....[43]....
        /*0200*/ 	.word	0xffffffff


	//   ....[44]....
        /*0204*/ 	.word	0xffffffff


	//   ....[45]....
        /*0208*/ 	.word	0xffffffff


	//   ....[46]....
        /*020c*/ 	.word	0xffffffff


	//   ....[47]....
        /*0210*/ 	.word	0xffffffff


	//   ....[48]....
        /*0214*/ 	.word	0xffffffff


	//   ....[49]....
        /*0218*/ 	.word	0xffffffff


	//   ....[50]....
        /*021c*/ 	.word	0xffffffff


	//   ....[51]....
        /*0220*/ 	.word	0xffffffff


	//   ....[52]....
        /*0224*/ 	.word	0xffffffff


	//   ....[53]....
        /*0228*/ 	.word	0xffffffff


	//   ....[54]....
        /*022c*/ 	.word	0xffffffff


	//   ....[55]....
        /*0230*/ 	.word	0xffffffff


	//   ....[56]....
        /*0234*/ 	.word	0xffffffff


	//   ....[57]....
        /*0238*/ 	.word	0xffffffff


	//   ....[58]....
        /*023c*/ 	.word	0xffffffff


	//   ....[59]....
        /*0240*/ 	.word	0xffffffff


	//   ....[60]....
        /*0244*/ 	.word	0xffffffff


	//   ....[61]....
        /*0248*/ 	.word	0xffffffff


	//   ....[62]....
        /*024c*/ 	.word	0xffffffff


	//   ....[63]....
        /*0250*/ 	.word	0xffffffff


	//   ....[64]....
        /*0254*/ 	.word	0xffffffff


	//   ....[65]....
        /*0258*/ 	.word	0xffffffff


	//   ....[66]....
        /*025c*/ 	.word	0xffffffff


	//   ....[67]....
        /*0260*/ 	.word	0xffffffff


	//   ....[68]....
        /*0264*/ 	.word	0xffffffff


	//   ....[69]....
        /*0268*/ 	.word	0xffffffff


	//   ....[70]....
        /*026c*/ 	.word	0xffffffff


	//   ....[71]....
        /*0270*/ 	.word	0xffffffff


	//   ....[72]....
        /*0274*/ 	.word	0xffffffff


	//   ....[73]....
        /*0278*/ 	.word	0xffffffff


	//   ....[74]....
        /*027c*/ 	.word	0xffffffff


	//   ....[75]....
        /*0280*/ 	.word	0xffffffff


	//   ....[76]....
        /*0284*/ 	.word	0xffffffff


	//   ....[77]....
        /*0288*/ 	.word	0xffffffff


	//   ....[78]....
        /*028c*/ 	.word	0xffffffff


	//   ....[79]....
        /*0290*/ 	.word	0xffffffff


	//   ....[80]....
        /*0294*/ 	.word	0xffffffff


	//   ....[81]....
        /*0298*/ 	.word	0xffffffff


	//   ....[82]....
        /*029c*/ 	.word	0xffffffff


	//   ....[83]....
        /*02a0*/ 	.word	0xffffffff


	//   ....[84]....
        /*02a4*/ 	.word	0xffffffff


	//   ....[85]....
        /*02a8*/ 	.word	0xffffffff


	//   ....[86]....
        /*02ac*/ 	.word	0xffffffff


	//   ....[87]....
        /*02b0*/ 	.word	0xffffffff


	//   ....[88]....
        /*02b4*/ 	.word	0xffffffff


	//   ....[89]....
        /*02b8*/ 	.word	0xffffffff


	//   ....[90]....
        /*02bc*/ 	.word	0xffffffff


	//   ....[91]....
        /*02c0*/ 	.word	0xffffffff


	//   ....[92]....
        /*02c4*/ 	.word	0xffffffff


	//   ....[93]....
        /*02c8*/ 	.word	0xffffffff


	//   ....[94]....
        /*02cc*/ 	.word	0xffffffff


	//   ....[95]....
        /*02d0*/ 	.word	0xffffffff


	//   ....[96]....
        /*02d4*/ 	.word	0xffffffff


	//   ....[97]....
        /*02d8*/ 	.word	0xffffffff


	//   ....[98]....
        /*02dc*/ 	.word	0xffffffff


	//   ....[99]....
        /*02e0*/ 	.word	0xffffffff


	//   ....[100]....
        /*02e4*/ 	.word	0xffffffff


	//   ....[101]....
        /*02e8*/ 	.word	0xffffffff


	//   ....[102]....
        /*02ec*/ 	.word	0xffffffff


	//   ....[103]....
        /*02f0*/ 	.word	0xffffffff


	//   ....[104]....
        /*02f4*/ 	.word	0xffffffff


	//   ....[105]....
        /*02f8*/ 	.word	0xffffffff


	//   ....[106]....
        /*02fc*/ 	.word	0xffffffff


	//   ....[107]....
        /*0300*/ 	.word	0xffffffff


	//   ....[108]....
        /*0304*/ 	.word	0xffffffff


	//   ....[109]....
        /*0308*/ 	.word	0xffffffff


	//   ....[110]....
        /*030c*/ 	.word	0xffffffff


	//   ....[111]....
        /*0310*/ 	.word	0xffffffff


	//   ....[112]....
        /*0314*/ 	.word	0xffffffff


	//   ....[113]....
        /*0318*/ 	.word	0xffffffff


	//   ....[114]....
        /*031c*/ 	.word	0xffffffff


	//   ....[115]....
        /*0320*/ 	.word	0xffffffff


	//   ....[116]....
        /*0324*/ 	.word	0xffffffff


	//   ....[117]....
        /*0328*/ 	.word	0xffffffff


	//   ....[118]....
        /*032c*/ 	.word	0xffffffff


	//   ....[119]....
        /*0330*/ 	.word	0xffffffff


	//   ....[120]....
        /*0334*/ 	.word	0xffffffff


	//   ....[121]....
        /*0338*/ 	.word	0xffffffff


	//   ....[122]....
        /*033c*/ 	.word	0xffffffff


	//   ....[123]....
        /*0340*/ 	.word	0xffffffff


	//   ....[124]....
        /*0344*/ 	.word	0xffffffff


	//   ....[125]....
        /*0348*/ 	.word	0xffffffff


	//   ....[126]....
        /*034c*/ 	.word	0xffffffff


	//   ....[127]....
        /*0350*/ 	.word	0xffffffff


	//   ....[128]....
        /*0354*/ 	.word	0xffffffff


	//   ....[129]....
        /*0358*/ 	.word	0xffffffff


	//   ....[130]....
        /*035c*/ 	.word	0xffffffff


	//   ....[131]....
        /*0360*/ 	.word	0xffffffff


	//   ....[132]....
        /*0364*/ 	.word	0xffffffff


	//   ....[133]....
        /*0368*/ 	.word	0xffffffff


	//   ....[134]....
        /*036c*/ 	.word	0xffffffff


	//   ....[135]....
        /*0370*/ 	.word	0xffffffff


	//   ....[136]....
        /*0374*/ 	.word	0xffffffff


	//   ....[137]....
        /*0378*/ 	.word	0xffffffff


	//   ....[138]....
        /*037c*/ 	.word	0xffffffff


	//   ....[139]....
        /*0380*/ 	.word	0xffffffff


	//   ....[140]....
        /*0384*/ 	.word	0xffffffff


	//   ....[141]....
        /*0388*/ 	.word	0xffffffff


	//   ....[142]....
        /*038c*/ 	.word	0xffffffff


	//   ....[143]....
        /*0390*/ 	.word	0xffffffff


	//   ....[144]....
        /*0394*/ 	.word	0xffffffff


	//   ....[145]....
        /*0398*/ 	.word	0xffffffff


	//   ....[146]....
        /*039c*/ 	.word	0xffffffff


	//   ....[147]....
        /*03a0*/ 	.word	0xffffffff


	//   ....[148]....
        /*03a4*/ 	.word	0xffffffff


	//   ....[149]....
        /*03a8*/ 	.word	0xffffffff


	//   ....[150]....
        /*03ac*/ 	.word	0xffffffff


	//   ....[151]....
        /*03b0*/ 	.word	0xffffffff


	//   ....[152]....
        /*03b4*/ 	.word	0xffffffff


	//   ....[153]....
        /*03b8*/ 	.word	0xffffffff


	//   ....[154]....
        /*03bc*/ 	.word	0xffffffff


	//   ....[155]....
        /*03c0*/ 	.word	0xffffffff


	//   ....[156]....
        /*03c4*/ 	.word	0xffffffff


	//   ....[157]....
        /*03c8*/ 	.word	0xffffffff


	//   ....[158]....
        /*03cc*/ 	.word	0xffffffff


	//   ....[159]....
        /*03d0*/ 	.word	0xffffffff


	//   ....[160]....
        /*03d4*/ 	.word	0xffffffff


	//   ....[161]....
        /*03d8*/ 	.word	0xffffffff


	//   ....[162]....
        /*03dc*/ 	.word	0xffffffff


	//   ....[163]....
        /*03e0*/ 	.word	0xffffffff


	//   ....[164]....
        /*03e4*/ 	.word	0xffffffff


	//   ....[165]....
        /*03e8*/ 	.word	0xffffffff


	//   ....[166]....
        /*03ec*/ 	.word	0xffffffff


	//   ....[167]....
        /*03f0*/ 	.word	0xffffffff


	//   ....[168]....
        /*03f4*/ 	.word	0xffffffff


	//   ....[169]....
        /*03f8*/ 	.word	0xffffffff


	//   ....[170]....
        /*03fc*/ 	.word	0xffffffff


	//   ....[171]....
        /*0400*/ 	.word	0xffffffff


	//   ....[172]....
        /*0404*/ 	.word	0xffffffff


	//   ....[173]....
        /*0408*/ 	.word	0xffffffff


	//   ....[174]....
        /*040c*/ 	.word	0xffffffff


	//   ....[175]....
        /*0410*/ 	.word	0xffffffff


	//   ....[176]....
        /*0414*/ 	.word	0xffffffff


	//   ....[177]....
        /*0418*/ 	.word	0xffffffff


	//   ....[178]....
        /*041c*/ 	.word	0xffffffff


	//   ....[179]....
        /*0420*/ 	.word	0xffffffff


	//   ....[180]....
        /*0424*/ 	.word	0xffffffff


	//   ....[181]....
        /*0428*/ 	.word	0xffffffff


	//   ....[182]....
        /*042c*/ 	.word	0xffffffff


	//   ....[183]....
        /*0430*/ 	.word	0xffffffff


	//   ....[184]....
        /*0434*/ 	.word	0xffffffff


	//   ....[185]....
        /*0438*/ 	.word	0xffffffff


	//   ....[186]....
        /*043c*/ 	.word	0xffffffff


	//   ....[187]....
        /*0440*/ 	.word	0xffffffff


	//   ....[188]....
        /*0444*/ 	.word	0xffffffff


	//   ....[189]....
        /*0448*/ 	.word	0xffffffff


	//   ....[190]....
        /*044c*/ 	.word	0xffffffff


	//   ....[191]....
        /*0450*/ 	.word	0xffffffff


	//   ....[192]....
        /*0454*/ 	.word	0xffffffff


	//   ....[193]....
        /*0458*/ 	.word	0xffffffff


	//   ....[194]....
        /*045c*/ 	.word	0xffffffff


	//   ....[195]....
        /*0460*/ 	.word	0xffffffff


	//   ....[196]....
        /*0464*/ 	.word	0xffffffff


	//   ....[197]....
        /*0468*/ 	.word	0xffffffff


	//   ....[198]....
        /*046c*/ 	.word	0xffffffff


	//   ....[199]....
        /*0470*/ 	.word	0xffffffff


	//   ....[200]....
        /*0474*/ 	.word	0xffffffff


	//   ....[201]....
        /*0478*/ 	.word	0xffffffff


	//   ....[202]....
        /*047c*/ 	.word	0xffffffff


	//   ....[203]....
        /*0480*/ 	.word	0xffffffff


	//   ....[204]....
        /*0484*/ 	.word	0xffffffff


	//   ....[205]....
        /*0488*/ 	.word	0xffffffff


	//   ....[206]....
        /*048c*/ 	.word	0xffffffff


	//   ....[207]....
        /*0490*/ 	.word	0xffffffff


	//----- nvinfo : EIATTR_COOP_GROUP_INSTR_OFFSETS
	.align		4
.L_550:
        /*0494*/ 	.byte	0x04, 0x28
        /*0496*/ 	.short	(.L_552 - .L_551)


	//   ....[0]....
.L_551:
        /*0498*/ 	.word	0x00000050


	//   ....[1]....
        /*049c*/ 	.word	0x000001e0


	//   ....[2]....
        /*04a0*/ 	.word	0x00000210


	//   ....[3]....
        /*04a4*/ 	.word	0x00000240


	//   ....[4]....
        /*04a8*/ 	.word	0x00000270


	//   ....[5]....
        /*04ac*/ 	.word	0x000002a0


	//   ....[6]....
        /*04b0*/ 	.word	0x000002d0


	//   ....[7]....
        /*04b4*/ 	.word	0x00000430


	//   ....[8]....
        /*04b8*/ 	.word	0x00000470


	//   ....[9]....
        /*04bc*/ 	.word	0x000004a0


	//   ....[10]....
        /*04c0*/ 	.word	0x000004d0


	//   ....[11]....
        /*04c4*/ 	.word	0x00000500


	//   ....[12]....
        /*04c8*/ 	.word	0x00000530


	//   ....[13]....
        /*04cc*/ 	.word	0x000005c0


	//   ....[14]....
        /*04d0*/ 	.word	0x00000600


	//   ....[15]....
        /*04d4*/ 	.word	0x00000620


	//   ....[16]....
        /*04d8*/ 	.word	0x00000680


	//   ....[17]....
        /*04dc*/ 	.word	0x00002990


	//   ....[18]....
        /*04e0*/ 	.word	0x000029b0


	//   ....[19]....
        /*04e4*/ 	.word	0x00002b60


	//   ....[20]....
        /*04e8*/ 	.word	0x00002b70


	//   ....[21]....
        /*04ec*/ 	.word	0x00002d10


	//   ....[22]....
        /*04f0*/ 	.word	0x00002d30


	//   ....[23]....
        /*04f4*/ 	.word	0x00002ed0


	//   ....[24]....
        /*04f8*/ 	.word	0x00002ee0


	//   ....[25]....
        /*04fc*/ 	.word	0x000033f0


	//   ....[26]....
        /*0500*/ 	.word	0x00003410


	//   ....[27]....
        /*0504*/ 	.word	0x00003420


	//   ....[28]....
        /*0508*/ 	.word	0x00003430


	//   ....[29]....
        /*050c*/ 	.word	0x00003610


	//   ....[30]....
        /*0510*/ 	.word	0x00003640


	//   ....[31]....
        /*0514*/ 	.word	0x00003670


	//   ....[32]....
        /*0518*/ 	.word	0x00003690


	//   ....[33]....
        /*051c*/ 	.word	0x00004d30


	//   ....[34]....
        /*0520*/ 	.word	0x00004d50


	//   ....[35]....
        /*0524*/ 	.word	0x00004e70


	//   ....[36]....
        /*0528*/ 	.word	0x00004ec0


	//   ....[37]....
        /*052c*/ 	.word	0x00005150


	//   ....[38]....
        /*0530*/ 	.word	0x00005390


	//   ....[39]....
        /*0534*/ 	.word	0x00005790


	//   ....[40]....
        /*0538*/ 	.word	0x000057b0


	//   ....[41]....
        /*053c*/ 	.word	0x000057d0


	//   ....[42]....
        /*0540*/ 	.word	0x000057f0


	//   ....[43]....
        /*0544*/ 	.word	0x00006f30


	//   ....[44]....
        /*0548*/ 	.word	0x00006f50


	//   ....[45]....
        /*054c*/ 	.word	0x00007060


	//   ....[46]....
        /*0550*/ 	.word	0x00007090


	//   ....[47]....
        /*0554*/ 	.word	0x000085e0


	//   ....[48]....
        /*0558*/ 	.word	0x00008600


	//   ....[49]....
        /*055c*/ 	.word	0x00008700


	//   ....[50]....
        /*0560*/ 	.word	0x00008730


	//   ....[51]....
        /*0564*/ 	.word	0x000089f0


	//   ....[52]....
        /*0568*/ 	.word	0x00008c20


	//   ....[53]....
        /*056c*/ 	.word	0x00008f40


	//   ....[54]....
        /*0570*/ 	.word	0x00008f60


	//   ....[55]....
        /*0574*/ 	.word	0x00009080


	//   ....[56]....
        /*0578*/ 	.word	0x000090a0


	//   ....[57]....
        /*057c*/ 	.word	0x0000b080


	//   ....[58]....
        /*0580*/ 	.word	0x0000b090


	//   ....[59]....
        /*0584*/ 	.word	0x0000b0e0


	//   ....[60]....
        /*0588*/ 	.word	0x0000b100


	//   ....[61]....
        /*058c*/ 	.word	0x0000c6c0


	//   ....[62]....
        /*0590*/ 	.word	0x0000c6e0


	//   ....[63]....
        /*0594*/ 	.word	0x0000c7f0


	//   ....[64]....
        /*0598*/ 	.word	0x0000c810


	//   ....[65]....
        /*059c*/ 	.word	0x0000cba0


	//   ....[66]....
        /*05a0*/ 	.word	0x0000cbc0


	//   ....[67]....
        /*05a4*/ 	.word	0x0000cbe0


	//   ....[68]....
        /*05a8*/ 	.word	0x0000cc00


	//   ....[69]....
        /*05ac*/ 	.word	0x0000e840


	//   ....[70]....
        /*05b0*/ 	.word	0x0000e870


	//   ....[71]....
        /*05b4*/ 	.word	0x0000e890


	//   ....[72]....
        /*05b8*/ 	.word	0x0000e8a0


	//   ....[73]....
        /*05bc*/ 	.word	0x00010100


	//   ....[74]....
        /*05c0*/ 	.word	0x00010110


	//   ....[75]....
        /*05c4*/ 	.word	0x00010120


	//   ....[76]....
        /*05c8*/ 	.word	0x00010130


	//   ....[77]....
        /*05cc*/ 	.word	0x000104c0


	//   ....[78]....
        /*05d0*/ 	.word	0x000104e0


	//   ....[79]....
        /*05d4*/ 	.word	0x00010690


	//   ....[80]....
        /*05d8*/ 	.word	0x000106a0


	//   ....[81]....
        /*05dc*/ 	.word	0x00010850


	//   ....[82]....
        /*05e0*/ 	.word	0x00010870


	//   ....[83]....
        /*05e4*/ 	.word	0x00010a20


	//   ....[84]....
        /*05e8*/ 	.word	0x00010a30


	//   ....[85]....
        /*05ec*/ 	.word	0x00010dd0


	//   ....[86]....
        /*05f0*/ 	.word	0x00010df0


	//   ....[87]....
        /*05f4*/ 	.word	0x00011c20


	//   ....[88]....
        /*05f8*/ 	.word	0x00011c30


	//   ....[89]....
        /*05fc*/ 	.word	0x00013150


	//   ....[90]....
        /*0600*/ 	.word	0x00013170


	//   ....[91]....
        /*0604*/ 	.word	0x00013330


	//   ....[92]....
        /*0608*/ 	.word	0x00013340


	//   ....[93]....
        /*060c*/ 	.word	0x000134f0


	//   ....[94]....
        /*0610*/ 	.word	0x00013510


	//   ....[95]....
        /*0614*/ 	.word	0x000136c0


	//   ....[96]....
        /*0618*/ 	.word	0x000136d0


	//   ....[97]....
        /*061c*/ 	.word	0x00013920


	//   ....[98]....
        /*0620*/ 	.word	0x00013940


	//   ....[99]....
        /*0624*/ 	.word	0x00013a60


	//   ....[100]....
        /*0628*/ 	.word	0x00013aa0


	//   ....[101]....
        /*062c*/ 	.word	0x00013ad0


	//   ....[102]....
        /*0630*/ 	.word	0x00013b00


	//   ....[103]....
        /*0634*/ 	.word	0x00013b30


	//   ....[104]....
        /*0638*/ 	.word	0x00013b60


	//   ....[105]....
        /*063c*/ 	.word	0x00013cb0


	//   ....[106]....
        /*0640*/ 	.word	0x00013cf0


	//   ....[107]....
        /*0644*/ 	.word	0x00013d20


	//   ....[108]....
        /*0648*/ 	.word	0x00013d50


	//   ....[109]....
        /*064c*/ 	.word	0x00013d80


	//   ....[110]....
        /*0650*/ 	.word	0x00013db0


	//   ....[111]....
        /*0654*/ 	.word	0x00013e40


	//   ....[112]....
        /*0658*/ 	.word	0x00013e80


	//   ....[113]....
        /*065c*/ 	.word	0x00013e90


	//   ....[114]....
        /*0660*/ 	.word	0x00013ef0


	//   ....[115]....
        /*0664*/ 	.word	0x000148a0


	//   ....[116]....
        /*0668*/ 	.word	0x00014900


	//   ....[117]....
        /*066c*/ 	.word	0x00014950


	//   ....[118]....
        /*0670*/ 	.word	0x000149a0


	//   ....[119]....
        /*0674*/ 	.word	0x000149f0


	//   ....[120]....
        /*0678*/ 	.word	0x00014a60


	//   ....[121]....
        /*067c*/ 	.word	0x00014ab0


	//   ....[122]....
        /*0680*/ 	.word	0x00014b20


	//   ....[123]....
        /*0684*/ 	.word	0x00014b90


	//   ....[124]....
        /*0688*/ 	.word	0x00014c00


	//   ....[125]....
        /*068c*/ 	.word	0x00014c70


	//   ....[126]....
        /*0690*/ 	.word	0x00014ce0


	//   ....[127]....
        /*0694*/ 	.word	0x00014d50


	//   ....[128]....
        /*0698*/ 	.word	0x00014db0


	//   ....[129]....
        /*069c*/ 	.word	0x00014e20


	//   ....[130]....
        /*06a0*/ 	.word	0x00014e90


	//   ....[131]....
        /*06a4*/ 	.word	0x00014f00


	//   ....[132]....
        /*06a8*/ 	.word	0x00014f60


	//   ....[133]....
        /*06ac*/ 	.word	0x00014fd0


	//   ....[134]....
        /*06b0*/ 	.word	0x00015040


	//   ....[135]....
        /*06b4*/ 	.word	0x00015200


	//   ....[136]....
        /*06b8*/ 	.word	0x00015260


	//   ....[137]....
        /*06bc*/ 	.word	0x000152d0


	//   ....[138]....
        /*06c0*/ 	.word	0x00015340


	//   ....[139]....
        /*06c4*/ 	.word	0x00015780


	//   ....[140]....
        /*06c8*/ 	.word	0x000157d0


	//   ....[141]....
        /*06cc*/ 	.word	0x00015820


	//   ....[142]....
        /*06d0*/ 	.word	0x00015860


	//   ....[143]....
        /*06d4*/ 	.word	0x000158d0


	//   ....[144]....
        /*06d8*/ 	.word	0x00015940


	//   ....[145]....
        /*06dc*/ 	.word	0x00015b00


	//   ....[146]....
        /*06e0*/ 	.word	0x00015b60


	//   ....[147]....
        /*06e4*/ 	.word	0x00015bd0


	//   ....[148]....
        /*06e8*/ 	.word	0x00015c40


	//   ....[149]....
        /*06ec*/ 	.word	0x00015e00


	//   ....[150]....
        /*06f0*/ 	.word	0x00015e60


	//   ....[151]....
        /*06f4*/ 	.word	0x00015ed0


	//   ....[152]....
        /*06f8*/ 	.word	0x00015f40


	//   ....[153]....
        /*06fc*/ 	.word	0x00016380


	//   ....[154]....
        /*0700*/ 	.word	0x000163c0


	//   ....[155]....
        /*0704*/ 	.word	0x00016410


	//   ....[156]....
        /*0708*/ 	.word	0x00016450


	//   ....[157]....
        /*070c*/ 	.word	0x000164b0


	//   ....[158]....
        /*0710*/ 	.word	0x00016520


	//   ....[159]....
        /*0714*/ 	.word	0x00016590


	//   ....[160]....
        /*0718*/ 	.word	0x00016710


	//   ....[161]....
        /*071c*/ 	.word	0x00016770


	//   ....[162]....
        /*0720*/ 	.word	0x000167c0


	//   ....[163]....
        /*0724*/ 	.word	0x00016800


	//   ....[164]....
        /*0728*/ 	.word	0x00016850


	//   ....[165]....
        /*072c*/ 	.word	0x00016890


	//   ....[166]....
        /*0730*/ 	.word	0x000168e0


	//   ....[167]....
        /*0734*/ 	.word	0x00016930


	//   ....[168]....
        /*0738*/ 	.word	0x00016980


	//   ....[169]....
        /*073c*/ 	.word	0x000169c0


	//   ....[170]....
        /*0740*/ 	.word	0x00016a30


	//   ....[171]....
        /*0744*/ 	.word	0x00016aa0


	//   ....[172]....
        /*0748*/ 	.word	0x00016b10


	//   ....[173]....
        /*074c*/ 	.word	0x00016b70


	//   ....[174]....
        /*0750*/ 	.word	0x00016be0


	//   ....[175]....
        /*0754*/ 	.word	0x00016c50


	//   ....[176]....
        /*0758*/ 	.word	0x00016cc0


	//   ....[177]....
        /*075c*/ 	.word	0x00016d20


	//   ....[178]....
        /*0760*/ 	.word	0x00016d90


	//   ....[179]....
        /*0764*/ 	.word	0x00016e00


	//   ....[180]....
        /*0768*/ 	.word	0x00016e70


	//   ....[181]....
        /*076c*/ 	.word	0x00016ed0


	//   ....[182]....
        /*0770*/ 	.word	0x00016f40


	//   ....[183]....
        /*0774*/ 	.word	0x00016fb0


	//   ....[184]....
        /*0778*/ 	.word	0x00017020


	//   ....[185]....
        /*077c*/ 	.word	0x00017080


	//   ....[186]....
        /*0780*/ 	.word	0x000170f0


	//   ....[187]....
        /*0784*/ 	.word	0x00017160


	//   ....[188]....
        /*0788*/ 	.word	0x000171d0


	//   ....[189]....
        /*078c*/ 	.word	0x00017230


	//   ....[190]....
        /*0790*/ 	.word	0x000172a0


	//   ....[191]....
        /*0794*/ 	.word	0x00017310


	//   ....[192]....
        /*0798*/ 	.word	0x00017360


	//   ....[193]....
        /*079c*/ 	.word	0x000173a0


	//   ....[194]....
        /*07a0*/ 	.word	0x000173f0


	//   ....[195]....
        /*07a4*/ 	.word	0x00017440


	//   ....[196]....
        /*07a8*/ 	.word	0x00017490


	//   ....[197]....
        /*07ac*/ 	.word	0x00017500


	//   ....[198]....
        /*07b0*/ 	.word	0x00017550


	//   ....[199]....
        /*07b4*/ 	.word	0x000175a0


	//   ....[200]....
        /*07b8*/ 	.word	0x000175f0


	//   ....[201]....
        /*07bc*/ 	.word	0x00017640


	//   ....[202]....
        /*07c0*/ 	.word	0x00017690


	//   ....[203]....
        /*07c4*/ 	.word	0x00017700


	//   ....[204]....
        /*07c8*/ 	.word	0x00017750


	//   ....[205]....
        /*07cc*/ 	.word	0x000177c0


	//   ....[206]....
        /*07d0*/ 	.word	0x00017820


	//   ....[207]....
        /*07d4*/ 	.word	0x00017890


	//----- nvinfo : EIATTR_EXIT_INSTR_OFFSETS
	.align		4
.L_552:
        /*07d8*/ 	.byte	0x04, 0x1c
        /*07da*/ 	.short	(.L_554 - .L_553)


	//   ....[0]....
.L_553:
        /*07dc*/ 	.word	0x00000fe0


	//   ....[1]....
        /*07e0*/ 	.word	0x00014860


	//----- nvinfo : EIATTR_MAX_THREADS
	.align		4
.L_554:
        /*07e4*/ 	.byte	0x04, 0x05
        /*07e6*/ 	.short	(.L_556 - .L_555)
.L_555:
        /*07e8*/ 	.word	0x00000100
        /*07ec*/ 	.word	0x00000001
        /*07f0*/ 	.word	0x00000001


	//----- nvinfo : EIATTR_CRS_STACK_SIZE
	.align		4
.L_556:
        /*07f4*/ 	.byte	0x04, 0x1e
        /*07f6*/ 	.short	(.L_558 - .L_557)
.L_557:
        /*07f8*/ 	.word	0x00000000
.L_558:


//--------------------- .nv.info._ZN7cutlass13device_kernelIN5flash19enable_sm80_to_sm89INS1_16FlashAttnFwdSm80INS1_25CollectiveMainloopFwdSm80ILi8ELi1ELb0EN4cute5tupleIJNS5_1CILi128EEENS7_ILi48EEENS7_ILi256EEEEEELi256ENS_10bfloat16_tEfNS_4arch4Sm80ELb1ELb0ELb1ELb1ELb1ELb1ELb1ELb1EEENS1_21CollectiveEpilogueFwdINS6_IJS8_SA_S9_EEENS6_IJNS7_ILi1EEESI_SI_EEESC_SE_Li256ELb1ELb1ELb1ELb0EEENS1_36VarlenDynamicPersistentTileSchedulerILi128ELi48ELi256ELi256ELb1ELb1ELb0ELb1ELb1ELb1EEEEEEEEEvNT_6ParamsE --------------------------
	.section	.nv.info._ZN7cutlass13device_kernelIN5flash19enable_sm80_to_sm89INS1_16FlashAttnFwdSm80INS1_25CollectiveMainloopFwdSm80ILi8ELi1ELb0EN4cute5tupleIJNS5_1CILi128EEENS7_ILi48EEENS7_ILi256EEEEEELi256ENS_10bfloat16_tEfNS_4arch4Sm80ELb1ELb0ELb1ELb1ELb1ELb1ELb1ELb1EEENS1_21CollectiveEpilogueFwdINS6_IJS8_SA_S9_EEENS6_IJNS7_ILi1EEESI_SI_EEESC_SE_Li256ELb1ELb1ELb1ELb0EEENS1_36VarlenDynamicPersistentTileSchedulerILi128ELi48ELi256ELi256ELb1ELb1ELb0ELb1ELb1ELb1EEEEEEEEEvNT_6ParamsE,"",@"SHT_CUDA_INFO"
	.sectionflags	@""
	.align	4


	//----- nvinfo : EIATTR_CUDA_API_VERSION
	.align		4
        /*0000*/ 	.byte	0x04, 0x37
        /*0002*/ 	.short	(.L_560 - .L_559)
.L_559:
        /*0004*/ 	.word	0x00000082


	//----- nvinfo : EIATTR_SW2861232_WAR
	.align		4
.L_560:
        /*0008*/ 	.byte	0x01, 0x35
	.zero		2


	//----- nvinfo : EIATTR_PARAM_CBANK
	.align		4
        /*000c*/ 	.byte	0x04, 0x0a
        /*000e*/ 	.short	(.L_562 - .L_561)
	.align		4
.L_561:
        /*0010*/ 	.word	index@(.nv.constant0._ZN7cutlass13device_kernelIN5flash19enable_sm80_to_sm89INS1_16FlashAttnFwdSm80INS1_25CollectiveMainloopFwdSm80ILi8ELi1ELb0EN4cute5tupleIJNS5_1CILi128EEENS7_ILi48EEENS7_ILi256EEEEEELi256ENS_10bfloat16_tEfNS_4arch4Sm80ELb1ELb0ELb1ELb1ELb1ELb1ELb1ELb1EEENS1_21CollectiveEpilogueFwdINS6_IJS8_SA_S9_EEENS6_IJNS7_ILi1EEESI_SI_EEESC_SE_Li256ELb1ELb1ELb1ELb0EEENS1_36VarlenDynamicPersistentTileSchedulerILi128ELi48ELi256ELi256ELb1ELb1ELb0ELb1ELb1ELb1EEEEEEEEEvNT_6ParamsE)
        /*0014*/ 	.short	0x0160
        /*0016*/ 	.short	0x0438


	//----- nvinfo : EIATTR_CBANK_PARAM_SIZE
	.align		4
.L_562:
        /*0018*/ 	.byte	0x03, 0x19
        /*001a*/ 	.short	0x0438


	//----- nvinfo : EIATTR_KPARAM_INFO
	.align		4
        /*001c*/ 	.byte	0x04, 0x17
        /*001e*/ 	.short	(.L_564 - .L_563)
.L_563:
        /*0020*/ 	.word	0x00000000
        /*0024*/ 	.short	0x0000
        /*0026*/ 	.short	0x0000
        /*0028*/ 	.byte	0x00, 0xf0, 0xe1, 0x10


	//----- nvinfo : EIATTR_MAXREG_COUNT
	.align		4
.L_564:
        /*002c*/ 	.byte	0x03, 0x1b
        /*002e*/ 	.short	0x00ff


	//----- nvinfo : EIATTR_NUM_BARRIERS
	.align		4
        /*0030*/ 	.byte	0x02, 0x4c
        /*0032*/ 	.byte	0x06
	.zero		1


	//----- nvinfo : EIATTR_ANNOTATIONS
	.align		4
        /*0034*/ 	.byte	0x04, 0x55
        /*0036*/ 	.short	(.L_566 - .L_565)


	//   ....[0]....
.L_565:
        /* <DEDUP_REMOVED lines=171> */


	//----- nvinfo : EIATTR_MERCURY_ISA_VERSION
	.align		4
.L_566:
        /*0ad8*/ 	.byte	0x03, 0x5f
        /*0ada*/ 	.short	0x0000


	//----- nvinfo : EIATTR_INT_WARP_WIDE_INSTR_OFFSETS
	.align		4
        /*0adc*/ 	.byte	0x04, 0x31
        /*0ade*/ 	.short	(.L_568 - .L_567)


	//   ....[0]....
.L_567:
        /*0ae0*/ 	.word	0x0001e420


	//   ....[1]....
        /*0ae4*/ 	.word	0x0001e490


	//----- nvinfo : EIATTR_COOP_GROUP_MASK_REGIDS
	.align		4
.L_568:
        /*0ae8*/ 	.byte	0x04, 0x29
        /*0aea*/ 	.short	(.L_570 - .L_569)


	//   ....[0]....
.L_569:
        /*0aec*/ 	.word	0xffffffff


	//   ....[1]....
        /*0af0*/ 	.word	0xffffffff


	//   ....[2]....
        /*0af4*/ 	.word	0xffffffff


	//   ....[3]....
        /*0af8*/ 	.word	0xffffffff


	//   ....[4]....
        /*0afc*/ 	.word	0xffffffff


	//   ....[5]....
        /*0b00*/ 	.word	0xffffffff


	//   ....[6]....
        /*0b04*/ 	.word	0xffffffff


	//   ....[7]....
        /*0b08*/ 	.word	0xffffffff


	//   ....[8]....
        /*0b0c*/ 	.word	0xffffffff


	//   ....[9]....
        /*0b10*/ 	.word	0xffffffff


	//   ....[10]....
        /*0b14*/ 	.word	0xffffffff


	//   ....[11]....
        /*0b18*/ 	.word	0xffffffff


	//   ....[12]....
        /*0b1c*/ 	.word	0xffffffff


	//   ....[13]....
        /*0b20*/ 	.word	0xffffffff


	//   ....[14]....
        /*0b24*/ 	.word	0xffffffff


	//   ....[15]....
        /*0b28*/ 	.word	0xffffffff


	//   ....[16]....
        /*0b2c*/ 	.word	0xffffffff


	//   ....[17]....
        /*0b30*/ 	.word	0xffffffff


	//   ....[18]....
        /*0b34*/ 	.word	0xffffffff


	//   ....[19]....
        /*0b38*/ 	.word	0xffffffff


	//   ....[20]....
        /*0b3c*/ 	.word	0xffffffff


	//   ....[21]....
        /*0b40*/ 	.word	0xffffffff


	//   ....[22]....
        /*0b44*/ 	.word	0xffffffff


	//   ....[23]....
        /*0b48*/ 	.word	0xffffffff


	//   ....[24]....
        /*0b4c*/ 	.word	0xffffffff


	//   ....[25]....
        /*0b50*/ 	.word	0xffffffff


	//   ....[26]....
        /*0b54*/ 	.word	0xffffffff


	//   ....[27]....
        /*0b58*/ 	.word	0xffffffff


	//   ....[28]....
        /*0b5c*/ 	.word	0xffffffff


	//   ....[29]....
        /*0b60*/ 	.word	0xffffffff


	//   ....[30]....
        /*0b64*/ 	.word	0xffffffff


	//   ....[31]....
        /*0b68*/ 	.word	0xffffffff


	//   ....[32]....
        /*0b6c*/ 	.word	0xffffffff


	//   ....[33]....
        /*0b70*/ 	.word	0xffffffff


	//   ....[34]....
        /*0b74*/ 	.word	0xffffffff


	//   ....[35]....
        /*0b78*/ 	.word	0xffffffff


	//   ....[36]....
        /*0b7c*/ 	.word	0xffffffff


	//   ....[37]....
        /*0b80*/ 	.word	0xffffffff


	//   ....[38]....
        /*0b84*/ 	.word	0xffffffff


	//   ....[39]....
        /*0b88*/ 	.word	0xffffffff


	//   ....[40]....
        /*0b8c*/ 	.word	0xffffffff


	//   ....[41]....
        /*0b90*/ 	.word	0xffffffff


	//   ....[42]....
        /*0b94*/ 	.word	0xffffffff


	//   ....[43]....
        /*0b98*/ 	.word	0xffffffff


	//   ....[44]....
        /*0b9c*/ 	.word	0xffffffff


	//   ....[45]....
        /*0ba0*/ 	.word	0xffffffff


	//   ....[46]....
        /*0ba4*/ 	.word	0xffffffff


	//   ....[47]....
        /*0ba8*/ 	.word	0xffffffff


	//   ....[48]....
        /*0bac*/ 	.word	0xffffffff


	//   ....[49]....
        /*0bb0*/ 	.word	0xffffffff


	//   ....[50]....
        /*0bb4*/ 	.word	0xffffffff


	//   ....[51]....
        /*0bb8*/ 	.word	0xffffffff


	//   ....[52]....
        /*0bbc*/ 	.word	0xffffffff


	//   ....[53]....
        /*0bc0*/ 	.word	0xffffffff


	//   ....[54]....
        /*0bc4*/ 	.word	0xffffffff


	//   ....[55]....
        /*0bc8*/ 	.word	0xffffffff


	//   ....[56]....
        /*0bcc*/ 	.word	0xffffffff


	//   ....[57]....
        /*0bd0*/ 	.word	0xffffffff


	//   ....[58]....
        /*0bd4*/ 	.word	0xffffffff


	//   ....[59]....
        /*0bd8*/ 	.word	0xffffffff


	//   ....[60]....
        /*0bdc*/ 	.word	0xffffffff


	//   ....[61]....
        /*0be0*/ 	.word	0xffffffff


	//   ....[62]....
        /*0be4*/ 	.word	0xffffffff


	//   ....[63]....
        /*0be8*/ 	.word	0xffffffff


	//   ....[64]....
        /*0bec*/ 	.word	0xffffffff


	//   ....[65]....
        /*0bf0*/ 	.word	0xffffffff


	//   ....[66]....
        /*0bf4*/ 	.word	0xffffffff


	//   ....[67]....
        /*0bf8*/ 	.word	0xffffffff


	//   ....[68]....
        /*0bfc*/ 	.word	0xffffffff


	//   ....[69]....
        /*0c00*/ 	.word	0xffffffff


	//   ....[70]....
        /*0c04*/ 	.word	0xffffffff


	//   ....[71]....
        /*0c08*/ 	.word	0xffffffff


	//   ....[72]....
        /*0c0c*/ 	.word	0xffffffff


	//   ....[73]....
        /*0c10*/ 	.word	0xffffffff


	//   ....[74]....
        /*0c14*/ 	.word	0xffffffff


	//   ....[75]....
        /*0c18*/ 	.word	0xffffffff


	//   ....[76]....
        /*0c1c*/ 	.word	0xffffffff


	//   ....[77]....
        /*0c20*/ 	.word	0xffffffff


	//   ....[78]....
        /*0c24*/ 	.word	0xffffffff


	//   ....[79]....
        /*0c28*/ 	.word	0xffffffff


	//   ....[80]....
        /*0c2c*/ 	.word	0xffffffff


	//   ....[81]....
        /*0c30*/ 	.word	0xffffffff


	//   ....[82]....
        /*0c34*/ 	.word	0xffffffff


	//   ....[83]....
        /*0c38*/ 	.word	0xffffffff


	//   ....[84]....
        /*0c3c*/ 	.word	0xffffffff


	//   ....[85]....
        /*0c40*/ 	.word	0xffffffff


	//   ....[86]....
        /*0c44*/ 	.word	0xffffffff


	//   ....[87]....
        /*0c48*/ 	.word	0xffffffff


	//   ....[88]....
        /*0c4c*/ 	.word	0xffffffff


	//   ....[89]....
        /*0c50*/ 	.word	0xffffffff


	//   ....[90]....
        /*0c54*/ 	.word	0xffffffff


	//   ....[91]....
        /*0c58*/ 	.word	0xffffffff


	//   ....[92]....
        /*0c5c*/ 	.word	0xffffffff


	//   ....[93]....
        /*0c60*/ 	.word	0xffffffff


	//   ....[94]....
        /*0c64*/ 	.word	0xffffffff


	//   ....[95]....
        /*0c68*/ 	.word	0xffffffff


	//   ....[96]....
        /*0c6c*/ 	.word	0xffffffff


	//   ....[97]....
        /*0c70*/ 	.word	0xffffffff


	//   ....[98]....
        /*0c74*/ 	.word	0xffffffff


	//   ....[99]....
        /*0c78*/ 	.word	0xffffffff


	//   ....[100]....
        /*0c7c*/ 	.word	0xffffffff


	//   ....[101]....
        /*0c80*/ 	.word	0xffffffff


	//   ....[102]....
        /*0c84*/ 	.word	0xffffffff


	//   ....[103]....
        /*0c88*/ 	.word	0xffffffff


	//   ....[104]....
        /*0c8c*/ 	.word	0xffffffff


	//   ....[105]....
        /*0c90*/ 	.word	0xffffffff


	//   ....[106]....
        /*0c94*/ 	.word	0xffffffff


	//   ....[107]....
        /*0c98*/ 	.word	0xffffffff


	//   ....[108]....
        /*0c9c*/ 	.word	0xffffffff


	//   ....[109]....
        /*0ca0*/ 	.word	0xffffffff


	//   ....[110]....
        /*0ca4*/ 	.word	0xffffffff


	//   ....[111]....
        /*0ca8*/ 	.word	0xffffffff


	//   ....[112]....
        /*0cac*/ 	.word	0xffffffff


	//   ....[113]....
        /*0cb0*/ 	.word	0xffffffff


	//   ....[114]....
        /*0cb4*/ 	.word	0xffffffff


	//   ....[115]....
        /*0cb8*/ 	.word	0xffffffff


	//   ....[116]....
        /*0cbc*/ 	.word	0xffffffff


	//   ....[117]....
        /*0cc0*/ 	.word	0xffffffff


	//   ....[118]....
        /*0cc4*/ 	.word	0xffffffff


	//   ....[119]....
        /*0cc8*/ 	.word	0xffffffff


	//   ....[120]....
        /*0ccc*/ 	.word	0xffffffff


	//   ....[121]....
        /*0cd0*/ 	.word	0xffffffff


	//   ....[122]....
        /*0cd4*/ 	.word	0xffffffff


	//   ....[123]....
        /*0cd8*/ 	.word	0xffffffff


	//   ....[124]....
        /*0cdc*/ 	.word	0xffffffff


	//   ....[125]....
        /*0ce0*/ 	.word	0xffffffff


	//   ....[126]....
        /*0ce4*/ 	.word	0xffffffff


	//   ....[127]....
        /*0ce8*/ 	.word	0xffffffff


	//   ....[128]....
        /*0cec*/ 	.word	0xffffffff


	//   ....[129]....
        /*0cf0*/ 	.word	0xffffffff


	//   ....[130]....
        /*0cf4*/ 	.word	0xffffffff


	//   ....[131]....
        /*0cf8*/ 	.word	0xffffffff


	//   ....[132]....
        /*0cfc*/ 	.word	0xffffffff


	//   ....[133]....
        /*0d00*/ 	.word	0xffffffff


	//   ....[134]....
        /*0d04*/ 	.word	0xffffffff


	//   ....[135]....
        /*0d08*/ 	.word	0xffffffff


	//   ....[136]....
        /*0d0c*/ 	.word	0xffffffff


	//   ....[137]....
        /*0d10*/ 	.word	0xffffffff


	//   ....[138]....
        /*0d14*/ 	.word	0xffffffff


	//   ....[139]....
        /*0d18*/ 	.word	0xffffffff


	//   ....[140]....
        /*0d1c*/ 	.word	0xffffffff


	//   ....[141]....
        /*0d20*/ 	.word	0xffffffff


	//   ....[142]....
        /*0d24*/ 	.word	0xffffffff


	//   ....[143]....
        /*0d28*/ 	.word	0xffffffff


	//   ....[144]....
        /*0d2c*/ 	.word	0xffffffff


	//   ....[145]....
        /*0d30*/ 	.word	0xffffffff


	//   ....[146]....
        /*0d34*/ 	.word	0xffffffff


	//   ....[147]....
        /*0d38*/ 	.word	0xffffffff


	//   ....[148]....
        /*0d3c*/ 	.word	0xffffffff


	//   ....[149]....
        /*0d40*/ 	.word	0xffffffff


	//   ....[150]....
        /*0d44*/ 	.word	0xffffffff


	//   ....[151]....
        /*0d48*/ 	.word	0xffffffff


	//   ....[152]....
        /*0d4c*/ 	.word	0xffffffff


	//   ....[153]....
        /*0d50*/ 	.word	0xffffffff


	//   ....[154]....
        /*0d54*/ 	.word	0xffffffff


	//   ....[155]....
        /*0d58*/ 	.word	0xffffffff


	//   ....[156]....
        /*0d5c*/ 	.word	0xffffffff


	//   ....[157]....
        /*0d60*/ 	.word	0xffffffff


	//   ....[158]....
        /*0d64*/ 	.word	0xffffffff


	//   ....[159]....
        /*0d68*/ 	.word	0xffffffff


	//   ....[160]....
        /*0d6c*/ 	.word	0xffffffff


	//   ....[161]....
        /*0d70*/ 	.word	0xffffffff


	//   ....[162]....
        /*0d74*/ 	.word	0xffffffff


	//   ....[163]....
        /*0d78*/ 	.word	0xffffffff


	//   ....[164]....
        /*0d7c*/ 	.word	0xffffffff


	//   ....[165]....
        /*0d80*/ 	.word	0xffffffff


	//   ....[166]....
        /*0d84*/ 	.word	0xffffffff


	//   ....[167]....
        /*0d88*/ 	.word	0xffffffff


	//   ....[168]....
        /*0d8c*/ 	.word	0xffffffff


	//   ....[169]....
        /*0d90*/ 	.word	0xffffffff


	//   ....[170]....
        /*0d94*/ 	.word	0xffffffff


	//   ....[171]....
        /*0d98*/ 	.word	0xffffffff


	//   ....[172]....
        /*0d9c*/ 	.word	0xffffffff


	//   ....[173]....
        /*0da0*/ 	.word	0xffffffff


	//   ....[174]....
        /*0da4*/ 	.word	0xffffffff


	//   ....[175]....
        /*0da8*/ 	.word	0xffffffff


	//   ....[176]....
        /*0dac*/ 	.word	0xffffffff


	//   ....[177]....
        /*0db0*/ 	.word	0xffffffff


	//   ....[178]....
        /*0db4*/ 	.word	0xffffffff


	//   ....[179]....
        /*0db8*/ 	.word	0xffffffff


	//   ....[180]....
        /*0dbc*/ 	.word	0xffffffff


	//   ....[181]....
        /*0dc0*/ 	.word	0xffffffff


	//   ....[182]....
        /*0dc4*/ 	.word	0xffffffff


	//   ....[183]....
        /*0dc8*/ 	.word	0xffffffff


	//   ....[184]....
        /*0dcc*/ 	.word	0xffffffff


	//   ....[185]....
        /*0dd0*/ 	.word	0xffffffff


	//   ....[186]....
        /*0dd4*/ 	.word	0xffffffff


	//   ....[187]....
        /*0dd8*/ 	.word	0xffffffff


	//   ....[188]....
        /*0ddc*/ 	.word	0xffffffff


	//   ....[189]....
        /*0de0*/ 	.word	0xffffffff


	//   ....[190]....
        /*0de4*/ 	.word	0xffffffff


	//   ....[191]....
        /*0de8*/ 	.word	0xffffffff


	//   ....[192]....
        /*0dec*/ 	.word	0xffffffff


	//   ....[193]....
        /*0df0*/ 	.word	0xffffffff


	//   ....[194]....
        /*0df4*/ 	.word	0xffffffff


	//   ....[195]....
        /*0df8*/ 	.word	0xffffffff


	//   ....[196]....
        /*0dfc*/ 	.word	0xffffffff


	//   ....[197]....
        /*0e00*/ 	.word	0xffffffff


	//   ....[198]....
        /*0e04*/ 	.word	0xffffffff


	//   ....[199]....
        /*0e08*/ 	.word	0xffffffff


	//   ....[200]....
        /*0e0c*/ 	.word	0xffffffff


	//   ....[201]....
        /*0e10*/ 	.word	0xffffffff


	//   ....[202]....
        /*0e14*/ 	.word	0xffffffff


	//   ....[203]....
        /*0e18*/ 	.word	0xffffffff


	//   ....[204]....
        /*0e1c*/ 	.word	0xffffffff


	//   ....[205]....
        /*0e20*/ 	.word	0xffffffff


	//   ....[206]....
        /*0e24*/ 	.word	0xffffffff


	//   ....[207]....
        /*0e28*/ 	.word	0xffffffff


	//   ....[208]....
        /*0e2c*/ 	.word	0xffffffff


	//   ....[209]....
        /*0e30*/ 	.word	0xffffffff


	//   ....[210]....
        /*0e34*/ 	.word	0xffffffff


	//   ....[211]....
        /*0e38*/ 	.word	0xffffffff


	//   ....[212]....
        /*0e3c*/ 	.word	0xffffffff


	//   ....[213]....
        /*0e40*/ 	.word	0xffffffff


	//   ....[214]....
        /*0e44*/ 	.word	0xffffffff


	//   ....[215]....
        /*0e48*/ 	.word	0xffffffff


	//   ....[216]....
        /*0e4c*/ 	.word	0xffffffff


	//   ....[217]....
        /*0e50*/ 	.word	0xffffffff


	//   ....[218]....
        /*0e54*/ 	.word	0xffffffff


	//   ....[219]....
        /*0e58*/ 	.word	0xffffffff


	//   ....[220]....
        /*0e5c*/ 	.word	0xffffffff


	//   ....[221]....
        /*0e60*/ 	.word	0xffffffff


	//   ....[222]....
        /*0e64*/ 	.word	0xffffffff


	//   ....[223]....
        /*0e68*/ 	.word	0xffffffff


	//   ....[224]....
        /*0e6c*/ 	.word	0xffffffff


	//   ....[225]....
        /*0e70*/ 	.word	0xffffffff


	//   ....[226]....
        /*0e74*/ 	.word	0xffffffff


	//   ....[227]....
        /*0e78*/ 	.word	0xffffffff


	//   ....[228]....
        /*0e7c*/ 	.word	0xffffffff


	//   ....[229]....
        /*0e80*/ 	.word	0xffffffff


	//   ....[230]....
        /*0e84*/ 	.word	0xffffffff


	//   ....[231]....
        /*0e88*/ 	.word	0xffffffff


	//   ....[232]....
        /*0e8c*/ 	.word	0xffffffff


	//   ....[233]....
        /*0e90*/ 	.word	0xffffffff


	//   ....[234]....
        /*0e94*/ 	.word	0xffffffff


	//   ....[235]....
        /*0e98*/ 	.word	0xffffffff


	//   ....[236]....
        /*0e9c*/ 	.word	0xffffffff


	//   ....[237]....
        /*0ea0*/ 	.word	0xffffffff


	//   ....[238]....
        /*0ea4*/ 	.word	0xffffffff


	//   ....[239]....
        /*0ea8*/ 	.word	0xffffffff


	//   ....[240]....
        /*0eac*/ 	.word	0xffffffff


	//   ....[241]....
        /*0eb0*/ 	.word	0xffffffff


	//   ....[242]....
        /*0eb4*/ 	.word	0xffffffff


	//   ....[243]....
        /*0eb8*/ 	.word	0xffffffff


	//   ....[244]....
        /*0ebc*/ 	.word	0xffffffff


	//   ....[245]....
        /*0ec0*/ 	.word	0xffffffff


	//   ....[246]....
        /*0ec4*/ 	.word	0xffffffff


	//   ....[247]....
        /*0ec8*/ 	.word	0xffffffff


	//   ....[248]....
        /*0ecc*/ 	.word	0xffffffff


	//   ....[249]....
        /*0ed0*/ 	.word	0xffffffff


	//   ....[250]....
        /*0ed4*/ 	.word	0xffffffff


	//   ....[251]....
        /*0ed8*/ 	.word	0xffffffff


	//   ....[252]....
        /*0edc*/ 	.word	0xffffffff


	//   ....[253]....
        /*0ee0*/ 	.word	0xffffffff


	//   ....[254]....
        /*0ee4*/ 	.word	0xffffffff


	//   ....[255]....
        /*0ee8*/ 	.word	0xffffffff


	//   ....[0]....
        /*0eec*/ 	.word	0xffffffff


	//   ....[1]....
        /*0ef0*/ 	.word	0xffffffff


	//   ....[2]....
        /*0ef4*/ 	.word	0xffffffff


	//   ....[3]....
        /*0ef8*/ 	.word	0xffffffff


	//----- nvinfo : EIATTR_COOP_GROUP_INSTR_OFFSETS
	.align		4
.L_570:
        /*0efc*/ 	.byte	0x04, 0x28
        /*0efe*/ 	.short	(.L_572 - .L_571)


	//   ....[0]....
.L_571:
        /*0f00*/ 	.word	0x00000050


	//   ....[1]....
        /*0f04*/ 	.word	0x00000200


	//   ....[2]....
        /*0f08*/ 	.word	0x00000230


	//   ....[3]....
        /*0f0c*/ 	.word	0x00000260


	//   ....[4]....
        /*0f10*/ 	.word	0x00000290


	//   ....[5]....
        /*0f14*/ 	.word	0x000002c0


	//   ....[6]....
        /*0f18*/ 	.word	0x000002f0


	//   ....[7]....
        /*0f1c*/ 	.word	0x00000450


	//   ....[8]....
        /*0f20*/ 	.word	0x00000490


	//   ....[9]....
        /*0f24*/ 	.word	0x000004c0


	//   ....[10]....
        /*0f28*/ 	.word	0x000004f0


	//   ....[11]....
        /*0f2c*/ 	.word	0x00000520


	//   ....[12]....
        /*0f30*/ 	.word	0x00000550


	//   ....[13]....
        /*0f34*/ 	.word	0x000005e0


	//   ....[14]....
        /*0f38*/ 	.word	0x00000630


	//   ....[15]....
        /*0f3c*/ 	.word	0x00000650


	//   ....[16]....
        /*0f40*/ 	.word	0x000006b0


	//   ....[17]....
        /*0f44*/ 	.word	0x00004550


	//   ....[18]....
        /*0f48*/ 	.word	0x000045d0


	//   ....[19]....
        /*0f4c*/ 	.word	0x000055c0


	//   ....[20]....
        /*0f50*/ 	.word	0x000055d0


	//   ....[21]....
        /*0f54*/ 	.word	0x00006af0


	//   ....[22]....
        /*0f58*/ 	.word	0x00006b60


	//   ....[23]....
        /*0f5c*/ 	.word	0x00007c00


	//   ....[24]....
        /*0f60*/ 	.word	0x00007c10


	//   ....[25]....
        /*0f64*/ 	.word	0x00008bb0


	//   ....[26]....
        /*0f68*/ 	.word	0x00008be0


	//   ....[27]....
        /*0f6c*/ 	.word	0x00008da0


	//   ....[28]....
        /*0f70*/ 	.word	0x00008dc0


	//   ....[29]....
        /*0f74*/ 	.word	0x000091f0


	//   ....[30]....
        /*0f78*/ 	.word	0x000092b0


	//   ....[31]....
        /*0f7c*/ 	.word	0x00009450


	//   ....[32]....
        /*0f80*/ 	.word	0x00009470


	//   ....[33]....
        /*0f84*/ 	.word	0x0000a390


	//   ....[34]....
        /*0f88*/ 	.word	0x0000a3b0


	//   ....[35]....
        /*0f8c*/ 	.word	0x0000a540


	//   ....[36]....
        /*0f90*/ 	.word	0x0000a550


	//   ....[37]....
        /*0f94*/ 	.word	0x0000a6d0


	//   ....[38]....
        /*0f98*/ 	.word	0x0000a6f0


	//   ....[39]....
        /*0f9c*/ 	.word	0x0000a870


	//   ....[40]....
        /*0fa0*/ 	.word	0x0000a880


	//   ....[41]....
        /*0fa4*/ 	.word	0x0000acc0


	//   ....[42]....
        /*0fa8*/ 	.word	0x0000ace0


	//   ....[43]....
        /*0fac*/ 	.word	0x0000ae20


	//   ....[44]....
        /*0fb0*/ 	.word	0x0000ae30


	//   ....[45]....
        /*0fb4*/ 	.word	0x0000b1e0


	//   ....[46]....
        /*0fb8*/ 	.word	0x0000b200


	//   ....[47]....
        /*0fbc*/ 	.word	0x0000b220


	//   ....[48]....
        /*0fc0*/ 	.word	0x0000b240


	//   ....[49]....
        /*0fc4*/ 	.word	0x0000b720


	//   ....[50]....
        /*0fc8*/ 	.word	0x0000b760


	//   ....[51]....
        /*0fcc*/ 	.word	0x0000b7a0


	//   ....[52]....
        /*0fd0*/ 	.word	0x0000b7e0


	//   ....[53]....
        /*0fd4*/ 	.word	0x0000bca0


	//   ....[54]....
        /*0fd8*/ 	.word	0x0000bce0


	//   ....[55]....
        /*0fdc*/ 	.word	0x0000bd20


	//   ....[56]....
        /*0fe0*/ 	.word	0x0000bd60


	//   ....[57]....
        /*0fe4*/ 	.word	0x0000c0c0


	//   ....[58]....
        /*0fe8*/ 	.word	0x0000c110


	//   ....[59]....
        /*0fec*/ 	.word	0x0000c290


	//   ....[60]....
        /*0ff0*/ 	.word	0x0000c2a0


	//   ....[61]....
        /*0ff4*/ 	.word	0x0000fc10


	//   ....[62]....
        /*0ff8*/ 	.word	0x0000fc30


	//   ....[63]....
        /*0ffc*/ 	.word	0x0000fc40


	//   ....[64]....
        /*1000*/ 	.word	0x0000fc50


	//   ....[65]....
        /*1004*/ 	.word	0x0000fe70


	//   ....[66]....
        /*1008*/ 	.word	0x0000fef0


	//   ....[67]....
        /*100c*/ 	.word	0x0000ff40


	//   ....[68]....
        /*1010*/ 	.word	0x0000ffb0


	//   ....[69]....
        /*1014*/ 	.word	0x00010260


	//   ....[70]....
        /*1018*/ 	.word	0x00010310


	//   ....[71]....
        /*101c*/ 	.word	0x00010410


	//   ....[72]....
        /*1020*/ 	.word	0x00010450


	//   ....[73]....
        /*1024*/ 	.word	0x000106d0


	//   ....[74]....
        /*1028*/ 	.word	0x00010740


	//   ....[75]....
        /*102c*/ 	.word	0x00010790


	//   ....[76]....
        /*1030*/ 	.word	0x000107d0


	//   ....[77]....
        /*1034*/ 	.word	0x000146b0


	//   ....[78]....
        /*1038*/ 	.word	0x000146c0


	//   ....[79]....
        /*103c*/ 	.word	0x000148d0


	//   ....[80]....
        /*1040*/ 	.word	0x000148e0


	//   ....[81]....
        /*1044*/ 	.word	0x000159f0


	//   ....[82]....
        /*1048*/ 	.word	0x00015a10


	//   ....[83]....
        /*104c*/ 	.word	0x00015ba0


	//   ....[84]....
        /*1050*/ 	.word	0x00015bb0


	//   ....[85]....
        /*1054*/ 	.word	0x00015e00


	//   ....[86]....
        /*1058*/ 	.word	0x00015fc0


	//   ....[87]....
        /*105c*/ 	.word	0x000162c0


	//   ....[88]....
        /*1060*/ 	.word	0x000162e0


	//   ....[89]....
        /*1064*/ 	.word	0x00016300


	//   ....[90]....
        /*1068*/ 	.word	0x00016320


	//   ....[91]....
        /*106c*/ 	.word	0x00017840


	//   ....[92]....
        /*1070*/ 	.word	0x00017860


	//   ....[93]....
        /*1074*/ 	.word	0x000179e0


	//   ....[94]....
        /*1078*/ 	.word	0x000179f0


	//   ....[95]....
        /*107c*/ 	.word	0x000189f0


	//   ....[96]....
        /*1080*/ 	.word	0x00018a10


	//   ....[97]....
        /*1084*/ 	.word	0x00018b80


	//   ....[98]....
        /*1088*/ 	.word	0x00018b90


	//   ....[99]....
        /*108c*/ 	.word	0x00018de0


	//   ....[100]....
        /*1090*/ 	.word	0x00018f90


	//   ....[101]....
        /*1094*/ 	.word	0x000191f0


	//   ....[102]....
        /*1098*/ 	.word	0x00019210


	//   ....[103]....
        /*109c*/ 	.word	0x000192f0


	//   ....[104]....
        /*10a0*/ 	.word	0x00019310


	//   ....[105]....
        /*10a4*/ 	.word	0x0001ac90


	//   ....[106]....
        /*10a8*/ 	.word	0x0001aca0


	//   ....[107]....
        /*10ac*/ 	.word	0x0001ae20


	//   ....[108]....
        /*10b0*/ 	.word	0x0001ae30


	//   ....[109]....
        /*10b4*/ 	.word	0x0001be30


	//   ....[110]....
        /*10b8*/ 	.word	0x0001be50


	//   ....[111]....
        /*10bc*/ 	.word	0x0001bf70


	//   ....[112]....
        /*10c0*/ 	.word	0x0001bf80


	//   ....[113]....
        /*10c4*/ 	.word	0x0001c230


	//   ....[114]....
        /*10c8*/ 	.word	0x0001c260


	//   ....[115]....
        /*10cc*/ 	.word	0x0001c280


	//   ....[116]....
        /*10d0*/ 	.word	0x0001c2a0


	//   ....[117]....
        /*10d4*/ 	.word	0x0001da00


	//   ....[118]....
        /*10d8*/ 	.word	0x0001da30


	//   ....[119]....
        /*10dc*/ 	.word	0x0001da50


	//   ....[120]....
        /*10e0*/ 	.word	0x0001da70


	//   ....[121]....
        /*10e4*/ 	.word	0x0001f310


	//   ....[122]....
        /*10e8*/ 	.word	0x0001f330


	//   ....[123]....
        /*10ec*/ 	.word	0x0001f350


	//   ....[124]....
        /*10f0*/ 	.word	0x0001f370


	//   ....[125]....
        /*10f4*/ 	.word	0x0001f720


	//   ....[126]....
        /*10f8*/ 	.word	0x0001f740


	//   ....[127]....
        /*10fc*/ 	.word	0x0001f8a0


	//   ....[128]....
        /*1100*/ 	.word	0x0001f8b0


	//   ....[129]....
        /*1104*/ 	.word	0x0001fa20


	//   ....[130]....
        /*1108*/ 	.word	0x0001fa40


	//   ....[131]....
        /*110c*/ 	.word	0x0001fbb0


	//   ....[132]....
        /*1110*/ 	.word	0x0001fbc0


	//   ....[133]....
        /*1114*/ 	.word	0x0001ff50


	//   ....[134]....
        /*1118*/ 	.word	0x0001ff70


	//   ....[135]....
        /*111c*/ 	.word	0x00020bb0


	//   ....[136]....
        /*1120*/ 	.word	0x00020bc0


	//   ....[137]....
        /*1124*/ 	.word	0x00022060


	//   ....[138]....
        /*1128*/ 	.word	0x00022080


	//   ....[139]....
        /*112c*/ 	.word	0x000221f0


	//   ....[140]....
        /*1130*/ 	.word	0x00022200


	//   ....[141]....
        /*1134*/ 	.word	0x00022370


	//   ....[142]....
        /*1138*/ 	.word	0x00022390


	//   ....[143]....
        /*113c*/ 	.word	0x00022500


	//   ....[144]....
        /*1140*/ 	.word	0x00022510


	//   ....[145]....
        /*1144*/ 	.word	0x00022740


	//   ....[146]....
        /*1148*/ 	.word	0x00022760


	//   ....[147]....
        /*114c*/ 	.word	0x00022890


	//   ....[148]....
        /*1150*/ 	.word	0x000228d0


	//   ....[149]....
        /*1154*/ 	.word	0x00022900


	//   ....[150]....
        /*1158*/ 	.word	0x00022930


	//   ....[151]....
        /*115c*/ 	.word	0x00022960


	//   ....[152]....
        /*1160*/ 	.word	0x00022990


	//   ....[153]....
        /*1164*/ 	.word	0x00022b00


	//   ....[154]....
        /*1168*/ 	.word	0x00022b40


	//   ....[155]....
        /*116c*/ 	.word	0x00022b70


	//   ....[156]....
        /*1170*/ 	.word	0x00022ba0


	//   ....[157]....
        /*1174*/ 	.word	0x00022bd0


	//   ....[158]....
        /*1178*/ 	.word	0x00022c00


	//   ....[159]....
        /*117c*/ 	.word	0x00022c90


	//   ....[160]....
        /*1180*/ 	.word	0x00022cf0


	//   ....[161]....
        /*1184*/ 	.word	0x00022d00


	//   ....[162]....
        /*1188*/ 	.word	0x00022d60


	//   ....[163]....
        /*118c*/ 	.word	0x000237c0


	//   ....[164]....
        /*1190*/ 	.word	0x00023820


	//   ....[165]....
        /*1194*/ 	.word	0x00023880


	//   ....[166]....
        /*1198*/ 	.word	0x000238e0


	//   ....[167]....
        /*119c*/ 	.word	0x00023940


	//   ....[168]....
        /*11a0*/ 	.word	0x000239b0


	//   ....[169]....
        /*11a4*/ 	.word	0x00023a00


	//   ....[170]....
        /*11a8*/ 	.word	0x00023a60


	//   ....[171]....
        /*11ac*/ 	.word	0x00023ad0


	//   ....[172]....
        /*11b0*/ 	.word	0x00023b30


	//   ....[173]....
        /*11b4*/ 	.word	0x00023ba0


	//   ....[174]....
        /*11b8*/ 	.word	0x00023c10


	//   ....[175]....
        /*11bc*/ 	.word	0x00023c80


	//   ....[176]....
        /*11c0*/ 	.word	0x00023ce0


	//   ....[177]....
        /*11c4*/ 	.word	0x00023d50


	//   ....[178]....
        /*11c8*/ 	.word	0x00023dc0


	//   ....[179]....
        /*11cc*/ 	.word	0x00023e30


	//   ....[180]....
        /*11d0*/ 	.word	0x00023e90


	//   ....[181]....
        /*11d4*/ 	.word	0x00023f00


	//   ....[182]....
        /*11d8*/ 	.word	0x00023f60


	//   ....[183]....
        /*11dc*/ 	.word	0x00023fd0


	//   ....[184]....
        /*11e0*/ 	.word	0x00024040


	//   ....[185]....
        /*11e4*/ 	.word	0x000240b0


	//   ....[186]....
        /*11e8*/ 	.word	0x00024110


	//   ....[187]....
        /*11ec*/ 	.word	0x00024180


	//   ....[188]....
        /*11f0*/ 	.word	0x000241f0


	//   ....[189]....
        /*11f4*/ 	.word	0x00024530


	//   ....[190]....
        /*11f8*/ 	.word	0x00024580


	//   ....[191]....
        /*11fc*/ 	.word	0x000245d0


	//   ....[192]....
        /*1200*/ 	.word	0x00024620


	//   ....[193]....
        /*1204*/ 	.word	0x00024690


	//   ....[194]....
        /*1208*/ 	.word	0x00024700


	//   ....[195]....
        /*120c*/ 	.word	0x00024770


	//   ....[196]....
        /*1210*/ 	.word	0x000247d0


	//   ....[197]....
        /*1214*/ 	.word	0x00024840


	//   ....[198]....
        /*1218*/ 	.word	0x000248b0


	//   ....[199]....
        /*121c*/ 	.word	0x00024920


	//   ....[200]....
        /*1220*/ 	.word	0x00024980


	//   ....[201]....
        /*1224*/ 	.word	0x000249f0


	//   ....[202]....
        /*1228*/ 	.word	0x00024a60


	//   ....[203]....
        /*122c*/ 	.word	0x00024da0


	//   ....[204]....
        /*1230*/ 	.word	0x00024de0


	//   ....[205]....
        /*1234*/ 	.word	0x00024e30


	//   ....[206]....
        /*1238*/ 	.word	0x00024e70


	//   ....[207]....
        /*123c*/ 	.word	0x00024ee0


	//   ....[208]....
        /*1240*/ 	.word	0x00024f50


	//   ....[209]....
        /*1244*/ 	.word	0x00024fb0


	//   ....[210]....
        /*1248*/ 	.word	0x00025020


	//   ....[211]....
        /*124c*/ 	.word	0x00025090


	//   ....[212]....
        /*1250*/ 	.word	0x00025100


	//   ....[213]....
        /*1254*/ 	.word	0x00025160


	//   ....[214]....
        /*1258*/ 	.word	0x000251b0


	//   ....[215]....
        /*125c*/ 	.word	0x00025200


	//   ....[216]....
        /*1260*/ 	.word	0x00025250


	//   ....[217]....
        /*1264*/ 	.word	0x00025290


	//   ....[218]....
        /*1268*/ 	.word	0x000252f0


	//   ....[219]....
        /*126c*/ 	.word	0x00025340


	//   ....[220]....
        /*1270*/ 	.word	0x00025390


	//   ....[221]....
        /*1274*/ 	.word	0x000253d0


	//   ....[222]....
        /*1278*/ 	.word	0x00025440


	//   ....[223]....
        /*127c*/ 	.word	0x000254b0


	//   ....[224]....
        /*1280*/ 	.word	0x00025520


	//   ....[225]....
        /*1284*/ 	.word	0x00025580


	//   ....[226]....
        /*1288*/ 	.word	0x000255f0


	//   ....[227]....
        /*128c*/ 	.word	0x00025660


	//   ....[228]....
        /*1290*/ 	.word	0x000256d0


	//   ....[229]....
        /*1294*/ 	.word	0x00025730


	//   ....[230]....
        /*1298*/ 	.word	0x000257a0


	//   ....[231]....
        /*129c*/ 	.word	0x00025810


	//   ....[232]....
        /*12a0*/ 	.word	0x00025880


	//   ....[233]....
        /*12a4*/ 	.word	0x000258e0


	//   ....[234]....
        /*12a8*/ 	.word	0x00025950


	//   ....[235]....
        /*12ac*/ 	.word	0x000259c0


	//   ....[236]....
        /*12b0*/ 	.word	0x00025a30


	//   ....[237]....
        /*12b4*/ 	.word	0x00025a90


	//   ....[238]....
        /*12b8*/ 	.word	0x00025b00


	//   ....[239]....
        /*12bc*/ 	.word	0x00025b70


	//   ....[240]....
        /*12c0*/ 	.word	0x00025be0


	//   ....[241]....
        /*12c4*/ 	.word	0x00025c40


	//   ....[242]....
        /*12c8*/ 	.word	0x00025cb0


	//   ....[243]....
        /*12cc*/ 	.word	0x00025d20


	//   ....[244]....
        /*12d0*/ 	.word	0x00025d80


	//   ....[245]....
        /*12d4*/ 	.word	0x00025dd0


	//   ....[246]....
        /*12d8*/ 	.word	0x00025e30


	//   ....[247]....
        /*12dc*/ 	.word	0x00025e90


	//   ....[248]....
        /*12e0*/ 	.word	0x00025ef0


	//   ....[249]....
        /*12e4*/ 	.word	0x00025f60


	//   ....[250]....
        /*12e8*/ 	.word	0x00025fc0


	//   ....[251]....
        /*12ec*/ 	.word	0x00026020


	//   ....[252]....
        /*12f0*/ 	.word	0x00026080


	//   ....[253]....
        /*12f4*/ 	.word	0x000260e0


	//   ....[254]....
        /*12f8*/ 	.word	0x00026140


	//   ....[255]....
        /*12fc*/ 	.word	0x000261b0


	//   ....[0]....
        /*1300*/ 	.word	0x00026200


	//   ....[1]....
        /*1304*/ 	.word	0x00026260


	//   ....[2]....
        /*1308*/ 	.word	0x000262c0


	//   ....[3]....
        /*130c*/ 	.word	0x00026330


	//----- nvinfo : EIATTR_EXIT_INSTR_OFFSETS
	.align		4
.L_572:
        /*1310*/ 	.byte	0x04, 0x1c
        /*1312*/ 	.short	(.L_574 - .L_573)


	//   ....[0]....
.L_573:
        /*1314*/ 	.word	0x000010d0


	//   ....[1]....
        /*1318*/ 	.word	0x00023780


	//----- nvinfo : EIATTR_MAX_THREADS
	.align		4
.L_574:
        /*131c*/ 	.byte	0x04, 0x05
        /*131e*/ 	.short	(.L_576 - .L_575)
.L_575:
        /*1320*/ 	.word	0x00000100
        /*1324*/ 	.word	0x00000001
        /*1328*/ 	.word	0x00000001


	//----- nvinfo : EIATTR_CRS_STACK_SIZE
	.align		4
.L_576:
        /*132c*/ 	.byte	0x04, 0x1e
        /*132e*/ 	.short	(.L_578 - .L_577)
.L_577:
        /*1330*/ 	.word	0x00000000
.L_578:


//--------------------- .nv.callgraph             --------------------------
	.section	.nv.callgraph,"",@"SHT_CUDA_CALLGRAPH"
	.align	4
	.sectionentsize	8
	.align		4
        /*0000*/ 	.word	0x00000000
	.align		4
        /*0004*/ 	.word	0xffffffff
	.align		4
        /*0008*/ 	.word	0x00000000
	.align		4
        /*000c*/ 	.word	0xfffffffe
	.align		4
        /*0010*/ 	.word	0x00000000
	.align		4
        /*0014*/ 	.word	0xfffffffd
	.align		4
        /*0018*/ 	.word	0x00000000
	.align		4
        /*001c*/ 	.word	0xfffffffc


//--------------------- .nv.rel.action            --------------------------
	.section	.nv.rel.action,"",@"SHT_CUDA_RELOCINFO"
	.align	8
	.sectionentsize	8
        /*0000*/ 	.byte	0x73, 0x00, 0x00, 0x00, 0x00, 0x00, 0x00, 0x00, 0x00, 0x00, 0x00, 0x11, 0x25, 0x00, 0x05, 0x36


//--------------------- .nv.constant4             --------------------------
	.section	.nv.constant4,"a",@progbits
	.align	8
	.align		8
.nv.constant4:
        /*0000*/ 	.dword	_ZN86_INTERNAL_2e19ec6d_50_flash_fwd_hdim256_bf16_paged_split_softcap_sm80_cu_49158569_32684cuda3std3__45__cpo5beginE
	.align		8
        /*0008*/ 	.dword	_ZN86_INTERNAL_2e19ec6d_50_flash_fwd_hdim256_bf16_paged_split_softcap_sm80_cu_49158569_32684cuda3std3__45__cpo3endE
	.align		8
        /*0010*/ 	.dword	_ZN86_INTERNAL_2e19ec6d_50_flash_fwd_hdim256_bf16_paged_split_softcap_sm80_cu_49158569_32684cuda3std3__45__cpo6cbeginE
	.align		8
        /*0018*/ 	.dword	_ZN86_INTERNAL_2e19ec6d_50_flash_fwd_hdim256_bf16_paged_split_softcap_sm80_cu_49158569_32684cuda3std3__45__cpo4cendE
	.align		8
        /*0020*/ 	.dword	_ZN86_INTERNAL_2e19ec6d_50_flash_fwd_hdim256_bf16_paged_split_softcap_sm80_cu_49158569_32684cuda3std3__488_GLOBAL__N__2e19ec6d_50_flash_fwd_hdim256_bf16_paged_split_softcap_sm80_cu_49158569_32686ignoreE
	.align		8
        /*0028*/ 	.dword	_ZN86_INTERNAL_2e19ec6d_50_flash_fwd_hdim256_bf16_paged_split_softcap_sm80_cu_49158569_32684cuda3std3__419piecewise_constructE
	.align		8
        /*0030*/ 	.dword	_ZN86_INTERNAL_2e19ec6d_50_flash_fwd_hdim256_bf16_paged_split_softcap_sm80_cu_49158569_32684cuda3std3__48in_placeE
	.align		8
        /*0038*/ 	.dword	_ZN86_INTERNAL_2e19ec6d_50_flash_fwd_hdim256_bf16_paged_split_softcap_sm80_cu_49158569_32684cuda3std6ranges3__45__cpo4swapE
	.align		8
        /*0040*/ 	.dword	_ZN86_INTERNAL_2e19ec6d_50_flash_fwd_hdim256_bf16_paged_split_softcap_sm80_cu_49158569_32684cuda3std6ranges3__45__cpo9iter_moveE
	.align		8
        /*0048*/ 	.dword	_ZN86_INTERNAL_2e19ec6d_50_flash_fwd_hdim256_bf16_paged_split_softcap_sm80_cu_49158569_32684cute7productE
	.align		8
        /*0050*/ 	.dword	_ZN86_INTERNAL_2e19ec6d_50_flash_fwd_hdim256_bf16_paged_split_softcap_sm80_cu_49158569_32684cute1_E


//--------------------- .nv.constant0._ZN7cutlass13device_kernelIN5flash19enable_sm80_to_sm89INS1_16FlashAttnFwdSm80INS1_25CollectiveMainloopFwdSm80ILi8ELi1ELb1EN4cute5tupleIJNS5_1CILi128EEENS7_ILi64EEENS7_ILi256EEEEEELi256ENS_10bfloat16_tEfNS_4arch4Sm80ELb0ELb0ELb1ELb0ELb1ELb0ELb1ELb1EEENS1_21CollectiveEpilogueFwdINS6_IJS8_SA_S9_EEENS6_IJNS7_ILi1EEESI_SI_EEESC_SE_Li256ELb0ELb1ELb1ELb0EEENS1_19SingleTileSchedulerILb0ELb1ELb1ELi128EEEEEEEEEvNT_6ParamsE --------------------------
	.section	.nv.constant0._ZN7cutlass13device_kernelIN5flash19enable_sm80_to_sm89INS1_16FlashAttnFwdSm80INS1_25CollectiveMainloopFwdSm80ILi8ELi1ELb1EN4cute5tupleIJNS5_1CILi128EEENS7_ILi64EEENS7_ILi256EEEEEELi256ENS_10bfloat16_tEfNS_4arch4Sm80ELb0ELb0ELb1ELb0ELb1ELb0ELb1ELb1EEENS1_21CollectiveEpilogueFwdINS6_IJS8_SA_S9_EEENS6_IJNS7_ILi1EEESI_SI_EEESC_SE_Li256ELb0ELb1ELb1ELb0EEENS1_19SingleTileSchedulerILb0ELb1ELb1ELi128EEEEEEEEEvNT_6ParamsE,"a",@progbits
	.sectionflags	@""
	.align	4
.nv.constant0._ZN7cutlass13device_kernelIN5flash19enable_sm80_to_sm89INS1_16FlashAttnFwdSm80INS1_25CollectiveMainloopFwdSm80ILi8ELi1ELb1EN4cute5tupleIJNS5_1CILi128EEENS7_ILi64EEENS7_ILi256EEEEEELi256ENS_10bfloat16_tEfNS_4arch4Sm80ELb0ELb0ELb1ELb0ELb1ELb0ELb1ELb1EEENS1_21CollectiveEpilogueFwdINS6_IJS8_SA_S9_EEENS6_IJNS7_ILi1EEESI_SI_EEESC_SE_Li256ELb0ELb1ELb1ELb0EEENS1_19SingleTileSchedulerILb0ELb1ELb1ELi128EEEEEEEEEvNT_6ParamsE:
	.zero		1400


//--------------------- .nv.constant0._ZN7cutlass13device_kernelIN5flash19enable_sm80_to_sm89INS1_16FlashAttnFwdSm80INS1_25CollectiveMainloopFwdSm80ILi8ELi1ELb1EN4cute5tupleIJNS5_1CILi128EEENS7_ILi48EEENS7_ILi256EEEEEELi256ENS_10bfloat16_tEfNS_4arch4Sm80ELb0ELb0ELb1ELb1ELb1ELb0ELb1ELb1EEENS1_21CollectiveEpilogueFwdINS6_IJS8_SA_S9_EEENS6_IJNS7_ILi1EEESI_SI_EEESC_SE_Li256ELb1ELb1ELb1ELb0EEENS1_36VarlenDynamicPersistentTileSchedulerILi128ELi48ELi256ELi256ELb1ELb1ELb0ELb0ELb1ELb1EEEEEEEEEvNT_6ParamsE --------------------------
	.section	.nv.constant0._ZN7cutlass13device_kernelIN5flash19enable_sm80_to_sm89INS1_16FlashAttnFwdSm80INS1_25CollectiveMainloopFwdSm80ILi8ELi1ELb1EN4cute5tupleIJNS5_1CILi128EEENS7_ILi48EEENS7_ILi256EEEEEELi256ENS_10bfloat16_tEfNS_4arch4Sm80ELb0ELb0ELb1ELb1ELb1ELb0ELb1ELb1EEENS1_21CollectiveEpilogueFwdINS6_IJS8_SA_S9_EEENS6_IJNS7_ILi1EEESI_SI_EEESC_SE_Li256ELb1ELb1ELb1ELb0EEENS1_36VarlenDynamicPersistentTileSchedulerILi128ELi48ELi256ELi256ELb1ELb1ELb0ELb0ELb1ELb1EEEEEEEEEvNT_6ParamsE,"a",@progbits
	.sectionflags	@""
	.align	4
.nv.constant0._ZN7cutlass13device_kernelIN5flash19enable_sm80_to_sm89INS1_16FlashAttnFwdSm80INS1_25CollectiveMainloopFwdSm80ILi8ELi1ELb1EN4cute5tupleIJNS5_1CILi128EEENS7_ILi48EEENS7_ILi256EEEEEELi256ENS_10bfloat16_tEfNS_4arch4Sm80ELb0ELb0ELb1ELb1ELb1ELb0ELb1ELb1EEENS1_21CollectiveEpilogueFwdINS6_IJS8_SA_S9_EEENS6_IJNS7_ILi1EEESI_SI_EEESC_SE_Li256ELb1ELb1ELb1ELb0EEENS1_36VarlenDynamicPersistentTileSchedulerILi128ELi48ELi256ELi256ELb1ELb1ELb0ELb0ELb1ELb1EEEEEEEEEvNT_6ParamsE:
	.zero		1432


//--------------------- .nv.constant0._ZN7cutlass13device_kernelIN5flash19enable_sm80_to_sm89INS1_16FlashAttnFwdSm80INS1_25CollectiveMainloopFwdSm80ILi8ELi1ELb0EN4cute5tupleIJNS5_1CILi128EEENS7_ILi32EEENS7_ILi256EEEEEELi256ENS_10bfloat16_tEfNS_4arch4Sm80ELb0ELb0ELb1ELb1ELb1ELb1ELb1ELb1EEENS1_21CollectiveEpilogueFwdINS6_IJS8_SA_S9_EEENS6_IJNS7_ILi1EEESI_SI_EEESC_SE_Li256ELb1ELb1ELb1ELb0EEENS1_36VarlenDynamicPersistentTileSchedulerILi128ELi32ELi256ELi256ELb1ELb1ELb0ELb0ELb1ELb1EEEEEEEEEvNT_6ParamsE --------------------------
	.section	.nv.constant0._ZN7cutlass13device_kernelIN5flash19enable_sm80_to_sm89INS1_16FlashAttnFwdSm80INS1_25CollectiveMainloopFwdSm80ILi8ELi1ELb0EN4cute5tupleIJNS5_1CILi128EEENS7_ILi32EEENS7_ILi256EEEEEELi256ENS_10bfloat16_tEfNS_4arch4Sm80ELb0ELb0ELb1ELb1ELb1ELb1ELb1ELb1EEENS1_21CollectiveEpilogueFwdINS6_IJS8_SA_S9_EEENS6_IJNS7_ILi1EEESI_SI_EEESC_SE_Li256ELb1ELb1ELb1ELb0EEENS1_36VarlenDynamicPersistentTileSchedulerILi128ELi32ELi256ELi256ELb1ELb1ELb0ELb0ELb1ELb1EEEEEEEEEvNT_6ParamsE,"a",@progbits
	.sectionflags	@""
	.align	4
.nv.constant0._ZN7cutlass13device_kernelIN5flash19enable_sm80_to_sm89INS1_16FlashAttnFwdSm80INS1_25CollectiveMainloopFwdSm80ILi8ELi1ELb0EN4cute5tupleIJNS5_1CILi128EEENS7_ILi32EEENS7_ILi256EEEEEELi256ENS_10bfloat16_tEfNS_4arch4Sm80ELb0ELb0ELb1ELb1ELb1ELb1ELb1ELb1EEENS1_21CollectiveEpilogueFwdINS6_IJS8_SA_S9_EEENS6_IJNS7_ILi1EEESI_SI_EEESC_SE_Li256ELb1ELb1ELb1ELb0EEENS1_36VarlenDynamicPersistentTileSchedulerILi128ELi32ELi256ELi256ELb1ELb1ELb0ELb0ELb1ELb1EEEEEEEEEvNT_6ParamsE:
	.zero		1432


//--------------------- .nv.constant0._ZN7cutlass13device_kernelIN5flash19enable_sm80_to_sm89INS1_16FlashAttnFwdSm80INS1_25CollectiveMainloopFwdSm80ILi8ELi1ELb1EN4cute5tupleIJNS5_1CILi128EEENS7_ILi48EEENS7_ILi256EEEEEELi256ENS_10bfloat16_tEfNS_4arch4Sm80ELb0ELb1ELb1ELb0ELb1ELb0ELb1ELb1EEENS1_21CollectiveEpilogueFwdINS6_IJS8_SA_S9_EEENS6_IJNS7_ILi1EEESI_SI_EEESC_SE_Li256ELb0ELb1ELb1ELb0EEENS1_19SingleTileSchedulerILb0ELb1ELb1ELi128EEEEEEEEEvNT_6ParamsE --------------------------
	.section	.nv.constant0._ZN7cutlass13device_kernelIN5flash19enable_sm80_to_sm89INS1_16FlashAttnFwdSm80INS1_25CollectiveMainloopFwdSm80ILi8ELi1ELb1EN4cute5tupleIJNS5_1CILi128EEENS7_ILi48EEENS7_ILi256EEEEEELi256ENS_10bfloat16_tEfNS_4arch4Sm80ELb0ELb1ELb1ELb0ELb1ELb0ELb1ELb1EEENS1_21CollectiveEpilogueFwdINS6_IJS8_SA_S9_EEENS6_IJNS7_ILi1EEESI_SI_EEESC_SE_Li256ELb0ELb1ELb1ELb0EEENS1_19SingleTileSchedulerILb0ELb1ELb1ELi128EEEEEEEEEvNT_6ParamsE,"a",@progbits
	.sectionflags	@""
	.align	4
.nv.constant0._ZN7cutlass13device_kernelIN5flash19enable_sm80_to_sm89INS1_16FlashAttnFwdSm80INS1_25CollectiveMainloopFwdSm80ILi8ELi1ELb1EN4cute5tupleIJNS5_1CILi128EEENS7_ILi48EEENS7_ILi256EEEEEELi256ENS_10bfloat16_tEfNS_4arch4Sm80ELb0ELb1ELb1ELb0ELb1ELb0ELb1ELb1EEENS1_21CollectiveEpilogueFwdINS6_IJS8_SA_S9_EEENS6_IJNS7_ILi1EEESI_SI_EEESC_SE_Li256ELb0ELb1ELb1ELb0EEENS1_19SingleTileSchedulerILb0ELb1ELb1ELi128EEEEEEEEEvNT_6ParamsE:
	.zero		1400


//--------------------- .nv.constant0._ZN7cutlass13device_kernelIN5flash19enable_sm80_to_sm89INS1_16FlashAttnFwdSm80INS1_25CollectiveMainloopFwdSm80ILi8ELi1ELb1EN4cute5tupleIJNS5_1CILi128EEENS7_ILi48EEENS7_ILi256EEEEEELi256ENS_10bfloat16_tEfNS_4arch4Sm80ELb0ELb1ELb1ELb1ELb1ELb0ELb1ELb1EEENS1_21CollectiveEpilogueFwdINS6_IJS8_SA_S9_EEENS6_IJNS7_ILi1EEESI_SI_EEESC_SE_Li256ELb1ELb1ELb1ELb0EEENS1_36VarlenDynamicPersistentTileSchedulerILi128ELi48ELi256ELi256ELb1ELb1ELb0ELb1ELb0ELb1EEEEEEEEEvNT_6ParamsE --------------------------
	.section	.nv.constant0._ZN7cutlass13device_kernelIN5flash19enable_sm80_to_sm89INS1_16FlashAttnFwdSm80INS1_25CollectiveMainloopFwdSm80ILi8ELi1ELb1EN4cute5tupleIJNS5_1CILi128EEENS7_ILi48EEENS7_ILi256EEEEEELi256ENS_10bfloat16_tEfNS_4arch4Sm80ELb0ELb1ELb1ELb1ELb1ELb0ELb1ELb1EEENS1_21CollectiveEpilogueFwdINS6_IJS8_SA_S9_EEENS6_IJNS7_ILi1EEESI_SI_EEESC_SE_Li256ELb1ELb1ELb1ELb0EEENS1_36VarlenDynamicPersistentTileSchedulerILi128ELi48ELi256ELi256ELb1ELb1ELb0ELb1ELb0ELb1EEEEEEEEEvNT_6ParamsE,"a",@progbits
	.sectionflags	@""
	.align	4
.nv.constant0._ZN7cutlass13device_kernelIN5flash19enable_sm80_to_sm89INS1_16FlashAttnFwdSm80INS1_25CollectiveMainloopFwdSm80ILi8ELi1ELb1EN4cute5tupleIJNS5_1CILi128EEENS7_ILi48EEENS7_ILi256EEEEEELi256ENS_10bfloat16_tEfNS_4arch4Sm80ELb0ELb1ELb1ELb1ELb1ELb0ELb1ELb1EEENS1_21CollectiveEpilogueFwdINS6_IJS8_SA_S9_EEENS6_IJNS7_ILi1EEESI_SI_EEESC_SE_Li256ELb1ELb1ELb1ELb0EEENS1_36VarlenDynamicPersistentTileSchedulerILi128ELi48ELi256ELi256ELb1ELb1ELb0ELb1ELb0ELb1EEEEEEEEEvNT_6ParamsE:
	.zero		1432


//--------------------- .nv.constant0._ZN7cutlass13device_kernelIN5flash19enable_sm80_to_sm89INS1_16FlashAttnFwdSm80INS1_25CollectiveMainloopFwdSm80ILi8ELi1ELb0EN4cute5tupleIJNS5_1CILi128EEENS7_ILi32EEENS7_ILi256EEEEEELi256ENS_10bfloat16_tEfNS_4arch4Sm80ELb0ELb1ELb1ELb1ELb1ELb1ELb1ELb1EEENS1_21CollectiveEpilogueFwdINS6_IJS8_SA_S9_EEENS6_IJNS7_ILi1EEESI_SI_EEESC_SE_Li256ELb1ELb1ELb1ELb0EEENS1_36VarlenDynamicPersistentTileSchedulerILi128ELi32ELi256ELi256ELb1ELb1ELb0ELb1ELb0ELb1EEEEEEEEEvNT_6ParamsE --------------------------
	.section	.nv.constant0._ZN7cutlass13device_kernelIN5flash19enable_sm80_to_sm89INS1_16FlashAttnFwdSm80INS1_25CollectiveMainloopFwdSm80ILi8ELi1ELb0EN4cute5tupleIJNS5_1CILi128EEENS7_ILi32EEENS7_ILi256EEEEEELi256ENS_10bfloat16_tEfNS_4arch4Sm80ELb0ELb1ELb1ELb1ELb1ELb1ELb1ELb1EEENS1_21CollectiveEpilogueFwdINS6_IJS8_SA_S9_EEENS6_IJNS7_ILi1EEESI_SI_EEESC_SE_Li256ELb1ELb1ELb1ELb0EEENS1_36VarlenDynamicPersistentTileSchedulerILi128ELi32ELi256ELi256ELb1ELb1ELb0ELb1ELb0ELb1EEEEEEEEEvNT_6ParamsE,"a",@progbits
	.sectionflags	@""
	.align	4
.nv.constant0._ZN7cutlass13device_kernelIN5flash19enable_sm80_to_sm89INS1_16FlashAttnFwdSm80INS1_25CollectiveMainloopFwdSm80ILi8ELi1ELb0EN4cute5tupleIJNS5_1CILi128EEENS7_ILi32EEENS7_ILi256EEEEEELi256ENS_10bfloat16_tEfNS_4arch4Sm80ELb0ELb1ELb1ELb1ELb1ELb1ELb1ELb1EEENS1_21CollectiveEpilogueFwdINS6_IJS8_SA_S9_EEENS6_IJNS7_ILi1EEESI_SI_EEESC_SE_Li256ELb1ELb1ELb1ELb0EEENS1_36VarlenDynamicPersistentTileSchedulerILi128ELi32ELi256ELi256ELb1ELb1ELb0ELb1ELb0ELb1EEEEEEEEEvNT_6ParamsE:
	.zero		1432


//--------------------- .nv.constant0._ZN7cutlass13device_kernelIN5flash19enable_sm80_to_sm89INS1_16FlashAttnFwdSm80INS1_25CollectiveMainloopFwdSm80ILi8ELi1ELb1EN4cute5tupleIJNS5_1CILi128EEENS7_ILi64EEENS7_ILi256EEEEEELi256ENS_10bfloat16_tEfNS_4arch4Sm80ELb1ELb0ELb1ELb0ELb1ELb0ELb1ELb1EEENS1_21CollectiveEpilogueFwdINS6_IJS8_SA_S9_EEENS6_IJNS7_ILi1EEESI_SI_EEESC_SE_Li256ELb0ELb1ELb1ELb0EEENS1_30DynamicPersistentTileSchedulerILi256ELi256ELb1ELb1ELb0EEEEEEEEEvNT_6ParamsE --------------------------
	.section	.nv.constant0._ZN7cutlass13device_kernelIN5flash19enable_sm80_to_sm89INS1_16FlashAttnFwdSm80INS1_25CollectiveMainloopFwdSm80ILi8ELi1ELb1EN4cute5tupleIJNS5_1CILi128EEENS7_ILi64EEENS7_ILi256EEEEEELi256ENS_10bfloat16_tEfNS_4arch4Sm80ELb1ELb0ELb1ELb0ELb1ELb0ELb1ELb1EEENS1_21CollectiveEpilogueFwdINS6_IJS8_SA_S9_EEENS6_IJNS7_ILi1EEESI_SI_EEESC_SE_Li256ELb0ELb1ELb1ELb0EEENS1_30DynamicPersistentTileSchedulerILi256ELi256ELb1ELb1ELb0EEEEEEEEEvNT_6ParamsE,"a",@progbits
	.sectionflags	@""
	.align	4
.nv.constant0._ZN7cutlass13device_kernelIN5flash19enable_sm80_to_sm89INS1_16FlashAttnFwdSm80INS1_25CollectiveMainloopFwdSm80ILi8ELi1ELb1EN4cute5tupleIJNS5_1CILi128EEENS7_ILi64EEENS7_ILi256EEEEEELi256ENS_10bfloat16_tEfNS_4arch4Sm80ELb1ELb0ELb1ELb0ELb1ELb0ELb1ELb1EEENS1_21CollectiveEpilogueFwdINS6_IJS8_SA_S9_EEENS6_IJNS7_ILi1EEESI_SI_EEESC_SE_Li256ELb0ELb1ELb1ELb0EEENS1_30DynamicPersistentTileSchedulerILi256ELi256ELb1ELb1ELb0EEEEEEEEEvNT_6ParamsE:
	.zero		1416


//--------------------- .nv.constant0._ZN7cutlass13device_kernelIN5flash19enable_sm80_to_sm89INS1_16FlashAttnFwdSm80INS1_25CollectiveMainloopFwdSm80ILi8ELi1ELb1EN4cute5tupleIJNS5_1CILi128EEENS7_ILi48EEENS7_ILi256EEEEEELi256ENS_10bfloat16_tEfNS_4arch4Sm80ELb1ELb0ELb1ELb1ELb1ELb0ELb1ELb1EEENS1_21CollectiveEpilogueFwdINS6_IJS8_SA_S9_EEENS6_IJNS7_ILi1EEESI_SI_EEESC_SE_Li256ELb1ELb1ELb1ELb0EEENS1_36VarlenDynamicPersistentTileSchedulerILi128ELi48ELi256ELi256ELb1ELb1ELb0ELb1ELb1ELb1EEEEEEEEEvNT_6ParamsE --------------------------
	.section	.nv.constant0._ZN7cutlass13device_kernelIN5flash19enable_sm80_to_sm89INS1_16FlashAttnFwdSm80INS1_25CollectiveMainloopFwdSm80ILi8ELi1ELb1EN4cute5tupleIJNS5_1CILi128EEENS7_ILi48EEENS7_ILi256EEEEEELi256ENS_10bfloat16_tEfNS_4arch4Sm80ELb1ELb0ELb1ELb1ELb1ELb0ELb1ELb1EEENS1_21CollectiveEpilogueFwdINS6_IJS8_SA_S9_EEENS6_IJNS7_ILi1EEESI_SI_EEESC_SE_Li256ELb1ELb1ELb1ELb0EEENS1_36VarlenDynamicPersistentTileSchedulerILi128ELi48ELi256ELi256ELb1ELb1ELb0ELb1ELb1ELb1EEEEEEEEEvNT_6ParamsE,"a",@progbits
	.sectionflags	@""
	.align	4
.nv.constant0._ZN7cutlass13device_kernelIN5flash19enable_sm80_to_sm89INS1_16FlashAttnFwdSm80INS1_25CollectiveMainloopFwdSm80ILi8ELi1ELb1EN4cute5tupleIJNS5_1CILi128EEENS7_ILi48EEENS7_ILi256EEEEEELi256ENS_10bfloat16_tEfNS_4arch4Sm80ELb1ELb0ELb1ELb1ELb1ELb0ELb1ELb1EEENS1_21CollectiveEpilogueFwdINS6_IJS8_SA_S9_EEENS6_IJNS7_ILi1EEESI_SI_EEESC_SE_Li256ELb1ELb1ELb1ELb0EEENS1_36VarlenDynamicPersistentTileSchedulerILi128ELi48ELi256ELi256ELb1ELb1ELb0ELb1ELb1ELb1EEEEEEEEEvNT_6ParamsE:
	.zero		1432


//--------------------- .nv.constant0._ZN7cutlass13device_kernelIN5flash19enable_sm80_to_sm89INS1_16FlashAttnFwdSm80INS1_25CollectiveMainloopFwdSm80ILi8ELi1ELb0EN4cute5tupleIJNS5_1CILi128EEENS7_ILi32EEENS7_ILi256EEEEEELi256ENS_10bfloat16_tEfNS_4arch4Sm80ELb1ELb0ELb1ELb1ELb1ELb1ELb1ELb1EEENS1_21CollectiveEpilogueFwdINS6_IJS8_SA_S9_EEENS6_IJNS7_ILi1EEESI_SI_EEESC_SE_Li256ELb1ELb1ELb1ELb0EEENS1_36VarlenDynamicPersistentTileSchedulerILi128ELi32ELi256ELi256ELb1ELb1ELb0ELb1ELb1ELb1EEEEEEEEEvNT_6ParamsE --------------------------
	.section	.nv.constant0._ZN7cutlass13device_kernelIN5flash19enable_sm80_to_sm89INS1_16FlashAttnFwdSm80INS1_25CollectiveMainloopFwdSm80ILi8ELi1ELb0EN4cute5tupleIJNS5_1CILi128EEENS7_ILi32EEENS7_ILi256EEEEEELi256ENS_10bfloat16_tEfNS_4arch4Sm80ELb1ELb0ELb1ELb1ELb1ELb1ELb1ELb1EEENS1_21CollectiveEpilogueFwdINS6_IJS8_SA_S9_EEENS6_IJNS7_ILi1EEESI_SI_EEESC_SE_Li256ELb1ELb1ELb1ELb0EEENS1_36VarlenDynamicPersistentTileSchedulerILi128ELi32ELi256ELi256ELb1ELb1ELb0ELb1ELb1ELb1EEEEEEEEEvNT_6ParamsE,"a",@progbits
	.sectionflags	@""
	.align	4
.nv.constant0._ZN7cutlass13device_kernelIN5flash19enable_sm80_to_sm89INS1_16FlashAttnFwdSm80INS1_25CollectiveMainloopFwdSm80ILi8ELi1ELb0EN4cute5tupleIJNS5_1CILi128EEENS7_ILi32EEENS7_ILi256EEEEEELi256ENS_10bfloat16_tEfNS_4arch4Sm80ELb1ELb0ELb1ELb1ELb1ELb1ELb1ELb1EEENS1_21CollectiveEpilogueFwdINS6_IJS8_SA_S9_EEENS6_IJNS7_ILi1EEESI_SI_EEESC_SE_Li256ELb1ELb1ELb1ELb0EEENS1_36VarlenDynamicPersistentTileSchedulerILi128ELi32ELi256ELi256ELb1ELb1ELb0ELb1ELb1ELb1EEEEEEEEEvNT_6ParamsE:
	.zero		1432


//--------------------- .nv.constant0._ZN7cutlass13device_kernelIN5flash19enable_sm80_to_sm89INS1_16FlashAttnFwdSm80INS1_25CollectiveMainloopFwdSm80ILi8ELi1ELb0EN4cute5tupleIJNS5_1CILi128EEENS7_ILi96EEENS7_ILi256EEEEEELi256ENS_10bfloat16_tEfNS_4arch4Sm80ELb0ELb0ELb1ELb0ELb1ELb0ELb1ELb1EEENS1_21CollectiveEpilogueFwdINS6_IJS8_SA_S9_EEENS6_IJNS7_ILi1EEESI_SI_EEESC_SE_Li256ELb0ELb1ELb1ELb0EEENS1_19SingleTileSchedulerILb0ELb1ELb1ELi128EEEEEEEEEvNT_6ParamsE --------------------------
	.section	.nv.constant0._ZN7cutlass13device_kernelIN5flash19enable_sm80_to_sm89INS1_16FlashAttnFwdSm80INS1_25CollectiveMainloopFwdSm80ILi8ELi1ELb0EN4cute5tupleIJNS5_1CILi128EEENS7_ILi96EEENS7_ILi256EEEEEELi256ENS_10bfloat16_tEfNS_4arch4Sm80ELb0ELb0ELb1ELb0ELb1ELb0ELb1ELb1EEENS1_21CollectiveEpilogueFwdINS6_IJS8_SA_S9_EEENS6_IJNS7_ILi1EEESI_SI_EEESC_SE_Li256ELb0ELb1ELb1ELb0EEENS1_19SingleTileSchedulerILb0ELb1ELb1ELi128EEEEEEEEEvNT_6ParamsE,"a",@progbits
	.sectionflags	@""
	.align	4
.nv.constant0._ZN7cutlass13device_kernelIN5flash19enable_sm80_to_sm89INS1_16FlashAttnFwdSm80INS1_25CollectiveMainloopFwdSm80ILi8ELi1ELb0EN4cute5tupleIJNS5_1CILi128EEENS7_ILi96EEENS7_ILi256EEEEEELi256ENS_10bfloat16_tEfNS_4arch4Sm80ELb0ELb0ELb1ELb0ELb1ELb0ELb1ELb1EEENS1_21CollectiveEpilogueFwdINS6_IJS8_SA_S9_EEENS6_IJNS7_ILi1EEESI_SI_EEESC_SE_Li256ELb0ELb1ELb1ELb0EEENS1_19SingleTileSchedulerILb0ELb1ELb1ELi128EEEEEEEEEvNT_6ParamsE:
	.zero		1400


//--------------------- .nv.constant0._ZN7cutlass13device_kernelIN5flash19enable_sm80_to_sm89INS1_16FlashAttnFwdSm80INS1_25CollectiveMainloopFwdSm80ILi8ELi1ELb0EN4cute5tupleIJNS5_1CILi128EEENS7_ILi64EEENS7_ILi256EEEEEELi256ENS_10bfloat16_tEfNS_4arch4Sm80ELb0ELb0ELb1ELb1ELb1ELb0ELb1ELb1EEENS1_21CollectiveEpilogueFwdINS6_IJS8_SA_S9_EEENS6_IJNS7_ILi1EEESI_SI_EEESC_SE_Li256ELb1ELb1ELb1ELb0EEENS1_36VarlenDynamicPersistentTileSchedulerILi128ELi64ELi256ELi256ELb1ELb1ELb0ELb0ELb1ELb1EEEEEEEEEvNT_6ParamsE --------------------------
	.section	.nv.constant0._ZN7cutlass13device_kernelIN5flash19enable_sm80_to_sm89INS1_16FlashAttnFwdSm80INS1_25CollectiveMainloopFwdSm80ILi8ELi1ELb0EN4cute5tupleIJNS5_1CILi128EEENS7_ILi64EEENS7_ILi256EEEEEELi256ENS_10bfloat16_tEfNS_4arch4Sm80ELb0ELb0ELb1ELb1ELb1ELb0ELb1ELb1EEENS1_21CollectiveEpilogueFwdINS6_IJS8_SA_S9_EEENS6_IJNS7_ILi1EEESI_SI_EEESC_SE_Li256ELb1ELb1ELb1ELb0EEENS1_36VarlenDynamicPersistentTileSchedulerILi128ELi64ELi256ELi256ELb1ELb1ELb0ELb0ELb1ELb1EEEEEEEEEvNT_6ParamsE,"a",@progbits
	.sectionflags	@""
	.align	4
.nv.constant0._ZN7cutlass13device_kernelIN5flash19enable_sm80_to_sm89INS1_16FlashAttnFwdSm80INS1_25CollectiveMainloopFwdSm80ILi8ELi1ELb0EN4cute5tupleIJNS5_1CILi128EEENS7_ILi64EEENS7_ILi256EEEEEELi256ENS_10bfloat16_tEfNS_4arch4Sm80ELb0ELb0ELb1ELb1ELb1ELb0ELb1ELb1EEENS1_21CollectiveEpilogueFwdINS6_IJS8_SA_S9_EEENS6_IJNS7_ILi1EEESI_SI_EEESC_SE_Li256ELb1ELb1ELb1ELb0EEENS1_36VarlenDynamicPersistentTileSchedulerILi128ELi64ELi256ELi256ELb1ELb1ELb0ELb0ELb1ELb1EEEEEEEEEvNT_6ParamsE:
	.zero		1432


//--------------------- .nv.constant0._ZN7cutlass13device_kernelIN5flash19enable_sm80_to_sm89INS1_16FlashAttnFwdSm80INS1_25CollectiveMainloopFwdSm80ILi8ELi1ELb0EN4cute5tupleIJNS5_1CILi128EEENS7_ILi48EEENS7_ILi256EEEEEELi256ENS_10bfloat16_tEfNS_4arch4Sm80ELb0ELb0ELb1ELb1ELb1ELb1ELb1ELb1EEENS1_21CollectiveEpilogueFwdINS6_IJS8_SA_S9_EEENS6_IJNS7_ILi1EEESI_SI_EEESC_SE_Li256ELb1ELb1ELb1ELb0EEENS1_36VarlenDynamicPersistentTileSchedulerILi128ELi48ELi256ELi256ELb1ELb1ELb0ELb0ELb1ELb1EEEEEEEEEvNT_6ParamsE --------------------------
	.section	.nv.constant0._ZN7cutlass13device_kernelIN5flash19enable_sm80_to_sm89INS1_16FlashAttnFwdSm80INS1_25CollectiveMainloopFwdSm80ILi8ELi1ELb0EN4cute5tupleIJNS5_1CILi128EEENS7_ILi48EEENS7_ILi256EEEEEELi256ENS_10bfloat16_tEfNS_4arch4Sm80ELb0ELb0ELb1ELb1ELb1ELb1ELb1ELb1EEENS1_21CollectiveEpilogueFwdINS6_IJS8_SA_S9_EEENS6_IJNS7_ILi1EEESI_SI_EEESC_SE_Li256ELb1ELb1ELb1ELb0EEENS1_36VarlenDynamicPersistentTileSchedulerILi128ELi48ELi256ELi256ELb1ELb1ELb0ELb0ELb1ELb1EEEEEEEEEvNT_6ParamsE,"a",@progbits
	.sectionflags	@""
	.align	4
.nv.constant0._ZN7cutlass13device_kernelIN5flash19enable_sm80_to_sm89INS1_16FlashAttnFwdSm80INS1_25CollectiveMainloopFwdSm80ILi8ELi1ELb0EN4cute5tupleIJNS5_1CILi128EEENS7_ILi48EEENS7_ILi256EEEEEELi256ENS_10bfloat16_tEfNS_4arch4Sm80ELb0ELb0ELb1ELb1ELb1ELb1ELb1ELb1EEENS1_21CollectiveEpilogueFwdINS6_IJS8_SA_S9_EEENS6_IJNS7_ILi1EEESI_SI_EEESC_SE_Li256ELb1ELb1ELb1ELb0EEENS1_36VarlenDynamicPersistentTileSchedulerILi128ELi48ELi256ELi256ELb1ELb1ELb0ELb0ELb1ELb1EEEEEEEEEvNT_6ParamsE:
	.zero		1432


//--------------------- .nv.constant0._ZN7cutlass13device_kernelIN5flash19enable_sm80_to_sm89INS1_16FlashAttnFwdSm80INS1_25CollectiveMainloopFwdSm80ILi8ELi1ELb0EN4cute5tupleIJNS5_1CILi128EEENS7_ILi64EEENS7_ILi256EEEEEELi256ENS_10bfloat16_tEfNS_4arch4Sm80ELb0ELb1ELb1ELb0ELb1ELb0ELb1ELb1EEENS1_21CollectiveEpilogueFwdINS6_IJS8_SA_S9_EEENS6_IJNS7_ILi1EEESI_SI_EEESC_SE_Li256ELb0ELb1ELb1ELb0EEENS1_19SingleTileSchedulerILb0ELb1ELb1ELi128EEEEEEEEEvNT_6ParamsE --------------------------
	.section	.nv.constant0._ZN7cutlass13device_kernelIN5flash19enable_sm80_to_sm89INS1_16FlashAttnFwdSm80INS1_25CollectiveMainloopFwdSm80ILi8ELi1ELb0EN4cute5tupleIJNS5_1CILi128EEENS7_ILi64EEENS7_ILi256EEEEEELi256ENS_10bfloat16_tEfNS_4arch4Sm80ELb0ELb1ELb1ELb0ELb1ELb0ELb1ELb1EEENS1_21CollectiveEpilogueFwdINS6_IJS8_SA_S9_EEENS6_IJNS7_ILi1EEESI_SI_EEESC_SE_Li256ELb0ELb1ELb1ELb0EEENS1_19SingleTileSchedulerILb0ELb1ELb1ELi128EEEEEEEEEvNT_6ParamsE,"a",@progbits
	.sectionflags	@""
	.align	4
.nv.constant0._ZN7cutlass13device_kernelIN5flash19enable_sm80_to_sm89INS1_16FlashAttnFwdSm80INS1_25CollectiveMainloopFwdSm80ILi8ELi1ELb0EN4cute5tupleIJNS5_1CILi128EEENS7_ILi64EEENS7_ILi256EEEEEELi256ENS_10bfloat16_tEfNS_4arch4Sm80ELb0ELb1ELb1ELb0ELb1ELb0ELb1ELb1EEENS1_21CollectiveEpilogueFwdINS6_IJS8_SA_S9_EEENS6_IJNS7_ILi1EEESI_SI_EEESC_SE_Li256ELb0ELb1ELb1ELb0EEENS1_19SingleTileSchedulerILb0ELb1ELb1ELi128EEEEEEEEEvNT_6ParamsE:
	.zero		1400


//--------------------- .nv.constant0._ZN7cutlass13device_kernelIN5flash19enable_sm80_to_sm89INS1_16FlashAttnFwdSm80INS1_25CollectiveMainloopFwdSm80ILi8ELi1ELb0EN4cute5tupleIJNS5_1CILi128EEENS7_ILi64EEENS7_ILi256EEEEEELi256ENS_10bfloat16_tEfNS_4arch4Sm80ELb0ELb1ELb1ELb1ELb1ELb0ELb1ELb1EEENS1_21CollectiveEpilogueFwdINS6_IJS8_SA_S9_EEENS6_IJNS7_ILi1EEESI_SI_EEESC_SE_Li256ELb1ELb1ELb1ELb0EEENS1_36VarlenDynamicPersistentTileSchedulerILi128ELi64ELi256ELi256ELb1ELb1ELb0ELb1ELb0ELb1EEEEEEEEEvNT_6ParamsE --------------------------
	.section	.nv.constant0._ZN7cutlass13device_kernelIN5flash19enable_sm80_to_sm89INS1_16FlashAttnFwdSm80INS1_25CollectiveMainloopFwdSm80ILi8ELi1ELb0EN4cute5tupleIJNS5_1CILi128EEENS7_ILi64EEENS7_ILi256EEEEEELi256ENS_10bfloat16_tEfNS_4arch4Sm80ELb0ELb1ELb1ELb1ELb1ELb0ELb1ELb1EEENS1_21CollectiveEpilogueFwdINS6_IJS8_SA_S9_EEENS6_IJNS7_ILi1EEESI_SI_EEESC_SE_Li256ELb1ELb1ELb1ELb0EEENS1_36VarlenDynamicPersistentTileSchedulerILi128ELi64ELi256ELi256ELb1ELb1ELb0ELb1ELb0ELb1EEEEEEEEEvNT_6ParamsE,"a",@progbits
	.sectionflags	@""
	.align	4
.nv.constant0._ZN7cutlass13device_kernelIN5flash19enable_sm80_to_sm89INS1_16FlashAttnFwdSm80INS1_25CollectiveMainloopFwdSm80ILi8ELi1ELb0EN4cute5tupleIJNS5_1CILi128EEENS7_ILi64EEENS7_ILi256EEEEEELi256ENS_10bfloat16_tEfNS_4arch4Sm80ELb0ELb1ELb1ELb1ELb1ELb0ELb1ELb1EEENS1_21CollectiveEpilogueFwdINS6_IJS8_SA_S9_EEENS6_IJNS7_ILi1EEESI_SI_EEESC_SE_Li256ELb1ELb1ELb1ELb0EEENS1_36VarlenDynamicPersistentTileSchedulerILi128ELi64ELi256ELi256ELb1ELb1ELb0ELb1ELb0ELb1EEEEEEEEEvNT_6ParamsE:
	.zero		1432


//--------------------- .nv.constant0._ZN7cutlass13device_kernelIN5flash19enable_sm80_to_sm89INS1_16FlashAttnFwdSm80INS1_25CollectiveMainloopFwdSm80ILi8ELi1ELb0EN4cute5tupleIJNS5_1CILi128EEENS7_ILi48EEENS7_ILi256EEEEEELi256ENS_10bfloat16_tEfNS_4arch4Sm80ELb0ELb1ELb1ELb1ELb1ELb1ELb1ELb1EEENS1_21CollectiveEpilogueFwdINS6_IJS8_SA_S9_EEENS6_IJNS7_ILi1EEESI_SI_EEESC_SE_Li256ELb1ELb1ELb1ELb0EEENS1_36VarlenDynamicPersistentTileSchedulerILi128ELi48ELi256ELi256ELb1ELb1ELb0ELb1ELb0ELb1EEEEEEEEEvNT_6ParamsE --------------------------
	.section	.nv.constant0._ZN7cutlass13device_kernelIN5flash19enable_sm80_to_sm89INS1_16FlashAttnFwdSm80INS1_25CollectiveMainloopFwdSm80ILi8ELi1ELb0EN4cute5tupleIJNS5_1CILi128EEENS7_ILi48EEENS7_ILi256EEEEEELi256ENS_10bfloat16_tEfNS_4arch4Sm80ELb0ELb1ELb1ELb1ELb1ELb1ELb1ELb1EEENS1_21CollectiveEpilogueFwdINS6_IJS8_SA_S9_EEENS6_IJNS7_ILi1EEESI_SI_EEESC_SE_Li256ELb1ELb1ELb1ELb0EEENS1_36VarlenDynamicPersistentTileSchedulerILi128ELi48ELi256ELi256ELb1ELb1ELb0ELb1ELb0ELb1EEEEEEEEEvNT_6ParamsE,"a",@progbits
	.sectionflags	@""
	.align	4
.nv.constant0._ZN7cutlass13device_kernelIN5flash19enable_sm80_to_sm89INS1_16FlashAttnFwdSm80INS1_25CollectiveMainloopFwdSm80ILi8ELi1ELb0EN4cute5tupleIJNS5_1CILi128EEENS7_ILi48EEENS7_ILi256EEEEEELi256ENS_10bfloat16_tEfNS_4arch4Sm80ELb0ELb1ELb1ELb1ELb1ELb1ELb1ELb1EEENS1_21CollectiveEpilogueFwdINS6_IJS8_SA_S9_EEENS6_IJNS7_ILi1EEESI_SI_EEESC_SE_Li256ELb1ELb1ELb1ELb0EEENS1_36VarlenDynamicPersistentTileSchedulerILi128ELi48ELi256ELi256ELb1ELb1ELb0ELb1ELb0ELb1EEEEEEEEEvNT_6ParamsE:
	.zero		1432


//--------------------- .nv.constant0._ZN7cutlass13device_kernelIN5flash19enable_sm80_to_sm89INS1_16FlashAttnFwdSm80INS1_25CollectiveMainloopFwdSm80ILi8ELi1ELb0EN4cute5tupleIJNS5_1CILi128EEENS7_ILi96EEENS7_ILi256EEEEEELi256ENS_10bfloat16_tEfNS_4arch4Sm80ELb1ELb0ELb1ELb0ELb1ELb0ELb1ELb1EEENS1_21CollectiveEpilogueFwdINS6_IJS8_SA_S9_EEENS6_IJNS7_ILi1EEESI_SI_EEESC_SE_Li256ELb0ELb1ELb1ELb0EEENS1_30DynamicPersistentTileSchedulerILi256ELi256ELb1ELb1ELb0EEEEEEEEEvNT_6ParamsE --------------------------
	.section	.nv.constant0._ZN7cutlass13device_kernelIN5flash19enable_sm80_to_sm89INS1_16FlashAttnFwdSm80INS1_25CollectiveMainloopFwdSm80ILi8ELi1ELb0EN4cute5tupleIJNS5_1CILi128EEENS7_ILi96EEENS7_ILi256EEEEEELi256ENS_10bfloat16_tEfNS_4arch4Sm80ELb1ELb0ELb1ELb0ELb1ELb0ELb1ELb1EEENS1_21CollectiveEpilogueFwdINS6_IJS8_SA_S9_EEENS6_IJNS7_ILi1EEESI_SI_EEESC_SE_Li256ELb0ELb1ELb1ELb0EEENS1_30DynamicPersistentTileSchedulerILi256ELi256ELb1ELb1ELb0EEEEEEEEEvNT_6ParamsE,"a",@progbits
	.sectionflags	@""
	.align	4
.nv.constant0._ZN7cutlass13device_kernelIN5flash19enable_sm80_to_sm89INS1_16FlashAttnFwdSm80INS1_25CollectiveMainloopFwdSm80ILi8ELi1ELb0EN4cute5tupleIJNS5_1CILi128EEENS7_ILi96EEENS7_ILi256EEEEEELi256ENS_10bfloat16_tEfNS_4arch4Sm80ELb1ELb0ELb1ELb0ELb1ELb0ELb1ELb1EEENS1_21CollectiveEpilogueFwdINS6_IJS8_SA_S9_EEENS6_IJNS7_ILi1EEESI_SI_EEESC_SE_Li256ELb0ELb1ELb1ELb0EEENS1_30DynamicPersistentTileSchedulerILi256ELi256ELb1ELb1ELb0EEEEEEEEEvNT_6ParamsE:
	.zero		1416


//--------------------- .nv.constant0._ZN7cutlass13device_kernelIN5flash19enable_sm80_to_sm89INS1_16FlashAttnFwdSm80INS1_25CollectiveMainloopFwdSm80ILi8ELi1ELb0EN4cute5tupleIJNS5_1CILi128EEENS7_ILi64EEENS7_ILi256EEEEEELi256ENS_10bfloat16_tEfNS_4arch4Sm80ELb1ELb0ELb1ELb1ELb1ELb0ELb1ELb1EEENS1_21CollectiveEpilogueFwdINS6_IJS8_SA_S9_EEENS6_IJNS7_ILi1EEESI_SI_EEESC_SE_Li256ELb1ELb1ELb1ELb0EEENS1_36VarlenDynamicPersistentTileSchedulerILi128ELi64ELi256ELi256ELb1ELb1ELb0ELb1ELb1ELb1EEEEEEEEEvNT_6ParamsE --------------------------
	.section	.nv.constant0._ZN7cutlass13device_kernelIN5flash19enable_sm80_to_sm89INS1_16FlashAttnFwdSm80INS1_25CollectiveMainloopFwdSm80ILi8ELi1ELb0EN4cute5tupleIJNS5_1CILi128EEENS7_ILi64EEENS7_ILi256EEEEEELi256ENS_10bfloat16_tEfNS_4arch4Sm80ELb1ELb0ELb1ELb1ELb1ELb0ELb1ELb1EEENS1_21CollectiveEpilogueFwdINS6_IJS8_SA_S9_EEENS6_IJNS7_ILi1EEESI_SI_EEESC_SE_Li256ELb1ELb1ELb1ELb0EEENS1_36VarlenDynamicPersistentTileSchedulerILi128ELi64ELi256ELi256ELb1ELb1ELb0ELb1ELb1ELb1EEEEEEEEEvNT_6ParamsE,"a",@progbits
	.sectionflags	@""
	.align	4
.nv.constant0._ZN7cutlass13device_kernelIN5flash19enable_sm80_to_sm89INS1_16FlashAttnFwdSm80INS1_25CollectiveMainloopFwdSm80ILi8ELi1ELb0EN4cute5tupleIJNS5_1CILi128EEENS7_ILi64EEENS7_ILi256EEEEEELi256ENS_10bfloat16_tEfNS_4arch4Sm80ELb1ELb0ELb1ELb1ELb1ELb0ELb1ELb1EEENS1_21CollectiveEpilogueFwdINS6_IJS8_SA_S9_EEENS6_IJNS7_ILi1EEESI_SI_EEESC_SE_Li256ELb1ELb1ELb1ELb0EEENS1_36VarlenDynamicPersistentTileSchedulerILi128ELi64ELi256ELi256ELb1ELb1ELb0ELb1ELb1ELb1EEEEEEEEEvNT_6ParamsE:
	.zero		1432


//--------------------- .nv.constant0._ZN7cutlass13device_kernelIN5flash19enable_sm80_to_sm89INS1_16FlashAttnFwdSm80INS1_25CollectiveMainloopFwdSm80ILi8ELi1ELb0EN4cute5tupleIJNS5_1CILi128EEENS7_ILi48EEENS7_ILi256EEEEEELi256ENS_10bfloat16_tEfNS_4arch4Sm80ELb1ELb0ELb1ELb1ELb1ELb1ELb1ELb1EEENS1_21CollectiveEpilogueFwdINS6_IJS8_SA_S9_EEENS6_IJNS7_ILi1EEESI_SI_EEESC_SE_Li256ELb1ELb1ELb1ELb0EEENS1_36VarlenDynamicPersistentTileSchedulerILi128ELi48ELi256ELi256ELb1ELb1ELb0ELb1ELb1ELb1EEEEEEEEEvNT_6ParamsE --------------------------
	.section	.nv.constant0._ZN7cutlass13device_kernelIN5flash19enable_sm80_to_sm89INS1_16FlashAttnFwdSm80INS1_25CollectiveMainloopFwdSm80ILi8ELi1ELb0EN4cute5tupleIJNS5_1CILi128EEENS7_ILi48EEENS7_ILi256EEEEEELi256ENS_10bfloat16_tEfNS_4arch4Sm80ELb1ELb0ELb1ELb1ELb1ELb1ELb1ELb1EEENS1_21CollectiveEpilogueFwdINS6_IJS8_SA_S9_EEENS6_IJNS7_ILi1EEESI_SI_EEESC_SE_Li256ELb1ELb1ELb1ELb0EEENS1_36VarlenDynamicPersistentTileSchedulerILi128ELi48ELi256ELi256ELb1ELb1ELb0ELb1ELb1ELb1EEEEEEEEEvNT_6ParamsE,"a",@progbits
	.sectionflags	@""
	.align	4
.nv.constant0._ZN7cutlass13device_kernelIN5flash19enable_sm80_to_sm89INS1_16FlashAttnFwdSm80INS1_25CollectiveMainloopFwdSm80ILi8ELi1ELb0EN4cute5tupleIJNS5_1CILi128EEENS7_ILi48EEENS7_ILi256EEEEEELi256ENS_10bfloat16_tEfNS_4arch4Sm80ELb1ELb0ELb1ELb1ELb1ELb1ELb1ELb1EEENS1_21CollectiveEpilogueFwdINS6_IJS8_SA_S9_EEENS6_IJNS7_ILi1EEESI_SI_EEESC_SE_Li256ELb1ELb1ELb1ELb0EEENS1_36VarlenDynamicPersistentTileSchedulerILi128ELi48ELi256ELi256ELb1ELb1ELb0ELb1ELb1ELb1EEEEEEEEEvNT_6ParamsE:
	.zero		1432


//--------------------- .text._ZN7cutlass13device_kernelIN5flash19enable_sm80_to_sm89INS1_16FlashAttnFwdSm80INS1_25CollectiveMainloopFwdSm80ILi8ELi1ELb1EN4cute5tupleIJNS5_1CILi128EEENS7_ILi64EEENS7_ILi256EEEEEELi256ENS_10bfloat16_tEfNS_4arch4Sm80ELb0ELb0ELb1ELb0ELb1ELb0ELb1ELb1EEENS1_21CollectiveEpilogueFwdINS6_IJS8_SA_S9_EEENS6_IJNS7_ILi1EEESI_SI_EEESC_SE_Li256ELb0ELb1ELb1ELb0EEENS1_19SingleTileSchedulerILb0ELb1ELb1ELi128EEEEEEEEEvNT_6ParamsE --------------------------
	.section	.text._ZN7cutlass13device_kernelIN5flash19enable_sm80_to_sm89INS1_16FlashAttnFwdSm80INS1_25CollectiveMainloopFwdSm80ILi8ELi1ELb1EN4cute5tupleIJNS5_1CILi128EEENS7_ILi64EEENS7_ILi256EEEEEELi256ENS_10bfloat16_tEfNS_4arch4Sm80ELb0ELb0ELb1ELb0ELb1ELb0ELb1ELb1EEENS1_21CollectiveEpilogueFwdINS6_IJS8_SA_S9_EEENS6_IJNS7_ILi1EEESI_SI_EEESC_SE_Li256ELb0ELb1ELb1ELb0EEENS1_19SingleTileSchedulerILb0ELb1ELb1ELi128EEEEEEEEEvNT_6ParamsE,"ax",@progbits
	.sectioninfo	@"SHI_REGISTERS=255"
	.align	128
.text._ZN7cutlass13device_kernelIN5flash19enable_sm80_to_sm89INS1_16FlashAttnFwdSm80INS1_25CollectiveMainloopFwdSm80ILi8ELi1ELb1EN4cute5tupleIJNS5_1CILi128EEENS7_ILi64EEENS7_ILi256EEEEEELi256ENS_10bfloat16_tEfNS_4arch4Sm80ELb0ELb0ELb1ELb0ELb1ELb0ELb1ELb1EEENS1_21CollectiveEpilogueFwdINS6_IJS8_SA_S9_EEENS6_IJNS7_ILi1EEESI_SI_EEESC_SE_Li256ELb0ELb1ELb1ELb0EEENS1_19SingleTileSchedulerILb0ELb1ELb1ELi128EEEEEEEEEvNT_6ParamsE:
        .type           _ZN7cutlass13device_kernelIN5flash19enable_sm80_to_sm89INS1_16FlashAttnFwdSm80INS1_25CollectiveMainloopFwdSm80ILi8ELi1ELb1EN4cute5tupleIJNS5_1CILi128EEENS7_ILi64EEENS7_ILi256EEEEEELi256ENS_10bfloat16_tEfNS_4arch4Sm80ELb0ELb0ELb1ELb0ELb1ELb0ELb1ELb1EEENS1_21CollectiveEpilogueFwdINS6_IJS8_SA_S9_EEENS6_IJNS7_ILi1EEESI_SI_EEESC_SE_Li256ELb0ELb1ELb1ELb0EEENS1_19SingleTileSchedulerILb0ELb1ELb1ELi128EEEEEEEEEvNT_6ParamsE,@function
        .size           _ZN7cutlass13device_kernelIN5flash19enable_sm80_to_sm89INS1_16FlashAttnFwdSm80INS1_25CollectiveMainloopFwdSm80ILi8ELi1ELb1EN4cute5tupleIJNS5_1CILi128EEENS7_ILi64EEENS7_ILi256EEEEEELi256ENS_10bfloat16_tEfNS_4arch4Sm80ELb0ELb0ELb1ELb0ELb1ELb0ELb1ELb1EEENS1_21CollectiveEpilogueFwdINS6_IJS8_SA_S9_EEENS6_IJNS7_ILi1EEESI_SI_EEESC_SE_Li256ELb0ELb1ELb1ELb0EEENS1_19SingleTileSchedulerILb0ELb1ELb1ELi128EEEEEEEEEvNT_6ParamsE,(.L_x_3228 - _ZN7cutlass13device_kernelIN5flash19enable_sm80_to_sm89INS1_16FlashAttnFwdSm80INS1_25CollectiveMainloopFwdSm80ILi8ELi1ELb1EN4cute5tupleIJNS5_1CILi128EEENS7_ILi64EEENS7_ILi256EEEEEELi256ENS_10bfloat16_tEfNS_4arch4Sm80ELb0ELb0ELb1ELb0ELb1ELb0ELb1ELb1EEENS1_21CollectiveEpilogueFwdINS6_IJS8_SA_S9_EEENS6_IJNS7_ILi1EEESI_SI_EEESC_SE_Li256ELb0ELb1ELb1ELb0EEENS1_19SingleTileSchedulerILb0ELb1ELb1ELi128EEEEEEEEEvNT_6ParamsE)
        .other          _ZN7cutlass13device_kernelIN5flash19enable_sm80_to_sm89INS1_16FlashAttnFwdSm80INS1_25CollectiveMainloopFwdSm80ILi8ELi1ELb1EN4cute5tupleIJNS5_1CILi128EEENS7_ILi64EEENS7_ILi256EEEEEELi256ENS_10bfloat16_tEfNS_4arch4Sm80ELb0ELb0ELb1ELb0ELb1ELb0ELb1ELb1EEENS1_21CollectiveEpilogueFwdINS6_IJS8_SA_S9_EEENS6_IJNS7_ILi1EEESI_SI_EEESC_SE_Li256ELb0ELb1ELb1ELb0EEENS1_19SingleTileSchedulerILb0ELb1ELb1ELi128EEEEEEEEEvNT_6ParamsE,@"STO_CUDA_ENTRY STV_DEFAULT"
_ZN7cutlass13device_kernelIN5flash19enable_sm80_to_sm89INS1_16FlashAttnFwdSm80INS1_25CollectiveMainloopFwdSm80ILi8ELi1ELb1EN4cute5tupleIJNS5_1CILi128EEENS7_ILi64EEENS7_ILi256EEEEEELi256ENS_10bfloat16_tEfNS_4arch4Sm80ELb0ELb0ELb1ELb0ELb1ELb0ELb1ELb1EEENS1_21CollectiveEpilogueFwdINS6_IJS8_SA_S9_EEENS6_IJNS7_ILi1EEESI_SI_EEESC_SE_Li256ELb0ELb1ELb1ELb0EEENS1_19SingleTileSchedulerILb0ELb1ELb1ELi128EEEEEEEEEvNT_6ParamsE:
[----:B------:R-:W-:Y:S02]  /*0000*/  MOV R1, c[0x0][0x28] ;  /* 0x00000a0000017a02 */ /* 0x000fe40000000f00 */
[----:B------:R-:W1:Y:S01]  /*0010*/  S2R R132, SR_TID.X ;  /* 0x0000000000847919 */ /* 0x000e620000002100 */
[----:B------:R-:W2:Y:S01]  /*0020*/  S2UR UR6, SR_CTAID.Y ;  /* 0x00000000000679c3 */ /* 0x000ea20000002600 */
[----:B------:R-:W-:-:S07]  /*0030*/  IADD3 R1, R1, -0x68, RZ ;  /* 0xffffff9801017810 */ /* 0x000fce0007ffe0ff */
[----:B------:R-:W3:Y:S01]  /*0040*/  S2UR UR18, SR_CTAID.Z ;  /* 0x00000000001279c3 */ /* 0x000ee20000002700 */
[----:B-1----:R-:W-:-:S06]  /*0050*/  SHF.R.U32.HI R0, RZ, 0x5, R132 ;  /* 0x00000005ff007819 */ /* 0x002fcc0000011684 */
[----:B------:R-:W1:Y:S02]  /*0060*/  SHFL.IDX PT, R0, R0, RZ, 0x1f ;  /* 0x00001fff00007589 */ /* 0x000e6400000e0000 */
[----:B-1----:R-:W-:-:S13]  /*0070*/  ISETP.NE.AND P0, PT, R0, RZ, PT ;  /* 0x000000ff0000720c */ /* 0x002fda0003f05270 */
[----:B--23--:R-:W-:Y:S05]  /*0080*/  @!P0 BRA `(.L_x_0) ;  /* 0x0000009000008947 */ /* 0x00cfea0003800000 */
[----:B------:R-:W-:Y:S01]  /*0090*/  MOV R0, c[0x0][0x550] ;  /* 0x0001540000007a02 */ /* 0x000fe20000000f00 */
[----:B------:R-:W-:-:S03]  /*00a0*/  UMOV UR11, UR6 ;  /* 0x00000006000b7c82 */ /* 0x000fc60008000000 */
[----:B------:R-:W-:-:S13]  /*00b0*/  ISETP.NE.AND P0, PT, R0, 0x1, PT ;  /* 0x000000010000780c */ /* 0x000fda0003f05270 */
[----:B------:R-:W-:Y:S05]  /*00c0*/  @!P0 BRA `(.L_x_1) ;  /* 0x000000b000008947 */ /* 0x000fea0003800000 */
[----:B------:R-:W-:Y:S02]  /*00d0*/  ULDC UR4, c[0x0][0x554] ;  /* 0x0001550000047ab9 */ /* 0x000fe40000000800 */
[----:B------:R-:W-:Y:S02]  /*00e0*/  UIMAD.WIDE.U32 UR4, UR6, UR4, URZ ;  /* 0x00000004060472a5 */ /* 0x000fe4000f8e003f */
[----:B------:R-:W-:Y:S02]  /*00f0*/  ULDC UR11, c[0x0][0x558] ;  /* 0x00015600000b7ab9 */ /* 0x000fe40000000800 */
[----:B------:R-:W-:Y:S01]  /*0100*/  USHF.R.U32.HI UR11, URZ, UR11, UR5 ;  /* 0x0000000b3f0b7299 */ /* 0x000fe20008011605 */
[----:B------:R-:W-:Y:S05]  /*0110*/  BRA `(.L_x_1) ;  /* 0x0000006000007947 */ /* 0x000fea0003800000 */
.L_x_0:
[----:B------:R-:W-:Y:S02]  /*0120*/  ULDC.64 UR4, c[0x0][0x550] ;  /* 0x0001540000047ab9 */ /* 0x000fe40000000a00 */
[----:B------:R-:W-:Y:S02]  /*0130*/  UISETP.NE.AND UP0, UPT, UR4, 0x1, UPT ;  /* 0x000000010400788c */ /* 0x000fe4000bf05270 */
[----:B------:R-:W-:-:S02]  /*0140*/  UIMAD.WIDE.U32 UR8, UR6, UR5, URZ ;  /* 0x00000005060872a5 */ /* 0x000fc4000f8e003f */
[----:B------:R-:W-:Y:S02]  /*0150*/  ULDC UR4, c[0x0][0x558] ;  /* 0x0001560000047ab9 */ /* 0x000fe40000000800 */
[----:B------:R-:W-:-:S05]  /*0160*/  UMOV UR11, UR6 ;  /* 0x00000006000b7c82 */ /* 0x000fca0008000000 */
[----:B------:R-:W-:-:S03]  /*0170*/  @UP0 USHF.R.U32.HI UR11, URZ, UR4, UR9 ;  /* 0x000000043f0b0299 */ /* 0x000fc60008011609 */
.L_x_1:
[----:B------:R-:W-:Y:S01]  /*0180*/  ISETP.LE.AND P0, PT, RZ, UR18, PT ;  /* 0x00000012ff007c0c */ /* 0x000fe2000bf03270 */
[----:B------:R-:W-:Y:S02]  /*0190*/  UIADD3 UR5, -UR11, URZ, URZ ;  /* 0x0000003f0b057290 */ /* 0x000fe4000fffe13f */
[----:B------:R-:W-:Y:S02]  /*01a0*/  ULDC UR4, c[0x0][0x550] ;  /* 0x0001540000047ab9 */ /* 0x000fe40000000800 */
[----:B------:R-:W-:-:S08]  /*01b0*/  UIMAD UR6, UR5, UR4, UR6 ;  /* 0x00000004050672a4 */ /* 0x000fd0000f8e0206 */
[----:B------:R-:W-:Y:S05]  /*01c0*/  @!P0 EXIT ;  /* 0x000000000000894d */ /* 0x000fea0003800000 */
[----:B------:R-:W-:Y:S02]  /*01d0*/  ULDC.64 UR4, c[0x0][0x370] ;  /* 0x0000dc0000047ab9 */ /* 0x000fe40000000a00 */
[----:B------:R-:W-:Y:S02]  /*01e0*/  UISETP.NE.U32.AND UP0, UPT, URZ, UR4, UPT ;  /* 0x000000043f00728c */ /* 0x000fe4000bf05070 */
[----:B------:R-:W-:Y:S02]  /*01f0*/  ULDC.64 UR8, c[0x0][0x370] ;  /* 0x0000dc0000087ab9 */ /* 0x000fe40000000a00 */
[----:B------:R-:W-:Y:S02]  /*0200*/  UISETP.NE.AND.EX UP0, UPT, URZ, UR5, UPT, UP0 ;  /* 0x000000053f00728c */ /* 0x000fe4000bf05300 */
[----:B------:R-:W-:-:S04]  /*0210*/  ULDC.64 UR12, c[0x0][0x118] ;  /* 0x00004600000c7ab9 */ /* 0x000fc80000000a00 */
[----:B------:R-:W-:-:S05]  /*0220*/  PLOP3.LUT P0, PT, PT, PT, UP0, 0x80, 0x0 ;  /* 0x000000000000781c */ /* 0x000fca0003f0f008 */
[----:B------:R-:W-:Y:S02]  /*0230*/  @UP0 UMOV UR4, 0x4 ;  /* 0x0000000400040882 */ /* 0x000fe40000000000 */
[----:B------:R-:W-:-:S06]  /*0240*/  @UP0 UIMAD.WIDE UR4, UR18, UR4, UR8 ;  /* 0x00000004120402a5 */ /* 0x000fcc000f8e0208 */
[----:B------:R-:W-:Y:S02]  /*0250*/  IMAD.U32 R2, RZ, RZ, UR4 ;  /* 0x00000004ff027e24 */ /* 0x000fe4000f8e00ff */
[----:B------:R-:W-:-:S05]  /*0260*/  IMAD.U32 R3, RZ, RZ, UR5 ;  /* 0x00000005ff037e24 */ /* 0x000fca000f8e00ff */
[----:B------:R-:W2:Y:S01]  /*0270*/  @P0 LDG.E R2, [R2.64] ;  /* 0x0000000c02020981 */ /* 0x000ea2000c1e1900 */
[----:B------:R-:W-:Y:S02]  /*0280*/  ULDC UR4, c[0x0][0x2ac] ;  /* 0x0000ab0000047ab9 */ /* 0x000fe40000000800 */
[----:B------:R-:W-:Y:S02]  /*0290*/  ULDC UR10, c[0x0][0x1d0] ;  /* 0x00007400000a7ab9 */ /* 0x000fe40000000800 */
[----:B------:R-:W-:Y:S02]  /*02a0*/  UIMAD UR10, UR4, UR10, URZ ;  /* 0x0000000a040a72a4 */ /* 0x000fe4000f8e023f */
[----:B------:R-:W-:Y:S02]  /*02b0*/  UMOV UR9, URZ ;  /* 0x0000003f00097c82 */ /* 0x000fe40008000000 */
[----:B------:R-:W-:Y:S02]  /*02c0*/  UISETP.GE.AND UP0, UPT, UR10, 0x1, UPT ;  /* 0x000000010a00788c */ /* 0x000fe4000bf06270 */
[----:B------:R-:W-:-:S02]  /*02d0*/  UIADD3 UR5, UR10, 0x3f, URZ ;  /* 0x0000003f0a057890 */ /* 0x000fc4000fffe03f */
[----:B------:R-:W-:Y:S02]  /*02e0*/  UMOV UR17, URZ ;  /* 0x0000003f00117c82 */ /* 0x000fe40008000000 */
[----:B------:R-:W-:-:S04]  /*02f0*/  USHF.R.S32.HI UR4, URZ, 0x1f, UR5 ;  /* 0x0000001f3f047899 */ /* 0x000fc80008011405 */
[----:B------:R-:W-:-:S04]  /*0300*/  ULEA.HI UR4, UR4, UR5, URZ, 0x6 ;  /* 0x0000000504047291 */ /* 0x000fc8000f8f303f */
[----:B------:R-:W-:Y:S01]  /*0310*/  USHF.R.S32.HI UR7, URZ, 0x6, UR4 ;  /* 0x000000063f077899 */ /* 0x000fe20008011404 */
[----:B--2---:R1:W2:Y:S01]  /*0320*/  @P0 R2UR UR9, R2 ;  /* 0x00000000020903c2 */ /* 0x0042a200000e0000 */
[----:B------:R-:W-:-:S13]  /*0330*/  PLOP3.LUT P0, PT, PT, PT, UP0, 0x80, 0x0 ;  /* 0x000000000000781c */ /* 0x000fda0003f0f008 */
[----:B-12---:R-:W-:Y:S05]  /*0340*/  @!P0 BRA `(.L_x_2) ;  /* 0x0000025000008947 */ /* 0x006fea0003800000 */
[----:B------:R-:W-:Y:S02]  /*0350*/  USHF.R.U32.HI UR4, URZ, 0x10, UR6 ;  /* 0x000000103f047899 */ /* 0x000fe40008011606 */
[----:B------:R-:W-:Y:S02]  /*0360*/  ULDC UR5, c[0x0][0x338] ;  /* 0x0000ce0000057ab9 */ /* 0x000fe40000000800 */
[----:B------:R-:W-:Y:S02]  /*0370*/  UISETP.NE.AND UP0, UPT, UR4, URZ, UPT ;  /* 0x0000003f0400728c */ /* 0x000fe4000bf05270 */
[----:B------:R-:W-:Y:S02]  /*0380*/  UMOV UR20, URZ ;  /* 0x0000003f00147c82 */ /* 0x000fe40008000000 */
[----:B------:R-:W-:-:S04]  /*0390*/  USEL UR5, UR4, UR5, UP0 ;  /* 0x0000000504057287 */ /* 0x000fc80008000000 */
[----:B------:R-:W-:Y:S02]  /*03a0*/  UIADD3 UR16, UR7, -0x1, UR5 ;  /* 0xffffffff07107890 */ /* 0x000fe4000fffe005 */
[----:B------:R-:W-:-:S05]  /*03b0*/  IMAD.U32 R3, RZ, RZ, UR5 ;  /* 0x00000005ff037e24 */ /* 0x000fca000f8e00ff */
[----:B------:R-:W-:-:S04]  /*03c0*/  IABS R0, R3 ;  /* 0x0000000300007213 */ /* 0x000fc80000000000 */
[----:B------:R-:W1:Y:S02]  /*03d0*/  R2UR UR15, R0 ;  /* 0x00000000000f73c2 */ /* 0x000e6400000e0000 */
[----:B-1----:R-:W1:Y:S08]  /*03e0*/  I2F.RP R0, UR15 ;  /* 0x0000000f00007d06 */ /* 0x002e700008209400 */
[----:B-1----:R-:W1:Y:S02]  /*03f0*/  MUFU.RCP R0, R0 ;  /* 0x0000000000007308 */ /* 0x002e640000001000 */
[----:B-1----:R-:W-:-:S06]  /*0400*/  IADD3 R0, R0, 0xffffffe, RZ ;  /* 0x0ffffffe00007810 */ /* 0x002fcc0007ffe0ff */
[----:B------:R-:W1:Y:S02]  /*0410*/  F2I.FTZ.U32.TRUNC.NTZ R0, R0 ;  /* 0x0000000000007305 */ /* 0x000e64000021f000 */
[----:B-1----:R1:W2:Y:S02]  /*0420*/  R2UR UR21, R0 ;  /* 0x00000000001573c2 */ /* 0x0022a400000e0000 */
[----:B-1----:R-:W-:Y:S01]  /*0430*/  IMAD.U32 R0, RZ, RZ, UR16 ;  /* 0x00000010ff007e24 */ /* 0x002fe2000f8e00ff */
[----:B--2---:R-:W-:Y:S02]  /*0440*/  UIADD3 UR4, URZ, -UR21, URZ ;  /* 0x800000153f047290 */ /* 0x004fe4000fffe03f */
[----:B------:R-:W-:Y:S02]  /*0450*/  ULOP3.LUT UR16, UR16, UR5, URZ, 0x3c, !UPT ;  /* 0x0000000510107292 */ /* 0x000fe4000f8e3c3f */
[----:B------:R-:W-:Y:S01]  /*0460*/  IABS R2, R0 ;  /* 0x0000000000027213 */ /* 0x000fe20000000000 */
[----:B------:R-:W-:Y:S01]  /*0470*/  UIMAD UR4, UR4, UR15, URZ ;  /* 0x0000000f040472a4 */ /* 0x000fe2000f8e023f */
[----:B------:R-:W-:-:S02]  /*0480*/  IABS R0, R3 ;  /* 0x0000000300007213 */ /* 0x000fc40000000000 */
[----:B------:R-:W1:Y:S01]  /*0490*/  R2UR UR14, R2 ;  /* 0x00000000020e73c2 */ /* 0x000e6200000e0000 */
[----:B------:R-:W-:Y:S02]  /*04a0*/  UIMAD.WIDE.U32 UR20, UR21, UR4, UR20 ;  /* 0x00000004151472a5 */ /* 0x000fe4000f8e0014 */
[----:B------:R-:W-:-:S05]  /*04b0*/  IMAD.MOV R0, RZ, RZ, -R0 ;  /* 0x000000ffff007224 */ /* 0x000fca00078e0a00 */
[----:B------:R-:W2:Y:S01]  /*04c0*/  R2UR UR8, R0 ;  /* 0x00000000000873c2 */ /* 0x000ea200000e0000 */
[----:B------:R-:W-:Y:S02]  /*04d0*/  UMOV UR17, UR21 ;  /* 0x0000001500117c82 */ /* 0x000fe40008000000 */
[----:B-1----:R-:W-:-:S07]  /*04e0*/  UIMAD.WIDE.U32 UR20, UR17, UR14, URZ ;  /* 0x0000000e111472a5 */ /* 0x002fce000f8e003f */
[----:B------:R-:W-:Y:S02]  /*04f0*/  UMOV UR17, UR21 ;  /* 0x0000001500117c82 */ /* 0x000fe40008000000 */
[----:B--2---:R-:W-:-:S04]  /*0500*/  UIMAD UR8, UR17, UR8, UR14 ;  /* 0x00000008110872a4 */ /* 0x004fc8000f8e020e */
[----:B------:R-:W-:-:S11]  /*0510*/  UISETP.GT.U32.AND UP0, UPT, UR15, UR8, UPT ;  /* 0x000000080f00728c */ /* 0x000fd6000bf04070 */
[----:B------:R-:W-:Y:S02]  /*0520*/  @!UP0 UIADD3 UR8, UR8, -UR15, URZ ;  /* 0x8000000f08088290 */ /* 0x000fe4000fffe03f */
[----:B------:R-:W-:Y:S02]  /*0530*/  @!UP0 UIADD3 UR17, UR17, 0x1, URZ ;  /* 0x0000000111118890 */ /* 0x000fe4000fffe03f */
[----:B------:R-:W-:Y:S02]  /*0540*/  UISETP.GE.U32.AND UP1, UPT, UR8, UR15, UPT ;  /* 0x0000000f0800728c */ /* 0x000fe4000bf26070 */
[----:B------:R-:W-:-:S09]  /*0550*/  UISETP.GE.AND UP0, UPT, UR16, URZ, UPT ;  /* 0x0000003f1000728c */ /* 0x000fd2000bf06270 */
[----:B------:R-:W-:Y:S02]  /*0560*/  @UP1 UIADD3 UR17, UR17, 0x1, URZ ;  /* 0x0000000111111890 */ /* 0x000fe4000fffe03f */
[----:B------:R-:W-:Y:S02]  /*0570*/  UISETP.NE.AND UP1, UPT, UR5, URZ, UPT ;  /* 0x0000003f0500728c */ /* 0x000fe4000bf25270 */
[----:B------:R-:W-:-:S09]  /*0580*/  @!UP0 UIADD3 UR17, -UR17, URZ, URZ ;  /* 0x0000003f11118290 */ /* 0x000fd2000fffe13f */
[----:B------:R-:W-:Y:S02]  /*0590*/  @!UP1 ULOP3.LUT UR17, URZ, UR5, URZ, 0x33, !UPT ;  /* 0x000000053f119292 */ /* 0x000fe4000f8e333f */
.L_x_2:
[----:B------:R-:W-:Y:S01]  /*05a0*/  ULOP3.LUT UR8, UR6, 0xffff, URZ, 0xc0, !UPT ;  /* 0x0000ffff06087892 */ /* 0x000fe2000f8ec03f */
[----:B------:R-:W-:Y:S01]  /*05b0*/  PLOP3.LUT P2, PT, PT, PT, PT, 0x80, 0x0 ;  /* 0x000000000000781c */ /* 0x000fe20003f4f070 */
[----:B------:R-:W-:Y:S01]  /*05c0*/  CS2R R16, SRZ ;  /* 0x0000000000107805 */ /* 0x000fe2000001ff00 */
[----:B------:R-:W-:Y:S01]  /*05d0*/  CS2R R130, SRZ ;  /* 0x0000000000827805 */ /* 0x000fe2000001ff00 */
[----:B------:R-:W-:Y:S01]  /*05e0*/  UIMAD UR8, UR8, UR17, URZ ;  /* 0x00000011080872a4 */ /* 0x000fe2000f8e023f */
[----:B------:R-:W-:Y:S01]  /*05f0*/  CS2R R128, SRZ ;  /* 0x0000000000807805 */ /* 0x000fe2000001ff00 */
[----:B------:R-:W-:Y:S01]  /*0600*/  CS2R R126, SRZ ;  /* 0x00000000007e7805 */ /* 0x000fe2000001ff00 */
[----:B------:R-:W-:Y:S01]  /*0610*/  CS2R R124, SRZ ;  /* 0x00000000007c7805 */ /* 0x000fe2000001ff00 */
[----:B------:R-:W-:Y:S01]  /*0620*/  UIADD3 UR17, UR8, UR17, URZ ;  /* 0x0000001108117290 */ /* 0x000fe2000fffe03f */
[----:B------:R-:W-:Y:S01]  /*0630*/  CS2R R122, SRZ ;  /* 0x00000000007a7805 */ /* 0x000fe2000001ff00 */
[----:B------:R-:W-:Y:S01]  /*0640*/  CS2R R120, SRZ ;  /* 0x0000000000787805 */ /* 0x000fe2000001ff00 */
[----:B------:R-:W-:Y:S01]  /*0650*/  CS2R R118, SRZ ;  /* 0x0000000000767805 */ /* 0x000fe2000001ff00 */
[----:B------:R-:W-:Y:S01]  /*0660*/  UISETP.LT.AND UP0, UPT, UR7, UR17, UPT ;  /* 0x000000110700728c */ /* 0x000fe2000bf01270 */
[----:B------:R-:W-:Y:S01]  /*0670*/  CS2R R116, SRZ ;  /* 0x0000000000747805 */ /* 0x000fe2000001ff00 */
[----:B------:R-:W-:Y:S01]  /*0680*/  CS2R R114, SRZ ;  /* 0x0000000000727805 */ /* 0x000fe2000001ff00 */
[----:B------:R-:W-:Y:S01]  /*0690*/  CS2R R112, SRZ ;  /* 0x0000000000707805 */ /* 0x000fe2000001ff00 */
[----:B------:R-:W-:Y:S01]  /*06a0*/  USEL UR7, UR7, UR17, UP0 ;  /* 0x0000001107077287 */ /* 0x000fe20008000000 */
[----:B------:R-:W-:Y:S01]  /*06b0*/  CS2R R110, SRZ ;  /* 0x00000000006e7805 */ /* 0x000fe2000001ff00 */
[----:B------:R-:W-:Y:S01]  /*06c0*/  CS2R R108, SRZ ;  /* 0x00000000006c7805 */ /* 0x000fe2000001ff00 */
[----:B------:R-:W-:Y:S01]  /*06d0*/  CS2R R106, SRZ ;  /* 0x00000000006a7805 */ /* 0x000fe2000001ff00 */
[----:B------:R-:W-:Y:S01]  /*06e0*/  UISETP.GT.AND UP0, UPT, UR7, UR8, UPT ;  /* 0x000000080700728c */ /* 0x000fe2000bf04270 */
[----:B------:R-:W-:Y:S01]  /*06f0*/  CS2R R104, SRZ ;  /* 0x0000000000687805 */ /* 0x000fe2000001ff00 */
[----:B------:R-:W-:Y:S01]  /*0700*/  CS2R R102, SRZ ;  /* 0x0000000000667805 */ /* 0x000fe2000001ff00 */
[----:B------:R-:W-:Y:S01]  /*0710*/  CS2R R100, SRZ ;  /* 0x0000000000647805 */ /* 0x000fe2000001ff00 */
[----:B------:R-:W-:Y:S01]  /*0720*/  CS2R R98, SRZ ;  /* 0x0000000000627805 */ /* 0x000fe2000001ff00 */
[----:B------:R-:W-:Y:S01]  /*0730*/  CS2R R96, SRZ ;  /* 0x0000000000607805 */ /* 0x000fe2000001ff00 */
[----:B------:R-:W-:Y:S01]  /*0740*/  PLOP3.LUT P0, PT, PT, PT, UP0, 0x80, 0x0 ;  /* 0x000000000000781c */ /* 0x000fe20003f0f008 */
[----:B------:R-:W-:Y:S01]  /*0750*/  CS2R R94, SRZ ;  /* 0x00000000005e7805 */ /* 0x000fe2000001ff00 */
        /* <DEDUP_REMOVED lines=45> */
[----:B------:R-:W-:Y:S05]  /*0a30*/  @!P0 BRA `(.L_x_3) ;  /* 0x0000966000008947 */ /* 0x000fea0003800000 */
[----:B------:R-:W-:Y:S02]  /*0a40*/  ULDC.64 UR4, c[0x0][0x340] ;  /* 0x0000d00000047ab9 */ /* 0x000fe40000000a00 */
[----:B------:R-:W-:-:S02]  /*0a50*/  UISETP.NE.U32.AND UP0, UPT, URZ, UR4, UPT ;  /* 0x000000043f00728c */ /* 0x000fc4000bf05070 */
[----:B------:R-:W-:Y:S02]  /*0a60*/  ULDC.64 UR14, c[0x0][0x340] ;  /* 0x0000d000000e7ab9 */ /* 0x000fe40000000a00 */
[----:B------:R-:W-:-:S06]  /*0a70*/  UISETP.NE.AND.EX UP0, UPT, URZ, UR5, UPT, UP0 ;  /* 0x000000053f00728c */ /* 0x000fcc000bf05300 */
[----:B------:R-:W-:-:S05]  /*0a80*/  PLOP3.LUT P0, PT, PT, PT, UP0, 0x80, 0x0 ;  /* 0x000000000000781c */ /* 0x000fca0003f0f008 */
[----:B------:R-:W-:Y:S02]  /*0a90*/  @UP0 UMOV UR4, 0x4 ;  /* 0x0000000400040882 */ /* 0x000fe40000000000 */
[----:B------:R-:W-:-:S06]  /*0aa0*/  @UP0 UIMAD.WIDE UR4, UR18, UR4, UR14 ;  /* 0x00000004120402a5 */ /* 0x000fcc000f8e020e */
[----:B------:R-:W-:Y:S02]  /*0ab0*/  IMAD.U32 R2, RZ, RZ, UR4 ;  /* 0x00000004ff027e24 */ /* 0x000fe4000f8e00ff */
[----:B------:R-:W-:Y:S01]  /*0ac0*/  IMAD.U32 R3, RZ, RZ, UR5 ;  /* 0x00000005ff037e24 */ /* 0x000fe2000f8e00ff */
[----:B------:R-:W-:Y:S01]  /*0ad0*/  SHF.R.S32.HI R36, RZ, 0x1f, R132 ;  /* 0x0000001fff247819 */ /* 0x000fe20000011484 */
[----:B------:R-:W-:Y:S01]  /*0ae0*/  UIADD3 UR6, UR7, -0x1, URZ ;  /* 0xffffffff07067890 */ /* 0x000fe2000fffe03f */
[----:B------:R-:W-:Y:S01]  /*0af0*/  IMAD.MOV.U32 R87, RZ, RZ, c[0x0][0x2b8] ;  /* 0x0000ae00ff577624 */ /* 0x000fe200078e00ff */
[----:B------:R-:W-:Y:S01]  /*0b00*/  ULDC.64 UR4, c[0x0][0x2b0] ;  /* 0x0000ac0000047ab9 */ /* 0x000fe20000000a00 */
[----:B------:R-:W2:Y:S01]  /*0b10*/  @P0 LDG.E R2, [R2.64] ;  /* 0x0000000c02020981 */ /* 0x000ea2000c1e1900 */
[----:B------:R-:W-:-:S03]  /*0b20*/  IMAD.MOV.U32 R21, RZ, RZ, RZ ;  /* 0x000000ffff157224 */ /* 0x000fc600078e00ff */
[----:B------:R-:W-:Y:S01]  /*0b30*/  BAR.SYNC.DEFER_BLOCKING 0x0 ;  /* 0x0000000000007b1d */ /* 0x000fe20000010000 */
[----:B------:R-:W-:-:S05]  /*0b40*/  ISETP.NE.AND P1, PT, R87, 0x1, PT ;  /* 0x000000015700780c */ /* 0x000fca0003f25270 */
[----:B------:R-:W1:Y:S01]  /*0b50*/  S2R R15, SR_CTAID.X ;  /* 0x00000000000f7919 */ /* 0x000e620000002500 */
[----:B------:R-:W-:Y:S01]  /*0b60*/  IMAD.MOV.U32 R20, RZ, RZ, c[0x0][0x2c4] ;  /* 0x0000b100ff147624 */ /* 0x000fe200078e00ff */
[----:B------:R-:W-:Y:S01]  /*0b70*/  USHF.R.S32.HI UR20, URZ, 0x1f, UR18 ;  /* 0x0000001f3f147899 */ /* 0x000fe20008011412 */
[----:B--2---:R2:W3:Y:S02]  /*0b80*/  @P0 R2UR UR15, R2 ;  /* 0x00000000020f03c2 */ /* 0x0044e400000e0000 */
[----:B---3--:R-:W-:Y:S02]  /*0b90*/  @!UP0 UMOV UR15, UR18 ;  /* 0x00000012000f8c82 */ /* 0x008fe40008000000 */
[----:B------:R-:W-:Y:S02]  /*0ba0*/  USHF.R.S32.HI UR14, URZ, 0x1f, UR15 ;  /* 0x0000001f3f0e7899 */ /* 0x000fe4000801140f */
[----:B------:R-:W-:Y:S02]  /*0bb0*/  UIMAD.WIDE.U32 UR16, UR15, UR4, URZ ;  /* 0x000000040f1072a5 */ /* 0x000fe4000f8e003f */
[----:B------:R-:W-:-:S04]  /*0bc0*/  UIMAD UR14, UR14, UR4, URZ ;  /* 0x000000040e0e72a4 */ /* 0x000fc8000f8e023f */
[----:B------:R-:W-:Y:S01]  /*0bd0*/  UIMAD UR14, UR15, UR5, UR14 ;  /* 0x000000050f0e72a4 */ /* 0x000fe2000f8e020e */
[----:B--2---:R-:W-:-:S03]  /*0be0*/  LEA.HI R2, R36, R132, RZ, 0x3 ;  /* 0x0000008424027211 */ /* 0x004fc600078f18ff */
[----:B------:R-:W-:Y:S02]  /*0bf0*/  UIADD3 UR14, UR17, UR14, URZ ;  /* 0x0000000e110e7290 */ /* 0x000fe4000fffe03f */
[----:B------:R-:W-:Y:S01]  /*0c00*/  USHF.R.S32.HI UR15, URZ, 0x1f, UR11 ;  /* 0x0000001f3f0f7899 */ /* 0x000fe2000801140b */
[----:B------:R-:W-:Y:S01]  /*0c10*/  LOP3.LUT R0, R2, 0xfffffff8, RZ, 0xc0, !PT ;  /* 0xfffffff802007812 */ /* 0x000fe200078ec0ff */
[----:B------:R-:W-:Y:S01]  /*0c20*/  ULDC.64 UR4, c[0x0][0x1b8] ;  /* 0x00006e0000047ab9 */ /* 0x000fe20000000a00 */
[----:B------:R-:W-:-:S03]  /*0c30*/  SHF.R.S32.HI R18, RZ, 0x3, R2 ;  /* 0x00000003ff127819 */ /* 0x000fc60000011402 */
[----:B------:R-:W-:Y:S02]  /*0c40*/  IMAD.IADD R19, R132, 0x1, -R0 ;  /* 0x0000000184137824 */ /* 0x000fe400078e0a00 */
[----:B------:R-:W-:Y:S02]  /*0c50*/  IMAD.U32 R0, RZ, RZ, UR6 ;  /* 0x00000006ff007e24 */ /* 0x000fe4000f8e00ff */
[----:B------:R-:W-:-:S05]  /*0c60*/  IMAD R86, R19, 0x20, R18 ;  /* 0x0000002013567824 */ /* 0x000fca00078e0212 */
[----:B------:R-:W-:Y:S01]  /*0c70*/  LEA R0, R0, R86, 0x6 ;  /* 0x0000005600007211 */ /* 0x000fe200078e30ff */
[----:B------:R-:W-:Y:S01]  /*0c80*/  UIMAD UR19, UR15, UR4, URZ ;  /* 0x000000040f1372a4 */ /* 0x000fe2000f8e023f */
[----:B-1----:R-:W-:Y:S01]  /*0c90*/  IMAD R5, R15, 0x80, R86 ;  /* 0x000000800f057824 */ /* 0x002fe200078e0256 */
[----:B------:R-:W-:Y:S01]  /*0ca0*/  UIMAD.WIDE.U32 UR22, UR11, UR4, URZ ;  /* 0x000000040b1672a5 */ /* 0x000fe2000f8e003f */
[C---:B------:R-:W-:Y:S01]  /*0cb0*/  ISETP.GE.AND P0, PT, R0.reuse, UR10, PT ;  /* 0x0000000a00007c0c */ /* 0x040fe2000bf06270 */
[----:B------:R-:W-:Y:S01]  /*0cc0*/  STL [R1+0x44], R86 ;  /* 0x0000445601007387 */ /* 0x000fe20000100800 */
[----:B------:R-:W-:Y:S02]  /*0cd0*/  IADD3 R9, R0, UR9, RZ ;  /* 0x0000000900097c10 */ /* 0x000fe4000fffe0ff */
[----:B------:R-:W-:-:S03]  /*0ce0*/  ISETP.GT.OR P0, PT, R86, 0x3f, P0 ;  /* 0x0000003f5600780c */ /* 0x000fc60000704670 */
[----:B------:R-:W-:-:S04]  /*0cf0*/  @P1 IMAD.HI.U32 R0, R9, c[0x0][0x2bc], RZ ;  /* 0x0000af0009001a27 */ /* 0x000fc800078e00ff */
[----:B------:R-:W-:Y:S01]  /*0d00*/  IMAD.MOV.U32 R7, RZ, RZ, R9 ;  /* 0x000000ffff077224 */ /* 0x000fe200078e0009 */
[----:B------:R-:W-:-:S05]  /*0d10*/  @P1 SHF.R.U32.HI R7, RZ, c[0x0][0x2c0], R0 ;  /* 0x0000b000ff071a19 */ /* 0x000fca0000011600 */
[----:B------:R-:W-:-:S04]  /*0d20*/  @!P0 IADD3 R0, P2, R7, UR16, RZ ;  /* 0x0000001007008c10 */ /* 0x000fc8000ff5e0ff */
[----:B------:R-:W-:Y:S02]  /*0d30*/  @!P0 LEA R2, P1, R0, c[0x0][0x2a0], 0x2 ;  /* 0x0000a80000028a11 */ /* 0x000fe400078210ff */
[----:B------:R-:W-:-:S04]  /*0d40*/  @!P0 LEA.HI.X.SX32 R3, R7, UR14, 0x1, P2 ;  /* 0x0000000e07038c11 */ /* 0x000fc800090f0eff */
[----:B------:R-:W-:-:S05]  /*0d50*/  @!P0 LEA.HI.X R3, R0, c[0x0][0x2a4], R3, 0x2, P1 ;  /* 0x0000a90000038a11 */ /* 0x000fca00008f1403 */
[----:B------:R1:W2:Y:S01]  /*0d60*/  @!P0 LDG.E R21, [R2.64] ;  /* 0x0000000c02158981 */ /* 0x0002a2000c1e1900 */
[C---:B------:R-:W-:Y:S01]  /*0d70*/  ISETP.NE.AND P0, PT, R20.reuse, 0x1, PT ;  /* 0x000000011400780c */ /* 0x040fe20003f05270 */
[----:B------:R-:W-:Y:S01]  /*0d80*/  UIMAD UR19, UR11, UR5, UR19 ;  /* 0x000000050b1372a4 */ /* 0x000fe2000f8e0213 */
[----:B------:R-:W-:Y:S01]  /*0d90*/  IMAD.MOV.U32 R4, RZ, RZ, R5 ;  /* 0x000000ffff047224 */ /* 0x000fe200078e0005 */
[----:B------:R-:W-:Y:S01]  /*0da0*/  SHF.L.U32 R133, R19, 0x3, RZ ;  /* 0x0000000313857819 */ /* 0x000fe200000006ff */
[----:B------:R-:W-:Y:S01]  /*0db0*/  ULDC.64 UR4, c[0x0][0x1c0] ;  /* 0x0000700000047ab9 */ /* 0x000fe20000000a00 */
[----:B------:R-:W-:Y:S01]  /*0dc0*/  IMAD R20, R20, c[0x0][0x168], RZ ;  /* 0x00005a0014147a24 */ /* 0x000fe200078e02ff */
[----:B------:R-:W-:Y:S01]  /*0dd0*/  UIMAD UR20, UR20, UR4, URZ ;  /* 0x00000004141472a4 */ /* 0x000fe2000f8e023f */
[----:B------:R-:W-:Y:S01]  /*0de0*/  IMAD R15, R15, 0x80, R18 ;  /* 0x000000800f0f7824 */ /* 0x000fe200078e0212 */
[----:B------:R-:W-:Y:S01]  /*0df0*/  UIADD3 UR23, UR23, UR19, URZ ;  /* 0x0000001317177290 */ /* 0x000fe2000fffe03f */
[C---:B------:R-:W-:Y:S01]  /*0e00*/  IADD3 R58, R133.reuse, 0x80, RZ ;  /* 0x00000080853a7810 */ /* 0x040fe20007ffe0ff */
[----:B------:R-:W-:Y:S01]  /*0e10*/  UIMAD UR5, UR18, UR5, UR20 ;  /* 0x00000005120572a4 */ /* 0x000fe2000f8e0214 */
[----:B------:R-:W-:Y:S01]  /*0e20*/  IADD3 R57, R133, 0x40, RZ ;  /* 0x0000004085397810 */ /* 0x000fe20007ffe0ff */
[----:B------:R-:W-:Y:S01]  /*0e30*/  UIMAD.WIDE.U32 UR18, UR18, UR4, UR22 ;  /* 0x00000004121272a5 */ /* 0x000fe2000f8e0016 */
[----:B------:R-:W-:Y:S01]  /*0e40*/  @P0 IMAD.HI.U32 R0, R5, c[0x0][0x2c8], RZ ;  /* 0x0000b20005000a27 */ /* 0x000fe200078e00ff */
[C---:B------:R-:W-:Y:S01]  /*0e50*/  IADD3 R56, R133.reuse, 0xc0, RZ ;  /* 0x000000c085387810 */ /* 0x040fe20007ffe0ff */
[----:B------:R-:W-:Y:S01]  /*0e60*/  UIMAD UR10, UR6, -0x40, UR10 ;  /* 0xffffffc0060a78a4 */ /* 0x000fe2000f8e020a */
[----:B------:R-:W-:Y:S01]  /*0e70*/  ISETP.GE.AND P4, PT, R133, c[0x0][0x198], PT ;  /* 0x0000660085007a0c */ /* 0x000fe20003f86270 */
[----:B------:R-:W-:Y:S01]  /*0e80*/  UIADD3 UR5, UR19, UR5, URZ ;  /* 0x0000000513057290 */ /* 0x000fe2000fffe03f */
[----:B------:R-:W-:Y:S01]  /*0e90*/  @P0 SHF.R.U32.HI R4, RZ, c[0x0][0x2cc], R0 ;  /* 0x0000b300ff040a19 */ /* 0x000fe20000011600 */
[----:B------:R-:W-:Y:S01]  /*0ea0*/  UISETP.GT.AND UP0, UPT, UR6, UR8, UPT ;  /* 0x000000080600728c */ /* 0x000fe2000bf04270 */
[----:B------:R-:W-:-:S02]  /*0eb0*/  SHF.R.S32.HI R8, RZ, 0x1f, R56 ;  /* 0x0000001fff087819 */ /* 0x000fc40000011438 */
[--C-:B------:R-:W-:Y:S01]  /*0ec0*/  SHF.R.S32.HI R6, RZ, 0x1f, R4.reuse ;  /* 0x0000001fff067819 */ /* 0x100fe20000011404 */
[----:B------:R-:W-:Y:S01]  /*0ed0*/  IMAD.MOV R0, RZ, RZ, -R4 ;  /* 0x000000ffff007224 */ /* 0x000fe200078e0a04 */
[----:B-1----:R-:W-:Y:S01]  /*0ee0*/  MOV R2, UR18 ;  /* 0x0000001200027c02 */ /* 0x002fe20008000f00 */
[----:B------:R-:W-:Y:S01]  /*0ef0*/  IMAD.U32 R3, RZ, RZ, UR19 ;  /* 0x00000013ff037e24 */ /* 0x000fe2000f8e00ff */
[----:B------:R-:W-:Y:S01]  /*0f00*/  ISETP.GE.AND P3, PT, R57, c[0x0][0x198], PT ;  /* 0x0000660039007a0c */ /* 0x000fe20003f66270 */
[----:B------:R-:W-:Y:S01]  /*0f10*/  IMAD R5, R0, c[0x0][0x2c4], R5 ;  /* 0x0000b10000057a24 */ /* 0x000fe200078e0205 */
[----:B------:R-:W-:Y:S01]  /*0f20*/  ISETP.GE.AND P2, PT, R58, c[0x0][0x198], PT ;  /* 0x000066003a007a0c */ /* 0x000fe20003f46270 */
[----:B------:R-:W-:Y:S01]  /*0f30*/  IMAD.U32 R3, RZ, RZ, UR5 ;  /* 0x00000005ff037e24 */ /* 0x000fe2000f8e00ff */
[----:B------:R-:W-:Y:S01]  /*0f40*/  LEA.HI R8, R8, R56, RZ, 0x3 ;  /* 0x0000003808087211 */ /* 0x000fe200078f18ff */
[----:B------:R-:W-:Y:S01]  /*0f50*/  IMAD R6, R6, c[0x0][0x1b0], RZ ;  /* 0x00006c0006067a24 */ /* 0x000fe200078e02ff */
[----:B------:R-:W-:Y:S01]  /*0f60*/  SHF.R.S32.HI R0, RZ, 0x1f, R5 ;  /* 0x0000001fff007819 */ /* 0x000fe20000011405 */
[----:B------:R-:W-:Y:S01]  /*0f70*/  IMAD.WIDE.U32 R2, R4, c[0x0][0x1b0], R2 ;  /* 0x00006c0004027a25 */ /* 0x000fe200078e0002 */
[----:B------:R-:W-:Y:S01]  /*0f80*/  ISETP.GE.AND P5, PT, R56, c[0x0][0x198], PT ;  /* 0x0000660038007a0c */ /* 0x000fe20003fa6270 */
[----:B------:R-:W-:Y:S01]  /*0f90*/  ULDC.64 UR4, c[0x0][0x1e8] ;  /* 0x00007a0000047ab9 */ /* 0x000fe20000000a00 */
[----:B------:R-:W-:Y:S01]  /*0fa0*/  LOP3.LUT R176, R8, 0xfffffff8, RZ, 0xc0, !PT ;  /* 0xfffffff808b07812 */ /* 0x000fe200078ec0ff */
[----:B------:R-:W-:Y:S01]  /*0fb0*/  IMAD R4, R4, c[0x0][0x1b4], R6 ;  /* 0x00006d0004047a24 */ /* 0x000fe200078e0206 */
[----:B------:R-:W-:Y:S01]  /*0fc0*/  UIMAD UR18, UR15, UR4, URZ ;  /* 0x000000040f1272a4 */ /* 0x000fe2000f8e023f */
[----:B------:R-:W-:Y:S01]  /*0fd0*/  IMAD R0, R0, c[0x0][0x1a8], RZ ;  /* 0x00006a0000007a24 */ /* 0x000fe200078e02ff */
[----:B------:R-:W-:Y:S01]  /*0fe0*/  UIMAD.WIDE.U32 UR20, UR11, UR4, URZ ;  /* 0x000000040b1472a5 */ /* 0x000fe2000f8e003f */
[----:B------:R-:W-:Y:S01]  /*0ff0*/  IMAD.IADD R3, R3, 0x1, R4 ;  /* 0x0000000103037824 */ /* 0x000fe200078e0204 */
[----:B------:R-:W-:Y:S01]  /*1000*/  UIMAD UR18, UR11, UR5, UR18 ;  /* 0x000000050b1272a4 */ /* 0x000fe2000f8e0212 */
[----:B------:R-:W-:Y:S01]  /*1010*/  IMAD R6, R5, c[0x0][0x1ac], R0 ;  /* 0x00006b0005067a24 */ /* 0x000fe200078e0200 */
[----:B------:R-:W-:Y:S01]  /*1020*/  ISETP.GE.AND P6, PT, R133, c[0x0][0x1d4], PT ;  /* 0x0000750085007a0c */ /* 0x000fe20003fc6270 */
[----:B------:R-:W-:Y:S01]  /*1030*/  IMAD.WIDE.U32 R2, R5, c[0x0][0x1a8], R2 ;  /* 0x00006a0005027a25 */ /* 0x000fe200078e0002 */
[----:B------:R-:W-:Y:S01]  /*1040*/  UIADD3 UR18, UR21, UR18, URZ ;  /* 0x0000001215127290 */ /* 0x000fe2000fffe03f */
[----:B------:R-:W-:Y:S01]  /*1050*/  LEA.HI R84, R36, R132, RZ, 0x5 ;  /* 0x0000008424547211 */ /* 0x000fe200078f28ff */
[----:B------:R-:W-:Y:S01]  /*1060*/  ULDC.64 UR4, c[0x0][0x210] ;  /* 0x0000840000047ab9 */ /* 0x000fe20000000a00 */
[----:B------:R-:W-:Y:S01]  /*1070*/  IMAD.SHL.U32 R4, R18, 0x40, RZ ;  /* 0x0000004012047824 */ /* 0x000fe200078e00ff */
[----:B------:R-:W-:Y:S01]  /*1080*/  LEA R13, P0, R2, c[0x0][0x160], 0x1 ;  /* 0x00005800020d7a11 */ /* 0x000fe200078008ff */
[----:B------:R-:W-:Y:S01]  /*1090*/  IMAD.IADD R3, R3, 0x1, R6 ;  /* 0x0000000103037824 */ /* 0x000fe200078e0206 */
[----:B------:R-:W-:-:S02]  /*10a0*/  UIMAD UR15, UR15, UR4, URZ ;  /* 0x000000040f0f72a4 */ /* 0x000fc4000f8e023f */
[----:B------:R-:W-:Y:S01]  /*10b0*/  LOP3.LUT R0, R4, 0x1c0, RZ, 0xc0, !PT ;  /* 0x000001c004007812 */ /* 0x000fe200078ec0ff */
[----:B------:R-:W-:Y:S01]  /*10c0*/  UIMAD.WIDE.U32 UR22, UR11, UR4, URZ ;  /* 0x000000040b1672a5 */ /* 0x000fe2000f8e003f */
[----:B------:R-:W-:Y:S01]  /*10d0*/  LEA.HI.X R14, R2, c[0x0][0x164], R3, 0x1, P0 ;  /* 0x00005900020e7a11 */ /* 0x000fe200000f0c03 */
[----:B------:R-:W-:Y:S01]  /*10e0*/  UIMAD UR4, UR11, UR5, UR15 ;  /* 0x000000050b0472a4 */ /* 0x000fe2000f8e020f */
[----:B------:R-:W-:Y:S01]  /*10f0*/  SHF.R.U32.HI R4, RZ, 0x3, R0 ;  /* 0x00000003ff047819 */ /* 0x000fe20000011600 */
[----:B------:R-:W-:Y:S01]  /*1100*/  SHFL.IDX PT, R2, R13, RZ, 0x181f ;  /* 0x00181fff0d027589 */ /* 0x000fe200000e0000 */
[----:B------:R-:W-:Y:S01]  /*1110*/  LOP3.LUT R0, R0, 0x38, R133, 0xf8, !PT ;  /* 0x0000003800007812 */ /* 0x000fe200078ef885 */
[----:B------:R-:W-:Y:S01]  /*1120*/  UIADD3 UR4, UR23, UR4, URZ ;  /* 0x0000000417047290 */ /* 0x000fe2000fffe03f */
[----:B------:R-:W-:Y:S01]  /*1130*/  ISETP.GE.AND P0, PT, R15, R20, PT ;  /* 0x000000140f00720c */ /* 0x000fe20003f06270 */
[----:B------:R-:W1:Y:S01]  /*1140*/  SHFL.IDX PT, R3, R14, RZ, 0x181f ;  /* 0x00181fff0e037589 */ /* 0x000e6200000e0000 */
[----:B------:R-:W-:-:S02]  /*1150*/  LOP3.LUT R0, R0, R4, RZ, 0x3c, !PT ;  /* 0x0000000400007212 */ /* 0x000fc400078e3cff */
[----:B------:R-:W-:-:S05]  /*1160*/  LEA.HI R4, R36, R132, RZ, 0x6 ;  /* 0x0000008424047211 */ /* 0x000fca00078f30ff */
[----:B------:R-:W-:-:S05]  /*1170*/  IMAD.SHL.U32 R4, R4, 0x8, RZ ;  /* 0x0000000804047824 */ /* 0x000fca00078e00ff */
[----:B------:R-:W-:Y:S02]  /*1180*/  LOP3.LUT R5, R0, 0xfffffe00, R4, 0xf8, !PT ;  /* 0xfffffe0000057812 */ /* 0x000fe400078ef804 */
[----:B------:R-:W-:Y:S02]  /*1190*/  SHF.R.S32.HI R0, RZ, 0x1f, R58 ;  /* 0x0000001fff007819 */ /* 0x000fe4000001143a */
[----:B------:R-:W-:Y:S01]  /*11a0*/  SHF.R.S32.HI R4, RZ, 0x1f, R57 ;  /* 0x0000001fff047819 */ /* 0x000fe20000011439 */
[----:B------:R-:W-:Y:S01]  /*11b0*/  IMAD.SHL.U32 R85, R5, 0x2, RZ ;  /* 0x0000000205557824 */ /* 0x000fe200078e00ff */
[----:B------:R-:W-:Y:S01]  /*11c0*/  LEA.HI R0, R0, R58, RZ, 0x3 ;  /* 0x0000003a00007211 */ /* 0x000fe200078f18ff */
[----:B------:R-:W-:Y:S01]  /*11d0*/  SHFL.IDX PT, R5, R14, 0x1, 0x181f ;  /* 0x00381f000e057f89 */ /* 0x000fe200000e0000 */
[----:B------:R-:W-:Y:S02]  /*11e0*/  LEA.HI R4, R4, R57, RZ, 0x3 ;  /* 0x0000003904047211 */ /* 0x000fe400078f18ff */
[----:B------:R-:W-:Y:S01]  /*11f0*/  LOP3.LUT R177, R0, 0xfffffff8, RZ, 0xc0, !PT ;  /* 0xfffffff800b17812 */ /* 0x000fe200078ec0ff */
[----:B------:R-:W-:Y:S01]  /*1200*/  IMAD.MOV R0, RZ, RZ, -R7 ;  /* 0x000000ffff007224 */ /* 0x000fe200078e0a07 */
[----:B------:R-:W-:Y:S01]  /*1210*/  LOP3.LUT R134, R4, 0xfffffff8, RZ, 0xc0, !PT ;  /* 0xfffffff804867812 */ /* 0x000fe200078ec0ff */
[----:B-1----:R-:W-:Y:S01]  /*1220*/  @!P0 IMAD.WIDE R6, R133, 0x2, R2 ;  /* 0x0000000285068825 */ /* 0x002fe200078e0202 */
[----:B------:R-:W1:Y:S03]  /*1230*/  SHFL.IDX PT, R4, R13, 0x1, 0x181f ;  /* 0x00381f000d047f89 */ /* 0x000e6600000e0000 */
[----:B------:R-:W-:Y:S01]  /*1240*/  IMAD R16, R0, c[0x0][0x2b8], R9 ;  /* 0x0000ae0000107a24 */ /* 0x000fe200078e0209 */
[----:B------:R3:W-:Y:S01]  /*1250*/  @!P0 LDGSTS.E.BYPASS.LTC128B.128 [R85+0x100], [R6.64], !P4 ;  /* 0x0010000006558fae */ /* 0x0007e2000e101d4c */
[----:B------:R-:W-:Y:S01]  /*1260*/  @!P0 IMAD.WIDE R8, R134, 0x2, R2 ;  /* 0x0000000286088825 */ /* 0x000fe200078e0202 */
[----:B------:R-:W-:-:S02]  /*1270*/  IADD3 R0, R15, 0x20, RZ ;  /* 0x000000200f007810 */ /* 0x000fc40007ffe0ff */
[----:B------:R-:W-:Y:S02]  /*1280*/  SHF.R.S32.HI R12, RZ, 0x1f, R16 ;  /* 0x0000001fff0c7819 */ /* 0x000fe40000011410 */
[----:B------:R4:W-:Y:S01]  /*1290*/  @!P0 LDGSTS.E.BYPASS.LTC128B.128 [R85+0x4100], [R8.64], !P3 ;  /* 0x0410000008558fae */ /* 0x0009e2000d901d4c */
[----:B---3--:R-:W-:-:S04]  /*12a0*/  @!P0 IMAD.WIDE R6, R177, 0x2, R2 ;  /* 0x00000002b1068825 */ /* 0x008fc800078e0202 */
[----:B------:R-:W-:Y:S01]  /*12b0*/  @!P0 IMAD.WIDE R2, R176, 0x2, R2 ;  /* 0x00000002b0028825 */ /* 0x000fe200078e0202 */
[----:B------:R3:W-:Y:S04]  /*12c0*/  @!P0 LDGSTS.E.BYPASS.LTC128B.128 [R85+0x8100], [R6.64], !P2 ;  /* 0x0810000006558fae */ /* 0x0007e8000d101d4c */
[----:B------:R5:W-:Y:S01]  /*12d0*/  @!P0 LDGSTS.E.BYPASS.LTC128B.128 [R85+0xc100], [R2.64], !P5 ;  /* 0x0c10000002558fae */ /* 0x000be2000e901d4c */
[----:B------:R-:W-:Y:S01]  /*12e0*/  ISETP.GE.AND P0, PT, R0, R20, PT ;  /* 0x000000140000720c */ /* 0x000fe20003f06270 */
[----:B------:R-:W-:-:S04]  /*12f0*/  IMAD R0, R12, c[0x0][0x1e0], RZ ;  /* 0x000078000c007a24 */ /* 0x000fc800078e02ff */
[----:B------:R-:W-:-:S08]  /*1300*/  IMAD R0, R16, c[0x0][0x1e4], R0 ;  /* 0x0000790010007a24 */ /* 0x000fd000078e0200 */
[----:B-1----:R-:W-:-:S04]  /*1310*/  @!P0 IMAD.WIDE R10, R133, 0x2, R4 ;  /* 0x00000002850a8825 */ /* 0x002fc800078e0204 */
[----:B----4-:R-:W-:Y:S01]  /*1320*/  @!P0 IMAD.WIDE R8, R134, 0x2, R4 ;  /* 0x0000000286088825 */ /* 0x010fe200078e0204 */
[----:B------:R2:W-:Y:S01]  /*1330*/  @!P0 LDGSTS.E.BYPASS.LTC128B.128 [R85+0x1100], [R10.64], !P4 ;  /* 0x011000000a558fae */ /* 0x0005e2000e101d4c */
[----:B---3--:R-:W-:-:S03]  /*1340*/  IADD3 R6, R15, 0x40, RZ ;  /* 0x000000400f067810 */ /* 0x008fc60007ffe0ff */
[----:B------:R1:W-:Y:S01]  /*1350*/  @!P0 LDGSTS.E.BYPASS.LTC128B.128 [R85+0x5100], [R8.64], !P3 ;  /* 0x0510000008558fae */ /* 0x0003e2000d901d4c */
[----:B-----5:R-:W-:Y:S01]  /*1360*/  IMAD.WIDE.U32 R2, R16, c[0x0][0x1e0], RZ ;  /* 0x0000780010027a25 */ /* 0x020fe200078e00ff */
[----:B------:R-:W-:-:S03]  /*1370*/  ISETP.GE.AND P1, PT, R6, R20, PT ;  /* 0x000000140600720c */ /* 0x000fc60003f26270 */
[----:B------:R-:W-:Y:S01]  /*1380*/  @!P0 IMAD.WIDE R6, R177, 0x2, R4 ;  /* 0x00000002b1068825 */ /* 0x000fe200078e0204 */
[----:B------:R-:W-:-:S03]  /*1390*/  IADD3 R3, R3, R0, RZ ;  /* 0x0000000003037210 */ /* 0x000fc60007ffe0ff */
[----:B------:R-:W-:Y:S01]  /*13a0*/  @!P0 IMAD.WIDE R4, R176, 0x2, R4 ;  /* 0x00000002b0048825 */ /* 0x000fe200078e0204 */
[----:B------:R3:W-:Y:S03]  /*13b0*/  @!P0 LDGSTS.E.BYPASS.LTC128B.128 [R85+0x9100], [R6.64], !P2 ;  /* 0x0910000006558fae */ /* 0x0007e6000d101d4c */
[----:B------:R-:W-:Y:S01]  /*13c0*/  IMAD R0, R12, c[0x0][0x208], RZ ;  /* 0x000082000c007a24 */ /* 0x000fe200078e02ff */
[----:B------:R4:W-:Y:S03]  /*13d0*/  @!P0 LDGSTS.E.BYPASS.LTC128B.128 [R85+0xd100], [R4.64], !P5 ;  /* 0x0d10000004558fae */ /* 0x0009e6000e901d4c */
[C---:B------:R-:W-:Y:S02]  /*13e0*/  IMAD R0, R16.reuse, c[0x0][0x20c], R0 ;  /* 0x0000830010007a24 */ /* 0x040fe400078e0200 */
[----:B---3--:R-:W-:-:S04]  /*13f0*/  IMAD.WIDE.U32 R6, R16, c[0x0][0x208], RZ ;  /* 0x0000820010067a25 */ /* 0x008fc800078e00ff */
[----:B------:R-:W-:Y:S01]  /*1400*/  IMAD.IADD R7, R7, 0x1, R0 ;  /* 0x0000000107077824 */ /* 0x000fe200078e0200 */
[----:B--2---:R-:W-:Y:S01]  /*1410*/  SHF.R.S32.HI R10, RZ, 0x1f, R21 ;  /* 0x0000001fff0a7819 */ /* 0x004fe20000011415 */
[C---:B----4-:R-:W-:Y:S01]  /*1420*/  IMAD.WIDE.U32 R4, R21.reuse, c[0x0][0x1f0], R2 ;  /* 0x00007c0015047a25 */ /* 0x050fe200078e0002 */
[----:B------:R-:W-:Y:S03]  /*1430*/  STL [R1+0x10], R21 ;  /* 0x0000101501007387 */ /* 0x000fe60000100800 */
[----:B-1----:R-:W-:Y:S01]  /*1440*/  IMAD R8, R10, c[0x0][0x1f0], RZ ;  /* 0x00007c000a087a24 */ /* 0x002fe200078e02ff */
[----:B------:R-:W-:Y:S01]  /*1450*/  SHFL.IDX PT, R2, R13, 0x2, 0x181f ;  /* 0x00581f000d027f89 */ /* 0x000fe200000e0000 */
[----:B------:R-:W-:-:S03]  /*1460*/  IMAD.WIDE.U32 R6, R21, c[0x0][0x218], R6 ;  /* 0x0000860015067a25 */ /* 0x000fc600078e0006 */
[----:B------:R-:W1:Y:S01]  /*1470*/  SHFL.IDX PT, R3, R14, 0x2, 0x181f ;  /* 0x00581f000e037f89 */ /* 0x000e6200000e0000 */
[----:B------:R-:W-:Y:S01]  /*1480*/  IMAD R0, R21, c[0x0][0x1f4], R8 ;  /* 0x00007d0015007a24 */ /* 0x000fe200078e0208 */
[----:B------:R-:W-:Y:S02]  /*1490*/  IADD3 R8, P0, R4, UR20, RZ ;  /* 0x0000001404087c10 */ /* 0x000fe4000ff1e0ff */
[----:B------:R-:W-:Y:S02]  /*14a0*/  STL [R1+0xc], R85 ;  /* 0x00000c5501007387 */ /* 0x000fe40000100800 */
[----:B------:R-:W-:Y:S01]  /*14b0*/  IADD3.X R9, R5, UR18, R0, P0, !PT ;  /* 0x0000001205097c10 */ /* 0x000fe200087fe400 */
[----:B------:R-:W-:Y:S01]  /*14c0*/  IMAD R0, R10, c[0x0][0x218], RZ ;  /* 0x000086000a007a24 */ /* 0x000fe200078e02ff */
[C---:B------:R-:W-:Y:S01]  /*14d0*/  LEA R17, P0, R8.reuse, c[0x0][0x1c8], 0x1 ;  /* 0x0000720008117a11 */ /* 0x040fe200078008ff */
[----:B------:R2:W-:Y:S04]  /*14e0*/  STL [R1+0x14], R16 ;  /* 0x0000141001007387 */ /* 0x0005e80000100800 */
[----:B------:R-:W-:Y:S04]  /*14f0*/  SHFL.IDX PT, R4, R13, 0x3, 0x181f ;  /* 0x00781f000d047f89 */ /* 0x000fe800000e0000 */
[----:B------:R-:W3:Y:S01]  /*1500*/  SHFL.IDX PT, R5, R14, 0x3, 0x181f ;  /* 0x00781f000e057f89 */ /* 0x000ee200000e0000 */
[----:B--2---:R-:W-:Y:S01]  /*1510*/  LEA.HI.X R16, R8, c[0x0][0x1cc], R9, 0x1, P0 ;  /* 0x0000730008107a11 */ /* 0x004fe200000f0c09 */
[----:B------:R-:W-:Y:S01]  /*1520*/  IMAD R8, R21, c[0x0][0x21c], R0 ;  /* 0x0000870015087a24 */ /* 0x000fe200078e0200 */
[----:B------:R-:W-:-:S02]  /*1530*/  IADD3 R0, P0, R6, UR22, RZ ;  /* 0x0000001606007c10 */ /* 0x000fc4000ff1e0ff */
[----:B------:R-:W-:Y:S02]  /*1540*/  IADD3 R21, -R18, UR10, RZ ;  /* 0x0000000a12157c10 */ /* 0x000fe4000fffe1ff */
[----:B------:R-:W-:Y:S01]  /*1550*/  IADD3.X R6, R7, UR4, R8, P0, !PT ;  /* 0x0000000407067c10 */ /* 0x000fe200087fe408 */
[----:B-1----:R-:W-:Y:S01]  /*1560*/  @!P1 IMAD.WIDE R8, R133, 0x2, R2 ;  /* 0x0000000285089825 */ /* 0x002fe200078e0202 */
[C---:B------:R-:W-:Y:S02]  /*1570*/  LEA R10, P0, R0.reuse, c[0x0][0x1f8], 0x1 ;  /* 0x00007e00000a7a11 */ /* 0x040fe400078008ff */
[----:B------:R-:W-:Y:S02]  /*1580*/  IADD3 R7, R15, 0x60, RZ ;  /* 0x000000600f077810 */ /* 0x000fe40007ffe0ff */
[----:B------:R-:W-:Y:S01]  /*1590*/  LEA.HI.X R0, R0, c[0x0][0x1fc], R6, 0x1, P0 ;  /* 0x00007f0000007a11 */ /* 0x000fe200000f0c06 */
[----:B------:R-:W1:Y:S01]  /*15a0*/  SHFL.IDX PT, R13, R10, RZ, 0x181f ;  /* 0x00181fff0a0d7589 */ /* 0x000e6200000e0000 */
[----:B------:R-:W-:Y:S01]  /*15b0*/  ISETP.GE.AND P0, PT, R7, R20, PT ;  /* 0x000000140700720c */ /* 0x000fe20003f06270 */
[--C-:B------:R-:W-:Y:S01]  /*15c0*/  @!P1 IMAD.WIDE R6, R134, 0x2, R2.reuse ;  /* 0x0000000286069825 */ /* 0x100fe200078e0202 */
[----:B------:R-:W-:Y:S01]  /*15d0*/  LEA.HI R20, R36, R132, RZ, 0x4 ;  /* 0x0000008424147211 */ /* 0x000fe200078f20ff */
[----:B------:R2:W4:Y:S04]  /*15e0*/  SHFL.IDX PT, R14, R10, 0x1, 0x181f ;  /* 0x00381f000a0e7f89 */ /* 0x00052800000e0000 */
[----:B------:R5:W-:Y:S04]  /*15f0*/  @!P1 LDGSTS.E.BYPASS.LTC128B.128 [R85+0x2100], [R8.64], !P4 ;  /* 0x0210000008559fae */ /* 0x000be8000e101d4c */
[----:B------:R1:W-:Y:S04]  /*1600*/  @!P1 LDGSTS.E.BYPASS.LTC128B.128 [R85+0x6100], [R6.64], !P3 ;  /* 0x0610000006559fae */ /* 0x0003e8000d901d4c */
[----:B------:R-:W3:Y:S04]  /*1610*/  SHFL.IDX PT, R12, R0, RZ, 0x181f ;  /* 0x00181fff000c7589 */ /* 0x000ee800000e0000 */
[----:B------:R4:W4:Y:S01]  /*1620*/  SHFL.IDX PT, R15, R0, 0x1, 0x181f ;  /* 0x00381f00000f7f89 */ /* 0x00092200000e0000 */
[----:B--2---:R-:W-:-:S05]  /*1630*/  @!P1 IMAD.WIDE R10, R177, 0x2, R2 ;  /* 0x00000002b10a9825 */ /* 0x004fca00078e0202 */
[----:B------:R2:W-:Y:S01]  /*1640*/  @!P1 LDGSTS.E.BYPASS.LTC128B.128 [R85+0xa100], [R10.64], !P2 ;  /* 0x0a1000000a559fae */ /* 0x0005e2000d101d4c */
[----:B-----5:R-:W-:-:S03]  /*1650*/  @!P1 IMAD.WIDE R8, R176, 0x2, R2 ;  /* 0x00000002b0089825 */ /* 0x020fc600078e0202 */
[----:B-1----:R-:W-:Y:S01]  /*1660*/  SHFL.IDX PT, R6, R17, RZ, 0x181f ;  /* 0x00181fff11067589 */ /* 0x002fe200000e0000 */
[----:B---3--:R-:W-:-:S03]  /*1670*/  @!P0 IMAD.WIDE R2, R133, 0x2, R4 ;  /* 0x0000000285028825 */ /* 0x008fc600078e0204 */
[----:B------:R-:W1:Y:S01]  /*1680*/  SHFL.IDX PT, R7, R16, RZ, 0x181f ;  /* 0x00181fff10077589 */ /* 0x000e6200000e0000 */
[----:B----4-:R-:W-:-:S03]  /*1690*/  LOP3.LUT R0, R20, 0xfffffff0, RZ, 0xc0, !PT ;  /* 0xfffffff014007812 */ /* 0x010fc600078ec0ff */
[----:B------:R3:W-:Y:S01]  /*16a0*/  @!P1 LDGSTS.E.BYPASS.LTC128B.128 [R85+0xe100], [R8.64], !P5 ;  /* 0x0e10000008559fae */ /* 0x0007e2000e901d4c */
[----:B------:R-:W-:Y:S02]  /*16b0*/  ISETP.GE.AND P1, PT, R21, 0x1, PT ;  /* 0x000000011500780c */ /* 0x000fe40003f26270 */
[----:B------:R-:W-:Y:S01]  /*16c0*/  IADD3 R0, -R0, R132, RZ ;  /* 0x0000008400007210 */ /* 0x000fe20007ffe1ff */
[----:B------:R4:W-:Y:S01]  /*16d0*/  @!P0 LDGSTS.E.BYPASS.LTC128B.128 [R85+0x3100], [R2.64], !P4 ;  /* 0x0310000002558fae */ /* 0x0009e2000e101d4c */
[----:B------:R-:W-:Y:S01]  /*16e0*/  ISETP.GE.AND P4, PT, R58, c[0x0][0x1d4], PT ;  /* 0x000075003a007a0c */ /* 0x000fe20003f86270 */
[----:B--2---:R-:W-:-:S04]  /*16f0*/  IMAD.WIDE R10, R133, 0x2, RZ ;  /* 0x00000002850a7825 */ /* 0x004fc800078e02ff */
[----:B---3--:R-:W-:-:S04]  /*1700*/  @!P0 IMAD.WIDE R8, R134, 0x2, R4 ;  /* 0x0000000286088825 */ /* 0x008fc800078e0204 */
[--C-:B----4-:R-:W-:Y:S01]  /*1710*/  @!P0 IMAD.WIDE R2, R177, 0x2, R4.reuse ;  /* 0x00000002b1028825 */ /* 0x110fe200078e0204 */
[----:B------:R2:W-:Y:S01]  /*1720*/  @!P0 LDGSTS.E.BYPASS.LTC128B.128 [R85+0x7100], [R8.64], !P3 ;  /* 0x0710000008558fae */ /* 0x0005e2000d901d4c */
[----:B------:R-:W-:Y:S02]  /*1730*/  ISETP.GE.AND P3, PT, R56, c[0x0][0x1d4], PT ;  /* 0x0000750038007a0c */ /* 0x000fe40003f66270 */
[----:B------:R-:W-:Y:S01]  /*1740*/  @!P0 IMAD.WIDE R4, R176, 0x2, R4 ;  /* 0x00000002b0048825 */ /* 0x000fe200078e0204 */
[----:B------:R3:W-:Y:S01]  /*1750*/  @!P0 LDGSTS.E.BYPASS.LTC128B.128 [R85+0xb100], [R2.64], !P2 ;  /* 0x0b10000002558fae */ /* 0x0007e2000d101d4c */
[----:B------:R-:W-:-:S03]  /*1760*/  IADD3 R30, P2, R13, R10, RZ ;  /* 0x0000000a0d1e7210 */ /* 0x000fc60007f5e0ff */
[----:B------:R4:W-:Y:S01]  /*1770*/  @!P0 LDGSTS.E.BYPASS.LTC128B.128 [R85+0xf100], [R4.64], !P5 ;  /* 0x0f10000004558fae */ /* 0x0009e2000e901d4c */
[----:B------:R-:W-:Y:S01]  /*1780*/  IADD3 R26, P0, R10, R14, RZ ;  /* 0x0000000e0a1a7210 */ /* 0x000fe20007f1e0ff */
[----:B------:R-:W-:Y:S01]  /*1790*/  IMAD.X R31, R12, 0x1, R11, P2 ;  /* 0x000000010c1f7824 */ /* 0x000fe200010e060b */
[----:B------:R-:W-:Y:S01]  /*17a0*/  ISETP.GE.AND P5, PT, R57, c[0x0][0x1d4], PT ;  /* 0x0000750039007a0c */ /* 0x000fe20003fa6270 */
[----:B------:R-:W0:Y:S02]  /*17b0*/  LDGDEPBAR ;  /* 0x00000000000079af */ /* 0x000e240000000000 */
[----:B------:R-:W-:Y:S02]  /*17c0*/  IMAD.X R27, R11, 0x1, R15, P0 ;  /* 0x000000010b1b7824 */ /* 0x000fe400000e060f */
[----:B-1----:R-:W-:-:S04]  /*17d0*/  @P1 IMAD.WIDE R10, R134, 0x2, R6 ;  /* 0x00000002860a1825 */ /* 0x002fc800078e0206 */
[----:B--2---:R-:W-:-:S04]  /*17e0*/  @P1 IMAD.WIDE R8, R177, 0x2, R6 ;  /* 0x00000002b1081825 */ /* 0x004fc800078e0206 */
[----:B---3--:R-:W-:-:S04]  /*17f0*/  IMAD.WIDE R2, R134, 0x2, RZ ;  /* 0x0000000286027825 */ /* 0x008fc800078e02ff */
[----:B----4-:R-:W-:Y:S01]  /*1800*/  @P1 IMAD.WIDE R4, R133, 0x2, R6 ;  /* 0x0000000285041825 */ /* 0x010fe200078e0206 */
[----:B------:R-:W-:Y:S02]  /*1810*/  IADD3 R28, P2, R13, R2, RZ ;  /* 0x000000020d1c7210 */ /* 0x000fe40007f5e0ff */
[----:B------:R-:W-:Y:S02]  /*1820*/  IADD3 R24, P0, R2, R14, RZ ;  /* 0x0000000e02187210 */ /* 0x000fe40007f1e0ff */
[----:B------:R1:W-:Y:S01]  /*1830*/  @P1 LDGSTS.E.BYPASS.LTC128B.128 [R85+0x10100], [R4.64], !P6 ;  /* 0x1010000004551fae */ /* 0x0003e2000f101d4c */
[----:B------:R-:W-:Y:S02]  /*1840*/  IMAD.X R29, R12, 0x1, R3, P2 ;  /* 0x000000010c1d7824 */ /* 0x000fe400010e0603 */
[----:B------:R-:W-:Y:S01]  /*1850*/  IMAD.X R25, R3, 0x1, R15, P0 ;  /* 0x0000000103197824 */ /* 0x000fe200000e060f */
[----:B------:R-:W-:Y:S01]  /*1860*/  SHFL.IDX PT, R2, R17, 0x1, 0x181f ;  /* 0x00381f0011027f89 */ /* 0x000fe200000e0000 */
[----:B------:R-:W-:-:S03]  /*1870*/  ISETP.GT.AND P0, PT, R21, 0x20, PT ;  /* 0x000000201500780c */ /* 0x000fc60003f04270 */
[----:B------:R-:W2:Y:S04]  /*1880*/  SHFL.IDX PT, R3, R16, 0x1, 0x181f ;  /* 0x00381f0010037f89 */ /* 0x000ea800000e0000 */
[----:B------:R3:W-:Y:S04]  /*1890*/  @P1 LDGSTS.E.BYPASS.LTC128B.128 [R85+0x12100], [R10.64], !P5 ;  /* 0x121000000a551fae */ /* 0x0007e8000e901d4c */
[----:B------:R4:W-:Y:S01]  /*18a0*/  @P1 LDGSTS.E.BYPASS.LTC128B.128 [R85+0x14100], [R8.64], !P4 ;  /* 0x1410000008551fae */ /* 0x0009e2000e101d4c */
[----:B-1----:R-:W-:-:S04]  /*18b0*/  @P1 IMAD.WIDE R4, R176, 0x2, R6 ;  /* 0x00000002b0041825 */ /* 0x002fc800078e0206 */
[----:B------:R-:W-:Y:S01]  /*18c0*/  IMAD.WIDE R6, R177, 0x2, RZ ;  /* 0x00000002b1067825 */ /* 0x000fe200078e02ff */
[----:B------:R1:W-:Y:S04]  /*18d0*/  @P1 LDGSTS.E.BYPASS.LTC128B.128 [R85+0x16100], [R4.64], !P3 ;  /* 0x1610000004551fae */ /* 0x0003e8000d901d4c */
[----:B------:R-:W-:Y:S02]  /*18e0*/  IADD3 R22, P1, R13, R6, RZ ;  /* 0x000000060d167210 */ /* 0x000fe40007f3e0ff */
[----:B---3--:R-:W-:-:S03]  /*18f0*/  SHF.R.S32.HI R11, RZ, 0x1f, R0 ;  /* 0x0000001fff0b7819 */ /* 0x008fc60000011400 */
[----:B------:R-:W-:Y:S01]  /*1900*/  IMAD.X R23, R12, 0x1, R7, P1 ;  /* 0x000000010c177824 */ /* 0x000fe200008e0607 */
[----:B------:R-:W-:Y:S02]  /*1910*/  IADD3 R34, P1, R6, R14, RZ ;  /* 0x0000000e06227210 */ /* 0x000fe40007f3e0ff */
[----:B----4-:R-:W-:Y:S02]  /*1920*/  SHF.R.S32.HI R8, RZ, 0x4, R20 ;  /* 0x00000004ff087819 */ /* 0x010fe40000011414 */
[----:B------:R-:W-:Y:S01]  /*1930*/  LEA.HI R11, R11, R0, RZ, 0x3 ;  /* 0x000000000b0b7211 */ /* 0x000fe200078f18ff */
[----:B------:R-:W-:Y:S01]  /*1940*/  IMAD.X R35, R7, 0x1, R15, P1 ;  /* 0x0000000107237824 */ /* 0x000fe200008e060f */
[----:B------:R-:W-:Y:S02]  /*1950*/  LEA.HI R6, R20, R8, RZ, 0x1 ;  /* 0x0000000814067211 */ /* 0x000fe400078f08ff */
[----:B------:R-:W-:Y:S02]  /*1960*/  LOP3.LUT R10, R11, 0xfffffff8, RZ, 0xc0, !PT ;  /* 0xfffffff80b0a7812 */ /* 0x000fe400078ec0ff */
[----:B------:R-:W-:Y:S01]  /*1970*/  LOP3.LUT R9, R6, 0xfffffffe, RZ, 0xc0, !PT ;  /* 0xfffffffe06097812 */ /* 0x000fe200078ec0ff */
[----:B--2---:R-:W-:-:S04]  /*1980*/  @P0 IMAD.WIDE R6, R133, 0x2, R2 ;  /* 0x0000000285060825 */ /* 0x004fc800078e0202 */
[----:B------:R-:W-:Y:S01]  /*1990*/  IMAD.IADD R10, R0, 0x1, -R10 ;  /* 0x00000001000a7824 */ /* 0x000fe200078e0a0a */
[----:B------:R2:W-:Y:S01]  /*19a0*/  @P0 LDGSTS.E.BYPASS.LTC128B.128 [R85+0x11100], [R6.64], !P6 ;  /* 0x1110000006550fae */ /* 0x0005e2000f101d4c */
[----:B-1----:R-:W-:-:S04]  /*19b0*/  IMAD.WIDE R4, R176, 0x2, RZ ;  /* 0x00000002b0047825 */ /* 0x002fc800078e02ff */
[----:B------:R-:W-:Y:S01]  /*19c0*/  IMAD.IADD R9, R8, 0x1, -R9 ;  /* 0x0000000108097824 */ /* 0x000fe200078e0a09 */
[----:B------:R-:W-:Y:S01]  /*19d0*/  IADD3 R16, P1, R13, R4, RZ ;  /* 0x000000040d107210 */ /* 0x000fe20007f3e0ff */
[----:B------:R-:W-:-:S04]  /*19e0*/  IMAD.SHL.U32 R0, R10, 0x40, RZ ;  /* 0x000000400a007824 */ /* 0x000fc800078e00ff */
[----:B------:R-:W-:Y:S01]  /*19f0*/  IMAD.X R17, R12, 0x1, R5, P1 ;  /* 0x000000010c117824 */ /* 0x000fe200008e0605 */
[----:B------:R-:W-:Y:S02]  /*1a00*/  IADD3 R32, P1, R4, R14, RZ ;  /* 0x0000000e04207210 */ /* 0x000fe40007f3e0ff */
[----:B------:R-:W-:Y:S02]  /*1a10*/  LOP3.LUT R0, R0, 0x1c0, RZ, 0xc0, !PT ;  /* 0x000001c000007812 */ /* 0x000fe400078ec0ff */
[----:B------:R-:W-:Y:S01]  /*1a20*/  IADD3.X R33, R5, R15, RZ, P1, !PT ;  /* 0x0000000f05217210 */ /* 0x000fe20000ffe4ff */
[----:B------:R-:W-:Y:S01]  /*1a30*/  @P0 IMAD.WIDE R4, R134, 0x2, R2 ;  /* 0x0000000286040825 */ /* 0x000fe200078e0202 */
[----:B------:R-:W-:-:S04]  /*1a40*/  R2P PR, R10, 0x6 ;  /* 0x000000060a007804 */ /* 0x000fc80000000000 */
[----:B------:R1:W-:Y:S01]  /*1a50*/  @P0 LDGSTS.E.BYPASS.LTC128B.128 [R85+0x13100], [R4.64], !P5 ;  /* 0x1310000004550fae */ /* 0x0003e2000e901d4c */
[----:B--2---:R-:W-:-:S04]  /*1a60*/  @P0 IMAD.WIDE R6, R177, 0x2, R2 ;  /* 0x00000002b1060825 */ /* 0x004fc800078e0202 */
[----:B------:R-:W-:Y:S01]  /*1a70*/  @P0 IMAD.WIDE R2, R176, 0x2, R2 ;  /* 0x00000002b0020825 */ /* 0x000fe200078e0202 */
[----:B------:R2:W-:Y:S04]  /*1a80*/  @P0 LDGSTS.E.BYPASS.LTC128B.128 [R85+0x15100], [R6.64], !P4 ;  /* 0x1510000006550fae */ /* 0x0005e8000e101d4c */
[----:B------:R3:W-:Y:S01]  /*1a90*/  @P0 LDGSTS.E.BYPASS.LTC128B.128 [R85+0x17100], [R2.64], !P3 ;  /* 0x1710000002550fae */ /* 0x0007e2000d901d4c */
[----:B------:R-:W-:-:S03]  /*1aa0*/  LOP3.LUT P0, RZ, R19, 0x2, RZ, 0xc0, !PT ;  /* 0x0000000213ff7812 */ /* 0x000fc6000780c0ff */
[----:B------:R-:W0:Y:S01]  /*1ab0*/  LDGDEPBAR ;  /* 0x00000000000079af */ /* 0x000e220000000000 */
[----:B-1----:R-:W-:Y:S02]  /*1ac0*/  IMAD.SHL.U32 R4, R9, 0x8, RZ ;  /* 0x0000000809047824 */ /* 0x002fe400078e00ff */
[----:B------:R-:W-:-:S03]  /*1ad0*/  IMAD.SHL.U32 R5, R19, 0x40, RZ ;  /* 0x0000004013057824 */ /* 0x000fc600078e00ff */
[----:B------:R-:W-:Y:S01]  /*1ae0*/  LOP3.LUT R4, R0, 0x8, R4, 0xf8, !PT ;  /* 0x0000000800047812 */ /* 0x000fe200078ef804 */
[----:B--2---:R-:W-:Y:S02]  /*1af0*/  IMAD.MOV.U32 R6, RZ, RZ, 0x10 ;  /* 0x00000010ff067424 */ /* 0x004fe400078e00ff */
[----:B------:R-:W-:Y:S01]  /*1b00*/  IMAD.MOV.U32 R7, RZ, RZ, 0x20 ;  /* 0x00000020ff077424 */ /* 0x000fe200078e00ff */
[----:B---3--:R-:W-:Y:S01]  /*1b10*/  SHF.R.U32.HI R3, RZ, 0x3, R0 ;  /* 0x00000003ff037819 */ /* 0x008fe20000011600 */
[----:B------:R-:W-:Y:S01]  /*1b20*/  IMAD.SHL.U32 R2, R18, 0x8, RZ ;  /* 0x0000000812027824 */ /* 0x000fe200078e00ff */
[----:B------:R-:W-:Y:S01]  /*1b30*/  LOP3.LUT R0, R5, 0x1c0, RZ, 0xc0, !PT ;  /* 0x000001c005007812 */ /* 0x000fe200078ec0ff */
[----:B------:R-:W-:-:S04]  /*1b40*/  DEPBAR.LE SB0, 0x1 ;  /* 0x000080400000791a */ /* 0x000fc80000000000 */
[----:B------:R-:W-:Y:S02]  /*1b50*/  LOP3.LUT R5, R4, R3, RZ, 0x3c, !PT ;  /* 0x0000000304057212 */ /* 0x000fe400078e3cff */
[----:B------:R-:W-:Y:S01]  /*1b60*/  LOP3.LUT R3, R0, 0x8, R2, 0xf8, !PT ;  /* 0x0000000800037812 */ /* 0x000fe200078ef802 */
[----:B------:R-:W-:Y:S01]  /*1b70*/  IMAD.SHL.U32 R2, R84, 0x20, RZ ;  /* 0x0000002054027824 */ /* 0x000fe200078e00ff */
[----:B------:R-:W-:Y:S02]  /*1b80*/  SHF.L.U32 R4, R11, 0x6, RZ ;  /* 0x000000060b047819 */ /* 0x000fe400000006ff */
[----:B------:R-:W-:Y:S02]  /*1b90*/  SHF.R.U32.HI R0, RZ, 0x3, R0 ;  /* 0x00000003ff007819 */ /* 0x000fe40000011600 */
[----:B------:R-:W-:Y:S02]  /*1ba0*/  LOP3.LUT R4, R5, 0xfffffe00, R4, 0xf8, !PT ;  /* 0xfffffe0005047812 */ /* 0x000fe400078ef804 */
[----:B------:R-:W-:-:S02]  /*1bb0*/  LOP3.LUT R2, R2, 0x7ffffc00, RZ, 0xc0, !PT ;  /* 0x7ffffc0002027812 */ /* 0x000fc400078ec0ff */
[----:B------:R-:W-:Y:S02]  /*1bc0*/  LOP3.LUT R0, R3, R0, RZ, 0x3c, !PT ;  /* 0x0000000003007212 */ /* 0x000fe400078e3cff */
[----:B------:R-:W-:Y:S01]  /*1bd0*/  SEL R5, R6, 0xfffffff0, !P1 ;  /* 0xfffffff006057807 */ /* 0x000fe20004800000 */
[----:B------:R-:W-:Y:S01]  /*1be0*/  IMAD.IADD R2, R4, 0x1, R2 ;  /* 0x0000000104027824 */ /* 0x000fe200078e0202 */
[----:B------:R-:W-:Y:S01]  /*1bf0*/  BAR.SYNC.DEFER_BLOCKING 0x0 ;  /* 0x0000000000007b1d */ /* 0x000fe20000010000 */
[----:B------:R-:W-:Y:S01]  /*1c00*/  IMAD R0, R9, 0x200, R0 ;  /* 0x0000020009007824 */ /* 0x000fe200078e0200 */
[----:B------:R-:W-:Y:S01]  /*1c10*/  ISETP.GE.AND P1, PT, R133, c[0x0][0x1d4], PT ;  /* 0x0000750085007a0c */ /* 0x000fe20003f26270 */
[C---:B------:R-:W-:Y:S01]  /*1c20*/  IMAD.SHL.U32 R232, R2.reuse, 0x2, RZ ;  /* 0x0000000202e87824 */ /* 0x040fe200078e00ff */
[----:B------:R-:W-:Y:S02]  /*1c30*/  LEA R240, R2, 0x100, 0x1 ;  /* 0x0000010002f07811 */ /* 0x000fe400078e08ff */
[----:B------:R-:W-:-:S02]  /*1c40*/  SHF.L.U32 R135, R0, 0x1, RZ ;  /* 0x0000000100877819 */ /* 0x000fc400000006ff */
[----:B------:R-:W-:Y:S01]  /*1c50*/  SEL R0, R7, 0xffffffe0, !P2 ;  /* 0xffffffe007007807 */ /* 0x000fe20005000000 */
[--C-:B------:R-:W-:Y:S01]  /*1c60*/  IMAD R236, R5, 0x2, R240.reuse ;  /* 0x0000000205ec7824 */ /* 0x100fe200078e02f0 */
[----:B------:R-:W-:Y:S02]  /*1c70*/  SEL R3, R6, 0xfffffff0, !P0 ;  /* 0xfffffff006037807 */ /* 0x000fe40004000000 */
[----:B------:R-:W-:Y:S01]  /*1c80*/  ISETP.LT.OR P0, PT, R21, 0x1, P1 ;  /* 0x000000011500780c */ /* 0x000fe20000f01670 */
[C---:B------:R-:W-:Y:S01]  /*1c90*/  IMAD R240, R0.reuse, 0x2, R240 ;  /* 0x0000000200f07824 */ /* 0x040fe200078e02f0 */
[----:B------:R-:W-:Y:S01]  /*1ca0*/  LEA R244, R0, R236, 0x1 ;  /* 0x000000ec00f47211 */ /* 0x000fe200078e08ff */
[----:B------:R-:W-:Y:S01]  /*1cb0*/  IMAD R6, R3, 0x2, R135 ;  /* 0x0000000203067824 */ /* 0x000fe200078e0287 */
[----:B------:R-:W-:Y:S02]  /*1cc0*/  ISETP.GE.AND P1, PT, R57, c[0x0][0x1d4], PT ;  /* 0x0000750039007a0c */ /* 0x000fe40003f26270 */
[----:B------:R-:W-:Y:S01]  /*1cd0*/  ISETP.GE.AND P2, PT, R58, c[0x0][0x1d4], PT ;  /* 0x000075003a007a0c */ /* 0x000fe20003f46270 */
[----:B------:R-:W-:Y:S04]  /*1ce0*/  LDSM.16.M88.4 R168, [R232+0x100] ;  /* 0x00010000e8a8783b */ /* 0x000fe80000000200 */
[----:B------:R-:W-:Y:S04]  /*1cf0*/  LDSM.16.M88.4 R200, [R232+0x4100] ;  /* 0x00410000e8c8783b */ /* 0x000fe80000000200 */
[----:B------:R-:W-:Y:S04]  /*1d00*/  LDSM.16.M88.4 R216, [R232+0x8100] ;  /* 0x00810000e8d8783b */ /* 0x000fe80000000200 */
[----:B------:R-:W-:Y:S04]  /*1d10*/  LDSM.16.M88.4 R172, [R236] ;  /* 0x00000000ecac783b */ /* 0x000fe80000000200 */
        /* <DEDUP_REMOVED lines=8> */
[----:B------:R-:W-:Y:S04]  /*1da0*/  LDSM.16.M88.4 R232, [R232+0xc100] ;  /* 0x00c10000e8e8783b */ /* 0x000fe80000000200 */
[----:B------:R-:W-:Y:S04]  /*1db0*/  LDSM.16.M88.4 R236, [R236+0xc000] ;  /* 0x00c00000ecec783b */ /* 0x000fe80000000200 */
[----:B------:R-:W-:Y:S04]  /*1dc0*/  LDSM.16.M88.4 R240, [R240+0xc000] ;  /* 0x00c00000f0f0783b */ /* 0x000fe80000000200 */
[----:B------:R-:W-:Y:S04]  /*1dd0*/  LDSM.16.M88.4 R244, [R244+0xc000] ;  /* 0x00c00000f4f4783b */ /* 0x000fe80000000200 */
[----:B------:R-:W-:Y:S06]  /*1de0*/  BAR.SYNC.DEFER_BLOCKING 0x0 ;  /* 0x0000000000007b1d */ /* 0x000fec0000010000 */
[----:B------:R-:W-:-:S04]  /*1df0*/  DEPBAR.LE SB0, 0x0 ;  /* 0x000080000000791a */ /* 0x000fc80000000000 */
[----:B------:R-:W-:Y:S06]  /*1e00*/  BAR.SYNC.DEFER_BLOCKING 0x0 ;  /* 0x0000000000007b1d */ /* 0x000fec0000010000 */
[----:B------:R-:W-:Y:S04]  /*1e10*/  LDSM.16.M88.4 R44, [R6+0x10100] ;  /* 0x01010000062c783b */ /* 0x000fe80000000200 */
[----:B------:R-:W-:Y:S04]  /*1e20*/  LDSM.16.M88.4 R40, [R6+0x10900] ;  /* 0x010900000628783b */ /* 0x000fe80000000200 */
[----:B------:R-:W-:Y:S04]  /*1e30*/  LDSM.16.M88.4 R68, [R6+0x11100] ;  /* 0x011100000644783b */ /* 0x000fe80000000200 */
[----:B------:R1:W-:Y:S04]  /*1e40*/  LDSM.16.M88.4 R76, [R6+0x11900] ;  /* 0x01190000064c783b */ /* 0x0003e80000000200 */
[----:B------:R-:W-:Y:S04]  /*1e50*/  LDSM.16.M88.4 R8, [R135+0x10100] ;  /* 0x010100008708783b */ /* 0x000fe80000000200 */
[----:B------:R-:W2:Y:S04]  /*1e60*/  LDSM.16.M88.4 R36, [R135+0x10900] ;  /* 0x010900008724783b */ /* 0x000ea80000000200 */
[----:B------:R-:W3:Y:S04]  /*1e70*/  LDSM.16.M88.4 R48, [R135+0x11100] ;  /* 0x011100008730783b */ /* 0x000ee80000000200 */
[----:B------:R-:W4:Y:S04]  /*1e80*/  LDSM.16.M88.4 R52, [R135+0x11900] ;  /* 0x011900008734783b */ /* 0x000f280000000200 */
[----:B------:R-:W-:Y:S01]  /*1e90*/  @!PT LDS RZ, [RZ] ;  /* 0x00000000fffff984 */ /* 0x000fe20000000800 */
[----:B------:R-:W-:Y:S01]  /*1ea0*/  @!PT LDS RZ, [RZ] ;  /* 0x00000000fffff984 */ /* 0x000fe20000000800 */
[----:B------:R-:W-:Y:S01]  /*1eb0*/  @!PT LDS RZ, [RZ] ;  /* 0x00000000fffff984 */ /* 0x000fe20000000800 */
[----:B------:R5:W-:Y:S01]  /*1ec0*/  LDGSTS.E.BYPASS.LTC128B.128 [R85+0x100], [R30.64], !P0 ;  /* 0x001000001e557fae */ /* 0x000be2000c101d4c */
[----:B------:R-:W-:-:S02]  /*1ed0*/  ISETP.LT.OR P0, PT, R21, 0x1, P1 ;  /* 0x000000011500780c */ /* 0x000fc40000f01670 */
[----:B-1----:R-:W-:-:S05]  /*1ee0*/  IADD3 R6, R135, 0x10100, RZ ;  /* 0x0001010087067810 */ /* 0x002fca0007ffe0ff */
[----:B------:R-:W-:-:S05]  /*1ef0*/  IMAD R89, R3, 0x2, R6 ;  /* 0x0000000203597824 */ /* 0x000fca00078e0206 */
[----:B------:R-:W-:Y:S04]  /*1f00*/  STL [R1+0x4], R89 ;  /* 0x0000045901007387 */ /* 0x000fe80000100800 */
[----:B------:R5:W-:Y:S01]  /*1f10*/  LDGSTS.E.BYPASS.LTC128B.128 [R85+0x2100], [R28.64], !P0 ;  /* 0x021000001c557fae */ /* 0x000be2000c101d4c */
[C---:B------:R-:W-:Y:S02]  /*1f20*/  ISETP.LT.OR P0, PT, R21.reuse, 0x1, P2 ;  /* 0x000000011500780c */ /* 0x040fe40001701670 */
[----:B------:R-:W-:Y:S01]  /*1f30*/  ISETP.GE.AND P2, PT, R56, c[0x0][0x1d4], PT ;  /* 0x0000750038007a0c */ /* 0x000fe20003f46270 */
[----:B--2---:R-:W-:Y:S10]  /*1f40*/  HMMA.16816.F32.BF16 R12, R168, R36, RZ ;  /* 0x00000024a80c723c */ /* 0x004ff400000418ff */
[----:B------:R4:W-:Y:S01]  /*1f50*/  LDGSTS.E.BYPASS.LTC128B.128 [R85+0x4100], [R22.64], !P0 ;  /* 0x0410000016557fae */ /* 0x0009e2000c101d4c */
[----:B------:R-:W-:Y:S11]  /*1f60*/  ISETP.LT.OR P0, PT, R21, 0x1, P2 ;  /* 0x000000011500780c */ /* 0x000ff60001701670 */
[----:B------:R-:W-:Y:S02]  /*1f70*/  @!UPT UIADD3 URZ, URZ, URZ, URZ ;  /* 0x0000003f3f3ff290 */ /* 0x000fe4000fffe03f */
[----:B------:R1:W-:Y:S01]  /*1f80*/  LDGSTS.E.BYPASS.LTC128B.128 [R85+0x6100], [R16.64], !P0 ;  /* 0x0610000010557fae */ /* 0x0003e2000c101d4c */
[----:B------:R-:W-:-:S04]  /*1f90*/  ISETP.GE.AND P0, PT, R133, c[0x0][0x1d4], PT ;  /* 0x0000750085007a0c */ /* 0x000fc80003f06270 */
[C---:B------:R-:W-:Y:S11]  /*1fa0*/  ISETP.LT.OR P0, PT, R21.reuse, 0x21, P0 ;  /* 0x000000211500780c */ /* 0x040ff60000701670 */
[----:B------:R-:W-:Y:S02]  /*1fb0*/  @!UPT UIADD3 URZ, URZ, URZ, URZ ;  /* 0x0000003f3f3ff290 */ /* 0x000fe4000fffe03f */
[----:B------:R2:W-:Y:S01]  /*1fc0*/  LDGSTS.E.BYPASS.LTC128B.128 [R85+0x1100], [R26.64], !P0 ;  /* 0x011000001a557fae */ /* 0x0005e2000c101d4c */
[C---:B------:R-:W-:Y:S02]  /*1fd0*/  ISETP.LT.OR P0, PT, R21.reuse, 0x21, P1 ;  /* 0x000000211500780c */ /* 0x040fe40000f01670 */
[----:B------:R-:W-:Y:S02]  /*1fe0*/  ISETP.GE.AND P1, PT, R58, c[0x0][0x1d4], PT ;  /* 0x000075003a007a0c */ /* 0x000fe40003f26270 */
[----:B------:R-:W-:Y:S02]  /*1ff0*/  HMMA.16816.F32.BF16 R56, R172, R40, R12 ;  /* 0x00000028ac38723c */ /* 0x000fe4000004180c */
[----:B------:R-:W-:-:S06]  /*2000*/  ISETP.LT.OR P1, PT, R21, 0x21, P1 ;  /* 0x000000211500780c */ /* 0x000fcc0000f21670 */
[----:B---3--:R-:W-:Y:S01]  /*2010*/  HMMA.16816.F32.BF16 R12, R168, R50, RZ ;  /* 0x00000032a80c723c */ /* 0x008fe200000418ff */
[----:B------:R2:W-:Y:S01]  /*2020*/  LDGSTS.E.BYPASS.LTC128B.128 [R85+0x3100], [R24.64], !P0 ;  /* 0x0310000018557fae */ /* 0x0005e2000c101d4c */
[----:B------:R-:W-:-:S04]  /*2030*/  LOP3.LUT P0, RZ, R19, 0x4, RZ, 0xc0, !PT ;  /* 0x0000000413ff7812 */ /* 0x000fc8000780c0ff */
[----:B------:R-:W-:Y:S01]  /*2040*/  SEL R2, R7, 0xffffffe0, !P0 ;  /* 0xffffffe007027807 */ /* 0x000fe20004000000 */
[----:B------:R3:W-:Y:S01]  /*2050*/  LDGSTS.E.BYPASS.LTC128B.128 [R85+0x5100], [R34.64], !P1 ;  /* 0x0510000022557fae */ /* 0x0007e2000c901d4c */
[----:B-1----:R-:W-:Y:S01]  /*2060*/  HMMA.16816.F32.BF16 R16, R168, R10, RZ ;  /* 0x0000000aa810723c */ /* 0x002fe200000418ff */
[----:B------:R-:W-:Y:S02]  /*2070*/  ISETP.LT.OR P0, PT, R21, 0x21, P2 ;  /* 0x000000211500780c */ /* 0x000fe40001701670 */
[----:B------:R-:W-:Y:S01]  /*2080*/  IMAD R252, R2, 0x2, R135 ;  /* 0x0000000202fc7824 */ /* 0x000fe200078e0287 */
[----:B------:R-:W-:Y:S01]  /*2090*/  ISETP.GT.AND P1, PT, R86, 0x3f, PT ;  /* 0x0000003f5600780c */ /* 0x000fe20003f24270 */
[----:B------:R-:W-:-:S03]  /*20a0*/  IMAD R88, R2, 0x2, R89 ;  /* 0x0000000202587824 */ /* 0x000fc600078e0259 */
[----:B----4-:R-:W-:Y:S02]  /*20b0*/  HMMA.16816.F32.BF16 R20, R168, R52, RZ ;  /* 0x00000034a814723c */ /* 0x010fe400000418ff */
[----:B------:R-:W-:Y:S04]  /*20c0*/  STL [R1], R88 ;  /* 0x0000005801007387 */ /* 0x000fe80000100800 */
[----:B------:R3:W-:Y:S01]  /*20d0*/  LDGSTS.E.BYPASS.LTC128B.128 [R85+0x7100], [R32.64], !P0 ;  /* 0x0710000020557fae */ /* 0x0007e2000c101d4c */
[----:B------:R-:W-:-:S03]  /*20e0*/  PLOP3.LUT P0, PT, PT, PT, UP0, 0x80, 0x0 ;  /* 0x000000000000781c */ /* 0x000fc60003f0f008 */
[----:B------:R-:W-:Y:S01]  /*20f0*/  LDSM.16.M88.4 R64, [R252+0x11900] ;  /* 0x01190000fc40783b */ /* 0x000fe20000000200 */
[C---:B--2---:R-:W-:Y:S03]  /*2100*/  HMMA.16816.F32.BF16 R24, R168.reuse, R8, RZ ;  /* 0x00000008a818723c */ /* 0x044fe600000418ff */
[----:B------:R-:W-:Y:S04]  /*2110*/  LDSM.16.M88.4 R72, [R88+0x1000] ;  /* 0x001000005848783b */ /* 0x000fe80000000200 */
[----:B------:R-:W-:Y:S01]  /*2120*/  LDSM.16.M88.4 R80, [R88+0x1800] ;  /* 0x001800005850783b */ /* 0x000fe20000000200 */
[----:B------:R-:W-:Y:S03]  /*2130*/  HMMA.16816.F32.BF16 R8, R168, R38, RZ ;  /* 0x00000026a808723c */ /* 0x000fe600000418ff */
[----:B------:R-:W-:Y:S04]  /*2140*/  LDSM.16.M88.4 R36, [R252+0x10900] ;  /* 0x01090000fc24783b */ /* 0x000fe80000000200 */
[----:B------:R-:W0:Y:S01]  /*2150*/  LDGDEPBAR ;  /* 0x00000000000079af */ /* 0x000e220000000000 */
[C---:B------:R-:W-:Y:S03]  /*2160*/  HMMA.16816.F32.BF16 R60, R172.reuse, R46, R16 ;  /* 0x0000002eac3c723c */ /* 0x040fe60000041810 */
[----:B---3--:R-:W1:Y:S05]  /*2170*/  LDSM.16.M88.4 R32, [R252+0x10100] ;  /* 0x01010000fc20783b */ /* 0x008e6a0000000200 */
[C---:B-----5:R-:W-:Y:S08]  /*2180*/  HMMA.16816.F32.BF16 R28, R172.reuse, R44, R24 ;  /* 0x0000002cac1c723c */ /* 0x060ff00000041818 */
[----:B------:R-:W-:Y:S08]  /*2190*/  HMMA.16816.F32.BF16 R44, R172, R42, R8 ;  /* 0x0000002aac2c723c */ /* 0x000ff00000041808 */
[C---:B------:R-:W-:Y:S01]  /*21a0*/  HMMA.16816.F32.BF16 R8, R168.reuse, R48, RZ ;  /* 0x00000030a808723c */ /* 0x040fe200000418ff */
[----:B------:R-:W2:Y:S07]  /*21b0*/  LDSM.16.M88.4 R48, [R252+0x11100] ;  /* 0x01110000fc30783b */ /* 0x000eae0000000200 */
[----:B------:R-:W-:Y:S01]  /*21c0*/  HMMA.16816.F32.BF16 R24, R168, R54, RZ ;  /* 0x00000036a818723c */ /* 0x000fe200000418ff */
[----:B------:R-:W3:Y:S07]  /*21d0*/  LDSM.16.M88.4 R52, [R88] ;  /* 0x000000005834783b */ /* 0x000eee0000000200 */
[C---:B------:R-:W-:Y:S08]  /*21e0*/  HMMA.16816.F32.BF16 R20, R172.reuse, R76, R20 ;  /* 0x0000004cac14723c */ /* 0x040ff00000041814 */
[C---:B------:R-:W-:Y:S08]  /*21f0*/  HMMA.16816.F32.BF16 R16, R172.reuse, R68, R8 ;  /* 0x00000044ac10723c */ /* 0x040ff00000041808 */
[C---:B------:R-:W-:Y:S01]  /*2200*/  HMMA.16816.F32.BF16 R8, R172.reuse, R70, R12 ;  /* 0x00000046ac08723c */ /* 0x040fe2000004180c */
[----:B------:R-:W4:Y:S07]  /*2210*/  LDSM.16.M88.4 R68, [R88+0x800] ;  /* 0x000800005844783b */ /* 0x000f2e0000000200 */
[----:B------:R-:W-:Y:S01]  /*2220*/  HMMA.16816.F32.BF16 R24, R172, R78, R24 ;  /* 0x0000004eac18723c */ /* 0x000fe20000041818 */
[----:B------:R-:W-:Y:S07]  /*2230*/  LDSM.16.M88.4 R76, [R135+0x13900] ;  /* 0x01390000874c783b */ /* 0x000fee0000000200 */
[C---:B-1----:R-:W-:Y:S08]  /*2240*/  HMMA.16816.F32.BF16 R28, R192.reuse, R32, R28 ;  /* 0x00000020c01c723c */ /* 0x042ff0000004181c */
[C---:B------:R-:W-:Y:S01]  /*2250*/  HMMA.16816.F32.BF16 R32, R192.reuse, R34, R60 ;  /* 0x00000022c020723c */ /* 0x040fe2000004183c */
[----:B------:R-:W-:Y:S07]  /*2260*/  LDSM.16.M88.4 R60, [R135+0x13100] ;  /* 0x01310000873c783b */ /* 0x000fee0000000200 */
[C---:B--2---:R-:W-:Y:S01]  /*2270*/  HMMA.16816.F32.BF16 R12, R192.reuse, R48, R16 ;  /* 0x00000030c00c723c */ /* 0x044fe20000041810 */
[----:B------:R-:W-:Y:S07]  /*2280*/  LDSM.16.M88.4 R16, [R89+0x2000] ;  /* 0x002000005910783b */ /* 0x000fee0000000200 */
[C---:B------:R-:W-:Y:S01]  /*2290*/  HMMA.16816.F32.BF16 R40, R192.reuse, R36, R56 ;  /* 0x00000024c028723c */ /* 0x040fe20000041838 */
[----:B------:R-:W-:Y:S07]  /*22a0*/  LDSM.16.M88.4 R56, [R135+0x12900] ;  /* 0x012900008738783b */ /* 0x000fee0000000200 */
[C---:B------:R-:W-:Y:S08]  /*22b0*/  HMMA.16816.F32.BF16 R44, R192.reuse, R38, R44 ;  /* 0x00000026c02c723c */ /* 0x040ff0000004182c */
[C---:B------:R-:W-:Y:S01]  /*22c0*/  HMMA.16816.F32.BF16 R8, R192.reuse, R50, R8 ;  /* 0x00000032c008723c */ /* 0x040fe20000041808 */
[----:B------:R-:W1:Y:S07]  /*22d0*/  LDSM.16.M88.4 R48, [R135+0x12100] ;  /* 0x012100008730783b */ /* 0x000e6e0000000200 */
[C---:B------:R-:W-:Y:S08]  /*22e0*/  HMMA.16816.F32.BF16 R20, R192.reuse, R64, R20 ;  /* 0x00000040c014723c */ /* 0x040ff00000041814 */
[----:B------:R-:W-:Y:S01]  /*22f0*/  HMMA.16816.F32.BF16 R24, R192, R66, R24 ;  /* 0x00000042c018723c */ /* 0x000fe20000041818 */
[----:B------:R-:W2:Y:S07]  /*2300*/  LDSM.16.M88.4 R64, [R89+0x3000] ;  /* 0x003000005940783b */ /* 0x000eae0000000200 */
[C---:B---3--:R-:W-:Y:S08]  /*2310*/  HMMA.16816.F32.BF16 R28, R196.reuse, R52, R28 ;  /* 0x00000034c41c723c */ /* 0x048ff0000004181c */
[C---:B------:R-:W-:Y:S01]  /*2320*/  HMMA.16816.F32.BF16 R32, R196.reuse, R54, R32 ;  /* 0x00000036c420723c */ /* 0x040fe20000041820 */
[----:B------:R-:W-:Y:S07]  /*2330*/  LDSM.16.M88.4 R52, [R252+0x12900] ;  /* 0x01290000fc34783b */ /* 0x000fee0000000200 */
[C---:B------:R-:W-:Y:S08]  /*2340*/  HMMA.16816.F32.BF16 R12, R196.reuse, R72, R12 ;  /* 0x00000048c40c723c */ /* 0x040ff0000004180c */
[C---:B----4-:R-:W-:Y:S01]  /*2350*/  HMMA.16816.F32.BF16 R36, R196.reuse, R68, R40 ;  /* 0x00000044c424723c */ /* 0x050fe20000041828 */
[----:B------:R-:W3:Y:S07]  /*2360*/  LDSM.16.M88.4 R40, [R89+0x2800] ;  /* 0x002800005928783b */ /* 0x000eee0000000200 */
[C---:B------:R-:W-:Y:S01]  /*2370*/  HMMA.16816.F32.BF16 R44, R196.reuse, R70, R44 ;  /* 0x00000046c42c723c */ /* 0x040fe2000004182c */
[----:B------:R-:W4:Y:S07]  /*2380*/  LDSM.16.M88.4 R68, [R89+0x3800] ;  /* 0x003800005944783b */ /* 0x000f2e0000000200 */
[C---:B------:R-:W-:Y:S01]  /*2390*/  HMMA.16816.F32.BF16 R8, R196.reuse, R74, R8 ;  /* 0x0000004ac408723c */ /* 0x040fe20000041808 */
[----:B------:R-:W-:Y:S07]  /*23a0*/  LDSM.16.M88.4 R72, [R252+0x13900] ;  /* 0x01390000fc48783b */ /* 0x000fee0000000200 */
[C---:B------:R-:W-:Y:S08]  /*23b0*/  HMMA.16816.F32.BF16 R20, R196.reuse, R80, R20 ;  /* 0x00000050c414723c */ /* 0x040ff00000041814 */
[----:B------:R-:W-:Y:S01]  /*23c0*/  HMMA.16816.F32.BF16 R24, R196, R82, R24 ;  /* 0x00000052c418723c */ /* 0x000fe20000041818 */
[----:B------:R-:W-:Y:S07]  /*23d0*/  LDSM.16.M88.4 R80, [R88+0x3800] ;  /* 0x003800005850783b */ /* 0x000fee0000000200 */
[C---:B-1----:R-:W-:Y:S08]  /*23e0*/  HMMA.16816.F32.BF16 R28, R200.reuse, R48, R28 ;  /* 0x00000030c81c723c */ /* 0x042ff0000004181c */
[C---:B------:R-:W-:Y:S01]  /*23f0*/  HMMA.16816.F32.BF16 R32, R200.reuse, R50, R32 ;  /* 0x00000032c820723c */ /* 0x040fe20000041820 */
[----:B------:R-:W1:Y:S07]  /*2400*/  LDSM.16.M88.4 R48, [R252+0x12100] ;  /* 0x01210000fc30783b */ /* 0x000e6e0000000200 */
[C---:B------:R-:W-:Y:S08]  /*2410*/  HMMA.16816.F32.BF16 R12, R200.reuse, R60, R12 ;  /* 0x0000003cc80c723c */ /* 0x040ff0000004180c */
[C---:B------:R-:W-:Y:S08]  /*2420*/  HMMA.16816.F32.BF16 R36, R200.reuse, R56, R36 ;  /* 0x00000038c824723c */ /* 0x040ff00000041824 */
[C---:B------:R-:W-:Y:S01]  /*2430*/  HMMA.16816.F32.BF16 R44, R200.reuse, R58, R44 ;  /* 0x0000003ac82c723c */ /* 0x040fe2000004182c */
[----:B------:R-:W5:Y:S07]  /*2440*/  LDSM.16.M88.4 R56, [R252+0x13100] ;  /* 0x01310000fc38783b */ /* 0x000f6e0000000200 */
[C---:B------:R-:W-:Y:S01]  /*2450*/  HMMA.16816.F32.BF16 R8, R200.reuse, R62, R8 ;  /* 0x0000003ec808723c */ /* 0x040fe20000041808 */
[----:B------:R-:W-:Y:S07]  /*2460*/  LDSM.16.M88.4 R60, [R88+0x2800] ;  /* 0x00280000583c783b */ /* 0x000fee0000000200 */
[C---:B------:R-:W-:Y:S08]  /*2470*/  HMMA.16816.F32.BF16 R20, R200.reuse, R76, R20 ;  /* 0x0000004cc814723c */ /* 0x040ff00000041814 */
[----:B------:R-:W-:Y:S01]  /*2480*/  HMMA.16816.F32.BF16 R24, R200, R78, R24 ;  /* 0x0000004ec818723c */ /* 0x000fe20000041818 */
[----:B------:R-:W-:Y:S07]  /*2490*/  LDSM.16.M88.4 R76, [R135+0x15900] ;  /* 0x01590000874c783b */ /* 0x000fee0000000200 */
[C---:B------:R-:W-:Y:S08]  /*24a0*/  HMMA.16816.F32.BF16 R28, R204.reuse, R16, R28 ;  /* 0x00000010cc1c723c */ /* 0x040ff0000004181c */
[C---:B------:R-:W-:Y:S08]  /*24b0*/  HMMA.16816.F32.BF16 R32, R204.reuse, R18, R32 ;  /* 0x00000012cc20723c */ /* 0x040ff00000041820 */
[C---:B--2---:R-:W-:Y:S08]  /*24c0*/  HMMA.16816.F32.BF16 R16, R204.reuse, R64, R12 ;  /* 0x00000040cc10723c */ /* 0x044ff0000004180c */
[C---:B---3--:R-:W-:Y:S08]  /*24d0*/  HMMA.16816.F32.BF16 R36, R204.reuse, R40, R36 ;  /* 0x00000028cc24723c */ /* 0x048ff00000041824 */
[C---:B------:R-:W-:Y:S01]  /*24e0*/  HMMA.16816.F32.BF16 R44, R204.reuse, R42, R44 ;  /* 0x0000002acc2c723c */ /* 0x040fe2000004182c */
[----:B------:R-:W2:Y:S07]  /*24f0*/  LDSM.16.M88.4 R40, [R88+0x2000] ;  /* 0x002000005828783b */ /* 0x000eae0000000200 */
[C---:B------:R-:W-:Y:S01]  /*2500*/  HMMA.16816.F32.BF16 R12, R204.reuse, R66, R8 ;  /* 0x00000042cc0c723c */ /* 0x040fe20000041808 */
[----:B------:R-:W3:Y:S07]  /*2510*/  LDSM.16.M88.4 R64, [R88+0x3000] ;  /* 0x003000005840783b */ /* 0x000eee0000000200 */
[C---:B----4-:R-:W-:Y:S08]  /*2520*/  HMMA.16816.F32.BF16 R8, R204.reuse, R68, R20 ;  /* 0x00000044cc08723c */ /* 0x050ff00000041814 */
[----:B------:R-:W-:Y:S01]  /*2530*/  HMMA.16816.F32.BF16 R24, R204, R70, R24 ;  /* 0x00000046cc18723c */ /* 0x000fe20000041818 */
[----:B------:R-:W-:Y:S07]  /*2540*/  LDSM.16.M88.4 R68, [R135+0x15100] ;  /* 0x015100008744783b */ /* 0x000fee0000000200 */
[C---:B-1----:R-:W-:Y:S08]  /*2550*/  HMMA.16816.F32.BF16 R28, R208.reuse, R48, R28 ;  /* 0x00000030d01c723c */ /* 0x042ff0000004181c */
[C---:B------:R-:W-:Y:S01]  /*2560*/  HMMA.16816.F32.BF16 R32, R208.reuse, R50, R32 ;  /* 0x00000032d020723c */ /* 0x040fe20000041820 */
[----:B------:R-:W1:Y:S07]  /*2570*/  LDSM.16.M88.4 R48, [R135+0x14100] ;  /* 0x014100008730783b */ /* 0x000e6e0000000200 */
[C---:B-----5:R-:W-:Y:S08]  /*2580*/  HMMA.16816.F32.BF16 R20, R208.reuse, R56, R16 ;  /* 0x00000038d014723c */ /* 0x060ff00000041810 */
[C---:B------:R-:W-:Y:S01]  /*2590*/  HMMA.16816.F32.BF16 R16, R208.reuse, R58, R12 ;  /* 0x0000003ad010723c */ /* 0x040fe2000004180c */
[----:B------:R-:W4:Y:S07]  /*25a0*/  LDSM.16.M88.4 R56, [R135+0x14900] ;  /* 0x014900008738783b */ /* 0x000f2e0000000200 */
[C---:B------:R-:W-:Y:S08]  /*25b0*/  HMMA.16816.F32.BF16 R12, R208.reuse, R72, R8 ;  /* 0x00000048d00c723c */ /* 0x040ff00000041808 */
[C---:B------:R-:W-:Y:S08]  /*25c0*/  HMMA.16816.F32.BF16 R36, R208.reuse, R52, R36 ;  /* 0x00000034d024723c */ /* 0x040ff00000041824 */
[----:B------:R-:W-:Y:S01]  /*25d0*/  HMMA.16816.F32.BF16 R8, R208, R74, R24 ;  /* 0x0000004ad008723c */ /* 0x000fe20000041818 */
[----:B------:R-:W-:Y:S07]  /*25e0*/  LDSM.16.M88.4 R72, [R89+0x5800] ;  /* 0x005800005948783b */ /* 0x000fee0000000200 */
[----:B--2---:R-:W-:Y:S08]  /*25f0*/  HMMA.16816.F32.BF16 R28, R212, R40, R28 ;  /* 0x00000028d41c723c */ /* 0x004ff0000004181c */
[----:B------:R-:W-:Y:S01]  /*2600*/  HMMA.16816.F32.BF16 R44, R208, R54, R44 ;  /* 0x00000036d02c723c */ /* 0x000fe2000004182c */
[----:B------:R-:W-:Y:S07]  /*2610*/  LDSM.16.M88.4 R52, [R89+0x4800] ;  /* 0x004800005934783b */ /* 0x000fee0000000200 */
[C---:B------:R-:W-:Y:S01]  /*2620*/  HMMA.16816.F32.BF16 R32, R212.reuse, R42, R32 ;  /* 0x0000002ad420723c */ /* 0x040fe20000041820 */
[----:B------:R-:W2:Y:S07]  /*2630*/  LDSM.16.M88.4 R40, [R89+0x4000] ;  /* 0x004000005928783b */ /* 0x000eae0000000200 */
[C---:B---3--:R-:W-:Y:S08]  /*2640*/  HMMA.16816.F32.BF16 R24, R212.reuse, R64, R20 ;  /* 0x00000040d418723c */ /* 0x048ff00000041814 */
[C---:B------:R-:W-:Y:S01]  /*2650*/  HMMA.16816.F32.BF16 R20, R212.reuse, R66, R16 ;  /* 0x00000042d414723c */ /* 0x040fe20000041810 */
[----:B------:R-:W3:Y:S07]  /*2660*/  LDSM.16.M88.4 R64, [R89+0x5000] ;  /* 0x005000005940783b */ /* 0x000eee0000000200 */
[C---:B------:R-:W-:Y:S08]  /*2670*/  HMMA.16816.F32.BF16 R16, R212.reuse, R80, R12 ;  /* 0x00000050d410723c */ /* 0x040ff0000004180c */
[C---:B------:R-:W-:Y:S08]  /*2680*/  HMMA.16816.F32.BF16 R36, R212.reuse, R60, R36 ;  /* 0x0000003cd424723c */ /* 0x040ff00000041824 */
[----:B------:R-:W-:Y:S08]  /*2690*/  HMMA.16816.F32.BF16 R12, R212, R82, R8 ;  /* 0x00000052d40c723c */ /* 0x000ff00000041808 */
[----:B-1----:R-:W-:Y:S08]  /*26a0*/  HMMA.16816.F32.BF16 R8, R216, R48, R28 ;  /* 0x00000030d808723c */ /* 0x002ff0000004181c */
[----:B------:R-:W-:Y:S01]  /*26b0*/  HMMA.16816.F32.BF16 R44, R212, R62, R44 ;  /* 0x0000003ed42c723c */ /* 0x000fe2000004182c */
[----:B------:R-:W-:Y:S07]  /*26c0*/  LDSM.16.M88.4 R60, [R252+0x14900] ;  /* 0x01490000fc3c783b */ /* 0x000fee0000000200 */
[C---:B------:R-:W-:Y:S01]  /*26d0*/  HMMA.16816.F32.BF16 R32, R216.reuse, R50, R32 ;  /* 0x00000032d820723c */ /* 0x040fe20000041820 */
[----:B------:R-:W1:Y:S07]  /*26e0*/  LDSM.16.M88.4 R48, [R252+0x14100] ;  /* 0x01410000fc30783b */ /* 0x000e6e0000000200 */
[C---:B------:R-:W-:Y:S08]  /*26f0*/  HMMA.16816.F32.BF16 R28, R216.reuse, R68, R24 ;  /* 0x00000044d81c723c */ /* 0x040ff00000041818 */
[C---:B------:R-:W-:Y:S01]  /*2700*/  HMMA.16816.F32.BF16 R24, R216.reuse, R70, R20 ;  /* 0x00000046d818723c */ /* 0x040fe20000041814 */
[----:B------:R-:W-:Y:S07]  /*2710*/  LDSM.16.M88.4 R68, [R88+0x5800] ;  /* 0x005800005844783b */ /* 0x000fee0000000200 */
[C---:B------:R-:W-:Y:S08]  /*2720*/  HMMA.16816.F32.BF16 R20, R216.reuse, R76, R16 ;  /* 0x0000004cd814723c */ /* 0x040ff00000041810 */
[C---:B----4-:R-:W-:Y:S08]  /*2730*/  HMMA.16816.F32.BF16 R36, R216.reuse, R56, R36 ;  /* 0x00000038d824723c */ /* 0x050ff00000041824 */
[----:B------:R-:W-:Y:S08]  /*2740*/  HMMA.16816.F32.BF16 R16, R216, R78, R12 ;  /* 0x0000004ed810723c */ /* 0x000ff0000004180c */
[----:B--2---:R-:W-:Y:S08]  /*2750*/  HMMA.16816.F32.BF16 R12, R220, R40, R8 ;  /* 0x00000028dc0c723c */ /* 0x004ff00000041808 */
[----:B------:R-:W-:Y:S08]  /*2760*/  HMMA.16816.F32.BF16 R44, R216, R58, R44 ;  /* 0x0000003ad82c723c */ /* 0x000ff0000004182c */
[C---:B------:R-:W-:Y:S08]  /*2770*/  HMMA.16816.F32.BF16 R8, R220.reuse, R42, R32 ;  /* 0x0000002adc08723c */ /* 0x040ff00000041820 */
[C---:B---3--:R-:W-:Y:S08]  /*2780*/  HMMA.16816.F32.BF16 R32, R220.reuse, R64, R28 ;  /* 0x00000040dc20723c */ /* 0x048ff0000004181c */
[C---:B------:R-:W-:Y:S01]  /*2790*/  HMMA.16816.F32.BF16 R28, R220.reuse, R66, R24 ;  /* 0x00000042dc1c723c */ /* 0x040fe20000041818 */
[----:B------:R-:W2:Y:S04]  /*27a0*/  LDSM.16.M88.4 R24, [R252+0x15100] ;  /* 0x01510000fc18783b */ /* 0x000ea80000000200 */
[----:B------:R-:W-:Y:S03]  /*27b0*/  LDSM.16.M88.4 R64, [R135+0x17900] ;  /* 0x017900008740783b */ /* 0x000fe60000000200 */
[C---:B------:R-:W-:Y:S08]  /*27c0*/  HMMA.16816.F32.BF16 R36, R220.reuse, R52, R36 ;  /* 0x00000034dc24723c */ /* 0x040ff00000041824 */
[----:B------:R-:W-:Y:S08]  /*27d0*/  HMMA.16816.F32.BF16 R56, R220, R74, R16 ;  /* 0x0000004adc38723c */ /* 0x000ff00000041810 */
[----:B-1----:R-:W-:Y:S01]  /*27e0*/  HMMA.16816.F32.BF16 R16, R224, R48, R12 ;  /* 0x00000030e010723c */ /* 0x002fe2000004180c */
[----:B------:R-:W1:Y:S07]  /*27f0*/  LDSM.16.M88.4 R12, [R88+0x4000] ;  /* 0x00400000580c783b */ /* 0x000e6e0000000200 */
[----:B------:R-:W-:Y:S01]  /*2800*/  HMMA.16816.F32.BF16 R44, R220, R54, R44 ;  /* 0x00000036dc2c723c */ /* 0x000fe2000004182c */
[----:B------:R-:W3:Y:S07]  /*2810*/  LDSM.16.M88.4 R52, [R252+0x15900] ;  /* 0x01590000fc34783b */ /* 0x000eee0000000200 */
[----:B------:R-:W-:Y:S01]  /*2820*/  HMMA.16816.F32.BF16 R8, R224, R50, R8 ;  /* 0x00000032e008723c */ /* 0x000fe20000041808 */
[----:B------:R-:W4:Y:S07]  /*2830*/  LDSM.16.M88.4 R48, [R88+0x4800] ;  /* 0x004800005830783b */ /* 0x000f2e0000000200 */
[----:B------:R-:W-:Y:S08]  /*2840*/  HMMA.16816.F32.BF16 R40, R220, R72, R20 ;  /* 0x00000048dc28723c */ /* 0x000ff00000041814 */
[C---:B------:R-:W-:Y:S08]  /*2850*/  HMMA.16816.F32.BF16 R20, R224.reuse, R60, R36 ;  /* 0x0000003ce014723c */ /* 0x040ff00000041824 */
[C---:B--2---:R-:W-:Y:S01]  /*2860*/  HMMA.16816.F32.BF16 R36, R224.reuse, R24, R32 ;  /* 0x00000018e024723c */ /* 0x044fe20000041820 */
[----:B------:R-:W2:Y:S07]  /*2870*/  LDSM.16.M88.4 R32, [R135+0x16100] ;  /* 0x016100008720783b */ /* 0x000eae0000000200 */
[----:B------:R-:W-:Y:S01]  /*2880*/  HMMA.16816.F32.BF16 R44, R224, R62, R44 ;  /* 0x0000003ee02c723c */ /* 0x000fe2000004182c */
[----:B------:R-:W5:Y:S07]  /*2890*/  LDSM.16.M88.4 R60, [R88+0x5000] ;  /* 0x00500000583c783b */ /* 0x000f6e0000000200 */
[----:B-1----:R-:W-:Y:S08]  /*28a0*/  HMMA.16816.F32.BF16 R16, R228, R12, R16 ;  /* 0x0000000ce410723c */ /* 0x002ff00000041810 */
[C---:B------:R-:W-:Y:S08]  /*28b0*/  HMMA.16816.F32.BF16 R28, R224.reuse, R26, R28 ;  /* 0x0000001ae01c723c */ /* 0x040ff0000004181c */
[----:B---3--:R-:W-:Y:S08]  /*28c0*/  HMMA.16816.F32.BF16 R40, R224, R52, R40 ;  /* 0x00000034e028723c */ /* 0x008ff00000041828 */
[C---:B----4-:R-:W-:Y:S01]  /*28d0*/  HMMA.16816.F32.BF16 R24, R228.reuse, R48, R20 ;  /* 0x00000030e418723c */ /* 0x050fe20000041814 */
[----:B------:R-:W1:Y:S07]  /*28e0*/  LDSM.16.M88.4 R20, [R89+0x6000] ;  /* 0x006000005914783b */ /* 0x000e6e0000000200 */
[----:B------:R-:W-:Y:S08]  /*28f0*/  HMMA.16816.F32.BF16 R8, R228, R14, R8 ;  /* 0x0000000ee408723c */ /* 0x000ff00000041808 */
[----:B------:R-:W-:Y:S01]  /*2900*/  HMMA.16816.F32.BF16 R76, R224, R54, R56 ;  /* 0x00000036e04c723c */ /* 0x000fe20000041838 */
[----:B------:R-:W-:Y:S07]  /*2910*/  LDSM.16.M88.4 R52, [R89+0x6800] ;  /* 0x006800005934783b */ /* 0x000fee0000000200 */
[----:B--2---:R-:W-:Y:S08]  /*2920*/  HMMA.16816.F32.BF16 R12, R232, R32, R16 ;  /* 0x00000020e80c723c */ /* 0x004ff00000041810 */
[C---:B-----5:R-:W-:Y:S01]  /*2930*/  HMMA.16816.F32.BF16 R56, R228.reuse, R60, R36 ;  /* 0x0000003ce438723c */ /* 0x060fe20000041824 */
[----:B------:R-:W2:Y:S07]  /*2940*/  LDSM.16.M88.4 R36, [R135+0x16900] ;  /* 0x016900008724783b */ /* 0x000eae0000000200 */
[----:B------:R-:W-:Y:S01]  /*2950*/  HMMA.16816.F32.BF16 R72, R228, R68, R40 ;  /* 0x00000044e448723c */ /* 0x000fe20000041828 */
[----:B------:R-:W3:Y:S07]  /*2960*/  LDSM.16.M88.4 R40, [R252+0x16100] ;  /* 0x01610000fc28783b */ /* 0x000eee0000000200 */
[----:B------:R-:W-:Y:S08]  /*2970*/  HMMA.16816.F32.BF16 R8, R232, R34, R8 ;  /* 0x00000022e808723c */ /* 0x000ff00000041808 */
[----:B-1----:R-:W-:Y:S08]  /*2980*/  HMMA.16816.F32.BF16 R12, R236, R20, R12 ;  /* 0x00000014ec0c723c */ /* 0x002ff0000004180c */
[C---:B------:R-:W-:Y:S01]  /*2990*/  HMMA.16816.F32.BF16 R48, R228.reuse, R50, R44 ;  /* 0x00000032e430723c */ /* 0x040fe2000004182c */
[----:B------:R-:W1:Y:S07]  /*29a0*/  LDSM.16.M88.4 R44, [R88+0x6000] ;  /* 0x00600000582c783b */ /* 0x000e6e0000000200 */
[----:B------:R-:W-:Y:S01]  /*29b0*/  HMMA.16816.F32.BF16 R60, R228, R62, R28 ;  /* 0x0000003ee43c723c */ /* 0x000fe2000004181c */
[----:B------:R-:W4:Y:S07]  /*29c0*/  LDSM.16.M88.4 R28, [R135+0x17100] ;  /* 0x01710000871c783b */ /* 0x000f2e0000000200 */
[----:B--2---:R-:W-:Y:S08]  /*29d0*/  HMMA.16816.F32.BF16 R16, R232, R36, R24 ;  /* 0x00000024e810723c */ /* 0x004ff00000041818 */
[----:B------:R-:W-:Y:S08]  /*29e0*/  HMMA.16816.F32.BF16 R8, R236, R22, R8 ;  /* 0x00000016ec08723c */ /* 0x000ff00000041808 */
[----:B---3--:R-:W-:Y:S08]  /*29f0*/  HMMA.16816.F32.BF16 R12, R240, R40, R12 ;  /* 0x00000028f00c723c */ /* 0x008ff0000004180c */
[----:B------:R-:W-:Y:S01]  /*2a00*/  HMMA.16816.F32.BF16 R24, R232, R38, R48 ;  /* 0x00000026e818723c */ /* 0x000fe20000041830 */
[----:B------:R-:W2:Y:S04]  /*2a10*/  LDSM.16.M88.4 R36, [R252+0x16900] ;  /* 0x01690000fc24783b */ /* 0x000ea80000000200 */
[----:B------:R-:W3:Y:S03]  /*2a20*/  LDSM.16.M88.4 R48, [R89+0x7000] ;  /* 0x007000005930783b */ /* 0x000ee60000000200 */
[----:B------:R-:W-:Y:S08]  /*2a30*/  HMMA.16816.F32.BF16 R20, R236, R52, R16 ;  /* 0x00000034ec14723c */ /* 0x000ff00000041810 */
[----:B------:R-:W-:Y:S08]  /*2a40*/  HMMA.16816.F32.BF16 R8, R240, R42, R8 ;  /* 0x0000002af008723c */ /* 0x000ff00000041808 */
[----:B-1----:R-:W-:Y:S08]  /*2a50*/  HMMA.16816.F32.BF16 R32, R244, R44, R12 ;  /* 0x0000002cf420723c */ /* 0x002ff0000004180c */
[----:B----4-:R-:W-:Y:S01]  /*2a60*/  HMMA.16816.F32.BF16 R12, R232, R28, R56 ;  /* 0x0000001ce80c723c */ /* 0x010fe20000041838 */
[----:B------:R-:W1:Y:S07]  /*2a70*/  LDSM.16.M88.4 R56, [R88+0x6800] ;  /* 0x006800005838783b */ /* 0x000e6e0000000200 */
[----:B------:R-:W-:Y:S01]  /*2a80*/  HMMA.16816.F32.BF16 R16, R236, R54, R24 ;  /* 0x00000036ec10723c */ /* 0x000fe20000041818 */
[----:B------:R-:W4:Y:S07]  /*2a90*/  LDSM.16.M88.4 R52, [R252+0x17100] ;  /* 0x01710000fc34783b */ /* 0x000f2e0000000200 */
[----:B------:R-:W-:Y:S01]  /*2aa0*/  HMMA.16816.F32.BF16 R40, R232, R30, R60 ;  /* 0x0000001ee828723c */ /* 0x000fe2000004183c */
[----:B------:R-:W-:-:S07]  /*2ab0*/  FMUL.FTZ R2, R32, c[0x0][0x320] ;  /* 0x0000c80020027a20 */ /* 0x000fce0000410000 */
[----:B--2---:R-:W-:Y:S08]  /*2ac0*/  HMMA.16816.F32.BF16 R20, R240, R36, R20 ;  /* 0x00000024f014723c */ /* 0x004ff00000041814 */
[----:B------:R-:W-:Y:S01]  /*2ad0*/  HMMA.16816.F32.BF16 R28, R244, R46, R8 ;  /* 0x0000002ef41c723c */ /* 0x000fe20000041808 */
[----:B------:R-:W2:Y:S07]  /*2ae0*/  LDSM.16.M88.4 R44, [R89+0x7800] ;  /* 0x00780000592c783b */ /* 0x000eae0000000200 */
[----:B------:R-:W-:Y:S01]  /*2af0*/  HMMA.16816.F32.BF16 R68, R228, R70, R76 ;  /* 0x00000046e444723c */ /* 0x000fe2000004184c */
[----:B------:R5:W1:Y:S07]  /*2b00*/  MUFU.TANH R76, R2 ;  /* 0x00000002004c7308 */ /* 0x000a6e0000002400 */
[----:B------:R-:W-:Y:S08]  /*2b10*/  HMMA.16816.F32.BF16 R60, R232, R64, R72 ;  /* 0x00000040e83c723c */ /* 0x000ff00000041848 */
[----:B---3--:R-:W-:Y:S01]  /*2b20*/  HMMA.16816.F32.BF16 R12, R236, R48, R12 ;  /* 0x00000030ec0c723c */ /* 0x008fe2000004180c */
[----:B-----5:R-:W-:-:S04]  /*2b30*/  FMUL.FTZ R2, R33, c[0x0][0x320] ;  /* 0x0000c80021027a20 */ /* 0x020fc80000410000 */
[----:B------:R3:W2:Y:S03]  /*2b40*/  MUFU.TANH R74, R2 ;  /* 0x00000002004a7308 */ /* 0x0006a60000002400 */
[----:B------:R-:W-:Y:S01]  /*2b50*/  HMMA.16816.F32.BF16 R8, R240, R38, R16 ;  /* 0x00000026f008723c */ /* 0x000fe20000041810 */
[----:B------:R-:W5:Y:S07]  /*2b60*/  LDSM.16.M88.4 R36, [R252+0x17900] ;  /* 0x01790000fc24783b */ /* 0x000f6e0000000200 */
[----:B-1----:R-:W-:Y:S01]  /*2b70*/  HMMA.16816.F32.BF16 R24, R244, R56, R20 ;  /* 0x00000038f418723c */ /* 0x002fe20000041814 */
[----:B---3--:R-:W-:-:S07]  /*2b80*/  FMUL.FTZ R2, R34, c[0x0][0x320] ;  /* 0x0000c80022027a20 */ /* 0x008fce0000410000 */
[----:B----4-:R-:W-:Y:S01]  /*2b90*/  HMMA.16816.F32.BF16 R20, R240, R52, R12 ;  /* 0x00000034f014723c */ /* 0x010fe2000004180c */
[----:B------:R1:W3:Y:S07]  /*2ba0*/  MUFU.TANH R73, R2 ;  /* 0x0000000200497308 */ /* 0x0002ee0000002400 */
[----:B------:R-:W-:Y:S07]  /*2bb0*/  HMMA.16816.F32.BF16 R12, R244, R58, R8 ;  /* 0x0000003af40c723c */ /* 0x000fee0000041808 */
[----:B------:R-:W-:Y:S01]  /*2bc0*/  SHF.R.S32.HI R59, RZ, 0x1f, R133 ;  /* 0x0000001fff3b7819 */ /* 0x000fe20000011485 */
[----:B------:R-:W-:Y:S01]  /*2bd0*/  HMMA.16816.F32.BF16 R8, R232, R66, R68 ;  /* 0x00000042e808723c */ /* 0x000fe20000041844 */
[----:B-1----:R-:W-:Y:S01]  /*2be0*/  FMUL.FTZ R2, R35, c[0x0][0x320] ;  /* 0x0000c80023027a20 */ /* 0x002fe20000410000 */
[----:B------:R-:W-:-:S03]  /*2bf0*/  SHF.R.S32.HI R58, RZ, 0x1f, R134 ;  /* 0x0000001fff3a7819 */ /* 0x000fc60000011486 */
[----:B------:R1:W4:Y:S03]  /*2c00*/  MUFU.TANH R72, R2 ;  /* 0x0000000200487308 */ /* 0x0003260000002400 */
[C---:B------:R-:W-:Y:S01]  /*2c10*/  HMMA.16816.F32.BF16 R32, R236.reuse, R50, R40 ;  /* 0x00000032ec20723c */ /* 0x040fe20000041828 */
[----:B------:R-:W-:Y:S07]  /*2c20*/  LDSM.16.M88.4 R40, [R88+0x7000] ;  /* 0x007000005828783b */ /* 0x000fee0000000200 */
[----:B--2---:R-:W-:Y:S01]  /*2c30*/  HMMA.16816.F32.BF16 R16, R236, R44, R60 ;  /* 0x0000002cec10723c */ /* 0x004fe2000004183c */
[----:B-1----:R-:W-:-:S07]  /*2c40*/  FMUL.FTZ R2, R28, c[0x0][0x320] ;  /* 0x0000c8001c027a20 */ /* 0x002fce0000410000 */
[----:B------:R-:W-:Y:S01]  /*2c50*/  HMMA.16816.F32.BF16 R8, R236, R46, R8 ;  /* 0x0000002eec08723c */ /* 0x000fe20000041808 */
[----:B------:R1:W2:Y:S11]  /*2c60*/  MUFU.TANH R65, R2 ;  /* 0x0000000200417308 */ /* 0x0002b60000002400 */
[----:B------:R-:W-:Y:S04]  /*2c70*/  @!UPT UIADD3 URZ, URZ, URZ, URZ ;  /* 0x0000003f3f3ff290 */ /* 0x000fe8000fffe03f */
[----:B-----5:R-:W-:Y:S01]  /*2c80*/  HMMA.16816.F32.BF16 R16, R240, R36, R16 ;  /* 0x00000024f010723c */ /* 0x020fe20000041810 */
[----:B-1----:R-:W-:-:S04]  /*2c90*/  FMUL.FTZ R2, R29, c[0x0][0x320] ;  /* 0x0000c8001d027a20 */ /* 0x002fc80000410000 */
[----:B------:R1:W1:Y:S03]  /*2ca0*/  MUFU.TANH R64, R2 ;  /* 0x0000000200407308 */ /* 0x0002660000002400 */
[----:B------:R-:W-:Y:S01]  /*2cb0*/  HMMA.16816.F32.BF16 R8, R240, R38, R8 ;  /* 0x00000026f008723c */ /* 0x000fe20000041808 */
[----:B-1----:R-:W-:-:S04]  /*2cc0*/  FMUL.FTZ R2, R30, c[0x0][0x320] ;  /* 0x0000c8001e027a20 */ /* 0x002fc80000410000 */
[----:B------:R1:W1:Y:S02]  /*2cd0*/  MUFU.TANH R57, R2 ;  /* 0x0000000200397308 */ /* 0x0002640000002400 */
[----:B-1----:R-:W-:Y:S02]  /*2ce0*/  FMUL.FTZ R2, R31, c[0x0][0x320] ;  /* 0x0000c8001f027a20 */ /* 0x002fe40000410000 */
[----:B------:R-:W-:Y:S01]  /*2cf0*/  HMMA.16816.F32.BF16 R28, R240, R54, R32 ;  /* 0x00000036f01c723c */ /* 0x000fe20000041820 */
[----:B------:R-:W1:Y:S03]  /*2d00*/  LDSM.16.M88.4 R32, [R88+0x7800] ;  /* 0x007800005820783b */ /* 0x000e660000000200 */
[----:B------:R5:W1:Y:S01]  /*2d10*/  MUFU.TANH R56, R2 ;  /* 0x0000000200387308 */ /* 0x000a620000002400 */
[----:B------:R-:W-:-:S04]  /*2d20*/  DEPBAR.LE SB0, 0x0 ;  /* 0x000080000000791a */ /* 0x000fc80000000000 */
[----:B------:R-:W-:Y:S02]  /*2d30*/  SHF.R.S32.HI R55, RZ, 0x1f, R177 ;  /* 0x0000001fff377819 */ /* 0x000fe400000114b1 */
[----:B------:R-:W-:Y:S01]  /*2d40*/  SHF.R.S32.HI R54, RZ, 0x1f, R176 ;  /* 0x0000001fff367819 */ /* 0x000fe200000114b0 */
[----:B-----5:R-:W-:-:S04]  /*2d50*/  FMUL.FTZ R2, R24, c[0x0][0x320] ;  /* 0x0000c80018027a20 */ /* 0x020fc80000410000 */
[----:B------:R5:W1:Y:S02]  /*2d60*/  MUFU.TANH R53, R2 ;  /* 0x0000000200357308 */ /* 0x000a640000002400 */
[----:B-----5:R-:W-:Y:S01]  /*2d70*/  FMUL.FTZ R2, R25, c[0x0][0x320] ;  /* 0x0000c80019027a20 */ /* 0x020fe20000410000 */
[----:B-1----:R-:W-:Y:S05]  /*2d80*/  HMMA.16816.F32.BF16 R8, R244, R34, R8 ;  /* 0x00000022f408723c */ /* 0x002fea0000041808 */
[----:B------:R1:W1:Y:S02]  /*2d90*/  MUFU.TANH R52, R2 ;  /* 0x0000000200347308 */ /* 0x0002640000002400 */
[----:B-1----:R-:W-:-:S06]  /*2da0*/  FMUL.FTZ R2, R26, c[0x0][0x320] ;  /* 0x0000c8001a027a20 */ /* 0x002fcc0000410000 */
[----:B------:R1:W1:Y:S02]  /*2db0*/  MUFU.TANH R51, R2 ;  /* 0x0000000200337308 */ /* 0x0002640000002400 */
[----:B-1----:R-:W-:Y:S02]  /*2dc0*/  FMUL.FTZ R2, R27, c[0x0][0x320] ;  /* 0x0000c8001b027a20 */ /* 0x002fe40000410000 */
[C---:B------:R-:W-:Y:S04]  /*2dd0*/  HMMA.16816.F32.BF16 R24, R244.reuse, R40, R20 ;  /* 0x00000028f418723c */ /* 0x040fe80000041814 */
[----:B------:R1:W1:Y:S04]  /*2de0*/  MUFU.TANH R50, R2 ;  /* 0x0000000200327308 */ /* 0x0002680000002400 */
[----:B------:R-:W-:Y:S01]  /*2df0*/  HMMA.16816.F32.BF16 R20, R244, R42, R28 ;  /* 0x0000002af414723c */ /* 0x000fe2000004181c */
[----:B-1----:R-:W-:-:S04]  /*2e00*/  FMUL.FTZ R2, R12, c[0x0][0x320] ;  /* 0x0000c8000c027a20 */ /* 0x002fc80000410000 */
[----:B------:R1:W1:Y:S02]  /*2e10*/  MUFU.TANH R49, R2 ;  /* 0x0000000200317308 */ /* 0x0002640000002400 */
[----:B-1----:R-:W-:-:S06]  /*2e20*/  FMUL.FTZ R2, R13, c[0x0][0x320] ;  /* 0x0000c8000d027a20 */ /* 0x002fcc0000410000 */
[----:B------:R1:W1:Y:S02]  /*2e30*/  MUFU.TANH R48, R2 ;  /* 0x0000000200307308 */ /* 0x0002640000002400 */
[----:B-1----:R-:W-:-:S06]  /*2e40*/  FMUL.FTZ R2, R14, c[0x0][0x320] ;  /* 0x0000c8000e027a20 */ /* 0x002fcc0000410000 */
[----:B------:R1:W1:Y:S02]  /*2e50*/  MUFU.TANH R46, R2 ;  /* 0x00000002002e7308 */ /* 0x0002640000002400 */
[----:B-1----:R-:W-:Y:S02]  /*2e60*/  FMUL.FTZ R2, R15, c[0x0][0x320] ;  /* 0x0000c8000f027a20 */ /* 0x002fe40000410000 */
[----:B------:R-:W-:Y:S04]  /*2e70*/  HMMA.16816.F32.BF16 R12, R244, R32, R16 ;  /* 0x00000020f40c723c */ /* 0x000fe80000041810 */
[----:B------:R1:W1:Y:S02]  /*2e80*/  MUFU.TANH R45, R2 ;  /* 0x00000002002d7308 */ /* 0x0002640000002400 */
[----:B-1----:R-:W-:-:S06]  /*2e90*/  FMUL.FTZ R2, R24, c[0x0][0x320] ;  /* 0x0000c80018027a20 */ /* 0x002fcc0000410000 */
        /* <DEDUP_REMOVED lines=31> */
[----:B-1----:R-:W-:-:S05]  /*3090*/  IADD3 R2, R85, 0x100, RZ ;  /* 0x0000010055027810 */ /* 0x002fca0007ffe0ff */
[----:B------:R1:W-:Y:S04]  /*30a0*/  STL [R1+0x18], R2 ;  /* 0x0000180201007387 */ /* 0x0003e80000100800 */
[----:B------:R-:W-:Y:S06]  /*30b0*/  BAR.SYNC.DEFER_BLOCKING 0x0 ;  /* 0x0000000000007b1d */ /* 0x000fec0000010000 */
[----:B------:R-:W-:Y:S05]  /*30c0*/  @!P0 BRA `(.L_x_4) ;  /* 0x0000052000008947 */ /* 0x000fea0003800000 */
[----:B--234-:R-:W-:Y:S01]  /*30d0*/  ULEA UR6, UR6, UR9, 0x6 ;  /* 0x0000000906067291 */ /* 0x01cfe2000f8e303f */
[----:B------:R-:W-:Y:S01]  /*30e0*/  ISETP.NE.AND P2, PT, R87, 0x1, PT ;  /* 0x000000015700780c */ /* 0x000fe20003f45270 */
[----:B------:R-:W-:-:S04]  /*30f0*/  IMAD.MOV.U32 R9, RZ, RZ, RZ ;  /* 0x000000ffff097224 */ /* 0x000fc800078e00ff */
[----:B------:R-:W-:-:S05]  /*3100*/  IMAD.U32 R3, RZ, RZ, UR6 ;  /* 0x00000006ff037e24 */ /* 0x000fca000f8e00ff */
[----:B------:R-:W-:-:S05]  /*3110*/  IADD3 R3, R3, -0x40, R86 ;  /* 0xffffffc003037810 */ /* 0x000fca0007ffe056 */
[----:B------:R-:W-:-:S04]  /*3120*/  @P2 IMAD.HI.U32 R6, R3, c[0x0][0x2bc], RZ ;  /* 0x0000af0003062a27 */ /* 0x000fc800078e00ff */
[----:B-1----:R-:W-:Y:S01]  /*3130*/  IMAD.MOV.U32 R2, RZ, RZ, R3 ;  /* 0x000000ffff027224 */ /* 0x002fe200078e0003 */
[----:B------:R-:W-:-:S04]  /*3140*/  @P2 SHF.R.U32.HI R2, RZ, c[0x0][0x2c0], R6 ;  /* 0x0000b000ff022a19 */ /* 0x000fc80000011606 */
[----:B------:R-:W-:-:S04]  /*3150*/  @!P1 IADD3 R7, P0, R2, UR16, RZ ;  /* 0x0000001002079c10 */ /* 0x000fc8000ff1e0ff */
[----:B------:R-:W-:Y:S02]  /*3160*/  @!P1 LEA.HI.X.SX32 R8, R2, UR14, 0x1, P0 ;  /* 0x0000000e02089c11 */ /* 0x000fe400080f0eff */
[----:B------:R-:W-:-:S04]  /*3170*/  @!P1 LEA R6, P0, R7, c[0x0][0x2a0], 0x2 ;  /* 0x0000a80007069a11 */ /* 0x000fc800078010ff */
[----:B------:R-:W-:-:S05]  /*3180*/  @!P1 LEA.HI.X R7, R7, c[0x0][0x2a4], R8, 0x2, P0 ;  /* 0x0000a90007079a11 */ /* 0x000fca00000f1408 */
[----:B------:R1:W2:Y:S01]  /*3190*/  @!P1 LDG.E R9, [R6.64] ;  /* 0x0000000c06099981 */ /* 0x0002a2000c1e1900 */
[----:B------:R-:W-:Y:S01]  /*31a0*/  IMAD.MOV R2, RZ, RZ, -R2 ;  /* 0x000000ffff027224 */ /* 0x000fe200078e0a02 */
[----:B------:R-:W-:Y:S01]  /*31b0*/  SEL R28, RZ, 0x10, P6 ;  /* 0x00000010ff1c7807 */ /* 0x000fe20003000000 */
[----:B------:R-:W-:Y:S01]  /*31c0*/  IMAD.SHL.U32 R8, R134, 0x2, RZ ;  /* 0x0000000286087824 */ /* 0x000fe200078e00ff */
[----:B------:R-:W-:Y:S01]  /*31d0*/  SEL R27, RZ, 0x10, P5 ;  /* 0x00000010ff1b7807 */ /* 0x000fe20002800000 */
[----:B------:R-:W-:Y:S01]  /*31e0*/  IMAD R10, R2, c[0x0][0x2b8], R3 ;  /* 0x0000ae00020a7a24 */ /* 0x000fe200078e0203 */
[----:B------:R-:W-:Y:S01]  /*31f0*/  IADD3 R18, -R28, 0x10, RZ ;  /* 0x000000101c127810 */ /* 0x000fe20007ffe1ff */
[----:B------:R-:W-:Y:S01]  /*3200*/  IMAD.SHL.U32 R20, R177, 0x2, RZ ;  /* 0x00000002b1147824 */ /* 0x000fe200078e00ff */
[----:B------:R-:W-:Y:S01]  /*3210*/  IADD3 R16, -R27, 0x10, RZ ;  /* 0x000000101b107810 */ /* 0x000fe20007ffe1ff */
[----:B------:R-:W-:Y:S01]  /*3220*/  IMAD.SHL.U32 R22, R176, 0x2, RZ ;  /* 0x00000002b0167824 */ /* 0x000fe200078e00ff */
[----:B------:R-:W-:Y:S01]  /*3230*/  SHF.R.S32.HI R2, RZ, 0x1f, R10 ;  /* 0x0000001fff027819 */ /* 0x000fe2000001140a */
[----:B------:R3:W-:Y:S01]  /*3240*/  STL [R1+0x14], R10 ;  /* 0x0000140a01007387 */ /* 0x0007e20000100800 */
[----:B------:R-:W-:-:S02]  /*3250*/  LOP3.LUT R18, R18, 0xf, RZ, 0xc0, !PT ;  /* 0x0000000f12127812 */ /* 0x000fc400078ec0ff */
[----:B------:R-:W-:Y:S02]  /*3260*/  SEL R26, RZ, 0x10, P4 ;  /* 0x00000010ff1a7807 */ /* 0x000fe40002000000 */
[----:B------:R-:W-:Y:S02]  /*3270*/  LOP3.LUT R16, R16, 0xf, RZ, 0xc0, !PT ;  /* 0x0000000f10107812 */ /* 0x000fe400078ec0ff */
[----:B------:R-:W-:Y:S02]  /*3280*/  IADD3 R14, -R26, 0x10, RZ ;  /* 0x000000101a0e7810 */ /* 0x000fe40007ffe1ff */
[----:B------:R-:W-:Y:S02]  /*3290*/  SEL R25, RZ, 0x10, P3 ;  /* 0x00000010ff197807 */ /* 0x000fe40001800000 */
[----:B------:R-:W-:Y:S02]  /*32a0*/  SHF.L.U64.HI R21, R134, 0x1, R58 ;  /* 0x0000000186157819 */ /* 0x000fe4000001023a */
[----:B------:R-:W-:Y:S01]  /*32b0*/  LOP3.LUT R14, R14, 0xf, RZ, 0xc0, !PT ;  /* 0x0000000f0e0e7812 */ /* 0x000fe200078ec0ff */
[----:B-1----:R-:W-:Y:S01]  /*32c0*/  IMAD R6, R2, c[0x0][0x1e0], RZ ;  /* 0x0000780002067a24 */ /* 0x002fe200078e02ff */
[----:B------:R-:W-:Y:S01]  /*32d0*/  IADD3 R12, -R25, 0x10, RZ ;  /* 0x00000010190c7810 */ /* 0x000fe20007ffe1ff */
[----:B------:R-:W-:Y:S01]  /*32e0*/  IMAD.WIDE.U32 R2, R10, c[0x0][0x1e0], RZ ;  /* 0x000078000a027a25 */ /* 0x000fe200078e00ff */
[----:B------:R-:W-:-:S02]  /*32f0*/  SHF.L.U64.HI R23, R177, 0x1, R55 ;  /* 0x00000001b1177819 */ /* 0x000fc40000010237 */
[----:B------:R-:W-:Y:S01]  /*3300*/  LOP3.LUT R12, R12, 0xf, RZ, 0xc0, !PT ;  /* 0x0000000f0c0c7812 */ /* 0x000fe200078ec0ff */
[----:B------:R-:W-:Y:S01]  /*3310*/  IMAD R6, R10, c[0x0][0x1e4], R6 ;  /* 0x000079000a067a24 */ /* 0x000fe200078e0206 */
[----:B------:R-:W-:-:S03]  /*3320*/  SHF.L.U64.HI R24, R176, 0x1, R54 ;  /* 0x00000001b0187819 */ /* 0x000fc60000010236 */
[----:B------:R-:W-:Y:S02]  /*3330*/  IMAD.IADD R3, R3, 0x1, R6 ;  /* 0x0000000103037824 */ /* 0x000fe400078e0206 */
[----:B---3--:R-:W-:Y:S01]  /*3340*/  IMAD.SHL.U32 R10, R133, 0x2, RZ ;  /* 0x00000002850a7824 */ /* 0x008fe200078e00ff */
[----:B--2---:R-:W-:Y:S01]  /*3350*/  SHF.R.S32.HI R6, RZ, 0x1f, R9 ;  /* 0x0000001fff067819 */ /* 0x004fe20000011409 */
[----:B------:R-:W-:Y:S01]  /*3360*/  IMAD.WIDE.U32 R2, R9, c[0x0][0x1f0], R2 ;  /* 0x00007c0009027a25 */ /* 0x000fe200078e0002 */
[----:B------:R1:W-:Y:S03]  /*3370*/  STL [R1+0x10], R9 ;  /* 0x0000100901007387 */ /* 0x0003e60000100800 */
[----:B------:R-:W-:Y:S01]  /*3380*/  IMAD R6, R6, c[0x0][0x1f0], RZ ;  /* 0x00007c0006067a24 */ /* 0x000fe200078e02ff */
[----:B------:R-:W-:-:S03]  /*3390*/  IADD3 R2, P0, R2, UR20, RZ ;  /* 0x0000001402027c10 */ /* 0x000fc6000ff1e0ff */
[----:B------:R-:W-:-:S05]  /*33a0*/  IMAD R6, R9, c[0x0][0x1f4], R6 ;  /* 0x00007d0009067a24 */ /* 0x000fca00078e0206 */
[----:B------:R-:W-:Y:S02]  /*33b0*/  IADD3.X R6, R3, UR18, R6, P0, !PT ;  /* 0x0000001203067c10 */ /* 0x000fe400087fe406 */
[----:B------:R-:W-:-:S04]  /*33c0*/  LEA R7, P0, R2, c[0x0][0x1c8], 0x1 ;  /* 0x0000720002077a11 */ /* 0x000fc800078008ff */
[----:B------:R-:W-:Y:S02]  /*33d0*/  LEA.HI.X R6, R2, c[0x0][0x1cc], R6, 0x1, P0 ;  /* 0x0000730002067a11 */ /* 0x000fe400000f0c06 */
[----:B------:R-:W2:Y:S04]  /*33e0*/  SHFL.IDX PT, R2, R7, 0x1, 0x181f ;  /* 0x00381f0007027f89 */ /* 0x000ea800000e0000 */
[----:B------:R-:W3:Y:S01]  /*33f0*/  SHFL.IDX PT, R3, R6, 0x1, 0x181f ;  /* 0x00381f0006037f89 */ /* 0x000ee200000e0000 */
[----:B-1----:R-:W-:Y:S02]  /*3400*/  SHF.L.U64.HI R9, R133, 0x1, R59 ;  /* 0x0000000185097819 */ /* 0x002fe4000001023b */
[----:B--2---:R-:W-:-:S04]  /*3410*/  IADD3 R18, P2, P0, R18, R2, R10 ;  /* 0x0000000212127210 */ /* 0x004fc8000785e00a */
[----:B---3--:R-:W-:Y:S02]  /*3420*/  IADD3.X R19, RZ, R3, R9, P2, P0 ;  /* 0x00000003ff137210 */ /* 0x008fe400017e0409 */
[----:B------:R-:W-:-:S04]  /*3430*/  IADD3 R16, P2, P0, R16, R2, R8 ;  /* 0x0000000210107210 */ /* 0x000fc8000785e008 */
[----:B------:R-:W-:Y:S02]  /*3440*/  IADD3.X R17, RZ, R3, R21, P2, P0 ;  /* 0x00000003ff117210 */ /* 0x000fe400017e0415 */
[----:B------:R-:W-:-:S04]  /*3450*/  IADD3 R14, P2, P0, R14, R2, R20 ;  /* 0x000000020e0e7210 */ /* 0x000fc8000785e014 */
[-C--:B------:R-:W-:Y:S02]  /*3460*/  IADD3.X R15, RZ, R3.reuse, R23, P2, P0 ;  /* 0x00000003ff0f7210 */ /* 0x080fe400017e0417 */
[----:B------:R-:W-:Y:S02]  /*3470*/  IADD3 R12, P2, P0, R12, R2, R22 ;  /* 0x000000020c0c7210 */ /* 0x000fe4000785e016 */
[----:B------:R-:W1:Y:S02]  /*3480*/  SHFL.IDX PT, R2, R7, RZ, 0x181f ;  /* 0x00181fff07027589 */ /* 0x000e6400000e0000 */
[----:B------:R-:W-:Y:S02]  /*3490*/  IADD3.X R13, RZ, R3, R24, P2, P0 ;  /* 0x00000003ff0d7210 */ /* 0x000fe400017e0418 */
[----:B------:R-:W2:Y:S01]  /*34a0*/  SHFL.IDX PT, R3, R6, RZ, 0x181f ;  /* 0x00181fff06037589 */ /* 0x000ea200000e0000 */
[----:B-1----:R-:W-:-:S05]  /*34b0*/  IADD3 R10, P0, R2, R10, RZ ;  /* 0x0000000a020a7210 */ /* 0x002fca0007f1e0ff */
[----:B--2---:R-:W-:Y:S01]  /*34c0*/  IMAD.X R11, R3, 0x1, R9, P0 ;  /* 0x00000001030b7824 */ /* 0x004fe200000e0609 */
[----:B------:R-:W-:-:S04]  /*34d0*/  IADD3 R8, P0, R2, R8, RZ ;  /* 0x0000000802087210 */ /* 0x000fc80007f1e0ff */
[----:B------:R1:W-:Y:S01]  /*34e0*/  LDGSTS.E.BYPASS.LTC128B.128 [R85+0x10100], [R10.64], !P6 ;  /* 0x101000000a557fae */ /* 0x0003e2000f101d4c */
[----:B------:R-:W-:Y:S01]  /*34f0*/  IMAD.X R9, R3, 0x1, R21, P0 ;  /* 0x0000000103097824 */ /* 0x000fe200000e0615 */
[----:B------:R-:W-:-:S04]  /*3500*/  IADD3 R6, P0, R2, R20, RZ ;  /* 0x0000001402067210 */ /* 0x000fc80007f1e0ff */
[----:B------:R1:W-:Y:S01]  /*3510*/  LDGSTS.E.BYPASS.LTC128B.128 [R85+0x12100], [R8.64], !P5 ;  /* 0x1210000008557fae */ /* 0x0003e2000e901d4c */
[----:B------:R-:W-:Y:S01]  /*3520*/  IMAD.X R7, R3, 0x1, R23, P0 ;  /* 0x0000000103077824 */ /* 0x000fe200000e0617 */
[----:B------:R-:W-:-:S04]  /*3530*/  IADD3 R2, P0, R2, R22, RZ ;  /* 0x0000001602027210 */ /* 0x000fc80007f1e0ff */
[----:B------:R1:W-:Y:S01]  /*3540*/  LDGSTS.E.BYPASS.LTC128B.128 [R85+0x14100], [R6.64], !P4 ;  /* 0x1410000006557fae */ /* 0x0003e2000e101d4c */
[----:B------:R-:W-:Y:S01]  /*3550*/  IMAD.X R3, R3, 0x1, R24, P0 ;  /* 0x0000000103037824 */ /* 0x000fe200000e0618 */
[----:B------:R-:W-:-:S04]  /*3560*/  ISETP.NE.U32.AND P0, PT, R28, RZ, PT ;  /* 0x000000ff1c00720c */ /* 0x000fc80003f05070 */
[----:B------:R1:W-:Y:S09]  /*3570*/  LDGSTS.E.BYPASS.LTC128B.128 [R85+0x16100], [R2.64], !P3 ;  /* 0x1610000002557fae */ /* 0x0003f2000d901d4c */
[----:B------:R1:W-:Y:S01]  /*3580*/  LDGSTS.E.BYPASS.LTC128B.128.ZFILL [R85+0x11100], [R18.64], P0 ;  /* 0x1110000012557fae */ /* 0x0003e20008141d4c */
[----:B------:R-:W-:-:S13]  /*3590*/  ISETP.NE.U32.AND P0, PT, R27, RZ, PT ;  /* 0x000000ff1b00720c */ /* 0x000fda0003f05070 */
[----:B------:R1:W-:Y:S01]  /*35a0*/  LDGSTS.E.BYPASS.LTC128B.128.ZFILL [R85+0x13100], [R16.64], P0 ;  /* 0x1310000010557fae */ /* 0x0003e20008141d4c */
[----:B------:R-:W-:-:S13]  /*35b0*/  ISETP.NE.U32.AND P0, PT, R26, RZ, PT ;  /* 0x000000ff1a00720c */ /* 0x000fda0003f05070 */
[----:B------:R1:W-:Y:S01]  /*35c0*/  LDGSTS.E.BYPASS.LTC128B.128.ZFILL [R85+0x15100], [R14.64], P0 ;  /* 0x151000000e557fae */ /* 0x0003e20008141d4c */
[----:B------:R-:W-:-:S13]  /*35d0*/  ISETP.NE.U32.AND P0, PT, R25, RZ, PT ;  /* 0x000000ff1900720c */ /* 0x000fda0003f05070 */
[----:B------:R1:W-:Y:S02]  /*35e0*/  LDGSTS.E.BYPASS.LTC128B.128.ZFILL [R85+0x17100], [R12.64], P0 ;  /* 0x171000000c557fae */ /* 0x0003e40008141d4c */
.L_x_4:
[----:B-1234-:R-:W-:Y:S01]  /*35f0*/  LOP3.LUT R2, R84, 0xffffffe0, RZ, 0xc0, !PT ;  /* 0xffffffe054027812 */ /* 0x01efe200078ec0ff */
[----:B------:R-:W-:Y:S01]  /*3600*/  IMAD.U32 R6, RZ, RZ, UR10 ;  /* 0x0000000aff067e24 */ /* 0x000fe2000f8e00ff */
[----:B------:R-:W0:Y:S01]  /*3610*/  LDGDEPBAR ;  /* 0x00000000000079af */ /* 0x000e220000000000 */
[----:B------:R-:W-:Y:S02]  /*3620*/  IMAD.SHL.U32 R248, R4, 0x2, RZ ;  /* 0x0000000204f87824 */ /* 0x000fe400078e00ff */
[----:B------:R-:W-:Y:S02]  /*3630*/  IMAD.IADD R2, R132, 0x1, -R2 ;  /* 0x0000000184027824 */ /* 0x000fe400078e0a02 */
[----:B------:R-:W-:Y:S01]  /*3640*/  IMAD R249, R5, 0x2, R248 ;  /* 0x0000000205f97824 */ /* 0x000fe200078e02f8 */
[----:B------:R-:W-:Y:S01]  /*3650*/  LDSM.16.MT88.4 R24, [R248+0x100] ;  /* 0x00010000f818783b */ /* 0x000fe20000004200 */
[C---:B------:R-:W-:Y:S02]  /*3660*/  LEA R251, R0.reuse, R248, 0x1 ;  /* 0x000000f800fb7211 */ /* 0x040fe400078e08ff */
[----:B------:R-:W-:Y:S01]  /*3670*/  SHF.R.S32.HI R3, RZ, 0x1f, R2 ;  /* 0x0000001fff037819 */ /* 0x000fe20000011402 */
[----:B------:R-:W-:-:S02]  /*3680*/  IMAD R250, R0, 0x2, R249 ;  /* 0x0000000200fa7824 */ /* 0x000fc400078e02f9 */
[----:B------:R-:W-:Y:S01]  /*3690*/  LDSM.16.MT88.4 R68, [R251+0x2100] ;  /* 0x00210000fb44783b */ /* 0x000fe20000004200 */
[----:B------:R-:W-:-:S03]  /*36a0*/  LEA.HI R3, R3, R2, RZ, 0x2 ;  /* 0x0000000203037211 */ /* 0x000fc600078f10ff */
[----:B------:R-:W-:Y:S01]  /*36b0*/  LDSM.16.MT88.4 R80, [R250+0x2900] ;  /* 0x00290000fa50783b */ /* 0x000fe20000004200 */
[----:B------:R-:W-:-:S04]  /*36c0*/  LOP3.LUT R3, R3, 0x7ffffffc, RZ, 0xc0, !PT ;  /* 0x7ffffffc03037812 */ /* 0x000fc800078ec0ff */
[----:B------:R-:W-:-:S05]  /*36d0*/  IADD3 R2, R2, -R3, RZ ;  /* 0x8000000302027210 */ /* 0x000fca0007ffe0ff */
[----:B------:R-:W-:-:S05]  /*36e0*/  IMAD R2, R2, -0x2, R6 ;  /* 0xfffffffe02027824 */ /* 0x000fca00078e0206 */
[----:B------:R-:W-:-:S04]  /*36f0*/  ISETP.GT.AND P0, PT, R2, RZ, PT ;  /* 0x000000ff0200720c */ /* 0x000fc80003f04270 */
[----:B------:R-:W-:Y:S02]  /*3700*/  FSEL R15, R73, -INF , P0 ;  /* 0xff800000490f7808 */ /* 0x000fe40000000000 */
[----:B------:R-:W-:Y:S02]  /*3710*/  FSEL R10, R76, -INF , P0 ;  /* 0xff8000004c0a7808 */ /* 0x000fe40000000000 */
[----:B------:R-:W-:Y:S01]  /*3720*/  ISETP.GT.AND P0, PT, R2, 0x1, PT ;  /* 0x000000010200780c */ /* 0x000fe20003f04270 */
[----:B------:R-:W-:Y:S03]  /*3730*/  LDSM.16.MT88.4 R76, [R250+0x2100] ;  /* 0x00210000fa4c783b */ /* 0x000fe60000004200 */
[----:B------:R-:W-:Y:S02]  /*3740*/  FSEL R16, R72, -INF , P0 ;  /* 0xff80000048107808 */ /* 0x000fe40000000000 */
[----:B------:R-:W-:-:S02]  /*3750*/  FSEL R9, R74, -INF , P0 ;  /* 0xff8000004a097808 */ /* 0x000fc40000000000 */
[----:B------:R-:W-:Y:S01]  /*3760*/  ISETP.GT.AND P0, PT, R2, 0x8, PT ;  /* 0x000000080200780c */ /* 0x000fe20003f04270 */
[----:B------:R-:W-:Y:S01]  /*3770*/  LDSM.16.MT88.4 R72, [R250+0x900] ;  /* 0x00090000fa48783b */ /* 0x000fe20000004200 */
[----:B------:R-:W-:Y:S02]  /*3780*/  FMNMX.FTZ R3, R10, R9, !PT ;  /* 0x000000090a037209 */ /* 0x000fe40007810000 */
[----:B------:R-:W-:Y:S02]  /*3790*/  FSEL R17, R57, -INF , P0 ;  /* 0xff80000039117808 */ /* 0x000fe40000000000 */
[----:B------:R-:W-:Y:S02]  /*37a0*/  FSEL R8, R65, -INF , P0 ;  /* 0xff80000041087808 */ /* 0x000fe40000000000 */
[----:B------:R-:W-:Y:S02]  /*37b0*/  ISETP.GT.AND P0, PT, R2, 0x9, PT ;  /* 0x000000090200780c */ /* 0x000fe40003f04270 */
[----:B------:R-:W-:-:S02]  /*37c0*/  FMNMX.FTZ R3, R8, R3, !PT ;  /* 0x0000000308037209 */ /* 0x000fc40007810000 */
[----:B------:R-:W-:Y:S02]  /*37d0*/  FSEL R18, R56, -INF , P0 ;  /* 0xff80000038127808 */ /* 0x000fe40000000000 */
[----:B------:R-:W-:Y:S02]  /*37e0*/  FSEL R7, R64, -INF , P0 ;  /* 0xff80000040077808 */ /* 0x000fe40000000000 */
[----:B------:R-:W-:Y:S01]  /*37f0*/  ISETP.GT.AND P0, PT, R2, 0x10, PT ;  /* 0x000000100200780c */ /* 0x000fe20003f04270 */
[----:B------:R-:W-:Y:S01]  /*3800*/  LDSM.16.MT88.4 R64, [R249+0x2100] ;  /* 0x00210000f940783b */ /* 0x000fe20000004200 */
[----:B------:R-:W-:Y:S02]  /*3810*/  FMNMX.FTZ R3, R7, R3, !PT ;  /* 0x0000000307037209 */ /* 0x000fe40007810000 */
[----:B------:R-:W-:Y:S02]  /*3820*/  FSEL R19, R51, -INF , P0 ;  /* 0xff80000033137808 */ /* 0x000fe40000000000 */
[----:B------:R-:W-:-:S02]  /*3830*/  FSEL R6, R53, -INF , P0 ;  /* 0xff80000035067808 */ /* 0x000fc40000000000 */
[----:B------:R-:W-:Y:S02]  /*3840*/  ISETP.GT.AND P0, PT, R2, 0x11, PT ;  /* 0x000000110200780c */ /* 0x000fe40003f04270 */
[----:B------:R-:W-:Y:S02]  /*3850*/  FMNMX.FTZ R3, R6, R3, !PT ;  /* 0x0000000306037209 */ /* 0x000fe40007810000 */
[----:B------:R-:W-:Y:S02]  /*3860*/  FSEL R20, R50, -INF , P0 ;  /* 0xff80000032147808 */ /* 0x000fe40000000000 */
[----:B------:R-:W-:Y:S02]  /*3870*/  FSEL R13, R52, -INF , P0 ;  /* 0xff800000340d7808 */ /* 0x000fe40000000000 */
[----:B------:R-:W-:Y:S01]  /*3880*/  ISETP.GT.AND P0, PT, R2, 0x18, PT ;  /* 0x000000180200780c */ /* 0x000fe20003f04270 */
[----:B------:R-:W-:Y:S01]  /*3890*/  LDSM.16.MT88.4 R52, [R249+0x900] ;  /* 0x00090000f934783b */ /* 0x000fe20000004200 */
[----:B------:R-:W-:-:S02]  /*38a0*/  FMNMX.FTZ R3, R13, R3, !PT ;  /* 0x000000030d037209 */ /* 0x000fc40007810000 */
[----:B------:R-:W-:Y:S02]  /*38b0*/  FSEL R22, R46, -INF , P0 ;  /* 0xff8000002e167808 */ /* 0x000fe40000000000 */
[----:B------:R-:W-:Y:S02]  /*38c0*/  FSEL R11, R49, -INF , P0 ;  /* 0xff800000310b7808 */ /* 0x000fe40000000000 */
[----:B------:R-:W-:Y:S02]  /*38d0*/  ISETP.GT.AND P0, PT, R2, 0x19, PT ;  /* 0x000000190200780c */ /* 0x000fe40003f04270 */
[----:B------:R-:W-:Y:S02]  /*38e0*/  FMNMX.FTZ R3, R11, R3, !PT ;  /* 0x000000030b037209 */ /* 0x000fe40007810000 */
[----:B------:R-:W-:Y:S02]  /*38f0*/  FSEL R23, R45, -INF , P0 ;  /* 0xff8000002d177808 */ /* 0x000fe40000000000 */
[----:B------:R-:W-:-:S02]  /*3900*/  FSEL R14, R48, -INF , P0 ;  /* 0xff800000300e7808 */ /* 0x000fc40000000000 */
[----:B------:R-:W-:Y:S01]  /*3910*/  ISETP.GT.AND P0, PT, R2, 0x20, PT ;  /* 0x000000200200780c */ /* 0x000fe20003f04270 */
[----:B------:R-:W-:Y:S01]  /*3920*/  LDSM.16.MT88.4 R48, [R251+0x100] ;  /* 0x00010000fb30783b */ /* 0x000fe20000004200 */
        /* <DEDUP_REMOVED lines=12> */
[----:B------:R-:W-:Y:S02]  /*39f0*/  ISETP.GT.AND P0, PT, R2, 0x29, PT ;  /* 0x000000290200780c */ /* 0x000fe40003f04270 */
[----:B------:R-:W-:Y:S02]  /*3a00*/  FMNMX.FTZ R3, R95, R3, !PT ;  /* 0x000000035f037209 */ /* 0x000fe40007810000 */
[----:B------:R-:W-:Y:S02]  /*3a10*/  FSEL R107, R36, -INF , P0 ;  /* 0xff800000246b7808 */ /* 0x000fe40000000000 */
[----:B------:R-:W-:Y:S02]  /*3a20*/  FSEL R94, R39, -INF , P0 ;  /* 0xff800000275e7808 */ /* 0x000fe40000000000 */
[----:B------:R-:W-:Y:S02]  /*3a30*/  ISETP.GT.AND P0, PT, R2, 0x30, PT ;  /* 0x000000300200780c */ /* 0x000fe40003f04270 */
[----:B------:R-:W-:-:S02]  /*3a40*/  FMNMX.FTZ R12, R15, R16, !PT ;  /* 0x000000100f0c7209 */ /* 0x000fc40007810000 */
[----:B------:R-:W-:Y:S02]  /*3a50*/  FSEL R106, R31, -INF , P0 ;  /* 0xff8000001f6a7808 */ /* 0x000fe40000000000 */
[----:B------:R-:W-:Y:S02]  /*3a60*/  FSEL R93, R35, -INF , P0 ;  /* 0xff800000235d7808 */ /* 0x000fe40000000000 */
[----:B------:R-:W-:Y:S02]  /*3a70*/  ISETP.GT.AND P0, PT, R2, 0x31, PT ;  /* 0x000000310200780c */ /* 0x000fe40003f04270 */
[----:B------:R-:W-:Y:S02]  /*3a80*/  FMNMX.FTZ R3, R94, R3, !PT ;  /* 0x000000035e037209 */ /* 0x000fe40007810000 */
[----:B------:R-:W-:Y:S02]  /*3a90*/  FSEL R99, R30, -INF , P0 ;  /* 0xff8000001e637808 */ /* 0x000fe40000000000 */
[----:B------:R-:W-:-:S02]  /*3aa0*/  FSEL R92, R34, -INF , P0 ;  /* 0xff800000225c7808 */ /* 0x000fc40000000000 */
[----:B------:R-:W-:Y:S02]  /*3ab0*/  FMNMX.FTZ R12, R17, R12, !PT ;  /* 0x0000000c110c7209 */ /* 0x000fe40007810000 */
[----:B------:R-:W-:Y:S02]  /*3ac0*/  ISETP.GT.AND P0, PT, R2, 0x38, PT ;  /* 0x000000380200780c */ /* 0x000fe40003f04270 */
[----:B------:R-:W-:Y:S02]  /*3ad0*/  FMNMX.FTZ R3, R93, R3, !PT ;  /* 0x000000035d037209 */ /* 0x000fe40007810000 */
[----:B------:R-:W-:Y:S02]  /*3ae0*/  FMNMX.FTZ R12, R18, R12, !PT ;  /* 0x0000000c120c7209 */ /* 0x000fe40007810000 */
[----:B------:R-:W-:Y:S02]  /*3af0*/  FSEL R98, R29, -INF , P0 ;  /* 0xff8000001d627808 */ /* 0x000fe40000000000 */
[----:B------:R-:W-:Y:S01]  /*3b00*/  FSEL R91, R33, -INF , P0 ;  /* 0xff800000215b7808 */ /* 0x000fe20000000000 */
[----:B------:R-:W-:Y:S01]  /*3b10*/  LDSM.16.MT88.4 R28, [R248+0x900] ;  /* 0x00090000f81c783b */ /* 0x000fe20000004200 */
[----:B------:R-:W-:-:S02]  /*3b20*/  ISETP.GT.AND P0, PT, R2, 0x39, PT ;  /* 0x000000390200780c */ /* 0x000fc40003f04270 */
[----:B------:R-:W-:Y:S02]  /*3b30*/  FMNMX.FTZ R2, R92, R3, !PT ;  /* 0x000000035c027209 */ /* 0x000fe40007810000 */
[----:B------:R-:W-:Y:S02]  /*3b40*/  FMNMX.FTZ R3, R19, R12, !PT ;  /* 0x0000000c13037209 */ /* 0x000fe40007810000 */
[----:B------:R-:W-:Y:S02]  /*3b50*/  FSEL R89, R32, -INF , P0 ;  /* 0xff80000020597808 */ /* 0x000fe40000000000 */
[----:B------:R-:W-:Y:S01]  /*3b60*/  FMNMX.FTZ R3, R20, R3, !PT ;  /* 0x0000000314037209 */ /* 0x000fe20007810000 */
[----:B------:R-:W-:Y:S01]  /*3b70*/  LDSM.16.MT88.4 R32, [R250+0x100] ;  /* 0x00010000fa20783b */ /* 0x000fe20000004200 */
[----:B------:R-:W-:Y:S02]  /*3b80*/  FMNMX.FTZ R2, R91, R2, !PT ;  /* 0x000000025b027209 */ /* 0x000fe40007810000 */
[----:B------:R-:W-:-:S02]  /*3b90*/  FMNMX.FTZ R3, R22, R3, !PT ;  /* 0x0000000316037209 */ /* 0x000fc40007810000 */
[----:B------:R-:W-:Y:S02]  /*3ba0*/  FMNMX.FTZ R2, R89, R2, !PT ;  /* 0x0000000259027209 */ /* 0x000fe40007810000 */
[----:B------:R-:W-:Y:S02]  /*3bb0*/  FMNMX.FTZ R3, R23, R3, !PT ;  /* 0x0000000317037209 */ /* 0x000fe40007810000 */
[----:B------:R-:W-:Y:S01]  /*3bc0*/  FSEL R90, R38, -INF , P0 ;  /* 0xff800000265a7808 */ /* 0x000fe20000000000 */
[----:B------:R-:W1:Y:S01]  /*3bd0*/  SHFL.BFLY PT, R12, R2, 0x2, 0x1f ;  /* 0x0c401f00020c7f89 */ /* 0x000e6200000e0000 */
[----:B------:R-:W-:-:S03]  /*3be0*/  FMNMX.FTZ R3, R105, R3, !PT ;  /* 0x0000000369037209 */ /* 0x000fc60007810000 */
[----:B------:R-:W-:Y:S01]  /*3bf0*/  LDSM.16.MT88.4 R36, [R249+0x100] ;  /* 0x00010000f924783b */ /* 0x000fe20000004200 */
[----:B------:R-:W-:-:S04]  /*3c00*/  FMNMX.FTZ R3, R104, R3, !PT ;  /* 0x0000000368037209 */ /* 0x000fc80007810000 */
[----:B------:R-:W-:-:S04]  /*3c10*/  FMNMX.FTZ R3, R108, R3, !PT ;  /* 0x000000036c037209 */ /* 0x000fc80007810000 */
[----:B------:R-:W-:-:S04]  /*3c20*/  FMNMX.FTZ R3, R107, R3, !PT ;  /* 0x000000036b037209 */ /* 0x000fc80007810000 */
[----:B------:R-:W-:-:S04]  /*3c30*/  FMNMX.FTZ R3, R106, R3, !PT ;  /* 0x000000036a037209 */ /* 0x000fc80007810000 */
[----:B------:R-:W-:Y:S02]  /*3c40*/  FMNMX.FTZ R3, R99, R3, !PT ;  /* 0x0000000363037209 */ /* 0x000fe40007810000 */
[----:B-1----:R-:W-:Y:S02]  /*3c50*/  FMNMX.FTZ R2, R2, R12, !PT ;  /* 0x0000000c02027209 */ /* 0x002fe40007810000 */
[----:B------:R-:W-:-:S03]  /*3c60*/  FMNMX.FTZ R3, R98, R3, !PT ;  /* 0x0000000362037209 */ /* 0x000fc60007810000 */
[----:B------:R-:W1:Y:S01]  /*3c70*/  SHFL.BFLY PT, R132, R2, 0x1, 0x1f ;  /* 0x0c201f0002847f89 */ /* 0x000e6200000e0000 */
[----:B------:R-:W-:-:S05]  /*3c80*/  FMNMX.FTZ R3, R90, R3, !PT ;  /* 0x000000035a037209 */ /* 0x000fca0007810000 */
[----:B------:R-:W2:Y:S01]  /*3c90*/  SHFL.BFLY PT, R21, R3, 0x2, 0x1f ;  /* 0x0c401f0003157f89 */ /* 0x000ea200000e0000 */
[----:B-1----:R-:W-:-:S04]  /*3ca0*/  FMNMX.FTZ R132, R2, R132, !PT ;  /* 0x0000008402847209 */ /* 0x002fc80007810000 */
[C---:B------:R-:W-:Y:S01]  /*3cb0*/  FSETP.NEU.FTZ.AND P0, PT, R132.reuse, -INF , PT ;  /* 0xff8000008400780b */ /* 0x040fe20003f1d000 */
[----:B------:R-:W-:Y:S01]  /*3cc0*/  FMUL.FTZ R12, R132, c[0x0][0x2d0] ;  /* 0x0000b400840c7a20 */ /* 0x000fe20000410000 */
[----:B--2---:R-:W-:-:S04]  /*3cd0*/  FMNMX.FTZ R2, R3, R21, !PT ;  /* 0x0000001503027209 */ /* 0x004fc80007810000 */
[----:B------:R-:W-:Y:S01]  /*3ce0*/  FSEL R12, R12, RZ, P0 ;  /* 0x000000ff0c0c7208 */ /* 0x000fe20000000000 */
[----:B------:R-:W1:Y:S04]  /*3cf0*/  SHFL.BFLY PT, R3, R2, 0x1, 0x1f ;  /* 0x0c201f0002037f89 */ /* 0x000e6800000e0000 */
[--C-:B------:R-:W-:Y:S02]  /*3d00*/  FFMA.FTZ R13, R13, c[0x0][0x2d0], -R12.reuse ;  /* 0x0000b4000d0d7a23 */ /* 0x100fe4000001080c */
[--C-:B------:R-:W-:Y:S02]  /*3d10*/  FFMA.FTZ R14, R14, c[0x0][0x2d0], -R12.reuse ;  /* 0x0000b4000e0e7a23 */ /* 0x100fe4000001080c */
[----:B------:R-:W-:Y:S01]  /*3d20*/  MUFU.EX2 R109, R13 ;  /* 0x0000000d006d7308 */ /* 0x000fe20000000800 */
[----:B------:R-:W-:-:S02]  /*3d30*/  FFMA.FTZ R10, R10, c[0x0][0x2d0], -R12 ;  /* 0x0000b4000a0a7a23 */ /* 0x000fc4000001080c */
[--C-:B------:R-:W-:Y:S02]  /*3d40*/  FFMA.FTZ R9, R9, c[0x0][0x2d0], -R12.reuse ;  /* 0x0000b40009097a23 */ /* 0x100fe4000001080c */
[--C-:B------:R-:W-:Y:S02]  /*3d50*/  FFMA.FTZ R8, R8, c[0x0][0x2d0], -R12.reuse ;  /* 0x0000b40008087a23 */ /* 0x100fe4000001080c */
[--C-:B------:R-:W-:Y:S01]  /*3d60*/  FFMA.FTZ R7, R7, c[0x0][0x2d0], -R12.reuse ;  /* 0x0000b40007077a23 */ /* 0x100fe2000001080c */
[----:B------:R-:W-:Y:S01]  /*3d70*/  MUFU.EX2 R183, R14 ;  /* 0x0000000e00b77308 */ /* 0x000fe20000000800 */
[--C-:B------:R-:W-:Y:S02]  /*3d80*/  FFMA.FTZ R11, R11, c[0x0][0x2d0], -R12.reuse ;  /* 0x0000b4000b0b7a23 */ /* 0x100fe4000001080c */
[----:B------:R-:W-:Y:S01]  /*3d90*/  FFMA.FTZ R6, R6, c[0x0][0x2d0], -R12 ;  /* 0x0000b40006067a23 */ /* 0x000fe2000001080c */
[----:B-1----:R-:W-:-:S04]  /*3da0*/  FMNMX.FTZ R2, R3, R2, !PT ;  /* 0x0000000203027209 */ /* 0x002fc80007810000 */
[----:B------:R-:W-:Y:S01]  /*3db0*/  MUFU.EX2 R87, R10 ;  /* 0x0000000a00577308 */ /* 0x000fe20000000800 */
[C---:B------:R-:W-:Y:S01]  /*3dc0*/  FSETP.NEU.FTZ.AND P0, PT, R2.reuse, -INF , PT ;  /* 0xff8000000200780b */ /* 0x040fe20003f1d000 */
[----:B------:R-:W-:-:S06]  /*3dd0*/  FMUL.FTZ R3, R2, c[0x0][0x2d0] ;  /* 0x0000b40002037a20 */ /* 0x000fcc0000410000 */
[----:B------:R-:W1:Y:S01]  /*3de0*/  MUFU.EX2 R85, R9 ;  /* 0x0000000900557308 */ /* 0x000e620000000800 */
[----:B------:R-:W-:-:S05]  /*3df0*/  FSEL R3, R3, RZ, P0 ;  /* 0x000000ff03037208 */ /* 0x000fca0000000000 */
[--C-:B------:R-:W-:Y:S02]  /*3e00*/  FFMA.FTZ R4, R16, c[0x0][0x2d0], -R3.reuse ;  /* 0x0000b40010047a23 */ /* 0x100fe40000010803 */
[--C-:B------:R-:W-:Y:S01]  /*3e10*/  FFMA.FTZ R15, R15, c[0x0][0x2d0], -R3.reuse ;  /* 0x0000b4000f0f7a23 */ /* 0x100fe20000010803 */
[----:B------:R1:W-:Y:S08]  /*3e20*/  MUFU.EX2 R86, R8 ;  /* 0x0000000800567308 */ /* 0x0003f00000000800 */
[----:B------:R2:W-:Y:S08]  /*3e30*/  MUFU.EX2 R13, R4 ;  /* 0x00000004000d7308 */ /* 0x0005f00000000800 */
[----:B------:R-:W3:Y:S01]  /*3e40*/  MUFU.EX2 R88, R7 ;  /* 0x0000000700587308 */ /* 0x000ee20000000800 */
[----:B-1----:R-:W-:Y:S01]  /*3e50*/  F2FP.BF16.PACK_AB R8, R85, R87 ;  /* 0x000000575508723e */ /* 0x002fe200000010ff */
[----:B--2---:R-:W-:-:S06]  /*3e60*/  FFMA.FTZ R4, R17, c[0x0][0x2d0], -R3 ;  /* 0x0000b40011047a23 */ /* 0x004fcc0000010803 */
[----:B------:R-:W1:Y:S01]  /*3e70*/  MUFU.EX2 R15, R15 ;  /* 0x0000000f000f7308 */ /* 0x000e620000000800 */
[----:B---3--:R-:W-:-:S07]  /*3e80*/  F2FP.BF16.PACK_AB R10, R88, R86 ;  /* 0x00000056580a723e */ /* 0x008fce00000010ff */
[----:B------:R2:W-:Y:S08]  /*3e90*/  MUFU.EX2 R14, R4 ;  /* 0x00000004000e7308 */ /* 0x0005f00000000800 */
[----:B------:R-:W3:Y:S01]  /*3ea0*/  MUFU.EX2 R110, R11 ;  /* 0x0000000b006e7308 */ /* 0x000ee20000000800 */
[----:B-1----:R-:W-:Y:S01]  /*3eb0*/  F2FP.BF16.PACK_AB R9, R13, R15 ;  /* 0x0000000f0d09723e */ /* 0x002fe200000010ff */
[----:B--2---:R-:W-:-:S06]  /*3ec0*/  FFMA.FTZ R4, R18, c[0x0][0x2d0], -R3 ;  /* 0x0000b40012047a23 */ /* 0x004fcc0000010803 */
[----:B------:R3:W-:Y:S08]  /*3ed0*/  MUFU.EX2 R111, R6 ;  /* 0x00000006006f7308 */ /* 0x0007f00000000800 */
[----:B------:R1:W2:Y:S01]  /*3ee0*/  MUFU.EX2 R84, R4 ;  /* 0x0000000400547308 */ /* 0x0002a20000000800 */
[----:B---3--:R-:W-:Y:S01]  /*3ef0*/  F2FP.BF16.PACK_AB R6, R183, R110 ;  /* 0x0000006eb706723e */ /* 0x008fe200000010ff */
[----:B-1----:R-:W-:Y:S01]  /*3f00*/  FFMA.FTZ R4, R19, c[0x0][0x2d0], -R3 ;  /* 0x0000b40013047a23 */ /* 0x002fe20000010803 */
[----:B--2---:R-:W-:-:S05]  /*3f10*/  F2FP.BF16.PACK_AB R11, R84, R14 ;  /* 0x0000000e540b723e */ /* 0x004fca00000010ff */
[----:B------:R1:W-:Y:S02]  /*3f20*/  MUFU.EX2 R182, R4 ;  /* 0x0000000400b67308 */ /* 0x0003e40000000800 */
[C---:B------:R-:W-:Y:S08]  /*3f30*/  HMMA.16816.F32.BF16 R16, R8.reuse, R26, RZ ;  /* 0x0000001a0810723c */ /* 0x040ff000000418ff */
[----:B------:R-:W-:Y:S01]  /*3f40*/  HMMA.16816.F32.BF16 R40, R8, R36, RZ ;  /* 0x000000240828723c */ /* 0x000fe200000418ff */
[----:B-1----:R-:W-:-:S04]  /*3f50*/  FFMA.FTZ R4, R20, c[0x0][0x2d0], -R3 ;  /* 0x0000b40014047a23 */ /* 0x002fc80000010803 */
[----:B------:R1:W2:Y:S02]  /*3f60*/  MUFU.EX2 R127, R4 ;  /* 0x00000004007f7308 */ /* 0x0002a40000000800 */
[----:B-1----:R-:W-:Y:S01]  /*3f70*/  FFMA.FTZ R4, R22, c[0x0][0x2d0], -R3 ;  /* 0x0000b40016047a23 */ /* 0x002fe20000010803 */
[----:B--2---:R-:W-:-:S05]  /*3f80*/  F2FP.BF16.PACK_AB R5, R127, R182 ;  /* 0x000000b67f05723e */ /* 0x004fca00000010ff */
[----:B------:R1:W-:Y:S02]  /*3f90*/  MUFU.EX2 R126, R4 ;  /* 0x00000004007e7308 */ /* 0x0003e40000000800 */
[----:B-1----:R-:W-:Y:S02]  /*3fa0*/  FFMA.FTZ R4, R23, c[0x0][0x2d0], -R3 ;  /* 0x0000b40017047a23 */ /* 0x002fe40000010803 */
[C---:B------:R-:W-:Y:S04]  /*3fb0*/  HMMA.16816.F32.BF16 R20, R8.reuse, R24, RZ ;  /* 0x000000180814723c */ /* 0x040fe800000418ff */
[----:B------:R1:W2:Y:S04]  /*3fc0*/  MUFU.EX2 R125, R4 ;  /* 0x00000004007d7308 */ /* 0x0002a80000000800 */
[----:B------:R-:W-:Y:S01]  /*3fd0*/  HMMA.16816.F32.BF16 R24, R8, R38, RZ ;  /* 0x000000260818723c */ /* 0x000fe200000418ff */
[----:B-1----:R-:W-:-:S02]  /*3fe0*/  F2FP.BF16.PACK_AB R4, R109, R111 ;  /* 0x0000006f6d04723e */ /* 0x002fc400000010ff */
[----:B--2---:R-:W-:Y:S11]  /*3ff0*/  F2FP.BF16.PACK_AB R7, R125, R126 ;  /* 0x0000007e7d07723e */ /* 0x004ff600000010ff */
[----:B------:R-:W-:Y:S02]  /*4000*/  @!UPT UIADD3 URZ, URZ, URZ, URZ ;  /* 0x0000003f3f3ff290 */ /* 0x000fe4000fffe03f */
[----:B------:R-:W-:Y:S08]  /*4010*/  HMMA.16816.F32.BF16 R164, R4, R28, R20 ;  /* 0x0000001c04a4723c */ /* 0x000ff00000041814 */
[----:B------:R-:W-:Y:S08]  /*4020*/  HMMA.16816.F32.BF16 R20, R8, R48, RZ ;  /* 0x000000300814723c */ /* 0x000ff000000418ff */
[----:B------:R-:W-:Y:S01]  /*4030*/  HMMA.16816.F32.BF16 R60, R4, R30, R16 ;  /* 0x0000001e043c723c */ /* 0x000fe20000041810 */
[----:B------:R-:W1:Y:S07]  /*4040*/  LDSM.16.MT88.4 R28, [R248+0x2100] ;  /* 0x00210000f81c783b */ /* 0x000e6e0000004200 */
[----:B------:R-:W-:Y:S08]  /*4050*/  HMMA.16816.F32.BF16 R16, R8, R50, RZ ;  /* 0x000000320810723c */ /* 0x000ff000000418ff */
[C---:B------:R-:W-:Y:S07]  /*4060*/  HMMA.16816.F32.BF16 R56, R4.reuse, R44, R20 ;  /* 0x0000002c0438723c */ /* 0x040fee0000041814 */
[----:B------:R-:W-:Y:S01]  /*4070*/  STL [R1+0x48], R62 ;  /* 0x0000483e01007387 */ /* 0x000fe20000100800 */
[----:B------:R-:W-:Y:S01]  /*4080*/  HMMA.16816.F32.BF16 R156, R4, R52, R40 ;  /* 0x00000034049c723c */ /* 0x000fe20000041828 */
[----:B------:R-:W-:Y:S01]  /*4090*/  IMAD.MOV.U32 R102, RZ, RZ, R61 ;  /* 0x000000ffff667224 */ /* 0x000fe200078e003d */
[----:B------:R-:W-:Y:S01]  /*40a0*/  MOV R101, R60 ;  /* 0x0000003c00657202 */ /* 0x000fe20000000f00 */
[----:B------:R-:W-:-:S02]  /*40b0*/  IMAD.MOV.U32 R178, RZ, RZ, R63 ;  /* 0x000000ffffb27224 */ /* 0x000fc400078e003f */
[----:B------:R-:W-:Y:S03]  /*40c0*/  LDSM.16.MT88.4 R60, [R248+0x2900] ;  /* 0x00290000f83c783b */ /* 0x000fe60000004200 */
[C---:B------:R-:W-:Y:S01]  /*40d0*/  HMMA.16816.F32.BF16 R148, R4.reuse, R54, R24 ;  /* 0x000000360494723c */ /* 0x040fe20000041818 */
[----:B------:R-:W2:Y:S07]  /*40e0*/  LDSM.16.MT88.4 R52, [R251+0x2900] ;  /* 0x00290000fb34783b */ /* 0x000eae0000004200 */
[----:B------:R-:W-:Y:S01]  /*40f0*/  IMAD.MOV.U32 R118, RZ, RZ, R57 ;  /* 0x000000ffff767224 */ /* 0x000fe200078e0039 */
[----:B------:R-:W-:Y:S01]  /*4100*/  MOV R117, R56 ;  /* 0x0000003800757202 */ /* 0x000fe20000000f00 */
[----:B------:R-:W-:Y:S01]  /*4110*/  IMAD.MOV.U32 R116, RZ, RZ, R58 ;  /* 0x000000ffff747224 */ /* 0x000fe200078e003a */
[----:B------:R-:W-:Y:S01]  /*4120*/  HMMA.16816.F32.BF16 R16, R4, R46, R16 ;  /* 0x0000002e0410723c */ /* 0x000fe20000041810 */
[----:B------:R-:W-:-:S02]  /*4130*/  IMAD.MOV.U32 R115, RZ, RZ, R59 ;  /* 0x000000ffff737224 */ /* 0x000fc400078e003b */
[----:B------:R-:W3:Y:S05]  /*4140*/  LDSM.16.MT88.4 R56, [R249+0x2900] ;  /* 0x00290000f938783b */ /* 0x000eea0000004200 */
[C---:B------:R-:W-:Y:S08]  /*4150*/  HMMA.16816.F32.BF16 R20, R8.reuse, R70, RZ ;  /* 0x000000460814723c */ /* 0x040ff000000418ff */
[C---:B-1----:R-:W-:Y:S08]  /*4160*/  HMMA.16816.F32.BF16 R40, R8.reuse, R28, RZ ;  /* 0x0000001c0828723c */ /* 0x042ff000000418ff */
[----:B------:R-:W-:Y:S01]  /*4170*/  HMMA.16816.F32.BF16 R24, R8, R68, RZ ;  /* 0x000000440818723c */ /* 0x000fe200000418ff */
[----:B------:R-:W-:Y:S01]  /*4180*/  MOV R181, R16 ;  /* 0x0000001000b57202 */ /* 0x000fe20000000f00 */
[----:B------:R-:W-:Y:S01]  /*4190*/  IMAD.MOV.U32 R180, RZ, RZ, R17 ;  /* 0x000000ffffb47224 */ /* 0x000fe200078e0011 */
[----:B------:R-:W-:Y:S01]  /*41a0*/  MOV R124, R19 ;  /* 0x00000013007c7202 */ /* 0x000fe20000000f00 */
[----:B------:R-:W-:-:S04]  /*41b0*/  IMAD.MOV.U32 R179, RZ, RZ, R18 ;  /* 0x000000ffffb37224 */ /* 0x000fc800078e0012 */
[C---:B------:R-:W-:Y:S08]  /*41c0*/  HMMA.16816.F32.BF16 R48, R8.reuse, R32, RZ ;  /* 0x000000200830723c */ /* 0x040ff000000418ff */
[C---:B------:R-:W-:Y:S08]  /*41d0*/  HMMA.16816.F32.BF16 R44, R8.reuse, R34, RZ ;  /* 0x00000022082c723c */ /* 0x040ff000000418ff */
[----:B------:R-:W-:Y:S08]  /*41e0*/  HMMA.16816.F32.BF16 R32, R8, R64, RZ ;  /* 0x000000400820723c */ /* 0x000ff000000418ff */
[----:B--2---:R-:W-:Y:S08]  /*41f0*/  HMMA.16816.F32.BF16 R20, R4, R54, R20 ;  /* 0x000000360414723c */ /* 0x004ff00000041814 */
[C---:B------:R-:W-:Y:S08]  /*4200*/  HMMA.16816.F32.BF16 R16, R8.reuse, R76, RZ ;  /* 0x0000004c0810723c */ /* 0x040ff000000418ff */
[C---:B------:R-:W-:Y:S08]  /*4210*/  HMMA.16816.F32.BF16 R36, R8.reuse, R30, RZ ;  /* 0x0000001e0824723c */ /* 0x040ff000000418ff */
[----:B------:R-:W-:Y:S01]  /*4220*/  HMMA.16816.F32.BF16 R28, R8, R66, RZ ;  /* 0x00000042081c723c */ /* 0x000fe200000418ff */
[----:B------:R-:W1:Y:S01]  /*4230*/  LDSM.16.MT88.4 R64, [R248+0x4100] ;  /* 0x00410000f840783b */ /* 0x000e620000004200 */
[----:B------:R-:W-:Y:S01]  /*4240*/  IMAD.MOV.U32 R137, RZ, RZ, R21 ;  /* 0x000000ffff897224 */ /* 0x000fe200078e0015 */
[----:B------:R-:W-:Y:S01]  /*4250*/  MOV R136, R20 ;  /* 0x0000001400887202 */ /* 0x000fe20000000f00 */
[----:B------:R-:W-:-:S02]  /*4260*/  IMAD.MOV.U32 R114, RZ, RZ, R23 ;  /* 0x000000ffff727224 */ /* 0x000fc400078e0017 */
[----:B------:R-:W-:Y:S02]  /*4270*/  IMAD.MOV.U32 R103, RZ, RZ, R22 ;  /* 0x000000ffff677224 */ /* 0x000fe400078e0016 */
[C---:B------:R-:W-:Y:S08]  /*4280*/  HMMA.16816.F32.BF16 R128, R4.reuse, R60, R40 ;  /* 0x0000003c0480723c */ /* 0x040ff00000041828 */
[C---:B------:R-:W-:Y:S01]  /*4290*/  HMMA.16816.F32.BF16 R24, R4.reuse, R52, R24 ;  /* 0x000000340418723c */ /* 0x040fe20000041818 */
[----:B------:R-:W-:Y:S07]  /*42a0*/  LDSM.16.MT88.4 R52, [R250+0x4100] ;  /* 0x00410000fa34783b */ /* 0x000fee0000004200 */
[C---:B------:R-:W-:Y:S01]  /*42b0*/  HMMA.16816.F32.BF16 R140, R4.reuse, R72, R48 ;  /* 0x00000048048c723c */ /* 0x040fe20000041830 */
[----:B------:R-:W2:Y:S07]  /*42c0*/  LDSM.16.MT88.4 R48, [R249+0x4100] ;  /* 0x00410000f930783b */ /* 0x000eae0000004200 */
[----:B---3--:R-:W-:Y:S01]  /*42d0*/  HMMA.16816.F32.BF16 R40, R4, R56, R32 ;  /* 0x000000380428723c */ /* 0x008fe20000041820 */
[----:B------:R-:W-:Y:S01]  /*42e0*/  IMAD.MOV.U32 R122, RZ, RZ, R129 ;  /* 0x000000ffff7a7224 */ /* 0x000fe200078e0081 */
[----:B------:R-:W-:Y:S01]  /*42f0*/  MOV R120, R131 ;  /* 0x0000008300787202 */ /* 0x000fe20000000f00 */
[----:B------:R-:W-:-:S02]  /*4300*/  IMAD.MOV.U32 R121, RZ, RZ, R130 ;  /* 0x000000ffff797224 */ /* 0x000fc400078e0082 */
[----:B------:R-:W-:-:S03]  /*4310*/  IMAD.MOV.U32 R119, RZ, RZ, R128 ;  /* 0x000000ffff777224 */ /* 0x000fc600078e0080 */
[C---:B------:R-:W-:Y:S01]  /*4320*/  HMMA.16816.F32.BF16 R20, R4.reuse, R80, R16 ;  /* 0x000000500414723c */ /* 0x040fe20000041810 */
[----:B------:R-:W-:Y:S01]  /*4330*/  IMAD.MOV.U32 R130, RZ, RZ, R25 ;  /* 0x000000ffff827224 */ /* 0x000fe200078e0019 */
[----:B------:R-:W-:Y:S01]  /*4340*/  MOV R128, R27 ;  /* 0x0000001b00807202 */ /* 0x000fe20000000f00 */
[----:B------:R-:W-:Y:S02]  /*4350*/  IMAD.MOV.U32 R129, RZ, RZ, R26 ;  /* 0x000000ffff817224 */ /* 0x000fe400078e001a */
[----:B------:R-:W-:Y:S02]  /*4360*/  IMAD.MOV.U32 R123, RZ, RZ, R24 ;  /* 0x000000ffff7b7224 */ /* 0x000fe400078e0018 */
[----:B------:R-:W3:Y:S01]  /*4370*/  LDSM.16.MT88.4 R24, [R248+0x4900] ;  /* 0x00490000f818783b */ /* 0x000ee20000004200 */
[C---:B------:R-:W-:Y:S03]  /*4380*/  HMMA.16816.F32.BF16 R68, R4.reuse, R62, R36 ;  /* 0x0000003e0444723c */ /* 0x040fe60000041824 */
[----:B------:R-:W-:Y:S05]  /*4390*/  LDSM.16.MT88.4 R60, [R248+0x6100] ;  /* 0x00610000f83c783b */ /* 0x000fea0000004200 */
[----:B------:R-:W-:Y:S01]  /*43a0*/  HMMA.16816.F32.BF16 R36, R4, R58, R28 ;  /* 0x0000003a0424723c */ /* 0x000fe2000004181c */
[----:B------:R-:W-:Y:S01]  /*43b0*/  IMAD.MOV.U32 R32, RZ, RZ, R43 ;  /* 0x000000ffff207224 */ /* 0x000fe200078e002b */
[----:B------:R-:W-:Y:S01]  /*43c0*/  MOV R113, R42 ;  /* 0x0000002a00717202 */ /* 0x000fe20000000f00 */
[----:B------:R-:W-:Y:S01]  /*43d0*/  IMAD.MOV.U32 R112, RZ, RZ, R40 ;  /* 0x000000ffff707224 */ /* 0x000fe200078e0028 */
[----:B------:R-:W-:Y:S01]  /*43e0*/  LDSM.16.MT88.4 R56, [R251+0x4900] ;  /* 0x00490000fb38783b */ /* 0x000fe20000004200 */
[----:B------:R-:W-:-:S03]  /*43f0*/  IMAD.MOV.U32 R100, RZ, RZ, R41 ;  /* 0x000000ffff647224 */ /* 0x000fc600078e0029 */
[----:B------:R-:W-:Y:S01]  /*4400*/  HMMA.16816.F32.BF16 R72, R4, R74, R44 ;  /* 0x0000004a0448723c */ /* 0x000fe2000004182c */
[----:B------:R-:W4:Y:S01]  /*4410*/  LDSM.16.MT88.4 R44, [R251+0x4100] ;  /* 0x00410000fb2c783b */ /* 0x000f220000004200 */
[----:B------:R-:W-:Y:S01]  /*4420*/  MOV R17, R21 ;  /* 0x0000001500117202 */ /* 0x000fe20000000f00 */
[----:B------:R-:W-:Y:S01]  /*4430*/  IMAD.MOV.U32 R16, RZ, RZ, R23 ;  /* 0x000000ffff107224 */ /* 0x000fe200078e0017 */
[----:B------:R-:W-:Y:S01]  /*4440*/  MOV R0, R20 ;  /* 0x0000001400007202 */ /* 0x000fe20000000f00 */
[----:B------:R-:W5:Y:S01]  /*4450*/  LDSM.16.MT88.4 R40, [R249+0x4900] ;  /* 0x00490000f928783b */ /* 0x000f620000004200 */
[----:B------:R-:W-:Y:S02]  /*4460*/  IMAD.MOV.U32 R80, RZ, RZ, R22 ;  /* 0x000000ffff507224 */ /* 0x000fe400078e0016 */
[C---:B------:R-:W-:Y:S07]  /*4470*/  HMMA.16816.F32.BF16 R20, R8.reuse, R78, RZ ;  /* 0x0000004e0814723c */ /* 0x040fee00000418ff */
[----:B------:R-:W-:Y:S01]  /*4480*/  IMAD.MOV.U32 R78, RZ, RZ, R17 ;  /* 0x000000ffff4e7224 */ /* 0x000fe200078e0011 */
[----:B------:R-:W-:Y:S01]  /*4490*/  MOV R28, R38 ;  /* 0x00000026001c7202 */ /* 0x000fe20000000f00 */
[----:B------:R-:W-:Y:S01]  /*44a0*/  IMAD.MOV.U32 R131, RZ, RZ, R39 ;  /* 0x000000ffff837224 */ /* 0x000fe200078e0027 */
[----:B------:R-:W-:Y:S01]  /*44b0*/  MOV R79, R16 ;  /* 0x00000010004f7202 */ /* 0x000fe20000000f00 */
[----:B------:R-:W-:Y:S01]  /*44c0*/  IMAD.MOV.U32 R76, RZ, RZ, R36 ;  /* 0x000000ffff4c7224 */ /* 0x000fe200078e0024 */
[----:B-1----:R-:W-:Y:S01]  /*44d0*/  HMMA.16816.F32.BF16 R16, R8, R64, RZ ;  /* 0x000000400810723c */ /* 0x002fe200000418ff */
[----:B------:R-:W-:Y:S01]  /*44e0*/  MOV R77, R37 ;  /* 0x00000025004d7202 */ /* 0x000fe20000000f00 */
[----:B------:R-:W-:-:S05]  /*44f0*/  IMAD.MOV.U32 R81, RZ, RZ, R28 ;  /* 0x000000ffff517224 */ /* 0x000fca00078e001c */
[----:B------:R-:W-:Y:S01]  /*4500*/  IMAD.MOV.U32 R65, RZ, RZ, R32 ;  /* 0x000000ffff417224 */ /* 0x000fe200078e0020 */
[----:B------:R-:W-:Y:S01]  /*4510*/  HMMA.16816.F32.BF16 R36, R8, R66, RZ ;  /* 0x000000420824723c */ /* 0x000fe200000418ff */
[----:B------:R-:W-:-:S06]  /*4520*/  IMAD.MOV.U32 R64, RZ, RZ, R119 ;  /* 0x000000ffff407224 */ /* 0x000fcc00078e0077 */
[----:B------:R-:W-:Y:S01]  /*4530*/  MOV R66, R121 ;  /* 0x0000007900427202 */ /* 0x000fe20000000f00 */
[----:B--2---:R-:W-:Y:S01]  /*4540*/  HMMA.16816.F32.BF16 R32, R8, R48, RZ ;  /* 0x000000300820723c */ /* 0x004fe200000418ff */
[----:B------:R-:W-:-:S07]  /*4550*/  IMAD.MOV.U32 R67, RZ, RZ, R120 ;  /* 0x000000ffff437224 */ /* 0x000fce00078e0078 */
[----:B------:R-:W-:Y:S01]  /*4560*/  HMMA.16816.F32.BF16 R28, R8, R50, RZ ;  /* 0x00000032081c723c */ /* 0x000fe200000418ff */
[----:B------:R-:W1:Y:S07]  /*4570*/  LDSM.16.MT88.4 R48, [R250+0x4900] ;  /* 0x00490000fa30783b */ /* 0x000e6e0000004200 */
[----:B---3--:R-:W-:Y:S08]  /*4580*/  HMMA.16816.F32.BF16 R184, R4, R24, R16 ;  /* 0x0000001804b8723c */ /* 0x008ff00000041810 */
[----:B----4-:R-:W-:Y:S07]  /*4590*/  HMMA.16816.F32.BF16 R16, R8, R44, RZ ;  /* 0x0000002c0810723c */ /* 0x010fee00000418ff */
[----:B------:R-:W-:Y:S01]  /*45a0*/  IMAD.MOV.U32 R44, RZ, RZ, R137 ;  /* 0x000000ffff2c7224 */ /* 0x000fe200078e0089 */
[----:B------:R-:W-:Y:S01]  /*45b0*/  MOV R45, R136 ;  /* 0x00000088002d7202 */ /* 0x000fe20000000f00 */
[C---:B------:R-:W-:Y:S01]  /*45c0*/  HMMA.16816.F32.BF16 R144, R4.reuse, R26, R36 ;  /* 0x0000001a0490723c */ /* 0x040fe20000041824 */
[----:B------:R-:W2:Y:S07]  /*45d0*/  LDSM.16.MT88.4 R36, [R248+0x6900] ;  /* 0x00690000f824783b */ /* 0x000eae0000004200 */
[C---:B-----5:R-:W-:Y:S08]  /*45e0*/  HMMA.16816.F32.BF16 R160, R4.reuse, R40, R32 ;  /* 0x0000002804a0723c */ /* 0x060ff00000041820 */
[----:B------:R-:W-:Y:S01]  /*45f0*/  HMMA.16816.F32.BF16 R136, R4, R42, R28 ;  /* 0x0000002a0488723c */ /* 0x000fe2000004181c */
[----:B------:R-:W3:Y:S07]  /*4600*/  LDSM.16.MT88.4 R40, [R249+0x6100] ;  /* 0x00610000f928783b */ /* 0x000eee0000004200 */
[----:B------:R-:W-:Y:S07]  /*4610*/  HMMA.16816.F32.BF16 R24, R8, R54, RZ ;  /* 0x000000360818723c */ /* 0x000fee00000418ff */
[----:B------:R-:W-:Y:S01]  /*4620*/  IMAD.MOV.U32 R54, RZ, RZ, R116 ;  /* 0x000000ffff367224 */ /* 0x000fe200078e0074 */
[----:B------:R-:W-:Y:S01]  /*4630*/  HMMA.16816.F32.BF16 R188, R4, R82, R20 ;  /* 0x0000005204bc723c */ /* 0x000fe20000041814 */
[----:B------:R-:W-:-:S06]  /*4640*/  MOV R55, R115 ;  /* 0x0000007300377202 */ /* 0x000fcc0000000f00 */
[----:B------:R-:W-:Y:S01]  /*4650*/  IMAD.MOV.U32 R82, RZ, RZ, R129 ;  /* 0x000000ffff527224 */ /* 0x000fe200078e0081 */
[----:B------:R-:W-:Y:S01]  /*4660*/  HMMA.16816.F32.BF16 R20, R8, R60, RZ ;  /* 0x0000003c0814723c */ /* 0x000fe200000418ff */
[----:B------:R-:W-:-:S06]  /*4670*/  MOV R83, R128 ;  /* 0x0000008000537202 */ /* 0x000fcc0000000f00 */
[----:B------:R-:W-:Y:S01]  /*4680*/  IMAD.MOV.U32 R60, RZ, RZ, R114 ;  /* 0x000000ffff3c7224 */ /* 0x000fe200078e0072 */
[----:B------:R-:W-:Y:S01]  /*4690*/  HMMA.16816.F32.BF16 R28, R8, R52, RZ ;  /* 0x00000034081c723c */ /* 0x000fe200000418ff */
[----:B------:R-:W-:-:S06]  /*46a0*/  IMAD.MOV.U32 R61, RZ, RZ, R113 ;  /* 0x000000ffff3d7224 */ /* 0x000fcc00078e0071 */
[----:B------:R-:W-:Y:S01]  /*46b0*/  MOV R53, R118 ;  /* 0x0000007600357202 */ /* 0x000fe20000000f00 */
[----:B------:R-:W-:Y:S01]  /*46c0*/  IMAD.MOV.U32 R52, RZ, RZ, R117 ;  /* 0x000000ffff347224 */ /* 0x000fe200078e0075 */
[----:B------:R-:W-:Y:S07]  /*46d0*/  HMMA.16816.F32.BF16 R32, R8, R46, RZ ;  /* 0x0000002e0820723c */ /* 0x000fee00000418ff */
[----:B------:R-:W-:Y:S01]  /*46e0*/  IMAD.MOV.U32 R46, RZ, RZ, R80 ;  /* 0x000000ffff2e7224 */ /* 0x000fe200078e0050 */
[----:B-1----:R-:W-:Y:S01]  /*46f0*/  HMMA.16816.F32.BF16 R116, R4, R50, R24 ;  /* 0x000000320474723c */ /* 0x002fe20000041818 */
[----:B------:R-:W1:Y:S01]  /*4700*/  LDSM.16.MT88.4 R24, [R249+0x6900] ;  /* 0x00690000f918783b */ /* 0x000e620000004200 */
[----:B------:R-:W-:Y:S01]  /*4710*/  IMAD.MOV.U32 R80, RZ, RZ, R123 ;  /* 0x000000ffff507224 */ /* 0x000fe200078e007b */
[----:B------:R-:W-:-:S02]  /*4720*/  MOV R47, R79 ;  /* 0x0000004f002f7202 */ /* 0x000fc40000000f00 */
[----:B------:R-:W-:-:S03]  /*4730*/  MOV R79, R131 ;  /* 0x00000083004f7202 */ /* 0x000fc60000000f00 */
[----:B------:R-:W-:Y:S07]  /*4740*/  HMMA.16816.F32.BF16 R152, R4, R56, R16 ;  /* 0x000000380498723c */ /* 0x000fee0000041810 */
[----:B------:R-:W-:Y:S01]  /*4750*/  IMAD.MOV.U32 R56, RZ, RZ, R65 ;  /* 0x000000ffff387224 */ /* 0x000fe200078e0041 */
[----:B------:R-:W-:Y:S01]  /*4760*/  HMMA.16816.F32.BF16 R16, R8, R62, RZ ;  /* 0x0000003e0810723c */ /* 0x000fe200000418ff */
[----:B------:R-:W-:Y:S02]  /*4770*/  IMAD.MOV.U32 R65, RZ, RZ, R122 ;  /* 0x000000ffff417224 */ /* 0x000fe400078e007a */
[----:B------:R-:W-:-:S02]  /*4780*/  IMAD.MOV.U32 R57, RZ, RZ, R78 ;  /* 0x000000ffff397224 */ /* 0x000fc400078e004e */
[----:B------:R-:W-:Y:S02]  /*4790*/  IMAD.MOV.U32 R78, RZ, RZ, R81 ;  /* 0x000000ffff4e7224 */ /* 0x000fe400078e0051 */
[----:B------:R-:W-:Y:S01]  /*47a0*/  MOV R62, R112 ;  /* 0x00000070003e7202 */ /* 0x000fe20000000f00 */
[----:B------:R-:W-:Y:S01]  /*47b0*/  HMMA.16816.F32.BF16 R120, R4, R48, R28 ;  /* 0x000000300478723c */ /* 0x000fe2000004181c */
[----:B------:R-:W4:Y:S01]  /*47c0*/  LDSM.16.MT88.4 R28, [R251+0x6100] ;  /* 0x00610000fb1c783b */ /* 0x000f220000004200 */
[----:B------:R-:W-:Y:S02]  /*47d0*/  IMAD.MOV.U32 R81, RZ, RZ, R130 ;  /* 0x000000ffff517224 */ /* 0x000fe400078e0082 */
[----:B------:R-:W-:-:S04]  /*47e0*/  IMAD.MOV.U32 R63, RZ, RZ, R103 ;  /* 0x000000ffff3f7224 */ /* 0x000fc800078e0067 */
[----:B--2---:R-:W-:Y:S08]  /*47f0*/  HMMA.16816.F32.BF16 R112, R4, R36, R20 ;  /* 0x000000240470723c */ /* 0x004ff00000041814 */
[----:B---3--:R-:W-:Y:S08]  /*4800*/  HMMA.16816.F32.BF16 R20, R8, R40, RZ ;  /* 0x000000280814723c */ /* 0x008ff000000418ff */
[----:B------:R-:W-:Y:S07]  /*4810*/  HMMA.16816.F32.BF16 R128, R4, R58, R32 ;  /* 0x0000003a0480723c */ /* 0x000fee0000041820 */
[----:B------:R-:W-:Y:S01]  /*4820*/  IMAD.MOV.U32 R33, RZ, RZ, R102 ;  /* 0x000000ffff217224 */ /* 0x000fe200078e0066 */
[----:B------:R-:W-:Y:S01]  /*4830*/  MOV R34, R101 ;  /* 0x0000006500227202 */ /* 0x000fe20000000f00 */
[----:B------:R-:W-:-:S02]  /*4840*/  IMAD.MOV.U32 R35, RZ, RZ, R100 ;  /* 0x000000ffff237224 */ /* 0x000fc400078e0064 */
[----:B------:R-:W-:Y:S01]  /*4850*/  HMMA.16816.F32.BF16 R100, R4, R38, R16 ;  /* 0x000000260464723c */ /* 0x000fe20000041810 */
[----:B------:R-:W-:Y:S01]  /*4860*/  IMAD.MOV.U32 R41, RZ, RZ, R33 ;  /* 0x000000ffff297224 */ /* 0x000fe200078e0021 */
[----:B------:R-:W-:Y:S01]  /*4870*/  MOV R40, R34 ;  /* 0x0000002200287202 */ /* 0x000fe20000000f00 */
[----:B------:R-:W-:Y:S01]  /*4880*/  IMAD.MOV.U32 R32, RZ, RZ, R35 ;  /* 0x000000ffff207224 */ /* 0x000fe200078e0023 */
[----:B------:R-:W-:Y:S01]  /*4890*/  MOV R34, R63 ;  /* 0x0000003f00227202 */ /* 0x000fe20000000f00 */
[----:B------:R-:W-:Y:S02]  /*48a0*/  IMAD.MOV.U32 R33, RZ, RZ, R62 ;  /* 0x000000ffff217224 */ /* 0x000fe400078e003e */
[----:B------:R-:W-:Y:S01]  /*48b0*/  IMAD.MOV.U32 R35, RZ, RZ, R60 ;  /* 0x000000ffff237224 */ /* 0x000fe200078e003c */
[----:B------:R-:W-:Y:S07]  /*48c0*/  HMMA.16816.F32.BF16 R16, R8, R42, RZ ;  /* 0x0000002a0810723c */ /* 0x000fee00000418ff */
[----:B------:R-:W-:Y:S01]  /*48d0*/  IMAD.MOV.U32 R42, RZ, RZ, R61 ;  /* 0x000000ffff2a7224 */ /* 0x000fe200078e003d */
[----:B------:R-:W-:Y:S01]  /*48e0*/  MOV R43, R56 ;  /* 0x00000038002b7202 */ /* 0x000fe20000000f00 */
[----:B-1----:R-:W-:Y:S01]  /*48f0*/  HMMA.16816.F32.BF16 R60, R4, R24, R20 ;  /* 0x00000018043c723c */ /* 0x002fe20000041814 */
[----:B------:R-:W1:Y:S06]  /*4900*/  LDSM.16.MT88.4 R20, [R251+0x6900] ;  /* 0x00690000fb14783b */ /* 0x000e6c0000004200 */
[----:B------:R-:W-:-:S08]  /*4910*/  IMAD.MOV.U32 R25, RZ, RZ, R57 ;  /* 0x000000ffff197224 */ /* 0x000fd000078e0039 */
[----:B------:R-:W-:Y:S08]  /*4920*/  HMMA.16816.F32.BF16 R56, R4, R26, R16 ;  /* 0x0000001a0438723c */ /* 0x000ff00000041810 */
[----:B----4-:R-:W-:Y:S07]  /*4930*/  HMMA.16816.F32.BF16 R16, R8, R28, RZ ;  /* 0x0000001c0810723c */ /* 0x010fee00000418ff */
[----:B------:R-:W-:Y:S01]  /*4940*/  IMAD.MOV.U32 R29, RZ, RZ, R32 ;  /* 0x000000ffff1d7224 */ /* 0x000fe200078e0020 */
[----:B------:R-:W-:Y:S11]  /*4950*/  MOV R28, R33 ;  /* 0x00000021001c7202 */ /* 0x000ff60000000f00 */
[----:B------:R-:W-:Y:S05]  /*4960*/  @!UPT UIADD3 URZ, URZ, URZ, URZ ;  /* 0x0000003f3f3ff290 */ /* 0x000fea000fffe03f */
[----:B-1----:R-:W-:Y:S08]  /*4970*/  HMMA.16816.F32.BF16 R48, R4, R20, R16 ;  /* 0x000000140430723c */ /* 0x002ff00000041810 */
[----:B------:R-:W-:Y:S07]  /*4980*/  HMMA.16816.F32.BF16 R16, R8, R30, RZ ;  /* 0x0000001e0810723c */ /* 0x000fee00000418ff */
[----:B------:R-:W-:-:S02]  /*4990*/  IMAD.MOV.U32 R30, RZ, RZ, R34 ;  /* 0x000000ffff1e7224 */ /* 0x000fc400078e0022 */
[----:B------:R-:W-:Y:S11]  /*49a0*/  IMAD.MOV.U32 R31, RZ, RZ, R35 ;  /* 0x000000ffff1f7224 */ /* 0x000ff600078e0023 */
[----:B------:R-:W-:Y:S04]  /*49b0*/  @!UPT UIADD3 URZ, URZ, URZ, URZ ;  /* 0x0000003f3f3ff290 */ /* 0x000fe8000fffe03f */
[----:B------:R-:W-:Y:S01]  /*49c0*/  HMMA.16816.F32.BF16 R36, R4, R22, R16 ;  /* 0x000000160424723c */ /* 0x000fe20000041810 */
[----:B------:R-:W1:Y:S07]  /*49d0*/  LDSM.16.MT88.4 R16, [R250+0x6100] ;  /* 0x00610000fa10783b */ /* 0x000e6e0000004200 */
[C---:B-1----:R-:W-:Y:S08]  /*49e0*/  HMMA.16816.F32.BF16 R20, R8.reuse, R16, RZ ;  /* 0x000000100814723c */ /* 0x042ff000000418ff */
[----:B------:R-:W-:Y:S01]  /*49f0*/  HMMA.16816.F32.BF16 R8, R8, R18, RZ ;  /* 0x000000120808723c */ /* 0x000fe200000418ff */
[----:B------:R-:W1:Y:S11]  /*4a00*/  LDSM.16.MT88.4 R16, [R250+0x6900] ;  /* 0x00690000fa10783b */ /* 0x000e760000004200 */
[----:B------:R-:W-:Y:S04]  /*4a10*/  @!UPT UIADD3 URZ, URZ, URZ, URZ ;  /* 0x0000003f3f3ff290 */ /* 0x000fe8000fffe03f */
[C---:B-1----:R-:W-:Y:S07]  /*4a20*/  HMMA.16816.F32.BF16 R32, R4.reuse, R16, R20 ;  /* 0x000000100420723c */ /* 0x042fee0000041814 */
[----:B------:R-:W-:Y:S01]  /*4a30*/  MOV R16, R25 ;  /* 0x0000001900107202 */ /* 0x000fe20000000f00 */
[----:B------:R-:W-:Y:S01]  /*4a40*/  IMAD.MOV.U32 R21, RZ, RZ, R47 ;  /* 0x000000ffff157224 */ /* 0x000fe200078e002f */
[----:B------:R-:W-:Y:S01]  /*4a50*/  HMMA.16816.F32.BF16 R24, R4, R18, R8 ;  /* 0x000000120418723c */ /* 0x000fe20000041808 */
[----:B------:R-:W-:Y:S01]  /*4a60*/  IMAD.MOV.U32 R47, RZ, RZ, R124 ;  /* 0x000000ffff2f7224 */ /* 0x000fe200078e007c */
[----:B------:R-:W-:Y:S01]  /*4a70*/  MOV R23, R44 ;  /* 0x0000002c00177202 */ /* 0x000fe20000000f00 */
[----:B------:R-:W-:Y:S01]  /*4a80*/  IMAD.MOV.U32 R22, RZ, RZ, R45 ;  /* 0x000000ffff167224 */ /* 0x000fe200078e002d */
[----:B------:R-:W-:Y:S01]  /*4a90*/  MOV R45, R180 ;  /* 0x000000b4002d7202 */ /* 0x000fe20000000f00 */
[----:B------:R-:W-:-:S02]  /*4aa0*/  IMAD.MOV.U32 R17, RZ, RZ, R46 ;  /* 0x000000ffff117224 */ /* 0x000fc400078e002e */
[----:B------:R-:W-:Y:S01]  /*4ab0*/  IMAD.MOV.U32 R7, RZ, RZ, R30 ;  /* 0x000000ffff077224 */ /* 0x000fe200078e001e */
[----:B------:R-:W-:Y:S01]  /*4ac0*/  MOV R30, R28 ;  /* 0x0000001c001e7202 */ /* 0x000fe20000000f00 */
[----:B------:R-:W-:Y:S01]  /*4ad0*/  IMAD.MOV.U32 R28, RZ, RZ, R42 ;  /* 0x000000ffff1c7224 */ /* 0x000fe200078e002a */
[----:B------:R-:W-:Y:S01]  /*4ae0*/  MOV R11, R0 ;  /* 0x00000000000b7202 */ /* 0x000fe20000000f00 */
[----:B------:R-:W2:Y:S01]  /*4af0*/  LDL.LU R42, [R1+0x48] ;  /* 0x00004800012a7983 */ /* 0x000ea20000300800 */
[----:B------:R-:W-:Y:S01]  /*4b00*/  FFMA.FTZ R0, R97, c[0x0][0x2d0], -R12 ;  /* 0x0000b40061007a23 */ /* 0x000fe2000001080c */
[----:B------:R-:W-:Y:S01]  /*4b10*/  MOV R6, R23 ;  /* 0x0000001700067202 */ /* 0x000fe20000000f00 */
[----:B------:R-:W-:Y:S02]  /*4b20*/  IMAD.MOV.U32 R46, RZ, RZ, R179 ;  /* 0x000000ffff2e7224 */ /* 0x000fe400078e00b3 */
[----:B------:R1:W-:Y:S01]  /*4b30*/  MUFU.EX2 R124, R0 ;  /* 0x00000000007c7308 */ /* 0x0003e20000000800 */
[----:B------:R-:W-:-:S02]  /*4b40*/  IMAD.MOV.U32 R44, RZ, RZ, R181 ;  /* 0x000000ffff2c7224 */ /* 0x000fc400078e00b5 */
[----:B------:R-:W-:Y:S02]  /*4b50*/  FFMA.FTZ R19, R92, c[0x0][0x2d0], -R12 ;  /* 0x0000b4005c137a23 */ /* 0x000fe4000001080c */
[----:B------:R-:W-:Y:S02]  /*4b60*/  IMAD.MOV.U32 R92, RZ, RZ, R11 ;  /* 0x000000ffff5c7224 */ /* 0x000fe400078e000b */
[----:B------:R-:W3:Y:S01]  /*4b70*/  LDSM.16.MT88.4 R8, [R248+0x1100] ;  /* 0x00110000f808783b */ /* 0x000ee20000004200 */
[----:B------:R-:W-:Y:S02]  /*4b80*/  IMAD.MOV.U32 R97, RZ, RZ, R22 ;  /* 0x000000ffff617224 */ /* 0x000fe400078e0016 */
[----:B------:R-:W-:Y:S02]  /*4b90*/  FFMA.FTZ R20, R93, c[0x0][0x2d0], -R12 ;  /* 0x0000b4005d147a23 */ /* 0x000fe4000001080c */
[----:B------:R-:W-:Y:S02]  /*4ba0*/  IMAD.MOV.U32 R93, RZ, RZ, R16 ;  /* 0x000000ffff5d7224 */ /* 0x000fe400078e0010 */
[----:B------:R-:W-:-:S02]  /*4bb0*/  IMAD.MOV.U32 R16, RZ, RZ, R31 ;  /* 0x000000ffff107224 */ /* 0x000fc400078e001f */
[--C-:B-1----:R-:W-:Y:S02]  /*4bc0*/  FFMA.FTZ R0, R96, c[0x0][0x2d0], -R12.reuse ;  /* 0x0000b40060007a23 */ /* 0x102fe4000001080c */
[----:B------:R-:W-:Y:S01]  /*4bd0*/  IMAD.MOV.U32 R31, RZ, RZ, R29 ;  /* 0x000000ffff1f7224 */ /* 0x000fe200078e001d */
[----:B------:R-:W-:Y:S01]  /*4be0*/  MOV R29, R43 ;  /* 0x0000002b001d7202 */ /* 0x000fe20000000f00 */
[----:B------:R1:W-:Y:S02]  /*4bf0*/  MUFU.EX2 R180, R0 ;  /* 0x0000000000b47308 */ /* 0x0003e40000000800 */
[----:B-1----:R-:W-:Y:S02]  /*4c00*/  FFMA.FTZ R0, R95, c[0x0][0x2d0], -R12 ;  /* 0x0000b4005f007a23 */ /* 0x002fe4000001080c */
[----:B------:R-:W-:-:S04]  /*4c10*/  IMAD.MOV.U32 R95, RZ, RZ, R21 ;  /* 0x000000ffff5f7224 */ /* 0x000fc800078e0015 */
[----:B------:R1:W-:Y:S02]  /*4c20*/  MUFU.EX2 R179, R0 ;  /* 0x0000000000b37308 */ /* 0x0003e40000000800 */
[----:B-1----:R-:W-:Y:S01]  /*4c30*/  FFMA.FTZ R0, R94, c[0x0][0x2d0], -R12 ;  /* 0x0000b4005e007a23 */ /* 0x002fe2000001080c */
[----:B------:R-:W-:-:S05]  /*4c40*/  MOV R94, R17 ;  /* 0x00000011005e7202 */ /* 0x000fca0000000f00 */
[----:B------:R1:W4:Y:S02]  /*4c50*/  MUFU.EX2 R181, R0 ;  /* 0x0000000000b57308 */ /* 0x0003240000000800 */
[----:B-1----:R-:W-:-:S06]  /*4c60*/  FFMA.FTZ R0, R105, c[0x0][0x2d0], -R3 ;  /* 0x0000b40069007a23 */ /* 0x002fcc0000010803 */
[----:B------:R1:W-:Y:S01]  /*4c70*/  MUFU.EX2 R21, R0 ;  /* 0x0000000000157308 */ /* 0x0003e20000000800 */
[----:B------:R-:W-:Y:S02]  /*4c80*/  IMAD.MOV.U32 R43, RZ, RZ, R178 ;  /* 0x000000ffff2b7224 */ /* 0x000fe400078e00b2 */
[----:B-1----:R-:W-:-:S05]  /*4c90*/  FFMA.FTZ R0, R104, c[0x0][0x2d0], -R3 ;  /* 0x0000b40068007a23 */ /* 0x002fca0000010803 */
[----:B------:R1:W5:Y:S02]  /*4ca0*/  MUFU.EX2 R22, R0 ;  /* 0x0000000000167308 */ /* 0x0003640000000800 */
[----:B-1----:R-:W-:-:S06]  /*4cb0*/  FFMA.FTZ R0, R108, c[0x0][0x2d0], -R3 ;  /* 0x0000b4006c007a23 */ /* 0x002fcc0000010803 */
[----:B------:R1:W-:Y:S01]  /*4cc0*/  MUFU.EX2 R23, R0 ;  /* 0x0000000000177308 */ /* 0x0003e20000000800 */
[----:B------:R-:W-:Y:S02]  /*4cd0*/  FADD.FTZ R4, R87, R85 ;  /* 0x0000005557047221 */ /* 0x000fe40000010000 */
[----:B-1----:R-:W-:-:S05]  /*4ce0*/  FFMA.FTZ R0, R107, c[0x0][0x2d0], -R3 ;  /* 0x0000b4006b007a23 */ /* 0x002fca0000010803 */
[----:B------:R1:W1:Y:S01]  /*4cf0*/  MUFU.EX2 R178, R0 ;  /* 0x0000000000b27308 */ /* 0x0002620000000800 */
[----:B------:R-:W-:Y:S02]  /*4d00*/  FADD.FTZ R5, R15, R13 ;  /* 0x0000000d0f057221 */ /* 0x000fe40000010000 */
[----:B------:R-:W-:Y:S01]  /*4d10*/  FADD.FTZ R4, R86, R4 ;  /* 0x0000000456047221 */ /* 0x000fe20000010000 */
[----:B------:R-:W-:Y:S01]  /*4d20*/  MOV R105, R6 ;  /* 0x0000000600697202 */ /* 0x000fe20000000f00 */
[----:B------:R-:W-:Y:S01]  /*4d30*/  FFMA.FTZ R13, R106, c[0x0][0x2d0], -R3 ;  /* 0x0000b4006a0d7a23 */ /* 0x000fe20000010803 */
[----:B----4-:R-:W-:Y:S01]  /*4d40*/  F2FP.BF16.PACK_AB R6, R181, R179 ;  /* 0x000000b3b506723e */ /* 0x010fe200000010ff */
[----:B------:R-:W-:Y:S02]  /*4d50*/  IMAD.MOV.U32 R106, RZ, RZ, R7 ;  /* 0x000000ffff6a7224 */ /* 0x000fe400078e0007 */
[----:B------:R-:W-:Y:S02]  /*4d60*/  IMAD.MOV.U32 R107, RZ, RZ, R16 ;  /* 0x000000ffff6b7224 */ /* 0x000fe400078e0010 */
[----:B-1----:R-:W-:Y:S01]  /*4d70*/  FADD.FTZ R0, R14, R5 ;  /* 0x000000050e007221 */ /* 0x002fe20000010000 */
[----:B-----5:R-:W-:Y:S01]  /*4d80*/  F2FP.BF16.PACK_AB R5, R22, R21 ;  /* 0x000000151605723e */ /* 0x020fe200000010ff */
[----:B------:R-:W-:Y:S01]  /*4d90*/  FADD.FTZ R14, R88, R4 ;  /* 0x00000004580e7221 */ /* 0x000fe20000010000 */
[----:B------:R-:W-:-:S02]  /*4da0*/  F2FP.BF16.PACK_AB R4, R180, R124 ;  /* 0x0000007cb404723e */ /* 0x000fc400000010ff */
[----:B------:R-:W-:Y:S01]  /*4db0*/  F2FP.BF16.PACK_AB R7, R178, R23 ;  /* 0x00000017b207723e */ /* 0x000fe200000010ff */
[--C-:B------:R-:W-:Y:S01]  /*4dc0*/  FFMA.FTZ R18, R91, c[0x0][0x2d0], -R12.reuse ;  /* 0x0000b4005b127a23 */ /* 0x100fe2000001080c */
[----:B------:R-:W-:Y:S01]  /*4dd0*/  MOV R88, R30 ;  /* 0x0000001e00587202 */ /* 0x000fe20000000f00 */
[----:B------:R-:W-:Y:S01]  /*4de0*/  FFMA.FTZ R17, R89, c[0x0][0x2d0], -R12 ;  /* 0x0000b40059117a23 */ /* 0x000fe2000001080c */
[----:B------:R-:W-:Y:S01]  /*4df0*/  MOV R91, R29 ;  /* 0x0000001d005b7202 */ /* 0x000fe20000000f00 */
[----:B------:R-:W-:Y:S02]  /*4e00*/  FFMA.FTZ R16, R90, c[0x0][0x2d0], -R3 ;  /* 0x0000b4005a107a23 */ /* 0x000fe40000010803 */
[----:B------:R-:W-:Y:S01]  /*4e10*/  IMAD.MOV.U32 R89, RZ, RZ, R31 ;  /* 0x000000ffff597224 */ /* 0x000fe200078e001f */
[----:B---3--:R-:W-:Y:S01]  /*4e20*/  HMMA.16816.F32.BF16 R164, R4, R8, R164 ;  /* 0x0000000804a4723c */ /* 0x008fe200000418a4 */
[----:B------:R-:W-:-:S07]  /*4e30*/  IMAD.MOV.U32 R90, RZ, RZ, R28 ;  /* 0x000000ffff5a7224 */ /* 0x000fce00078e001c */
[C---:B--2---:R-:W-:Y:S01]  /*4e40*/  HMMA.16816.F32.BF16 R28, R4.reuse, R10, R40 ;  /* 0x0000000a041c723c */ /* 0x044fe20000041828 */
[----:B------:R-:W1:Y:S07]  /*4e50*/  LDSM.16.MT88.4 R8, [R249+0x1100] ;  /* 0x00110000f908783b */ /* 0x000e6e0000004200 */
[C---:B-1----:R-:W-:Y:S08]  /*4e60*/  HMMA.16816.F32.BF16 R156, R4.reuse, R8, R156 ;  /* 0x00000008049c723c */ /* 0x042ff0000004189c */
[C---:B------:R-:W-:Y:S01]  /*4e70*/  HMMA.16816.F32.BF16 R40, R4.reuse, R10, R148 ;  /* 0x0000000a0428723c */ /* 0x040fe20000041894 */
        /* <DEDUP_REMOVED lines=8> */
[----:B------:R-:W-:Y:S01]  /*4f00*/  HMMA.16816.F32.BF16 R68, R4, R10, R68 ;  /* 0x0000000a0444723c */ /* 0x000fe20000041844 */
[----:B------:R-:W1:Y:S01]  /*4f10*/  LDSM.16.MT88.4 R8, [R249+0x3100] ;  /* 0x00310000f908783b */ /* 0x000e620000004200 */
[----:B------:R-:W-:-:S06]  /*4f20*/  IMAD.MOV.U32 R104, RZ, RZ, R97 ;  /* 0x000000ffff687224 */ /* 0x000fcc00078e0061 */
[C---:B-1----:R-:W-:Y:S08]  /*4f30*/  HMMA.16816.F32.BF16 R72, R4.reuse, R8, R88 ;  /* 0x000000080448723c */ /* 0x042ff00000041858 */
[----:B------:R-:W-:Y:S01]  /*4f40*/  HMMA.16816.F32.BF16 R76, R4, R10, R76 ;  /* 0x0000000a044c723c */ /* 0x000fe2000004184c */
[----:B------:R-:W1:Y:S01]  /*4f50*/  LDSM.16.MT88.4 R8, [R251+0x3100] ;  /* 0x00310000fb08783b */ /* 0x000e620000004200 */
[----:B------:R-:W-:-:S02]  /*4f60*/  FFMA.FTZ R12, R99, c[0x0][0x2d0], -R3 ;  /* 0x0000b400630c7a23 */ /* 0x000fc40000010803 */
[----:B------:R-:W-:Y:S02]  /*4f70*/  FFMA.FTZ R15, R98, c[0x0][0x2d0], -R3 ;  /* 0x0000b400620f7a23 */ /* 0x000fe40000010803 */
[----:B------:R-:W-:Y:S02]  /*4f80*/  FADD.FTZ R3, R84, R0 ;  /* 0x0000000054037221 */ /* 0x000fe40000010000 */
[C---:B-1----:R-:W-:Y:S08]  /*4f90*/  HMMA.16816.F32.BF16 R80, R4.reuse, R8, R80 ;  /* 0x000000080450723c */ /* 0x042ff00000041850 */
[C---:B------:R-:W-:Y:S01]  /*4fa0*/  HMMA.16816.F32.BF16 R84, R4.reuse, R10, R104 ;  /* 0x0000000a0454723c */ /* 0x040fe20000041868 */
[----:B------:R-:W1:Y:S07]  /*4fb0*/  LDSM.16.MT88.4 R8, [R250+0x3100] ;  /* 0x00310000fa08783b */ /* 0x000e6e0000004200 */
[C---:B-1----:R-:W-:Y:S11]  /*4fc0*/  HMMA.16816.F32.BF16 R92, R4.reuse, R8, R92 ;  /* 0x00000008045c723c */ /* 0x042ff6000004185c */
[----:B------:R-:W-:Y:S11]  /*4fd0*/  @!UPT UIADD3 URZ, URZ, URZ, URZ ;  /* 0x0000003f3f3ff290 */ /* 0x000ff6000fffe03f */
[----:B------:R-:W-:Y:S02]  /*4fe0*/  @!UPT UIADD3 URZ, URZ, URZ, URZ ;  /* 0x0000003f3f3ff290 */ /* 0x000fe4000fffe03f */
[----:B------:R-:W-:Y:S01]  /*4ff0*/  IMAD.MOV.U32 R8, RZ, RZ, R95 ;  /* 0x000000ffff087224 */ /* 0x000fe200078e005f */
[----:B------:R-:W-:Y:S01]  /*5000*/  MOV R89, R93 ;  /* 0x0000005d00597202 */ /* 0x000fe20000000f00 */
[----:B------:R-:W-:Y:S01]  /*5010*/  IMAD.MOV.U32 R88, RZ, RZ, R94 ;  /* 0x000000ffff587224 */ /* 0x000fe200078e005e */
[----:B------:R-:W-:Y:S02]  /*5020*/  MOV R0, R92 ;  /* 0x0000005c00007202 */ /* 0x000fe40000000f00 */
[----:B------:R-:W-:Y:S07]  /*5030*/  HMMA.16816.F32.BF16 R92, R4, R10, R188 ;  /* 0x0000000a045c723c */ /* 0x000fee00000418bc */
[----:B------:R-:W-:-:S02]  /*5040*/  IMAD.MOV.U32 R189, RZ, RZ, R8 ;  /* 0x000000ffffbd7224 */ /* 0x000fc400078e0008 */
[----:B------:R-:W1:Y:S01]  /*5050*/  LDSM.16.MT88.4 R8, [R248+0x5100] ;  /* 0x00510000f808783b */ /* 0x000e620000004200 */
[----:B------:R-:W-:Y:S01]  /*5060*/  IMAD.MOV.U32 R96, RZ, RZ, R110 ;  /* 0x000000ffff607224 */ /* 0x000fe200078e006e */
[----:B------:R-:W-:Y:S01]  /*5070*/  MOV R97, R109 ;  /* 0x0000006d00617202 */ /* 0x000fe20000000f00 */
[----:B-1----:R-:W-:Y:S07]  /*5080*/  HMMA.16816.F32.BF16 R104, R4, R8, R184 ;  /* 0x000000080468723c */ /* 0x002fee00000418b8 */
[----:B------:R-:W-:Y:S01]  /*5090*/  MOV R186, R89 ;  /* 0x0000005900ba7202 */ /* 0x000fe20000000f00 */
[----:B------:R-:W-:-:S02]  /*50a0*/  IMAD.MOV.U32 R187, RZ, RZ, R88 ;  /* 0x000000ffffbb7224 */ /* 0x000fc400078e0058 */
[C---:B------:R-:W-:Y:S01]  /*50b0*/  HMMA.16816.F32.BF16 R88, R4.reuse, R10, R144 ;  /* 0x0000000a0458723c */ /* 0x040fe20000041890 */
[----:B------:R-:W1:Y:S01]  /*50c0*/  LDSM.16.MT88.4 R8, [R249+0x5100] ;  /* 0x00510000f908783b */ /* 0x000e620000004200 */
[----:B------:R-:W-:Y:S01]  /*50d0*/  IMAD.MOV.U32 R110, RZ, RZ, R94 ;  /* 0x000000ffff6e7224 */ /* 0x000fe200078e005e */
[----:B------:R-:W-:Y:S01]  /*50e0*/  MOV R109, R95 ;  /* 0x0000005f006d7202 */ /* 0x000fe20000000f00 */
[----:B------:R-:W-:Y:S01]  /*50f0*/  IMAD.MOV.U32 R108, RZ, RZ, R93 ;  /* 0x000000ffff6c7224 */ /* 0x000fe200078e005d */
[----:B------:R-:W-:Y:S01]  /*5100*/  MOV R188, R92 ;  /* 0x0000005c00bc7202 */ /* 0x000fe20000000f00 */
[----:B------:R-:W-:Y:S01]  /*5110*/  IMAD.MOV.U32 R190, RZ, RZ, R97 ;  /* 0x000000ffffbe7224 */ /* 0x000fe200078e0061 */
[----:B------:R-:W-:Y:S01]  /*5120*/  MOV R191, R96 ;  /* 0x0000006000bf7202 */ /* 0x000fe20000000f00 */
[C---:B-1----:R-:W-:Y:S08]  /*5130*/  HMMA.16816.F32.BF16 R92, R4.reuse, R8, R160 ;  /* 0x00000008045c723c */ /* 0x042ff000000418a0 */
[C---:B------:R-:W-:Y:S01]  /*5140*/  HMMA.16816.F32.BF16 R96, R4.reuse, R10, R136 ;  /* 0x0000000a0460723c */ /* 0x040fe20000041888 */
[----:B------:R-:W1:Y:S07]  /*5150*/  LDSM.16.MT88.4 R8, [R251+0x5100] ;  /* 0x00510000fb08783b */ /* 0x000e6e0000004200 */
[C---:B-1----:R-:W-:Y:S08]  /*5160*/  HMMA.16816.F32.BF16 R152, R4.reuse, R8, R152 ;  /* 0x000000080498723c */ /* 0x042ff00000041898 */
[C---:B------:R-:W-:Y:S11]  /*5170*/  HMMA.16816.F32.BF16 R8, R4.reuse, R10, R128 ;  /* 0x0000000a0408723c */ /* 0x040ff60000041880 */
[----:B------:R-:W-:Y:S11]  /*5180*/  @!UPT UIADD3 URZ, URZ, URZ, URZ ;  /* 0x0000003f3f3ff290 */ /* 0x000ff6000fffe03f */
[----:B------:R-:W-:Y:S02]  /*5190*/  @!UPT UIADD3 URZ, URZ, URZ, URZ ;  /* 0x0000003f3f3ff290 */ /* 0x000fe4000fffe03f */
[----:B------:R-:W-:Y:S01]  /*51a0*/  MOV R147, R8 ;  /* 0x0000000800937202 */ /* 0x000fe20000000f00 */
[----:B------:R-:W-:Y:S01]  /*51b0*/  IMAD.MOV.U32 R146, RZ, RZ, R9 ;  /* 0x000000ffff927224 */ /* 0x000fe200078e0009 */
[----:B------:R-:W-:Y:S01]  /*51c0*/  MOV R145, R10 ;  /* 0x0000000a00917202 */ /* 0x000fe20000000f00 */
[----:B------:R-:W-:Y:S02]  /*51d0*/  IMAD.MOV.U32 R144, RZ, RZ, R11 ;  /* 0x000000ffff907224 */ /* 0x000fe400078e000b */
[----:B------:R-:W1:Y:S01]  /*51e0*/  LDSM.16.MT88.4 R8, [R250+0x5100] ;  /* 0x00510000fa08783b */ /* 0x000e620000004200 */
[----:B------:R-:W-:Y:S01]  /*51f0*/  MOV R139, R152 ;  /* 0x00000098008b7202 */ /* 0x000fe20000000f00 */
[C---:B-1----:R-:W-:Y:S08]  /*5200*/  HMMA.16816.F32.BF16 R120, R4.reuse, R8, R120 ;  /* 0x000000080478723c */ /* 0x042ff00000041878 */
[----:B------:R-:W-:Y:S01]  /*5210*/  HMMA.16816.F32.BF16 R116, R4, R10, R116 ;  /* 0x0000000a0474723c */ /* 0x000fe20000041874 */
[----:B------:R-:W1:Y:S01]  /*5220*/  LDSM.16.MT88.4 R8, [R248+0x7100] ;  /* 0x00710000f808783b */ /* 0x000e620000004200 */
[----:B------:R-:W-:Y:S01]  /*5230*/  IMAD.MOV.U32 R152, RZ, RZ, R0 ;  /* 0x000000ffff987224 */ /* 0x000fe200078e0000 */
[----:B------:R-:W-:Y:S01]  /*5240*/  MOV R0, R111 ;  /* 0x0000006f00007202 */ /* 0x000fe20000000f00 */
[----:B------:R-:W-:Y:S01]  /*5250*/  IMAD.MOV.U32 R128, RZ, RZ, R110 ;  /* 0x000000ffff807224 */ /* 0x000fe200078e006e */
[----:B------:R-:W-:Y:S01]  /*5260*/  MOV R129, R109 ;  /* 0x0000006d00817202 */ /* 0x000fe20000000f00 */
[----:B------:R-:W-:-:S02]  /*5270*/  IMAD.MOV.U32 R130, RZ, RZ, R108 ;  /* 0x000000ffff827224 */ /* 0x000fc400078e006c */
[C---:B-1----:R-:W-:Y:S08]  /*5280*/  HMMA.16816.F32.BF16 R112, R4.reuse, R8, R112 ;  /* 0x000000080470723c */ /* 0x042ff00000041870 */
[C---:B------:R-:W-:Y:S01]  /*5290*/  HMMA.16816.F32.BF16 R108, R4.reuse, R10, R100 ;  /* 0x0000000a046c723c */ /* 0x040fe20000041864 */
[----:B------:R-:W1:Y:S07]  /*52a0*/  LDSM.16.MT88.4 R8, [R249+0x7100] ;  /* 0x00710000f908783b */ /* 0x000e6e0000004200 */
[C---:B-1----:R-:W-:Y:S08]  /*52b0*/  HMMA.16816.F32.BF16 R160, R4.reuse, R8, R60 ;  /* 0x0000000804a0723c */ /* 0x042ff0000004183c */
[----:B------:R-:W-:Y:S11]  /*52c0*/  HMMA.16816.F32.BF16 R8, R4, R10, R56 ;  /* 0x0000000a0408723c */ /* 0x000ff60000041838 */
[----:B------:R-:W-:Y:S11]  /*52d0*/  @!UPT UIADD3 URZ, URZ, URZ, URZ ;  /* 0x0000003f3f3ff290 */ /* 0x000ff6000fffe03f */
[----:B------:R-:W-:Y:S02]  /*52e0*/  @!UPT UIADD3 URZ, URZ, URZ, URZ ;  /* 0x0000003f3f3ff290 */ /* 0x000fe4000fffe03f */
[----:B------:R-:W-:Y:S01]  /*52f0*/  IMAD.MOV.U32 R59, RZ, RZ, R8 ;  /* 0x000000ffff3b7224 */ /* 0x000fe200078e0008 */
[----:B------:R-:W-:Y:S01]  /*5300*/  MOV R58, R9 ;  /* 0x00000009003a7202 */ /* 0x000fe20000000f00 */
[----:B------:R-:W-:Y:S01]  /*5310*/  IMAD.MOV.U32 R57, RZ, RZ, R10 ;  /* 0x000000ffff397224 */ /* 0x000fe200078e000a */
[----:B------:R-:W-:Y:S02]  /*5320*/  MOV R56, R11 ;  /* 0x0000000b00387202 */ /* 0x000fe40000000f00 */
[----:B------:R-:W1:Y:S01]  /*5330*/  LDSM.16.MT88.4 R8, [R251+0x7100] ;  /* 0x00710000fb08783b */ /* 0x000e620000004200 */
[----:B------:R-:W-:Y:S01]  /*5340*/  IMAD.MOV.U32 R138, RZ, RZ, R153 ;  /* 0x000000ffff8a7224 */ /* 0x000fe200078e0099 */
[----:B------:R-:W-:Y:S01]  /*5350*/  MOV R137, R154 ;  /* 0x0000009a00897202 */ /* 0x000fe20000000f00 */
[----:B------:R-:W-:Y:S01]  /*5360*/  IMAD.MOV.U32 R136, RZ, RZ, R155 ;  /* 0x000000ffff887224 */ /* 0x000fe200078e009b */
[----:B------:R-:W-:Y:S01]  /*5370*/  MOV R153, R186 ;  /* 0x000000ba00997202 */ /* 0x000fe20000000f00 */
[----:B------:R-:W-:Y:S01]  /*5380*/  IMAD.MOV.U32 R154, RZ, RZ, R187 ;  /* 0x000000ffff9a7224 */ /* 0x000fe200078e00bb */
[----:B------:R-:W-:Y:S01]  /*5390*/  MOV R155, R189 ;  /* 0x000000bd009b7202 */ /* 0x000fe20000000f00 */
[----:B------:R-:W-:Y:S01]  /*53a0*/  IMAD.MOV.U32 R103, RZ, RZ, R191 ;  /* 0x000000ffff677224 */ /* 0x000fe200078e00bf */
[----:B------:R-:W-:-:S02]  /*53b0*/  MOV R102, R190 ;  /* 0x000000be00667202 */ /* 0x000fc40000000f00 */
[----:B------:R-:W-:Y:S01]  /*53c0*/  MOV R131, R188 ;  /* 0x000000bc00837202 */ /* 0x000fe20000000f00 */
[----:B------:R-:W-:Y:S01]  /*53d0*/  IMAD.MOV.U32 R62, RZ, RZ, R161 ;  /* 0x000000ffff3e7224 */ /* 0x000fe200078e00a1 */
[----:B------:R-:W-:Y:S01]  /*53e0*/  MOV R63, R160 ;  /* 0x000000a0003f7202 */ /* 0x000fe20000000f00 */
[----:B------:R-:W-:Y:S01]  /*53f0*/  IMAD.MOV.U32 R60, RZ, RZ, R163 ;  /* 0x000000ffff3c7224 */ /* 0x000fe200078e00a3 */
[----:B------:R-:W-:Y:S02]  /*5400*/  MOV R61, R162 ;  /* 0x000000a2003d7202 */ /* 0x000fe40000000f00 */
[----:B------:R-:W-:Y:S01]  /*5410*/  LDSM.16.MT88.4 R160, [R248+0x1900] ;  /* 0x00190000f8a0783b */ /* 0x000fe20000004200 */
[----:B-1----:R-:W-:Y:S01]  /*5420*/  HMMA.16816.F32.BF16 R188, R4, R8, R48 ;  /* 0x0000000804bc723c */ /* 0x002fe20000041830 */
[----:B------:R-:W-:Y:S01]  /*5430*/  MUFU.EX2 R20, R20 ;  /* 0x0000001400147308 */ /* 0x000fe20000000800 */
[----:B------:R-:W-:Y:S02]  /*5440*/  FADD.FTZ R0, R0, R14 ;  /* 0x0000000e00007221 */ /* 0x000fe40000010000 */
[----:B------:R-:W-:Y:S01]  /*5450*/  FADD.FTZ R3, R182, R3 ;  /* 0x00000003b6037221 */ /* 0x000fe20000010000 */
[----:B------:R-:W-:-:S03]  /*5460*/  MOV R101, R146 ;  /* 0x0000009200657202 */ /* 0x000fc60000000f00 */
[C---:B------:R-:W-:Y:S01]  /*5470*/  HMMA.16816.F32.BF16 R184, R4.reuse, R10, R36 ;  /* 0x0000000a04b8723c */ /* 0x040fe20000041824 */
[----:B------:R-:W1:Y:S01]  /*5480*/  LDSM.16.MT88.4 R8, [R250+0x7100] ;  /* 0x00710000fa08783b */ /* 0x000e620000004200 */
[----:B------:R-:W-:Y:S01]  /*5490*/  FADD.FTZ R0, R102, R0 ;  /* 0x0000000066007221 */ /* 0x000fe20000010000 */
[----:B------:R-:W-:Y:S01]  /*54a0*/  MOV R182, R129 ;  /* 0x0000008100b67202 */ /* 0x000fe20000000f00 */
[----:B------:R-:W-:Y:S01]  /*54b0*/  IMAD.MOV.U32 R100, RZ, RZ, R147 ;  /* 0x000000ffff647224 */ /* 0x000fe200078e0093 */
[----:B------:R-:W-:Y:S03]  /*54c0*/  LDSM.16.MT88.4 R48, [R249+0x3900] ;  /* 0x00390000f930783b */ /* 0x000fe60000004200 */
[C---:B-1----:R-:W-:Y:S01]  /*54d0*/  HMMA.16816.F32.BF16 R32, R4.reuse, R8, R32 ;  /* 0x000000080420723c */ /* 0x042fe20000041820 */
[----:B------:R-:W-:Y:S07]  /*54e0*/  MUFU.EX2 R9, R17 ;  /* 0x0000001100097308 */ /* 0x000fee0000000800 */
[----:B------:R-:W-:Y:S01]  /*54f0*/  HMMA.16816.F32.BF16 R24, R4, R10, R24 ;  /* 0x0000000a0418723c */ /* 0x000fe20000041818 */
[----:B------:R-:W1:Y:S08]  /*5500*/  MUFU.EX2 R11, R19 ;  /* 0x00000013000b7308 */ /* 0x000e700000000800 */
[----:B------:R-:W2:Y:S08]  /*5510*/  MUFU.EX2 R10, R18 ;  /* 0x00000012000a7308 */ /* 0x000eb00000000800 */
[----:B------:R-:W-:Y:S08]  /*5520*/  MUFU.EX2 R8, R13 ;  /* 0x0000000d00087308 */ /* 0x000ff00000000800 */
[----:B------:R-:W3:Y:S08]  /*5530*/  MUFU.EX2 R7, R12 ;  /* 0x0000000c00077308 */ /* 0x000ef00000000800 */
[----:B------:R-:W-:Y:S08]  /*5540*/  MUFU.EX2 R6, R15 ;  /* 0x0000000f00067308 */ /* 0x000ff00000000800 */
[----:B------:R-:W4:Y:S01]  /*5550*/  MUFU.EX2 R5, R16 ;  /* 0x0000001000057308 */ /* 0x000f220000000800 */
[----:B------:R-:W-:-:S02]  /*5560*/  FADD.FTZ R4, R127, R3 ;  /* 0x000000037f047221 */ /* 0x000fc40000010000 */
[----:B------:R-:W-:Y:S02]  /*5570*/  FADD.FTZ R3, R103, R0 ;  /* 0x0000000067037221 */ /* 0x000fe40000010000 */
[----:B------:R-:W-:Y:S02]  /*5580*/  FADD.FTZ R0, R126, R4 ;  /* 0x000000047e007221 */ /* 0x000fe40000010000 */
[----:B------:R-:W-:Y:S01]  /*5590*/  FADD.FTZ R4, R183, R3 ;  /* 0x00000003b7047221 */ /* 0x000fe20000010000 */
[----:B------:R-:W-:Y:S01]  /*55a0*/  MOV R183, R131 ;  /* 0x0000008300b77202 */ /* 0x000fe20000000f00 */
[----:B------:R-:W-:Y:S01]  /*55b0*/  IMAD.MOV.U32 R127, RZ, RZ, R128 ;  /* 0x000000ffff7f7224 */ /* 0x000fe200078e0080 */
[----:B-1----:R-:W-:Y:S01]  /*55c0*/  F2FP.BF16.PACK_AB R128, R11, R20 ;  /* 0x000000140b80723e */ /* 0x002fe200000010ff */
[----:B------:R-:W-:Y:S01]  /*55d0*/  IMAD.MOV.U32 R126, RZ, RZ, R130 ;  /* 0x000000ffff7e7224 */ /* 0x000fe200078e0082 */
[----:B--2---:R-:W-:Y:S02]  /*55e0*/  F2FP.BF16.PACK_AB R130, R9, R10 ;  /* 0x0000000a0982723e */ /* 0x004fe400000010ff */
[----:B---3--:R-:W-:-:S02]  /*55f0*/  F2FP.BF16.PACK_AB R129, R7, R8 ;  /* 0x000000080781723e */ /* 0x008fc400000010ff */
[----:B----4-:R-:W-:-:S07]  /*5600*/  F2FP.BF16.PACK_AB R131, R5, R6 ;  /* 0x000000060583723e */ /* 0x010fce00000010ff */
[C---:B------:R-:W-:Y:S08]  /*5610*/  HMMA.16816.F32.BF16 R164, R128.reuse, R160, R164 ;  /* 0x000000a080a4723c */ /* 0x040ff000000418a4 */
[----:B------:R-:W-:Y:S07]  /*5620*/  HMMA.16816.F32.BF16 R160, R128, R162, R28 ;  /* 0x000000a280a0723c */ /* 0x000fee000004181c */
        /* <DEDUP_REMOVED lines=8> */
[----:B------:R-:W1:Y:S01]  /*56b0*/  LDSM.16.MT88.4 R152, [R249+0x1900] ;  /* 0x00190000f998783b */ /* 0x000e620000004200 */
[----:B------:R-:W-:Y:S01]  /*56c0*/  IMAD.MOV.U32 R102, RZ, RZ, R145 ;  /* 0x000000ffff667224 */ /* 0x000fe200078e0091 */
[----:B------:R-:W-:Y:S01]  /*56d0*/  MOV R103, R144 ;  /* 0x0000009000677202 */ /* 0x000fe20000000f00 */
[----:B------:R-:W-:Y:S01]  /*56e0*/  IMAD.MOV.U32 R12, RZ, RZ, R139 ;  /* 0x000000ffff0c7224 */ /* 0x000fe200078e008b */
[----:B------:R-:W2:Y:S01]  /*56f0*/  LDSM.16.MT88.4 R144, [R251+0x1900] ;  /* 0x00190000fb90783b */ /* 0x000ea20000004200 */
[----:B------:R-:W-:Y:S01]  /*5700*/  MOV R13, R138 ;  /* 0x0000008a000d7202 */ /* 0x000fe20000000f00 */
[----:B------:R-:W-:Y:S01]  /*5710*/  IMAD.MOV.U32 R14, RZ, RZ, R137 ;  /* 0x000000ffff0e7224 */ /* 0x000fe200078e0089 */
[----:B------:R-:W-:Y:S01]  /*5720*/  MOV R15, R136 ;  /* 0x00000088000f7202 */ /* 0x000fe20000000f00 */
[----:B------:R-:W-:Y:S01]  /*5730*/  IMAD.MOV.U32 R16, RZ, RZ, R59 ;  /* 0x000000ffff107224 */ /* 0x000fe200078e003b */
[----:B------:R-:W3:Y:S01]  /*5740*/  LDSM.16.MT88.4 R136, [R250+0x1900] ;  /* 0x00190000fa88783b */ /* 0x000ee20000004200 */
[----:B------:R-:W-:Y:S01]  /*5750*/  MOV R17, R58 ;  /* 0x0000003a00117202 */ /* 0x000fe20000000f00 */
[----:B------:R-:W-:Y:S01]  /*5760*/  IMAD.MOV.U32 R18, RZ, RZ, R57 ;  /* 0x000000ffff127224 */ /* 0x000fe200078e0039 */
[----:B------:R-:W-:-:S02]  /*5770*/  MOV R19, R56 ;  /* 0x0000003800137202 */ /* 0x000fc40000000f00 */
[----:B------:R-:W-:Y:S01]  /*5780*/  LDSM.16.MT88.4 R56, [R251+0x3900] ;  /* 0x00390000fb38783b */ /* 0x000fe20000004200 */
[C---:B-1----:R-:W-:Y:S08]  /*5790*/  HMMA.16816.F32.BF16 R156, R128.reuse, R152, R156 ;  /* 0x00000098809c723c */ /* 0x042ff0000004189c */
[C---:B------:R-:W-:Y:S01]  /*57a0*/  HMMA.16816.F32.BF16 R152, R128.reuse, R154, R40 ;  /* 0x0000009a8098723c */ /* 0x040fe20000041828 */
[----:B------:R-:W1:Y:S07]  /*57b0*/  LDSM.16.MT88.4 R40, [R248+0x3900] ;  /* 0x00390000f828783b */ /* 0x000e6e0000004200 */
[C---:B--2---:R-:W-:Y:S08]  /*57c0*/  HMMA.16816.F32.BF16 R148, R128.reuse, R144, R148 ;  /* 0x000000908094723c */ /* 0x044ff00000041894 */
[C---:B------:R-:W-:Y:S08]  /*57d0*/  HMMA.16816.F32.BF16 R144, R128.reuse, R146, R44 ;  /* 0x000000928090723c */ /* 0x040ff0000004182c */
[C---:B---3--:R-:W-:Y:S08]  /*57e0*/  HMMA.16816.F32.BF16 R140, R128.reuse, R136, R140 ;  /* 0x00000088808c723c */ /* 0x048ff0000004188c */
[C---:B------:R-:W-:Y:S01]  /*57f0*/  HMMA.16816.F32.BF16 R44, R128.reuse, R48, R72 ;  /* 0x00000030802c723c */ /* 0x040fe20000041848 */
[----:B------:R-:W-:Y:S07]  /*5800*/  LDSM.16.MT88.4 R72, [R248+0x5900] ;  /* 0x00590000f848783b */ /* 0x000fee0000004200 */
[C---:B-1----:R-:W-:Y:S01]  /*5810*/  HMMA.16816.F32.BF16 R36, R128.reuse, R40, R64 ;  /* 0x000000288024723c */ /* 0x042fe20000041840 */
[----:B------:R-:W1:Y:S07]  /*5820*/  LDSM.16.MT88.4 R64, [R250+0x3900] ;  /* 0x00390000fa40783b */ /* 0x000e6e0000004200 */
[C---:B------:R-:W-:Y:S08]  /*5830*/  HMMA.16816.F32.BF16 R136, R128.reuse, R138, R52 ;  /* 0x0000008a8088723c */ /* 0x040ff00000041834 */
[C---:B------:R-:W-:Y:S01]  /*5840*/  HMMA.16816.F32.BF16 R52, R128.reuse, R56, R80 ;  /* 0x000000388034723c */ /* 0x040fe20000041850 */
[----:B------:R-:W2:Y:S07]  /*5850*/  LDSM.16.MT88.4 R80, [R249+0x5900] ;  /* 0x00590000f950783b */ /* 0x000eae0000004200 */
[C---:B------:R-:W-:Y:S07]  /*5860*/  HMMA.16816.F32.BF16 R40, R128.reuse, R42, R68 ;  /* 0x0000002a8028723c */ /* 0x040fee0000041844 */
[----:B------:R-:W-:Y:S01]  /*5870*/  IMAD.MOV.U32 R68, RZ, RZ, R183 ;  /* 0x000000ffff447224 */ /* 0x000fe200078e00b7 */
[----:B------:R-:W-:Y:S01]  /*5880*/  MOV R69, R126 ;  /* 0x0000007e00457202 */ /* 0x000fe20000000f00 */
[----:B------:R-:W-:Y:S01]  /*5890*/  IMAD.MOV.U32 R70, RZ, RZ, R127 ;  /* 0x000000ffff467224 */ /* 0x000fe200078e007f */
[----:B------:R-:W-:Y:S01]  /*58a0*/  MOV R71, R182 ;  /* 0x000000b600477202 */ /* 0x000fe20000000f00 */
[C---:B------:R-:W-:Y:S08]  /*58b0*/  HMMA.16816.F32.BF16 R48, R128.reuse, R50, R76 ;  /* 0x000000328030723c */ /* 0x040ff0000004184c */
[C---:B-1----:R-:W-:Y:S08]  /*58c0*/  HMMA.16816.F32.BF16 R60, R128.reuse, R64, R60 ;  /* 0x00000040803c723c */ /* 0x042ff0000004183c */
[C---:B------:R-:W-:Y:S08]  /*58d0*/  HMMA.16816.F32.BF16 R64, R128.reuse, R66, R68 ;  /* 0x000000428040723c */ /* 0x040ff00000041844 */
[C---:B------:R-:W-:Y:S01]  /*58e0*/  HMMA.16816.F32.BF16 R68, R128.reuse, R72, R104 ;  /* 0x000000488044723c */ /* 0x040fe20000041868 */
[----:B------:R-:W-:Y:S07]  /*58f0*/  LDSM.16.MT88.4 R104, [R248+0x7900] ;  /* 0x00790000f868783b */ /* 0x000fee0000004200 */
[C---:B------:R-:W-:Y:S01]  /*5900*/  HMMA.16816.F32.BF16 R72, R128.reuse, R74, R88 ;  /* 0x0000004a8048723c */ /* 0x040fe20000041858 */
[----:B------:R-:W1:Y:S07]  /*5910*/  LDSM.16.MT88.4 R88, [R251+0x5900] ;  /* 0x00590000fb58783b */ /* 0x000e6e0000004200 */
[C---:B--2---:R-:W-:Y:S08]  /*5920*/  HMMA.16816.F32.BF16 R76, R128.reuse, R80, R92 ;  /* 0x00000050804c723c */ /* 0x044ff0000004185c */
[----:B------:R-:W-:Y:S01]  /*5930*/  HMMA.16816.F32.BF16 R80, R128, R82, R96 ;  /* 0x000000528050723c */ /* 0x000fe20000041860 */
[----:B------:R-:W2:Y:S01]  /*5940*/  LDSM.16.MT88.4 R96, [R250+0x5900] ;  /* 0x00590000fa60783b */ /* 0x000ea20000004200 */
[----:B------:R-:W-:-:S02]  /*5950*/  FADD.FTZ R3, R125, R0 ;  /* 0x000000007d037221 */ /* 0x000fc40000010000 */
[----:B------:R-:W-:Y:S02]  /*5960*/  FADD.FTZ R0, R124, R4 ;  /* 0x000000047c007221 */ /* 0x000fe40000010000 */
[----:B------:R-:W-:Y:S02]  /*5970*/  FADD.FTZ R4, R21, R3 ;  /* 0x0000000315047221 */ /* 0x000fe40000010000 */
[----:B------:R-:W-:Y:S01]  /*5980*/  FADD.FTZ R3, R180, R0 ;  /* 0x00000000b4037221 */ /* 0x000fe20000010000 */
[----:B------:R-:W-:Y:S01]  /*5990*/  HMMA.16816.F32.BF16 R56, R128, R58, R84 ;  /* 0x0000003a8038723c */ /* 0x000fe20000041854 */
[----:B------:R-:W-:Y:S02]  /*59a0*/  FADD.FTZ R0, R22, R4 ;  /* 0x0000000416007221 */ /* 0x000fe40000010000 */
[----:B------:R-:W-:Y:S02]  /*59b0*/  FADD.FTZ R4, R179, R3 ;  /* 0x00000003b3047221 */ /* 0x000fe40000010000 */
[----:B------:R-:W-:-:S02]  /*59c0*/  FADD.FTZ R3, R23, R0 ;  /* 0x0000000017037221 */ /* 0x000fc40000010000 */
[----:B------:R-:W-:Y:S02]  /*59d0*/  FADD.FTZ R0, R181, R4 ;  /* 0x00000004b5007221 */ /* 0x000fe40000010000 */
[----:B------:R-:W-:Y:S01]  /*59e0*/  FADD.FTZ R3, R178, R3 ;  /* 0x00000003b2037221 */ /* 0x000fe20000010000 */
[C---:B-1----:R-:W-:Y:S01]  /*59f0*/  HMMA.16816.F32.BF16 R84, R128.reuse, R88, R12 ;  /* 0x000000588054723c */ /* 0x042fe2000004180c */
[----:B------:R-:W-:Y:S07]  /*5a00*/  LDSM.16.MT88.4 R12, [R250+0x7900] ;  /* 0x00790000fa0c783b */ /* 0x000fee0000004200 */
[C---:B------:R-:W-:Y:S08]  /*5a10*/  HMMA.16816.F32.BF16 R88, R128.reuse, R90, R100 ;  /* 0x0000005a8058723c */ /* 0x040ff00000041864 */
[C---:B--2---:R-:W-:Y:S01]  /*5a20*/  HMMA.16816.F32.BF16 R92, R128.reuse, R96, R120 ;  /* 0x00000060805c723c */ /* 0x044fe20000041878 */
[----:B------:R-:W-:Y:S07]  /*5a30*/  LDSM.16.MT88.4 R120, [R251+0x7900] ;  /* 0x00790000fb78783b */ /* 0x000fee0000004200 */
[----:B------:R-:W-:Y:S01]  /*5a40*/  HMMA.16816.F32.BF16 R100, R128, R104, R112 ;  /* 0x000000688064723c */ /* 0x000fe20000041870 */
[----:B------:R-:W1:Y:S01]  /*5a50*/  LDSM.16.MT88.4 R112, [R249+0x7900] ;  /* 0x00790000f970783b */ /* 0x000e620000004200 */
[----:B------:R-:W-:-:S02]  /*5a60*/  FADD.FTZ R8, R8, R3 ;  /* 0x0000000308087221 */ /* 0x000fc40000010000 */
[----:B------:R-:W-:Y:S02]  /*5a70*/  FADD.FTZ R20, R20, R0 ;  /* 0x0000000014147221 */ /* 0x000fe40000010000 */
[----:B------:R-:W-:Y:S02]  /*5a80*/  FADD.FTZ R7, R7, R8 ;  /* 0x0000000807077221 */ /* 0x000fe40000010000 */
[----:B------:R-:W-:Y:S02]  /*5a90*/  FADD.FTZ R11, R11, R20 ;  /* 0x000000140b0b7221 */ /* 0x000fe40000010000 */
[----:B------:R-:W-:Y:S02]  /*5aa0*/  FADD.FTZ R6, R6, R7 ;  /* 0x0000000706067221 */ /* 0x000fe40000010000 */
[----:B------:R-:W-:Y:S01]  /*5ab0*/  FADD.FTZ R10, R10, R11 ;  /* 0x0000000b0a0a7221 */ /* 0x000fe20000010000 */
[----:B------:R-:W-:Y:S01]  /*5ac0*/  UIADD3 UR6, UR7, -0x2, URZ ;  /* 0xfffffffe07067890 */ /* 0x000fe2000fffe03f */
[----:B------:R-:W-:-:S02]  /*5ad0*/  FADD.FTZ R0, R5, R6 ;  /* 0x0000000605007221 */ /* 0x000fc40000010000 */
[----:B------:R-:W-:Y:S01]  /*5ae0*/  FADD.FTZ R3, R9, R10 ;  /* 0x0000000a09037221 */ /* 0x000fe20000010000 */
[----:B------:R-:W-:Y:S02]  /*5af0*/  UISETP.GE.AND UP0, UPT, UR6, UR8, UPT ;  /* 0x000000080600728c */ /* 0x000fe4000bf06270 */
[----:B------:R2:W-:Y:S04]  /*5b00*/  STL [R1+0x40], R0 ;  /* 0x0000400001007387 */ /* 0x0005e80000100800 */
[----:B------:R2:W-:Y:S01]  /*5b10*/  STL [R1+0x1c], R3 ;  /* 0x00001c0301007387 */ /* 0x0005e20000100800 */
[----:B------:R-:W-:Y:S01]  /*5b20*/  PLOP3.LUT P0, PT, PT, PT, UP0, 0x80, 0x0 ;  /* 0x000000000000781c */ /* 0x000fe20003f0f008 */
[C---:B------:R-:W-:Y:S08]  /*5b30*/  HMMA.16816.F32.BF16 R96, R128.reuse, R98, R116 ;  /* 0x000000628060723c */ /* 0x040ff00000041874 */
[C---:B------:R-:W-:Y:S08]  /*5b40*/  HMMA.16816.F32.BF16 R104, R128.reuse, R106, R108 ;  /* 0x0000006a8068723c */ /* 0x040ff0000004186c */
[C---:B-1----:R-:W-:Y:S08]  /*5b50*/  HMMA.16816.F32.BF16 R108, R128.reuse, R112, R28 ;  /* 0x00000070806c723c */ /* 0x042ff0000004181c */
[C---:B------:R-:W-:Y:S08]  /*5b60*/  HMMA.16816.F32.BF16 R116, R128.reuse, R120, R188 ;  /* 0x000000788074723c */ /* 0x040ff000000418bc */
[C---:B------:R-:W-:Y:S08]  /*5b70*/  HMMA.16816.F32.BF16 R112, R128.reuse, R114, R16 ;  /* 0x000000728070723c */ /* 0x040ff00000041810 */
[C---:B------:R-:W-:Y:S08]  /*5b80*/  HMMA.16816.F32.BF16 R120, R128.reuse, R122, R184 ;  /* 0x0000007a8078723c */ /* 0x040ff000000418b8 */
[C---:B------:R-:W-:Y:S08]  /*5b90*/  HMMA.16816.F32.BF16 R124, R128.reuse, R12, R32 ;  /* 0x0000000c807c723c */ /* 0x040ff00000041820 */
[----:B------:R-:W-:Y:S01]  /*5ba0*/  HMMA.16816.F32.BF16 R128, R128, R14, R24 ;  /* 0x0000000e8080723c */ /* 0x000fe20000041818 */
[----:B------:R-:W-:Y:S07]  /*5bb0*/  @!P0 BRA `(.L_x_5) ;  /* 0x00003b1000008947 */ /* 0x000fee0003800000 */
[----:B--2---:R-:W-:Y:S01]  /*5bc0*/  SHF.R.S32.HI R18, RZ, 0x1f, R133 ;  /* 0x0000001fff127819 */ /* 0x004fe20000011485 */
[----:B------:R-:W-:Y:S01]  /*5bd0*/  IMAD.SHL.U32 R4, R133, 0x2, RZ ;  /* 0x0000000285047824 */ /* 0x000fe200078e00ff */
[----:B------:R-:W-:-:S02]  /*5be0*/  SHF.R.S32.HI R19, RZ, 0x1f, R134 ;  /* 0x0000001fff137819 */ /* 0x000fc40000011486 */
[----:B------:R-:W-:Y:S01]  /*5bf0*/  SHF.L.U64.HI R0, R133, 0x1, R18 ;  /* 0x0000000185007819 */ /* 0x000fe20000010212 */
[----:B------:R-:W-:Y:S01]  /*5c00*/  IMAD.MOV.U32 R133, RZ, RZ, R132 ;  /* 0x000000ffff857224 */ /* 0x000fe200078e0084 */
[----:B------:R-:W-:Y:S02]  /*5c10*/  SHF.L.U64.HI R3, R134, 0x1, R19 ;  /* 0x0000000186037819 */ /* 0x000fe40000010213 */
[----:B------:R-:W-:Y:S01]  /*5c20*/  SHF.R.S32.HI R18, RZ, 0x1f, R177 ;  /* 0x0000001fff127819 */ /* 0x000fe200000114b1 */
[----:B------:R1:W-:Y:S01]  /*5c30*/  STL [R1+0x3c], R0 ;  /* 0x00003c0001007387 */ /* 0x0003e20000100800 */
[----:B------:R-:W-:-:S03]  /*5c40*/  SHF.R.S32.HI R19, RZ, 0x1f, R176 ;  /* 0x0000001fff137819 */ /* 0x000fc600000114b0 */
[----:B------:R-:W-:Y:S04]  /*5c50*/  STL [R1+0x38], R4 ;  /* 0x0000380401007387 */ /* 0x000fe80000100800 */
[----:B------:R2:W-:Y:S01]  /*5c60*/  STL [R1+0x34], R3 ;  /* 0x0000340301007387 */ /* 0x0005e20000100800 */
[----:B-1----:R-:W-:Y:S02]  /*5c70*/  IMAD.SHL.U32 R0, R134, 0x2, RZ ;  /* 0x0000000286007824 */ /* 0x002fe400078e00ff */
[----:B------:R-:W-:Y:S01]  /*5c80*/  IMAD.MOV.U32 R134, RZ, RZ, R2 ;  /* 0x000000ffff867224 */ /* 0x000fe200078e0002 */
[----:B------:R-:W-:Y:S02]  /*5c90*/  SHF.L.U64.HI R2, R176, 0x1, R19 ;  /* 0x00000001b0027819 */ /* 0x000fe40000010213 */
[----:B------:R1:W-:Y:S01]  /*5ca0*/  STL [R1+0x30], R0 ;  /* 0x0000300001007387 */ /* 0x0003e20000100800 */
[C---:B--2---:R-:W-:Y:S01]  /*5cb0*/  IMAD.SHL.U32 R3, R177.reuse, 0x2, RZ ;  /* 0x00000002b1037824 */ /* 0x044fe200078e00ff */
[----:B-1----:R-:W-:-:S05]  /*5cc0*/  SHF.L.U64.HI R0, R177, 0x1, R18 ;  /* 0x00000001b1007819 */ /* 0x002fca0000010212 */
[----:B------:R1:W-:Y:S04]  /*5cd0*/  STL [R1+0x2c], R0 ;  /* 0x00002c0001007387 */ /* 0x0003e80000100800 */
[----:B------:R2:W-:Y:S01]  /*5ce0*/  STL [R1+0x28], R3 ;  /* 0x0000280301007387 */ /* 0x0005e20000100800 */
[----:B-1----:R-:W-:-:S05]  /*5cf0*/  IMAD.SHL.U32 R0, R176, 0x2, RZ ;  /* 0x00000002b0007824 */ /* 0x002fca00078e00ff */
[----:B------:R2:W-:Y:S04]  /*5d00*/  STL [R1+0x20], R0 ;  /* 0x0000200001007387 */ /* 0x0005e80000100800 */
[----:B------:R2:W-:Y:S01]  /*5d10*/  STL [R1+0x24], R2 ;  /* 0x0000240201007387 */ /* 0x0005e20000100800 */
[----:B------:R-:W-:Y:S05]  /*5d20*/  BRA `(.L_x_6) ;  /* 0x0000045000007947 */ /* 0x000fea0003800000 */
.L_x_8:
[----:B------:R-:W2:Y:S01]  /*5d30*/  LDL R5, [R1+0x44] ;  /* 0x0000440001057983 */ /* 0x000ea20000100800 */
[----:B------:R-:W-:Y:S01]  /*5d40*/  IMAD.MOV.U32 R2, RZ, RZ, c[0x0][0x2b8] ;  /* 0x0000ae00ff027624 */ /* 0x000fe200078e00ff */
[----:B------:R-:W-:Y:S01]  /*5d50*/  ULEA UR5, UR6, UR9, 0x6 ;  /* 0x0000000906057291 */ /* 0x000fe2000f8e303f */
[----:B------:R-:W-:Y:S01]  /*5d60*/  IMAD.MOV.U32 R8, RZ, RZ, RZ ;  /* 0x000000ffff087224 */ /* 0x000fe200078e00ff */
[----:B------:R-:W3:Y:S02]  /*5d70*/  LDL R32, [R1+0x38] ;  /* 0x0000380001207983 */ /* 0x000ee40000100800 */
[----:B------:R-:W-:Y:S02]  /*5d80*/  ISETP.NE.AND P2, PT, R2, 0x1, PT ;  /* 0x000000010200780c */ /* 0x000fe40003f45270 */
[----:B------:R-:W4:Y:S01]  /*5d90*/  LDL R31, [R1+0x3c] ;  /* 0x00003c00011f7983 */ /* 0x000f220000100800 */
[----:B------:R-:W-:Y:S03]  /*5da0*/  IMAD.U32 R2, RZ, RZ, UR5 ;  /* 0x00000005ff027e24 */ /* 0x000fe6000f8e00ff */
[----:B------:R-:W5:Y:S04]  /*5db0*/  LDL R30, [R1+0x30] ;  /* 0x00003000011e7983 */ /* 0x000f680000100800 */
[----:B------:R-:W3:Y:S04]  /*5dc0*/  LDL R29, [R1+0x34] ;  /* 0x00003400011d7983 */ /* 0x000ee80000100800 */
[----:B------:R-:W3:Y:S04]  /*5dd0*/  LDL R28, [R1+0x28] ;  /* 0x00002800011c7983 */ /* 0x000ee80000100800 */
[----:B------:R-:W3:Y:S04]  /*5de0*/  LDL R25, [R1+0x2c] ;  /* 0x00002c0001197983 */ /* 0x000ee80000100800 */
[----:B------:R-:W3:Y:S04]  /*5df0*/  LDL R24, [R1+0x20] ;  /* 0x0000200001187983 */ /* 0x000ee80000100800 */
[----:B------:R-:W3:Y:S01]  /*5e00*/  LDL R21, [R1+0x24] ;  /* 0x0000240001157983 */ /* 0x000ee20000100800 */
[----:B--2---:R-:W-:Y:S05]  /*5e10*/  IADD3 R2, R2, -0x40, R5 ;  /* 0xffffffc002027810 */ /* 0x004fea0007ffe005 */
[----:B------:R-:W-:Y:S04]  /*5e20*/  @P2 IMAD.HI.U32 R5, R2, c[0x0][0x2bc], RZ ;  /* 0x0000af0002052a27 */ /* 0x000fe800078e00ff */
[----:B------:R-:W-:Y:S01]  /*5e30*/  IMAD.MOV.U32 R0, RZ, RZ, R2 ;  /* 0x000000ffff007224 */ /* 0x000fe200078e0002 */
[----:B------:R-:W-:Y:S04]  /*5e40*/  @P2 SHF.R.U32.HI R0, RZ, c[0x0][0x2c0], R5 ;  /* 0x0000b000ff002a19 */ /* 0x000fe80000011605 */
[C---:B------:R-:W-:Y:S04]  /*5e50*/  @!P1 IADD3 R5, P0, R0.reuse, UR16, RZ ;  /* 0x0000001000059c10 */ /* 0x040fe8000ff1e0ff */
[----:B------:R-:W-:Y:S01]  /*5e60*/  @!P1 LEA.HI.X.SX32 R7, R0, UR14, 0x1, P0 ;  /* 0x0000000e00079c11 */ /* 0x000fe200080f0eff */
[----:B------:R-:W-:Y:S01]  /*5e70*/  IMAD.MOV R0, RZ, RZ, -R0 ;  /* 0x000000ffff007224 */ /* 0x000fe200078e0a00 */
[C---:B------:R-:W-:Y:S03]  /*5e80*/  @!P1 LEA R6, P0, R5.reuse, c[0x0][0x2a0], 0x2 ;  /* 0x0000a80005069a11 */ /* 0x040fe600078010ff */
[----:B------:R-:W-:Y:S01]  /*5e90*/  IMAD R9, R0, c[0x0][0x2b8], R2 ;  /* 0x0000ae0000097a24 */ /* 0x000fe200078e0202 */
[----:B------:R-:W-:Y:S04]  /*5ea0*/  @!P1 LEA.HI.X R7, R5, c[0x0][0x2a4], R7, 0x2, P0 ;  /* 0x0000a90005079a11 */ /* 0x000fe800000f1407 */
[----:B------:R-:W-:Y:S01]  /*5eb0*/  STL [R1+0x14], R9 ;  /* 0x0000140901007387 */ /* 0x000fe20000100800 */
[----:B------:R-:W-:Y:S03]  /*5ec0*/  SHF.R.S32.HI R0, RZ, 0x1f, R9 ;  /* 0x0000001fff007819 */ /* 0x000fe60000011409 */
[----:B------:R1:W2:Y:S02]  /*5ed0*/  @!P1 LDG.E R8, [R6.64] ;  /* 0x0000000c06089981 */ /* 0x0002a4000c1e1900 */
[----:B------:R-:W-:Y:S04]  /*5ee0*/  IMAD R0, R0, c[0x0][0x1e0], RZ ;  /* 0x0000780000007a24 */ /* 0x000fe800078e02ff */
[C---:B------:R-:W-:Y:S02]  /*5ef0*/  IMAD R0, R9.reuse, c[0x0][0x1e4], R0 ;  /* 0x0000790009007a24 */ /* 0x040fe400078e0200 */
[----:B-1----:R-:W-:Y:S04]  /*5f00*/  IMAD.WIDE.U32 R6, R9, c[0x0][0x1e0], RZ ;  /* 0x0000780009067a25 */ /* 0x002fe800078e00ff */
[----:B------:R-:W-:Y:S01]  /*5f10*/  IMAD.IADD R7, R7, 0x1, R0 ;  /* 0x0000000107077824 */ /* 0x000fe200078e0200 */
[----:B--2---:R-:W-:Y:S01]  /*5f20*/  STL [R1+0x10], R8 ;  /* 0x0000100801007387 */ /* 0x004fe20000100800 */
[----:B------:R-:W-:Y:S02]  /*5f30*/  SHF.R.S32.HI R2, RZ, 0x1f, R8 ;  /* 0x0000001fff027819 */ /* 0x000fe40000011408 */
[----:B------:R-:W-:Y:S04]  /*5f40*/  IMAD.WIDE.U32 R6, R8, c[0x0][0x1f0], R6 ;  /* 0x00007c0008067a25 */ /* 0x000fe800078e0006 */
[----:B------:R-:W-:Y:S01]  /*5f50*/  IMAD R2, R2, c[0x0][0x1f0], RZ ;  /* 0x00007c0002027a24 */ /* 0x000fe200078e02ff */
[----:B------:R-:W-:Y:S03]  /*5f60*/  IADD3 R0, P0, R6, UR20, RZ ;  /* 0x0000001406007c10 */ /* 0x000fe6000ff1e0ff */
[----:B------:R-:W-:Y:S05]  /*5f70*/  IMAD R2, R8, c[0x0][0x1f4], R2 ;  /* 0x00007d0008027a24 */ /* 0x000fea00078e0202 */
[----:B------:R-:W-:Y:S02]  /*5f80*/  IADD3.X R7, R7, UR18, R2, P0, !PT ;  /* 0x0000001207077c10 */ /* 0x000fe400087fe402 */
[C---:B------:R-:W-:Y:S04]  /*5f90*/  LEA R2, P0, R0.reuse, c[0x0][0x1c8], 0x1 ;  /* 0x0000720000027a11 */ /* 0x040fe800078008ff */
[----:B------:R-:W-:Y:S01]  /*5fa0*/  LEA.HI.X R7, R0, c[0x0][0x1cc], R7, 0x1, P0 ;  /* 0x0000730000077a11 */ /* 0x000fe200000f0c07 */
[----:B------:R-:W3:Y:S04]  /*5fb0*/  SHFL.IDX PT, R5, R2, RZ, 0x181f ;  /* 0x00181fff02057589 */ /* 0x000ee800000e0000 */
[----:B------:R-:W4:Y:S04]  /*5fc0*/  SHFL.IDX PT, R6, R7, RZ, 0x181f ;  /* 0x00181fff07067589 */ /* 0x000f2800000e0000 */
[----:B------:R-:W1:Y:S04]  /*5fd0*/  SHFL.IDX PT, R0, R2, 0x1, 0x181f ;  /* 0x00381f0002007f89 */ /* 0x000e6800000e0000 */
[----:B------:R-:W2:Y:S01]  /*5fe0*/  SHFL.IDX PT, R2, R7, 0x1, 0x181f ;  /* 0x00381f0007027f89 */ /* 0x000ea200000e0000 */
[C---:B---3--:R-:W-:Y:S05]  /*5ff0*/  IADD3 R8, P0, R5.reuse, R32, RZ ;  /* 0x0000002005087210 */ /* 0x048fea0007f1e0ff */
[C---:B----4-:R-:W-:Y:S05]  /*6000*/  IMAD.X R9, R6.reuse, 0x1, R31, P0 ;  /* 0x0000000106097824 */ /* 0x050fea00000e061f */
[----:B------:R5:W-:Y:S02]  /*6010*/  LDGSTS.E.BYPASS.LTC128B.128 [R132+0x10100], [R8.64], !P6 ;  /* 0x1010000008847fae */ /* 0x000be4000f101d4c */
[C---:B-----5:R-:W-:Y:S04]  /*6020*/  IADD3 R8, P0, R5.reuse, R30, RZ ;  /* 0x0000001e05087210 */ /* 0x060fe80007f1e0ff */
[CC--:B------:R-:W-:Y:S02]  /*6030*/  IADD3.X R9, R6.reuse, R29.reuse, RZ, P0, !PT ;  /* 0x0000001d06097210 */ /* 0x0c0fe400007fe4ff */
[C---:B------:R-:W-:Y:S03]  /*6040*/  IADD3 R10, P0, R5.reuse, R28, RZ ;  /* 0x0000001c050a7210 */ /* 0x040fe60007f1e0ff */
[----:B------:R3:W-:Y:S02]  /*6050*/  LDGSTS.E.BYPASS.LTC128B.128 [R132+0x12100], [R8.64], !P5 ;  /* 0x1210000008847fae */ /* 0x0007e4000e901d4c */
[C---:B------:R-:W-:Y:S05]  /*6060*/  IMAD.X R11, R6.reuse, 0x1, R25, P0 ;  /* 0x00000001060b7824 */ /* 0x040fea00000e0619 */
[----:B------:R4:W-:Y:S01]  /*6070*/  LDGSTS.E.BYPASS.LTC128B.128 [R132+0x14100], [R10.64], !P4 ;  /* 0x141000000a847fae */ /* 0x0009e2000e101d4c */
[----:B---3--:R-:W-:Y:S05]  /*6080*/  IADD3 R8, P0, R5, R24, RZ ;  /* 0x0000001805087210 */ /* 0x008fea0007f1e0ff */
[----:B------:R-:W-:Y:S01]  /*6090*/  IMAD.X R9, R6, 0x1, R21, P0 ;  /* 0x0000000106097824 */ /* 0x000fe200000e0615 */
[----:B-1----:R-:W-:Y:S04]  /*60a0*/  IADD3 R6, P0, R0, R32, RZ ;  /* 0x0000002000067210 */ /* 0x002fe80007f1e0ff */
[----:B------:R1:W-:Y:S01]  /*60b0*/  LDGSTS.E.BYPASS.LTC128B.128 [R132+0x16100], [R8.64], !P3 ;  /* 0x1610000008847fae */ /* 0x0003e2000d901d4c */
[----:B--2---:R-:W-:Y:S05]  /*60c0*/  IMAD.X R7, R2, 0x1, R31, P0 ;  /* 0x0000000102077824 */ /* 0x004fea00000e061f */
[----:B------:R2:W-:Y:S02]  /*60d0*/  LDGSTS.E.BYPASS.LTC128B.128 [R132+0x11100], [R6.64], !P6 ;  /* 0x1110000006847fae */ /* 0x0005e4000f101d4c */
[----:B--2---:R-:W-:Y:S04]  /*60e0*/  IADD3 R6, P0, R0, R30, RZ ;  /* 0x0000001e00067210 */ /* 0x004fe80007f1e0ff */
[----:B------:R-:W-:Y:S02]  /*60f0*/  IADD3.X R7, R2, R29, RZ, P0, !PT ;  /* 0x0000001d02077210 */ /* 0x000fe400007fe4ff */
[----:B-1----:R-:W-:Y:S03]  /*6100*/  IADD3 R8, P0, R0, R28, RZ ;  /* 0x0000001c00087210 */ /* 0x002fe60007f1e0ff */
[----:B------:R1:W-:Y:S02]  /*6110*/  LDGSTS.E.BYPASS.LTC128B.128 [R132+0x13100], [R6.64], !P5 ;  /* 0x1310000006847fae */ /* 0x0003e4000e901d4c */
[----:B------:R-:W-:Y:S05]  /*6120*/  IMAD.X R9, R2, 0x1, R25, P0 ;  /* 0x0000000102097824 */ /* 0x000fea00000e0619 */
[----:B------:R4:W-:Y:S01]  /*6130*/  LDGSTS.E.BYPASS.LTC128B.128 [R132+0x15100], [R8.64], !P4 ;  /* 0x1510000008847fae */ /* 0x0009e2000e101d4c */
[----:B-1----:R-:W-:Y:S05]  /*6140*/  IADD3 R6, P0, R0, R24, RZ ;  /* 0x0000001800067210 */ /* 0x002fea0007f1e0ff */
[----:B------:R-:W-:Y:S05]  /*6150*/  IMAD.X R7, R2, 0x1, R21, P0 ;  /* 0x0000000102077824 */ /* 0x000fea00000e0615 */
[----:B------:R4:W-:Y:S01]  /*6160*/  LDGSTS.E.BYPASS.LTC128B.128 [R132+0x17100], [R6.64], !P3 ;  /* 0x1710000006847fae */ /* 0x0009e2000d901d4c */
[----:B------:R-:W-:-:S05]  /*6170*/  BRA `(.L_x_7) ;  /* 0x0000151000007947 */ /* 0x000fca0003800000 */
.L_x_6:
[----:B------:R-:W3:Y:S01]  /*6180*/  LDL R4, [R1+0x14] ;  /* 0x0000140001047983 */ /* 0x000ee20000100800 */
[----:B------:R-:W-:Y:S04]  /*6190*/  DEPBAR.LE SB0, 0x0 ;  /* 0x000080000000791a */ /* 0x000fe80000000000 */
[----:B------:R-:W4:Y:S01]  /*61a0*/  LDL R5, [R1+0x10] ;  /* 0x0000100001057983 */ /* 0x000f220000100800 */
[----:B------:R-:W-:Y:S04]  /*61b0*/  UISETP.GT.AND UP0, UPT, UR6, UR8, UPT ;  /* 0x000000080600728c */ /* 0x000fe8000bf04270 */
[----:B------:R1:W-:Y:S05]  /*61c0*/  STL [R1+0x64], R42 ;  /* 0x0000642a01007387 */ /* 0x0003ea0000100800 */
[----:B------:R2:W-:Y:S05]  /*61d0*/  STL [R1+0x60], R41 ;  /* 0x0000602901007387 */ /* 0x0005ea0000100800 */
[----:B------:R1:W-:Y:S05]  /*61e0*/  STL [R1+0x5c], R40 ;  /* 0x00005c2801007387 */ /* 0x0003ea0000100800 */
[----:B------:R1:W-:Y:S05]  /*61f0*/  STL [R1+0x58], R39 ;  /* 0x0000582701007387 */ /* 0x0003ea0000100800 */
[----:B------:R2:W-:Y:S05]  /*6200*/  STL [R1+0x54], R38 ;  /* 0x0000542601007387 */ /* 0x0005ea0000100800 */
[----:B------:R2:W-:Y:S05]  /*6210*/  STL [R1+0x50], R37 ;  /* 0x0000502501007387 */ /* 0x0005ea0000100800 */
[----:B------:R2:W-:Y:S05]  /*6220*/  STL [R1+0x4c], R36 ;  /* 0x00004c2401007387 */ /* 0x0005ea0000100800 */
[----:B------:R-:W4:Y:S05]  /*6230*/  LDL R20, [R1+0x38] ;  /* 0x0000380001147983 */ /* 0x000f2a0000100800 */
[----:B-1----:R-:W4:Y:S05]  /*6240*/  LDL R42, [R1+0x3c] ;  /* 0x00003c00012a7983 */ /* 0x002f2a0000100800 */
[----:B--2---:R-:W2:Y:S05]  /*6250*/  LDL R41, [R1+0x30] ;  /* 0x0000300001297983 */ /* 0x004eaa0000100800 */
[----:B------:R-:W2:Y:S05]  /*6260*/  LDL R40, [R1+0x34] ;  /* 0x0000340001287983 */ /* 0x000eaa0000100800 */
[----:B------:R-:W2:Y:S05]  /*6270*/  LDL R39, [R1+0x28] ;  /* 0x0000280001277983 */ /* 0x000eaa0000100800 */
[----:B------:R-:W2:Y:S05]  /*6280*/  LDL R38, [R1+0x2c] ;  /* 0x00002c0001267983 */ /* 0x000eaa0000100800 */
[----:B------:R-:W2:Y:S05]  /*6290*/  LDL R37, [R1+0x20] ;  /* 0x0000200001257983 */ /* 0x000eaa0000100800 */
[----:B------:R-:W2:Y:S05]  /*62a0*/  LDL R36, [R1+0x4] ;  /* 0x0000040001247983 */ /* 0x000eaa0000100800 */
[----:B------:R-:W2:Y:S05]  /*62b0*/  LDL R29, [R1+0x18] ;  /* 0x00001800011d7983 */ /* 0x000eaa0000100800 */
[----:B------:R-:W2:Y:S05]  /*62c0*/  LDL R132, [R1+0xc] ;  /* 0x00000c0001847983 */ /* 0x000eaa0000100800 */
[----:B------:R-:W-:Y:S06]  /*62d0*/  BAR.SYNC.DEFER_BLOCKING 0x0 ;  /* 0x0000000000007b1d */ /* 0x000fec0000010000 */
[----:B------:R-:W1:Y:S05]  /*62e0*/  LDSM.16.M88.4 R8, [R135+0x10100] ;  /* 0x010100008708783b */ /* 0x000e6a0000000200 */
[----:B------:R-:W-:Y:S05]  /*62f0*/  LDSM.16.M88.4 R16, [R135+0x10900] ;  /* 0x010900008710783b */ /* 0x000fea0000000200 */
[----:B------:R-:W-:Y:S05]  /*6300*/  LDSM.16.M88.4 R24, [R135+0x11100] ;  /* 0x011100008718783b */ /* 0x000fea0000000200 */
[----:B------:R-:W-:Y:S01]  /*6310*/  LDSM.16.M88.4 R32, [R135+0x11900] ;  /* 0x011900008720783b */ /* 0x000fe20000000200 */
[----:B---3--:R-:W-:Y:S01]  /*6320*/  SHF.R.S32.HI R0, RZ, 0x1f, R4 ;  /* 0x0000001fff007819 */ /* 0x008fe20000011404 */
[----:B------:R-:W-:Y:S04]  /*6330*/  IMAD.WIDE.U32 R2, R4, c[0x0][0x208], RZ ;  /* 0x0000820004027a25 */ /* 0x000fe800078e00ff */
[----:B------:R-:W-:Y:S04]  /*6340*/  IMAD R0, R0, c[0x0][0x208], RZ ;  /* 0x0000820000007a24 */ /* 0x000fe800078e02ff */
[----:B------:R-:W-:Y:S01]  /*6350*/  IMAD R0, R4, c[0x0][0x20c], R0 ;  /* 0x0000830004007a24 */ /* 0x000fe200078e0200 */
[----:B----4-:R-:W-:Y:S04]  /*6360*/  SHF.R.S32.HI R4, RZ, 0x1f, R5 ;  /* 0x0000001fff047819 */ /* 0x010fe80000011405 */
[----:B------:R-:W-:Y:S01]  /*6370*/  IADD3 R3, R3, R0, RZ ;  /* 0x0000000003037210 */ /* 0x000fe20007ffe0ff */
[----:B------:R-:W-:Y:S04]  /*6380*/  IMAD R28, R4, c[0x0][0x218], RZ ;  /* 0x00008600041c7a24 */ /* 0x000fe800078e02ff */
[C---:B------:R-:W-:Y:S04]  /*6390*/  IMAD.WIDE.U32 R2, R5.reuse, c[0x0][0x218], R2 ;  /* 0x0000860005027a25 */ /* 0x040fe800078e0002 */
[----:B------:R-:W-:Y:S01]  /*63a0*/  IMAD R28, R5, c[0x0][0x21c], R28 ;  /* 0x00008700051c7a24 */ /* 0x000fe200078e021c */
[----:B------:R-:W-:Y:S01]  /*63b0*/  IADD3 R0, P0, R2, UR22, RZ ;  /* 0x0000001602007c10 */ /* 0x000fe2000ff1e0ff */
[C---:B-1----:R-:W-:Y:S03]  /*63c0*/  HMMA.16816.F32.BF16 R4, R168.reuse, R8, RZ ;  /* 0x00000008a804723c */ /* 0x042fe600000418ff */
[----:B------:R-:W-:Y:S02]  /*63d0*/  IADD3.X R28, R3, UR4, R28, P0, !PT ;  /* 0x00000004031c7c10 */ /* 0x000fe400087fe41c */
[C---:B------:R-:W-:Y:S03]  /*63e0*/  LEA R3, P0, R0.reuse, c[0x0][0x1f8], 0x1 ;  /* 0x00007e0000037a11 */ /* 0x040fe600078008ff */
[C---:B------:R-:W-:Y:S01]  /*63f0*/  HMMA.16816.F32.BF16 R8, R168.reuse, R10, RZ ;  /* 0x0000000aa808723c */ /* 0x040fe200000418ff */
[----:B------:R-:W-:Y:S02]  /*6400*/  LEA.HI.X R28, R0, c[0x0][0x1fc], R28, 0x1, P0 ;  /* 0x00007f00001c7a11 */ /* 0x000fe400000f0c1c */
[----:B------:R-:W1:Y:S05]  /*6410*/  SHFL.IDX PT, R0, R3, RZ, 0x181f ;  /* 0x00181fff03007589 */ /* 0x000e6a00000e0000 */
[----:B------:R-:W3:Y:S05]  /*6420*/  SHFL.IDX PT, R2, R28, RZ, 0x181f ;  /* 0x00181fff1c027589 */ /* 0x000eea00000e0000 */
[----:B------:R-:W4:Y:S05]  /*6430*/  SHFL.IDX PT, R3, R3, 0x1, 0x181f ;  /* 0x00381f0003037f89 */ /* 0x000f2a00000e0000 */
[----:B------:R-:W2:Y:S01]  /*6440*/  SHFL.IDX PT, R28, R28, 0x1, 0x181f ;  /* 0x00381f001c1c7f89 */ /* 0x000ea200000e0000 */
[----:B-1----:R-:W-:Y:S04]  /*6450*/  IADD3 R12, P0, R0, R20, RZ ;  /* 0x00000014000c7210 */ /* 0x002fe80007f1e0ff */
[----:B---3--:R-:W-:Y:S02]  /*6460*/  IADD3.X R13, R2, R42, RZ, P0, !PT ;  /* 0x0000002a020d7210 */ /* 0x008fe400007fe4ff */
[----:B--2---:R-:W-:Y:S04]  /*6470*/  IADD3 R14, P0, R0, R41, RZ ;  /* 0x00000029000e7210 */ /* 0x004fe80007f1e0ff */
[----:B------:R-:W-:Y:S02]  /*6480*/  IADD3.X R15, R2, R40, RZ, P0, !PT ;  /* 0x00000028020f7210 */ /* 0x000fe400007fe4ff */
[----:B------:R-:W-:Y:S04]  /*6490*/  IADD3 R22, P0, R0, R39, RZ ;  /* 0x0000002700167210 */ /* 0x000fe80007f1e0ff */
[----:B------:R-:W-:Y:S02]  /*64a0*/  IADD3.X R23, R2, R38, RZ, P0, !PT ;  /* 0x0000002602177210 */ /* 0x000fe400007fe4ff */
[----:B------:R-:W-:Y:S01]  /*64b0*/  IADD3 R30, P0, R0, R37, RZ ;  /* 0x00000025001e7210 */ /* 0x000fe20007f1e0ff */
[----:B------:R-:W1:Y:S05]  /*64c0*/  LDSM.16.M88.4 R176, [R36] ;  /* 0x0000000024b0783b */ /* 0x000e6a0000000200 */
[----:B------:R-:W2:Y:S05]  /*64d0*/  LDL R0, [R1+0x24] ;  /* 0x0000240001007983 */ /* 0x000eaa0000100800 */
[----:B------:R-:W3:Y:S05]  /*64e0*/  LDSM.16.M88.4 R180, [R36+0x800] ;  /* 0x0008000024b4783b */ /* 0x000eea0000000200 */
[----:B------:R-:W1:Y:S05]  /*64f0*/  LDSM.16.M88.4 R184, [R36+0x1000] ;  /* 0x0010000024b8783b */ /* 0x000e6a0000000200 */
[----:B------:R-:W1:Y:S05]  /*6500*/  LDSM.16.M88.4 R188, [R36+0x1800] ;  /* 0x0018000024bc783b */ /* 0x000e6a0000000200 */
[----:B------:R-:W-:Y:S01]  /*6510*/  @!PT LDS RZ, [RZ] ;  /* 0x00000000fffff984 */ /* 0x000fe20000000800 */
[----:B------:R-:W-:Y:S01]  /*6520*/  @!PT LDS RZ, [RZ] ;  /* 0x00000000fffff984 */ /* 0x000fe20000000800 */
[----:B------:R-:W-:Y:S01]  /*6530*/  @!PT LDS RZ, [RZ] ;  /* 0x00000000fffff984 */ /* 0x000fe20000000800 */
[----:B------:R3:W-:Y:S05]  /*6540*/  LDGSTS.E.BYPASS.LTC128B.128 [R29], [R12.64], !P6 ;  /* 0x000000000c1d7fae */ /* 0x0007ea000f101d4c */
[----:B------:R3:W-:Y:S05]  /*6550*/  LDGSTS.E.BYPASS.LTC128B.128 [R132+0x2100], [R14.64], !P5 ;  /* 0x021000000e847fae */ /* 0x0007ea000e901d4c */
[----:B------:R1:W-:Y:S01]  /*6560*/  LDGSTS.E.BYPASS.LTC128B.128 [R132+0x4100], [R22.64], !P4 ;  /* 0x0410000016847fae */ /* 0x0003e2000e101d4c */
[C---:B---3--:R-:W-:Y:S08]  /*6570*/  HMMA.16816.F32.BF16 R12, R168.reuse, R16, RZ ;  /* 0x00000010a80c723c */ /* 0x048ff000000418ff */
[C---:B------:R-:W-:Y:S01]  /*6580*/  HMMA.16816.F32.BF16 R16, R168.reuse, R18, RZ ;  /* 0x00000012a810723c */ /* 0x040fe200000418ff */
[----:B--2---:R-:W-:Y:S03]  /*6590*/  IADD3.X R31, R2, R0, RZ, P0, !PT ;  /* 0x00000000021f7210 */ /* 0x004fe600007fe4ff */
[C---:B----4-:R-:W-:Y:S02]  /*65a0*/  IADD3 R20, P0, R3.reuse, R20, RZ ;  /* 0x0000001403147210 */ /* 0x050fe40007f1e0ff */
[----:B------:R2:W-:Y:S02]  /*65b0*/  LDGSTS.E.BYPASS.LTC128B.128 [R132+0x6100], [R30.64], !P3 ;  /* 0x061000001e847fae */ /* 0x0005e4000d901d4c */
[C---:B------:R-:W-:Y:S04]  /*65c0*/  IADD3.X R21, R28.reuse, R42, RZ, P0, !PT ;  /* 0x0000002a1c157210 */ /* 0x040fe800007fe4ff */
[C---:B-1----:R-:W-:Y:S01]  /*65d0*/  IADD3 R22, P0, R3.reuse, R41, RZ ;  /* 0x0000002903167210 */ /* 0x042fe20007f1e0ff */
[----:B------:R1:W5:Y:S03]  /*65e0*/  LDL.LU R42, [R1+0x64] ;  /* 0x00006400012a7983 */ /* 0x0003660000300800 */
[C---:B------:R-:W-:Y:S02]  /*65f0*/  IADD3.X R23, R28.reuse, R40, RZ, P0, !PT ;  /* 0x000000281c177210 */ /* 0x040fe400007fe4ff */
[----:B------:R3:W-:Y:S05]  /*6600*/  LDGSTS.E.BYPASS.LTC128B.128 [R29+0x1000], [R20.64], !P6 ;  /* 0x01000000141d7fae */ /* 0x0007ea000f101d4c */
[----:B------:R1:W5:Y:S05]  /*6610*/  LDL.LU R41, [R1+0x60] ;  /* 0x0000600001297983 */ /* 0x00036a0000300800 */
[----:B------:R1:W5:Y:S05]  /*6620*/  LDL.LU R40, [R1+0x5c] ;  /* 0x00005c0001287983 */ /* 0x00036a0000300800 */
[----:B------:R4:W-:Y:S01]  /*6630*/  LDGSTS.E.BYPASS.LTC128B.128 [R29+0x3000], [R22.64], !P5 ;  /* 0x03000000161d7fae */ /* 0x0009e2000e901d4c */
[C---:B---3--:R-:W-:Y:S04]  /*6640*/  IADD3 R20, P0, R3.reuse, R39, RZ ;  /* 0x0000002703147210 */ /* 0x048fe80007f1e0ff */
[----:B------:R1:W5:Y:S01]  /*6650*/  LDL.LU R39, [R1+0x58] ;  /* 0x0000580001277983 */ /* 0x0003620000300800 */
[C---:B------:R-:W-:Y:S02]  /*6660*/  IADD3.X R21, R28.reuse, R38, RZ, P0, !PT ;  /* 0x000000261c157210 */ /* 0x040fe400007fe4ff */
[----:B------:R-:W-:Y:S02]  /*6670*/  IADD3 R2, P0, R3, R37, RZ ;  /* 0x0000002503027210 */ /* 0x000fe40007f1e0ff */
[----:B------:R1:W5:Y:S02]  /*6680*/  LDL.LU R38, [R1+0x54] ;  /* 0x0000540001267983 */ /* 0x0003640000300800 */
[----:B------:R-:W-:Y:S03]  /*6690*/  IADD3.X R3, R28, R0, RZ, P0, !PT ;  /* 0x000000001c037210 */ /* 0x000fe600007fe4ff */
[----:B------:R1:W5:Y:S01]  /*66a0*/  LDL.LU R37, [R1+0x50] ;  /* 0x0000500001257983 */ /* 0x0003620000300800 */
[----:B------:R-:W-:Y:S04]  /*66b0*/  PLOP3.LUT P0, PT, PT, PT, UP0, 0x80, 0x0 ;  /* 0x000000000000781c */ /* 0x000fe80003f0f008 */
[----:B------:R-:W3:Y:S05]  /*66c0*/  LDL R0, [R1] ;  /* 0x0000000001007983 */ /* 0x000eea0000100800 */
[----:B------:R4:W-:Y:S05]  /*66d0*/  LDGSTS.E.BYPASS.LTC128B.128 [R29+0x5000], [R20.64], !P4 ;  /* 0x05000000141d7fae */ /* 0x0009ea000e101d4c */
[----:B------:R2:W-:Y:S05]  /*66e0*/  LDGSTS.E.BYPASS.LTC128B.128 [R29+0x7000], [R2.64], !P3 ;  /* 0x07000000021d7fae */ /* 0x0005ea000d901d4c */
[----:B------:R-:W0:Y:S01]  /*66f0*/  LDGDEPBAR ;  /* 0x00000000000079af */ /* 0x000e220000000000 */
[C---:B----4-:R-:W-:Y:S08]  /*6700*/  HMMA.16816.F32.BF16 R20, R168.reuse, R24, RZ ;  /* 0x00000018a814723c */ /* 0x050ff000000418ff */
[C---:B------:R-:W-:Y:S08]  /*6710*/  HMMA.16816.F32.BF16 R24, R168.reuse, R26, RZ ;  /* 0x0000001aa818723c */ /* 0x040ff000000418ff */
[C---:B--2---:R-:W-:Y:S08]  /*6720*/  HMMA.16816.F32.BF16 R28, R168.reuse, R32, RZ ;  /* 0x00000020a81c723c */ /* 0x044ff000000418ff */
[----:B------:R-:W-:Y:S08]  /*6730*/  HMMA.16816.F32.BF16 R32, R168, R34, RZ ;  /* 0x00000022a820723c */ /* 0x000ff000000418ff */
[C---:B------:R-:W-:Y:S08]  /*6740*/  HMMA.16816.F32.BF16 R4, R172.reuse, R176, R4 ;  /* 0x000000b0ac04723c */ /* 0x040ff00000041804 */
[C---:B------:R-:W-:Y:S01]  /*6750*/  HMMA.16816.F32.BF16 R8, R172.reuse, R178, R8 ;  /* 0x000000b2ac08723c */ /* 0x040fe20000041808 */
[----:B------:R-:W2:Y:S07]  /*6760*/  LDSM.16.M88.4 R176, [R252+0x10100] ;  /* 0x01010000fcb0783b */ /* 0x000eae0000000200 */
[C---:B------:R-:W-:Y:S08]  /*6770*/  HMMA.16816.F32.BF16 R12, R172.reuse, R180, R12 ;  /* 0x000000b4ac0c723c */ /* 0x040ff0000004180c */
[C---:B------:R-:W-:Y:S01]  /*6780*/  HMMA.16816.F32.BF16 R16, R172.reuse, R182, R16 ;  /* 0x000000b6ac10723c */ /* 0x040fe20000041810 */
[----:B------:R-:W4:Y:S07]  /*6790*/  LDSM.16.M88.4 R180, [R252+0x10900] ;  /* 0x01090000fcb4783b */ /* 0x000f2e0000000200 */
[C---:B------:R-:W-:Y:S08]  /*67a0*/  HMMA.16816.F32.BF16 R20, R172.reuse, R184, R20 ;  /* 0x000000b8ac14723c */ /* 0x040ff00000041814 */
[C---:B------:R-:W-:Y:S01]  /*67b0*/  HMMA.16816.F32.BF16 R24, R172.reuse, R186, R24 ;  /* 0x000000baac18723c */ /* 0x040fe20000041818 */
[----:B------:R-:W-:Y:S07]  /*67c0*/  LDSM.16.M88.4 R184, [R252+0x11900] ;  /* 0x01190000fcb8783b */ /* 0x000fee0000000200 */
[C---:B------:R-:W-:Y:S08]  /*67d0*/  HMMA.16816.F32.BF16 R28, R172.reuse, R188, R28 ;  /* 0x000000bcac1c723c */ /* 0x040ff0000004181c */
[----:B------:R-:W-:Y:S08]  /*67e0*/  HMMA.16816.F32.BF16 R32, R172, R190, R32 ;  /* 0x000000beac20723c */ /* 0x000ff00000041820 */
[C---:B--2---:R-:W-:Y:S08]  /*67f0*/  HMMA.16816.F32.BF16 R4, R192.reuse, R176, R4 ;  /* 0x000000b0c004723c */ /* 0x044ff00000041804 */
[C---:B------:R-:W-:Y:S01]  /*6800*/  HMMA.16816.F32.BF16 R8, R192.reuse, R178, R8 ;  /* 0x000000b2c008723c */ /* 0x040fe20000041808 */
[----:B------:R-:W2:Y:S07]  /*6810*/  LDSM.16.M88.4 R176, [R252+0x11100] ;  /* 0x01110000fcb0783b */ /* 0x000eae0000000200 */
[C---:B----4-:R-:W-:Y:S08]  /*6820*/  HMMA.16816.F32.BF16 R12, R192.reuse, R180, R12 ;  /* 0x000000b4c00c723c */ /* 0x050ff0000004180c */
[C---:B------:R-:W-:Y:S08]  /*6830*/  HMMA.16816.F32.BF16 R16, R192.reuse, R182, R16 ;  /* 0x000000b6c010723c */ /* 0x040ff00000041810 */
[C---:B--2---:R-:W-:Y:S08]  /*6840*/  HMMA.16816.F32.BF16 R20, R192.reuse, R176, R20 ;  /* 0x000000b0c014723c */ /* 0x044ff00000041814 */
[C---:B------:R-:W-:Y:S08]  /*6850*/  HMMA.16816.F32.BF16 R24, R192.reuse, R178, R24 ;  /* 0x000000b2c018723c */ /* 0x040ff00000041818 */
[C---:B------:R-:W-:Y:S08]  /*6860*/  HMMA.16816.F32.BF16 R28, R192.reuse, R184, R28 ;  /* 0x000000b8c01c723c */ /* 0x040ff0000004181c */
[----:B------:R-:W-:Y:S01]  /*6870*/  HMMA.16816.F32.BF16 R32, R192, R186, R32 ;  /* 0x000000bac020723c */ /* 0x000fe20000041820 */
[----:B---3--:R-:W2:Y:S05]  /*6880*/  LDSM.16.M88.4 R180, [R0] ;  /* 0x0000000000b4783b */ /* 0x008eaa0000000200 */
[----:B------:R-:W3:Y:S05]  /*6890*/  LDSM.16.M88.4 R176, [R0+0x800] ;  /* 0x0008000000b0783b */ /* 0x000eea0000000200 */
[----:B------:R-:W4:Y:S01]  /*68a0*/  LDSM.16.M88.4 R184, [R0+0x1000] ;  /* 0x0010000000b8783b */ /* 0x000f220000000200 */
[C---:B--2---:R-:W-:Y:S08]  /*68b0*/  HMMA.16816.F32.BF16 R4, R196.reuse, R180, R4 ;  /* 0x000000b4c404723c */ /* 0x044ff00000041804 */
[C---:B------:R-:W-:Y:S01]  /*68c0*/  HMMA.16816.F32.BF16 R8, R196.reuse, R182, R8 ;  /* 0x000000b6c408723c */ /* 0x040fe20000041808 */
[----:B------:R-:W2:Y:S07]  /*68d0*/  LDSM.16.M88.4 R180, [R0+0x1800] ;  /* 0x0018000000b4783b */ /* 0x000eae0000000200 */
[C---:B---3--:R-:W-:Y:S08]  /*68e0*/  HMMA.16816.F32.BF16 R12, R196.reuse, R176, R12 ;  /* 0x000000b0c40c723c */ /* 0x048ff0000004180c */
[C---:B------:R-:W-:Y:S01]  /*68f0*/  HMMA.16816.F32.BF16 R16, R196.reuse, R178, R16 ;  /* 0x000000b2c410723c */ /* 0x040fe20000041810 */
[----:B------:R-:W3:Y:S07]  /*6900*/  LDSM.16.M88.4 R176, [R135+0x12100] ;  /* 0x0121000087b0783b */ /* 0x000eee0000000200 */
[C---:B----4-:R-:W-:Y:S08]  /*6910*/  HMMA.16816.F32.BF16 R20, R196.reuse, R184, R20 ;  /* 0x000000b8c414723c */ /* 0x050ff00000041814 */
[C---:B------:R-:W-:Y:S01]  /*6920*/  HMMA.16816.F32.BF16 R24, R196.reuse, R186, R24 ;  /* 0x000000bac418723c */ /* 0x040fe20000041818 */
[----:B------:R-:W4:Y:S07]  /*6930*/  LDSM.16.M88.4 R184, [R135+0x12900] ;  /* 0x0129000087b8783b */ /* 0x000f2e0000000200 */
[C---:B--2---:R-:W-:Y:S08]  /*6940*/  HMMA.16816.F32.BF16 R28, R196.reuse, R180, R28 ;  /* 0x000000b4c41c723c */ /* 0x044ff0000004181c */
[----:B------:R-:W-:Y:S01]  /*6950*/  HMMA.16816.F32.BF16 R32, R196, R182, R32 ;  /* 0x000000b6c420723c */ /* 0x000fe20000041820 */
        /* <DEDUP_REMOVED lines=8> */
[C---:B------:R-:W-:Y:S01]  /*69e0*/  HMMA.16816.F32.BF16 R24, R200.reuse, R182, R24 ;  /* 0x000000b6c818723c */ /* 0x040fe20000041818 */
[----:B------:R-:W2:Y:S07]  /*69f0*/  LDSM.16.M88.4 R180, [R36+0x2800] ;  /* 0x0028000024b4783b */ /* 0x000eae0000000200 */
[C---:B---3--:R-:W-:Y:S08]  /*6a00*/  HMMA.16816.F32.BF16 R28, R200.reuse, R176, R28 ;  /* 0x000000b0c81c723c */ /* 0x048ff0000004181c */
[----:B------:R-:W-:Y:S01]  /*6a10*/  HMMA.16816.F32.BF16 R32, R200, R178, R32 ;  /* 0x000000b2c820723c */ /* 0x000fe20000041820 */
        /* <DEDUP_REMOVED lines=8> */
[C---:B------:R-:W-:Y:S01]  /*6aa0*/  HMMA.16816.F32.BF16 R24, R204.reuse, R178, R24 ;  /* 0x000000b2cc18723c */ /* 0x040fe20000041818 */
[----:B------:R-:W3:Y:S07]  /*6ab0*/  LDSM.16.M88.4 R176, [R252+0x12900] ;  /* 0x01290000fcb0783b */ /* 0x000eee0000000200 */
[C---:B----4-:R-:W-:Y:S08]  /*6ac0*/  HMMA.16816.F32.BF16 R28, R204.reuse, R184, R28 ;  /* 0x000000b8cc1c723c */ /* 0x050ff0000004181c */
[----:B------:R-:W-:Y:S01]  /*6ad0*/  HMMA.16816.F32.BF16 R32, R204, R186, R32 ;  /* 0x000000bacc20723c */ /* 0x000fe20000041820 */
        /* <DEDUP_REMOVED lines=87> */
[----:B------:R3:W1:Y:S07]  /*7050*/  LDSM.16.M88.4 R176, [R36+0x7800] ;  /* 0x0078000024b0783b */ /* 0x00066e0000000200 */
[C---:B----4-:R-:W-:Y:S08]  /*7060*/  HMMA.16816.F32.BF16 R12, R236.reuse, R184, R12 ;  /* 0x000000b8ec0c723c */ /* 0x050ff0000004180c */
[C---:B------:R-:W-:Y:S01]  /*7070*/  HMMA.16816.F32.BF16 R16, R236.reuse, R186, R16 ;  /* 0x000000baec10723c */ /* 0x040fe20000041810 */
[----:B------:R-:W4:Y:S05]  /*7080*/  LDSM.16.M88.4 R184, [R252+0x16100] ;  /* 0x01610000fcb8783b */ /* 0x000f2a0000000200 */
[----:B---3--:R3:W5:Y:S02]  /*7090*/  LDL.LU R36, [R1+0x4c] ;  /* 0x00004c0001247983 */ /* 0x0087640000300800 */
[C---:B--2---:R-:W-:Y:S08]  /*70a0*/  HMMA.16816.F32.BF16 R20, R236.reuse, R180, R20 ;  /* 0x000000b4ec14723c */ /* 0x044ff00000041814 */
[C---:B------:R-:W-:Y:S01]  /*70b0*/  HMMA.16816.F32.BF16 R24, R236.reuse, R182, R24 ;  /* 0x000000b6ec18723c */ /* 0x040fe20000041818 */
[----:B------:R-:W2:Y:S07]  /*70c0*/  LDSM.16.M88.4 R180, [R252+0x16900] ;  /* 0x01690000fcb4783b */ /* 0x000eae0000000200 */
[C---:B-1----:R-:W-:Y:S08]  /*70d0*/  HMMA.16816.F32.BF16 R28, R236.reuse, R176, R28 ;  /* 0x000000b0ec1c723c */ /* 0x042ff0000004181c */
[----:B------:R-:W-:Y:S01]  /*70e0*/  HMMA.16816.F32.BF16 R32, R236, R178, R32 ;  /* 0x000000b2ec20723c */ /* 0x000fe20000041820 */
[----:B------:R-:W1:Y:S07]  /*70f0*/  LDSM.16.M88.4 R176, [R252+0x17100] ;  /* 0x01710000fcb0783b */ /* 0x000e6e0000000200 */
[C---:B----4-:R-:W-:Y:S08]  /*7100*/  HMMA.16816.F32.BF16 R4, R240.reuse, R184, R4 ;  /* 0x000000b8f004723c */ /* 0x050ff00000041804 */
[C---:B------:R-:W-:Y:S01]  /*7110*/  HMMA.16816.F32.BF16 R8, R240.reuse, R186, R8 ;  /* 0x000000baf008723c */ /* 0x040fe20000041808 */
[----:B------:R-:W4:Y:S07]  /*7120*/  LDSM.16.M88.4 R184, [R252+0x17900] ;  /* 0x01790000fcb8783b */ /* 0x000f2e0000000200 */
[C---:B--2---:R-:W-:Y:S08]  /*7130*/  HMMA.16816.F32.BF16 R12, R240.reuse, R180, R12 ;  /* 0x000000b4f00c723c */ /* 0x044ff0000004180c */
[C---:B------:R-:W-:Y:S01]  /*7140*/  HMMA.16816.F32.BF16 R16, R240.reuse, R182, R16 ;  /* 0x000000b6f010723c */ /* 0x040fe20000041810 */
[----:B------:R-:W2:Y:S07]  /*7150*/  LDSM.16.M88.4 R180, [R0+0x6000] ;  /* 0x0060000000b4783b */ /* 0x000eae0000000200 */
[C---:B-1----:R-:W-:Y:S08]  /*7160*/  HMMA.16816.F32.BF16 R20, R240.reuse, R176, R20 ;  /* 0x000000b0f014723c */ /* 0x042ff00000041814 */
[C---:B------:R-:W-:Y:S01]  /*7170*/  HMMA.16816.F32.BF16 R24, R240.reuse, R178, R24 ;  /* 0x000000b2f018723c */ /* 0x040fe20000041818 */
[----:B------:R-:W1:Y:S07]  /*7180*/  LDSM.16.M88.4 R176, [R0+0x6800] ;  /* 0x0068000000b0783b */ /* 0x000e6e0000000200 */
[C---:B----4-:R-:W-:Y:S08]  /*7190*/  HMMA.16816.F32.BF16 R28, R240.reuse, R184, R28 ;  /* 0x000000b8f01c723c */ /* 0x050ff0000004181c */
[----:B------:R-:W-:Y:S08]  /*71a0*/  HMMA.16816.F32.BF16 R32, R240, R186, R32 ;  /* 0x000000baf020723c */ /* 0x000ff00000041820 */
[C---:B--2---:R-:W-:Y:S08]  /*71b0*/  HMMA.16816.F32.BF16 R4, R244.reuse, R180, R4 ;  /* 0x000000b4f404723c */ /* 0x044ff00000041804 */
[C---:B------:R-:W-:Y:S08]  /*71c0*/  HMMA.16816.F32.BF16 R8, R244.reuse, R182, R8 ;  /* 0x000000b6f408723c */ /* 0x040ff00000041808 */
[C---:B-1----:R-:W-:Y:S08]  /*71d0*/  HMMA.16816.F32.BF16 R12, R244.reuse, R176, R12 ;  /* 0x000000b0f40c723c */ /* 0x042ff0000004180c */
[----:B------:R-:W-:Y:S01]  /*71e0*/  FMUL.FTZ R4, R4, c[0x0][0x320] ;  /* 0x0000c80004047a20 */ /* 0x000fe20000410000 */
[C---:B------:R-:W-:Y:S03]  /*71f0*/  HMMA.16816.F32.BF16 R16, R244.reuse, R178, R16 ;  /* 0x000000b2f410723c */ /* 0x040fe60000041810 */
[----:B------:R-:W-:Y:S01]  /*7200*/  MUFU.TANH R187, R4 ;  /* 0x0000000400bb7308 */ /* 0x000fe20000002400 */
[----:B------:R-:W-:Y:S02]  /*7210*/  FMUL.FTZ R5, R5, c[0x0][0x320] ;  /* 0x0000c80005057a20 */ /* 0x000fe40000410000 */
[----:B------:R-:W-:Y:S02]  /*7220*/  FMUL.FTZ R6, R6, c[0x0][0x320] ;  /* 0x0000c80006067a20 */ /* 0x000fe40000410000 */
[----:B------:R-:W-:Y:S04]  /*7230*/  FMUL.FTZ R7, R7, c[0x0][0x320] ;  /* 0x0000c80007077a20 */ /* 0x000fe80000410000 */
[----:B------:R-:W-:Y:S01]  /*7240*/  FMUL.FTZ R8, R8, c[0x0][0x320] ;  /* 0x0000c80008087a20 */ /* 0x000fe20000410000 */
[----:B------:R-:W-:Y:S01]  /*7250*/  MUFU.TANH R185, R5 ;  /* 0x0000000500b97308 */ /* 0x000fe20000002400 */
[----:B------:R-:W-:Y:S02]  /*7260*/  FMUL.FTZ R9, R9, c[0x0][0x320] ;  /* 0x0000c80009097a20 */ /* 0x000fe40000410000 */
[----:B------:R-:W-:Y:S02]  /*7270*/  FMUL.FTZ R10, R10, c[0x0][0x320] ;  /* 0x0000c8000a0a7a20 */ /* 0x000fe40000410000 */
[----:B------:R-:W-:Y:S02]  /*7280*/  FMUL.FTZ R11, R11, c[0x0][0x320] ;  /* 0x0000c8000b0b7a20 */ /* 0x000fe40000410000 */
[----:B------:R-:W-:Y:S02]  /*7290*/  FMUL.FTZ R12, R12, c[0x0][0x320] ;  /* 0x0000c8000c0c7a20 */ /* 0x000fe40000410000 */
[----:B------:R-:W-:Y:S01]  /*72a0*/  FMUL.FTZ R13, R13, c[0x0][0x320] ;  /* 0x0000c8000d0d7a20 */ /* 0x000fe20000410000 */
[----:B------:R-:W1:Y:S01]  /*72b0*/  MUFU.TANH R2, R6 ;  /* 0x0000000600027308 */ /* 0x000e620000002400 */
[----:B------:R-:W-:Y:S02]  /*72c0*/  FMUL.FTZ R14, R14, c[0x0][0x320] ;  /* 0x0000c8000e0e7a20 */ /* 0x000fe40000410000 */
[----:B------:R-:W-:Y:S02]  /*72d0*/  FMUL.FTZ R15, R15, c[0x0][0x320] ;  /* 0x0000c8000f0f7a20 */ /* 0x000fe40000410000 */
[----:B------:R-:W-:Y:S02]  /*72e0*/  FMUL.FTZ R16, R16, c[0x0][0x320] ;  /* 0x0000c80010107a20 */ /* 0x000fe40000410000 */
[----:B------:R-:W-:Y:S02]  /*72f0*/  FMUL.FTZ R17, R17, c[0x0][0x320] ;  /* 0x0000c80011117a20 */ /* 0x000fe40000410000 */
[----:B------:R-:W-:Y:S01]  /*7300*/  FMUL.FTZ R18, R18, c[0x0][0x320] ;  /* 0x0000c80012127a20 */ /* 0x000fe20000410000 */
[----:B------:R2:W4:Y:S01]  /*7310*/  MUFU.TANH R191, R7 ;  /* 0x0000000700bf7308 */ /* 0x0005220000002400 */
[----:B------:R-:W-:Y:S09]  /*7320*/  FMUL.FTZ R19, R19, c[0x0][0x320] ;  /* 0x0000c80013137a20 */ /* 0x000ff20000410000 */
[----:B------:R-:W3:Y:S01]  /*7330*/  MUFU.TANH R184, R8 ;  /* 0x0000000800b87308 */ /* 0x000ee20000002400 */
[----:B-1----:R-:W-:Y:S09]  /*7340*/  STL [R1+0x8], R2 ;  /* 0x0000080201007387 */ /* 0x002ff20000100800 */
[----:B------:R-:W1:Y:S01]  /*7350*/  MUFU.TANH R181, R9 ;  /* 0x0000000900b57308 */ /* 0x000e620000002400 */
[----:B--2---:R-:W2:Y:S09]  /*7360*/  LDSM.16.M88.4 R4, [R0+0x7000] ;  /* 0x007000000004783b */ /* 0x004eb20000000200 */
[----:B------:R-:W1:Y:S10]  /*7370*/  MUFU.TANH R190, R10 ;  /* 0x0000000a00be7308 */ /* 0x000e740000002400 */
[----:B------:R1:W1:Y:S10]  /*7380*/  MUFU.TANH R189, R11 ;  /* 0x0000000b00bd7308 */ /* 0x0002740000002400 */
[----:B------:R-:W3:Y:S10]  /*7390*/  MUFU.TANH R180, R12 ;  /* 0x0000000c00b47308 */ /* 0x000ef40000002400 */
[----:B------:R-:W3:Y:S01]  /*73a0*/  MUFU.TANH R179, R13 ;  /* 0x0000000d00b37308 */ /* 0x000ee20000002400 */
[----:B-1----:R-:W1:Y:S01]  /*73b0*/  LDSM.16.M88.4 R8, [R0+0x7800] ;  /* 0x007800000008783b */ /* 0x002e620000000200 */
[----:B------:R-:W-:Y:S08]  /*73c0*/  DEPBAR.LE SB0, 0x0 ;  /* 0x000080000000791a */ /* 0x000ff00000000000 */
[----:B------:R-:W1:Y:S01]  /*73d0*/  MUFU.TANH R188, R14 ;  /* 0x0000000e00bc7308 */ /* 0x000e620000002400 */
[----:B------:R-:W-:Y:S01]  /*73e0*/  BAR.SYNC.DEFER_BLOCKING 0x0 ;  /* 0x0000000000007b1d */ /* 0x000fe20000010000 */
[C---:B--2---:R-:W-:Y:S08]  /*73f0*/  HMMA.16816.F32.BF16 R20, R244.reuse, R4, R20 ;  /* 0x00000004f414723c */ /* 0x044ff00000041814 */
[----:B------:R-:W2:Y:S01]  /*7400*/  MUFU.TANH R186, R15 ;  /* 0x0000000f00ba7308 */ /* 0x000ea20000002400 */
[C---:B------:R-:W-:Y:S09]  /*7410*/  HMMA.16816.F32.BF16 R24, R244.reuse, R6, R24 ;  /* 0x00000006f418723c */ /* 0x040ff20000041818 */
[----:B------:R2:W2:Y:S06]  /*7420*/  MUFU.TANH R178, R16 ;  /* 0x0000001000b27308 */ /* 0x0004ac0000002400 */
[----:B------:R-:W-:Y:S02]  /*7430*/  FMUL.FTZ R20, R20, c[0x0][0x320] ;  /* 0x0000c80014147a20 */ /* 0x000fe40000410000 */
[----:B------:R-:W-:Y:S02]  /*7440*/  FMUL.FTZ R22, R22, c[0x0][0x320] ;  /* 0x0000c80016167a20 */ /* 0x000fe40000410000 */
[----:B------:R3:W3:Y:S01]  /*7450*/  MUFU.TANH R177, R17 ;  /* 0x0000001100b17308 */ /* 0x0006e20000002400 */
[----:B------:R-:W-:Y:S01]  /*7460*/  FMUL.FTZ R23, R23, c[0x0][0x320] ;  /* 0x0000c80017177a20 */ /* 0x000fe20000410000 */
[C---:B-1----:R-:W-:Y:S03]  /*7470*/  HMMA.16816.F32.BF16 R28, R244.reuse, R8, R28 ;  /* 0x00000008f41c723c */ /* 0x042fe6000004181c */
[----:B------:R-:W-:Y:S02]  /*7480*/  FMUL.FTZ R26, R26, c[0x0][0x320] ;  /* 0x0000c8001a1a7a20 */ /* 0x000fe40000410000 */
[----:B------:R-:W-:Y:S03]  /*7490*/  FMUL.FTZ R27, R27, c[0x0][0x320] ;  /* 0x0000c8001b1b7a20 */ /* 0x000fe60000410000 */
[----:B------:R1:W1:Y:S01]  /*74a0*/  MUFU.TANH R183, R18 ;  /* 0x0000001200b77308 */ /* 0x0002620000002400 */
[----:B------:R-:W-:Y:S03]  /*74b0*/  HMMA.16816.F32.BF16 R32, R244, R10, R32 ;  /* 0x0000000af420723c */ /* 0x000fe60000041820 */
[----:B--2---:R-:W-:Y:S06]  /*74c0*/  FMUL.FTZ R16, R25, c[0x0][0x320] ;  /* 0x0000c80019107a20 */ /* 0x004fec0000410000 */
[----:B------:R2:W2:Y:S06]  /*74d0*/  MUFU.TANH R182, R19 ;  /* 0x0000001300b67308 */ /* 0x0004ac0000002400 */
[----:B------:R-:W-:Y:S04]  /*74e0*/  FMUL.FTZ R15, R28, c[0x0][0x320] ;  /* 0x0000c8001c0f7a20 */ /* 0x000fe80000410000 */
[----:B------:R4:W4:Y:S01]  /*74f0*/  MUFU.TANH R176, R20 ;  /* 0x0000001400b07308 */ /* 0x0009220000002400 */
[----:B------:R-:W-:Y:S02]  /*7500*/  FMUL.FTZ R14, R29, c[0x0][0x320] ;  /* 0x0000c8001d0e7a20 */ /* 0x000fe40000410000 */
[----:B---3--:R-:W-:Y:S02]  /*7510*/  FMUL.FTZ R17, R31, c[0x0][0x320] ;  /* 0x0000c8001f117a20 */ /* 0x008fe40000410000 */
[----:B-1----:R-:W-:Y:S02]  /*7520*/  FMUL.FTZ R18, R24, c[0x0][0x320] ;  /* 0x0000c80018127a20 */ /* 0x002fe40000410000 */
[----:B------:R-:W-:Y:S02]  /*7530*/  FMUL.FTZ R13, R32, c[0x0][0x320] ;  /* 0x0000c800200d7a20 */ /* 0x000fe40000410000 */
[----:B------:R-:W-:Y:S01]  /*7540*/  FMUL.FTZ R12, R33, c[0x0][0x320] ;  /* 0x0000c800210c7a20 */ /* 0x000fe20000410000 */
[----:B------:R-:W1:Y:S01]  /*7550*/  MUFU.TANH R22, R22 ;  /* 0x0000001600167308 */ /* 0x000e620000002400 */
[----:B------:R-:W-:Y:S02]  /*7560*/  FMUL.FTZ R4, R34, c[0x0][0x320] ;  /* 0x0000c80022047a20 */ /* 0x000fe40000410000 */
[----:B------:R-:W-:Y:S02]  /*7570*/  FMUL.FTZ R0, R35, c[0x0][0x320] ;  /* 0x0000c80023007a20 */ /* 0x000fe40000410000 */
[----:B--2---:R-:W-:Y:S05]  /*7580*/  FMUL.FTZ R19, R30, c[0x0][0x320] ;  /* 0x0000c8001e137a20 */ /* 0x004fea0000410000 */
[----:B------:R-:W2:Y:S01]  /*7590*/  MUFU.TANH R23, R23 ;  /* 0x0000001700177308 */ /* 0x000ea20000002400 */
[----:B----4-:R-:W-:Y:S09]  /*75a0*/  FMUL.FTZ R20, R21, c[0x0][0x320] ;  /* 0x0000c80015147a20 */ /* 0x010ff20000410000 */
[----:B------:R-:W3:Y:S10]  /*75b0*/  MUFU.TANH R20, R20 ;  /* 0x0000001400147308 */ /* 0x000ef40000002400 */
[----:B------:R-:W4:Y:S10]  /*75c0*/  MUFU.TANH R18, R18 ;  /* 0x0000001200127308 */ /* 0x000f340000002400 */
[----:B------:R-:W1:Y:S10]  /*75d0*/  MUFU.TANH R16, R16 ;  /* 0x0000001000107308 */ /* 0x000e740000002400 */
        /* <DEDUP_REMOVED lines=9> */
[----:B------:R1:W1:Y:S02]  /*7670*/  MUFU.TANH R3, R0 ;  /* 0x0000000000037308 */ /* 0x0002640000002400 */
[----:B-12345:R-:W-:-:S05]  /*7680*/  @P0 BRA `(.L_x_8) ;  /* 0xffffe6a000000947 */ /* 0x03efca000383ffff */
.L_x_7:
[----:B------:R-:W2:Y:S01]  /*7690*/  LDL.LU R5, [R1+0x1c] ;  /* 0x00001c0001057983 */ /* 0x000ea20000300800 */
[----:B------:R-:W-:Y:S01]  /*76a0*/  FMNMX.FTZ R0, R187, R133, !PT ;  /* 0x00000085bb007209 */ /* 0x000fe20007810000 */
[----:B------:R-:W-:Y:S02]  /*76b0*/  UISETP.GT.AND UP0, UPT, UR6, UR8, UPT ;  /* 0x000000080600728c */ /* 0x000fe4000bf04270 */
[----:B----4-:R-:W3:Y:S01]  /*76c0*/  LDL.LU R7, [R1+0x8] ;  /* 0x0000080001077983 */ /* 0x010ee20000300800 */
[----:B------:R-:W-:Y:S01]  /*76d0*/  FMNMX.FTZ R0, R185, R0, !PT ;  /* 0x00000000b9007209 */ /* 0x000fe20007810000 */
[----:B------:R-:W-:Y:S02]  /*76e0*/  UIADD3 UR6, UR6, -0x1, URZ ;  /* 0xffffffff06067890 */ /* 0x000fe4000fffe03f */
[----:B------:R-:W0:Y:S01]  /*76f0*/  LDGDEPBAR ;  /* 0x00000000000079af */ /* 0x000e220000000000 */
[----:B------:R-:W-:Y:S02]  /*7700*/  FMNMX.FTZ R0, R184, R0, !PT ;  /* 0x00000000b8007209 */ /* 0x000fe40007810000 */
[----:B------:R-:W-:Y:S02]  /*7710*/  PLOP3.LUT P0, PT, PT, PT, UP0, 0x80, 0x0 ;  /* 0x000000000000781c */ /* 0x000fe40003f0f008 */
[----:B------:R-:W-:Y:S04]  /*7720*/  FMNMX.FTZ R0, R181, R0, !PT ;  /* 0x00000000b5007209 */ /* 0x000fe80007810000 */
        /* <DEDUP_REMOVED lines=11> */
[----:B------:R-:W-:Y:S05]  /*77e0*/  FMNMX.FTZ R0, R12, R0, !PT ;  /* 0x000000000c007209 */ /* 0x000fea0007810000 */
[----:B------:R-:W1:Y:S02]  /*77f0*/  SHFL.BFLY PT, R2, R0, 0x2, 0x1f ;  /* 0x0c401f0000027f89 */ /* 0x000e6400000e0000 */
[----:B-1----:R-:W-:Y:S06]  /*7800*/  FMNMX.FTZ R0, R0, R2, !PT ;  /* 0x0000000200007209 */ /* 0x002fec0007810000 */
[----:B------:R-:W1:Y:S02]  /*7810*/  SHFL.BFLY PT, R132, R0, 0x1, 0x1f ;  /* 0x0c201f0000847f89 */ /* 0x000e6400000e0000 */
[----:B-1----:R-:W-:Y:S05]  /*7820*/  FMNMX.FTZ R132, R0, R132, !PT ;  /* 0x0000008400847209 */ /* 0x002fea0007810000 */
[C---:B------:R-:W-:Y:S02]  /*7830*/  FADD.FTZ R0, -R132.reuse, R133 ;  /* 0x0000008584007221 */ /* 0x040fe40000010100 */
[----:B------:R-:W4:Y:S01]  /*7840*/  LDL.LU R133, [R1+0x40] ;  /* 0x0000400001857983 */ /* 0x000f220000300800 */
[----:B------:R-:W-:Y:S02]  /*7850*/  FMUL.FTZ R2, R132, c[0x0][0x2d0] ;  /* 0x0000b40084027a20 */ /* 0x000fe40000410000 */
[----:B------:R-:W-:Y:S02]  /*7860*/  FMUL.FTZ R0, R0, c[0x0][0x2d0] ;  /* 0x0000b40000007a20 */ /* 0x000fe40000410000 */
[--C-:B------:R-:W-:Y:S02]  /*7870*/  FFMA.FTZ R187, R187, c[0x0][0x2d0], -R2.reuse ;  /* 0x0000b400bbbb7a23 */ /* 0x100fe40000010802 */
[--C-:B------:R-:W-:Y:S01]  /*7880*/  FFMA.FTZ R11, R179, c[0x0][0x2d0], -R2.reuse ;  /* 0x0000b400b30b7a23 */ /* 0x100fe20000010802 */
[----:B------:R-:W1:Y:S01]  /*7890*/  MUFU.EX2 R6, R0 ;  /* 0x0000000000067308 */ /* 0x000e620000000800 */
[--C-:B------:R-:W-:Y:S02]  /*78a0*/  FFMA.FTZ R30, R178, c[0x0][0x2d0], -R2.reuse ;  /* 0x0000b400b21e7a23 */ /* 0x100fe40000010802 */
        /* <DEDUP_REMOVED lines=12> */
[----:B------:R-:W-:Y:S02]  /*7970*/  FFMA.FTZ R184, R184, c[0x0][0x2d0], -R2 ;  /* 0x0000b400b8b87a23 */ /* 0x000fe40000010802 */
[----:B------:R-:W2:Y:S01]  /*7980*/  MUFU.EX2 R2, R187 ;  /* 0x000000bb00027308 */ /* 0x000ea20000000800 */
[C---:B-1----:R-:W-:Y:S02]  /*7990*/  FMUL.FTZ R32, R6.reuse, R136 ;  /* 0x0000008806207220 */ /* 0x042fe40000410000 */
[C---:B------:R-:W-:Y:S02]  /*79a0*/  FMUL.FTZ R33, R6.reuse, R137 ;  /* 0x0000008906217220 */ /* 0x040fe40000410000 */
[C---:B------:R-:W-:Y:S02]  /*79b0*/  FMUL.FTZ R12, R6.reuse, R156 ;  /* 0x0000009c060c7220 */ /* 0x040fe40000410000 */
[C---:B------:R-:W-:Y:S01]  /*79c0*/  FMUL.FTZ R13, R6.reuse, R157 ;  /* 0x0000009d060d7220 */ /* 0x040fe20000410000 */
[----:B------:R-:W-:Y:S01]  /*79d0*/  MOV R157, R18 ;  /* 0x00000012009d7202 */ /* 0x000fe20000000f00 */
[C---:B------:R-:W-:Y:S01]  /*79e0*/  FMUL.FTZ R16, R6.reuse, R152 ;  /* 0x0000009806107220 */ /* 0x040fe20000410000 */
[----:B------:R-:W1:Y:S01]  /*79f0*/  MUFU.EX2 R176, R185 ;  /* 0x000000b900b07308 */ /* 0x000e620000000800 */
[C---:B------:R-:W-:Y:S02]  /*7a00*/  FMUL.FTZ R20, R6.reuse, R148 ;  /* 0x0000009406147220 */ /* 0x040fe40000410000 */
[C---:B------:R-:W-:Y:S02]  /*7a10*/  FMUL.FTZ R25, R6.reuse, R145 ;  /* 0x0000009106197220 */ /* 0x040fe40000410000 */
[C---:B------:R-:W-:Y:S02]  /*7a20*/  FMUL.FTZ R28, R6.reuse, R140 ;  /* 0x0000008c061c7220 */ /* 0x040fe40000410000 */
[C---:B------:R-:W-:Y:S02]  /*7a30*/  FMUL.FTZ R29, R6.reuse, R141 ;  /* 0x0000008d061d7220 */ /* 0x040fe40000410000 */
[C---:B------:R-:W-:Y:S01]  /*7a40*/  FMUL.FTZ R36, R6.reuse, R36 ;  /* 0x0000002406247220 */ /* 0x040fe20000410000 */
[----:B------:R-:W5:Y:S01]  /*7a50*/  MUFU.EX2 R178, R184 ;  /* 0x000000b800b27308 */ /* 0x000f620000000800 */
[C---:B------:R-:W-:Y:S02]  /*7a60*/  FMUL.FTZ R37, R6.reuse, R37 ;  /* 0x0000002506257220 */ /* 0x040fe40000410000 */
        /* <DEDUP_REMOVED lines=46> */
[----:B--2---:R-:W-:Y:S04]  /*7d50*/  FFMA.FTZ R0, R6, R5, R2 ;  /* 0x0000000506007223 */ /* 0x004fe80000010002 */
[C---:B-1----:R-:W-:Y:S01]  /*7d60*/  FADD.FTZ R0, R176.reuse, R0 ;  /* 0x00000000b0007221 */ /* 0x042fe20000010000 */
[----:B------:R-:W-:Y:S02]  /*7d70*/  F2FP.BF16.PACK_AB R176, R176, R2 ;  /* 0x00000002b0b0723e */ /* 0x000fe400000010ff */
[----:B------:R-:W1:Y:S01]  /*7d80*/  MUFU.EX2 R2, R181 ;  /* 0x000000b500027308 */ /* 0x000e620000000800 */
[----:B-----5:R-:W-:Y:S04]  /*7d90*/  FADD.FTZ R0, R178, R0 ;  /* 0x00000000b2007221 */ /* 0x020fe80000010000 */
[C---:B-1----:R-:W-:Y:S01]  /*7da0*/  FADD.FTZ R180, R2.reuse, R0 ;  /* 0x0000000002b47221 */ /* 0x042fe20000010000 */
[----:B---3--:R-:W-:Y:S02]  /*7db0*/  FMNMX.FTZ R0, R7, R134, !PT ;  /* 0x0000008607007209 */ /* 0x008fe40007810000 */
[----:B------:R-:W-:Y:S02]  /*7dc0*/  F2FP.BF16.PACK_AB R178, R2, R178 ;  /* 0x000000b202b2723e */ /* 0x000fe400000010ff */
        /* <DEDUP_REMOVED lines=20> */
[----:B------:R-:W-:Y:S02]  /*7f10*/  FMUL.FTZ R5, R2, c[0x0][0x2d0] ;  /* 0x0000b40002057a20 */ /* 0x000fe40000410000 */
[----:B------:R-:W-:Y:S02]  /*7f20*/  FMUL.FTZ R0, R0, c[0x0][0x2d0] ;  /* 0x0000b40000007a20 */ /* 0x000fe40000410000 */
[--C-:B------:R-:W-:Y:S02]  /*7f30*/  FFMA.FTZ R191, R191, c[0x0][0x2d0], -R5.reuse ;  /* 0x0000b400bfbf7a23 */ /* 0x100fe40000010805 */
[--C-:B------:R-:W-:Y:S02]  /*7f40*/  FFMA.FTZ R184, R22, c[0x0][0x2d0], -R5.reuse ;  /* 0x0000b40016b87a23 */ /* 0x100fe40000010805 */
[--C-:B------:R-:W-:Y:S01]  /*7f50*/  FFMA.FTZ R22, R3, c[0x0][0x2d0], -R5.reuse ;  /* 0x0000b40003167a23 */ /* 0x100fe20000010805 */
[----:B------:R-:W1:Y:S01]  /*7f60*/  MUFU.EX2 R0, R0 ;  /* 0x0000000000007308 */ /* 0x000e620000000800 */
[--C-:B------:R-:W-:Y:S02]  /*7f70*/  FFMA.FTZ R187, R182, c[0x0][0x2d0], -R5.reuse ;  /* 0x0000b400b6bb7a23 */ /* 0x100fe40000010805 */
[--C-:B------:R-:W-:Y:S01]  /*7f80*/  FFMA.FTZ R182, R26, c[0x0][0x2d0], -R5.reuse ;  /* 0x0000b4001ab67a23 */ /* 0x100fe20000010805 */
[----:B------:R-:W-:Y:S01]  /*7f90*/  MOV R26, R21 ;  /* 0x00000015001a7202 */ /* 0x000fe20000000f00 */
[----:B------:R-:W-:Y:S01]  /*7fa0*/  FMUL.FTZ R21, R6, R149 ;  /* 0x0000009506157220 */ /* 0x000fe20000410000 */
[----:B------:R-:W-:Y:S01]  /*7fb0*/  MOV R149, R34 ;  /* 0x0000002200957202 */ /* 0x000fe20000000f00 */
[--C-:B------:R-:W-:Y:S01]  /*7fc0*/  FFMA.FTZ R190, R190, c[0x0][0x2d0], -R5.reuse ;  /* 0x0000b400bebe7a23 */ /* 0x100fe20000010805 */
[----:B------:R-:W-:Y:S01]  /*7fd0*/  MOV R148, R26 ;  /* 0x0000001a00947202 */ /* 0x000fe20000000f00 */
[--C-:B------:R-:W-:Y:S01]  /*7fe0*/  FFMA.FTZ R7, R7, c[0x0][0x2d0], -R5.reuse ;  /* 0x0000b40007077a23 */ /* 0x100fe20000010805 */
[----:B------:R2:W-:Y:S01]  /*7ff0*/  MUFU.EX2 R3, R191 ;  /* 0x000000bf00037308 */ /* 0x0005e20000000800 */
[--C-:B------:R-:W-:Y:S02]  /*8000*/  FFMA.FTZ R189, R189, c[0x0][0x2d0], -R5.reuse ;  /* 0x0000b400bdbd7a23 */ /* 0x100fe40000010805 */
[--C-:B------:R-:W-:Y:S01]  /*8010*/  FFMA.FTZ R181, R27, c[0x0][0x2d0], -R5.reuse ;  /* 0x0000b4001bb57a23 */ /* 0x100fe20000010805 */
[----:B------:R-:W-:Y:S01]  /*8020*/  MOV R27, R9 ;  /* 0x00000009001b7202 */ /* 0x000fe20000000f00 */
[--C-:B------:R-:W-:Y:S01]  /*8030*/  FFMA.FTZ R14, R19, c[0x0][0x2d0], -R5.reuse ;  /* 0x0000b400130e7a23 */ /* 0x100fe20000010805 */
[----:B------:R-:W-:Y:S01]  /*8040*/  MOV R19, R8 ;  /* 0x0000000800137202 */ /* 0x000fe20000000f00 */
[--C-:B------:R-:W-:Y:S01]  /*8050*/  FFMA.FTZ R15, R17, c[0x0][0x2d0], -R5.reuse ;  /* 0x0000b400110f7a23 */ /* 0x100fe20000010805 */
[----:B------:R-:W-:Y:S01]  /*8060*/  MOV R140, R27 ;  /* 0x0000001b008c7202 */ /* 0x000fe20000000f00 */
[C---:B------:R-:W-:Y:S01]  /*8070*/  FMUL.FTZ R8, R6.reuse, R160 ;  /* 0x000000a006087220 */ /* 0x040fe20000410000 */
[----:B------:R-:W-:Y:S01]  /*8080*/  MUFU.EX2 R190, R190 ;  /* 0x000000be00be7308 */ /* 0x000fe20000000800 */
[C---:B------:R-:W-:Y:S01]  /*8090*/  FMUL.FTZ R9, R6.reuse, R161 ;  /* 0x000000a106097220 */ /* 0x040fe20000410000 */
[----:B------:R-:W-:Y:S01]  /*80a0*/  MOV R160, R15 ;  /* 0x0000000f00a07202 */ /* 0x000fe20000000f00 */
[----:B------:R-:W-:Y:S01]  /*80b0*/  FMUL.FTZ R17, R6, R153 ;  /* 0x0000009906117220 */ /* 0x000fe20000410000 */
[----:B------:R-:W-:Y:S01]  /*80c0*/  MOV R153, R179 ;  /* 0x000000b300997202 */ /* 0x000fe20000000f00 */
[----:B-1----:R-:W-:Y:S01]  /*80d0*/  FMUL.FTZ R34, R0, R138 ;  /* 0x0000008a00227220 */ /* 0x002fe20000410000 */
[----:B------:R-:W-:Y:S01]  /*80e0*/  MOV R161, R14 ;  /* 0x0000000e00a17202 */ /* 0x000fe20000000f00 */
[--C-:B------:R-:W-:Y:S01]  /*80f0*/  FFMA.FTZ R188, R188, c[0x0][0x2d0], -R5.reuse ;  /* 0x0000b400bcbc7a23 */ /* 0x100fe20000010805 */
[----:B------:R-:W-:Y:S01]  /*8100*/  MOV R145, R19 ;  /* 0x0000001300917202 */ /* 0x000fe20000000f00 */
[--C-:B------:R-:W-:Y:S01]  /*8110*/  FFMA.FTZ R186, R186, c[0x0][0x2d0], -R5.reuse ;  /* 0x0000b400baba7a23 */ /* 0x100fe20000010805 */
[----:B------:R-:W1:Y:S01]  /*8120*/  MUFU.EX2 R156, R189 ;  /* 0x000000bd009c7308 */ /* 0x000e620000000800 */
[--C-:B------:R-:W-:Y:S02]  /*8130*/  FFMA.FTZ R183, R183, c[0x0][0x2d0], -R5.reuse ;  /* 0x0000b400b7b77a23 */ /* 0x100fe40000010805 */
[--C-:B------:R-:W-:Y:S01]  /*8140*/  FFMA.FTZ R185, R23, c[0x0][0x2d0], -R5.reuse ;  /* 0x0000b40017b97a23 */ /* 0x100fe20000010805 */
[----:B--2---:R-:W-:Y:S01]  /*8150*/  MOV R191, R35 ;  /* 0x0000002300bf7202 */ /* 0x004fe20000000f00 */
[----:B------:R-:W-:Y:S01]  /*8160*/  FMUL.FTZ R35, R0, R139 ;  /* 0x0000008b00237220 */ /* 0x000fe20000410000 */
[----:B------:R-:W-:Y:S01]  /*8170*/  MOV R23, R24 ;  /* 0x0000001800177202 */ /* 0x000fe20000000f00 */
[----:B------:R-:W2:Y:S01]  /*8180*/  LDSM.16.MT88.4 R136, [R248+0x100] ;  /* 0x00010000f888783b */ /* 0x000ea20000004200 */
[----:B------:R-:W-:Y:S01]  /*8190*/  FMUL.FTZ R24, R6, R144 ;  /* 0x0000009006187220 */ /* 0x000fe20000410000 */
[----:B------:R-:W-:Y:S01]  /*81a0*/  MOV R144, R30 ;  /* 0x0000001e00907202 */ /* 0x000fe20000000f00 */
[----:B------:R-:W4:Y:S01]  /*81b0*/  MUFU.EX2 R177, R7 ;  /* 0x0000000700b17308 */ /* 0x000f220000000800 */
[----:B------:R-:W-:Y:S01]  /*81c0*/  FFMA.FTZ R134, R4, c[0x0][0x2d0], -R5 ;  /* 0x0000b40004867a23 */ /* 0x000fe20000010805 */
[----:B------:R-:W-:Y:S01]  /*81d0*/  MOV R141, R23 ;  /* 0x00000017008d7202 */ /* 0x000fe20000000f00 */
[C---:B------:R-:W-:Y:S01]  /*81e0*/  FMUL.FTZ R4, R6.reuse, R164 ;  /* 0x000000a406047220 */ /* 0x040fe20000410000 */
[----:B------:R-:W-:Y:S01]  /*81f0*/  MOV R164, R22 ;  /* 0x0000001600a47202 */ /* 0x000fe20000000f00 */
[----:B------:R-:W-:Y:S01]  /*8200*/  FMUL.FTZ R5, R6, R165 ;  /* 0x000000a506057220 */ /* 0x000fe20000410000 */
[----:B------:R-:W-:Y:S01]  /*8210*/  MOV R165, R134 ;  /* 0x0000008600a57202 */ /* 0x000fe20000000f00 */
[C---:B------:R-:W-:Y:S01]  /*8220*/  FMUL.FTZ R6, R0.reuse, R166 ;  /* 0x000000a600067220 */ /* 0x040fe20000410000 */
[----:B------:R-:W-:Y:S01]  /*8230*/  MOV R166, R11 ;  /* 0x0000000b00a67202 */ /* 0x000fe20000000f00 */
[C---:B------:R-:W-:Y:S01]  /*8240*/  FMUL.FTZ R11, R0.reuse, R163 ;  /* 0x000000a3000b7220 */ /* 0x040fe20000410000 */
[----:B------:R-:W-:Y:S01]  /*8250*/  MOV R134, R31 ;  /* 0x0000001f00867202 */ /* 0x000fe20000000f00 */
[C---:B------:R-:W-:Y:S01]  /*8260*/  FMUL.FTZ R14, R0.reuse, R158 ;  /* 0x0000009e000e7220 */ /* 0x040fe20000410000 */
[----:B------:R-:W-:Y:S01]  /*8270*/  MUFU.EX2 R144, R144 ;  /* 0x0000009000907308 */ /* 0x000fe20000000800 */
[----:B------:R-:W-:Y:S01]  /*8280*/  FMUL.FTZ R15, R0, R159 ;  /* 0x0000009f000f7220 */ /* 0x000fe20000410000 */
[----:B-1----:R-:W-:Y:S01]  /*8290*/  F2FP.BF16.PACK_AB R179, R156, R190 ;  /* 0x000000be9cb3723e */ /* 0x002fe200000010ff */
[C---:B------:R-:W-:Y:S02]  /*82a0*/  FMUL.FTZ R18, R0.reuse, R154 ;  /* 0x0000009a00127220 */ /* 0x040fe40000410000 */
[C---:B------:R-:W-:Y:S02]  /*82b0*/  FMUL.FTZ R19, R0.reuse, R155 ;  /* 0x0000009b00137220 */ /* 0x040fe40000410000 */
[C---:B------:R-:W-:Y:S02]  /*82c0*/  FMUL.FTZ R22, R0.reuse, R150 ;  /* 0x0000009600167220 */ /* 0x040fe40000410000 */
[C---:B------:R-:W-:Y:S01]  /*82d0*/  FMUL.FTZ R23, R0.reuse, R151 ;  /* 0x0000009700177220 */ /* 0x040fe20000410000 */
[----:B------:R-:W-:Y:S01]  /*82e0*/  MUFU.EX2 R148, R148 ;  /* 0x0000009400947308 */ /* 0x000fe20000000800 */
[C---:B------:R-:W-:Y:S02]  /*82f0*/  FMUL.FTZ R26, R0.reuse, R146 ;  /* 0x00000092001a7220 */ /* 0x040fe40000410000 */
[C---:B----4-:R-:W-:Y:S01]  /*8300*/  FFMA.FTZ R133, R0.reuse, R133, R177 ;  /* 0x0000008500857223 */ /* 0x050fe200000100b1 */
[C---:B------:R-:W-:Y:S01]  /*8310*/  F2FP.BF16.PACK_AB R177, R3.reuse, R177 ;  /* 0x000000b103b1723e */ /* 0x040fe200000010ff */
[C---:B------:R-:W-:Y:S01]  /*8320*/  FMUL.FTZ R7, R0.reuse, R167 ;  /* 0x000000a700077220 */ /* 0x040fe20000410000 */
[----:B------:R-:W-:Y:S01]  /*8330*/  MOV R167, R10 ;  /* 0x0000000a00a77202 */ /* 0x000fe20000000f00 */
[C---:B------:R-:W-:Y:S02]  /*8340*/  FMUL.FTZ R27, R0.reuse, R147 ;  /* 0x00000093001b7220 */ /* 0x040fe40000410000 */
[C---:B------:R-:W-:Y:S01]  /*8350*/  FMUL.FTZ R30, R0.reuse, R142 ;  /* 0x0000008e001e7220 */ /* 0x040fe20000410000 */
[----:B------:R-:W-:Y:S01]  /*8360*/  MUFU.EX2 R134, R134 ;  /* 0x0000008600867308 */ /* 0x000fe20000000800 */
[C---:B------:R-:W-:Y:S02]  /*8370*/  FMUL.FTZ R31, R0.reuse, R143 ;  /* 0x0000008f001f7220 */ /* 0x040fe40000410000 */
[----:B------:R-:W-:Y:S01]  /*8380*/  FADD.FTZ R152, R3, R133 ;  /* 0x0000008503987221 */ /* 0x000fe20000010000 */
[C---:B--2---:R-:W-:Y:S05]  /*8390*/  HMMA.16816.F32.BF16 R4, R176.reuse, R136, R4 ;  /* 0x00000088b004723c */ /* 0x044fea0000041804 */
[C---:B------:R-:W-:Y:S01]  /*83a0*/  FMUL.FTZ R10, R0.reuse, R162 ;  /* 0x000000a2000a7220 */ /* 0x040fe20000410000 */
[----:B------:R-:W-:Y:S01]  /*83b0*/  MOV R162, R145 ;  /* 0x0000009100a27202 */ /* 0x000fe20000000f00 */
[C---:B------:R-:W-:Y:S01]  /*83c0*/  FMUL.FTZ R38, R0.reuse, R38 ;  /* 0x0000002600267220 */ /* 0x040fe20000410000 */
[----:B------:R1:W2:Y:S01]  /*83d0*/  MUFU.EX2 R133, R167 ;  /* 0x000000a700857308 */ /* 0x0002a20000000800 */
[C---:B------:R-:W-:Y:S03]  /*83e0*/  FMUL.FTZ R39, R0.reuse, R39 ;  /* 0x0000002700277220 */ /* 0x040fe60000410000 */
[C---:B------:R-:W-:Y:S01]  /*83f0*/  HMMA.16816.F32.BF16 R8, R176.reuse, R138, R8 ;  /* 0x0000008ab008723c */ /* 0x040fe20000041808 */
[----:B------:R-:W3:Y:S02]  /*8400*/  LDSM.16.MT88.4 R136, [R249+0x100] ;  /* 0x00010000f988783b */ /* 0x000ee40000004200 */
[C---:B------:R-:W-:Y:S02]  /*8410*/  FMUL.FTZ R42, R0.reuse, R42 ;  /* 0x0000002a002a7220 */ /* 0x040fe40000410000 */
[C---:B------:R-:W-:Y:S01]  /*8420*/  FMUL.FTZ R43, R0.reuse, R43 ;  /* 0x0000002b002b7220 */ /* 0x040fe20000410000 */
[----:B------:R4:W5:Y:S01]  /*8430*/  MUFU.EX2 R3, R166 ;  /* 0x000000a600037308 */ /* 0x0009620000000800 */
[C---:B------:R-:W-:Y:S02]  /*8440*/  FMUL.FTZ R46, R0.reuse, R46 ;  /* 0x0000002e002e7220 */ /* 0x040fe40000410000 */
[C---:B------:R-:W-:Y:S03]  /*8450*/  FMUL.FTZ R47, R0.reuse, R47 ;  /* 0x0000002f002f7220 */ /* 0x040fe60000410000 */
[C---:B------:R-:W-:Y:S02]  /*8460*/  FMUL.FTZ R50, R0.reuse, R50 ;  /* 0x0000003200327220 */ /* 0x040fe40000410000 */
[C---:B------:R-:W-:Y:S02]  /*8470*/  FMUL.FTZ R51, R0.reuse, R51 ;  /* 0x0000003300337220 */ /* 0x040fe40000410000 */
[C---:B------:R-:W-:Y:S01]  /*8480*/  FMUL.FTZ R54, R0.reuse, R54 ;  /* 0x0000003600367220 */ /* 0x040fe20000410000 */
[----:B------:R-:W-:Y:S01]  /*8490*/  MUFU.EX2 R184, R184 ;  /* 0x000000b800b87308 */ /* 0x000fe20000000800 */
[C---:B------:R-:W-:Y:S01]  /*84a0*/  FMUL.FTZ R55, R0.reuse, R55 ;  /* 0x0000003700377220 */ /* 0x040fe20000410000 */
[----:B-1----:R-:W-:Y:S01]  /*84b0*/  MOV R167, R140 ;  /* 0x0000008c00a77202 */ /* 0x002fe20000000f00 */
[C---:B------:R-:W-:Y:S02]  /*84c0*/  FMUL.FTZ R58, R0.reuse, R58 ;  /* 0x0000003a003a7220 */ /* 0x040fe40000410000 */
[C---:B------:R-:W-:Y:S02]  /*84d0*/  FMUL.FTZ R59, R0.reuse, R59 ;  /* 0x0000003b003b7220 */ /* 0x040fe40000410000 */
[C---:B------:R-:W-:Y:S02]  /*84e0*/  FMUL.FTZ R62, R0.reuse, R62 ;  /* 0x0000003e003e7220 */ /* 0x040fe40000410000 */
[C---:B------:R-:W-:Y:S01]  /*84f0*/  FMUL.FTZ R63, R0.reuse, R63 ;  /* 0x0000003f003f7220 */ /* 0x040fe20000410000 */
[----:B------:R-:W-:Y:S01]  /*8500*/  MUFU.EX2 R185, R185 ;  /* 0x000000b900b97308 */ /* 0x000fe20000000800 */
[C---:B------:R-:W-:Y:S01]  /*8510*/  FMUL.FTZ R66, R0.reuse, R66 ;  /* 0x0000004200427220 */ /* 0x040fe20000410000 */
[----:B----4-:R-:W-:Y:S01]  /*8520*/  MOV R166, R141 ;  /* 0x0000008d00a67202 */ /* 0x010fe20000000f00 */
[C---:B------:R-:W-:Y:S01]  /*8530*/  FMUL.FTZ R67, R0.reuse, R67 ;  /* 0x0000004300437220 */ /* 0x040fe20000410000 */
[----:B------:R-:W-:Y:S01]  /*8540*/  LDSM.16.MT88.4 R140, [R248+0x900] ;  /* 0x00090000f88c783b */ /* 0x000fe20000004200 */
[C---:B------:R-:W-:Y:S02]  /*8550*/  FMUL.FTZ R70, R0.reuse, R70 ;  /* 0x0000004600467220 */ /* 0x040fe40000410000 */
[C---:B------:R-:W-:Y:S02]  /*8560*/  FMUL.FTZ R71, R0.reuse, R71 ;  /* 0x0000004700477220 */ /* 0x040fe40000410000 */
[C---:B------:R-:W-:Y:S01]  /*8570*/  FMUL.FTZ R74, R0.reuse, R74 ;  /* 0x0000004a004a7220 */ /* 0x040fe20000410000 */
[----:B------:R-:W-:Y:S01]  /*8580*/  MUFU.EX2 R182, R182 ;  /* 0x000000b600b67308 */ /* 0x000fe20000000800 */
[C---:B------:R-:W-:Y:S01]  /*8590*/  FMUL.FTZ R75, R0.reuse, R75 ;  /* 0x0000004b004b7220 */ /* 0x040fe20000410000 */
[C---:B---3--:R-:W-:Y:S03]  /*85a0*/  HMMA.16816.F32.BF16 R12, R176.reuse, R136, R12 ;  /* 0x00000088b00c723c */ /* 0x048fe6000004180c */
[C---:B------:R-:W-:Y:S02]  /*85b0*/  FMUL.FTZ R78, R0.reuse, R78 ;  /* 0x0000004e004e7220 */ /* 0x040fe40000410000 */
[C---:B------:R-:W-:Y:S02]  /*85c0*/  FMUL.FTZ R79, R0.reuse, R79 ;  /* 0x0000004f004f7220 */ /* 0x040fe40000410000 */
[C---:B------:R-:W-:Y:S01]  /*85d0*/  FMUL.FTZ R82, R0.reuse, R82 ;  /* 0x0000005200527220 */ /* 0x040fe20000410000 */
[C---:B------:R-:W-:Y:S01]  /*85e0*/  HMMA.16816.F32.BF16 R16, R176.reuse, R138, R16 ;  /* 0x0000008ab010723c */ /* 0x040fe20000041810 */
[----:B------:R-:W1:Y:S01]  /*85f0*/  LDSM.16.MT88.4 R136, [R251+0x100] ;  /* 0x00010000fb88783b */ /* 0x000e620000004200 */
[----:B------:R-:W-:Y:S02]  /*8600*/  MUFU.EX2 R189, R188 ;  /* 0x000000bc00bd7308 */ /* 0x000fe40000000800 */
[C---:B------:R-:W-:Y:S02]  /*8610*/  FMUL.FTZ R83, R0.reuse, R83 ;  /* 0x0000005300537220 */ /* 0x040fe40000410000 */
[C---:B------:R-:W-:Y:S02]  /*8620*/  FMUL.FTZ R86, R0.reuse, R86 ;  /* 0x0000005600567220 */ /* 0x040fe40000410000 */
[C---:B------:R-:W-:Y:S04]  /*8630*/  FMUL.FTZ R87, R0.reuse, R87 ;  /* 0x0000005700577220 */ /* 0x040fe80000410000 */
[C---:B------:R-:W-:Y:S01]  /*8640*/  FMUL.FTZ R90, R0.reuse, R90 ;  /* 0x0000005a005a7220 */ /* 0x040fe20000410000 */
[----:B------:R-:W3:Y:S01]  /*8650*/  MUFU.EX2 R188, R186 ;  /* 0x000000ba00bc7308 */ /* 0x000ee20000000800 */
[C---:B------:R-:W-:Y:S02]  /*8660*/  FMUL.FTZ R91, R0.reuse, R91 ;  /* 0x0000005b005b7220 */ /* 0x040fe40000410000 */
[C---:B------:R-:W-:Y:S02]  /*8670*/  FMUL.FTZ R94, R0.reuse, R94 ;  /* 0x0000005e005e7220 */ /* 0x040fe40000410000 */
[C---:B------:R-:W-:Y:S02]  /*8680*/  FMUL.FTZ R95, R0.reuse, R95 ;  /* 0x0000005f005f7220 */ /* 0x040fe40000410000 */
[C---:B------:R-:W-:Y:S02]  /*8690*/  FMUL.FTZ R98, R0.reuse, R98 ;  /* 0x0000006200627220 */ /* 0x040fe40000410000 */
[C---:B------:R-:W-:Y:S01]  /*86a0*/  FMUL.FTZ R99, R0.reuse, R99 ;  /* 0x0000006300637220 */ /* 0x040fe20000410000 */
[----:B------:R-:W-:Y:S01]  /*86b0*/  MUFU.EX2 R186, R183 ;  /* 0x000000b700ba7308 */ /* 0x000fe20000000800 */
        /* <DEDUP_REMOVED lines=9> */
[C---:B------:R-:W-:Y:S01]  /*8750*/  FMUL.FTZ R118, R0.reuse, R118 ;  /* 0x0000007600767220 */ /* 0x040fe20000410000 */
[C---:B-1----:R-:W-:Y:S02]  /*8760*/  HMMA.16816.F32.BF16 R20, R176.reuse, R136, R20 ;  /* 0x00000088b014723c */ /* 0x042fe40000041814 */
[----:B------:R-:W-:Y:S01]  /*8770*/  MUFU.EX2 R181, R161 ;  /* 0x000000a100b57308 */ /* 0x000fe20000000800 */
[C---:B------:R-:W-:Y:S02]  /*8780*/  FMUL.FTZ R119, R0.reuse, R119 ;  /* 0x0000007700777220 */ /* 0x040fe40000410000 */
[C---:B------:R-:W-:Y:S02]  /*8790*/  FMUL.FTZ R122, R0.reuse, R122 ;  /* 0x0000007a007a7220 */ /* 0x040fe40000410000 */
[C---:B------:R-:W-:Y:S01]  /*87a0*/  FMUL.FTZ R123, R0.reuse, R123 ;  /* 0x0000007b007b7220 */ /* 0x040fe20000410000 */
[C---:B------:R-:W-:Y:S01]  /*87b0*/  HMMA.16816.F32.BF16 R24, R176.reuse, R138, R24 ;  /* 0x0000008ab018723c */ /* 0x040fe20000041818 */
[----:B------:R-:W1:Y:S03]  /*87c0*/  LDSM.16.MT88.4 R136, [R250+0x100] ;  /* 0x00010000fa88783b */ /* 0x000e660000004200 */
[C---:B------:R-:W-:Y:S01]  /*87d0*/  FMUL.FTZ R126, R0.reuse, R126 ;  /* 0x0000007e007e7220 */ /* 0x040fe20000410000 */
[----:B------:R-:W4:Y:S01]  /*87e0*/  MUFU.EX2 R187, R187 ;  /* 0x000000bb00bb7308 */ /* 0x000f220000000800 */
[C---:B------:R-:W-:Y:S02]  /*87f0*/  FMUL.FTZ R127, R0.reuse, R127 ;  /* 0x0000007f007f7220 */ /* 0x040fe40000410000 */
[C---:B------:R-:W-:Y:S04]  /*8800*/  FMUL.FTZ R130, R0.reuse, R130 ;  /* 0x0000008200827220 */ /* 0x040fe80000410000 */
[----:B------:R-:W-:Y:S02]  /*8810*/  FMUL.FTZ R131, R0, R131 ;  /* 0x0000008300837220 */ /* 0x000fe40000410000 */
[----:B--2---:R-:W-:Y:S02]  /*8820*/  FADD.FTZ R0, R133, R180 ;  /* 0x000000b485007221 */ /* 0x004fe40000010000 */
[----:B------:R-:W2:Y:S02]  /*8830*/  MUFU.EX2 R180, R160 ;  /* 0x000000a000b47308 */ /* 0x000ea40000000800 */
[C---:B-----5:R-:W-:Y:S04]  /*8840*/  FADD.FTZ R0, R3.reuse, R0 ;  /* 0x0000000003007221 */ /* 0x060fe80000010000 */
[----:B------:R-:W-:Y:S04]  /*8850*/  FADD.FTZ R0, R144, R0 ;  /* 0x0000000090007221 */ /* 0x000fe80000010000 */
[----:B------:R-:W-:Y:S01]  /*8860*/  FADD.FTZ R0, R134, R0 ;  /* 0x0000000086007221 */ /* 0x000fe20000010000 */
        /* <DEDUP_REMOVED lines=36> */
[C---:B-1----:R-:W-:Y:S07]  /*8ab0*/  HMMA.16816.F32.BF16 R124, R176.reuse, R136, R124 ;  /* 0x00000088b07c723c */ /* 0x042fee000004187c */
[----:B------:R-:W-:Y:S01]  /*8ac0*/  F2FP.BF16.PACK_AB R136, R3, R133 ;  /* 0x000000850388723e */ /* 0x000fe200000010ff */
[----:B------:R-:W-:Y:S01]  /*8ad0*/  HMMA.16816.F32.BF16 R128, R176, R138, R128 ;  /* 0x0000008ab080723c */ /* 0x000fe20000041880 */
[----:B------:R1:W5:Y:S03]  /*8ae0*/  MUFU.EX2 R133, R162 ;  /* 0x000000a200857308 */ /* 0x0003660000000800 */
[----:B---3--:R-:W-:Y:S03]  /*8af0*/  F2FP.BF16.PACK_AB R137, R188, R189 ;  /* 0x000000bdbc89723e */ /* 0x008fe600000010ff */
[----:B------:R-:W-:Y:S02]  /*8b00*/  F2FP.BF16.PACK_AB R138, R134, R144 ;  /* 0x00000090868a723e */ /* 0x000fe400000010ff */
[----:B------:R-:W3:Y:S02]  /*8b10*/  LDSM.16.MT88.4 R144, [R249+0x900] ;  /* 0x00090000f990783b */ /* 0x000ee40000004200 */
[----:B------:R-:W5:Y:S01]  /*8b20*/  MUFU.EX2 R3, R167 ;  /* 0x000000a700037308 */ /* 0x000f620000000800 */
[----:B----4-:R-:W-:Y:S02]  /*8b30*/  F2FP.BF16.PACK_AB R139, R187, R186 ;  /* 0x000000babb8b723e */ /* 0x010fe400000010ff */
[----:B--2---:R-:W-:Y:S05]  /*8b40*/  F2FP.BF16.PACK_AB R177, R180, R181 ;  /* 0x000000b5b4b1723e */ /* 0x004fea00000010ff */
[C---:B------:R-:W-:Y:S02]  /*8b50*/  HMMA.16816.F32.BF16 R4, R136.reuse, R140, R4 ;  /* 0x0000008c8804723c */ /* 0x040fe40000041804 */
[----:B------:R2:W4:Y:S01]  /*8b60*/  MUFU.EX2 R134, R166 ;  /* 0x000000a600867308 */ /* 0x0005220000000800 */
[----:B-1----:R-:W-:Y:S02]  /*8b70*/  LDSM.16.MT88.4 R160, [R248+0x1900] ;  /* 0x00190000f8a0783b */ /* 0x002fe40000004200 */
[----:B-----5:R-:W-:Y:S03]  /*8b80*/  FADD.FTZ R0, R133, R0 ;  /* 0x0000000085007221 */ /* 0x020fe60000010000 */
[C---:B------:R-:W-:Y:S04]  /*8b90*/  HMMA.16816.F32.BF16 R8, R136.reuse, R142, R8 ;  /* 0x0000008e8808723c */ /* 0x040fe80000041808 */
[----:B------:R-:W-:Y:S01]  /*8ba0*/  MUFU.EX2 R178, R157 ;  /* 0x0000009d00b27308 */ /* 0x000fe20000000800 */
[----:B------:R-:W1:Y:S01]  /*8bb0*/  LDSM.16.MT88.4 R140, [R251+0x900] ;  /* 0x00090000fb8c783b */ /* 0x000e620000004200 */
[C---:B------:R-:W-:Y:S06]  /*8bc0*/  FADD.FTZ R0, R3.reuse, R0 ;  /* 0x0000000003007221 */ /* 0x040fec0000010000 */
[----:B------:R-:W-:Y:S02]  /*8bd0*/  FADD.FTZ R0, R148, R0 ;  /* 0x0000000094007221 */ /* 0x000fe40000010000 */
[----:B------:R-:W-:Y:S01]  /*8be0*/  MUFU.EX2 R176, R191 ;  /* 0x000000bf00b07308 */ /* 0x000fe20000000800 */
[----:B--2---:R-:W-:Y:S01]  /*8bf0*/  MOV R166, R149 ;  /* 0x0000009500a67202 */ /* 0x004fe20000000f00 */
[C---:B----4-:R-:W-:Y:S01]  /*8c00*/  FADD.FTZ R0, R134.reuse, R0 ;  /* 0x0000000086007221 */ /* 0x050fe20000010000 */
[C---:B---3--:R-:W-:Y:S08]  /*8c10*/  HMMA.16816.F32.BF16 R12, R136.reuse, R144, R12 ;  /* 0x00000090880c723c */ /* 0x048ff0000004180c */
[C---:B------:R-:W-:Y:S01]  /*8c20*/  HMMA.16816.F32.BF16 R16, R136.reuse, R146, R16 ;  /* 0x000000928810723c */ /* 0x040fe20000041810 */
[----:B------:R-:W2:Y:S07]  /*8c30*/  LDSM.16.MT88.4 R144, [R250+0x900] ;  /* 0x00090000fa90783b */ /* 0x000eae0000004200 */
[C---:B-1----:R-:W-:Y:S08]  /*8c40*/  HMMA.16816.F32.BF16 R20, R136.reuse, R140, R20 ;  /* 0x0000008c8814723c */ /* 0x042ff00000041814 */
[C---:B------:R-:W-:Y:S01]  /*8c50*/  HMMA.16816.F32.BF16 R24, R136.reuse, R142, R24 ;  /* 0x0000008e8818723c */ /* 0x040fe20000041818 */
[----:B------:R-:W1:Y:S07]  /*8c60*/  LDSM.16.MT88.4 R140, [R248+0x2900] ;  /* 0x00290000f88c783b */ /* 0x000e6e0000004200 */
[C---:B--2---:R-:W-:Y:S08]  /*8c70*/  HMMA.16816.F32.BF16 R28, R136.reuse, R144, R28 ;  /* 0x00000090881c723c */ /* 0x044ff0000004181c */
        /* <DEDUP_REMOVED lines=36> */
[----:B------:R-:W-:Y:S01]  /*8ec0*/  HMMA.16816.F32.BF16 R128, R136, R146, R128 ;  /* 0x000000928880723c */ /* 0x000fe20000041880 */
[----:B------:R-:W2:Y:S06]  /*8ed0*/  LDSM.16.MT88.4 R144, [R249+0x1100] ;  /* 0x00110000f990783b */ /* 0x000eac0000004200 */
[----:B------:R-:W-:Y:S02]  /*8ee0*/  F2FP.BF16.PACK_AB R138, R134, R148 ;  /* 0x00000094868a723e */ /* 0x000fe400000010ff */
[----:B------:R-:W3:Y:S01]  /*8ef0*/  LDSM.16.MT88.4 R148, [R251+0x1100] ;  /* 0x00110000fb94783b */ /* 0x000ee20000004200 */
[----:B------:R-:W-:Y:S02]  /*8f00*/  MUFU.EX2 R134, R165 ;  /* 0x000000a500867308 */ /* 0x000fe40000000800 */
[----:B------:R-:W-:Y:S02]  /*8f10*/  F2FP.BF16.PACK_AB R136, R3, R133 ;  /* 0x000000850388723e */ /* 0x000fe400000010ff */
[----:B------:R-:W-:Y:S02]  /*8f20*/  F2FP.BF16.PACK_AB R137, R185, R184 ;  /* 0x000000b8b989723e */ /* 0x000fe400000010ff */
[----:B------:R-:W-:Y:S04]  /*8f30*/  F2FP.BF16.PACK_AB R139, R183, R182 ;  /* 0x000000b6b78b723e */ /* 0x000fe800000010ff */
[----:B------:R-:W-:Y:S03]  /*8f40*/  MUFU.EX2 R133, R153 ;  /* 0x0000009900857308 */ /* 0x000fe60000000800 */
[C---:B-1----:R-:W-:Y:S07]  /*8f50*/  HMMA.16816.F32.BF16 R4, R136.reuse, R140, R4 ;  /* 0x0000008c8804723c */ /* 0x042fee0000041804 */
[----:B------:R-:W1:Y:S01]  /*8f60*/  MUFU.EX2 R3, R166 ;  /* 0x000000a600037308 */ /* 0x000e620000000800 */
[C---:B------:R-:W-:Y:S01]  /*8f70*/  HMMA.16816.F32.BF16 R8, R136.reuse, R142, R8 ;  /* 0x0000008e8808723c */ /* 0x040fe20000041808 */
[----:B------:R-:W4:Y:S07]  /*8f80*/  LDSM.16.MT88.4 R140, [R250+0x1100] ;  /* 0x00110000fa8c783b */ /* 0x000f2e0000004200 */
[C---:B--2---:R-:W-:Y:S08]  /*8f90*/  HMMA.16816.F32.BF16 R12, R136.reuse, R144, R12 ;  /* 0x00000090880c723c */ /* 0x044ff0000004180c */
[C---:B------:R-:W-:Y:S01]  /*8fa0*/  HMMA.16816.F32.BF16 R16, R136.reuse, R146, R16 ;  /* 0x000000928810723c */ /* 0x040fe20000041810 */
[----:B------:R-:W2:Y:S03]  /*8fb0*/  LDSM.16.MT88.4 R144, [R248+0x3100] ;  /* 0x00310000f890783b */ /* 0x000ea60000004200 */
[----:B-1----:R-:W-:Y:S04]  /*8fc0*/  FADD.FTZ R0, R3, R0 ;  /* 0x0000000003007221 */ /* 0x002fe80000010000 */
[C---:B---3--:R-:W-:Y:S04]  /*8fd0*/  HMMA.16816.F32.BF16 R20, R136.reuse, R148, R20 ;  /* 0x000000948814723c */ /* 0x048fe80000041814 */
[C---:B------:R-:W-:Y:S01]  /*8fe0*/  FADD.FTZ R0, R176.reuse, R0 ;  /* 0x00000000b0007221 */ /* 0x040fe20000010000 */
[----:B------:R-:W-:Y:S01]  /*8ff0*/  F2FP.BF16.PACK_AB R176, R176, R3 ;  /* 0x00000003b0b0723e */ /* 0x000fe200000010ff */
[----:B------:R-:W-:Y:S02]  /*9000*/  FADD.FTZ R3, R190, R152 ;  /* 0x00000098be037221 */ /* 0x000fe40000010000 */
[C---:B------:R-:W-:Y:S01]  /*9010*/  HMMA.16816.F32.BF16 R24, R136.reuse, R150, R24 ;  /* 0x000000968818723c */ /* 0x040fe20000041818 */
[----:B------:R-:W1:Y:S03]  /*9020*/  LDSM.16.MT88.4 R148, [R249+0x3100] ;  /* 0x00310000f994783b */ /* 0x000e660000004200 */
[----:B------:R-:W-:Y:S04]  /*9030*/  FADD.FTZ R0, R133, R0 ;  /* 0x0000000085007221 */ /* 0x000fe80000010000 */
[C---:B----4-:R-:W-:Y:S01]  /*9040*/  HMMA.16816.F32.BF16 R28, R136.reuse, R140, R28 ;  /* 0x0000008c881c723c */ /* 0x050fe2000004181c */
[----:B------:R-:W-:Y:S03]  /*9050*/  LDSM.16.MT88.4 R152, [R249+0x1900] ;  /* 0x00190000f998783b */ /* 0x000fe60000004200 */
[C---:B------:R-:W-:Y:S01]  /*9060*/  FADD.FTZ R0, R178.reuse, R0 ;  /* 0x00000000b2007221 */ /* 0x040fe20000010000 */
[----:B------:R-:W-:Y:S02]  /*9070*/  F2FP.BF16.PACK_AB R178, R178, R133 ;  /* 0x00000085b2b2723e */ /* 0x000fe400000010ff */
[----:B------:R-:W3:Y:S01]  /*9080*/  MUFU.EX2 R133, R164 ;  /* 0x000000a400857308 */ /* 0x000ee20000000800 */
[C---:B------:R-:W-:Y:S01]  /*9090*/  HMMA.16816.F32.BF16 R32, R136.reuse, R142, R32 ;  /* 0x0000008e8820723c */ /* 0x040fe20000041820 */
[----:B------:R-:W4:Y:S07]  /*90a0*/  LDSM.16.MT88.4 R140, [R251+0x3100] ;  /* 0x00310000fb8c783b */ /* 0x000f2e0000004200 */
[C---:B--2---:R-:W-:Y:S01]  /*90b0*/  HMMA.16816.F32.BF16 R36, R136.reuse, R144, R36 ;  /* 0x000000908824723c */ /* 0x044fe20000041824 */
[----:B------:R2:W-:Y:S07]  /*90c0*/  STL [R1+0x1c], R0 ;  /* 0x00001c0001007387 */ /* 0x0005ee0000100800 */
[C---:B------:R-:W-:Y:S01]  /*90d0*/  HMMA.16816.F32.BF16 R40, R136.reuse, R146, R40 ;  /* 0x000000928828723c */ /* 0x040fe20000041828 */
[----:B------:R-:W5:Y:S03]  /*90e0*/  LDSM.16.MT88.4 R144, [R250+0x3100] ;  /* 0x00310000fa90783b */ /* 0x000f660000004200 */
[----:B---3--:R-:W-:Y:S04]  /*90f0*/  F2FP.BF16.PACK_AB R179, R133, R134 ;  /* 0x0000008685b3723e */ /* 0x008fe800000010ff */
[C---:B-1----:R-:W-:Y:S08]  /*9100*/  HMMA.16816.F32.BF16 R44, R136.reuse, R148, R44 ;  /* 0x00000094882c723c */ /* 0x042ff0000004182c */
[C---:B------:R-:W-:Y:S01]  /*9110*/  HMMA.16816.F32.BF16 R48, R136.reuse, R150, R48 ;  /* 0x000000968830723c */ /* 0x040fe20000041830 */
[----:B------:R-:W1:Y:S03]  /*9120*/  LDSM.16.MT88.4 R148, [R248+0x5100] ;  /* 0x00510000f894783b */ /* 0x000e660000004200 */
[----:B--2---:R-:W-:Y:S04]  /*9130*/  FADD.FTZ R0, R156, R3 ;  /* 0x000000039c007221 */ /* 0x004fe80000010000 */
[C---:B----4-:R-:W-:Y:S04]  /*9140*/  HMMA.16816.F32.BF16 R52, R136.reuse, R140, R52 ;  /* 0x0000008c8834723c */ /* 0x050fe80000041834 */
[----:B------:R-:W-:Y:S04]  /*9150*/  FADD.FTZ R0, R189, R0 ;  /* 0x00000000bd007221 */ /* 0x000fe80000010000 */
[C---:B------:R-:W-:Y:S01]  /*9160*/  HMMA.16816.F32.BF16 R56, R136.reuse, R142, R56 ;  /* 0x0000008e8838723c */ /* 0x040fe20000041838 */
[----:B------:R-:W2:Y:S03]  /*9170*/  LDSM.16.MT88.4 R140, [R249+0x5100] ;  /* 0x00510000f98c783b */ /* 0x000ea60000004200 */
[----:B------:R-:W-:Y:S04]  /*9180*/  FADD.FTZ R0, R188, R0 ;  /* 0x00000000bc007221 */ /* 0x000fe80000010000 */
[----:B------:R-:W-:Y:S01]  /*9190*/  FADD.FTZ R0, R186, R0 ;  /* 0x00000000ba007221 */ /* 0x000fe20000010000 */
[C---:B-----5:R-:W-:Y:S03]  /*91a0*/  HMMA.16816.F32.BF16 R60, R136.reuse, R144, R60 ;  /* 0x00000090883c723c */ /* 0x060fe6000004183c */
[----:B------:R-:W-:Y:S04]  /*91b0*/  FADD.FTZ R0, R187, R0 ;  /* 0x00000000bb007221 */ /* 0x000fe80000010000 */
[----:B------:R-:W-:Y:S01]  /*91c0*/  FADD.FTZ R0, R184, R0 ;  /* 0x00000000b8007221 */ /* 0x000fe20000010000 */
[C---:B------:R-:W-:Y:S01]  /*91d0*/  HMMA.16816.F32.BF16 R64, R136.reuse, R146, R64 ;  /* 0x000000928840723c */ /* 0x040fe20000041840 */
[----:B------:R-:W3:Y:S03]  /*91e0*/  LDSM.16.MT88.4 R144, [R251+0x5100] ;  /* 0x00510000fb90783b */ /* 0x000ee60000004200 */
[----:B------:R-:W-:Y:S04]  /*91f0*/  FADD.FTZ R0, R185, R0 ;  /* 0x00000000b9007221 */ /* 0x000fe80000010000 */
[C---:B-1----:R-:W-:Y:S04]  /*9200*/  HMMA.16816.F32.BF16 R68, R136.reuse, R148, R68 ;  /* 0x000000948844723c */ /* 0x042fe80000041844 */
[----:B------:R-:W-:Y:S04]  /*9210*/  FADD.FTZ R0, R182, R0 ;  /* 0x00000000b6007221 */ /* 0x000fe80000010000 */
[C---:B------:R-:W-:Y:S01]  /*9220*/  HMMA.16816.F32.BF16 R72, R136.reuse, R150, R72 ;  /* 0x000000968848723c */ /* 0x040fe20000041848 */
[----:B------:R-:W1:Y:S03]  /*9230*/  LDSM.16.MT88.4 R148, [R250+0x5100] ;  /* 0x00510000fa94783b */ /* 0x000e660000004200 */
[----:B------:R-:W-:Y:S04]  /*9240*/  FADD.FTZ R0, R183, R0 ;  /* 0x00000000b7007221 */ /* 0x000fe80000010000 */
[C---:B--2---:R-:W-:Y:S04]  /*9250*/  HMMA.16816.F32.BF16 R76, R136.reuse, R140, R76 ;  /* 0x0000008c884c723c */ /* 0x044fe8000004184c */
[----:B------:R-:W-:Y:S04]  /*9260*/  FADD.FTZ R0, R181, R0 ;  /* 0x00000000b5007221 */ /* 0x000fe80000010000 */
[C---:B------:R-:W-:Y:S01]  /*9270*/  HMMA.16816.F32.BF16 R80, R136.reuse, R142, R80 ;  /* 0x0000008e8850723c */ /* 0x040fe20000041850 */
[----:B------:R-:W2:Y:S03]  /*9280*/  LDSM.16.MT88.4 R140, [R248+0x7100] ;  /* 0x00710000f88c783b */ /* 0x000ea60000004200 */
[----:B------:R-:W-:Y:S04]  /*9290*/  FADD.FTZ R0, R180, R0 ;  /* 0x00000000b4007221 */ /* 0x000fe80000010000 */
[----:B------:R-:W-:Y:S01]  /*92a0*/  FADD.FTZ R0, R134, R0 ;  /* 0x0000000086007221 */ /* 0x000fe20000010000 */
[C---:B---3--:R-:W-:Y:S03]  /*92b0*/  HMMA.16816.F32.BF16 R84, R136.reuse, R144, R84 ;  /* 0x000000908854723c */ /* 0x048fe60000041854 */
[----:B------:R-:W-:Y:S01]  /*92c0*/  FADD.FTZ R0, R133, R0 ;  /* 0x0000000085007221 */ /* 0x000fe20000010000 */
[----:B------:R-:W-:Y:S02]  /*92d0*/  MOV R134, R2 ;  /* 0x0000000200867202 */ /* 0x000fe40000000f00 */
[----:B------:R-:W-:Y:S02]  /*92e0*/  MOV R133, R132 ;  /* 0x0000008400857202 */ /* 0x000fe40000000f00 */
[C---:B------:R-:W-:Y:S01]  /*92f0*/  HMMA.16816.F32.BF16 R88, R136.reuse, R146, R88 ;  /* 0x000000928858723c */ /* 0x040fe20000041858 */
[----:B------:R-:W3:Y:S07]  /*9300*/  LDSM.16.MT88.4 R144, [R249+0x7100] ;  /* 0x00710000f990783b */ /* 0x000eee0000004200 */
[C---:B-1----:R-:W-:Y:S01]  /*9310*/  HMMA.16816.F32.BF16 R92, R136.reuse, R148, R92 ;  /* 0x00000094885c723c */ /* 0x042fe2000004185c */
[----:B------:R-:W-:Y:S07]  /*9320*/  STL [R1+0x40], R0 ;  /* 0x0000400001007387 */ /* 0x000fee0000100800 */
[C---:B------:R-:W-:Y:S01]  /*9330*/  HMMA.16816.F32.BF16 R96, R136.reuse, R150, R96 ;  /* 0x000000968860723c */ /* 0x040fe20000041860 */
[----:B------:R-:W1:Y:S07]  /*9340*/  LDSM.16.MT88.4 R148, [R251+0x7100] ;  /* 0x00710000fb94783b */ /* 0x000e6e0000004200 */
[C---:B--2---:R-:W-:Y:S08]  /*9350*/  HMMA.16816.F32.BF16 R100, R136.reuse, R140, R100 ;  /* 0x0000008c8864723c */ /* 0x044ff00000041864 */
[C---:B------:R-:W-:Y:S01]  /*9360*/  HMMA.16816.F32.BF16 R104, R136.reuse, R142, R104 ;  /* 0x0000008e8868723c */ /* 0x040fe20000041868 */
[----:B------:R-:W2:Y:S07]  /*9370*/  LDSM.16.MT88.4 R140, [R250+0x7100] ;  /* 0x00710000fa8c783b */ /* 0x000eae0000004200 */
[C---:B---3--:R-:W-:Y:S08]  /*9380*/  HMMA.16816.F32.BF16 R108, R136.reuse, R144, R108 ;  /* 0x00000090886c723c */ /* 0x048ff0000004186c */
[C---:B------:R-:W-:Y:S01]  /*9390*/  HMMA.16816.F32.BF16 R112, R136.reuse, R146, R112 ;  /* 0x000000928870723c */ /* 0x040fe20000041870 */
[----:B------:R-:W3:Y:S07]  /*93a0*/  LDSM.16.MT88.4 R144, [R251+0x1900] ;  /* 0x00190000fb90783b */ /* 0x000eee0000004200 */
[C---:B-1----:R-:W-:Y:S08]  /*93b0*/  HMMA.16816.F32.BF16 R116, R136.reuse, R148, R116 ;  /* 0x000000948874723c */ /* 0x042ff00000041874 */
[C---:B------:R-:W-:Y:S08]  /*93c0*/  HMMA.16816.F32.BF16 R120, R136.reuse, R150, R120 ;  /* 0x000000968878723c */ /* 0x040ff00000041878 */
[C---:B--2---:R-:W-:Y:S08]  /*93d0*/  HMMA.16816.F32.BF16 R124, R136.reuse, R140, R124 ;  /* 0x0000008c887c723c */ /* 0x044ff0000004187c */
[----:B------:R-:W-:Y:S01]  /*93e0*/  HMMA.16816.F32.BF16 R128, R136, R142, R128 ;  /* 0x0000008e8880723c */ /* 0x000fe20000041880 */
[----:B------:R-:W1:Y:S07]  /*93f0*/  LDSM.16.MT88.4 R136, [R250+0x1900] ;  /* 0x00190000fa88783b */ /* 0x000e6e0000004200 */
[C---:B------:R-:W-:Y:S01]  /*9400*/  HMMA.16816.F32.BF16 R164, R176.reuse, R160, R4 ;  /* 0x000000a0b0a4723c */ /* 0x040fe20000041804 */
[----:B------:R-:W2:Y:S07]  /*9410*/  LDSM.16.MT88.4 R4, [R248+0x3900] ;  /* 0x00390000f804783b */ /* 0x000eae0000004200 */
[C---:B------:R-:W-:Y:S01]  /*9420*/  HMMA.16816.F32.BF16 R160, R176.reuse, R162, R8 ;  /* 0x000000a2b0a0723c */ /* 0x040fe20000041808 */
[----:B------:R-:W4:Y:S07]  /*9430*/  LDSM.16.MT88.4 R8, [R249+0x3900] ;  /* 0x00390000f908783b */ /* 0x000f2e0000004200 */
[C---:B------:R-:W-:Y:S01]  /*9440*/  HMMA.16816.F32.BF16 R156, R176.reuse, R152, R12 ;  /* 0x00000098b09c723c */ /* 0x040fe2000004180c */
[----:B------:R-:W5:Y:S07]  /*9450*/  LDSM.16.MT88.4 R12, [R251+0x3900] ;  /* 0x00390000fb0c783b */ /* 0x000f6e0000004200 */
[C---:B------:R-:W-:Y:S01]  /*9460*/  HMMA.16816.F32.BF16 R152, R176.reuse, R154, R16 ;  /* 0x0000009ab098723c */ /* 0x040fe20000041810 */
[----:B------:R-:W4:Y:S07]  /*9470*/  LDSM.16.MT88.4 R16, [R250+0x3900] ;  /* 0x00390000fa10783b */ /* 0x000f2e0000004200 */
[C---:B---3--:R-:W-:Y:S08]  /*9480*/  HMMA.16816.F32.BF16 R148, R176.reuse, R144, R20 ;  /* 0x00000090b094723c */ /* 0x048ff00000041814 */
[C---:B------:R-:W-:Y:S08]  /*9490*/  HMMA.16816.F32.BF16 R144, R176.reuse, R146, R24 ;  /* 0x00000092b090723c */ /* 0x040ff00000041818 */
[C---:B-1----:R-:W-:Y:S08]  /*94a0*/  HMMA.16816.F32.BF16 R140, R176.reuse, R136, R28 ;  /* 0x00000088b08c723c */ /* 0x042ff0000004181c */
[C---:B------:R-:W-:Y:S08]  /*94b0*/  HMMA.16816.F32.BF16 R136, R176.reuse, R138, R32 ;  /* 0x0000008ab088723c */ /* 0x040ff00000041820 */
[C---:B--2---:R-:W-:Y:S08]  /*94c0*/  HMMA.16816.F32.BF16 R36, R176.reuse, R4, R36 ;  /* 0x00000004b024723c */ /* 0x044ff00000041824 */
[C---:B------:R-:W-:Y:S01]  /*94d0*/  HMMA.16816.F32.BF16 R40, R176.reuse, R6, R40 ;  /* 0x00000006b028723c */ /* 0x040fe20000041828 */
[----:B------:R-:W1:Y:S07]  /*94e0*/  LDSM.16.MT88.4 R4, [R248+0x5900] ;  /* 0x00590000f804783b */ /* 0x000e6e0000004200 */
[C---:B----4-:R-:W-:Y:S08]  /*94f0*/  HMMA.16816.F32.BF16 R44, R176.reuse, R8, R44 ;  /* 0x00000008b02c723c */ /* 0x050ff0000004182c */
[C---:B------:R-:W-:Y:S01]  /*9500*/  HMMA.16816.F32.BF16 R48, R176.reuse, R10, R48 ;  /* 0x0000000ab030723c */ /* 0x040fe20000041830 */
[----:B------:R-:W2:Y:S07]  /*9510*/  LDSM.16.MT88.4 R8, [R249+0x5900] ;  /* 0x00590000f908783b */ /* 0x000eae0000004200 */
[C---:B-----5:R-:W-:Y:S08]  /*9520*/  HMMA.16816.F32.BF16 R52, R176.reuse, R12, R52 ;  /* 0x0000000cb034723c */ /* 0x060ff00000041834 */
[C---:B------:R-:W-:Y:S01]  /*9530*/  HMMA.16816.F32.BF16 R56, R176.reuse, R14, R56 ;  /* 0x0000000eb038723c */ /* 0x040fe20000041838 */
[----:B------:R-:W3:Y:S07]  /*9540*/  LDSM.16.MT88.4 R12, [R251+0x5900] ;  /* 0x00590000fb0c783b */ /* 0x000eee0000004200 */
[C---:B------:R-:W-:Y:S08]  /*9550*/  HMMA.16816.F32.BF16 R60, R176.reuse, R16, R60 ;  /* 0x00000010b03c723c */ /* 0x040ff0000004183c */
[C---:B------:R-:W-:Y:S01]  /*9560*/  HMMA.16816.F32.BF16 R64, R176.reuse, R18, R64 ;  /* 0x00000012b040723c */ /* 0x040fe20000041840 */
[----:B------:R-:W4:Y:S07]  /*9570*/  LDSM.16.MT88.4 R16, [R250+0x5900] ;  /* 0x00590000fa10783b */ /* 0x000f2e0000004200 */
[C---:B-1----:R-:W-:Y:S08]  /*9580*/  HMMA.16816.F32.BF16 R68, R176.reuse, R4, R68 ;  /* 0x00000004b044723c */ /* 0x042ff00000041844 */
        /* <DEDUP_REMOVED lines=8> */
[C---:B----4-:R-:W-:Y:S08]  /*9610*/  HMMA.16816.F32.BF16 R92, R176.reuse, R16, R92 ;  /* 0x00000010b05c723c */ /* 0x050ff0000004185c */
[C---:B------:R-:W-:Y:S01]  /*9620*/  HMMA.16816.F32.BF16 R96, R176.reuse, R18, R96 ;  /* 0x00000012b060723c */ /* 0x040fe20000041860 */
[----:B------:R-:W4:Y:S07]  /*9630*/  LDSM.16.MT88.4 R16, [R250+0x7900] ;  /* 0x00790000fa10783b */ /* 0x000f2e0000004200 */
[C---:B-1----:R-:W-:Y:S08]  /*9640*/  HMMA.16816.F32.BF16 R100, R176.reuse, R4, R100 ;  /* 0x00000004b064723c */ /* 0x042ff00000041864 */
[C---:B------:R-:W-:Y:S08]  /*9650*/  HMMA.16816.F32.BF16 R104, R176.reuse, R6, R104 ;  /* 0x00000006b068723c */ /* 0x040ff00000041868 */
[C---:B--2---:R-:W-:Y:S08]  /*9660*/  HMMA.16816.F32.BF16 R108, R176.reuse, R8, R108 ;  /* 0x00000008b06c723c */ /* 0x044ff0000004186c */
[C---:B------:R-:W-:Y:S08]  /*9670*/  HMMA.16816.F32.BF16 R112, R176.reuse, R10, R112 ;  /* 0x0000000ab070723c */ /* 0x040ff00000041870 */
[C---:B---3--:R-:W-:Y:S08]  /*9680*/  HMMA.16816.F32.BF16 R116, R176.reuse, R12, R116 ;  /* 0x0000000cb074723c */ /* 0x048ff00000041874 */
[C---:B------:R-:W-:Y:S08]  /*9690*/  HMMA.16816.F32.BF16 R120, R176.reuse, R14, R120 ;  /* 0x0000000eb078723c */ /* 0x040ff00000041878 */
[C---:B----4-:R-:W-:Y:S08]  /*96a0*/  HMMA.16816.F32.BF16 R124, R176.reuse, R16, R124 ;  /* 0x00000010b07c723c */ /* 0x050ff0000004187c */
[----:B------:R-:W-:Y:S01]  /*96b0*/  HMMA.16816.F32.BF16 R128, R176, R18, R128 ;  /* 0x00000012b080723c */ /* 0x000fe20000041880 */
[----:B------:R-:W-:-:S07]  /*96c0*/  @P0 BRA `(.L_x_6) ;  /* 0xffffcab000000947 */ /* 0x000fce000383ffff */
.L_x_5:
[----:B--2---:R-:W2:Y:S04]  /*96d0*/  LDL.LU R3, [R1+0x1c] ;  /* 0x00001c0001037983 */ /* 0x004ea80000300800 */
[----:B------:R-:W3:Y:S01]  /*96e0*/  LDL.LU R0, [R1+0x40] ;  /* 0x0000400001007983 */ /* 0x000ee20000300800 */
[----:B------:R-:W-:-:S02]  /*96f0*/  MOV R16, 0xff800000 ;  /* 0xff80000000107802 */ /* 0x000fc40000000f00 */
[----:B------:R-:W-:Y:S02]  /*9700*/  MOV R17, 0xff800000 ;  /* 0xff80000000117802 */ /* 0x000fe40000000f00 */
[----:B------:R-:W-:Y:S01]  /*9710*/  PLOP3.LUT P2, PT, PT, PT, PT, 0x8, 0x0 ;  /* 0x000000000000781c */ /* 0x000fe20003f4e170 */
[----:B--2---:R-:W1:Y:S04]  /*9720*/  SHFL.BFLY PT, R6, R3, 0x2, 0x1f ;  /* 0x0c401f0003067f89 */ /* 0x004e6800000e0000 */
[----:B---3--:R-:W2:Y:S01]  /*9730*/  SHFL.BFLY PT, R7, R0, 0x2, 0x1f ;  /* 0x0c401f0000077f89 */ /* 0x008ea200000e0000 */
[----:B-1----:R-:W-:Y:S02]  /*9740*/  FADD.FTZ R6, R6, R3 ;  /* 0x0000000306067221 */ /* 0x002fe40000010000 */
[----:B--2---:R-:W-:-:S03]  /*9750*/  FADD.FTZ R7, R7, R0 ;  /* 0x0000000007077221 */ /* 0x004fc60000010000 */
[----:B------:R-:W1:Y:S04]  /*9760*/  SHFL.BFLY PT, R3, R6, 0x1, 0x1f ;  /* 0x0c201f0006037f89 */ /* 0x000e6800000e0000 */
[----:B------:R-:W2:Y:S01]  /*9770*/  SHFL.BFLY PT, R0, R7, 0x1, 0x1f ;  /* 0x0c201f0007007f89 */ /* 0x000ea200000e0000 */
[----:B-1----:R-:W-:Y:S01]  /*9780*/  FADD.FTZ R6, R6, R3 ;  /* 0x0000000306067221 */ /* 0x002fe20000010000 */
[----:B------:R-:W-:Y:S01]  /*9790*/  MOV R3, RZ ;  /* 0x000000ff00037202 */ /* 0x000fe20000000f00 */
[----:B--2---:R-:W-:-:S03]  /*97a0*/  FADD.FTZ R7, R0, R7 ;  /* 0x0000000700077221 */ /* 0x004fc60000010000 */
[----:B------:R-:W-:Y:S02]  /*97b0*/  FSETP.NE.FTZ.AND P1, PT, R6, RZ, PT ;  /* 0x000000ff0600720b */ /* 0x000fe40003f35000 */
[----:B------:R-:W-:Y:S02]  /*97c0*/  MOV R0, RZ ;  /* 0x000000ff00007202 */ /* 0x000fe40000000f00 */
[----:B------:R-:W-:-:S09]  /*97d0*/  FSETP.NE.FTZ.AND P0, PT, R7, RZ, PT ;  /* 0x000000ff0700720b */ /* 0x000fd20003f15000 */
[----:B------:R-:W1:Y:S01]  /*97e0*/  @P1 MUFU.RCP R3, R6 ;  /* 0x0000000600031308 */ /* 0x000e620000001000 */
[----:B------:R-:W-:-:S05]  /*97f0*/  @P1 MOV R4, 0x3f317218 ;  /* 0x3f31721800041802 */ /* 0x000fca0000000f00 */
[----:B------:R-:W-:Y:S02]  /*9800*/  @P1 FMUL.FTZ R5, R4, c[0x0][0x2d0] ;  /* 0x0000b40004051a20 */ /* 0x000fe40000410000 */
[----:B------:R-:W-:Y:S08]  /*9810*/  @P0 MUFU.RCP R0, R7 ;  /* 0x0000000700000308 */ /* 0x000ff00000001000 */
[----:B------:R-:W2:Y:S01]  /*9820*/  @P1 MUFU.LG2 R6, R6 ;  /* 0x0000000600061308 */ /* 0x000ea20000000c00 */
[----:B-1----:R-:W-:-:S02]  /*9830*/  FMUL.FTZ R164, R3, R164 ;  /* 0x000000a403a47220 */ /* 0x002fc40000410000 */
[C---:B------:R-:W-:Y:S02]  /*9840*/  FMUL.FTZ R165, R3.reuse, R165 ;  /* 0x000000a503a57220 */ /* 0x040fe40000410000 */
[C---:B------:R-:W-:Y:S02]  /*9850*/  FMUL.FTZ R160, R3.reuse, R160 ;  /* 0x000000a003a07220 */ /* 0x040fe40000410000 */
[C---:B------:R-:W-:Y:S01]  /*9860*/  FMUL.FTZ R161, R3.reuse, R161 ;  /* 0x000000a103a17220 */ /* 0x040fe20000410000 */
[----:B------:R-:W1:Y:S01]  /*9870*/  @P0 MUFU.LG2 R7, R7 ;  /* 0x0000000700070308 */ /* 0x000e620000000c00 */
[C---:B------:R-:W-:Y:S02]  /*9880*/  FMUL.FTZ R156, R3.reuse, R156 ;  /* 0x0000009c039c7220 */ /* 0x040fe40000410000 */
[C---:B------:R-:W-:Y:S02]  /*9890*/  FMUL.FTZ R157, R3.reuse, R157 ;  /* 0x0000009d039d7220 */ /* 0x040fe40000410000 */
[----:B------:R-:W-:-:S02]  /*98a0*/  FMUL.FTZ R152, R3, R152 ;  /* 0x0000009803987220 */ /* 0x000fc40000410000 */
[C---:B------:R-:W-:Y:S02]  /*98b0*/  FMUL.FTZ R153, R3.reuse, R153 ;  /* 0x0000009903997220 */ /* 0x040fe40000410000 */
[C---:B------:R-:W-:Y:S02]  /*98c0*/  FMUL.FTZ R148, R3.reuse, R148 ;  /* 0x0000009403947220 */ /* 0x040fe40000410000 */
[C---:B------:R-:W-:Y:S02]  /*98d0*/  FMUL.FTZ R149, R3.reuse, R149 ;  /* 0x0000009503957220 */ /* 0x040fe40000410000 */
        /* <DEDUP_REMOVED lines=53> */
[----:B------:R-:W-:Y:S01]  /*9c30*/  FMUL.FTZ R129, R3, R129 ;  /* 0x0000008103817220 */ /* 0x000fe20000410000 */
[----:B------:R-:W-:Y:S01]  /*9c40*/  @P0 MOV R3, 0x3f317218 ;  /* 0x3f31721800030802 */ /* 0x000fe20000000f00 */
[----:B--2---:R-:W-:Y:S02]  /*9c50*/  @P1 FMUL.FTZ R6, R6, 0.69314718246459960938 ;  /* 0x3f31721806061820 */ /* 0x004fe40000410000 */
[----:B-1----:R-:W-:Y:S02]  /*9c60*/  @P0 FMUL.FTZ R4, R7, 0.69314718246459960938 ;  /* 0x3f31721807040820 */ /* 0x002fe40000410000 */
[----:B------:R-:W-:-:S02]  /*9c70*/  @P0 FMUL.FTZ R3, R3, c[0x0][0x2d0] ;  /* 0x0000b40003030a20 */ /* 0x000fc40000410000 */
        /* <DEDUP_REMOVED lines=63> */
[----:B------:R-:W-:Y:S02]  /*a070*/  FMUL.FTZ R131, R0, R131 ;  /* 0x0000008300837220 */ /* 0x000fe40000410000 */
[----:B------:R-:W-:Y:S02]  /*a080*/  @P1 FFMA.FTZ R16, R5, R132, R6 ;  /* 0x0000008405101223 */ /* 0x000fe40000010006 */
[----:B------:R-:W-:-:S02]  /*a090*/  @P0 FFMA.FTZ R17, R3, R2, R4 ;  /* 0x0000000203110223 */ /* 0x000fc40000010004 */
.L_x_3:
[----:B------:R-:W-:Y:S05]  /*a0a0*/  @P2 BRA `(.L_x_9) ;  /* 0x00001fa000002947 */ /* 0x000fea0003800000 */
[----:B------:R-:W1:Y:S01]  /*a0b0*/  S2R R7, SR_TID.X ;  /* 0x0000000000077919 */ /* 0x000e620000002100 */
[----:B------:R-:W-:Y:S01]  /*a0c0*/  IMAD R0, RZ, RZ, -UR11 ;  /* 0x8000000bff007e24 */ /* 0x000fe2000f8e02ff */
[----:B------:R-:W-:Y:S01]  /*a0d0*/  ULDC.64 UR4, c[0x0][0x4d0] ;  /* 0x0001340000047ab9 */ /* 0x000fe20000000a00 */
[----:B------:R-:W-:Y:S01]  /*a0e0*/  MOV R20, c[0x0][0x4e8] ;  /* 0x00013a0000147a02 */ /* 0x000fe20000000f00 */
[----:B------:R-:W2:Y:S01]  /*a0f0*/  S2R R9, SR_CTAID.Y ;  /* 0x0000000000097919 */ /* 0x000ea20000002600 */
[----:B------:R-:W-:Y:S01]  /*a100*/  UIMAD.WIDE.U32 UR8, UR11, UR4, URZ ;  /* 0x000000040b0872a5 */ /* 0x000fe2000f8e003f */
[----:B------:R-:W-:Y:S01]  /*a110*/  BSSY B0, `(.L_x_10) ;  /* 0x0000130000007945 */ /* 0x000fe20003800000 */
[----:B------:R-:W-:Y:S01]  /*a120*/  USHF.R.S32.HI UR6, URZ, 0x1f, UR11 ;  /* 0x0000001f3f067899 */ /* 0x000fe2000801140b */
[----:B------:R-:W3:Y:S01]  /*a130*/  S2R R10, SR_CTAID.Z ;  /* 0x00000000000a7919 */ /* 0x000ee20000002700 */
[----:B------:R-:W-:-:S02]  /*a140*/  ISETP.NE.AND P1, PT, R20, 0x1, PT ;  /* 0x000000011400780c */ /* 0x000fc40003f25270 */
[----:B------:R-:W-:Y:S01]  /*a150*/  IMAD.U32 R2, RZ, RZ, UR8 ;  /* 0x00000008ff027e24 */ /* 0x000fe2000f8e00ff */
[----:B------:R-:W-:Y:S01]  /*a160*/  MOV R3, UR9 ;  /* 0x0000000900037c02 */ /* 0x000fe20008000f00 */
[----:B------:R-:W4:Y:S01]  /*a170*/  S2R R19, SR_CTAID.X ;  /* 0x0000000000137919 */ /* 0x000f220000002500 */
[----:B------:R-:W-:-:S04]  /*a180*/  UIMAD UR7, UR6, UR4, URZ ;  /* 0x00000004060772a4 */ /* 0x000fc8000f8e023f */
[----:B------:R-:W-:-:S03]  /*a190*/  UIMAD UR7, UR11, UR5, UR7 ;  /* 0x000000050b0772a4 */ /* 0x000fc6000f8e0207 */
[----:B------:R-:W-:Y:S02]  /*a1a0*/  ULDC.64 UR4, c[0x0][0x438] ;  /* 0x00010e0000047ab9 */ /* 0x000fe40000000a00 */
[----:B------:R-:W-:Y:S01]  /*a1b0*/  UIMAD.WIDE.U32 UR14, UR11, UR4, URZ ;  /* 0x000000040b0e72a5 */ /* 0x000fe2000f8e003f */
[----:B-1----:R-:W-:Y:S01]  /*a1c0*/  SHF.R.S32.HI R5, RZ, 0x1f, R7 ;  /* 0x0000001fff057819 */ /* 0x002fe20000011407 */
[----:B------:R-:W-:Y:S02]  /*a1d0*/  UIMAD UR4, UR6, UR4, URZ ;  /* 0x00000004060472a4 */ /* 0x000fe4000f8e023f */
[----:B------:R-:W-:Y:S01]  /*a1e0*/  UIADD3 UR7, UR9, UR7, URZ ;  /* 0x0000000709077290 */ /* 0x000fe2000fffe03f */
[----:B--2---:R-:W-:Y:S01]  /*a1f0*/  IMAD R9, R0, c[0x0][0x550], R9 ;  /* 0x0001540000097a24 */ /* 0x004fe200078e0209 */
[CC--:B------:R-:W-:Y:S01]  /*a200*/  LEA.HI R0, R5.reuse, R7.reuse, RZ, 0x5 ;  /* 0x0000000705007211 */ /* 0x0c0fe200078f28ff */
[----:B------:R-:W-:Y:S01]  /*a210*/  UIMAD UR4, UR11, UR5, UR4 ;  /* 0x000000050b0472a4 */ /* 0x000fe2000f8e0204 */
[----:B------:R-:W-:-:S02]  /*a220*/  LEA.HI R5, R5, R7, RZ, 0x2 ;  /* 0x0000000705057211 */ /* 0x000fc400078f10ff */
[----:B------:R-:W-:Y:S01]  /*a230*/  LOP3.LUT R4, R0, 0xffffffe0, RZ, 0xc0, !PT ;  /* 0xffffffe000047812 */ /* 0x000fe200078ec0ff */
[----:B------:R-:W-:Y:S01]  /*a240*/  UIADD3 UR4, UR15, UR4, URZ ;  /* 0x000000040f047290 */ /* 0x000fe2000fffe03f */
[--C-:B------:R-:W-:Y:S02]  /*a250*/  SHF.R.S32.HI R6, RZ, 0x5, R0.reuse ;  /* 0x00000005ff067819 */ /* 0x100fe40000011400 */
[----:B------:R-:W-:Y:S01]  /*a260*/  SHF.R.S32.HI R0, RZ, 0x1f, R0 ;  /* 0x0000001fff007819 */ /* 0x000fe20000011400 */
[----:B------:R-:W-:Y:S01]  /*a270*/  IMAD.IADD R14, R7, 0x1, -R4 ;  /* 0x00000001070e7824 */ /* 0x000fe200078e0a04 */
[----:B------:R-:W-:Y:S01]  /*a280*/  LOP3.LUT R3, R5, 0xfffffffc, RZ, 0xc0, !PT ;  /* 0xfffffffc05037812 */ /* 0x000fe200078ec0ff */
[----:B------:R-:W-:Y:S01]  /*a290*/  IMAD.MOV.U32 R4, RZ, RZ, R2 ;  /* 0x000000ffff047224 */ /* 0x000fe200078e0002 */
[----:B------:R-:W-:Y:S01]  /*a2a0*/  LEA.HI R0, R0, R6, RZ, 0x3 ;  /* 0x0000000600007211 */ /* 0x000fe200078f18ff */
[----:B------:R-:W-:Y:S01]  /*a2b0*/  IMAD.U32 R5, RZ, RZ, UR7 ;  /* 0x00000007ff057e24 */ /* 0x000fe2000f8e00ff */
[----:B------:R-:W-:Y:S01]  /*a2c0*/  IADD3 R7, -R3, R7, RZ ;  /* 0x0000000703077210 */ /* 0x000fe20007ffe1ff */
[----:B------:R-:W-:Y:S01]  /*a2d0*/  IMAD.U32 R3, RZ, RZ, UR15 ;  /* 0x0000000fff037e24 */ /* 0x000fe2000f8e00ff */
[----:B------:R-:W-:Y:S01]  /*a2e0*/  LOP3.LUT R0, R0, 0xffffff8, RZ, 0xc0, !PT ;  /* 0x0ffffff800007812 */ /* 0x000fe200078ec0ff */
[----:B---3--:R-:W-:Y:S01]  /*a2f0*/  IMAD.WIDE.U32 R4, R10, c[0x0][0x4d8], R4 ;  /* 0x000136000a047a25 */ /* 0x008fe200078e0004 */
[----:B------:R-:W-:-:S02]  /*a300*/  SHF.R.S32.HI R2, RZ, 0x1f, R14 ;  /* 0x0000001fff027819 */ /* 0x000fc4000001140e */
[----:B------:R-:W-:Y:S01]  /*a310*/  SHF.R.S32.HI R11, RZ, 0x1f, R10 ;  /* 0x0000001fff0b7819 */ /* 0x000fe2000001140a */
[----:B------:R-:W-:Y:S01]  /*a320*/  IMAD.IADD R8, R6, 0x1, -R0 ;  /* 0x0000000106087824 */ /* 0x000fe200078e0a00 */
[C---:B------:R-:W-:Y:S02]  /*a330*/  LEA.HI R0, R7.reuse, R7, RZ, 0x1 ;  /* 0x0000000707007211 */ /* 0x040fe400078f08ff */
[----:B------:R-:W-:Y:S01]  /*a340*/  LEA.HI R18, R2, R14, RZ, 0x2 ;  /* 0x0000000e02127211 */ /* 0x000fe200078f10ff */
[----:B------:R-:W-:Y:S01]  /*a350*/  IMAD.U32 R2, RZ, RZ, UR14 ;  /* 0x0000000eff027e24 */ /* 0x000fe2000f8e00ff */
[----:B------:R-:W-:Y:S02]  /*a360*/  LOP3.LUT R0, R0, 0x1ffffffe, RZ, 0xc0, !PT ;  /* 0x1ffffffe00007812 */ /* 0x000fe400078ec0ff */
[----:B------:R-:W-:Y:S02]  /*a370*/  SHF.R.S32.HI R6, RZ, 0x2, R18 ;  /* 0x00000002ff067819 */ /* 0x000fe40000011412 */
[----:B------:R-:W-:Y:S01]  /*a380*/  MOV R3, UR4 ;  /* 0x0000000400037c02 */ /* 0x000fe20008000f00 */
[----:B------:R-:W-:-:S02]  /*a390*/  IMAD.IADD R0, R7, 0x1, -R0 ;  /* 0x0000000107007824 */ /* 0x000fc400078e0a00 */
[----:B------:R-:W-:Y:S02]  /*a3a0*/  IMAD R15, R8, 0x10, R6 ;  /* 0x00000010080f7824 */ /* 0x000fe400078e0206 */
[C---:B------:R-:W-:Y:S02]  /*a3b0*/  IMAD R7, R11.reuse, c[0x0][0x4d8], RZ ;  /* 0x000136000b077a24 */ /* 0x040fe400078e02ff */
[----:B------:R-:W-:Y:S01]  /*a3c0*/  IMAD R6, R11, c[0x0][0x440], RZ ;  /* 0x000110000b067a24 */ /* 0x000fe200078e02ff */
[----:B------:R-:W-:Y:S01]  /*a3d0*/  LEA R0, R0, R15, 0x3 ;  /* 0x0000000f00007211 */ /* 0x000fe200078e18ff */
[C---:B------:R-:W-:Y:S02]  /*a3e0*/  IMAD R7, R10.reuse, c[0x0][0x4dc], R7 ;  /* 0x000137000a077a24 */ /* 0x040fe400078e0207 */
[----:B------:R-:W-:Y:S02]  /*a3f0*/  IMAD R6, R10, c[0x0][0x444], R6 ;  /* 0x000111000a067a24 */ /* 0x000fe400078e0206 */
[----:B----4-:R-:W-:Y:S01]  /*a400*/  IMAD R8, R19, 0x80, R0 ;  /* 0x0000008013087824 */ /* 0x010fe200078e0200 */
[----:B------:R-:W-:Y:S01]  /*a410*/  SHF.R.S32.HI R0, RZ, 0x1f, R9 ;  /* 0x0000001fff007819 */ /* 0x000fe20000011409 */
[----:B------:R-:W-:-:S02]  /*a420*/  IMAD.IADD R5, R5, 0x1, R7 ;  /* 0x0000000105057824 */ /* 0x000fc400078e0207 */
[----:B------:R-:W-:-:S04]  /*a430*/  @P1 IMAD.HI.U32 R7, R8, c[0x0][0x4ec], RZ ;  /* 0x00013b0008071a27 */ /* 0x000fc800078e00ff */
[----:B------:R-:W-:-:S04]  /*a440*/  IMAD.WIDE.U32 R2, R10, c[0x0][0x440], R2 ;  /* 0x000110000a027a25 */ /* 0x000fc800078e0002 */
[----:B------:R-:W-:Y:S01]  /*a450*/  IMAD.MOV.U32 R10, RZ, RZ, R8 ;  /* 0x000000ffff0a7224 */ /* 0x000fe200078e0008 */
[----:B------:R-:W-:Y:S02]  /*a460*/  @P1 SHF.R.U32.HI R10, RZ, c[0x0][0x4f0], R7 ;  /* 0x00013c00ff0a1a19 */ /* 0x000fe40000011607 */
[----:B------:R-:W-:Y:S01]  /*a470*/  IADD3 R3, R3, R6, RZ ;  /* 0x0000000603037210 */ /* 0x000fe20007ffe0ff */
[C---:B------:R-:W-:Y:S02]  /*a480*/  IMAD R6, R0.reuse, c[0x0][0x4e0], RZ ;  /* 0x0001380000067a24 */ /* 0x040fe400078e02ff */
[----:B------:R-:W-:Y:S02]  /*a490*/  IMAD R0, R0, c[0x0][0x448], RZ ;  /* 0x0001120000007a24 */ /* 0x000fe400078e02ff */
[----:B------:R-:W-:Y:S02]  /*a4a0*/  IMAD.MOV R11, RZ, RZ, -R10 ;  /* 0x000000ffff0b7224 */ /* 0x000fe400078e0a0a */
[----:B------:R-:W-:-:S02]  /*a4b0*/  IMAD R13, R9, c[0x0][0x4e4], R6 ;  /* 0x00013900090d7a24 */ /* 0x000fc400078e0206 */
[----:B------:R-:W-:-:S04]  /*a4c0*/  IMAD.WIDE.U32 R6, R9, c[0x0][0x448], R2 ;  /* 0x0001120009067a25 */ /* 0x000fc800078e0002 */
[C---:B------:R-:W-:Y:S01]  /*a4d0*/  IMAD R12, R9.reuse, c[0x0][0x44c], R0 ;  /* 0x00011300090c7a24 */ /* 0x040fe200078e0200 */
[----:B------:R-:W-:Y:S01]  /*a4e0*/  MOV R0, R8 ;  /* 0x0000000800007202 */ /* 0x000fe20000000f00 */
[----:B------:R-:W-:-:S04]  /*a4f0*/  IMAD.WIDE.U32 R2, R9, c[0x0][0x4e0], R4 ;  /* 0x0001380009027a25 */ /* 0x000fc800078e0004 */
[----:B------:R-:W-:Y:S01]  /*a500*/  IMAD R9, R11, c[0x0][0x4e8], R8 ;  /* 0x00013a000b097a24 */ /* 0x000fe200078e0208 */
[----:B------:R-:W-:Y:S01]  /*a510*/  SHF.R.S32.HI R11, RZ, 0x1f, R10 ;  /* 0x0000001fff0b7819 */ /* 0x000fe2000001140a */
[----:B------:R-:W-:Y:S01]  /*a520*/  @P1 IMAD.HI.U32 R4, R8, c[0x0][0x4ec], RZ ;  /* 0x00013b0008041a27 */ /* 0x000fe200078e00ff */
[----:B------:R-:W-:Y:S01]  /*a530*/  BAR.SYNC.DEFER_BLOCKING 0x1, 0x100 ;  /* 0x0044000000007b1d */ /* 0x000fe20000010000 */
[----:B------:R-:W-:Y:S02]  /*a540*/  IADD3 R2, P0, R10, R2, RZ ;  /* 0x000000020a027210 */ /* 0x000fe40007f1e0ff */
[----:B------:R-:W-:Y:S01]  /*a550*/  IMAD.IADD R5, R7, 0x1, R12 ;  /* 0x0000000107057824 */ /* 0x000fe200078e020c */
[----:B------:R-:W-:Y:S02]  /*a560*/  SHF.R.S32.HI R7, RZ, 0x1f, R9 ;  /* 0x0000001fff077819 */ /* 0x000fe40000011409 */
[----:B------:R-:W-:Y:S02]  /*a570*/  @P1 SHF.R.U32.HI R0, RZ, c[0x0][0x4f0], R4 ;  /* 0x00013c00ff001a19 */ /* 0x000fe40000011604 */
[----:B------:R-:W-:Y:S01]  /*a580*/  IADD3.X R3, R11, R3, R13, P0, !PT ;  /* 0x000000030b037210 */ /* 0x000fe200007fe40d */
[----:B------:R-:W-:Y:S01]  /*a590*/  IMAD R11, R19, 0x80, R15 ;  /* 0x00000080130b7824 */ /* 0x000fe200078e020f */
[----:B------:R-:W-:Y:S01]  /*a5a0*/  MOV R4, R6 ;  /* 0x0000000600047202 */ /* 0x000fe20000000f00 */
[----:B------:R-:W-:Y:S01]  /*a5b0*/  IMAD R6, R7, c[0x0][0x4c8], RZ ;  /* 0x0001320007067a24 */ /* 0x000fe200078e02ff */
[----:B------:R-:W-:Y:S01]  /*a5c0*/  SHF.R.S32.HI R7, RZ, 0x1f, R0 ;  /* 0x0000001fff077819 */ /* 0x000fe20000011400 */
[----:B------:R-:W-:-:S04]  /*a5d0*/  IMAD.WIDE.U32 R2, R9, c[0x0][0x4c8], R2 ;  /* 0x0001320009027a25 */ /* 0x000fc800078e0002 */
[----:B------:R-:W-:Y:S02]  /*a5e0*/  IMAD.MOV R10, RZ, RZ, -R0 ;  /* 0x000000ffff0a7224 */ /* 0x000fe400078e0a00 */
[----:B------:R-:W-:Y:S01]  /*a5f0*/  IMAD R9, R9, c[0x0][0x4cc], R6 ;  /* 0x0001330009097a24 */ /* 0x000fe200078e0206 */
[----:B------:R-:W-:Y:S01]  /*a600*/  LEA R6, P0, R2, c[0x0][0x4a8], 0x2 ;  /* 0x00012a0002067a11 */ /* 0x000fe200078010ff */
[----:B------:R-:W-:Y:S02]  /*a610*/  IMAD R10, R10, c[0x0][0x4e8], R8 ;  /* 0x00013a000a0a7a24 */ /* 0x000fe400078e0208 */
[----:B------:R-:W-:Y:S01]  /*a620*/  IMAD R7, R7, c[0x0][0x430], RZ ;  /* 0x00010c0007077a24 */ /* 0x000fe200078e02ff */
[----:B------:R-:W-:Y:S01]  /*a630*/  IADD3 R3, R3, R9, RZ ;  /* 0x0000000903037210 */ /* 0x000fe20007ffe0ff */
[----:B------:R-:W-:Y:S01]  /*a640*/  IMAD.WIDE.U32 R4, R0, c[0x0][0x430], R4 ;  /* 0x00010c0000047a25 */ /* 0x000fe200078e0004 */
[----:B------:R-:W-:Y:S02]  /*a650*/  SHFL.IDX PT, R8, R6, RZ, 0x1c1f ;  /* 0x001c1fff06087589 */ /* 0x000fe400000e0000 */
[----:B------:R-:W-:Y:S01]  /*a660*/  LEA.HI.X R2, R2, c[0x0][0x4ac], R3, 0x2, P0 ;  /* 0x00012b0002027a11 */ /* 0x000fe200000f1403 */
[----:B------:R-:W-:Y:S01]  /*a670*/  IMAD R0, R0, c[0x0][0x434], R7 ;  /* 0x00010d0000007a24 */ /* 0x000fe200078e0207 */
[----:B------:R-:W-:Y:S01]  /*a680*/  SHF.R.S32.HI R7, RZ, 0x1f, R10 ;  /* 0x0000001fff077819 */ /* 0x000fe2000001140a */
[----:B------:R-:W-:Y:S01]  /*a690*/  SHFL.IDX PT, R6, R6, 0x1, 0x1c1f ;  /* 0x003c1f0006067f89 */ /* 0x000fe200000e0000 */
[----:B------:R-:W-:-:S02]  /*a6a0*/  LOP3.LUT P0, RZ, R14, 0x3, RZ, 0xc0, !PT ;  /* 0x000000030eff7812 */ /* 0x000fc4000780c0ff */
[----:B------:R-:W-:Y:S01]  /*a6b0*/  IADD3 R3, R5, R0, RZ ;  /* 0x0000000005037210 */ /* 0x000fe20007ffe0ff */
[----:B------:R-:W-:Y:S01]  /*a6c0*/  IMAD R0, R7, c[0x0][0x428], RZ ;  /* 0x00010a0007007a24 */ /* 0x000fe200078e02ff */
[----:B------:R-:W1:Y:S01]  /*a6d0*/  SHFL.IDX PT, R9, R2, RZ, 0x1c1f ;  /* 0x001c1fff02097589 */ /* 0x000e6200000e0000 */
[----:B------:R-:W-:Y:S02]  /*a6e0*/  IMAD R5, R20, c[0x0][0x388], RZ ;  /* 0x0000e20014057a24 */ /* 0x000fe400078e02ff */
[----:B------:R-:W-:Y:S01]  /*a6f0*/  IMAD R0, R10, c[0x0][0x42c], R0 ;  /* 0x00010b000a007a24 */ /* 0x000fe200078e0200 */
[----:B------:R2:W3:Y:S02]  /*a700*/  SHFL.IDX PT, R7, R2, 0x1, 0x1c1f ;  /* 0x003c1f0002077f89 */ /* 0x0004e400000e0000 */
[----:B------:R-:W-:-:S13]  /*a710*/  ISETP.GE.OR P2, PT, R11, R5, P0 ;  /* 0x000000050b00720c */ /* 0x000fda0000746670 */
[----:B-1----:R1:W-:Y:S01]  /*a720*/  @!P2 ST.E [R8.64], R16 ;  /* 0x000000100800a985 */ /* 0x0023e2000c10190c */
[----:B--2---:R-:W-:Y:S01]  /*a730*/  IMAD.MOV.U32 R2, RZ, RZ, R4 ;  /* 0x000000ffff027224 */ /* 0x004fe200078e0004 */
[----:B------:R-:W-:-:S03]  /*a740*/  IADD3 R4, R11, 0x8, RZ ;  /* 0x000000080b047810 */ /* 0x000fc60007ffe0ff */
[----:B------:R-:W-:Y:S01]  /*a750*/  IMAD.WIDE.U32 R2, R10, c[0x0][0x428], R2 ;  /* 0x00010a000a027a25 */ /* 0x000fe200078e0002 */
[----:B------:R-:W-:-:S04]  /*a760*/  ISETP.GE.OR P0, PT, R4, R5, P0 ;  /* 0x000000050400720c */ /* 0x000fc80000706670 */
[----:B------:R-:W-:Y:S02]  /*a770*/  IADD3 R0, R3, R0, RZ ;  /* 0x0000000003007210 */ /* 0x000fe40007ffe0ff */
[----:B------:R-:W-:-:S04]  /*a780*/  LEA R20, P1, R2, c[0x0][0x400], 0x2 ;  /* 0x0001000002147a11 */ /* 0x000fc800078210ff */
[----:B------:R-:W-:Y:S02]  /*a790*/  LEA.HI.X R19, R2, c[0x0][0x404], R0, 0x2, P1 ;  /* 0x0001010002137a11 */ /* 0x000fe400008f1400 */
[----:B------:R-:W-:Y:S01]  /*a7a0*/  LOP3.LUT R0, R18, 0x7ffffffc, RZ, 0xc0, !PT ;  /* 0x7ffffffc12007812 */ /* 0x000fe200078ec0ff */
[----:B---3--:R2:W-:Y:S01]  /*a7b0*/  @!P0 ST.E [R6.64], R17 ;  /* 0x0000001106008985 */ /* 0x0085e2000c10190c */
[-C--:B------:R-:W-:Y:S02]  /*a7c0*/  ISETP.GE.AND P0, PT, R11, R5.reuse, PT ;  /* 0x000000050b00720c */ /* 0x080fe40003f06270 */
[----:B------:R-:W-:Y:S01]  /*a7d0*/  ISETP.GE.AND P1, PT, R4, R5, PT ;  /* 0x000000050400720c */ /* 0x000fe20003f26270 */
[----:B------:R-:W-:Y:S01]  /*a7e0*/  IMAD.IADD R0, R14, 0x1, -R0 ;  /* 0x000000010e007824 */ /* 0x000fe200078e0a00 */
[----:B------:R2:W3:Y:S02]  /*a7f0*/  SHFL.IDX PT, R2, R20, RZ, 0x1c1f ;  /* 0x001c1fff14027589 */ /* 0x0004e400000e0000 */
[----:B-1----:R-:W-:-:S02]  /*a800*/  P2R R16, PR, RZ, 0x2 ;  /* 0x00000002ff107803 */ /* 0x002fc40000000000 */
[----:B------:R2:W1:Y:S01]  /*a810*/  SHFL.IDX PT, R3, R19, RZ, 0x1c1f ;  /* 0x001c1fff13037589 */ /* 0x00046200000e0000 */
[----:B------:R-:W-:-:S04]  /*a820*/  SHF.L.U32 R0, R0, 0x1, RZ ;  /* 0x0000000100007819 */ /* 0x000fc800000006ff */
[----:B------:R-:W-:Y:S05]  /*a830*/  @P0 BRA `(.L_x_11) ;  /* 0x00000bd000000947 */ /* 0x000fea0003800000 */
[C---:B------:R-:W-:Y:S02]  /*a840*/  ISETP.GE.AND P0, PT, R0.reuse, c[0x0][0x3c8], PT ;  /* 0x0000f20000007a0c */ /* 0x040fe40003f06270 */
[C---:B------:R-:W-:Y:S02]  /*a850*/  IADD3 R5, R0.reuse, 0x8, RZ ;  /* 0x0000000800057810 */ /* 0x040fe40007ffe0ff */
[----:B------:R-:W-:Y:S02]  /*a860*/  IADD3 R4, R0, 0x10, RZ ;  /* 0x0000001000047810 */ /* 0x000fe40007ffe0ff */
[----:B------:R-:W-:Y:S02]  /*a870*/  ISETP.GE.AND P5, PT, R5, c[0x0][0x3c8], PT ;  /* 0x0000f20005007a0c */ /* 0x000fe40003fa6270 */
[----:B------:R-:W-:Y:S02]  /*a880*/  ISETP.GE.AND P4, PT, R4, c[0x0][0x3c8], PT ;  /* 0x0000f20004007a0c */ /* 0x000fe40003f86270 */
[----:B------:R-:W-:-:S02]  /*a890*/  IADD3 R8, R0, 0x18, RZ ;  /* 0x0000001800087810 */ /* 0x000fc40007ffe0ff */
[C---:B------:R-:W-:Y:S01]  /*a8a0*/  IADD3 R10, R0.reuse, 0x20, RZ ;  /* 0x00000020000a7810 */ /* 0x040fe20007ffe0ff */
[C---:B-123--:R-:W-:Y:S01]  /*a8b0*/  @!P0 IMAD.WIDE R6, R0.reuse, 0x4, R2 ;  /* 0x0000000400068825 */ /* 0x04efe200078e0202 */
[C---:B------:R-:W-:Y:S02]  /*a8c0*/  IADD3 R11, R0.reuse, 0x28, RZ ;  /* 0x00000028000b7810 */ /* 0x040fe40007ffe0ff */
[----:B------:R-:W-:Y:S02]  /*a8d0*/  IADD3 R9, R0, 0x30, RZ ;  /* 0x0000003000097810 */ /* 0x000fe40007ffe0ff */
[----:B------:R1:W-:Y:S01]  /*a8e0*/  @!P0 ST.E.64 [R6.64], R164 ;  /* 0x000000a406008985 */ /* 0x0003e2000c101b0c */
[----:B------:R-:W-:Y:S02]  /*a8f0*/  ISETP.GE.AND P3, PT, R8, c[0x0][0x3c8], PT ;  /* 0x0000f20008007a0c */ /* 0x000fe40003f66270 */
[----:B------:R-:W-:Y:S02]  /*a900*/  @!P4 LEA.HI R4, R4, R4, RZ, 0x1 ;  /* 0x000000040404c211 */ /* 0x000fe400078f08ff */
[----:B------:R-:W-:-:S02]  /*a910*/  ISETP.GE.AND P2, PT, R10, c[0x0][0x3c8], PT ;  /* 0x0000f2000a007a0c */ /* 0x000fc40003f46270 */
[----:B------:R-:W-:Y:S02]  /*a920*/  @!P4 LOP3.LUT R4, R4, 0xfffffffe, RZ, 0xc0, !PT ;  /* 0xfffffffe0404c812 */ /* 0x000fe400078ec0ff */
[----:B------:R-:W-:Y:S02]  /*a930*/  ISETP.GE.AND P1, PT, R11, c[0x0][0x3c8], PT ;  /* 0x0000f2000b007a0c */ /* 0x000fe40003f26270 */
[----:B------:R-:W-:Y:S02]  /*a940*/  ISETP.GE.AND P0, PT, R9, c[0x0][0x3c8], PT ;  /* 0x0000f20009007a0c */ /* 0x000fe40003f06270 */
[C---:B------:R-:W-:Y:S02]  /*a950*/  IADD3 R13, R0.reuse, 0x38, RZ ;  /* 0x00000038000d7810 */ /* 0x040fe40007ffe0ff */
[----:B------:R-:W-:Y:S02]  /*a960*/  IADD3 R12, R0, 0x40, RZ ;  /* 0x00000040000c7810 */ /* 0x000fe40007ffe0ff */
[----:B-1----:R-:W-:Y:S01]  /*a970*/  @!P5 LEA.HI R6, R5, R5, RZ, 0x1 ;  /* 0x000000050506d211 */ /* 0x002fe200078f08ff */
[----:B------:R-:W-:-:S03]  /*a980*/  @!P4 IMAD.WIDE R4, R4, 0x4, R2 ;  /* 0x000000040404c825 */ /* 0x000fc600078e0202 */
[----:B------:R-:W-:-:S05]  /*a990*/  @!P5 LOP3.LUT R6, R6, 0xfffffffe, RZ, 0xc0, !PT ;  /* 0xfffffffe0606d812 */ /* 0x000fca00078ec0ff */
[----:B------:R-:W-:-:S05]  /*a9a0*/  @!P5 IMAD.WIDE R6, R6, 0x4, R2 ;  /* 0x000000040606d825 */ /* 0x000fca00078e0202 */
[----:B------:R1:W-:Y:S01]  /*a9b0*/  @!P5 ST.E.64 [R6.64], R160 ;  /* 0x000000a00600d985 */ /* 0x0003e2000c101b0c */
[----:B------:R-:W-:-:S03]  /*a9c0*/  ISETP.GE.AND P5, PT, R13, c[0x0][0x3c8], PT ;  /* 0x0000f2000d007a0c */ /* 0x000fc60003fa6270 */
[----:B------:R2:W-:Y:S01]  /*a9d0*/  @!P4 ST.E.64 [R4.64], R156 ;  /* 0x0000009c0400c985 */ /* 0x0005e2000c101b0c */
[----:B------:R-:W-:Y:S02]  /*a9e0*/  ISETP.GE.AND P4, PT, R12, c[0x0][0x3c8], PT ;  /* 0x0000f2000c007a0c */ /* 0x000fe40003f86270 */
[----:B-1----:R-:W-:Y:S02]  /*a9f0*/  @!P2 LEA.HI R7, R10, R10, RZ, 0x1 ;  /* 0x0000000a0a07a211 */ /* 0x002fe400078f08ff */
[----:B------:R-:W-:Y:S02]  /*aa00*/  @!P1 LEA.HI R6, R11, R11, RZ, 0x1 ;  /* 0x0000000b0b069211 */ /* 0x000fe400078f08ff */
[----:B--2---:R-:W-:Y:S02]  /*aa10*/  @!P3 LEA.HI R4, R8, R8, RZ, 0x1 ;  /* 0x000000080804b211 */ /* 0x004fe400078f08ff */
[----:B------:R-:W-:Y:S02]  /*aa20*/  @!P0 LEA.HI R5, R9, R9, RZ, 0x1 ;  /* 0x0000000909058211 */ /* 0x000fe400078f08ff */
[----:B------:R-:W-:-:S02]  /*aa30*/  @!P3 LOP3.LUT R4, R4, 0xfffffffe, RZ, 0xc0, !PT ;  /* 0xfffffffe0404b812 */ /* 0x000fc400078ec0ff */
[----:B------:R-:W-:Y:S02]  /*aa40*/  @!P2 LOP3.LUT R7, R7, 0xfffffffe, RZ, 0xc0, !PT ;  /* 0xfffffffe0707a812 */ /* 0x000fe400078ec0ff */
[----:B------:R-:W-:Y:S01]  /*aa50*/  @!P1 LOP3.LUT R6, R6, 0xfffffffe, RZ, 0xc0, !PT ;  /* 0xfffffffe06069812 */ /* 0x000fe200078ec0ff */
[----:B------:R-:W-:Y:S01]  /*aa60*/  @!P3 IMAD.WIDE R10, R4, 0x4, R2 ;  /* 0x00000004040ab825 */ /* 0x000fe200078e0202 */
[----:B------:R-:W-:-:S03]  /*aa70*/  @!P0 LOP3.LUT R5, R5, 0xfffffffe, RZ, 0xc0, !PT ;  /* 0xfffffffe05058812 */ /* 0x000fc600078ec0ff */
[--C-:B------:R-:W-:Y:S01]  /*aa80*/  @!P2 IMAD.WIDE R8, R7, 0x4, R2.reuse ;  /* 0x000000040708a825 */ /* 0x100fe200078e0202 */
[----:B------:R1:W-:Y:S03]  /*aa90*/  @!P3 ST.E.64 [R10.64], R152 ;  /* 0x000000980a00b985 */ /* 0x0003e6000c101b0c */
[--C-:B------:R-:W-:Y:S01]  /*aaa0*/  @!P1 IMAD.WIDE R6, R6, 0x4, R2.reuse ;  /* 0x0000000406069825 */ /* 0x100fe200078e0202 */
[----:B------:R2:W-:Y:S03]  /*aab0*/  @!P2 ST.E.64 [R8.64], R148 ;  /* 0x000000940800a985 */ /* 0x0005e6000c101b0c */
[----:B------:R-:W-:Y:S01]  /*aac0*/  @!P0 IMAD.WIDE R4, R5, 0x4, R2 ;  /* 0x0000000405048825 */ /* 0x000fe200078e0202 */
[----:B------:R3:W-:Y:S04]  /*aad0*/  @!P1 ST.E.64 [R6.64], R144 ;  /* 0x0000009006009985 */ /* 0x0007e8000c101b0c */
[----:B------:R4:W-:Y:S01]  /*aae0*/  @!P0 ST.E.64 [R4.64], R140 ;  /* 0x0000008c04008985 */ /* 0x0009e2000c101b0c */
[----:B-1----:R-:W-:-:S02]  /*aaf0*/  IADD3 R10, R0, 0x58, RZ ;  /* 0x00000058000a7810 */ /* 0x002fc40007ffe0ff */
[C---:B------:R-:W-:Y:S02]  /*ab00*/  IADD3 R11, R0.reuse, 0x60, RZ ;  /* 0x00000060000b7810 */ /* 0x040fe40007ffe0ff */
[C---:B--2---:R-:W-:Y:S02]  /*ab10*/  IADD3 R8, R0.reuse, 0x48, RZ ;  /* 0x0000004800087810 */ /* 0x044fe40007ffe0ff */
[----:B------:R-:W-:Y:S02]  /*ab20*/  IADD3 R9, R0, 0x50, RZ ;  /* 0x0000005000097810 */ /* 0x000fe40007ffe0ff */
[----:B---3--:R-:W-:Y:S02]  /*ab30*/  @!P5 LEA.HI R6, R13, R13, RZ, 0x1 ;  /* 0x0000000d0d06d211 */ /* 0x008fe400078f08ff */
[----:B------:R-:W-:Y:S02]  /*ab40*/  ISETP.GE.AND P3, PT, R8, c[0x0][0x3c8], PT ;  /* 0x0000f20008007a0c */ /* 0x000fe40003f66270 */
[----:B----4-:R-:W-:-:S02]  /*ab50*/  @!P4 LEA.HI R4, R12, R12, RZ, 0x1 ;  /* 0x0000000c0c04c211 */ /* 0x010fc400078f08ff */
[----:B------:R-:W-:Y:S02]  /*ab60*/  @!P5 LOP3.LUT R6, R6, 0xfffffffe, RZ, 0xc0, !PT ;  /* 0xfffffffe0606d812 */ /* 0x000fe400078ec0ff */
[----:B------:R-:W-:Y:S02]  /*ab70*/  ISETP.GE.AND P2, PT, R9, c[0x0][0x3c8], PT ;  /* 0x0000f20009007a0c */ /* 0x000fe40003f46270 */
[----:B------:R-:W-:Y:S01]  /*ab80*/  @!P4 LOP3.LUT R4, R4, 0xfffffffe, RZ, 0xc0, !PT ;  /* 0xfffffffe0404c812 */ /* 0x000fe200078ec0ff */
[--C-:B------:R-:W-:Y:S01]  /*ab90*/  @!P5 IMAD.WIDE R6, R6, 0x4, R2.reuse ;  /* 0x000000040606d825 */ /* 0x100fe200078e0202 */
[----:B------:R-:W-:Y:S02]  /*aba0*/  ISETP.GE.AND P1, PT, R10, c[0x0][0x3c8], PT ;  /* 0x0000f2000a007a0c */ /* 0x000fe40003f26270 */
[----:B------:R-:W-:Y:S01]  /*abb0*/  ISETP.GE.AND P0, PT, R11, c[0x0][0x3c8], PT ;  /* 0x0000f2000b007a0c */ /* 0x000fe20003f06270 */
[----:B------:R-:W-:Y:S01]  /*abc0*/  @!P4 IMAD.WIDE R4, R4, 0x4, R2 ;  /* 0x000000040404c825 */ /* 0x000fe200078e0202 */
[----:B------:R1:W-:Y:S01]  /*abd0*/  @!P5 ST.E.64 [R6.64], R136 ;  /* 0x000000880600d985 */ /* 0x0003e2000c101b0c */
[----:B------:R-:W-:-:S02]  /*abe0*/  IADD3 R13, R0, 0x68, RZ ;  /* 0x00000068000d7810 */ /* 0x000fc40007ffe0ff */
[----:B------:R-:W-:Y:S01]  /*abf0*/  IADD3 R12, R0, 0x70, RZ ;  /* 0x00000070000c7810 */ /* 0x000fe20007ffe0ff */
[----:B------:R2:W-:Y:S01]  /*ac00*/  @!P4 ST.E.64 [R4.64], R36 ;  /* 0x000000240400c985 */ /* 0x0005e2000c101b0c */
[----:B------:R-:W-:Y:S02]  /*ac10*/  ISETP.GE.AND P5, PT, R13, c[0x0][0x3c8], PT ;  /* 0x0000f2000d007a0c */ /* 0x000fe40003fa6270 */
[----:B------:R-:W-:Y:S02]  /*ac20*/  ISETP.GE.AND P4, PT, R12, c[0x0][0x3c8], PT ;  /* 0x0000f2000c007a0c */ /* 0x000fe40003f86270 */
[----:B-1----:R-:W-:Y:S02]  /*ac30*/  @!P2 LEA.HI R7, R9, R9, RZ, 0x1 ;  /* 0x000000090907a211 */ /* 0x002fe400078f08ff */
[----:B------:R-:W-:Y:S02]  /*ac40*/  @!P1 LEA.HI R6, R10, R10, RZ, 0x1 ;  /* 0x0000000a0a069211 */ /* 0x000fe400078f08ff */
[----:B--2---:R-:W-:-:S02]  /*ac50*/  @!P3 LEA.HI R4, R8, R8, RZ, 0x1 ;  /* 0x000000080804b211 */ /* 0x004fc400078f08ff */
[----:B------:R-:W-:Y:S02]  /*ac60*/  @!P0 LEA.HI R5, R11, R11, RZ, 0x1 ;  /* 0x0000000b0b058211 */ /* 0x000fe400078f08ff */
[----:B------:R-:W-:Y:S02]  /*ac70*/  @!P3 LOP3.LUT R4, R4, 0xfffffffe, RZ, 0xc0, !PT ;  /* 0xfffffffe0404b812 */ /* 0x000fe400078ec0ff */
        /* <DEDUP_REMOVED lines=18> */
[----:B------:R-:W-:Y:S02]  /*ada0*/  ISETP.GE.AND P2, PT, R9, c[0x0][0x3c8], PT ;  /* 0x0000f20009007a0c */ /* 0x000fe40003f46270 */
[----:B------:R-:W-:Y:S02]  /*adb0*/  @!P5 LOP3.LUT R6, R6, 0xfffffffe, RZ, 0xc0, !PT ;  /* 0xfffffffe0606d812 */ /* 0x000fe400078ec0ff */
[----:B------:R-:W-:Y:S02]  /*adc0*/  @!P4 LOP3.LUT R4, R4, 0xfffffffe, RZ, 0xc0, !PT ;  /* 0xfffffffe0404c812 */ /* 0x000fe400078ec0ff */
[----:B------:R-:W-:Y:S01]  /*add0*/  ISETP.GE.AND P1, PT, R10, c[0x0][0x3c8], PT ;  /* 0x0000f2000a007a0c */ /* 0x000fe20003f26270 */
[--C-:B------:R-:W-:Y:S01]  /*ade0*/  @!P5 IMAD.WIDE R6, R6, 0x4, R2.reuse ;  /* 0x000000040606d825 */ /* 0x100fe200078e0202 */
[----:B------:R-:W-:Y:S02]  /*adf0*/  ISETP.GE.AND P0, PT, R11, c[0x0][0x3c8], PT ;  /* 0x0000f2000b007a0c */ /* 0x000fe40003f06270 */
[----:B------:R-:W-:Y:S01]  /*ae00*/  IADD3 R12, R0, 0x98, RZ ;  /* 0x00000098000c7810 */ /* 0x000fe20007ffe0ff */
[----:B------:R-:W-:Y:S01]  /*ae10*/  @!P4 IMAD.WIDE R4, R4, 0x4, R2 ;  /* 0x000000040404c825 */ /* 0x000fe200078e0202 */
[----:B------:R1:W-:Y:S01]  /*ae20*/  @!P5 ST.E.64 [R6.64], R56 ;  /* 0x000000380600d985 */ /* 0x0003e2000c101b0c */
[----:B------:R-:W-:-:S02]  /*ae30*/  IADD3 R13, R0, 0xa0, RZ ;  /* 0x000000a0000d7810 */ /* 0x000fc40007ffe0ff */
[----:B------:R-:W-:Y:S01]  /*ae40*/  ISETP.GE.AND P5, PT, R12, c[0x0][0x3c8], PT ;  /* 0x0000f2000c007a0c */ /* 0x000fe20003fa6270 */
[----:B------:R2:W-:Y:S01]  /*ae50*/  @!P4 ST.E.64 [R4.64], R60 ;  /* 0x0000003c0400c985 */ /* 0x0005e2000c101b0c */
[----:B------:R-:W-:Y:S02]  /*ae60*/  ISETP.GE.AND P6, PT, R13, c[0x0][0x3c8], PT ;  /* 0x0000f2000d007a0c */ /* 0x000fe40003fc6270 */
[----:B-1----:R-:W-:Y:S02]  /*ae70*/  @!P2 LEA.HI R7, R9, R9, RZ, 0x1 ;  /* 0x000000090907a211 */ /* 0x002fe400078f08ff */
[----:B------:R-:W-:Y:S02]  /*ae80*/  @!P1 LEA.HI R6, R10, R10, RZ, 0x1 ;  /* 0x0000000a0a069211 */ /* 0x000fe400078f08ff */
[----:B--2---:R-:W-:Y:S02]  /*ae90*/  @!P3 LEA.HI R4, R8, R8, RZ, 0x1 ;  /* 0x000000080804b211 */ /* 0x004fe400078f08ff */
[----:B------:R-:W-:-:S02]  /*aea0*/  @!P2 LOP3.LUT R7, R7, 0xfffffffe, RZ, 0xc0, !PT ;  /* 0xfffffffe0707a812 */ /* 0x000fc400078ec0ff */
[----:B------:R-:W-:Y:S02]  /*aeb0*/  @!P3 LOP3.LUT R4, R4, 0xfffffffe, RZ, 0xc0, !PT ;  /* 0xfffffffe0404b812 */ /* 0x000fe400078ec0ff */
[----:B------:R-:W-:Y:S02]  /*aec0*/  @!P0 LEA.HI R5, R11, R11, RZ, 0x1 ;  /* 0x0000000b0b058211 */ /* 0x000fe400078f08ff */
        /* <DEDUP_REMOVED lines=12> */
[----:B--2---:R-:W-:Y:S02]  /*af90*/  IADD3 R7, R0, 0xa8, RZ ;  /* 0x000000a800077810 */ /* 0x004fe40007ffe0ff */
[----:B------:R-:W-:Y:S02]  /*afa0*/  @!P6 LEA.HI R6, R13, R13, RZ, 0x1 ;  /* 0x0000000d0d06e211 */ /* 0x000fe400078f08ff */
[----:B---3--:R-:W-:Y:S02]  /*afb0*/  @!P5 LEA.HI R4, R12, R12, RZ, 0x1 ;  /* 0x0000000c0c04d211 */ /* 0x008fe400078f08ff */
[----:B------:R-:W-:Y:S02]  /*afc0*/  ISETP.GE.AND P4, PT, R7, c[0x0][0x3c8], PT ;  /* 0x0000f20007007a0c */ /* 0x000fe40003f86270 */
[----:B------:R-:W-:-:S02]  /*afd0*/  @!P5 LOP3.LUT R4, R4, 0xfffffffe, RZ, 0xc0, !PT ;  /* 0xfffffffe0404d812 */ /* 0x000fc400078ec0ff */
[C---:B----4-:R-:W-:Y:S02]  /*afe0*/  IADD3 R10, R0.reuse, 0xc0, RZ ;  /* 0x000000c0000a7810 */ /* 0x050fe40007ffe0ff */
[----:B------:R-:W-:Y:S01]  /*aff0*/  IADD3 R12, R0, 0xc8, RZ ;  /* 0x000000c8000c7810 */ /* 0x000fe20007ffe0ff */
[----:B------:R-:W-:Y:S01]  /*b000*/  @!P5 IMAD.WIDE R4, R4, 0x4, R2 ;  /* 0x000000040404d825 */ /* 0x000fe200078e0202 */
[----:B------:R-:W-:Y:S02]  /*b010*/  ISETP.GE.AND P3, PT, R8, c[0x0][0x3c8], PT ;  /* 0x0000f20008007a0c */ /* 0x000fe40003f66270 */
[----:B------:R-:W-:Y:S02]  /*b020*/  ISETP.GE.AND P2, PT, R9, c[0x0][0x3c8], PT ;  /* 0x0000f20009007a0c */ /* 0x000fe40003f46270 */
[----:B------:R-:W-:Y:S01]  /*b030*/  @!P6 LOP3.LUT R6, R6, 0xfffffffe, RZ, 0xc0, !PT ;  /* 0xfffffffe0606e812 */ /* 0x000fe200078ec0ff */
[----:B------:R1:W-:Y:S01]  /*b040*/  @!P5 ST.E.64 [R4.64], R80 ;  /* 0x000000500400d985 */ /* 0x0003e2000c101b0c */
[----:B------:R-:W-:-:S02]  /*b050*/  ISETP.GE.AND P1, PT, R10, c[0x0][0x3c8], PT ;  /* 0x0000f2000a007a0c */ /* 0x000fc40003f26270 */
[----:B------:R-:W-:-:S13]  /*b060*/  ISETP.GE.AND P0, PT, R12, c[0x0][0x3c8], PT ;  /* 0x0000f2000c007a0c */ /* 0x000fda0003f06270 */
[----:B------:R-:W-:-:S04]  /*b070*/  @!P0 LEA.HI R12, R12, R12, RZ, 0x1 ;  /* 0x0000000c0c0c8211 */ /* 0x000fc800078f08ff */
[----:B------:R-:W-:Y:S01]  /*b080*/  @!P0 LOP3.LUT R12, R12, 0xfffffffe, RZ, 0xc0, !PT ;  /* 0xfffffffe0c0c8812 */ /* 0x000fe200078ec0ff */
[----:B-1----:R-:W-:Y:S01]  /*b090*/  @!P6 IMAD.WIDE R4, R6, 0x4, R2 ;  /* 0x000000040604e825 */ /* 0x002fe200078e0202 */
[----:B------:R-:W-:Y:S02]  /*b0a0*/  @!P4 LEA.HI R6, R7, R7, RZ, 0x1 ;  /* 0x000000070706c211 */ /* 0x000fe400078f08ff */
[----:B------:R-:W-:Y:S02]  /*b0b0*/  @!P1 LEA.HI R7, R10, R10, RZ, 0x1 ;  /* 0x0000000a0a079211 */ /* 0x000fe400078f08ff */
[----:B------:R1:W-:Y:S01]  /*b0c0*/  @!P6 ST.E.64 [R4.64], R84 ;  /* 0x000000540400e985 */ /* 0x0003e2000c101b0c */
[----:B------:R-:W-:Y:S02]  /*b0d0*/  @!P4 LOP3.LUT R6, R6, 0xfffffffe, RZ, 0xc0, !PT ;  /* 0xfffffffe0606c812 */ /* 0x000fe400078ec0ff */
[----:B------:R-:W-:Y:S02]  /*b0e0*/  @!P1 LOP3.LUT R7, R7, 0xfffffffe, RZ, 0xc0, !PT ;  /* 0xfffffffe07079812 */ /* 0x000fe400078ec0ff */
[----:B-1----:R-:W-:-:S02]  /*b0f0*/  @!P3 LEA.HI R5, R8, R8, RZ, 0x1 ;  /* 0x000000080805b211 */ /* 0x002fc400078f08ff */
[----:B------:R-:W-:Y:S02]  /*b100*/  @!P2 LEA.HI R4, R9, R9, RZ, 0x1 ;  /* 0x000000090904a211 */ /* 0x000fe400078f08ff */
[----:B------:R-:W-:Y:S02]  /*b110*/  @!P3 LOP3.LUT R8, R5, 0xfffffffe, RZ, 0xc0, !PT ;  /* 0xfffffffe0508b812 */ /* 0x000fe400078ec0ff */
[----:B------:R-:W-:Y:S01]  /*b120*/  @!P2 LOP3.LUT R10, R4, 0xfffffffe, RZ, 0xc0, !PT ;  /* 0xfffffffe040aa812 */ /* 0x000fe200078ec0ff */
[----:B------:R-:W-:-:S04]  /*b130*/  @!P4 IMAD.WIDE R4, R6, 0x4, R2 ;  /* 0x000000040604c825 */ /* 0x000fc800078e0202 */
[--C-:B------:R-:W-:Y:S01]  /*b140*/  @!P3 IMAD.WIDE R8, R8, 0x4, R2.reuse ;  /* 0x000000040808b825 */ /* 0x100fe200078e0202 */
[----:B------:R1:W-:Y:S03]  /*b150*/  @!P4 ST.E.64 [R4.64], R88 ;  /* 0x000000580400c985 */ /* 0x0003e6000c101b0c */
[--C-:B------:R-:W-:Y:S01]  /*b160*/  @!P2 IMAD.WIDE R10, R10, 0x4, R2.reuse ;  /* 0x000000040a0aa825 */ /* 0x100fe200078e0202 */
[----:B------:R2:W-:Y:S03]  /*b170*/  @!P3 ST.E.64 [R8.64], R92 ;  /* 0x0000005c0800b985 */ /* 0x0005e6000c101b0c */
[--C-:B------:R-:W-:Y:S01]  /*b180*/  @!P1 IMAD.WIDE R6, R7, 0x4, R2.reuse ;  /* 0x0000000407069825 */ /* 0x100fe200078e0202 */
[----:B------:R-:W-:Y:S04]  /*b190*/  @!P2 ST.E.64 [R10.64], R96 ;  /* 0x000000600a00a985 */ /* 0x000fe8000c101b0c */
[----:B------:R3:W-:Y:S01]  /*b1a0*/  @!P1 ST.E.64 [R6.64], R100 ;  /* 0x0000006406009985 */ /* 0x0007e2000c101b0c */
[----:B-1----:R-:W-:Y:S01]  /*b1b0*/  @!P0 IMAD.WIDE R4, R12, 0x4, R2 ;  /* 0x000000040c048825 */ /* 0x002fe200078e0202 */
[----:B--2---:R-:W-:-:S04]  /*b1c0*/  IADD3 R9, R0, 0xd0, RZ ;  /* 0x000000d000097810 */ /* 0x004fc80007ffe0ff */
[----:B------:R1:W-:Y:S01]  /*b1d0*/  @!P0 ST.E.64 [R4.64], R104 ;  /* 0x0000006804008985 */ /* 0x0003e2000c101b0c */
[----:B------:R-:W-:Y:S02]  /*b1e0*/  IADD3 R8, R0, 0xd8, RZ ;  /* 0x000000d800087810 */ /* 0x000fe40007ffe0ff */
[----:B------:R-:W-:Y:S02]  /*b1f0*/  ISETP.GE.AND P5, PT, R9, c[0x0][0x3c8], PT ;  /* 0x0000f20009007a0c */ /* 0x000fe40003fa6270 */
[----:B------:R-:W-:Y:S02]  /*b200*/  ISETP.GE.AND P4, PT, R8, c[0x0][0x3c8], PT ;  /* 0x0000f20008007a0c */ /* 0x000fe40003f86270 */
[C---:B---3--:R-:W-:Y:S02]  /*b210*/  IADD3 R7, R0.reuse, 0xe0, RZ ;  /* 0x000000e000077810 */ /* 0x048fe40007ffe0ff */
[----:B------:R-:W-:Y:S02]  /*b220*/  IADD3 R6, R0, 0xe8, RZ ;  /* 0x000000e800067810 */ /* 0x000fe40007ffe0ff */
[----:B------:R-:W-:-:S02]  /*b230*/  ISETP.GE.AND P3, PT, R7, c[0x0][0x3c8], PT ;  /* 0x0000f20007007a0c */ /* 0x000fc40003f66270 */
[----:B------:R-:W-:-:S03]  /*b240*/  ISETP.GE.AND P2, PT, R6, c[0x0][0x3c8], PT ;  /* 0x0000f20006007a0c */ /* 0x000fc60003f46270 */
[----:B------:R-:W-:Y:S02]  /*b250*/  @!P5 LEA.HI R9, R9, R9, RZ, 0x1 ;  /* 0x000000090909d211 */ /* 0x000fe400078f08ff */
[----:B------:R-:W-:-:S04]  /*b260*/  @!P4 LEA.HI R10, R8, R8, RZ, 0x1 ;  /* 0x00000008080ac211 */ /* 0x000fc800078f08ff */
[----:B------:R-:W-:Y:S02]  /*b270*/  @!P4 LOP3.LUT R10, R10, 0xfffffffe, RZ, 0xc0, !PT ;  /* 0xfffffffe0a0ac812 */ /* 0x000fe400078ec0ff */
[----:B------:R-:W-:Y:S02]  /*b280*/  @!P3 LEA.HI R8, R7, R7, RZ, 0x1 ;  /* 0x000000070708b211 */ /* 0x000fe400078f08ff */
[----:B------:R-:W-:Y:S01]  /*b290*/  @!P2 LEA.HI R7, R6, R6, RZ, 0x1 ;  /* 0x000000060607a211 */ /* 0x000fe200078f08ff */
[----:B------:R-:W-:Y:S01]  /*b2a0*/  @!P4 IMAD.WIDE R10, R10, 0x4, R2 ;  /* 0x000000040a0ac825 */ /* 0x000fe200078e0202 */
[----:B------:R-:W-:Y:S02]  /*b2b0*/  @!P3 LOP3.LUT R8, R8, 0xfffffffe, RZ, 0xc0, !PT ;  /* 0xfffffffe0808b812 */ /* 0x000fe400078ec0ff */
[C---:B-1----:R-:W-:Y:S02]  /*b2c0*/  IADD3 R5, R0.reuse, 0xf0, RZ ;  /* 0x000000f000057810 */ /* 0x042fe40007ffe0ff */
[----:B------:R-:W-:-:S02]  /*b2d0*/  IADD3 R4, R0, 0xf8, RZ ;  /* 0x000000f800047810 */ /* 0x000fc40007ffe0ff */
[----:B------:R-:W-:Y:S02]  /*b2e0*/  ISETP.GE.AND P1, PT, R5, c[0x0][0x3c8], PT ;  /* 0x0000f20005007a0c */ /* 0x000fe40003f26270 */
[----:B------:R-:W-:Y:S02]  /*b2f0*/  ISETP.GE.AND P0, PT, R4, c[0x0][0x3c8], PT ;  /* 0x0000f20004007a0c */ /* 0x000fe40003f06270 */
[----:B------:R-:W-:-:S09]  /*b300*/  @!P2 LOP3.LUT R7, R7, 0xfffffffe, RZ, 0xc0, !PT ;  /* 0xfffffffe0707a812 */ /* 0x000fd200078ec0ff */
[----:B------:R-:W-:Y:S02]  /*b310*/  @!P1 LEA.HI R6, R5, R5, RZ, 0x1 ;  /* 0x0000000505069211 */ /* 0x000fe400078f08ff */
[----:B------:R-:W-:Y:S01]  /*b320*/  @!P5 LOP3.LUT R5, R9, 0xfffffffe, RZ, 0xc0, !PT ;  /* 0xfffffffe0905d812 */ /* 0x000fe200078ec0ff */
[--C-:B------:R-:W-:Y:S01]  /*b330*/  @!P3 IMAD.WIDE R8, R8, 0x4, R2.reuse ;  /* 0x000000040808b825 */ /* 0x100fe200078e0202 */
        /* <DEDUP_REMOVED lines=10> */
[----:B------:R1:W-:Y:S04]  /*b3e0*/  @!P2 ST.E.64 [R6.64], R120 ;  /* 0x000000780600a985 */ /* 0x0003e8000c101b0c */
[----:B------:R1:W-:Y:S04]  /*b3f0*/  @!P1 ST.E.64 [R4.64], R124 ;  /* 0x0000007c04009985 */ /* 0x0003e8000c101b0c */
[----:B------:R1:W-:Y:S02]  /*b400*/  @!P0 ST.E.64 [R2.64], R128 ;  /* 0x0000008002008985 */ /* 0x0003e4000c101b0c */
.L_x_11:
[----:B------:R-:W-:Y:S05]  /*b410*/  BSYNC B0 ;  /* 0x0000000000007941 */ /* 0x000fea0003800000 */
.L_x_10:
[----:B------:R-:W-:Y:S01]  /*b420*/  ISETP.NE.AND P0, PT, R16, RZ, PT ;  /* 0x000000ff1000720c */ /* 0x000fe20003f05270 */
[----:B-1----:R1:W4:Y:S04]  /*b430*/  SHFL.IDX PT, R3, R19, 0x1, 0x1c1f ;  /* 0x003c1f0013037f89 */ /* 0x00232800000e0000 */
[----:B---3--:R1:W3:Y:S08]  /*b440*/  SHFL.IDX PT, R2, R20, 0x1, 0x1c1f ;  /* 0x003c1f0014027f89 */ /* 0x0082f000000e0000 */
[----:B------:R-:W-:Y:S05]  /*b450*/  @P0 EXIT ;  /* 0x000000000000094d */ /* 0x000fea0003800000 */
[C---:B------:R-:W-:Y:S02]  /*b460*/  IADD3 R5, R0.reuse, 0x8, RZ ;  /* 0x0000000800057810 */ /* 0x040fe40007ffe0ff */
[----:B------:R-:W-:-:S02]  /*b470*/  IADD3 R4, R0, 0x10, RZ ;  /* 0x0000001000047810 */ /* 0x000fc40007ffe0ff */
[----:B------:R-:W-:Y:S02]  /*b480*/  ISETP.GE.AND P1, PT, R5, c[0x0][0x3c8], PT ;  /* 0x0000f20005007a0c */ /* 0x000fe40003f26270 */
[----:B------:R-:W-:Y:S02]  /*b490*/  ISETP.GE.AND P0, PT, R4, c[0x0][0x3c8], PT ;  /* 0x0000f20004007a0c */ /* 0x000fe40003f06270 */
[C---:B------:R-:W-:Y:S02]  /*b4a0*/  ISETP.GE.AND P2, PT, R0.reuse, c[0x0][0x3c8], PT ;  /* 0x0000f20000007a0c */ /* 0x040fe40003f46270 */
[C---:B------:R-:W-:Y:S02]  /*b4b0*/  IADD3 R11, R0.reuse, 0x18, RZ ;  /* 0x00000018000b7810 */ /* 0x040fe40007ffe0ff */
[----:B------:R-:W-:Y:S02]  /*b4c0*/  IADD3 R13, R0, 0x20, RZ ;  /* 0x00000020000d7810 */ /* 0x000fe40007ffe0ff */
[----:B------:R-:W-:-:S02]  /*b4d0*/  ISETP.GE.AND P6, PT, R11, c[0x0][0x3c8], PT ;  /* 0x0000f2000b007a0c */ /* 0x000fc40003fc6270 */
[----:B------:R-:W-:Y:S02]  /*b4e0*/  ISETP.GE.AND P5, PT, R13, c[0x0][0x3c8], PT ;  /* 0x0000f2000d007a0c */ /* 0x000fe40003fa6270 */
[----:B------:R-:W-:Y:S02]  /*b4f0*/  @!P1 LEA.HI R5, R5, R5, RZ, 0x1 ;  /* 0x0000000505059211 */ /* 0x000fe400078f08ff */
[----:B------:R-:W-:Y:S01]  /*b500*/  @!P0 LEA.HI R4, R4, R4, RZ, 0x1 ;  /* 0x0000000404048211 */ /* 0x000fe200078f08ff */
[--C-:B---34-:R-:W-:Y:S01]  /*b510*/  @!P2 IMAD.WIDE R8, R0, 0x4, R2.reuse ;  /* 0x000000040008a825 */ /* 0x118fe200078e0202 */
[----:B------:R-:W-:Y:S02]  /*b520*/  @!P1 LOP3.LUT R5, R5, 0xfffffffe, RZ, 0xc0, !PT ;  /* 0xfffffffe05059812 */ /* 0x000fe400078ec0ff */
[----:B------:R-:W-:Y:S02]  /*b530*/  @!P0 LOP3.LUT R4, R4, 0xfffffffe, RZ, 0xc0, !PT ;  /* 0xfffffffe04048812 */ /* 0x000fe400078ec0ff */
[----:B------:R3:W-:Y:S01]  /*b540*/  @!P2 ST.E.64 [R8.64], R166 ;  /* 0x000000a60800a985 */ /* 0x0007e2000c101b0c */
[----:B--2---:R-:W-:Y:S01]  /*b550*/  @!P1 IMAD.WIDE R6, R5, 0x4, R2 ;  /* 0x0000000405069825 */ /* 0x004fe200078e0202 */
[----:B------:R-:W-:-:S02]  /*b560*/  IADD3 R10, R0, 0x38, RZ ;  /* 0x00000038000a7810 */ /* 0x000fc40007ffe0ff */
[----:B------:R-:W-:Y:S01]  /*b570*/  IADD3 R12, R0, 0x40, RZ ;  /* 0x00000040000c7810 */ /* 0x000fe20007ffe0ff */
[----:B------:R-:W-:Y:S01]  /*b580*/  @!P0 IMAD.WIDE R4, R4, 0x4, R2 ;  /* 0x0000000404048825 */ /* 0x000fe200078e0202 */
[----:B------:R-:W-:Y:S01]  /*b590*/  @!P1 ST.E.64 [R6.64], R162 ;  /* 0x000000a206009985 */ /* 0x000fe2000c101b0c */
[----:B------:R-:W-:Y:S02]  /*b5a0*/  IADD3 R14, R0, 0x48, RZ ;  /* 0x00000048000e7810 */ /* 0x000fe40007ffe0ff */
[----:B------:R-:W-:Y:S01]  /*b5b0*/  ISETP.GE.AND P2, PT, R10, c[0x0][0x3c8], PT ;  /* 0x0000f2000a007a0c */ /* 0x000fe20003f46270 */
[----:B------:R2:W-:Y:S01]  /*b5c0*/  @!P0 ST.E.64 [R4.64], R158 ;  /* 0x0000009e04008985 */ /* 0x0005e2000c101b0c */
[----:B------:R-:W-:Y:S02]  /*b5d0*/  ISETP.GE.AND P1, PT, R12, c[0x0][0x3c8], PT ;  /* 0x0000f2000c007a0c */ /* 0x000fe40003f26270 */
[----:B------:R-:W-:Y:S02]  /*b5e0*/  ISETP.GE.AND P0, PT, R14, c[0x0][0x3c8], PT ;  /* 0x0000f2000e007a0c */ /* 0x000fe40003f06270 */
[----:B------:R-:W-:-:S02]  /*b5f0*/  IADD3 R15, R0, 0x50, RZ ;  /* 0x00000050000f7810 */ /* 0x000fc40007ffe0ff */
[C---:B------:R-:W-:Y:S02]  /*b600*/  IADD3 R16, R0.reuse, 0x58, RZ ;  /* 0x0000005800107810 */ /* 0x040fe40007ffe0ff */
[C---:B---3--:R-:W-:Y:S02]  /*b610*/  IADD3 R8, R0.reuse, 0x28, RZ ;  /* 0x0000002800087810 */ /* 0x048fe40007ffe0ff */
[----:B------:R-:W-:Y:S02]  /*b620*/  IADD3 R9, R0, 0x30, RZ ;  /* 0x0000003000097810 */ /* 0x000fe40007ffe0ff */
[----:B------:R-:W-:Y:S02]  /*b630*/  ISETP.GE.AND P4, PT, R8, c[0x0][0x3c8], PT ;  /* 0x0000f20008007a0c */ /* 0x000fe40003f86270 */
[----:B------:R-:W-:Y:S02]  /*b640*/  ISETP.GE.AND P3, PT, R9, c[0x0][0x3c8], PT ;  /* 0x0000f20009007a0c */ /* 0x000fe40003f66270 */
[----:B--2---:R-:W-:-:S02]  /*b650*/  @!P6 LEA.HI R4, R11, R11, RZ, 0x1 ;  /* 0x0000000b0b04e211 */ /* 0x004fc400078f08ff */
[----:B------:R-:W-:Y:S02]  /*b660*/  @!P5 LEA.HI R5, R13, R13, RZ, 0x1 ;  /* 0x0000000d0d05d211 */ /* 0x000fe400078f08ff */
[----:B------:R-:W-:Y:S02]  /*b670*/  @!P6 LOP3.LUT R4, R4, 0xfffffffe, RZ, 0xc0, !PT ;  /* 0xfffffffe0404e812 */ /* 0x000fe400078ec0ff */
[----:B------:R-:W-:-:S03]  /*b680*/  @!P5 LOP3.LUT R5, R5, 0xfffffffe, RZ, 0xc0, !PT ;  /* 0xfffffffe0505d812 */ /* 0x000fc600078ec0ff */
[----:B------:R-:W-:-:S04]  /*b690*/  @!P6 IMAD.WIDE R6, R4, 0x4, R2 ;  /* 0x000000040406e825 */ /* 0x000fc800078e0202 */
[----:B------:R-:W-:Y:S01]  /*b6a0*/  @!P5 IMAD.WIDE R4, R5, 0x4, R2 ;  /* 0x000000040504d825 */ /* 0x000fe200078e0202 */
[----:B------:R2:W-:Y:S01]  /*b6b0*/  @!P6 ST.E.64 [R6.64], R154 ;  /* 0x0000009a0600e985 */ /* 0x0005e2000c101b0c */
[----:B------:R-:W-:-:S03]  /*b6c0*/  ISETP.GE.AND P6, PT, R15, c[0x0][0x3c8], PT ;  /* 0x0000f2000f007a0c */ /* 0x000fc60003fc6270 */
[----:B------:R3:W-:Y:S01]  /*b6d0*/  @!P5 ST.E.64 [R4.64], R150 ;  /* 0x000000960400d985 */ /* 0x0007e2000c101b0c */
[----:B------:R-:W-:Y:S02]  /*b6e0*/  ISETP.GE.AND P5, PT, R16, c[0x0][0x3c8], PT ;  /* 0x0000f20010007a0c */ /* 0x000fe40003fa6270 */
[----:B--2---:R-:W-:Y:S02]  /*b6f0*/  @!P2 LEA.HI R7, R10, R10, RZ, 0x1 ;  /* 0x0000000a0a07a211 */ /* 0x004fe400078f08ff */
[----:B------:R-:W-:Y:S02]  /*b700*/  @!P1 LEA.HI R6, R12, R12, RZ, 0x1 ;  /* 0x0000000c0c069211 */ /* 0x000fe400078f08ff */
[----:B---3--:R-:W-:Y:S02]  /*b710*/  @!P4 LEA.HI R4, R8, R8, RZ, 0x1 ;  /* 0x000000080804c211 */ /* 0x008fe400078f08ff */
[----:B------:R-:W-:Y:S02]  /*b720*/  @!P3 LEA.HI R8, R9, R9, RZ, 0x1 ;  /* 0x000000090908b211 */ /* 0x000fe400078f08ff */
[----:B------:R-:W-:-:S02]  /*b730*/  @!P0 LEA.HI R5, R14, R14, RZ, 0x1 ;  /* 0x0000000e0e058211 */ /* 0x000fc400078f08ff */
[----:B------:R-:W-:Y:S02]  /*b740*/  @!P4 LOP3.LUT R4, R4, 0xfffffffe, RZ, 0xc0, !PT ;  /* 0xfffffffe0404c812 */ /* 0x000fe400078ec0ff */
[----:B------:R-:W-:Y:S02]  /*b750*/  @!P3 LOP3.LUT R8, R8, 0xfffffffe, RZ, 0xc0, !PT ;  /* 0xfffffffe0808b812 */ /* 0x000fe400078ec0ff */
[----:B------:R-:W-:Y:S01]  /*b760*/  @!P2 LOP3.LUT R7, R7, 0xfffffffe, RZ, 0xc0, !PT ;  /* 0xfffffffe0707a812 */ /* 0x000fe200078ec0ff */
[--C-:B------:R-:W-:Y:S01]  /*b770*/  @!P4 IMAD.WIDE R12, R4, 0x4, R2.reuse ;  /* 0x00000004040cc825 */ /* 0x100fe200078e0202 */
[----:B------:R-:W-:Y:S02]  /*b780*/  @!P1 LOP3.LUT R6, R6, 0xfffffffe, RZ, 0xc0, !PT ;  /* 0xfffffffe06069812 */ /* 0x000fe400078ec0ff */
[----:B------:R-:W-:Y:S01]  /*b790*/  @!P0 LOP3.LUT R5, R5, 0xfffffffe, RZ, 0xc0, !PT ;  /* 0xfffffffe05058812 */ /* 0x000fe200078ec0ff */
[----:B------:R-:W-:Y:S01]  /*b7a0*/  @!P3 IMAD.WIDE R10, R8, 0x4, R2 ;  /* 0x00000004080ab825 */ /* 0x000fe200078e0202 */
[----:B------:R2:W-:Y:S01]  /*b7b0*/  @!P4 ST.E.64 [R12.64], R146 ;  /* 0x000000920c00c985 */ /* 0x0005e2000c101b0c */
[----:B------:R-:W-:-:S02]  /*b7c0*/  IADD3 R14, R0, 0x88, RZ ;  /* 0x00000088000e7810 */ /* 0x000fc40007ffe0ff */
[--C-:B------:R-:W-:Y:S01]  /*b7d0*/  @!P2 IMAD.WIDE R8, R7, 0x4, R2.reuse ;  /* 0x000000040708a825 */ /* 0x100fe200078e0202 */
[----:B------:R3:W-:Y:S03]  /*b7e0*/  @!P3 ST.E.64 [R10.64], R142 ;  /* 0x0000008e0a00b985 */ /* 0x0007e6000c101b0c */
[--C-:B------:R-:W-:Y:S01]  /*b7f0*/  @!P1 IMAD.WIDE R6, R6, 0x4, R2.reuse ;  /* 0x0000000406069825 */ /* 0x100fe200078e0202 */
[----:B------:R4:W-:Y:S03]  /*b800*/  @!P2 ST.E.64 [R8.64], R138 ;  /* 0x0000008a0800a985 */ /* 0x0009e6000c101b0c */
[----:B------:R-:W-:Y:S01]  /*b810*/  @!P0 IMAD.WIDE R4, R5, 0x4, R2 ;  /* 0x0000000405048825 */ /* 0x000fe200078e0202 */
[----:B------:R-:W-:Y:S04]  /*b820*/  @!P1 ST.E.64 [R6.64], R38 ;  /* 0x0000002606009985 */ /* 0x000fe8000c101b0c */
[----:B------:R5:W-:Y:S01]  /*b830*/  @!P0 ST.E.64 [R4.64], R42 ;  /* 0x0000002a04008985 */ /* 0x000be2000c101b0c */
[----:B--2---:R-:W-:-:S02]  /*b840*/  IADD3 R12, R0, 0x80, RZ ;  /* 0x00000080000c7810 */ /* 0x004fc40007ffe0ff */
[C---:B---3--:R-:W-:Y:S02]  /*b850*/  IADD3 R10, R0.reuse, 0x70, RZ ;  /* 0x00000070000a7810 */ /* 0x048fe40007ffe0ff */
[C---:B------:R-:W-:Y:S02]  /*b860*/  IADD3 R11, R0.reuse, 0x78, RZ ;  /* 0x00000078000b7810 */ /* 0x040fe40007ffe0ff */
[C---:B----4-:R-:W-:Y:S02]  /*b870*/  IADD3 R8, R0.reuse, 0x60, RZ ;  /* 0x0000006000087810 */ /* 0x050fe40007ffe0ff */
[----:B------:R-:W-:Y:S02]  /*b880*/  IADD3 R9, R0, 0x68, RZ ;  /* 0x0000006800097810 */ /* 0x000fe40007ffe0ff */
[----:B------:R-:W-:Y:S02]  /*b890*/  ISETP.GE.AND P4, PT, R8, c[0x0][0x3c8], PT ;  /* 0x0000f20008007a0c */ /* 0x000fe40003f86270 */
[----:B------:R-:W-:-:S02]  /*b8a0*/  ISETP.GE.AND P3, PT, R9, c[0x0][0x3c8], PT ;  /* 0x0000f20009007a0c */ /* 0x000fc40003f66270 */
[----:B-----5:R-:W-:Y:S02]  /*b8b0*/  @!P6 LEA.HI R4, R15, R15, RZ, 0x1 ;  /* 0x0000000f0f04e211 */ /* 0x020fe400078f08ff */
[----:B------:R-:W-:Y:S02]  /*b8c0*/  @!P5 LEA.HI R5, R16, R16, RZ, 0x1 ;  /* 0x000000101005d211 */ /* 0x000fe400078f08ff */
[----:B------:R-:W-:Y:S02]  /*b8d0*/  @!P6 LOP3.LUT R4, R4, 0xfffffffe, RZ, 0xc0, !PT ;  /* 0xfffffffe0404e812 */ /* 0x000fe400078ec0ff */
[----:B------:R-:W-:Y:S02]  /*b8e0*/  @!P5 LOP3.LUT R5, R5, 0xfffffffe, RZ, 0xc0, !PT ;  /* 0xfffffffe0505d812 */ /* 0x000fe400078ec0ff */
[----:B------:R-:W-:Y:S01]  /*b8f0*/  ISETP.GE.AND P2, PT, R10, c[0x0][0x3c8], PT ;  /* 0x0000f2000a007a0c */ /* 0x000fe20003f46270 */
[----:B------:R-:W-:Y:S01]  /*b900*/  @!P6 IMAD.WIDE R6, R4, 0x4, R2 ;  /* 0x000000040406e825 */ /* 0x000fe200078e0202 */
[----:B------:R-:W-:-:S02]  /*b910*/  ISETP.GE.AND P1, PT, R11, c[0x0][0x3c8], PT ;  /* 0x0000f2000b007a0c */ /* 0x000fc40003f26270 */
[----:B------:R-:W-:Y:S01]  /*b920*/  ISETP.GE.AND P0, PT, R12, c[0x0][0x3c8], PT ;  /* 0x0000f2000c007a0c */ /* 0x000fe20003f06270 */
[----:B------:R-:W-:Y:S01]  /*b930*/  @!P5 IMAD.WIDE R4, R5, 0x4, R2 ;  /* 0x000000040504d825 */ /* 0x000fe200078e0202 */
[----:B------:R2:W-:Y:S01]  /*b940*/  @!P6 ST.E.64 [R6.64], R46 ;  /* 0x0000002e0600e985 */ /* 0x0005e2000c101b0c */
[----:B------:R-:W-:Y:S02]  /*b950*/  IADD3 R15, R0, 0x90, RZ ;  /* 0x00000090000f7810 */ /* 0x000fe40007ffe0ff */
[----:B------:R-:W-:Y:S01]  /*b960*/  ISETP.GE.AND P6, PT, R14, c[0x0][0x3c8], PT ;  /* 0x0000f2000e007a0c */ /* 0x000fe20003fc6270 */
[----:B------:R3:W-:Y:S01]  /*b970*/  @!P5 ST.E.64 [R4.64], R50 ;  /* 0x000000320400d985 */ /* 0x0007e2000c101b0c */
[----:B------:R-:W-:Y:S02]  /*b980*/  ISETP.GE.AND P5, PT, R15, c[0x0][0x3c8], PT ;  /* 0x0000f2000f007a0c */ /* 0x000fe40003fa6270 */
[----:B--2---:R-:W-:Y:S02]  /*b990*/  @!P2 LEA.HI R7, R10, R10, RZ, 0x1 ;  /* 0x0000000a0a07a211 */ /* 0x004fe400078f08ff */
[----:B------:R-:W-:-:S02]  /*b9a0*/  @!P1 LEA.HI R6, R11, R11, RZ, 0x1 ;  /* 0x0000000b0b069211 */ /* 0x000fc400078f08ff */
[----:B---3--:R-:W-:Y:S02]  /*b9b0*/  @!P4 LEA.HI R4, R8, R8, RZ, 0x1 ;  /* 0x000000080804c211 */ /* 0x008fe400078f08ff */
[----:B------:R-:W-:Y:S02]  /*b9c0*/  @!P3 LEA.HI R8, R9, R9, RZ, 0x1 ;  /* 0x000000090908b211 */ /* 0x000fe400078f08ff */
[----:B------:R-:W-:Y:S02]  /*b9d0*/  @!P0 LEA.HI R5, R12, R12, RZ, 0x1 ;  /* 0x0000000c0c058211 */ /* 0x000fe400078f08ff */
[----:B------:R-:W-:Y:S02]  /*b9e0*/  @!P4 LOP3.LUT R4, R4, 0xfffffffe, RZ, 0xc0, !PT ;  /* 0xfffffffe0404c812 */ /* 0x000fe400078ec0ff */
[----:B------:R-:W-:Y:S02]  /*b9f0*/  @!P3 LOP3.LUT R8, R8, 0xfffffffe, RZ, 0xc0, !PT ;  /* 0xfffffffe0808b812 */ /* 0x000fe400078ec0ff */
[----:B------:R-:W-:Y:S01]  /*ba00*/  @!P2 LOP3.LUT R7, R7, 0xfffffffe, RZ, 0xc0, !PT ;  /* 0xfffffffe0707a812 */ /* 0x000fe200078ec0ff */
[----:B------:R-:W-:Y:S01]  /*ba10*/  @!P4 IMAD.WIDE R12, R4, 0x4, R2 ;  /* 0x00000004040cc825 */ /* 0x000fe200078e0202 */
[----:B------:R-:W-:-:S02]  /*ba20*/  @!P1 LOP3.LUT R6, R6, 0xfffffffe, RZ, 0xc0, !PT ;  /* 0xfffffffe06069812 */ /* 0x000fc400078ec0ff */
[----:B------:R-:W-:Y:S01]  /*ba30*/  @!P0 LOP3.LUT R5, R5, 0xfffffffe, RZ, 0xc0, !PT ;  /* 0xfffffffe05058812 */ /* 0x000fe200078ec0ff */
[--C-:B------:R-:W-:Y:S01]  /*ba40*/  @!P3 IMAD.WIDE R10, R8, 0x4, R2.reuse ;  /* 0x00000004080ab825 */ /* 0x100fe200078e0202 */
[----:B------:R2:W-:Y:S03]  /*ba50*/  @!P4 ST.E.64 [R12.64], R54 ;  /* 0x000000360c00c985 */ /* 0x0005e6000c101b0c */
        /* <DEDUP_REMOVED lines=24> */
[C---:B------:R-:W-:Y:S02]  /*bbe0*/  IADD3 R14, R0.reuse, 0xc0, RZ ;  /* 0x000000c0000e7810 */ /* 0x040fe40007ffe0ff */
[----:B------:R-:W-:Y:S01]  /*bbf0*/  IADD3 R15, R0, 0xc8, RZ ;  /* 0x000000c8000f7810 */ /* 0x000fe20007ffe0ff */
[----:B------:R3:W-:Y:S01]  /*bc00*/  @!P5 ST.E.64 [R4.64], R78 ;  /* 0x0000004e0400d985 */ /* 0x0007e2000c101b0c */
[----:B------:R-:W-:Y:S02]  /*bc10*/  ISETP.GE.AND P6, PT, R14, c[0x0][0x3c8], PT ;  /* 0x0000f2000e007a0c */ /* 0x000fe40003fc6270 */
[----:B------:R-:W-:Y:S02]  /*bc20*/  ISETP.GE.AND P5, PT, R15, c[0x0][0x3c8], PT ;  /* 0x0000f2000f007a0c */ /* 0x000fe40003fa6270 */
[----:B--2---:R-:W-:-:S02]  /*bc30*/  @!P2 LEA.HI R7, R10, R10, RZ, 0x1 ;  /* 0x0000000a0a07a211 */ /* 0x004fc400078f08ff */
[----:B------:R-:W-:Y:S02]  /*bc40*/  @!P1 LEA.HI R6, R11, R11, RZ, 0x1 ;  /* 0x0000000b0b069211 */ /* 0x000fe400078f08ff */
[----:B---3--:R-:W-:Y:S02]  /*bc50*/  @!P4 LEA.HI R4, R8, R8, RZ, 0x1 ;  /* 0x000000080804c211 */ /* 0x008fe400078f08ff */
[----:B------:R-:W-:Y:S02]  /*bc60*/  @!P3 LEA.HI R8, R9, R9, RZ, 0x1 ;  /* 0x000000090908b211 */ /* 0x000fe400078f08ff */
[----:B------:R-:W-:Y:S02]  /*bc70*/  @!P0 LEA.HI R5, R12, R12, RZ, 0x1 ;  /* 0x0000000c0c058211 */ /* 0x000fe400078f08ff */
[----:B------:R-:W-:Y:S02]  /*bc80*/  @!P4 LOP3.LUT R4, R4, 0xfffffffe, RZ, 0xc0, !PT ;  /* 0xfffffffe0404c812 */ /* 0x000fe400078ec0ff */
[----:B------:R-:W-:-:S02]  /*bc90*/  @!P3 LOP3.LUT R8, R8, 0xfffffffe, RZ, 0xc0, !PT ;  /* 0xfffffffe0808b812 */ /* 0x000fc400078ec0ff */
[----:B------:R-:W-:Y:S01]  /*bca0*/  @!P2 LOP3.LUT R7, R7, 0xfffffffe, RZ, 0xc0, !PT ;  /* 0xfffffffe0707a812 */ /* 0x000fe200078ec0ff */
[--C-:B------:R-:W-:Y:S01]  /*bcb0*/  @!P4 IMAD.WIDE R12, R4, 0x4, R2.reuse ;  /* 0x00000004040cc825 */ /* 0x100fe200078e0202 */
[----:B------:R-:W-:Y:S02]  /*bcc0*/  @!P1 LOP3.LUT R6, R6, 0xfffffffe, RZ, 0xc0, !PT ;  /* 0xfffffffe06069812 */ /* 0x000fe400078ec0ff */
        /* <DEDUP_REMOVED lines=20> */
[----:B------:R-:W-:Y:S02]  /*be10*/  ISETP.GE.AND P2, PT, R10, c[0x0][0x3c8], PT ;  /* 0x0000f2000a007a0c */ /* 0x000fe40003f46270 */
[----:B------:R-:W-:Y:S01]  /*be20*/  @!P5 LOP3.LUT R5, R5, 0xfffffffe, RZ, 0xc0, !PT ;  /* 0xfffffffe0505d812 */ /* 0x000fe200078ec0ff */
[----:B------:R-:W-:Y:S01]  /*be30*/  @!P6 IMAD.WIDE R6, R4, 0x4, R2 ;  /* 0x000000040406e825 */ /* 0x000fe200078e0202 */
[----:B------:R-:W-:-:S02]  /*be40*/  ISETP.GE.AND P1, PT, R11, c[0x0][0x3c8], PT ;  /* 0x0000f2000b007a0c */ /* 0x000fc40003f26270 */
[----:B------:R-:W-:Y:S01]  /*be50*/  ISETP.GE.AND P0, PT, R12, c[0x0][0x3c8], PT ;  /* 0x0000f2000c007a0c */ /* 0x000fe20003f06270 */
[----:B------:R-:W-:Y:S01]  /*be60*/  @!P5 IMAD.WIDE R4, R5, 0x4, R2 ;  /* 0x000000040504d825 */ /* 0x000fe200078e0202 */
[----:B------:R2:W-:Y:S01]  /*be70*/  @!P6 ST.E.64 [R6.64], R102 ;  /* 0x000000660600e985 */ /* 0x0005e2000c101b0c */
[----:B------:R-:W-:-:S03]  /*be80*/  IADD3 R0, R0, 0xf8, RZ ;  /* 0x000000f800007810 */ /* 0x000fc60007ffe0ff */
[----:B------:R3:W-:Y:S01]  /*be90*/  @!P5 ST.E.64 [R4.64], R106 ;  /* 0x0000006a0400d985 */ /* 0x0007e2000c101b0c */
[----:B--2---:R-:W-:-:S04]  /*bea0*/  @!P2 LEA.HI R7, R10, R10, RZ, 0x1 ;  /* 0x0000000a0a07a211 */ /* 0x004fc800078f08ff */
        /* <DEDUP_REMOVED lines=17> */
[----:B------:R2:W-:Y:S04]  /*bfc0*/  @!P1 ST.E.64 [R6.64], R122 ;  /* 0x0000007a06009985 */ /* 0x0005e8000c101b0c */
[----:B------:R2:W-:Y:S01]  /*bfd0*/  @!P0 ST.E.64 [R4.64], R126 ;  /* 0x0000007e04008985 */ /* 0x0005e2000c101b0c */
[----:B------:R-:W-:-:S13]  /*bfe0*/  ISETP.GE.AND P0, PT, R0, c[0x0][0x3c8], PT ;  /* 0x0000f20000007a0c */ /* 0x000fda0003f06270 */
[----:B------:R-:W-:Y:S05]  /*bff0*/  @P0 EXIT ;  /* 0x000000000000094d */ /* 0x000fea0003800000 */
[----:B------:R-:W-:-:S04]  /*c000*/  LEA.HI R0, R0, R0, RZ, 0x1 ;  /* 0x0000000000007211 */ /* 0x000fc800078f08ff */
[----:B------:R-:W-:-:S05]  /*c010*/  LOP3.LUT R0, R0, 0xfffffffe, RZ, 0xc0, !PT ;  /* 0xfffffffe00007812 */ /* 0x000fca00078ec0ff */
[----:B------:R-:W-:-:S05]  /*c020*/  IMAD.WIDE R2, R0, 0x4, R2 ;  /* 0x0000000400027825 */ /* 0x000fca00078e0202 */
[----:B------:R-:W-:Y:S01]  /*c030*/  ST.E.64 [R2.64], R130 ;  /* 0x0000008202007985 */ /* 0x000fe2000c101b0c */
[----:B------:R-:W-:Y:S05]  /*c040*/  EXIT ;  /* 0x000000000000794d */ /* 0x000fea0003800000 */
.L_x_9:
[----:B------:R-:W1:Y:S02]  /*c050*/  S2R R0, SR_TID.X ;  /* 0x0000000000007919 */ /* 0x000e640000002100 */
[----:B-1----:R-:W-:-:S13]  /*c060*/  ISETP.GT.AND P0, PT, R0, 0x7f, PT ;  /* 0x0000007f0000780c */ /* 0x002fda0003f04270 */
[----:B------:R-:W-:Y:S05]  /*c070*/  @P0 EXIT ;  /* 0x000000000000094d */ /* 0x000fea0003800000 */
[----:B------:R-:W1:Y:S01]  /*c080*/  S2R R8, SR_CTAID.X ;  /* 0x0000000000087919 */ /* 0x000e620000002500 */
[----:B------:R-:W-:-:S05]  /*c090*/  MOV R3, c[0x0][0x4e8] ;  /* 0x00013a0000037a02 */ /* 0x000fca0000000f00 */
[----:B------:R-:W-:Y:S01]  /*c0a0*/  IMAD R2, R3, c[0x0][0x388], RZ ;  /* 0x0000e20003027a24 */ /* 0x000fe200078e02ff */
[----:B-1----:R-:W-:-:S04]  /*c0b0*/  LEA R8, R8, R0, 0x7 ;  /* 0x0000000008087211 */ /* 0x002fc800078e38ff */
[----:B------:R-:W-:-:S13]  /*c0c0*/  ISETP.GE.AND P0, PT, R8, R2, PT ;  /* 0x000000020800720c */ /* 0x000fda0003f06270 */
[----:B------:R-:W-:Y:S05]  /*c0d0*/  @P0 EXIT ;  /* 0x000000000000094d */ /* 0x000fea0003800000 */
[----:B------:R-:W1:Y:S01]  /*c0e0*/  S2R R7, SR_CTAID.Z ;  /* 0x0000000000077919 */ /* 0x000e620000002700 */
[----:B------:R-:W-:Y:S01]  /*c0f0*/  USHF.R.S32.HI UR6, URZ, 0x1f, UR11 ;  /* 0x0000001f3f067899 */ /* 0x000fe2000801140b */
[----:B------:R-:W-:Y:S01]  /*c100*/  ISETP.NE.AND P0, PT, R3, 0x1, PT ;  /* 0x000000010300780c */ /* 0x000fe20003f05270 */
[----:B------:R-:W-:Y:S01]  /*c110*/  ULDC.64 UR4, c[0x0][0x4d0] ;  /* 0x0001340000047ab9 */ /* 0x000fe20000000a00 */
[----:B------:R-:W2:Y:S01]  /*c120*/  S2R R9, SR_CTAID.Y ;  /* 0x0000000000097919 */ /* 0x000ea20000002600 */
[----:B------:R-:W-:Y:S01]  /*c130*/  UIMAD UR6, UR6, UR4, URZ ;  /* 0x00000004060672a4 */ /* 0x000fe2000f8e023f */
[----:B------:R-:W-:Y:S01]  /*c140*/  IADD3 R4, RZ, -UR11, RZ ;  /* 0x8000000bff047c10 */ /* 0x000fe2000fffe0ff */
[----:B------:R-:W-:Y:S01]  /*c150*/  UIMAD.WIDE.U32 UR8, UR11, UR4, URZ ;  /* 0x000000040b0872a5 */ /* 0x000fe2000f8e003f */
[----:B------:R-:W-:Y:S01]  /*c160*/  MOV R0, R8 ;  /* 0x0000000800007202 */ /* 0x000fe20000000f00 */
[----:B------:R-:W-:-:S04]  /*c170*/  UIMAD UR4, UR11, UR5, UR6 ;  /* 0x000000050b0472a4 */ /* 0x000fc8000f8e0206 */
[----:B------:R-:W-:Y:S01]  /*c180*/  UIADD3 UR4, UR9, UR4, URZ ;  /* 0x0000000409047290 */ /* 0x000fe2000fffe03f */
[----:B------:R-:W-:Y:S01]  /*c190*/  MOV R3, UR9 ;  /* 0x0000000900037c02 */ /* 0x000fe20008000f00 */
[----:B------:R-:W-:-:S04]  /*c1a0*/  @P0 IMAD.HI.U32 R5, R8, c[0x0][0x4ec], RZ ;  /* 0x00013b0008050a27 */ /* 0x000fc800078e00ff */
[----:B------:R-:W-:Y:S01]  /*c1b0*/  IMAD.U32 R2, RZ, RZ, UR8 ;  /* 0x00000008ff027e24 */ /* 0x000fe2000f8e00ff */
[----:B------:R-:W-:Y:S01]  /*c1c0*/  @P0 SHF.R.U32.HI R0, RZ, c[0x0][0x4f0], R5 ;  /* 0x00013c00ff000a19 */ /* 0x000fe20000011605 */
[----:B------:R-:W-:Y:S01]  /*c1d0*/  IMAD.U32 R3, RZ, RZ, UR4 ;  /* 0x00000004ff037e24 */ /* 0x000fe2000f8e00ff */
[----:B-1----:R-:W-:-:S03]  /*c1e0*/  SHF.R.S32.HI R6, RZ, 0x1f, R7 ;  /* 0x0000001fff067819 */ /* 0x002fc60000011407 */
[----:B------:R-:W-:-:S04]  /*c1f0*/  IMAD.WIDE.U32 R2, R7, c[0x0][0x4d8], R2 ;  /* 0x0001360007027a25 */ /* 0x000fc800078e0002 */
[----:B------:R-:W-:Y:S02]  /*c200*/  IMAD R6, R6, c[0x0][0x4d8], RZ ;  /* 0x0001360006067a24 */ /* 0x000fe400078e02ff */
[----:B--2---:R-:W-:Y:S02]  /*c210*/  IMAD R4, R4, c[0x0][0x550], R9 ;  /* 0x0001540004047a24 */ /* 0x004fe400078e0209 */
[----:B------:R-:W-:Y:S01]  /*c220*/  IMAD R5, R7, c[0x0][0x4dc], R6 ;  /* 0x0001370007057a24 */ /* 0x000fe200078e0206 */
[----:B------:R-:W-:Y:S02]  /*c230*/  IADD3 R7, -R0, RZ, RZ ;  /* 0x000000ff00077210 */ /* 0x000fe40007ffe1ff */
[----:B------:R-:W-:Y:S01]  /*c240*/  SHF.R.S32.HI R6, RZ, 0x1f, R4 ;  /* 0x0000001fff067819 */ /* 0x000fe20000011404 */
[----:B------:R-:W-:Y:S02]  /*c250*/  IMAD.IADD R3, R5, 0x1, R3 ;  /* 0x0000000105037824 */ /* 0x000fe400078e0203 */
[----:B------:R-:W-:Y:S01]  /*c260*/  IMAD R5, R7, c[0x0][0x4e8], R8 ;  /* 0x00013a0007057a24 */ /* 0x000fe200078e0208 */
[----:B------:R-:W-:Y:S01]  /*c270*/  SHF.R.S32.HI R7, RZ, 0x1f, R0 ;  /* 0x0000001fff077819 */ /* 0x000fe20000011400 */
[----:B------:R-:W-:-:S02]  /*c280*/  IMAD R6, R6, c[0x0][0x4e0], RZ ;  /* 0x0001380006067a24 */ /* 0x000fc400078e02ff */
[----:B------:R-:W-:-:S04]  /*c290*/  IMAD.WIDE.U32 R2, R4, c[0x0][0x4e0], R2 ;  /* 0x0001380004027a25 */ /* 0x000fc800078e0002 */
[----:B------:R-:W-:Y:S01]  /*c2a0*/  IMAD R6, R4, c[0x0][0x4e4], R6 ;  /* 0x0001390004067a24 */ /* 0x000fe200078e0206 */
[----:B------:R-:W-:Y:S02]  /*c2b0*/  SHF.R.S32.HI R4, RZ, 0x1f, R5 ;  /* 0x0000001fff047819 */ /* 0x000fe40000011405 */
[----:B------:R-:W-:-:S03]  /*c2c0*/  IADD3 R2, P0, R0, R2, RZ ;  /* 0x0000000200027210 */ /* 0x000fc60007f1e0ff */
[----:B------:R-:W-:Y:S01]  /*c2d0*/  IMAD R0, R4, c[0x0][0x4c8], RZ ;  /* 0x0001320004007a24 */ /* 0x000fe200078e02ff */
[----:B------:R-:W-:-:S03]  /*c2e0*/  IADD3.X R3, R7, R3, R6, P0, !PT ;  /* 0x0000000307037210 */ /* 0x000fc600007fe406 */
[C---:B------:R-:W-:Y:S02]  /*c2f0*/  IMAD R0, R5.reuse, c[0x0][0x4cc], R0 ;  /* 0x0001330005007a24 */ /* 0x040fe400078e0200 */
[----:B------:R-:W-:-:S05]  /*c300*/  IMAD.WIDE.U32 R2, R5, c[0x0][0x4c8], R2 ;  /* 0x0001320005027a25 */ /* 0x000fca00078e0002 */
[----:B------:R-:W-:Y:S02]  /*c310*/  IADD3 R0, R3, R0, RZ ;  /* 0x0000000003007210 */ /* 0x000fe40007ffe0ff */
[----:B------:R-:W-:-:S04]  /*c320*/  LEA R4, P0, R2, c[0x0][0x4a8], 0x2 ;  /* 0x00012a0002047a11 */ /* 0x000fc800078010ff */
[----:B------:R-:W-:Y:S02]  /*c330*/  LEA.HI.X R5, R2, c[0x0][0x4ac], R0, 0x2, P0 ;  /* 0x00012b0002057a11 */ /* 0x000fe400000f1400 */
[----:B------:R-:W-:-:S05]  /*c340*/  MOV R0, 0xff800000 ;  /* 0xff80000000007802 */ /* 0x000fca0000000f00 */
[----:B------:R-:W-:Y:S01]  /*c350*/  STG.E [R4.64], R0 ;  /* 0x0000000004007986 */ /* 0x000fe2000c10190c */
[----:B------:R-:W-:Y:S05]  /*c360*/  EXIT ;  /* 0x000000000000794d */ /* 0x000fea0003800000 */
.L_x_12:
[----:B------:R-:W-:-:S00]  /*c370*/  BRA `(.L_x_12) ;  /* 0xfffffff000007947 */ /* 0x000fc0000383ffff */
[----:B------:R-:W-:-:S00]  /*c380*/  NOP ;  /* 0x0000000000007918 */ /* 0x000fc00000000000 */
[----:B------:R-:W-:-:S00]  /*c390*/  NOP ;  /* 0x0000000000007918 */ /* 0x000fc00000000000 */
[----:B------:R-:W-:-:S00]  /*c3a0*/  NOP ;  /* 0x0000000000007918 */ /* 0x000fc00000000000 */
[----:B------:R-:W-:-:S00]  /*c3b0*/  NOP ;  /* 0x0000000000007918 */ /* 0x000fc00000000000 */
[----:B------:R-:W-:-:S00]  /*c3c0*/  NOP ;  /* 0x0000000000007918 */ /* 0x000fc00000000000 */
[----:B------:R-:W-:-:S00]  /*c3d0*/  NOP ;  /* 0x0000000000007918 */ /* 0x000fc00000000000 */
[----:B------:R-:W-:-:S00]  /*c3e0*/  NOP ;  /* 0x0000000000007918 */ /* 0x000fc00000000000 */
[----:B------:R-:W-:-:S00]  /*c3f0*/  NOP ;  /* 0x0000000000007918 */ /* 0x000fc00000000000 */
.L_x_3228:


//--------------------- .text._ZN7cutlass13device_kernelIN5flash19enable_sm80_to_sm89INS1_16FlashAttnFwdSm80INS1_25CollectiveMainloopFwdSm80ILi8ELi1ELb1EN4cute5tupleIJNS5_1CILi128EEENS7_ILi48EEENS7_ILi256EEEEEELi256ENS_10bfloat16_tEfNS_4arch4Sm80ELb0ELb0ELb1ELb1ELb1ELb0ELb1ELb1EEENS1_21CollectiveEpilogueFwdINS6_IJS8_SA_S9_EEENS6_IJNS7_ILi1EEESI_SI_EEESC_SE_Li256ELb1ELb1ELb1ELb0EEENS1_36VarlenDynamicPersistentTileSchedulerILi128ELi48ELi256ELi256ELb1ELb1ELb0ELb0ELb1ELb1EEEEEEEEEvNT_6ParamsE --------------------------
	.section	.text._ZN7cutlass13device_kernelIN5flash19enable_sm80_to_sm89INS1_16FlashAttnFwdSm80INS1_25CollectiveMainloopFwdSm80ILi8ELi1ELb1EN4cute5tupleIJNS5_1CILi128EEENS7_ILi48EEENS7_ILi256EEEEEELi256ENS_10bfloat16_tEfNS_4arch4Sm80ELb0ELb0ELb1ELb1ELb1ELb0ELb1ELb1EEENS1_21CollectiveEpilogueFwdINS6_IJS8_SA_S9_EEENS6_IJNS7_ILi1EEESI_SI_EEESC_SE_Li256ELb1ELb1ELb1ELb0EEENS1_36VarlenDynamicPersistentTileSchedulerILi128ELi48ELi256ELi256ELb1ELb1ELb0ELb0ELb1ELb1EEEEEEEEEvNT_6ParamsE,"ax",@progbits
	.sectioninfo	@"SHI_REGISTERS=255"
	.align	128
.text._ZN7cutlass13device_kernelIN5flash19enable_sm80_to_sm89INS1_16FlashAttnFwdSm80INS1_25CollectiveMainloopFwdSm80ILi8ELi1ELb1EN4cute5tupleIJNS5_1CILi128EEENS7_ILi48EEENS7_ILi256EEEEEELi256ENS_10bfloat16_tEfNS_4arch4Sm80ELb0ELb0ELb1ELb1ELb1ELb0ELb1ELb1EEENS1_21CollectiveEpilogueFwdINS6_IJS8_SA_S9_EEENS6_IJNS7_ILi1EEESI_SI_EEESC_SE_Li256ELb1ELb1ELb1ELb0EEENS1_36VarlenDynamicPersistentTileSchedulerILi128ELi48ELi256ELi256ELb1ELb1ELb0ELb0ELb1ELb1EEEEEEEEEvNT_6ParamsE:
        .type           _ZN7cutlass13device_kernelIN5flash19enable_sm80_to_sm89INS1_16FlashAttnFwdSm80INS1_25CollectiveMainloopFwdSm80ILi8ELi1ELb1EN4cute5tupleIJNS5_1CILi128EEENS7_ILi48EEENS7_ILi256EEEEEELi256ENS_10bfloat16_tEfNS_4arch4Sm80ELb0ELb0ELb1ELb1ELb1ELb0ELb1ELb1EEENS1_21CollectiveEpilogueFwdINS6_IJS8_SA_S9_EEENS6_IJNS7_ILi1EEESI_SI_EEESC_SE_Li256ELb1ELb1ELb1ELb0EEENS1_36VarlenDynamicPersistentTileSchedulerILi128ELi48ELi256ELi256ELb1ELb1ELb0ELb0ELb1ELb1EEEEEEEEEvNT_6ParamsE,@function
        .size           _ZN7cutlass13device_kernelIN5flash19enable_sm80_to_sm89INS1_16FlashAttnFwdSm80INS1_25CollectiveMainloopFwdSm80ILi8ELi1ELb1EN4cute5tupleIJNS5_1CILi128EEENS7_ILi48EEENS7_ILi256EEEEEELi256ENS_10bfloat16_tEfNS_4arch4Sm80ELb0ELb0ELb1ELb1ELb1ELb0ELb1ELb1EEENS1_21CollectiveEpilogueFwdINS6_IJS8_SA_S9_EEENS6_IJNS7_ILi1EEESI_SI_EEESC_SE_Li256ELb1ELb1ELb1ELb0EEENS1_36VarlenDynamicPersistentTileSchedulerILi128ELi48ELi256ELi256ELb1ELb1ELb0ELb0ELb1ELb1EEEEEEEEEvNT_6ParamsE,(.L_x_3229 - _ZN7cutlass13device_kernelIN5flash19enable_sm80_to_sm89INS1_16FlashAttnFwdSm80INS1_25CollectiveMainloopFwdSm80ILi8ELi1ELb1EN4cute5tupleIJNS5_1CILi128EEENS7_ILi48EEENS7_ILi256EEEEEELi256ENS_10bfloat16_tEfNS_4arch4Sm80ELb0ELb0ELb1ELb1ELb1ELb0ELb1ELb1EEENS1_21CollectiveEpilogueFwdINS6_IJS8_SA_S9_EEENS6_IJNS7_ILi1EEESI_SI_EEESC_SE_Li256ELb1ELb1ELb1ELb0EEENS1_36VarlenDynamicPersistentTileSchedulerILi128ELi48ELi256ELi256ELb1ELb1ELb0ELb0ELb1ELb1EEEEEEEEEvNT_6ParamsE)
        .other          _ZN7cutlass13device_kernelIN5flash19enable_sm80_to_sm89INS1_16FlashAttnFwdSm80INS1_25CollectiveMainloopFwdSm80ILi8ELi1ELb1EN4cute5tupleIJNS5_1CILi128EEENS7_ILi48EEENS7_ILi256EEEEEELi256ENS_10bfloat16_tEfNS_4arch4Sm80ELb0ELb0ELb1ELb1ELb1ELb0ELb1ELb1EEENS1_21CollectiveEpilogueFwdINS6_IJS8_SA_S9_EEENS6_IJNS7_ILi1EEESI_SI_EEESC_SE_Li256ELb1ELb1ELb1ELb0EEENS1_36VarlenDynamicPersistentTileSchedulerILi128ELi48ELi256ELi256ELb1ELb1ELb0ELb0ELb1ELb1EEEEEEEEEvNT_6ParamsE,@"STO_CUDA_ENTRY STV_DEFAULT"
_ZN7cutlass13device_kernelIN5flash19enable_sm80_to_sm89INS1_16FlashAttnFwdSm80INS1_25CollectiveMainloopFwdSm80ILi8ELi1ELb1EN4cute5tupleIJNS5_1CILi128EEENS7_ILi48EEENS7_ILi256EEEEEELi256ENS_10bfloat16_tEfNS_4arch4Sm80ELb0ELb0ELb1ELb1ELb1ELb0ELb1ELb1EEENS1_21CollectiveEpilogueFwdINS6_IJS8_SA_S9_EEENS6_IJNS7_ILi1EEESI_SI_EEESC_SE_Li256ELb1ELb1ELb1ELb0EEENS1_36VarlenDynamicPersistentTileSchedulerILi128ELi48ELi256ELi256ELb1ELb1ELb0ELb0ELb1ELb1EEEEEEEEEvNT_6ParamsE:
[----:B------:R-:W-:-:S03]  /*0000*/  MOV R1, c[0x0][0x28] ;  /* 0x00000a0000017a02 */ /* 0x000fc60000000f00 */
[----:B------:R-:W1:Y:S01]  /*0010*/  S2R R2, SR_TID.X ;  /* 0x0000000000027919 */ /* 0x000e620000002100 */
[----:B------:R-:W-:Y:S01]  /*0020*/  IADD3 R1, R1, -0x190, RZ ;  /* 0xfffffe7001017810 */ /* 0x000fe20007ffe0ff */
[----:B------:R-:W-:Y:S01]  /*0030*/  ULDC.64 UR6, c[0x0][0x118] ;  /* 0x0000460000067ab9 */ /* 0x000fe20000000a00 */
[----:B-1----:R-:W-:-:S05]  /*0040*/  SHF.R.U32.HI R0, RZ, 0x5, R2 ;  /* 0x00000005ff007819 */ /* 0x002fca0000011602 */
[----:B------:R-:W1:Y:S02]  /*0050*/  SHFL.IDX PT, R3, R0, RZ, 0x1f ;  /* 0x00001fff00037589 */ /* 0x000e6400000e0000 */
[----:B-1----:R-:W-:Y:S02]  /*0060*/  ISETP.NE.AND P0, PT, R3, RZ, PT ;  /* 0x000000ff0300720c */ /* 0x002fe40003f05270 */
[----:B------:R-:W-:Y:S11]  /*0070*/  STL [R1+0x180], R3 ;  /* 0x0001800301007387 */ /* 0x000ff60000100800 */
[----:B------:R-:W-:Y:S06]  /*0080*/  @P0 BAR.SYNC.DEFER_BLOCKING 0x5, 0x100 ;  /* 0x0144000000000b1d */ /* 0x000fec0000010000 */
[----:B------:R-:W1:Y:S04]  /*0090*/  @P0 LDS.128 R4, [0x1a080] ;  /* 0x01a08000ff040984 */ /* 0x000e680000000c00 */
[----:B-1----:R1:W-:Y:S04]  /*00a0*/  @P0 STL.64 [R1+0x48], R4 ;  /* 0x0000480401000387 */ /* 0x0023e80000100a00 */
[----:B------:R1:W-:Y:S04]  /*00b0*/  @P0 STL.64 [R1+0x50], R6 ;  /* 0x0000500601000387 */ /* 0x0003e80000100a00 */
[----:B------:R-:W-:Y:S06]  /*00c0*/  @P0 BAR.ARV 0x4, 0x100 ;  /* 0x0104000000000b1d */ /* 0x000fec0000002000 */
[----:B------:R-:W-:Y:S05]  /*00d0*/  @P0 BRA `(.L_x_13) ;  /* 0x00000b1000000947 */ /* 0x000fea0003800000 */
[----:B------:R-:W-:Y:S01]  /*00e0*/  LOP3.LUT R14, R2, 0x1f, RZ, 0xc0, !PT ;  /* 0x0000001f020e7812 */ /* 0x000fe200078ec0ff */
[----:B------:R-:W-:Y:S01]  /*00f0*/  CS2R R8, SRZ ;  /* 0x0000000000087805 */ /* 0x000fe2000001ff00 */
[----:B-1----:R-:W-:-:S02]  /*0100*/  IMAD.MOV.U32 R7, RZ, RZ, RZ ;  /* 0x000000ffff077224 */ /* 0x002fc400078e00ff */
[----:B------:R-:W-:-:S04]  /*0110*/  ISETP.NE.AND P6, PT, R14, 0x1f, PT ;  /* 0x0000001f0e00780c */ /* 0x000fc80003fc5270 */
[----:B------:R-:W-:-:S13]  /*0120*/  ISETP.GE.OR P0, PT, R14, c[0x0][0x53c], !P6 ;  /* 0x00014f000e007a0c */ /* 0x000fda0007706670 */
[----:B------:R-:W-:Y:S02]  /*0130*/  @!P0 IMAD.MOV.U32 R4, RZ, RZ, 0x4 ;  /* 0x00000004ff048424 */ /* 0x000fe400078e00ff */
[----:B------:R-:W-:Y:S02]  /*0140*/  @!P0 IMAD.MOV.U32 R2, RZ, RZ, 0x4 ;  /* 0x00000004ff028424 */ /* 0x000fe400078e00ff */
[----:B------:R-:W-:-:S04]  /*0150*/  @!P0 IMAD.WIDE.U32 R4, R14, R4, c[0x0][0x580] ;  /* 0x000160000e048625 */ /* 0x000fc800078e0004 */
[C---:B------:R-:W-:Y:S01]  /*0160*/  @!P0 IMAD.WIDE.U32 R2, R14.reuse, R2, c[0x0][0x578] ;  /* 0x00015e000e028625 */ /* 0x040fe200078e0002 */
[----:B------:R-:W2:Y:S04]  /*0170*/  @!P0 LDG.E R8, [R4.64] ;  /* 0x0000000604088981 */ /* 0x000ea8000c1e1900 */
[----:B------:R-:W2:Y:S01]  /*0180*/  @!P0 LDG.E R7, [R2.64] ;  /* 0x0000000602078981 */ /* 0x000ea2000c1e1900 */
[C---:B------:R-:W-:Y:S01]  /*0190*/  ISETP.NE.AND P5, PT, R14.reuse, RZ, PT ;  /* 0x000000ff0e00720c */ /* 0x040fe20003fa5270 */
[----:B------:R-:W1:Y:S01]  /*01a0*/  S2UR UR4, SR_CTAID.X ;  /* 0x00000000000479c3 */ /* 0x000e620000002500 */
[C---:B------:R-:W-:Y:S02]  /*01b0*/  ISETP.GE.U32.AND P4, PT, R14.reuse, 0x2, PT ;  /* 0x000000020e00780c */ /* 0x040fe40003f86070 */
[----:B------:R-:W-:-:S02]  /*01c0*/  ISETP.GE.U32.AND P3, PT, R14, 0x4, PT ;  /* 0x000000040e00780c */ /* 0x000fc40003f66070 */
[C---:B------:R-:W-:Y:S02]  /*01d0*/  ISETP.GE.U32.AND P2, PT, R14.reuse, 0x8, PT ;  /* 0x000000080e00780c */ /* 0x040fe40003f46070 */
[----:B------:R-:W-:Y:S01]  /*01e0*/  ISETP.GE.U32.AND P1, PT, R14, 0x10, PT ;  /* 0x000000100e00780c */ /* 0x000fe20003f26070 */
[----:B--2---:R-:W-:-:S05]  /*01f0*/  IMAD R4, R8, R7, RZ ;  /* 0x0000000708047224 */ /* 0x004fca00078e02ff */
[----:B------:R-:W2:Y:S02]  /*0200*/  SHFL.UP PT, R0, R4, 0x1, RZ ;  /* 0x0420000004007989 */ /* 0x000ea400000e00ff */
[----:B--2---:R-:W-:-:S05]  /*0210*/  SEL R0, R0, RZ, P5 ;  /* 0x000000ff00007207 */ /* 0x004fca0002800000 */
[----:B------:R-:W-:-:S05]  /*0220*/  IMAD.IADD R4, R4, 0x1, R0 ;  /* 0x0000000104047824 */ /* 0x000fca00078e0200 */
        /* <DEDUP_REMOVED lines=12> */
[----:B------:R-:W2:Y:S02]  /*02f0*/  SHFL.IDX PT, R6, R4, 0x1f, 0x1f ;  /* 0x03e01f0004067f89 */ /* 0x000ea400000e0000 */
[----:B--2---:R-:W-:-:S04]  /*0300*/  IMAD R6, R6, c[0x0][0x538], RZ ;  /* 0x00014e0006067a24 */ /* 0x004fc800078e02ff */
[----:B------:R-:W-:Y:S01]  /*0310*/  IMAD.MOV.U32 R0, RZ, RZ, R6 ;  /* 0x000000ffff007224 */ /* 0x000fe200078e0006 */
[----:B-1----:R-:W-:-:S13]  /*0320*/  ISETP.GT.AND P0, PT, R6, UR4, PT ;  /* 0x0000000406007c0c */ /* 0x002fda000bf04270 */
[----:B------:R-:W-:Y:S05]  /*0330*/  @P0 BRA `(.L_x_14) ;  /* 0x0000027000000947 */ /* 0x000fea0003800000 */
[----:B------:R-:W-:Y:S02]  /*0340*/  MOV R6, R0 ;  /* 0x0000000000067202 */ /* 0x000fe40000000f00 */
[----:B------:R-:W-:-:S04]  /*0350*/  MOV R9, RZ ;  /* 0x000000ff00097202 */ /* 0x000fc80000000f00 */
.L_x_18:
[----:B------:R-:W-:-:S04]  /*0360*/  IADD3 R0, R9, 0x1f, RZ ;  /* 0x0000001f09007810 */ /* 0x000fc80007ffe0ff */
[----:B------:R-:W-:-:S13]  /*0370*/  ISETP.GE.AND P0, PT, R0, c[0x0][0x53c], PT ;  /* 0x00014f0000007a0c */ /* 0x000fda0003f06270 */
[----:B------:R-:W-:Y:S05]  /*0380*/  @P0 BRA `(.L_x_15) ;  /* 0x0000078000000947 */ /* 0x000fea0003800000 */
[----:B------:R-:W-:Y:S01]  /*0390*/  MOV R9, R0 ;  /* 0x0000000000097202 */ /* 0x000fe20000000f00 */
[----:B------:R-:W-:Y:S01]  /*03a0*/  IMAD.MOV.U32 R7, RZ, RZ, RZ ;  /* 0x000000ffff077224 */ /* 0x000fe200078e00ff */
[----:B------:R-:W-:Y:S02]  /*03b0*/  MOV R8, RZ ;  /* 0x000000ff00087202 */ /* 0x000fe40000000f00 */
[----:B------:R-:W-:-:S04]  /*03c0*/  IADD3 R0, R14, R9, RZ ;  /* 0x000000090e007210 */ /* 0x000fc80007ffe0ff */
[----:B------:R-:W-:-:S13]  /*03d0*/  ISETP.GE.OR P0, PT, R0, c[0x0][0x53c], !P6 ;  /* 0x00014f0000007a0c */ /* 0x000fda0007706670 */
[----:B------:R-:W-:Y:S01]  /*03e0*/  @!P0 MOV R2, 0x4 ;  /* 0x0000000400028802 */ /* 0x000fe20000000f00 */
[----:B------:R-:W-:-:S04]  /*03f0*/  @!P0 IMAD.MOV.U32 R3, RZ, RZ, 0x4 ;  /* 0x00000004ff038424 */ /* 0x000fc800078e00ff */
[----:B------:R-:W-:-:S04]  /*0400*/  @!P0 IMAD.WIDE R4, R0, R2, c[0x0][0x580] ;  /* 0x0001600000048625 */ /* 0x000fc800078e0202 */
[----:B------:R-:W-:Y:S01]  /*0410*/  @!P0 IMAD.WIDE R2, R0, R3, c[0x0][0x578] ;  /* 0x00015e0000028625 */ /* 0x000fe200078e0203 */
[----:B------:R-:W2:Y:S04]  /*0420*/  @!P0 LDG.E R8, [R4.64] ;  /* 0x0000000604088981 */ /* 0x000ea8000c1e1900 */
[----:B------:R-:W2:Y:S02]  /*0430*/  @!P0 LDG.E R7, [R2.64] ;  /* 0x0000000602078981 */ /* 0x000ea4000c1e1900 */
[----:B--2---:R-:W-:Y:S01]  /*0440*/  IMAD R5, R8, R7, RZ ;  /* 0x0000000708057224 */ /* 0x004fe200078e02ff */
[----:B------:R-:W-:Y:S05]  /*0450*/  BRA.DIV ~URZ, `(.L_x_16) ;  /* 0x0000f4a27f007947 */ /* 0x000fea000b800000 */
[----:B------:R1:W2:Y:S02]  /*0460*/  SHFL.UP PT, R0, R5, 0x1, RZ ;  /* 0x0420000005007989 */ /* 0x0002a400000e00ff */
.L_x_115:
[----:B--2---:R-:W-:-:S04]  /*0470*/  SEL R0, R0, RZ, P5 ;  /* 0x000000ff00007207 */ /* 0x004fc80002800000 */
[----:B-1----:R-:W-:Y:S01]  /*0480*/  IADD3 R5, R5, R0, RZ ;  /* 0x0000000005057210 */ /* 0x002fe20007ffe0ff */
[----:B------:R-:W-:Y:S05]  /*0490*/  BRA.DIV ~URZ, `(.L_x_17) ;  /* 0x0000f4c27f007947 */ /* 0x000fea000b800000 */
[----:B------:R-:W1:Y:S02]  /*04a0*/  SHFL.UP PT, R0, R5, 0x2, RZ ;  /* 0x0440000005007989 */ /* 0x000e6400000e00ff */
[----:B-1----:R-:W-:-:S05]  /*04b0*/  SEL R0, R0, RZ, P4 ;  /* 0x000000ff00007207 */ /* 0x002fca0002000000 */
[----:B------:R-:W-:-:S05]  /*04c0*/  IMAD.IADD R0, R5, 0x1, R0 ;  /* 0x0000000105007824 */ /* 0x000fca00078e0200 */
        /* <DEDUP_REMOVED lines=9> */
[----:B------:R1:W2:Y:S02]  /*0560*/  SHFL.IDX PT, R0, R4, 0x1f, 0x1f ;  /* 0x03e01f0004007f89 */ /* 0x0002a400000e0000 */
.L_x_116:
[----:B--2---:R-:W-:-:S05]  /*0570*/  IMAD R0, R0, c[0x0][0x538], RZ ;  /* 0x00014e0000007a24 */ /* 0x004fca00078e02ff */
[----:B------:R-:W-:-:S04]  /*0580*/  IADD3 R6, R0, R6, RZ ;  /* 0x0000000600067210 */ /* 0x000fc80007ffe0ff */
[----:B------:R-:W-:-:S13]  /*0590*/  ISETP.GT.AND P0, PT, R6, UR4, PT ;  /* 0x0000000406007c0c */ /* 0x000fda000bf04270 */
[----:B-1----:R-:W-:Y:S05]  /*05a0*/  @!P0 BRA `(.L_x_18) ;  /* 0xfffffdb000008947 */ /* 0x002fea000383ffff */
.L_x_14:
[----:B------:R-:W-:-:S05]  /*05b0*/  IADD3 R12, -R0, R6, RZ ;  /* 0x00000006000c7210 */ /* 0x000fca0007ffe1ff */
[----:B------:R-:W-:-:S05]  /*05c0*/  IMAD R0, R4, c[0x0][0x538], R12 ;  /* 0x00014e0004007a24 */ /* 0x000fca00078e020c */
[----:B------:R-:W-:Y:S01]  /*05d0*/  ISETP.GT.AND P0, PT, R0, UR4, PT ;  /* 0x0000000400007c0c */ /* 0x000fe2000bf04270 */
[----:B------:R-:W-:-:S12]  /*05e0*/  BRA.DIV ~URZ, `(.L_x_19) ;  /* 0x0000f5227f007947 */ /* 0x000fd8000b800000 */
[----:B------:R-:W-:-:S04]  /*05f0*/  VOTE.ANY R5, PT, !P0 ;  /* 0x0000000000057806 */ /* 0x000fc800040e0100 */
.L_x_117:
[----:B------:R1:W2:Y:S01]  /*0600*/  POPC R13, R5 ;  /* 0x00000005000d7309 */ /* 0x0002a20000000000 */
[----:B------:R-:W-:Y:S05]  /*0610*/  BRA.DIV ~URZ, `(.L_x_20) ;  /* 0x0000f5427f007947 */ /* 0x000fea000b800000 */
[----:B--2---:R2:W3:Y:S01]  /*0620*/  SHFL.IDX PT, R11, R8, R13, 0x1f ;  /* 0x00001f0d080b7589 */ /* 0x0044e200000e0000 */
[----:B------:R-:W-:-:S03]  /*0630*/  MOV R6, RZ ;  /* 0x000000ff00067202 */ /* 0x000fc60000000f00 */
[----:B------:R2:W4:Y:S04]  /*0640*/  SHFL.IDX PT, R10, R7, R13, 0x1f ;  /* 0x00001f0d070a7589 */ /* 0x00052800000e0000 */
.L_x_118:
[----:B------:R-:W-:Y:S01]  /*0650*/  ISETP.NE.AND P0, PT, R5, RZ, PT ;  /* 0x000000ff0500720c */ /* 0x000fe20003f05270 */
[----:B------:R-:W-:-:S12]  /*0660*/  BSSY B0, `(.L_x_21) ;  /* 0x0000005000007945 */ /* 0x000fd80003800000 */
[----:B------:R-:W-:Y:S05]  /*0670*/  @!P0 BRA `(.L_x_22) ;  /* 0x0000003000008947 */ /* 0x000fea0003800000 */
[----:B------:R-:W-:Y:S01]  /*0680*/  IADD3 R3, R13, -0x1, RZ ;  /* 0xffffffff0d037810 */ /* 0x000fe20007ffe0ff */
[----:B------:R-:W-:Y:S05]  /*0690*/  BRA.DIV ~URZ, `(.L_x_23) ;  /* 0x0000f5a27f007947 */ /* 0x000fea000b800000 */
[----:B------:R1:W2:Y:S02]  /*06a0*/  SHFL.IDX PT, R6, R4, R3, 0x1f ;  /* 0x00001f0304067589 */ /* 0x0002a400000e0000 */
.L_x_22:
[----:B------:R-:W-:Y:S05]  /*06b0*/  BSYNC B0 ;  /* 0x0000000000007941 */ /* 0x000fea0003800000 */
.L_x_21:
[----:B---3--:R-:W-:Y:S01]  /*06c0*/  IABS R0, R11 ;  /* 0x0000000b00007213 */ /* 0x008fe20000000000 */
[----:B-12---:R-:W-:-:S04]  /*06d0*/  IMAD R4, R6, c[0x0][0x538], R12 ;  /* 0x00014e0006047a24 */ /* 0x006fc800078e020c */
[----:B------:R-:W-:Y:S01]  /*06e0*/  IMAD.MOV.U32 R5, RZ, RZ, R0 ;  /* 0x000000ffff057224 */ /* 0x000fe200078e0000 */
[----:B----4-:R-:W-:Y:S01]  /*06f0*/  IABS R0, R10 ;  /* 0x0000000a00007213 */ /* 0x010fe20000000000 */
[----:B------:R1:W-:Y:S01]  /*0700*/  STL [R1+0x48], R4 ;  /* 0x0000480401007387 */ /* 0x0003e20000100800 */
[----:B------:R-:W-:Y:S01]  /*0710*/  IADD3 R12, -R4, UR4, RZ ;  /* 0x00000004040c7c10 */ /* 0x000fe2000fffe1ff */
[----:B------:R-:W2:Y:S02]  /*0720*/  I2F.RP R2, R5 ;  /* 0x0000000500027306 */ /* 0x000ea40000209400 */
[----:B------:R-:W-:Y:S01]  /*0730*/  IMAD.MOV.U32 R7, RZ, RZ, R0 ;  /* 0x000000ffff077224 */ /* 0x000fe200078e0000 */
[----:B------:R-:W-:Y:S02]  /*0740*/  IABS R6, R12 ;  /* 0x0000000c00067213 */ /* 0x000fe40000000000 */
[----:B------:R-:W-:-:S03]  /*0750*/  IABS R0, R11 ;  /* 0x0000000b00007213 */ /* 0x000fc60000000000 */
[----:B------:R-:W-:Y:S01]  /*0760*/  I2F.RP R8, R7 ;  /* 0x0000000700087306 */ /* 0x000fe20000209400 */
[----:B------:R-:W-:-:S07]  /*0770*/  IADD3 R0, RZ, -R0, RZ ;  /* 0x80000000ff007210 */ /* 0x000fce0007ffe0ff */
[----:B--2---:R-:W2:Y:S02]  /*0780*/  MUFU.RCP R2, R2 ;  /* 0x0000000200027308 */ /* 0x004ea40000001000 */
[----:B--2---:R-:W-:-:S06]  /*0790*/  IADD3 R2, R2, 0xffffffe, RZ ;  /* 0x0ffffffe02027810 */ /* 0x004fcc0007ffe0ff */
[----:B------:R-:W2:Y:S02]  /*07a0*/  F2I.FTZ.U32.TRUNC.NTZ R3, R2 ;  /* 0x0000000200037305 */ /* 0x000ea4000021f000 */
[----:B--2---:R-:W-:-:S04]  /*07b0*/  IMAD.MOV R2, RZ, RZ, -R3 ;  /* 0x000000ffff027224 */ /* 0x004fc800078e0a03 */
[----:B-1----:R-:W-:Y:S02]  /*07c0*/  IMAD R4, R2, R5, RZ ;  /* 0x0000000502047224 */ /* 0x002fe400078e02ff */
[----:B------:R-:W-:-:S04]  /*07d0*/  IMAD.MOV.U32 R2, RZ, RZ, RZ ;  /* 0x000000ffff027224 */ /* 0x000fc800078e00ff */
[----:B------:R-:W-:-:S04]  /*07e0*/  IMAD.HI.U32 R2, R3, R4, R2 ;  /* 0x0000000403027227 */ /* 0x000fc800078e0002 */
[----:B------:R-:W-:-:S04]  /*07f0*/  IMAD.MOV.U32 R3, RZ, RZ, R6 ;  /* 0x000000ffff037224 */ /* 0x000fc800078e0006 */
[----:B------:R-:W-:-:S04]  /*0800*/  IMAD.HI.U32 R2, R2, R3, RZ ;  /* 0x0000000302027227 */ /* 0x000fc800078e00ff */
[----:B------:R-:W-:Y:S02]  /*0810*/  IMAD R0, R2, R0, R3 ;  /* 0x0000000002007224 */ /* 0x000fe400078e0203 */
[----:B------:R-:W1:Y:S03]  /*0820*/  MUFU.RCP R3, R8 ;  /* 0x0000000800037308 */ /* 0x000e660000001000 */
[----:B------:R-:W-:Y:S02]  /*0830*/  ISETP.GT.U32.AND P1, PT, R5, R0, PT ;  /* 0x000000000500720c */ /* 0x000fe40003f24070 */
[----:B-1----:R-:W-:-:S11]  /*0840*/  IADD3 R3, R3, 0xffffffe, RZ ;  /* 0x0ffffffe03037810 */ /* 0x002fd60007ffe0ff */
[----:B------:R-:W-:Y:S01]  /*0850*/  @!P1 IMAD.IADD R0, R0, 0x1, -R5 ;  /* 0x0000000100009824 */ /* 0x000fe200078e0a05 */
[----:B------:R-:W-:Y:S02]  /*0860*/  @!P1 IADD3 R2, R2, 0x1, RZ ;  /* 0x0000000102029810 */ /* 0x000fe40007ffe0ff */
[----:B------:R-:W-:Y:S01]  /*0870*/  ISETP.NE.AND P1, PT, R11, RZ, PT ;  /* 0x000000ff0b00720c */ /* 0x000fe20003f25270 */
[----:B------:R-:W1:Y:S01]  /*0880*/  F2I.FTZ.U32.TRUNC.NTZ R3, R3 ;  /* 0x0000000300037305 */ /* 0x000e62000021f000 */
[----:B------:R-:W-:Y:S02]  /*0890*/  ISETP.GE.U32.AND P2, PT, R0, R5, PT ;  /* 0x000000050000720c */ /* 0x000fe40003f46070 */
[----:B------:R-:W-:-:S04]  /*08a0*/  LOP3.LUT R0, R12, R11, RZ, 0x3c, !PT ;  /* 0x0000000b0c007212 */ /* 0x000fc800078e3cff */
[----:B------:R-:W-:-:S07]  /*08b0*/  ISETP.GE.AND P0, PT, R0, RZ, PT ;  /* 0x000000ff0000720c */ /* 0x000fce0003f06270 */
[----:B------:R-:W-:Y:S02]  /*08c0*/  @P2 IADD3 R2, R2, 0x1, RZ ;  /* 0x0000000102022810 */ /* 0x000fe40007ffe0ff */
[----:B-1----:R-:W-:-:S03]  /*08d0*/  IADD3 R0, RZ, -R3, RZ ;  /* 0x80000003ff007210 */ /* 0x002fc60007ffe0ff */
[----:B------:R-:W-:Y:S02]  /*08e0*/  IMAD.MOV.U32 R4, RZ, RZ, R2 ;  /* 0x000000ffff047224 */ /* 0x000fe400078e0002 */
[----:B------:R-:W-:Y:S01]  /*08f0*/  IMAD.MOV.U32 R2, RZ, RZ, R0 ;  /* 0x000000ffff027224 */ /* 0x000fe200078e0000 */
[----:B------:R-:W-:Y:S01]  /*0900*/  IABS R0, R10 ;  /* 0x0000000a00007213 */ /* 0x000fe20000000000 */
[----:B------:R-:W-:Y:S01]  /*0910*/  @!P0 IMAD.MOV R4, RZ, RZ, -R4 ;  /* 0x000000ffff048224 */ /* 0x000fe200078e0a04 */
[----:B------:R-:W-:Y:S01]  /*0920*/  @!P1 LOP3.LUT R4, RZ, R11, RZ, 0x33, !PT ;  /* 0x0000000bff049212 */ /* 0x000fe200078e33ff */
[----:B------:R-:W-:Y:S01]  /*0930*/  IMAD R5, R2, R7, RZ ;  /* 0x0000000702057224 */ /* 0x000fe200078e02ff */
[----:B------:R-:W-:Y:S01]  /*0940*/  MOV R2, RZ ;  /* 0x000000ff00027202 */ /* 0x000fe20000000f00 */
[----:B------:R-:W-:Y:S01]  /*0950*/  IMAD.MOV R6, RZ, RZ, -R0 ;  /* 0x000000ffff067224 */ /* 0x000fe200078e0a00 */
[----:B------:R-:W-:-:S03]  /*0960*/  IABS R8, R4 ;  /* 0x0000000400087213 */ /* 0x000fc60000000000 */
[----:B------:R-:W-:-:S04]  /*0970*/  IMAD.HI.U32 R0, R3, R5, R2 ;  /* 0x0000000503007227 */ /* 0x000fc800078e0002 */
[----:B------:R-:W-:Y:S02]  /*0980*/  IMAD.MOV.U32 R2, RZ, RZ, R8 ;  /* 0x000000ffff027224 */ /* 0x000fe400078e0008 */
[----:B------:R-:W-:Y:S02]  /*0990*/  IMAD.MOV.U32 R3, RZ, RZ, R6 ;  /* 0x000000ffff037224 */ /* 0x000fe400078e0006 */
[----:B------:R-:W-:-:S04]  /*09a0*/  IMAD.HI.U32 R0, R0, R2, RZ ;  /* 0x0000000200007227 */ /* 0x000fc800078e00ff */
[----:B------:R-:W-:Y:S02]  /*09b0*/  IMAD R2, R0, R3, R2 ;  /* 0x0000000300027224 */ /* 0x000fe400078e0202 */
[----:B------:R-:W-:-:S03]  /*09c0*/  IMAD R3, R4, R11, RZ ;  /* 0x0000000b04037224 */ /* 0x000fc600078e02ff */
[----:B------:R-:W-:Y:S02]  /*09d0*/  ISETP.GT.U32.AND P1, PT, R7, R2, PT ;  /* 0x000000020700720c */ /* 0x000fe40003f24070 */
[----:B------:R-:W-:-:S11]  /*09e0*/  IADD3 R3, R12, -R3, RZ ;  /* 0x800000030c037210 */ /* 0x000fd60007ffe0ff */
[----:B------:R-:W-:Y:S01]  /*09f0*/  @!P1 IMAD.IADD R2, R2, 0x1, -R7 ;  /* 0x0000000102029824 */ /* 0x000fe200078e0a07 */
[----:B------:R-:W-:Y:S02]  /*0a00*/  @!P1 IADD3 R0, R0, 0x1, RZ ;  /* 0x0000000100009810 */ /* 0x000fe40007ffe0ff */
[----:B------:R-:W-:Y:S02]  /*0a10*/  ISETP.NE.AND P1, PT, R10, RZ, PT ;  /* 0x000000ff0a00720c */ /* 0x000fe40003f25270 */
[----:B------:R-:W-:Y:S02]  /*0a20*/  ISETP.GE.U32.AND P2, PT, R2, R7, PT ;  /* 0x000000070200720c */ /* 0x000fe40003f46070 */
[----:B------:R-:W-:-:S04]  /*0a30*/  LOP3.LUT R2, R4, R10, RZ, 0x3c, !PT ;  /* 0x0000000a04027212 */ /* 0x000fc800078e3cff */
[----:B------:R-:W-:-:S07]  /*0a40*/  ISETP.GE.AND P0, PT, R2, RZ, PT ;  /* 0x000000ff0200720c */ /* 0x000fce0003f06270 */
[----:B------:R-:W-:-:S06]  /*0a50*/  @P2 IADD3 R0, R0, 0x1, RZ ;  /* 0x0000000100002810 */ /* 0x000fcc0007ffe0ff */
[----:B------:R-:W-:Y:S02]  /*0a60*/  @!P0 IADD3 R0, -R0, RZ, RZ ;  /* 0x000000ff00008210 */ /* 0x000fe40007ffe1ff */
[----:B------:R-:W-:-:S05]  /*0a70*/  @!P1 LOP3.LUT R0, RZ, R10, RZ, 0x33, !PT ;  /* 0x0000000aff009212 */ /* 0x000fca00078e33ff */
[--C-:B------:R-:W-:Y:S02]  /*0a80*/  IMAD.MOV R2, RZ, RZ, -R0.reuse ;  /* 0x000000ffff027224 */ /* 0x100fe400078e0a00 */
[C---:B------:R-:W-:Y:S02]  /*0a90*/  IMAD R0, R10.reuse, 0x1000000, R0 ;  /* 0x010000000a007824 */ /* 0x040fe400078e0200 */
[----:B------:R-:W-:Y:S02]  /*0aa0*/  IMAD R2, R10, R2, R4 ;  /* 0x000000020a027224 */ /* 0x000fe400078e0204 */
[----:B------:R-:W-:Y:S02]  /*0ab0*/  IMAD.IADD R4, R13, 0x1, R9 ;  /* 0x000000010d047824 */ /* 0x000fe400078e0209 */
[----:B------:R-:W-:-:S03]  /*0ac0*/  IMAD R0, R2, 0x10000, R0 ;  /* 0x0001000002007824 */ /* 0x000fc600078e0200 */
[----:B------:R1:W-:Y:S04]  /*0ad0*/  STL [R1+0x54], R4 ;  /* 0x0000540401007387 */ /* 0x0003e80000100800 */
[----:B------:R1:W-:Y:S04]  /*0ae0*/  STL [R1+0x50], R0 ;  /* 0x0000500001007387 */ /* 0x0003e80000100800 */
[----:B------:R1:W-:Y:S01]  /*0af0*/  STL [R1+0x4c], R3 ;  /* 0x00004c0301007387 */ /* 0x0003e20000100800 */
[----:B------:R-:W-:Y:S05]  /*0b00*/  BRA `(.L_x_24) ;  /* 0x0000006000007947 */ /* 0x000fea0003800000 */
.L_x_15:
[----:B------:R-:W-:Y:S01]  /*0b10*/  MOV R0, UR4 ;  /* 0x0000000400007c02 */ /* 0x000fe20008000f00 */
[----:B------:R-:W-:Y:S04]  /*0b20*/  STL [R1+0x4c], RZ ;  /* 0x00004cff01007387 */ /* 0x000fe80000100800 */
[----:B------:R-:W-:Y:S04]  /*0b30*/  STL [R1+0x50], RZ ;  /* 0x000050ff01007387 */ /* 0x000fe80000100800 */
[----:B------:R1:W-:Y:S02]  /*0b40*/  STL [R1+0x48], R0 ;  /* 0x0000480001007387 */ /* 0x0003e40000100800 */
[----:B-1----:R-:W-:-:S05]  /*0b50*/  MOV R0, c[0x0][0x53c] ;  /* 0x00014f0000007a02 */ /* 0x002fca0000000f00 */
[----:B------:R1:W-:Y:S02]  /*0b60*/  STL [R1+0x54], R0 ;  /* 0x0000540001007387 */ /* 0x0003e40000100800 */
.L_x_24:
[----:B-1----:R-:W2:Y:S04]  /*0b70*/  LDL R4, [R1+0x48] ;  /* 0x0000480001047983 */ /* 0x002ea80000100800 */
[----:B------:R-:W2:Y:S04]  /*0b80*/  LDL R5, [R1+0x4c] ;  /* 0x00004c0001057983 */ /* 0x000ea80000100800 */
[----:B------:R-:W2:Y:S04]  /*0b90*/  LDL R6, [R1+0x50] ;  /* 0x0000500001067983 */ /* 0x000ea80000100800 */
[----:B------:R-:W2:Y:S01]  /*0ba0*/  LDL R7, [R1+0x54] ;  /* 0x0000540001077983 */ /* 0x000ea20000100800 */
[----:B------:R-:W-:Y:S01]  /*0bb0*/  ISETP.NE.AND P0, PT, R14, RZ, PT ;  /* 0x000000ff0e00720c */ /* 0x000fe20003f05270 */
[----:B------:R-:W-:-:S12]  /*0bc0*/  WARPSYNC 0xffffffff ;  /* 0xffffffff00007948 */ /* 0x000fd80003800000 */
[----:B--2---:R1:W-:Y:S04]  /*0bd0*/  @!P0 STS.128 [0x1a080], R4 ;  /* 0x01a08004ff008388 */ /* 0x0043e80000000c00 */
[----:B------:R-:W-:Y:S06]  /*0be0*/  BAR.ARV 0x5, 0x100 ;  /* 0x0144000000007b1d */ /* 0x000fec0000002000 */
.L_x_13:
[----:B------:R-:W2:Y:S02]  /*0bf0*/  LDL R0, [R1+0x54] ;  /* 0x0000540001007983 */ /* 0x000ea40000100800 */
[----:B--2---:R-:W-:-:S13]  /*0c00*/  ISETP.GE.AND P0, PT, R0, c[0x0][0x53c], PT ;  /* 0x00014f0000007a0c */ /* 0x004fda0003f06270 */
[----:B------:R-:W-:Y:S05]  /*0c10*/  @P0 EXIT ;  /* 0x000000000000094d */ /* 0x000fea0003800000 */
[----:B------:R-:W2:Y:S01]  /*0c20*/  S2R R15, SR_TID.X ;  /* 0x00000000000f7919 */ /* 0x000ea20000002100 */
[----:B------:R-:W-:Y:S02]  /*0c30*/  ULDC UR5, c[0x0][0x2ac] ;  /* 0x0000ab0000057ab9 */ /* 0x000fe40000000800 */
[----:B------:R-:W-:Y:S02]  /*0c40*/  ULDC UR4, c[0x0][0x1d0] ;  /* 0x0000740000047ab9 */ /* 0x000fe40000000800 */
[----:B------:R-:W-:Y:S01]  /*0c50*/  UIMAD UR5, UR5, UR4, URZ ;  /* 0x00000004050572a4 */ /* 0x000fe2000f8e023f */
[----:B-12---:R-:W-:-:S04]  /*0c60*/  SHF.R.S32.HI R7, RZ, 0x1f, R15 ;  /* 0x0000001fff077819 */ /* 0x006fc8000001140f */
[CC--:B------:R-:W-:Y:S02]  /*0c70*/  LEA.HI R2, R7.reuse, R15.reuse, RZ, 0x4 ;  /* 0x0000000f07027211 */ /* 0x0c0fe400078f20ff */
[----:B------:R-:W-:Y:S02]  /*0c80*/  LEA.HI R14, R7, R15, RZ, 0x2 ;  /* 0x0000000f070e7211 */ /* 0x000fe400078f10ff */
[----:B------:R-:W-:Y:S02]  /*0c90*/  SHF.R.S32.HI R3, RZ, 0x4, R2 ;  /* 0x00000004ff037819 */ /* 0x000fe40000011402 */
[--C-:B------:R-:W-:Y:S02]  /*0ca0*/  SHF.R.S32.HI R8, RZ, 0x2, R14.reuse ;  /* 0x00000002ff087819 */ /* 0x100fe4000001140e */
[----:B------:R-:W-:Y:S02]  /*0cb0*/  LEA.HI R0, R2, R3, RZ, 0x1 ;  /* 0x0000000302007211 */ /* 0x000fe400078f08ff */
[----:B------:R-:W-:-:S02]  /*0cc0*/  SHF.R.S32.HI R4, RZ, 0x1f, R14 ;  /* 0x0000001fff047819 */ /* 0x000fc4000001140e */
[----:B------:R-:W-:Y:S02]  /*0cd0*/  LOP3.LUT R0, R0, 0xfffffffe, RZ, 0xc0, !PT ;  /* 0xfffffffe00007812 */ /* 0x000fe400078ec0ff */
[CC--:B------:R-:W-:Y:S02]  /*0ce0*/  LEA.HI R10, R7.reuse, R15.reuse, RZ, 0x3 ;  /* 0x0000000f070a7211 */ /* 0x0c0fe400078f18ff */
[----:B------:R-:W-:Y:S01]  /*0cf0*/  LEA.HI R9, R7, R15, RZ, 0x5 ;  /* 0x0000000f07097211 */ /* 0x000fe200078f28ff */
[----:B------:R-:W-:Y:S01]  /*0d00*/  IMAD.IADD R12, R3, 0x1, -R0 ;  /* 0x00000001030c7824 */ /* 0x000fe200078e0a00 */
[----:B------:R-:W-:Y:S02]  /*0d10*/  LOP3.LUT R0, R2, 0xfffffff0, RZ, 0xc0, !PT ;  /* 0xfffffff002007812 */ /* 0x000fe400078ec0ff */
[----:B------:R-:W-:Y:S02]  /*0d20*/  LEA.HI R2, R4, R8, RZ, 0x3 ;  /* 0x0000000804027211 */ /* 0x000fe400078f18ff */
[----:B------:R-:W-:Y:S01]  /*0d30*/  SHF.R.S32.HI R5, RZ, 0x3, R10 ;  /* 0x00000003ff057819 */ /* 0x000fe2000001140a */
[----:B------:R-:W-:Y:S01]  /*0d40*/  IMAD.IADD R0, R15, 0x1, -R0 ;  /* 0x000000010f007824 */ /* 0x000fe200078e0a00 */
[----:B------:R-:W-:-:S02]  /*0d50*/  LOP3.LUT R4, R10, 0xfffffff8, RZ, 0xc0, !PT ;  /* 0xfffffff80a047812 */ /* 0x000fc400078ec0ff */
[----:B------:R-:W-:Y:S01]  /*0d60*/  LOP3.LUT R2, R2, 0xfffffff8, RZ, 0xc0, !PT ;  /* 0xfffffff802027812 */ /* 0x000fe200078ec0ff */
[----:B------:R-:W-:Y:S01]  /*0d70*/  IMAD.SHL.U32 R3, R5, 0x40, RZ ;  /* 0x0000004005037824 */ /* 0x000fe200078e00ff */
[----:B------:R-:W-:Y:S01]  /*0d80*/  SHF.R.S32.HI R243, RZ, 0x5, R9 ;  /* 0x00000005fff37819 */ /* 0x000fe20000011409 */
[----:B------:R-:W-:Y:S01]  /*0d90*/  IMAD.IADD R5, R15, 0x1, -R4 ;  /* 0x000000010f057824 */ /* 0x000fe200078e0a04 */
[----:B------:R-:W-:Y:S01]  /*0da0*/  SHF.R.S32.HI R4, RZ, 0x1f, R0 ;  /* 0x0000001fff047819 */ /* 0x000fe20000011400 */
[----:B------:R-:W-:Y:S01]  /*0db0*/  IMAD.IADD R8, R8, 0x1, -R2 ;  /* 0x0000000108087824 */ /* 0x000fe200078e0a02 */
[----:B------:R-:W-:Y:S01]  /*0dc0*/  LOP3.LUT R2, R3, 0x1c0, RZ, 0xc0, !PT ;  /* 0x000001c003027812 */ /* 0x000fe200078ec0ff */
[C---:B------:R-:W-:Y:S01]  /*0dd0*/  IMAD.SHL.U32 R251, R5.reuse, 0x8, RZ ;  /* 0x0000000805fb7824 */ /* 0x040fe200078e00ff */
[----:B------:R-:W-:Y:S01]  /*0de0*/  LEA.HI R13, R4, R0, RZ, 0x3 ;  /* 0x00000000040d7211 */ /* 0x000fe200078f18ff */
[----:B------:R-:W-:Y:S01]  /*0df0*/  IMAD.SHL.U32 R5, R5, 0x40, RZ ;  /* 0x0000004005057824 */ /* 0x000fe200078e00ff */
[----:B------:R-:W-:-:S02]  /*0e00*/  SHF.R.U32.HI R6, RZ, 0x3, R2 ;  /* 0x00000003ff067819 */ /* 0x000fc40000011602 */
[----:B------:R-:W-:Y:S02]  /*0e10*/  LOP3.LUT R4, R13, 0xfffffff8, RZ, 0xc0, !PT ;  /* 0xfffffff80d047812 */ /* 0x000fe400078ec0ff */
[----:B------:R-:W-:Y:S02]  /*0e20*/  LOP3.LUT R3, R2, 0x38, R251, 0xf8, !PT ;  /* 0x0000003802037812 */ /* 0x000fe400078ef8fb */
[----:B------:R-:W-:Y:S01]  /*0e30*/  LOP3.LUT R2, R5, 0x1c0, RZ, 0xc0, !PT ;  /* 0x000001c005027812 */ /* 0x000fe200078ec0ff */
[----:B------:R-:W-:Y:S01]  /*0e40*/  IMAD.IADD R0, R0, 0x1, -R4 ;  /* 0x0000000100007824 */ /* 0x000fe200078e0a04 */
[----:B------:R-:W-:Y:S02]  /*0e50*/  LOP3.LUT R4, R9, 0xffffffe0, RZ, 0xc0, !PT ;  /* 0xffffffe009047812 */ /* 0x000fe400078ec0ff */
[----:B------:R-:W-:Y:S02]  /*0e60*/  LOP3.LUT R11, R3, R6, RZ, 0x3c, !PT ;  /* 0x00000006030b7212 */ /* 0x000fe400078e3cff */
[----:B------:R-:W-:Y:S01]  /*0e70*/  LOP3.LUT R5, R2, 0x8, R10, 0xf8, !PT ;  /* 0x0000000802057812 */ /* 0x000fe200078ef80a */
[----:B------:R-:W-:Y:S01]  /*0e80*/  IMAD.IADD R17, R15, 0x1, -R4 ;  /* 0x000000010f117824 */ /* 0x000fe200078e0a04 */
[----:B------:R-:W-:-:S02]  /*0e90*/  SHF.R.U32.HI R3, RZ, 0x3, R2 ;  /* 0x00000003ff037819 */ /* 0x000fc40000011602 */
[----:B------:R-:W-:Y:S02]  /*0ea0*/  SHF.R.S32.HI R2, RZ, 0x1f, R9 ;  /* 0x0000001fff027819 */ /* 0x000fe40000011409 */
[----:B------:R-:W-:Y:S02]  /*0eb0*/  SHF.R.S32.HI R10, RZ, 0x1f, R17 ;  /* 0x0000001fff0a7819 */ /* 0x000fe40000011411 */
[----:B------:R-:W-:Y:S02]  /*0ec0*/  LEA.HI R2, R2, R243, RZ, 0x3 ;  /* 0x000000f302027211 */ /* 0x000fe400078f18ff */
[----:B------:R-:W-:Y:S01]  /*0ed0*/  LOP3.LUT R4, R14, 0xfffffffc, RZ, 0xc0, !PT ;  /* 0xfffffffc0e047812 */ /* 0x000fe200078ec0ff */
[----:B------:R-:W-:Y:S01]  /*0ee0*/  IMAD.MOV.U32 R14, RZ, RZ, 0x20 ;  /* 0x00000020ff0e7424 */ /* 0x000fe200078e00ff */
[----:B------:R-:W-:Y:S02]  /*0ef0*/  LOP3.LUT R9, R5, R3, RZ, 0x3c, !PT ;  /* 0x0000000305097212 */ /* 0x000fe400078e3cff */
[----:B------:R-:W-:Y:S01]  /*0f00*/  LOP3.LUT R3, R2, 0xffffff8, RZ, 0xc0, !PT ;  /* 0x0ffffff802037812 */ /* 0x000fe200078ec0ff */
[----:B------:R-:W-:Y:S01]  /*0f10*/  IMAD.IADD R2, R15, 0x1, -R4 ;  /* 0x000000010f027824 */ /* 0x000fe200078e0a04 */
[----:B------:R-:W-:-:S02]  /*0f20*/  LEA.HI R10, R10, R17, RZ, 0x2 ;  /* 0x000000110a0a7211 */ /* 0x000fc400078f10ff */
[----:B------:R-:W-:Y:S01]  /*0f30*/  LEA.HI R7, R7, R15, RZ, 0x6 ;  /* 0x0000000f07077211 */ /* 0x000fe200078f30ff */
[----:B------:R-:W-:Y:S01]  /*0f40*/  IMAD.IADD R5, R243, 0x1, -R3 ;  /* 0x00000001f3057824 */ /* 0x000fe200078e0a03 */
[----:B------:R-:W-:Y:S01]  /*0f50*/  SHF.R.S32.HI R4, RZ, 0x2, R10 ;  /* 0x00000002ff047819 */ /* 0x000fe2000001140a */
[----:B------:R-:W-:Y:S01]  /*0f60*/  IMAD.MOV.U32 R15, RZ, RZ, 0x10 ;  /* 0x00000010ff0f7424 */ /* 0x000fe200078e00ff */
[----:B------:R-:W-:Y:S01]  /*0f70*/  LOP3.LUT R6, R8, 0x1, RZ, 0xc0, !PT ;  /* 0x0000000108067812 */ /* 0x000fe200078ec0ff */
[----:B------:R-:W-:Y:S01]  /*0f80*/  IMAD.SHL.U32 R7, R7, 0x8, RZ ;  /* 0x0000000807077824 */ /* 0x000fe200078e00ff */
[----:B------:R-:W-:Y:S01]  /*0f90*/  LEA.HI R3, R2, R2, RZ, 0x1 ;  /* 0x0000000202037211 */ /* 0x000fe200078f08ff */
[----:B------:R-:W-:Y:S01]  /*0fa0*/  IMAD R16, R5, 0x10, R4 ;  /* 0x0000001005107824 */ /* 0x000fe200078e0204 */
[----:B------:R-:W-:Y:S01]  /*0fb0*/  ISETP.NE.U32.AND P0, PT, R6, 0x1, PT ;  /* 0x000000010600780c */ /* 0x000fe20003f05070 */
[----:B------:R-:W-:Y:S01]  /*0fc0*/  IMAD.SHL.U32 R4, R8, 0x40, RZ ;  /* 0x0000004008047824 */ /* 0x000fe200078e00ff */
[----:B------:R-:W-:Y:S01]  /*0fd0*/  LOP3.LUT R5, R3, 0x1ffffffe, RZ, 0xc0, !PT ;  /* 0x1ffffffe03057812 */ /* 0x000fe200078ec0ff */
[----:B------:R-:W-:Y:S01]  /*0fe0*/  IMAD.SHL.U32 R3, R0, 0x40, RZ ;  /* 0x0000004000037824 */ /* 0x000fe200078e00ff */
[----:B------:R-:W-:Y:S01]  /*0ff0*/  LOP3.LUT R11, R11, 0x7ffffe00, R7, 0xf8, !PT ;  /* 0x7ffffe000b0b7812 */ /* 0x000fe200078ef807 */
[----:B------:R-:W-:Y:S01]  /*1000*/  IMAD R7, R243, 0x200, R2 ;  /* 0x00000200f3077824 */ /* 0x000fe200078e0202 */
[----:B------:R-:W-:Y:S01]  /*1010*/  LOP3.LUT R4, R4, 0x1c0, RZ, 0xc0, !PT ;  /* 0x000001c004047812 */ /* 0x000fe200078ec0ff */
[----:B------:R1:W-:Y:S01]  /*1020*/  STL [R1+0x184], R16 ;  /* 0x0001841001007387 */ /* 0x0003e20000100800 */
[----:B------:R-:W-:Y:S01]  /*1030*/  R2P PR, R8, 0x6 ;  /* 0x0000000608007804 */ /* 0x000fe20000000000 */
[----:B------:R-:W-:Y:S01]  /*1040*/  IMAD.IADD R8, R2, 0x1, -R5 ;  /* 0x0000000102087824 */ /* 0x000fe200078e0a05 */
[----:B------:R-:W-:Y:S01]  /*1050*/  LEA.HI R2, R4, R4, RZ, 0x1d ;  /* 0x0000000404027211 */ /* 0x000fe200078fe8ff */
[----:B------:R-:W-:Y:S01]  /*1060*/  IMAD.SHL.U32 R6, R12, 0x8, RZ ;  /* 0x000000080c067824 */ /* 0x000fe200078e00ff */
[----:B------:R-:W-:Y:S01]  /*1070*/  LOP3.LUT R3, R3, 0x1c0, RZ, 0xc0, !PT ;  /* 0x000001c003037812 */ /* 0x000fe200078ec0ff */
[----:B------:R-:W-:Y:S01]  /*1080*/  IMAD R8, R8, 0x8, R16 ;  /* 0x0000000808087824 */ /* 0x000fe200078e0210 */
[----:B------:R-:W-:Y:S01]  /*1090*/  LOP3.LUT P4, RZ, R0, 0x2, RZ, 0xc0, !PT ;  /* 0x0000000200ff7812 */ /* 0x000fe2000788c0ff */
[----:B------:R-:W-:Y:S01]  /*10a0*/  IMAD.U32 R7, R7, 0x2, R2 ;  /* 0x0000000207077824 */ /* 0x000fe200078e0002 */
[----:B------:R-:W-:Y:S01]  /*10b0*/  LOP3.LUT R2, R10, 0x7ffffffc, RZ, 0xc0, !PT ;  /* 0x7ffffffc0a027812 */ /* 0x000fe200078ec0ff */
[----:B------:R-:W-:Y:S01]  /*10c0*/  IMAD.SHL.U32 R247, R11, 0x2, RZ ;  /* 0x000000020bf77824 */ /* 0x000fe200078e00ff */
[----:B------:R2:W-:Y:S01]  /*10d0*/  STL [R1+0x188], R8 ;  /* 0x0001880801007387 */ /* 0x0005e20000100800 */
[----:B------:R-:W-:-:S02]  /*10e0*/  LOP3.LUT R6, R3, 0x8, R6, 0xf8, !PT ;  /* 0x0000000803067812 */ /* 0x000fc400078ef806 */
[----:B------:R-:W-:Y:S01]  /*10f0*/  IMAD.IADD R2, R17, 0x1, -R2 ;  /* 0x0000000111027824 */ /* 0x000fe200078e0a02 */
[----:B------:R-:W-:Y:S02]  /*1100*/  SHF.R.U32.HI R3, RZ, 0x3, R3 ;  /* 0x00000003ff037819 */ /* 0x000fe40000011603 */
[----:B------:R-:W-:Y:S01]  /*1110*/  LOP3.LUT P3, RZ, R0, 0x4, RZ, 0xc0, !PT ;  /* 0x0000000400ff7812 */ /* 0x000fe2000786c0ff */
[----:B------:R-:W-:Y:S01]  /*1120*/  IMAD.SHL.U32 R41, R2, 0x2, RZ ;  /* 0x0000000202297824 */ /* 0x000fe200078e00ff */
[----:B------:R-:W-:Y:S01]  /*1130*/  LOP3.LUT R3, R6, R3, RZ, 0x3c, !PT ;  /* 0x0000000306037212 */ /* 0x000fe200078e3cff */
[----:B------:R-:W-:Y:S01]  /*1140*/  IMAD.SHL.U32 R6, R13, 0x40, RZ ;  /* 0x000000400d067824 */ /* 0x000fe200078e00ff */
[----:B------:R-:W-:Y:S01]  /*1150*/  SEL R5, R15, 0xfffffff0, !P4 ;  /* 0xfffffff00f057807 */ /* 0x000fe20006000000 */
[----:B------:R-:W-:Y:S01]  /*1160*/  IMAD R0, R12, 0x200, R9 ;  /* 0x000002000c007824 */ /* 0x000fe200078e0209 */
[C---:B------:R-:W-:Y:S01]  /*1170*/  IADD3 R40, R41.reuse, 0x8, RZ ;  /* 0x0000000829287810 */ /* 0x040fe20007ffe0ff */
[----:B------:R-:W-:Y:S01]  /*1180*/  STL [R1+0x84], R41 ;  /* 0x0000842901007387 */ /* 0x000fe20000100800 */
[C---:B------:R-:W-:Y:S01]  /*1190*/  IADD3 R39, R41.reuse, 0x10, RZ ;  /* 0x0000001029277810 */ /* 0x040fe20007ffe0ff */
[----:B------:R-:W-:Y:S01]  /*11a0*/  IMAD.MOV.U32 R9, RZ, RZ, 0x40 ;  /* 0x00000040ff097424 */ /* 0x000fe200078e00ff */
[C---:B------:R-:W-:Y:S01]  /*11b0*/  IADD3 R38, R41.reuse, 0x18, RZ ;  /* 0x0000001829267810 */ /* 0x040fe20007ffe0ff */
[----:B------:R-:W-:Y:S01]  /*11c0*/  STL [R1+0x100], R40 ;  /* 0x0001002801007387 */ /* 0x000fe20000100800 */
[----:B------:R-:W-:-:S02]  /*11d0*/  IADD3 R37, R41, 0x20, RZ ;  /* 0x0000002029257810 */ /* 0x000fc40007ffe0ff */
[C---:B------:R-:W-:Y:S01]  /*11e0*/  IADD3 R36, R41.reuse, 0x28, RZ ;  /* 0x0000002829247810 */ /* 0x040fe20007ffe0ff */
[----:B------:R-:W-:Y:S01]  /*11f0*/  STL [R1+0xfc], R39 ;  /* 0x0000fc2701007387 */ /* 0x000fe20000100800 */
[C---:B------:R-:W-:Y:S02]  /*1200*/  IADD3 R35, R41.reuse, 0x30, RZ ;  /* 0x0000003029237810 */ /* 0x040fe40007ffe0ff */
[C---:B------:R-:W-:Y:S01]  /*1210*/  IADD3 R34, R41.reuse, 0x38, RZ ;  /* 0x0000003829227810 */ /* 0x040fe20007ffe0ff */
[----:B------:R-:W-:Y:S01]  /*1220*/  STL [R1+0xf8], R38 ;  /* 0x0000f82601007387 */ /* 0x000fe20000100800 */
[C---:B------:R-:W-:Y:S02]  /*1230*/  IADD3 R33, R41.reuse, 0x40, RZ ;  /* 0x0000004029217810 */ /* 0x040fe40007ffe0ff */
[C---:B------:R-:W-:Y:S01]  /*1240*/  IADD3 R32, R41.reuse, 0x48, RZ ;  /* 0x0000004829207810 */ /* 0x040fe20007ffe0ff */
[----:B------:R3:W-:Y:S01]  /*1250*/  STL [R1+0xf4], R37 ;  /* 0x0000f42501007387 */ /* 0x0007e20000100800 */
[----:B------:R-:W-:-:S02]  /*1260*/  IADD3 R31, R41, 0x50, RZ ;  /* 0x00000050291f7810 */ /* 0x000fc40007ffe0ff */
[C---:B------:R-:W-:Y:S01]  /*1270*/  IADD3 R30, R41.reuse, 0x58, RZ ;  /* 0x00000058291e7810 */ /* 0x040fe20007ffe0ff */
[----:B------:R-:W-:Y:S01]  /*1280*/  STL [R1+0xf0], R36 ;  /* 0x0000f02401007387 */ /* 0x000fe20000100800 */
[C---:B------:R-:W-:Y:S02]  /*1290*/  IADD3 R29, R41.reuse, 0x60, RZ ;  /* 0x00000060291d7810 */ /* 0x040fe40007ffe0ff */
[C---:B------:R-:W-:Y:S01]  /*12a0*/  IADD3 R28, R41.reuse, 0x68, RZ ;  /* 0x00000068291c7810 */ /* 0x040fe20007ffe0ff */
[----:B------:R-:W-:Y:S01]  /*12b0*/  STL [R1+0xec], R35 ;  /* 0x0000ec2301007387 */ /* 0x000fe20000100800 */
[----:B------:R-:W-:Y:S02]  /*12c0*/  SEL R4, R14, 0xffffffe0, !P3 ;  /* 0xffffffe00e047807 */ /* 0x000fe40005800000 */
[C---:B------:R-:W-:Y:S01]  /*12d0*/  IADD3 R27, R41.reuse, 0x70, RZ ;  /* 0x00000070291b7810 */ /* 0x040fe20007ffe0ff */
[----:B------:R4:W-:Y:S01]  /*12e0*/  STL [R1+0xe8], R34 ;  /* 0x0000e82201007387 */ /* 0x0009e20000100800 */
[----:B------:R-:W-:Y:S01]  /*12f0*/  IADD3 R26, R41, 0x78, RZ ;  /* 0x00000078291a7810 */ /* 0x000fe20007ffe0ff */
[----:B------:R-:W-:Y:S01]  /*1300*/  IMAD.IADD R4, R5, 0x1, R4 ;  /* 0x0000000105047824 */ /* 0x000fe200078e0204 */
[----:B------:R-:W-:Y:S01]  /*1310*/  IADD3 R20, R251, 0x40, RZ ;  /* 0x00000040fb147810 */ /* 0x000fe20007ffe0ff */
[----:B------:R-:W-:Y:S01]  /*1320*/  STL [R1+0xe4], R33 ;  /* 0x0000e42101007387 */ /* 0x000fe20000100800 */
[----:B------:R-:W-:-:S02]  /*1330*/  IADD3 R25, R41, 0x80, RZ ;  /* 0x0000008029197810 */ /* 0x000fc40007ffe0ff */
[----:B------:R-:W-:Y:S01]  /*1340*/  IADD3 R19, R251, 0x80, RZ ;  /* 0x00000080fb137810 */ /* 0x000fe20007ffe0ff */
[----:B------:R-:W-:Y:S01]  /*1350*/  STL [R1+0xe0], R32 ;  /* 0x0000e02001007387 */ /* 0x000fe20000100800 */
[----:B------:R-:W-:Y:S02]  /*1360*/  IADD3 R24, R41, 0x88, RZ ;  /* 0x0000008829187810 */ /* 0x000fe40007ffe0ff */
[----:B------:R-:W-:Y:S01]  /*1370*/  IADD3 R18, R251, 0xc0, RZ ;  /* 0x000000c0fb127810 */ /* 0x000fe20007ffe0ff */
[----:B------:R5:W-:Y:S01]  /*1380*/  STL [R1+0xdc], R31 ;  /* 0x0000dc1f01007387 */ /* 0x000be20000100800 */
[----:B------:R-:W-:Y:S02]  /*1390*/  IADD3 R23, R41, 0x90, RZ ;  /* 0x0000009029177810 */ /* 0x000fe40007ffe0ff */
[----:B------:R-:W-:Y:S01]  /*13a0*/  LOP3.LUT R3, R3, 0x7ffffe00, R6, 0xf8, !PT ;  /* 0x7ffffe0003037812 */ /* 0x000fe200078ef806 */
[----:B------:R-:W-:Y:S01]  /*13b0*/  STL [R1+0xd8], R30 ;  /* 0x0000d81e01007387 */ /* 0x000fe20000100800 */
[----:B------:R-:W-:-:S02]  /*13c0*/  IADD3 R22, R41, 0x98, RZ ;  /* 0x0000009829167810 */ /* 0x000fc40007ffe0ff */
[----:B------:R-:W-:Y:S01]  /*13d0*/  SHF.R.S32.HI R5, RZ, 0x1f, R251 ;  /* 0x0000001fff057819 */ /* 0x000fe200000114fb */
[----:B------:R-:W-:Y:S01]  /*13e0*/  STL [R1+0xd4], R29 ;  /* 0x0000d41d01007387 */ /* 0x000fe20000100800 */
[----:B------:R-:W-:Y:S02]  /*13f0*/  SHF.R.S32.HI R6, RZ, 0x1f, R20 ;  /* 0x0000001fff067819 */ /* 0x000fe40000011414 */
[C---:B------:R-:W-:Y:S01]  /*1400*/  IADD3 R21, R41.reuse, 0xa0, RZ ;  /* 0x000000a029157810 */ /* 0x040fe20007ffe0ff */
[----:B------:R2:W-:Y:S01]  /*1410*/  STL [R1+0xd0], R28 ;  /* 0x0000d01c01007387 */ /* 0x0005e20000100800 */
[----:B------:R-:W-:Y:S02]  /*1420*/  SHF.R.S32.HI R5, RZ, 0x1f, R19 ;  /* 0x0000001fff057819 */ /* 0x000fe40000011413 */
[----:B------:R-:W-:Y:S01]  /*1430*/  IADD3 R20, R41, 0xa8, RZ ;  /* 0x000000a829147810 */ /* 0x000fe20007ffe0ff */
[----:B------:R-:W-:Y:S01]  /*1440*/  STL [R1+0xcc], R27 ;  /* 0x0000cc1b01007387 */ /* 0x000fe20000100800 */
[----:B------:R-:W-:-:S02]  /*1450*/  SHF.R.S32.HI R6, RZ, 0x1f, R18 ;  /* 0x0000001fff067819 */ /* 0x000fc40000011412 */
[C---:B------:R-:W-:Y:S01]  /*1460*/  IADD3 R19, R41.reuse, 0xb0, RZ ;  /* 0x000000b029137810 */ /* 0x040fe20007ffe0ff */
[----:B------:R-:W-:Y:S01]  /*1470*/  STL [R1+0xc8], R26 ;  /* 0x0000c81a01007387 */ /* 0x000fe20000100800 */
[C---:B------:R-:W-:Y:S02]  /*1480*/  IADD3 R18, R41.reuse, 0xb8, RZ ;  /* 0x000000b829127810 */ /* 0x040fe40007ffe0ff */
[C---:B------:R-:W-:Y:S01]  /*1490*/  IADD3 R17, R41.reuse, 0xc0, RZ ;  /* 0x000000c029117810 */ /* 0x040fe20007ffe0ff */
[----:B------:R2:W-:Y:S01]  /*14a0*/  STL [R1+0xc4], R25 ;  /* 0x0000c41901007387 */ /* 0x0005e20000100800 */
[C---:B-1----:R-:W-:Y:S02]  /*14b0*/  IADD3 R16, R41.reuse, 0xc8, RZ ;  /* 0x000000c829107810 */ /* 0x042fe40007ffe0ff */
[C---:B------:R-:W-:Y:S01]  /*14c0*/  IADD3 R15, R41.reuse, 0xd0, RZ ;  /* 0x000000d0290f7810 */ /* 0x040fe20007ffe0ff */
[----:B------:R-:W-:Y:S01]  /*14d0*/  STL [R1+0xc0], R24 ;  /* 0x0000c01801007387 */ /* 0x000fe20000100800 */
[----:B------:R-:W-:-:S02]  /*14e0*/  IADD3 R13, R41, 0xd8, RZ ;  /* 0x000000d8290d7810 */ /* 0x000fc40007ffe0ff */
[----:B------:R-:W-:Y:S01]  /*14f0*/  LEA R135, R0, 0x14080, 0x1 ;  /* 0x0001408000877811 */ /* 0x000fe200078e08ff */
[----:B------:R-:W-:Y:S01]  /*1500*/  STL [R1+0xbc], R23 ;  /* 0x0000bc1701007387 */ /* 0x000fe20000100800 */
[----:B------:R-:W-:Y:S02]  /*1510*/  IADD3 R12, R41, 0xe0, RZ ;  /* 0x000000e0290c7810 */ /* 0x000fe40007ffe0ff */
[C---:B------:R-:W-:Y:S01]  /*1520*/  SEL R6, R9.reuse, 0xffffffc0, !P2 ;  /* 0xffffffc009067807 */ /* 0x040fe20005000000 */
[----:B------:R1:W-:Y:S01]  /*1530*/  STL [R1+0xb8], R22 ;  /* 0x0000b81601007387 */ /* 0x0003e20000100800 */
[----:B------:R-:W-:Y:S02]  /*1540*/  SEL R0, R9, 0xffffffc0, !P3 ;  /* 0xffffffc009007807 */ /* 0x000fe40005800000 */
[C---:B------:R-:W-:Y:S01]  /*1550*/  IADD3 R11, R41.reuse, 0xe8, RZ ;  /* 0x000000e8290b7810 */ /* 0x040fe20007ffe0ff */
[----:B------:R-:W-:Y:S01]  /*1560*/  STL [R1+0xb4], R21 ;  /* 0x0000b41501007387 */ /* 0x000fe20000100800 */
[----:B------:R-:W-:-:S02]  /*1570*/  IADD3 R10, R41, 0xf0, RZ ;  /* 0x000000f0290a7810 */ /* 0x000fc40007ffe0ff */
[----:B------:R-:W-:Y:S01]  /*1580*/  LEA R9, R7, 0x80, 0x1 ;  /* 0x0000008007097811 */ /* 0x000fe200078e08ff */
[----:B------:R-:W-:Y:S01]  /*1590*/  STL [R1+0xb0], R20 ;  /* 0x0000b01401007387 */ /* 0x000fe20000100800 */
[----:B------:R-:W-:Y:S02]  /*15a0*/  SHF.R.S32.HI R7, RZ, 0x1f, R40 ;  /* 0x0000001fff077819 */ /* 0x000fe40000011428 */
[C---:B------:R-:W-:Y:S01]  /*15b0*/  SEL R5, R14.reuse, 0xffffffe0, !P1 ;  /* 0xffffffe00e057807 */ /* 0x040fe20004800000 */
[----:B------:R1:W-:Y:S01]  /*15c0*/  STL [R1+0xac], R19 ;  /* 0x0000ac1301007387 */ /* 0x0003e20000100800 */
[----:B------:R-:W-:Y:S02]  /*15d0*/  SEL R2, R14, 0xffffffe0, !P4 ;  /* 0xffffffe00e027807 */ /* 0x000fe40006000000 */
[----:B--2---:R-:W-:Y:S01]  /*15e0*/  IADD3 R8, R41, 0xf8, RZ ;  /* 0x000000f829087810 */ /* 0x004fe20007ffe0ff */
[----:B------:R-:W-:Y:S01]  /*15f0*/  STL [R1+0xa8], R18 ;  /* 0x0000a81201007387 */ /* 0x000fe20000100800 */
[----:B------:R-:W-:-:S02]  /*1600*/  SHF.R.S32.HI R14, RZ, 0x1f, R39 ;  /* 0x0000001fff0e7819 */ /* 0x000fc40000011427 */
[----:B---3--:R-:W-:Y:S01]  /*1610*/  SHF.R.S32.HI R37, RZ, 0x1f, R37 ;  /* 0x0000001fff257819 */ /* 0x008fe20000011425 */
[----:B------:R-:W-:Y:S01]  /*1620*/  STL [R1+0xa4], R17 ;  /* 0x0000a41101007387 */ /* 0x000fe20000100800 */
[----:B----4-:R-:W-:Y:S02]  /*1630*/  SHF.R.S32.HI R34, RZ, 0x1f, R34 ;  /* 0x0000001fff227819 */ /* 0x010fe40000011422 */
[----:B-----5:R-:W-:Y:S01]  /*1640*/  SHF.R.S32.HI R31, RZ, 0x1f, R31 ;  /* 0x0000001fff1f7819 */ /* 0x020fe2000001141f */
[----:B------:R2:W-:Y:S01]  /*1650*/  STL [R1+0xa0], R16 ;  /* 0x0000a01001007387 */ /* 0x0005e20000100800 */
[----:B------:R-:W-:Y:S02]  /*1660*/  SHF.R.S32.HI R28, RZ, 0x1f, R28 ;  /* 0x0000001fff1c7819 */ /* 0x000fe4000001141c */
[----:B------:R-:W-:Y:S01]  /*1670*/  SHF.R.S32.HI R25, RZ, 0x1f, R25 ;  /* 0x0000001fff197819 */ /* 0x000fe20000011419 */
[----:B------:R-:W-:Y:S01]  /*1680*/  STL [R1+0x9c], R15 ;  /* 0x00009c0f01007387 */ /* 0x000fe20000100800 */
[----:B-1----:R-:W-:-:S02]  /*1690*/  SHF.R.S32.HI R22, RZ, 0x1f, R22 ;  /* 0x0000001fff167819 */ /* 0x002fc40000011416 */
[----:B------:R-:W-:Y:S01]  /*16a0*/  LEA R237, R3, 0x4080, 0x1 ;  /* 0x0000408003ed7811 */ /* 0x000fe200078e08ff */
[----:B------:R-:W-:Y:S03]  /*16b0*/  STL [R1+0x98], R13 ;  /* 0x0000980d01007387 */ /* 0x000fe60000100800 */
[--C-:B------:R-:W-:Y:S01]  /*16c0*/  IADD3 R240, R0, R237, R2.reuse ;  /* 0x000000ed00f07210 */ /* 0x100fe20007ffe002 */
[----:B------:R-:W-:Y:S01]  /*16d0*/  STL [R1+0x94], R12 ;  /* 0x0000940c01007387 */ /* 0x000fe20000100800 */
[----:B------:R-:W-:Y:S01]  /*16e0*/  SHF.R.S32.HI R19, RZ, 0x1f, R19 ;  /* 0x0000001fff137819 */ /* 0x000fe20000011413 */
[----:B------:R-:W-:Y:S02]  /*16f0*/  IMAD R243, R243, 0x800, R237 ;  /* 0x00000800f3f37824 */ /* 0x000fe400078e02ed */
[----:B------:R-:W-:Y:S01]  /*1700*/  STL [R1+0x90], R11 ;  /* 0x0000900b01007387 */ /* 0x000fe20000100800 */
[----:B------:R-:W-:-:S02]  /*1710*/  IMAD.IADD R239, R237, 0x1, R2 ;  /* 0x00000001edef7824 */ /* 0x000fc400078e0202 */
[----:B------:R-:W-:Y:S01]  /*1720*/  IMAD.IADD R244, R2, 0x1, R243 ;  /* 0x0000000102f47824 */ /* 0x000fe200078e02f3 */
[----:B------:R-:W-:Y:S01]  /*1730*/  STL [R1+0x8c], R10 ;  /* 0x00008c0a01007387 */ /* 0x000fe20000100800 */
[----:B------:R-:W-:Y:S02]  /*1740*/  IMAD R242, R4, 0x2, R237 ;  /* 0x0000000204f27824 */ /* 0x000fe400078e02ed */
[----:B------:R-:W-:Y:S01]  /*1750*/  IMAD.IADD R238, R237, 0x1, R0 ;  /* 0x00000001edee7824 */ /* 0x000fe200078e0200 */
[----:B------:R1:W-:Y:S01]  /*1760*/  STL [R1+0x17c], R7 ;  /* 0x00017c0701007387 */ /* 0x0003e20000100800 */
[----:B--2---:R-:W-:Y:S01]  /*1770*/  SHF.R.S32.HI R16, RZ, 0x1f, R16 ;  /* 0x0000001fff107819 */ /* 0x004fe20000011410 */
[C---:B------:R-:W-:Y:S02]  /*1780*/  IMAD.IADD R246, R0.reuse, 0x1, R243 ;  /* 0x0000000100f67824 */ /* 0x040fe400078e02f3 */
[----:B------:R-:W-:Y:S01]  /*1790*/  STL [R1+0x88], R8 ;  /* 0x0000880801007387 */ /* 0x000fe20000100800 */
[----:B------:R-:W-:-:S03]  /*17a0*/  IMAD.IADD R245, R0, 0x1, R244 ;  /* 0x0000000100f57824 */ /* 0x000fc600078e02f4 */
[----:B------:R2:W-:Y:S04]  /*17b0*/  STL [R1+0x178], R14 ;  /* 0x0001780e01007387 */ /* 0x0005e80000100800 */
[----:B------:R-:W-:Y:S01]  /*17c0*/  STL [R1+0x5c], R9 ;  /* 0x00005c0901007387 */ /* 0x000fe20000100800 */
[----:B-1----:R-:W-:-:S05]  /*17d0*/  SHF.R.S32.HI R7, RZ, 0x1f, R38 ;  /* 0x0000001fff077819 */ /* 0x002fca0000011426 */
[----:B------:R1:W-:Y:S01]  /*17e0*/  STL [R1+0x174], R7 ;  /* 0x0001740701007387 */ /* 0x0003e20000100800 */
[----:B--2---:R-:W-:-:S03]  /*17f0*/  SHF.R.S32.HI R14, RZ, 0x1f, R36 ;  /* 0x0000001fff0e7819 */ /* 0x004fc60000011424 */
[----:B------:R-:W-:Y:S04]  /*1800*/  STL [R1+0x170], R37 ;  /* 0x0001702501007387 */ /* 0x000fe80000100800 */
[----:B------:R2:W-:Y:S01]  /*1810*/  STL [R1+0x16c], R14 ;  /* 0x00016c0e01007387 */ /* 0x0005e20000100800 */
        /* <DEDUP_REMOVED lines=34> */
[----:B------:R-:W-:Y:S01]  /*1a40*/  STL [R1+0x118], R14 ;  /* 0x0001180e01007387 */ /* 0x000fe20000100800 */
[----:B-1----:R-:W-:Y:S02]  /*1a50*/  SHF.R.S32.HI R7, RZ, 0x1f, R13 ;  /* 0x0000001fff077819 */ /* 0x002fe4000001140d */
[----:B------:R-:W-:Y:S02]  /*1a60*/  SHF.R.S32.HI R13, RZ, 0x1f, R12 ;  /* 0x0000001fff0d7819 */ /* 0x000fe4000001140c */
[----:B------:R-:W-:Y:S01]  /*1a70*/  SHF.R.S32.HI R12, RZ, 0x1f, R11 ;  /* 0x0000001fff0c7819 */ /* 0x000fe2000001140b */
[----:B------:R1:W-:Y:S01]  /*1a80*/  STL [R1+0x114], R7 ;  /* 0x0001140701007387 */ /* 0x0003e20000100800 */
[----:B------:R-:W-:-:S02]  /*1a90*/  SHF.R.S32.HI R11, RZ, 0x1f, R10 ;  /* 0x0000001fff0b7819 */ /* 0x000fc4000001140a */
[----:B------:R-:W-:Y:S01]  /*1aa0*/  SHF.R.S32.HI R10, RZ, 0x1f, R8 ;  /* 0x0000001fff0a7819 */ /* 0x000fe20000011408 */
[C---:B------:R-:W-:Y:S01]  /*1ab0*/  IMAD.IADD R8, R9.reuse, 0x1, R5 ;  /* 0x0000000109087824 */ /* 0x040fe200078e0205 */
[----:B------:R-:W-:Y:S04]  /*1ac0*/  STL [R1+0x110], R13 ;  /* 0x0001100d01007387 */ /* 0x000fe80000100800 */
[----:B------:R-:W-:Y:S04]  /*1ad0*/  STL [R1+0x10c], R12 ;  /* 0x00010c0c01007387 */ /* 0x000fe80000100800 */
[----:B------:R-:W-:Y:S04]  /*1ae0*/  STL [R1+0x108], R11 ;  /* 0x0001080b01007387 */ /* 0x000fe80000100800 */
[----:B------:R-:W-:Y:S04]  /*1af0*/  STL [R1+0x104], R10 ;  /* 0x0001040a01007387 */ /* 0x000fe80000100800 */
[----:B------:R2:W-:Y:S01]  /*1b00*/  STL [R1+0x68], R8 ;  /* 0x0000680801007387 */ /* 0x0005e20000100800 */
[----:B-1----:R-:W-:-:S02]  /*1b10*/  IADD3 R7, R9, -0x10, RZ ;  /* 0xfffffff009077810 */ /* 0x002fc40007ffe0ff */
[C---:B------:R-:W-:Y:S01]  /*1b20*/  @P0 IADD3 R7, R9.reuse, 0x10, RZ ;  /* 0x0000001009070810 */ /* 0x040fe20007ffe0ff */
[----:B------:R-:W-:-:S04]  /*1b30*/  IMAD.IADD R9, R9, 0x1, R6 ;  /* 0x0000000109097824 */ /* 0x000fc800078e0206 */
[--C-:B------:R-:W-:Y:S01]  /*1b40*/  IMAD.IADD R3, R5, 0x1, R7.reuse ;  /* 0x0000000105037824 */ /* 0x100fe200078e0207 */
[----:B------:R1:W-:Y:S01]  /*1b50*/  STL [R1+0x78], R9 ;  /* 0x0000780901007387 */ /* 0x0003e20000100800 */
[----:B------:R-:W-:Y:S02]  /*1b60*/  IMAD.IADD R5, R6, 0x1, R7 ;  /* 0x0000000106057824 */ /* 0x000fe400078e0207 */
[--C-:B------:R-:W-:Y:S01]  /*1b70*/  IMAD.IADD R2, R3, 0x1, R6.reuse ;  /* 0x0000000103027824 */ /* 0x100fe200078e0206 */
[----:B------:R1:W-:Y:S01]  /*1b80*/  STL [R1+0x60], R7 ;  /* 0x0000600701007387 */ /* 0x0003e20000100800 */
[----:B--2---:R-:W-:-:S05]  /*1b90*/  IMAD.IADD R8, R8, 0x1, R6 ;  /* 0x0000000108087824 */ /* 0x004fca00078e0206 */
[----:B------:R1:W-:Y:S04]  /*1ba0*/  STL [R1+0x74], R8 ;  /* 0x0000740801007387 */ /* 0x0003e80000100800 */
[----:B------:R1:W-:Y:S04]  /*1bb0*/  STL [R1+0x70], R5 ;  /* 0x0000700501007387 */ /* 0x0003e80000100800 */
[----:B------:R1:W-:Y:S04]  /*1bc0*/  STL [R1+0x64], R3 ;  /* 0x0000640301007387 */ /* 0x0003e80000100800 */
[----:B------:R1:W-:Y:S02]  /*1bd0*/  STL [R1+0x6c], R2 ;  /* 0x00006c0201007387 */ /* 0x0003e40000100800 */
.L_x_114:
[----:B------:R-:W2:Y:S01]  /*1be0*/  LDL R0, [R1+0x54] ;  /* 0x0000540001007983 */ /* 0x000ea20000100800 */
[----:B-1----:R-:W-:Y:S01]  /*1bf0*/  IMAD.MOV.U32 R8, RZ, RZ, 0x4 ;  /* 0x00000004ff087424 */ /* 0x002fe200078e00ff */
[----:B------:R-:W-:-:S04]  /*1c00*/  ISETP.NE.U32.AND P4, PT, RZ, c[0x0][0x370], PT ;  /* 0x0000dc00ff007a0c */ /* 0x000fc80003f85070 */
[----:B------:R-:W-:Y:S01]  /*1c10*/  ISETP.NE.AND.EX P4, PT, RZ, c[0x0][0x374], PT, P4 ;  /* 0x0000dd00ff007a0c */ /* 0x000fe20003f85340 */
[----:B--2---:R-:W-:-:S05]  /*1c20*/  IMAD.WIDE R2, R0, R8, c[0x0][0x588] ;  /* 0x0001620000027625 */ /* 0x004fca00078e0208 */
[----:B------:R-:W2:Y:S01]  /*1c30*/  LDG.E R13, [R2.64] ;  /* 0x00000006020d7981 */ /* 0x000ea2000c1e1900 */
[----:B------:R-:W-:Y:S01]  /*1c40*/  IMAD.MOV.U32 R16, RZ, RZ, RZ ;  /* 0x000000ffff107224 */ /* 0x000fe200078e00ff */
[----:B------:R-:W-:Y:S01]  /*1c50*/  ISETP.NE.U32.AND P2, PT, RZ, c[0x0][0x360], PT ;  /* 0x0000d800ff007a0c */ /* 0x000fe20003f45070 */
[----:B------:R-:W-:Y:S01]  /*1c60*/  IMAD.MOV.U32 R11, RZ, RZ, RZ ;  /* 0x000000ffff0b7224 */ /* 0x000fe200078e00ff */
[----:B------:R-:W-:Y:S02]  /*1c70*/  ISETP.NE.U32.AND P3, PT, RZ, c[0x0][0x348], PT ;  /* 0x0000d200ff007a0c */ /* 0x000fe40003f65070 */
[----:B------:R-:W-:Y:S02]  /*1c80*/  ISETP.NE.AND.EX P2, PT, RZ, c[0x0][0x364], PT, P2 ;  /* 0x0000d900ff007a0c */ /* 0x000fe40003f45320 */
[----:B------:R-:W-:Y:S02]  /*1c90*/  ISETP.NE.AND.EX P3, PT, RZ, c[0x0][0x34c], PT, P3 ;  /* 0x0000d300ff007a0c */ /* 0x000fe40003f65330 */
[----:B--2---:R-:W-:Y:S01]  /*1ca0*/  SHF.R.S32.HI R14, RZ, 0x1f, R13 ;  /* 0x0000001fff0e7819 */ /* 0x004fe2000001140d */
[C---:B------:R-:W-:Y:S01]  /*1cb0*/  IMAD.SHL.U32 R20, R13.reuse, 0x4, RZ ;  /* 0x000000040d147824 */ /* 0x040fe200078e00ff */
[C---:B------:R-:W-:Y:S01]  /*1cc0*/  @P4 LEA R6, P1, R13.reuse, c[0x0][0x370], 0x2 ;  /* 0x0000dc000d064a11 */ /* 0x040fe200078210ff */
[----:B------:R1:W-:Y:S01]  /*1cd0*/  STL [R1+0x3c], R13 ;  /* 0x00003c0d01007387 */ /* 0x0003e20000100800 */
[----:B------:R-:W-:-:S02]  /*1ce0*/  SHF.L.U64.HI R17, R13, 0x2, R14 ;  /* 0x000000020d117819 */ /* 0x000fc4000001020e */
[----:B------:R-:W-:Y:S01]  /*1cf0*/  @P4 LEA.HI.X R7, R13, c[0x0][0x374], R14, 0x2, P1 ;  /* 0x0000dd000d074a11 */ /* 0x000fe200008f140e */
[----:B------:R1:W-:Y:S02]  /*1d00*/  STL [R1+0x7c], R14 ;  /* 0x00007c0e01007387 */ /* 0x0003e40000100800 */
[C---:B------:R-:W-:Y:S02]  /*1d10*/  @P2 IADD3 R4, P0, R20.reuse, c[0x0][0x360], RZ ;  /* 0x0000d80014042a10 */ /* 0x040fe40007f1e0ff */
[----:B------:R-:W-:Y:S01]  /*1d20*/  IADD3 R2, P1, R20, c[0x0][0x348], RZ ;  /* 0x0000d20014027a10 */ /* 0x000fe20007f3e0ff */
[----:B------:R-:W2:Y:S01]  /*1d30*/  @P4 LDG.E R16, [R6.64] ;  /* 0x0000000606104981 */ /* 0x000ea2000c1e1900 */
[C---:B------:R-:W-:Y:S02]  /*1d40*/  @P2 IADD3.X R5, R17.reuse, c[0x0][0x364], RZ, P0, !PT ;  /* 0x0000d90011052a10 */ /* 0x040fe400007fe4ff */
[----:B------:R-:W-:Y:S01]  /*1d50*/  IADD3.X R3, R17, c[0x0][0x34c], RZ, P1, !PT ;  /* 0x0000d30011037a10 */ /* 0x000fe20000ffe4ff */
[----:B------:R1:W-:Y:S04]  /*1d60*/  STL [R1+0x40], R20 ;  /* 0x0000401401007387 */ /* 0x0003e80000100800 */
[----:B------:R1:W5:Y:S04]  /*1d70*/  @P2 LDG.E R12, [R4.64] ;  /* 0x00000006040c2981 */ /* 0x000368000c1e1900 */
[----:B------:R1:W5:Y:S04]  /*1d80*/  @P3 LDG.E R11, [R2.64] ;  /* 0x00000006020b3981 */ /* 0x000368000c1e1900 */
[----:B------:R1:W-:Y:S01]  /*1d90*/  STL [R1+0x44], R17 ;  /* 0x0000441101007387 */ /* 0x0003e20000100800 */
[----:B------:R-:W-:Y:S03]  /*1da0*/  YIELD ;  /* 0x0000000000007946 */ /* 0x000fe60003800000 */
[----:B--2---:R1:W-:Y:S01]  /*1db0*/  STL [R1+0x14], R16 ;  /* 0x0000141001007387 */ /* 0x0043e20000100800 */
[----:B------:R-:W-:Y:S05]  /*1dc0*/  @P2 BRA `(.L_x_25) ;  /* 0x0000005000002947 */ /* 0x000fea0003800000 */
[----:B-----5:R-:W-:Y:S01]  /*1dd0*/  MOV R12, c[0x0][0x168] ;  /* 0x00005a00000c7a02 */ /* 0x020fe20000000f00 */
[----:B------:R-:W-:Y:S05]  /*1de0*/  @!P3 BRA `(.L_x_25) ;  /* 0x000000300000b947 */ /* 0x000fea0003800000 */
[----:B------:R2:W3:Y:S04]  /*1df0*/  LDG.E R0, [R2.64] ;  /* 0x0000000602007981 */ /* 0x0004e8000c1e1900 */
[----:B-12---:R-:W3:Y:S02]  /*1e00*/  LDG.E R2, [R2.64+0x4] ;  /* 0x0000040602027981 */ /* 0x006ee4000c1e1900 */
[----:B---3--:R-:W-:-:S02]  /*1e10*/  IADD3 R12, -R0, R2, RZ ;  /* 0x00000002000c7210 */ /* 0x008fc40007ffe1ff */
.L_x_25:
[----:B------:R-:W-:-:S04]  /*1e20*/  ISETP.NE.U32.AND P0, PT, RZ, c[0x0][0x368], PT ;  /* 0x0000da00ff007a0c */ /* 0x000fc80003f05070 */
[----:B------:R-:W-:-:S13]  /*1e30*/  ISETP.NE.AND.EX P0, PT, RZ, c[0x0][0x36c], PT, P0 ;  /* 0x0000db00ff007a0c */ /* 0x000fda0003f05300 */
[----:B------:R-:W-:Y:S05]  /*1e40*/  @!P0 BRA `(.L_x_26) ;  /* 0x0000004000008947 */ /* 0x000fea0003800000 */
[----:B-1----:R-:W-:-:S04]  /*1e50*/  IADD3 R2, P0, R20, c[0x0][0x368], RZ ;  /* 0x0000da0014027a10 */ /* 0x002fc80007f1e0ff */
[----:B------:R-:W-:-:S05]  /*1e60*/  IADD3.X R3, R17, c[0x0][0x36c], RZ, P0, !PT ;  /* 0x0000db0011037a10 */ /* 0x000fca00007fe4ff */
[----:B------:R1:W5:Y:S01]  /*1e70*/  LDG.E R0, [R2.64] ;  /* 0x0000000602007981 */ /* 0x000362000c1e1900 */
[----:B------:R-:W-:Y:S05]  /*1e80*/  BRA `(.L_x_27) ;  /* 0x0000008000007947 */ /* 0x000fea0003800000 */
.L_x_26:
[----:B------:R-:W-:Y:S01]  /*1e90*/  ISETP.NE.U32.AND P0, PT, RZ, c[0x0][0x350], PT ;  /* 0x0000d400ff007a0c */ /* 0x000fe20003f05070 */
[----:B------:R-:W-:-:S03]  /*1ea0*/  IMAD.U32 R0, RZ, RZ, UR5 ;  /* 0x00000005ff007e24 */ /* 0x000fc6000f8e00ff */
[----:B------:R-:W-:-:S13]  /*1eb0*/  ISETP.NE.AND.EX P0, PT, RZ, c[0x0][0x354], PT, P0 ;  /* 0x0000d500ff007a0c */ /* 0x000fda0003f05300 */
[----:B------:R-:W-:Y:S05]  /*1ec0*/  @!P0 BRA `(.L_x_27) ;  /* 0x0000004000008947 */ /* 0x000fea0003800000 */
[----:B-1----:R-:W-:-:S05]  /*1ed0*/  IMAD.WIDE R2, R13, R8, c[0x0][0x350] ;  /* 0x0000d4000d027625 */ /* 0x002fca00078e0208 */
[----:B------:R-:W2:Y:S04]  /*1ee0*/  LDG.E R4, [R2.64] ;  /* 0x0000000602047981 */ /* 0x000ea8000c1e1900 */
[----:B------:R-:W2:Y:S02]  /*1ef0*/  LDG.E R0, [R2.64+0x4] ;  /* 0x0000040602007981 */ /* 0x000ea4000c1e1900 */
[----:B--2---:R-:W-:-:S04]  /*1f00*/  IADD3 R0, -R4, R0, RZ ;  /* 0x0000000004007210 */ /* 0x004fc80007ffe1ff */
.L_x_27:
[----:B------:R-:W2:Y:S01]  /*1f10*/  LDL R15, [R1+0x50] ;  /* 0x00005000010f7983 */ /* 0x000ea20000100800 */
[----:B-----5:R-:W-:Y:S01]  /*1f20*/  IMAD.IADD R22, R0, 0x1, -R16 ;  /* 0x0000000100167824 */ /* 0x020fe200078e0a10 */
[----:B------:R-:W-:Y:S04]  /*1f30*/  BSSY B0, `(.L_x_28) ;  /* 0x000002e000007945 */ /* 0x000fe80003800000 */
[----:B------:R-:W-:-:S02]  /*1f40*/  IADD3 R0, R22, 0x2f, RZ ;  /* 0x0000002f16007810 */ /* 0x000fc40007ffe0ff */
[----:B------:R-:W-:-:S03]  /*1f50*/  ISETP.GE.AND P0, PT, R22, 0x1, PT ;  /* 0x000000011600780c */ /* 0x000fc60003f06270 */
[----:B------:R-:W-:-:S05]  /*1f60*/  IMAD.HI R0, R0, 0x2aaaaaab, RZ ;  /* 0x2aaaaaab00007827 */ /* 0x000fca00078e02ff */
[----:B-1----:R-:W-:-:S04]  /*1f70*/  SHF.R.U32.HI R2, RZ, 0x1f, R0 ;  /* 0x0000001fff027819 */ /* 0x002fc80000011600 */
[----:B------:R-:W-:Y:S01]  /*1f80*/  LEA.HI.SX32 R10, R0, R2, 0x1d ;  /* 0x00000002000a7211 */ /* 0x000fe200078feaff */
[----:B------:R-:W-:Y:S01]  /*1f90*/  IMAD.MOV.U32 R2, RZ, RZ, RZ ;  /* 0x000000ffff027224 */ /* 0x000fe200078e00ff */
[C---:B--2---:R-:W-:Y:S02]  /*1fa0*/  LOP3.LUT R3, R15.reuse, 0xff000000, RZ, 0xc0, !PT ;  /* 0xff0000000f037812 */ /* 0x044fe400078ec0ff */
[----:B------:R-:W-:Y:S02]  /*1fb0*/  LOP3.LUT R4, R15, 0xff0000, RZ, 0xc0, !PT ;  /* 0x00ff00000f047812 */ /* 0x000fe400078ec0ff */
[----:B------:R-:W-:-:S04]  /*1fc0*/  SHF.R.U32.HI R3, RZ, 0x8, R3 ;  /* 0x00000008ff037819 */ /* 0x000fc80000011603 */
[----:B------:R-:W-:-:S04]  /*1fd0*/  LEA.HI R3, R4, R3, RZ, 0x10 ;  /* 0x0000000304037211 */ /* 0x000fc800078f80ff */
[----:B------:R-:W-:Y:S02]  /*1fe0*/  LOP3.LUT R18, R3, 0xff, RZ, 0xc0, !PT ;  /* 0x000000ff03127812 */ /* 0x000fe400078ec0ff */
[----:B------:R-:W-:-:S03]  /*1ff0*/  SHF.R.U32.HI R5, RZ, 0x10, R3 ;  /* 0x00000010ff057819 */ /* 0x000fc60000011603 */
[----:B------:R1:W-:Y:S04]  /*2000*/  STL [R1+0x80], R18 ;  /* 0x0000801201007387 */ /* 0x0003e80000100800 */
[----:B------:R1:W-:Y:S01]  /*2010*/  STL [R1+0x58], R5 ;  /* 0x0000580501007387 */ /* 0x0003e20000100800 */
[----:B------:R-:W-:Y:S05]  /*2020*/  @!P0 BRA `(.L_x_29) ;  /* 0x000001e000008947 */ /* 0x000fea0003800000 */
[----:B------:R-:W-:Y:S01]  /*2030*/  ISETP.NE.AND P0, PT, R5, RZ, PT ;  /* 0x000000ff0500720c */ /* 0x000fe20003f05270 */
[----:B------:R-:W-:-:S03]  /*2040*/  IMAD.MOV.U32 R4, RZ, RZ, RZ ;  /* 0x000000ffff047224 */ /* 0x000fc600078e00ff */
[----:B------:R-:W-:-:S04]  /*2050*/  SEL R0, R5, c[0x0][0x338], P0 ;  /* 0x0000ce0005007a07 */ /* 0x000fc80000000000 */
[----:B------:R-:W-:Y:S02]  /*2060*/  IABS R3, R0 ;  /* 0x0000000000037213 */ /* 0x000fe40000000000 */
[----:B------:R-:W-:Y:S02]  /*2070*/  IADD3 R6, R10, -0x1, R0 ;  /* 0xffffffff0a067810 */ /* 0x000fe40007ffe000 */
[----:B------:R-:W2:Y:S02]  /*2080*/  I2F.RP R2, R3 ;  /* 0x0000000300027306 */ /* 0x000ea40000209400 */
[----:B------:R-:W-:-:S06]  /*2090*/  IABS R9, R6 ;  /* 0x0000000600097213 */ /* 0x000fcc0000000000 */
[----:B--2---:R-:W2:Y:S02]  /*20a0*/  MUFU.RCP R2, R2 ;  /* 0x0000000200027308 */ /* 0x004ea40000001000 */
[----:B--2---:R-:W-:-:S06]  /*20b0*/  IADD3 R2, R2, 0xffffffe, RZ ;  /* 0x0ffffffe02027810 */ /* 0x004fcc0007ffe0ff */
[----:B-1----:R-:W1:Y:S02]  /*20c0*/  F2I.FTZ.U32.TRUNC.NTZ R5, R2 ;  /* 0x0000000200057305 */ /* 0x002e64000021f000 */
[----:B-1----:R-:W-:-:S04]  /*20d0*/  IMAD.MOV R2, RZ, RZ, -R5 ;  /* 0x000000ffff027224 */ /* 0x002fc800078e0a05 */
[----:B------:R-:W-:Y:S01]  /*20e0*/  IMAD.MOV.U32 R7, RZ, RZ, R2 ;  /* 0x000000ffff077224 */ /* 0x000fe200078e0002 */
[----:B------:R-:W-:-:S03]  /*20f0*/  IABS R2, R0 ;  /* 0x0000000000027213 */ /* 0x000fc60000000000 */
[----:B------:R-:W-:Y:S02]  /*2100*/  IMAD R7, R7, R3, RZ ;  /* 0x0000000307077224 */ /* 0x000fe400078e02ff */
[----:B------:R-:W-:Y:S02]  /*2110*/  IMAD.MOV R8, RZ, RZ, -R2 ;  /* 0x000000ffff087224 */ /* 0x000fe400078e0a02 */
[----:B------:R-:W-:-:S04]  /*2120*/  IMAD.HI.U32 R2, R5, R7, R4 ;  /* 0x0000000705027227 */ /* 0x000fc800078e0004 */
[----:B------:R-:W-:Y:S02]  /*2130*/  IMAD.MOV.U32 R4, RZ, RZ, R9 ;  /* 0x000000ffff047224 */ /* 0x000fe400078e0009 */
[----:B------:R-:W-:Y:S02]  /*2140*/  IMAD.MOV.U32 R5, RZ, RZ, R8 ;  /* 0x000000ffff057224 */ /* 0x000fe400078e0008 */
[----:B------:R-:W-:-:S04]  /*2150*/  IMAD.HI.U32 R2, R2, R4, RZ ;  /* 0x0000000402027227 */ /* 0x000fc800078e00ff */
[----:B------:R-:W-:-:S05]  /*2160*/  IMAD R4, R2, R5, R4 ;  /* 0x0000000502047224 */ /* 0x000fca00078e0204 */
[----:B------:R-:W-:-:S13]  /*2170*/  ISETP.GT.U32.AND P1, PT, R3, R4, PT ;  /* 0x000000040300720c */ /* 0x000fda0003f24070 */
[----:B------:R-:W-:Y:S01]  /*2180*/  @!P1 IMAD.IADD R4, R4, 0x1, -R3 ;  /* 0x0000000104049824 */ /* 0x000fe200078e0a03 */
[----:B------:R-:W-:Y:S02]  /*2190*/  @!P1 IADD3 R2, R2, 0x1, RZ ;  /* 0x0000000102029810 */ /* 0x000fe40007ffe0ff */
[----:B------:R-:W-:Y:S02]  /*21a0*/  ISETP.NE.AND P1, PT, R0, RZ, PT ;  /* 0x000000ff0000720c */ /* 0x000fe40003f25270 */
[----:B------:R-:W-:Y:S02]  /*21b0*/  ISETP.GE.U32.AND P2, PT, R4, R3, PT ;  /* 0x000000030400720c */ /* 0x000fe40003f46070 */
[----:B------:R-:W-:-:S04]  /*21c0*/  LOP3.LUT R3, R6, R0, RZ, 0x3c, !PT ;  /* 0x0000000006037212 */ /* 0x000fc800078e3cff */
[----:B------:R-:W-:-:S07]  /*21d0*/  ISETP.GE.AND P0, PT, R3, RZ, PT ;  /* 0x000000ff0300720c */ /* 0x000fce0003f06270 */
[----:B------:R-:W-:-:S06]  /*21e0*/  @P2 IADD3 R2, R2, 0x1, RZ ;  /* 0x0000000102022810 */ /* 0x000fcc0007ffe0ff */
[----:B------:R-:W-:Y:S01]  /*21f0*/  @!P0 IMAD.MOV R2, RZ, RZ, -R2 ;  /* 0x000000ffff028224 */ /* 0x000fe200078e0a02 */
[----:B------:R-:W-:Y:S02]  /*2200*/  @!P1 LOP3.LUT R2, RZ, R0, RZ, 0x33, !PT ;  /* 0x00000000ff029212 */ /* 0x000fe400078e33ff */
.L_x_29:
[----:B------:R-:W-:Y:S05]  /*2210*/  BSYNC B0 ;  /* 0x0000000000007941 */ /* 0x000fea0003800000 */
.L_x_28:
[----:B------:R-:W-:Y:S01]  /*2220*/  IMAD R3, R18, R2, RZ ;  /* 0x0000000212037224 */ /* 0x000fe200078e02ff */
[----:B------:R-:W-:Y:S01]  /*2230*/  PRMT R0, RZ, 0x7610, R0 ;  /* 0x00007610ff007816 */ /* 0x000fe20000000000 */
[----:B-1----:R-:W-:Y:S01]  /*2240*/  CS2R R18, SRZ ;  /* 0x0000000000127805 */ /* 0x002fe2000001ff00 */
[----:B------:R-:W-:Y:S01]  /*2250*/  CS2R R30, SRZ ;  /* 0x00000000001e7805 */ /* 0x000fe2000001ff00 */
[----:B------:R-:W-:Y:S01]  /*2260*/  IMAD.IADD R2, R3, 0x1, R2 ;  /* 0x0000000103027824 */ /* 0x000fe200078e0202 */
[----:B------:R1:W-:Y:S01]  /*2270*/  STL [R1+0x10], R3 ;  /* 0x0000100301007387 */ /* 0x0003e20000100800 */
[----:B------:R-:W-:Y:S01]  /*2280*/  CS2R R24, SRZ ;  /* 0x0000000000187805 */ /* 0x000fe2000001ff00 */
[----:B------:R-:W-:Y:S01]  /*2290*/  CS2R R58, SRZ ;  /* 0x00000000003a7805 */ /* 0x000fe2000001ff00 */
[----:B------:R-:W-:Y:S01]  /*22a0*/  CS2R R112, SRZ ;  /* 0x0000000000707805 */ /* 0x000fe2000001ff00 */
[----:B------:R-:W-:Y:S01]  /*22b0*/  IMNMX R134, R10, R2, PT ;  /* 0x000000020a867217 */ /* 0x000fe20003800200 */
[----:B------:R-:W-:Y:S01]  /*22c0*/  CS2R R86, SRZ ;  /* 0x0000000000567805 */ /* 0x000fe2000001ff00 */
[----:B------:R-:W-:Y:S01]  /*22d0*/  CS2R R156, SRZ ;  /* 0x00000000009c7805 */ /* 0x000fe2000001ff00 */
[----:B------:R-:W-:Y:S01]  /*22e0*/  CS2R R94, SRZ ;  /* 0x00000000005e7805 */ /* 0x000fe2000001ff00 */
[----:B------:R-:W-:Y:S01]  /*22f0*/  ISETP.GT.AND P0, PT, R134, R3, PT ;  /* 0x000000038600720c */ /* 0x000fe20003f04270 */
        /* <DEDUP_REMOVED lines=58> */
[----:B-1----:R-:W-:Y:S01]  /*26a0*/  ISETP.NE.U32.AND P1, PT, RZ, c[0x0][0x340], PT ;  /* 0x0000d000ff007a0c */ /* 0x002fe20003f25070 */
[----:B------:R-:W2:Y:S03]  /*26b0*/  LDL R8, [R1+0x4c] ;  /* 0x00004c0001087983 */ /* 0x000ea60000100800 */
[----:B------:R-:W-:Y:S01]  /*26c0*/  ISETP.NE.AND.EX P1, PT, RZ, c[0x0][0x344], PT, P1 ;  /* 0x0000d100ff007a0c */ /* 0x000fe20003f25310 */
[----:B------:R-:W1:-:S12]  /*26d0*/  S2R R4, SR_TID.X ;  /* 0x0000000000047919 */ /* 0x000e580000002100 */
[----:B------:R-:W-:-:S04]  /*26e0*/  @P1 IADD3 R2, P0, R20, c[0x0][0x340], RZ ;  /* 0x0000d00014021a10 */ /* 0x000fc80007f1e0ff */
[----:B------:R-:W-:-:S05]  /*26f0*/  @P1 IADD3.X R3, R17, c[0x0][0x344], RZ, P0, !PT ;  /* 0x0000d10011031a10 */ /* 0x000fca00007fe4ff */
[----:B------:R3:W4:Y:S01]  /*2700*/  @P1 LDG.E R0, [R2.64] ;  /* 0x0000000602001981 */ /* 0x000722000c1e1900 */
[--C-:B-1----:R-:W-:Y:S02]  /*2710*/  SHF.R.S32.HI R103, RZ, 0x1f, R4.reuse ;  /* 0x0000001fff677819 */ /* 0x102fe40000011404 */
[----:B------:R-:W-:Y:S02]  /*2720*/  SHF.R.S32.HI R102, RZ, 0x1f, R4 ;  /* 0x0000001fff667819 */ /* 0x000fe40000011404 */
[-C--:B------:R-:W-:Y:S02]  /*2730*/  LEA.HI R103, R103, R4.reuse, RZ, 0x3 ;  /* 0x0000000467677211 */ /* 0x080fe400078f18ff */
[----:B------:R-:W-:Y:S02]  /*2740*/  LEA.HI R102, R102, R4, RZ, 0x3 ;  /* 0x0000000466667211 */ /* 0x000fe400078f18ff */
[----:B------:R-:W-:Y:S01]  /*2750*/  LOP3.LUT R103, R103, 0xfffffff8, RZ, 0xc0, !PT ;  /* 0xfffffff867677812 */ /* 0x000fe200078ec0ff */
[----:B------:R-:W-:Y:S01]  /*2760*/  IMAD.MOV.U32 R62, RZ, RZ, 0x30 ;  /* 0x00000030ff3e7424 */ /* 0x000fe200078e00ff */
[----:B------:R-:W-:-:S03]  /*2770*/  SHF.R.S32.HI R102, RZ, 0x3, R102 ;  /* 0x00000003ff667819 */ /* 0x000fc60000011466 */
[----:B------:R-:W-:Y:S02]  /*2780*/  IMAD.IADD R103, R4, 0x1, -R103 ;  /* 0x0000000104677824 */ /* 0x000fe400078e0a67 */
[----:B------:R-:W-:Y:S02]  /*2790*/  IMAD R62, R134, R62, -0x30 ;  /* 0xffffffd0863e7424 */ /* 0x000fe400078e023e */
[----:B------:R-:W-:Y:S02]  /*27a0*/  IMAD R32, R103, 0x20, R102 ;  /* 0x0000002067207824 */ /* 0x000fe400078e0266 */
[----:B---3--:R-:W-:-:S05]  /*27b0*/  IMAD.MOV.U32 R2, RZ, RZ, c[0x0][0x2b8] ;  /* 0x0000ae00ff027624 */ /* 0x008fca00078e00ff */
[----:B------:R-:W-:Y:S01]  /*27c0*/  ISETP.NE.AND P0, PT, R2, 0x1, PT ;  /* 0x000000010200780c */ /* 0x000fe20003f05270 */
[----:B------:R-:W-:-:S05]  /*27d0*/  IMAD.IADD R2, R32, 0x1, R62 ;  /* 0x0000000120027824 */ /* 0x000fca00078e023e */
[C---:B------:R-:W-:Y:S01]  /*27e0*/  ISETP.GE.AND P2, PT, R2.reuse, R22, PT ;  /* 0x000000160200720c */ /* 0x040fe20003f46270 */
[----:B------:R-:W-:-:S03]  /*27f0*/  IMAD.IADD R21, R2, 0x1, R16 ;  /* 0x0000000102157824 */ /* 0x000fc600078e0210 */
[----:B------:R-:W-:Y:S01]  /*2800*/  ISETP.GT.OR P2, PT, R32, 0x2f, P2 ;  /* 0x0000002f2000780c */ /* 0x000fe20001744670 */
[----:B------:R-:W-:Y:S01]  /*2810*/  WARPSYNC 0xffffffff ;  /* 0xffffffff00007948 */ /* 0x000fe20003800000 */
[----:B------:R-:W-:Y:S01]  /*2820*/  BAR.SYNC.DEFER_BLOCKING 0x0 ;  /* 0x0000000000007b1d */ /* 0x000fe20000010000 */
[----:B------:R-:W-:-:S04]  /*2830*/  @P0 IMAD.HI.U32 R3, R21, c[0x0][0x2bc], RZ ;  /* 0x0000af0015030a27 */ /* 0x000fc800078e00ff */
[----:B------:R-:W-:Y:S01]  /*2840*/  IMAD.MOV.U32 R20, RZ, RZ, R21 ;  /* 0x000000ffff147224 */ /* 0x000fe200078e0015 */
[----:B------:R-:W-:Y:S01]  /*2850*/  @P0 SHF.R.U32.HI R20, RZ, c[0x0][0x2c0], R3 ;  /* 0x0000b000ff140a19 */ /* 0x000fe20000011603 */
[----:B------:R-:W-:Y:S01]  /*2860*/  IMAD.MOV.U32 R252, RZ, RZ, RZ ;  /* 0x000000fffffc7224 */ /* 0x000fe200078e00ff */
[----:B------:R-:W-:Y:S02]  /*2870*/  LOP3.LUT R23, R15, 0xffff, RZ, 0xc0, !PT ;  /* 0x0000ffff0f177812 */ /* 0x000fe400078ec0ff */
[----:B------:R-:W-:-:S05]  /*2880*/  SEL R6, R14, RZ, !P3 ;  /* 0x000000ff0e067207 */ /* 0x000fca0005800000 */
[----:B------:R-:W-:Y:S02]  /*2890*/  IMAD R6, R6, c[0x0][0x1c0], RZ ;  /* 0x0000700006067a24 */ /* 0x000fe400078e02ff */
[----:B------:R-:W-:-:S05]  /*28a0*/  @!P1 IMAD.MOV.U32 R0, RZ, RZ, R13 ;  /* 0x000000ffff009224 */ /* 0x000fca00078e000d */
[----:B----4-:R-:W-:Y:S01]  /*28b0*/  SHF.R.S32.HI R2, RZ, 0x1f, R0 ;  /* 0x0000001fff027819 */ /* 0x010fe20000011400 */
[----:B------:R-:W-:-:S04]  /*28c0*/  IMAD.WIDE.U32 R4, R0, c[0x0][0x2b0], RZ ;  /* 0x0000ac0000047a25 */ /* 0x000fc800078e00ff */
[----:B------:R-:W-:Y:S01]  /*28d0*/  IMAD R2, R2, c[0x0][0x2b0], RZ ;  /* 0x0000ac0002027a24 */ /* 0x000fe200078e02ff */
[----:B------:R1:W-:Y:S03]  /*28e0*/  STL.64 [R1+0x20], R4 ;  /* 0x0000200401007387 */ /* 0x0003e60000100a00 */
[----:B------:R-:W-:Y:S01]  /*28f0*/  IMAD R2, R0, c[0x0][0x2b4], R2 ;  /* 0x0000ad0000027a24 */ /* 0x000fe200078e0202 */
[----:B------:R-:W-:-:S03]  /*2900*/  @!P2 IADD3 R0, P1, R20, R4, RZ ;  /* 0x000000041400a210 */ /* 0x000fc60007f3e0ff */
[----:B-1----:R-:W-:Y:S01]  /*2910*/  IMAD.IADD R4, R5, 0x1, R2 ;  /* 0x0000000105047824 */ /* 0x002fe200078e0202 */
[----:B------:R-:W-:-:S04]  /*2920*/  @!P2 LEA R2, P0, R0, c[0x0][0x2a0], 0x2 ;  /* 0x0000a8000002aa11 */ /* 0x000fc800078010ff */
[----:B------:R-:W-:-:S04]  /*2930*/  @!P2 LEA.HI.X.SX32 R3, R20, R4, 0x1, P1 ;  /* 0x000000041403a211 */ /* 0x000fc800008f0eff */
[----:B------:R-:W-:-:S05]  /*2940*/  @!P2 LEA.HI.X R3, R0, c[0x0][0x2a4], R3, 0x2, P0 ;  /* 0x0000a9000003aa11 */ /* 0x000fca00000f1403 */
[----:B------:R1:W3:Y:S01]  /*2950*/  @!P2 LDG.E R252, [R2.64] ;  /* 0x0000000602fca981 */ /* 0x0002e2000c1e1900 */
[----:B------:R-:W-:-:S03]  /*2960*/  SHF.R.S32.HI R0, RZ, 0x1f, R11 ;  /* 0x0000001fff007819 */ /* 0x000fc6000001140b */
[----:B------:R4:W-:Y:S02]  /*2970*/  STL [R1+0x34], R4 ;  /* 0x0000340401007387 */ /* 0x0009e40000100800 */
[----:B------:R-:W-:-:S04]  /*2980*/  IMAD R0, R0, c[0x0][0x178], RZ ;  /* 0x00005e0000007a24 */ /* 0x000fc800078e02ff */
[----:B------:R-:W-:Y:S02]  /*2990*/  IMAD R0, R11, c[0x0][0x17c], R0 ;  /* 0x00005f000b007a24 */ /* 0x000fe400078e0200 */
[----:B--2---:R-:W-:Y:S02]  /*29a0*/  IMAD R5, R8, 0x80, R32 ;  /* 0x0000008008057824 */ /* 0x004fe400078e0220 */
[----:B----4-:R-:W-:-:S05]  /*29b0*/  IMAD.MOV.U32 R4, RZ, RZ, c[0x0][0x2c4] ;  /* 0x0000b100ff047624 */ /* 0x010fca00078e00ff */
[----:B------:R-:W-:Y:S01]  /*29c0*/  ISETP.NE.AND P0, PT, R4, 0x1, PT ;  /* 0x000000010400780c */ /* 0x000fe20003f05270 */
[----:B-1----:R-:W-:-:S04]  /*29d0*/  IMAD.WIDE.U32 R2, R11, c[0x0][0x178], RZ ;  /* 0x00005e000b027a25 */ /* 0x002fc800078e00ff */
[----:B------:R-:W-:Y:S01]  /*29e0*/  IMAD.IADD R3, R3, 0x1, R0 ;  /* 0x0000000103037824 */ /* 0x000fe200078e0200 */
[----:B------:R-:W-:-:S03]  /*29f0*/  SEL R4, R13, RZ, !P3 ;  /* 0x000000ff0d047207 */ /* 0x000fc60005800000 */
[----:B------:R-:W-:-:S04]  /*2a00*/  IMAD.WIDE.U32 R2, R23, c[0x0][0x1b8], R2 ;  /* 0x00006e0017027a25 */ /* 0x000fc800078e0002 */
[----:B------:R-:W-:-:S04]  /*2a10*/  @P0 IMAD.HI.U32 R7, R5, c[0x0][0x2c8], RZ ;  /* 0x0000b20005070a27 */ /* 0x000fc800078e00ff */
[----:B------:R-:W-:Y:S01]  /*2a20*/  IMAD.MOV.U32 R0, RZ, RZ, R5 ;  /* 0x000000ffff007224 */ /* 0x000fe200078e0005 */
[----:B------:R-:W-:Y:S01]  /*2a30*/  @P0 SHF.R.U32.HI R0, RZ, c[0x0][0x2cc], R7 ;  /* 0x0000b300ff000a19 */ /* 0x000fe20000011607 */
[----:B------:R-:W-:Y:S02]  /*2a40*/  IMAD R3, R23, c[0x0][0x1bc], R3 ;  /* 0x00006f0017037a24 */ /* 0x000fe400078e0203 */
[C---:B------:R-:W-:Y:S01]  /*2a50*/  IMAD R6, R4.reuse, c[0x0][0x1c4], R6 ;  /* 0x0000710004067a24 */ /* 0x040fe200078e0206 */
[----:B------:R-:W-:Y:S01]  /*2a60*/  SHF.R.S32.HI R7, RZ, 0x1f, R0 ;  /* 0x0000001fff077819 */ /* 0x000fe20000011400 */
[----:B------:R-:W-:-:S04]  /*2a70*/  IMAD.WIDE.U32 R2, R4, c[0x0][0x1c0], R2 ;  /* 0x0000700004027a25 */ /* 0x000fc800078e0002 */
[----:B------:R-:W-:-:S04]  /*2a80*/  IMAD.MOV R4, RZ, RZ, -R0 ;  /* 0x000000ffff047224 */ /* 0x000fc800078e0a00 */
[----:B------:R-:W-:Y:S02]  /*2a90*/  IMAD R4, R4, c[0x0][0x2c4], R5 ;  /* 0x0000b10004047a24 */ /* 0x000fe400078e0205 */
[----:B------:R-:W-:Y:S02]  /*2aa0*/  IMAD R5, R7, c[0x0][0x1b0], RZ ;  /* 0x00006c0007057a24 */ /* 0x000fe400078e02ff */
[----:B------:R-:W-:Y:S02]  /*2ab0*/  IMAD.IADD R3, R3, 0x1, R6 ;  /* 0x0000000103037824 */ /* 0x000fe400078e0206 */
[C---:B------:R-:W-:Y:S01]  /*2ac0*/  IMAD R6, R0.reuse, c[0x0][0x1b4], R5 ;  /* 0x00006d0000067a24 */ /* 0x040fe200078e0205 */
[----:B------:R-:W-:Y:S01]  /*2ad0*/  SHF.R.S32.HI R5, RZ, 0x1f, R4 ;  /* 0x0000001fff057819 */ /* 0x000fe20000011404 */
[----:B------:R-:W-:-:S04]  /*2ae0*/  IMAD.WIDE.U32 R2, R0, c[0x0][0x1b0], R2 ;  /* 0x00006c0000027a25 */ /* 0x000fc800078e0002 */
[----:B------:R-:W-:Y:S02]  /*2af0*/  IMAD R0, R5, c[0x0][0x1a8], RZ ;  /* 0x00006a0005007a24 */ /* 0x000fe400078e02ff */
[----:B------:R-:W-:Y:S02]  /*2b00*/  IMAD.IADD R3, R3, 0x1, R6 ;  /* 0x0000000103037824 */ /* 0x000fe400078e0206 */
[C---:B------:R-:W-:Y:S02]  /*2b10*/  IMAD R0, R4.reuse, c[0x0][0x1ac], R0 ;  /* 0x00006b0004007a24 */ /* 0x040fe400078e0200 */
[----:B------:R-:W-:-:S04]  /*2b20*/  IMAD.WIDE.U32 R2, R4, c[0x0][0x1a8], R2 ;  /* 0x00006a0004027a25 */ /* 0x000fc800078e0002 */
[----:B------:R-:W-:Y:S01]  /*2b30*/  IMAD.IADD R0, R3, 0x1, R0 ;  /* 0x0000000103007824 */ /* 0x000fe200078e0200 */
[----:B------:R-:W-:-:S04]  /*2b40*/  LEA R18, P0, R2, c[0x0][0x160], 0x1 ;  /* 0x0000580002127a11 */ /* 0x000fc800078008ff */
[----:B------:R-:W-:Y:S01]  /*2b50*/  LEA.HI.X R17, R2, c[0x0][0x164], R0, 0x1, P0 ;  /* 0x0000590002117a11 */ /* 0x000fe200000f0c00 */
[----:B------:R-:W1:Y:S01]  /*2b60*/  SHFL.IDX PT, R3, R18, RZ, 0x181f ;  /* 0x00181fff12037589 */ /* 0x000e6200000e0000 */
[----:B------:R-:W-:-:S03]  /*2b70*/  IMAD R16, R12, c[0x0][0x2c4], RZ ;  /* 0x0000b1000c107a24 */ /* 0x000fc600078e02ff */
[----:B------:R-:W2:Y:S01]  /*2b80*/  SHFL.IDX PT, R4, R17, RZ, 0x181f ;  /* 0x00181fff11047589 */ /* 0x000ea200000e0000 */
[----:B------:R-:W-:-:S05]  /*2b90*/  IMAD R19, R8, 0x80, R102 ;  /* 0x0000008008137824 */ /* 0x000fca00078e0266 */
[----:B------:R-:W-:Y:S01]  /*2ba0*/  ISETP.GE.AND P1, PT, R19, R16, PT ;  /* 0x000000101300720c */ /* 0x000fe20003f26270 */
[----:B------:R-:W4:Y:S01]  /*2bb0*/  SHFL.IDX PT, R0, R18, 0x1, 0x181f ;  /* 0x00381f0012007f89 */ /* 0x000f2200000e0000 */
[C---:B------:R-:W-:Y:S02]  /*2bc0*/  IADD3 R34, R251.reuse, 0x80, RZ ;  /* 0x00000080fb227810 */ /* 0x040fe40007ffe0ff */
[----:B------:R-:W-:Y:S02]  /*2bd0*/  SHF.R.S32.HI R24, RZ, 0x1f, R251 ;  /* 0x0000001fff187819 */ /* 0x000fe400000114fb */
[C---:B------:R-:W-:Y:S02]  /*2be0*/  IADD3 R40, R251.reuse, 0x80, RZ ;  /* 0x00000080fb287810 */ /* 0x040fe40007ffe0ff */
[C---:B------:R-:W-:Y:S02]  /*2bf0*/  IADD3 R33, R251.reuse, 0xc0, RZ ;  /* 0x000000c0fb217810 */ /* 0x040fe40007ffe0ff */
[----:B------:R-:W-:-:S03]  /*2c00*/  IADD3 R35, R251, 0xc0, RZ ;  /* 0x000000c0fb237810 */ /* 0x000fc60007ffe0ff */
[CC--:B-1----:R-:W-:Y:S01]  /*2c10*/  @!P1 LEA R12, P4, R251.reuse, R3.reuse, 0x1 ;  /* 0x00000003fb0c9211 */ /* 0x0c2fe200078808ff */
[----:B------:R-:W1:Y:S01]  /*2c20*/  SHFL.IDX PT, R2, R17, 0x1, 0x181f ;  /* 0x00381f0011027f89 */ /* 0x000e6200000e0000 */
[C---:B------:R-:W-:Y:S02]  /*2c30*/  IADD3 R41, R251.reuse, 0x40, RZ ;  /* 0x00000040fb297810 */ /* 0x040fe40007ffe0ff */
[-C--:B------:R-:W-:Y:S02]  /*2c40*/  @!P1 LEA R8, P5, R34, R3.reuse, 0x1 ;  /* 0x0000000322089211 */ /* 0x080fe400078a08ff */
[----:B--2---:R-:W-:Y:S02]  /*2c50*/  @!P1 LEA.HI.X R13, R251, R4, R24, 0x1, P4 ;  /* 0x00000004fb0d9211 */ /* 0x004fe400020f0c18 */
[----:B------:R-:W-:Y:S02]  /*2c60*/  SHF.R.S32.HI R40, RZ, 0x1f, R40 ;  /* 0x0000001fff287819 */ /* 0x000fe40000011428 */
[----:B------:R-:W-:-:S02]  /*2c70*/  @!P1 LEA R6, P4, R33, R3, 0x1 ;  /* 0x0000000321069211 */ /* 0x000fc400078808ff */
[----:B------:R-:W-:Y:S02]  /*2c80*/  SHF.R.S32.HI R35, RZ, 0x1f, R35 ;  /* 0x0000001fff237819 */ /* 0x000fe40000011423 */
[----:B------:R-:W-:Y:S02]  /*2c90*/  IADD3 R5, R19, 0x20, RZ ;  /* 0x0000002013057810 */ /* 0x000fe40007ffe0ff */
[C---:B------:R-:W-:Y:S02]  /*2ca0*/  ISETP.GE.AND P2, PT, R251.reuse, c[0x0][0x198], PT ;  /* 0x00006600fb007a0c */ /* 0x040fe40003f46270 */
[----:B------:R-:W-:Y:S02]  /*2cb0*/  IADD3 R42, R251, 0x40, RZ ;  /* 0x00000040fb2a7810 */ /* 0x000fe40007ffe0ff */
[----:B------:R-:W-:Y:S02]  /*2cc0*/  @!P1 LEA.HI.X R9, R34, R4, R40, 0x1, P5 ;  /* 0x0000000422099211 */ /* 0x000fe400028f0c28 */
[----:B------:R-:W-:-:S02]  /*2cd0*/  ISETP.GE.AND P6, PT, R41, c[0x0][0x198], PT ;  /* 0x0000660029007a0c */ /* 0x000fc40003fc6270 */
[C---:B------:R-:W-:Y:S02]  /*2ce0*/  @!P1 LEA.HI.X R7, R33.reuse, R4, R35, 0x1, P4 ;  /* 0x0000000421079211 */ /* 0x040fe400020f0c23 */
[----:B------:R-:W-:Y:S02]  /*2cf0*/  ISETP.GE.AND P5, PT, R34, c[0x0][0x198], PT ;  /* 0x0000660022007a0c */ /* 0x000fe40003fa6270 */
[----:B------:R-:W-:Y:S01]  /*2d00*/  ISETP.GE.AND P4, PT, R33, c[0x0][0x198], PT ;  /* 0x0000660021007a0c */ /* 0x000fe20003f86270 */
[----:B------:R2:W-:Y:S01]  /*2d10*/  @!P1 LDGSTS.E.BYPASS.LTC128B.128 [R247+0x4080], [R12.64], !P2 ;  /* 0x040800000cf79fae */ /* 0x0005e2000d101d46 */
[----:B------:R-:W-:Y:S02]  /*2d20*/  ISETP.GE.AND P0, PT, R5, R16, PT ;  /* 0x000000100500720c */ /* 0x000fe40003f06270 */
[----:B------:R-:W-:Y:S02]  /*2d30*/  @!P1 LEA R10, P3, R41, R3, 0x1 ;  /* 0x00000003290a9211 */ /* 0x000fe400078608ff */
[----:B------:R-:W-:-:S04]  /*2d40*/  SHF.R.S32.HI R42, RZ, 0x1f, R42 ;  /* 0x0000001fff2a7819 */ /* 0x000fc8000001142a */
[----:B------:R-:W-:-:S05]  /*2d50*/  @!P1 LEA.HI.X R11, R41, R4, R42, 0x1, P3 ;  /* 0x00000004290b9211 */ /* 0x000fca00018f0c2a */
[----:B------:R5:W-:Y:S04]  /*2d60*/  @!P1 LDGSTS.E.BYPASS.LTC128B.128 [R247+0x8080], [R10.64], !P6 ;  /* 0x080800000af79fae */ /* 0x000be8000f101d46 */
[----:B------:R1:W-:Y:S04]  /*2d70*/  @!P1 LDGSTS.E.BYPASS.LTC128B.128 [R247+0xc080], [R8.64], !P5 ;  /* 0x0c08000008f79fae */ /* 0x0003e8000e901d46 */
[----:B------:R2:W-:Y:S01]  /*2d80*/  @!P1 LDGSTS.E.BYPASS.LTC128B.128 [R247+0x10080], [R6.64], !P4 ;  /* 0x1008000006f79fae */ /* 0x0005e2000e101d46 */
[----:B------:R-:W-:Y:S02]  /*2d90*/  IADD3 R3, R19, 0x40, RZ ;  /* 0x0000004013037810 */ /* 0x000fe40007ffe0ff */
[-C--:B----4-:R-:W-:Y:S01]  /*2da0*/  @!P0 LEA R14, P3, R251, R0.reuse, 0x1 ;  /* 0x00000000fb0e8211 */ /* 0x090fe200078608ff */
[----:B-----5:R-:W4:Y:S01]  /*2db0*/  SHFL.IDX PT, R10, R18, 0x2, 0x181f ;  /* 0x00581f00120a7f89 */ /* 0x020f2200000e0000 */
[----:B-1----:R-:W-:-:S04]  /*2dc0*/  @!P0 LEA R8, P1, R41, R0, 0x1 ;  /* 0x0000000029088211 */ /* 0x002fc800078208ff */
[----:B------:R-:W-:Y:S02]  /*2dd0*/  @!P0 LEA.HI.X R9, R41, R2, R42, 0x1, P1 ;  /* 0x0000000229098211 */ /* 0x000fe400008f0c2a */
[C---:B--2---:R-:W-:Y:S01]  /*2de0*/  @!P0 LEA R6, P1, R34.reuse, R0, 0x1 ;  /* 0x0000000022068211 */ /* 0x044fe200078208ff */
[----:B------:R-:W1:Y:S03]  /*2df0*/  SHFL.IDX PT, R11, R17, 0x2, 0x181f ;  /* 0x00581f00110b7f89 */ /* 0x000e6600000e0000 */
[----:B------:R-:W-:Y:S02]  /*2e00*/  @!P0 LEA.HI.X R7, R34, R2, R40, 0x1, P1 ;  /* 0x0000000222078211 */ /* 0x000fe400008f0c28 */
[----:B------:R-:W-:-:S04]  /*2e10*/  @!P0 LEA R4, P1, R33, R0, 0x1 ;  /* 0x0000000021048211 */ /* 0x000fc800078208ff */
[----:B------:R-:W-:Y:S02]  /*2e20*/  @!P0 LEA.HI.X R5, R33, R2, R35, 0x1, P1 ;  /* 0x0000000221058211 */ /* 0x000fe400008f0c23 */
[----:B------:R-:W-:Y:S02]  /*2e30*/  ISETP.GE.AND P1, PT, R3, R16, PT ;  /* 0x000000100300720c */ /* 0x000fe40003f26270 */
[----:B------:R-:W-:Y:S01]  /*2e40*/  @!P0 LEA.HI.X R15, R251, R2, R24, 0x1, P3 ;  /* 0x00000002fb0f8211 */ /* 0x000fe200018f0c18 */
[----:B------:R-:W-:-:S04]  /*2e50*/  IMAD.MOV R0, RZ, RZ, -R20 ;  /* 0x000000ffff007224 */ /* 0x000fc800078e0a14 */
[----:B------:R2:W-:Y:S01]  /*2e60*/  @!P0 LDGSTS.E.BYPASS.LTC128B.128 [R247+0x5080], [R14.64], !P2 ;  /* 0x050800000ef78fae */ /* 0x0005e2000d101d46 */
[----:B------:R-:W-:-:S03]  /*2e70*/  IMAD R21, R0, c[0x0][0x2b8], R21 ;  /* 0x0000ae0000157a24 */ /* 0x000fc600078e0215 */
[----:B------:R4:W-:Y:S04]  /*2e80*/  @!P0 LDGSTS.E.BYPASS.LTC128B.128 [R247+0x9080], [R8.64], !P6 ;  /* 0x0908000008f78fae */ /* 0x0009e8000f101d46 */
[----:B------:R5:W-:Y:S04]  /*2e90*/  @!P0 LDGSTS.E.BYPASS.LTC128B.128 [R247+0xd080], [R6.64], !P5 ;  /* 0x0d08000006f78fae */ /* 0x000be8000e901d46 */
[----:B------:R2:W-:Y:S01]  /*2ea0*/  @!P0 LDGSTS.E.BYPASS.LTC128B.128 [R247+0x11080], [R4.64], !P4 ;  /* 0x1108000004f78fae */ /* 0x0005e2000e101d46 */
[----:B------:R-:W-:Y:S01]  /*2eb0*/  SHF.R.S32.HI R12, RZ, 0x1f, R21 ;  /* 0x0000001fff0c7819 */ /* 0x000fe20000011415 */
[----:B------:R-:W-:-:S04]  /*2ec0*/  IMAD.WIDE.U32 R2, R21, c[0x0][0x1e0], RZ ;  /* 0x0000780015027a25 */ /* 0x000fc800078e00ff */
[----:B------:R-:W-:Y:S01]  /*2ed0*/  IMAD R0, R12, c[0x0][0x1e0], RZ ;  /* 0x000078000c007a24 */ /* 0x000fe200078e02ff */
[----:B----4-:R-:W-:-:S04]  /*2ee0*/  @!P1 LEA R8, P0, R251, R10, 0x1 ;  /* 0x0000000afb089211 */ /* 0x010fc800078008ff */
[-C--:B-1----:R-:W-:Y:S02]  /*2ef0*/  @!P1 LEA.HI.X R9, R251, R11.reuse, R24, 0x1, P0 ;  /* 0x0000000bfb099211 */ /* 0x082fe400000f0c18 */
[-C--:B-----5:R-:W-:Y:S01]  /*2f00*/  @!P1 LEA R6, P0, R41, R10.reuse, 0x1 ;  /* 0x0000000a29069211 */ /* 0x0a0fe200078008ff */
[----:B------:R-:W-:Y:S01]  /*2f10*/  IMAD R0, R21, c[0x0][0x1e4], R0 ;  /* 0x0000790015007a24 */ /* 0x000fe200078e0200 */
[----:B--2---:R-:W-:Y:S01]  /*2f20*/  IADD3 R14, R19, 0x60, RZ ;  /* 0x00000060130e7810 */ /* 0x004fe20007ffe0ff */
[----:B------:R-:W1:Y:S01]  /*2f30*/  SHFL.IDX PT, R13, R18, 0x3, 0x181f ;  /* 0x00781f00120d7f89 */ /* 0x000e6200000e0000 */
[-C--:B------:R-:W-:Y:S02]  /*2f40*/  @!P1 LEA.HI.X R7, R41, R11.reuse, R42, 0x1, P0 ;  /* 0x0000000b29079211 */ /* 0x080fe400000f0c2a */
[C---:B------:R-:W-:Y:S01]  /*2f50*/  @!P1 LEA R4, P0, R34.reuse, R10, 0x1 ;  /* 0x0000000a22049211 */ /* 0x040fe200078008ff */
[----:B------:R-:W-:Y:S01]  /*2f60*/  IMAD.IADD R3, R3, 0x1, R0 ;  /* 0x0000000103037824 */ /* 0x000fe200078e0200 */
[----:B------:R2:W-:Y:S02]  /*2f70*/  @!P1 LDGSTS.E.BYPASS.LTC128B.128 [R247+0x6080], [R8.64], !P2 ;  /* 0x0608000008f79fae */ /* 0x0005e4000d101d46 */
[----:B------:R-:W-:-:S02]  /*2f80*/  @!P1 LEA.HI.X R5, R34, R11, R40, 0x1, P0 ;  /* 0x0000000b22059211 */ /* 0x000fc400000f0c28 */
[----:B------:R4:W-:Y:S01]  /*2f90*/  @!P1 LDGSTS.E.BYPASS.LTC128B.128 [R247+0xa080], [R6.64], !P6 ;  /* 0x0a08000006f79fae */ /* 0x0009e2000f101d46 */
[----:B------:R-:W-:Y:S01]  /*2fa0*/  ISETP.GE.AND P3, PT, R14, R16, PT ;  /* 0x000000100e00720c */ /* 0x000fe20003f66270 */
[C---:B------:R-:W-:Y:S02]  /*2fb0*/  IMAD.WIDE.U32 R26, R23.reuse, c[0x0][0x1e8], RZ ;  /* 0x00007a00171a7a25 */ /* 0x040fe400078e00ff */
[----:B------:R5:W-:Y:S04]  /*2fc0*/  @!P1 LDGSTS.E.BYPASS.LTC128B.128 [R247+0xe080], [R4.64], !P5 ;  /* 0x0e08000004f79fae */ /* 0x000be8000e901d46 */
[----:B------:R-:W1:Y:S01]  /*2fd0*/  SHFL.IDX PT, R14, R17, 0x3, 0x181f ;  /* 0x00781f00110e7f89 */ /* 0x000e6200000e0000 */
[----:B------:R-:W-:Y:S01]  /*2fe0*/  IMAD R25, R23, c[0x0][0x1ec], R27 ;  /* 0x00007b0017197a24 */ /* 0x000fe200078e021b */
[----:B------:R-:W-:-:S05]  /*2ff0*/  IADD3 R61, R134, -0x1, RZ ;  /* 0xffffffff863d7810 */ /* 0x000fca0007ffe0ff */
[----:B------:R-:W-:Y:S01]  /*3000*/  IMAD R60, R61, -0x30, R22 ;  /* 0xffffffd03d3c7824 */ /* 0x000fe200078e0216 */
[C---:B-----5:R-:W-:Y:S02]  /*3010*/  @!P1 LEA R4, P0, R33.reuse, R10, 0x1 ;  /* 0x0000000a21049211 */ /* 0x060fe400078008ff */
[----:B---3--:R-:W-:Y:S01]  /*3020*/  SHF.R.S32.HI R15, RZ, 0x1f, R252 ;  /* 0x0000001fff0f7819 */ /* 0x008fe200000114fc */
[----:B------:R-:W-:Y:S01]  /*3030*/  IMAD.WIDE.U32 R2, R252, c[0x0][0x1f0], R2 ;  /* 0x00007c00fc027a25 */ /* 0x000fe200078e0002 */
[----:B------:R-:W-:-:S03]  /*3040*/  @!P1 LEA.HI.X R5, R33, R11, R35, 0x1, P0 ;  /* 0x0000000b21059211 */ /* 0x000fc600000f0c23 */
[----:B----4-:R-:W-:Y:S01]  /*3050*/  IMAD R6, R15, c[0x0][0x1f0], RZ ;  /* 0x00007c000f067a24 */ /* 0x010fe200078e02ff */
[----:B------:R-:W-:Y:S01]  /*3060*/  IADD3 R0, P0, R2, R26, RZ ;  /* 0x0000001a02007210 */ /* 0x000fe20007f1e0ff */
[----:B------:R3:W-:Y:S02]  /*3070*/  @!P1 LDGSTS.E.BYPASS.LTC128B.128 [R247+0x12080], [R4.64], !P4 ;  /* 0x1208000004f79fae */ /* 0x0007e4000e101d46 */
[----:B------:R-:W-:Y:S01]  /*3080*/  IMAD R6, R252, c[0x0][0x1f4], R6 ;  /* 0x00007d00fc067a24 */ /* 0x000fe200078e0206 */
[----:B-1----:R-:W-:-:S04]  /*3090*/  @!P3 LEA R2, P1, R251, R13, 0x1 ;  /* 0x0000000dfb02b211 */ /* 0x002fc800078208ff */
[----:B---3--:R-:W-:Y:S02]  /*30a0*/  IADD3.X R4, R25, R3, R6, P0, !PT ;  /* 0x0000000319047210 */ /* 0x008fe400007fe406 */
[----:B------:R-:W-:-:S04]  /*30b0*/  LEA R10, P0, R0, c[0x0][0x1c8], 0x1 ;  /* 0x00007200000a7a11 */ /* 0x000fc800078008ff */
[----:B------:R-:W-:Y:S02]  /*30c0*/  LEA.HI.X R11, R0, c[0x0][0x1cc], R4, 0x1, P0 ;  /* 0x00007300000b7a11 */ /* 0x000fe400000f0c04 */
[----:B------:R-:W-:Y:S01]  /*30d0*/  IMNMX R0, R60, 0x30, PT ;  /* 0x000000303c007817 */ /* 0x000fe20003800200 */
[----:B------:R-:W-:-:S04]  /*30e0*/  IMAD R4, R12, c[0x0][0x208], RZ ;  /* 0x000082000c047a24 */ /* 0x000fc800078e02ff */
[----:B------:R-:W-:Y:S02]  /*30f0*/  IMAD.IADD R5, R0, 0x1, -R102 ;  /* 0x0000000100057824 */ /* 0x000fe400078e0a66 */
[----:B------:R-:W1:Y:S01]  /*3100*/  SHFL.IDX PT, R0, R10, RZ, 0x181f ;  /* 0x00181fff0a007589 */ /* 0x000e6200000e0000 */
[----:B------:R-:W-:-:S03]  /*3110*/  @!P3 LEA.HI.X R3, R251, R14, R24, 0x1, P1 ;  /* 0x0000000efb03b211 */ /* 0x000fc600008f0c18 */
[----:B------:R-:W3:Y:S01]  /*3120*/  SHFL.IDX PT, R12, R11, RZ, 0x181f ;  /* 0x00181fff0b0c7589 */ /* 0x000ee200000e0000 */
[----:B------:R-:W-:Y:S01]  /*3130*/  IMAD R4, R21, c[0x0][0x20c], R4 ;  /* 0x0000830015047a24 */ /* 0x000fe200078e0204 */
[-C--:B--2---:R-:W-:Y:S02]  /*3140*/  @!P3 LEA R8, P0, R41, R13.reuse, 0x1 ;  /* 0x0000000d2908b211 */ /* 0x084fe400078008ff */
[----:B------:R2:W-:Y:S01]  /*3150*/  @!P3 LDGSTS.E.BYPASS.LTC128B.128 [R247+0x7080], [R2.64], !P2 ;  /* 0x0708000002f7bfae */ /* 0x0005e2000d101d46 */
[----:B------:R-:W-:Y:S02]  /*3160*/  ISETP.GE.AND P1, PT, R5, 0x1, PT ;  /* 0x000000010500780c */ /* 0x000fe40003f26270 */
[C---:B------:R-:W-:Y:S02]  /*3170*/  @!P3 LEA R6, P2, R34.reuse, R13, 0x1 ;  /* 0x0000000d2206b211 */ /* 0x040fe400078408ff */
[-C--:B------:R-:W-:Y:S02]  /*3180*/  @!P3 LEA.HI.X R9, R41, R14.reuse, R42, 0x1, P0 ;  /* 0x0000000e2909b211 */ /* 0x080fe400000f0c2a */
[----:B------:R-:W-:-:S02]  /*3190*/  @!P3 LEA.HI.X R7, R34, R14, R40, 0x1, P2 ;  /* 0x0000000e2207b211 */ /* 0x000fc400010f0c28 */
[----:B------:R-:W-:Y:S01]  /*31a0*/  ISETP.GE.AND P2, PT, R5, 0x21, PT ;  /* 0x000000210500780c */ /* 0x000fe20003f46270 */
[----:B------:R-:W-:Y:S04]  /*31b0*/  SHFL.IDX PT, R16, R11, 0x1, 0x181f ;  /* 0x00381f000b107f89 */ /* 0x000fe800000e0000 */
[----:B------:R1:W-:Y:S04]  /*31c0*/  @!P3 LDGSTS.E.BYPASS.LTC128B.128 [R247+0xb080], [R8.64], !P6 ;  /* 0x0b08000008f7bfae */ /* 0x0003e8000f101d46 */
[----:B------:R4:W-:Y:S01]  /*31d0*/  @!P3 LDGSTS.E.BYPASS.LTC128B.128 [R247+0xf080], [R6.64], !P5 ;  /* 0x0f08000006f7bfae */ /* 0x0009e2000e901d46 */
[----:B--2---:R-:W-:-:S04]  /*31e0*/  IMAD.WIDE.U32 R2, R21, c[0x0][0x208], RZ ;  /* 0x0000820015027a25 */ /* 0x004fc800078e00ff */
[----:B------:R-:W-:Y:S01]  /*31f0*/  IMAD.IADD R3, R3, 0x1, R4 ;  /* 0x0000000103037824 */ /* 0x000fe200078e0204 */
[C---:B------:R-:W-:Y:S02]  /*3200*/  @!P3 LEA R4, P0, R33.reuse, R13, 0x1 ;  /* 0x0000000d2104b211 */ /* 0x040fe400078008ff */
[----:B------:R2:W5:Y:S02]  /*3210*/  SHFL.IDX PT, R13, R10, 0x1, 0x181f ;  /* 0x00381f000a0d7f89 */ /* 0x00056400000e0000 */
[----:B------:R-:W-:-:S05]  /*3220*/  @!P3 LEA.HI.X R5, R33, R14, R35, 0x1, P0 ;  /* 0x0000000e2105b211 */ /* 0x000fca00000f0c23 */
[----:B------:R5:W-:Y:S01]  /*3230*/  @!P3 LDGSTS.E.BYPASS.LTC128B.128 [R247+0x13080], [R4.64], !P4 ;  /* 0x1308000004f7bfae */ /* 0x000be2000e101d46 */
[----:B-1----:R-:W-:Y:S02]  /*3240*/  @P1 LEA R8, P3, R41, R0, 0x1 ;  /* 0x0000000029081211 */ /* 0x002fe400078608ff */
[----:B------:R-:W-:Y:S02]  /*3250*/  ISETP.GE.AND P6, PT, R251, c[0x0][0x1d4], PT ;  /* 0x00007500fb007a0c */ /* 0x000fe40003fc6270 */
[----:B------:R-:W-:Y:S01]  /*3260*/  ISETP.GE.AND P5, PT, R41, c[0x0][0x1d4], PT ;  /* 0x0000750029007a0c */ /* 0x000fe20003fa6270 */
[----:B------:R-:W-:Y:S01]  /*3270*/  IMAD.WIDE.U32 R18, R23, c[0x0][0x210], RZ ;  /* 0x0000840017127a25 */ /* 0x000fe200078e00ff */
[----:B---3--:R-:W-:Y:S01]  /*3280*/  @P1 LEA.HI.X R9, R41, R12, R42, 0x1, P3 ;  /* 0x0000000c29091211 */ /* 0x008fe200018f0c2a */
[----:B------:R-:W0:Y:S01]  /*3290*/  LDGDEPBAR ;  /* 0x00000000000079af */ /* 0x000e220000000000 */
[----:B------:R-:W-:Y:S02]  /*32a0*/  ISETP.GE.AND P4, PT, R34, c[0x0][0x1d4], PT ;  /* 0x0000750022007a0c */ /* 0x000fe40003f86270 */
[----:B--2---:R-:W-:-:S04]  /*32b0*/  @P1 LEA R10, P0, R251, R0, 0x1 ;  /* 0x00000000fb0a1211 */ /* 0x004fc800078008ff */
[----:B------:R-:W-:Y:S02]  /*32c0*/  @P1 LEA.HI.X R11, R251, R12, R24, 0x1, P0 ;  /* 0x0000000cfb0b1211 */ /* 0x000fe400000f0c18 */
[-C--:B----4-:R-:W-:Y:S01]  /*32d0*/  @P1 LEA R6, P0, R34, R0.reuse, 0x1 ;  /* 0x0000000022061211 */ /* 0x090fe200078008ff */
[----:B------:R-:W-:Y:S02]  /*32e0*/  IMAD.WIDE.U32 R2, R252, c[0x0][0x218], R2 ;  /* 0x00008600fc027a25 */ /* 0x000fe400078e0002 */
[----:B------:R1:W-:Y:S01]  /*32f0*/  @P1 LDGSTS.E.BYPASS.LTC128B.128 [R247+0x14080], [R10.64], !P6 ;  /* 0x140800000af71fae */ /* 0x0003e2000f101d46 */
[----:B-----5:R-:W-:Y:S02]  /*3300*/  @P1 LEA R4, P3, R33, R0, 0x1 ;  /* 0x0000000021041211 */ /* 0x020fe400078608ff */
[-C--:B------:R-:W-:Y:S01]  /*3310*/  @P1 LEA.HI.X R7, R34, R12.reuse, R40, 0x1, P0 ;  /* 0x0000000c22071211 */ /* 0x080fe200000f0c28 */
[----:B------:R-:W-:Y:S01]  /*3320*/  IMAD R17, R23, c[0x0][0x214], R19 ;  /* 0x0000850017117a24 */ /* 0x000fe200078e0213 */
[C---:B------:R-:W-:Y:S01]  /*3330*/  @P1 LEA.HI.X R5, R33.reuse, R12, R35, 0x1, P3 ;  /* 0x0000000c21051211 */ /* 0x040fe200018f0c23 */
[----:B------:R2:W-:Y:S01]  /*3340*/  @P1 LDGSTS.E.BYPASS.LTC128B.128 [R247+0x15880], [R8.64], !P5 ;  /* 0x1588000008f71fae */ /* 0x0005e2000e901d46 */
[----:B------:R-:W-:Y:S01]  /*3350*/  ISETP.GE.AND P3, PT, R33, c[0x0][0x1d4], PT ;  /* 0x0000750021007a0c */ /* 0x000fe20003f66270 */
[----:B------:R-:W-:Y:S01]  /*3360*/  IMAD R0, R15, c[0x0][0x218], RZ ;  /* 0x000086000f007a24 */ /* 0x000fe200078e02ff */
[C---:B------:R-:W-:Y:S01]  /*3370*/  @P2 LEA R14, P0, R251.reuse, R13, 0x1 ;  /* 0x0000000dfb0e2211 */ /* 0x040fe200078008ff */
[----:B------:R3:W-:Y:S02]  /*3380*/  @P1 LDGSTS.E.BYPASS.LTC128B.128 [R247+0x17080], [R6.64], !P4 ;  /* 0x1708000006f71fae */ /* 0x0007e4000e101d46 */
[----:B------:R-:W-:Y:S01]  /*3390*/  IMAD R12, R252, c[0x0][0x21c], R0 ;  /* 0x00008700fc0c7a24 */ /* 0x000fe200078e0200 */
[----:B------:R-:W-:-:S02]  /*33a0*/  @P2 LEA.HI.X R15, R251, R16, R24, 0x1, P0 ;  /* 0x00000010fb0f2211 */ /* 0x000fc400000f0c18 */
[----:B------:R-:W-:-:S04]  /*33b0*/  IADD3 R0, P0, R2, R18, RZ ;  /* 0x0000001202007210 */ /* 0x000fc80007f1e0ff */
[----:B------:R-:W-:Y:S01]  /*33c0*/  IADD3.X R2, R17, R3, R12, P0, !PT ;  /* 0x0000000311027210 */ /* 0x000fe200007fe40c */
[----:B------:R4:W-:Y:S04]  /*33d0*/  @P1 LDGSTS.E.BYPASS.LTC128B.128 [R247+0x18880], [R4.64], !P3 ;  /* 0x1888000004f71fae */ /* 0x0009e8000d901d46 */
[----:B------:R5:W-:Y:S01]  /*33e0*/  @P2 LDGSTS.E.BYPASS.LTC128B.128 [R247+0x15080], [R14.64], !P6 ;  /* 0x150800000ef72fae */ /* 0x000be2000f101d46 */
[----:B-1----:R-:W-:-:S04]  /*33f0*/  LEA R11, P0, R0, c[0x0][0x1f8], 0x1 ;  /* 0x00007e00000b7a11 */ /* 0x002fc800078008ff */
[----:B------:R-:W-:Y:S02]  /*3400*/  LEA.HI.X R10, R0, c[0x0][0x1fc], R2, 0x1, P0 ;  /* 0x00007f00000a7a11 */ /* 0x000fe400000f0c02 */
[-C--:B---3--:R-:W-:Y:S02]  /*3410*/  @P2 LEA R6, P1, R41, R13.reuse, 0x1 ;  /* 0x0000000d29062211 */ /* 0x088fe400078208ff */
[----:B------:R-:W-:Y:S02]  /*3420*/  @P2 LEA R2, P0, R33, R13, 0x1 ;  /* 0x0000000d21022211 */ /* 0x000fe400078008ff */
[-C--:B------:R-:W-:Y:S02]  /*3430*/  @P2 LEA.HI.X R7, R41, R16.reuse, R42, 0x1, P1 ;  /* 0x0000001029072211 */ /* 0x080fe400008f0c2a */
[----:B------:R-:W-:-:S03]  /*3440*/  @P2 LEA.HI.X R3, R33, R16, R35, 0x1, P0 ;  /* 0x0000001021032211 */ /* 0x000fc600000f0c23 */
[----:B------:R1:W-:Y:S01]  /*3450*/  @P2 LDGSTS.E.BYPASS.LTC128B.128 [R247+0x16880], [R6.64], !P5 ;  /* 0x1688000006f72fae */ /* 0x0003e2000e901d46 */
[----:B----4-:R-:W-:-:S04]  /*3460*/  @P2 LEA R4, P1, R34, R13, 0x1 ;  /* 0x0000000d22042211 */ /* 0x010fc800078208ff */
[----:B------:R-:W-:-:S05]  /*3470*/  @P2 LEA.HI.X R5, R34, R16, R40, 0x1, P1 ;  /* 0x0000001022052211 */ /* 0x000fca00008f0c28 */
[----:B------:R3:W-:Y:S04]  /*3480*/  @P2 LDGSTS.E.BYPASS.LTC128B.128 [R247+0x18080], [R4.64], !P4 ;  /* 0x1808000004f72fae */ /* 0x0007e8000e101d46 */
[----:B------:R4:W-:Y:S04]  /*3490*/  @P2 LDGSTS.E.BYPASS.LTC128B.128 [R247+0x19880], [R2.64], !P3 ;  /* 0x1988000002f72fae */ /* 0x0009e8000d901d46 */
[----:B------:R-:W0:Y:S01]  /*34a0*/  LDGDEPBAR ;  /* 0x00000000000079af */ /* 0x000e220000000000 */
[----:B------:R-:W-:-:S04]  /*34b0*/  DEPBAR.LE SB0, 0x1 ;  /* 0x000080400000791a */ /* 0x000fc80000000000 */
[----:B------:R-:W-:Y:S06]  /*34c0*/  BAR.SYNC.DEFER_BLOCKING 0x0 ;  /* 0x0000000000007b1d */ /* 0x000fec0000010000 */
[----:B--2---:R-:W1:Y:S04]  /*34d0*/  SHFL.IDX PT, R9, R11, RZ, 0x181f ;  /* 0x00181fff0b097589 */ /* 0x004e6800000e0000 */
[----:B------:R-:W2:Y:S04]  /*34e0*/  SHFL.IDX PT, R8, R10, RZ, 0x181f ;  /* 0x00181fff0a087589 */ /* 0x000ea800000e0000 */
[----:B------:R1:W1:Y:S04]  /*34f0*/  LDSM.16.M88.4 R160, [R243] ;  /* 0x00000000f3a0783b */ /* 0x0002680000000200 */
[----:B------:R1:W1:Y:S04]  /*3500*/  LDSM.16.M88.4 R164, [R244] ;  /* 0x00000000f4a4783b */ /* 0x0002680000000200 */
[----:B------:R1:W1:Y:S04]  /*3510*/  LDSM.16.M88.4 R180, [R246] ;  /* 0x00000000f6b4783b */ /* 0x0002680000000200 */
[----:B------:R1:W1:Y:S04]  /*3520*/  LDSM.16.M88.4 R184, [R245] ;  /* 0x00000000f5b8783b */ /* 0x0002680000000200 */
[----:B------:R1:W1:Y:S04]  /*3530*/  LDSM.16.M88.4 R188, [R243+0x4000] ;  /* 0x00400000f3bc783b */ /* 0x0002680000000200 */
[----:B------:R1:W1:Y:S04]  /*3540*/  LDSM.16.M88.4 R192, [R244+0x4000] ;  /* 0x00400000f4c0783b */ /* 0x0002680000000200 */
[----:B------:R1:W1:Y:S04]  /*3550*/  LDSM.16.M88.4 R196, [R246+0x4000] ;  /* 0x00400000f6c4783b */ /* 0x0002680000000200 */
[----:B------:R1:W2:Y:S04]  /*3560*/  LDSM.16.M88.4 R200, [R245+0x4000] ;  /* 0x00400000f5c8783b */ /* 0x0002a80000000200 */
[----:B------:R1:W2:Y:S04]  /*3570*/  LDSM.16.M88.4 R204, [R243+0x8000] ;  /* 0x00800000f3cc783b */ /* 0x0002a80000000200 */
[----:B------:R1:W5:Y:S04]  /*3580*/  LDSM.16.M88.4 R208, [R244+0x8000] ;  /* 0x00800000f4d0783b */ /* 0x0003680000000200 */
[----:B------:R1:W5:Y:S04]  /*3590*/  LDSM.16.M88.4 R212, [R246+0x8000] ;  /* 0x00800000f6d4783b */ /* 0x0003680000000200 */
[----:B------:R1:W5:Y:S04]  /*35a0*/  LDSM.16.M88.4 R216, [R245+0x8000] ;  /* 0x00800000f5d8783b */ /* 0x0003680000000200 */
[----:B------:R2:W5:Y:S04]  /*35b0*/  LDSM.16.M88.4 R220, [R243+0xc000] ;  /* 0x00c00000f3dc783b */ /* 0x0005680000000200 */
[----:B------:R4:W5:Y:S04]  /*35c0*/  LDSM.16.M88.4 R224, [R244+0xc000] ;  /* 0x00c00000f4e0783b */ /* 0x0009680000000200 */
[----:B------:R5:W5:Y:S04]  /*35d0*/  LDSM.16.M88.4 R228, [R246+0xc000] ;  /* 0x00c00000f6e4783b */ /* 0x000b680000000200 */
[----:B------:R5:W5:Y:S04]  /*35e0*/  LDSM.16.M88.4 R232, [R245+0xc000] ;  /* 0x00c00000f5e8783b */ /* 0x000b680000000200 */
[----:B------:R-:W-:Y:S01]  /*35f0*/  BAR.SYNC.DEFER_BLOCKING 0x0 ;  /* 0x0000000000007b1d */ /* 0x000fe20000010000 */
[----:B------:R-:W-:Y:S01]  /*3600*/  LOP3.LUT P1, RZ, R103, 0x2, RZ, 0xc0, !PT ;  /* 0x0000000267ff7812 */ /* 0x000fe2000782c0ff */
[----:B---3--:R-:W-:Y:S01]  /*3610*/  IMAD.IADD R4, R60, 0x1, -R102 ;  /* 0x000000013c047824 */ /* 0x008fe200078e0a66 */
[----:B-1----:R-:W-:-:S02]  /*3620*/  LEA R6, P0, R251, R9, 0x1 ;  /* 0x00000009fb067211 */ /* 0x002fc400078008ff */
[----:B------:R-:W-:Y:S02]  /*3630*/  ISETP.GE.AND P2, PT, R251, c[0x0][0x1d4], PT ;  /* 0x00007500fb007a0c */ /* 0x000fe40003f46270 */
[----:B------:R-:W-:Y:S02]  /*3640*/  IADD3 R0, R135, 0x20, RZ ;  /* 0x0000002087007810 */ /* 0x000fe40007ffe0ff */
[----:B--2---:R-:W-:Y:S02]  /*3650*/  LEA.HI.X R7, R251, R8, R24, 0x1, P0 ;  /* 0x00000008fb077211 */ /* 0x004fe400000f0c18 */
[----:B----4-:R-:W-:-:S03]  /*3660*/  LEA R2, P0, R41, R9, 0x1 ;  /* 0x0000000929027211 */ /* 0x010fc600078008ff */
[----:B------:R-:W-:Y:S01]  /*3670*/  @P1 IADD3 R0, R135, -0x20, RZ ;  /* 0xffffffe087001810 */ /* 0x000fe20007ffe0ff */
[----:B------:R-:W-:-:S04]  /*3680*/  DEPBAR.LE SB0, 0x0 ;  /* 0x000080000000791a */ /* 0x000fc80000000000 */
[----:B------:R-:W-:Y:S01]  /*3690*/  BAR.SYNC.DEFER_BLOCKING 0x0 ;  /* 0x0000000000007b1d */ /* 0x000fe20000010000 */
[C---:B------:R-:W-:Y:S02]  /*36a0*/  ISETP.LT.OR P1, PT, R4.reuse, 0x1, P2 ;  /* 0x000000010400780c */ /* 0x040fe40001721670 */
[C---:B------:R-:W-:Y:S02]  /*36b0*/  ISETP.GE.AND P2, PT, R41.reuse, c[0x0][0x1d4], PT ;  /* 0x0000750029007a0c */ /* 0x040fe40003f46270 */
[----:B------:R-:W-:Y:S02]  /*36c0*/  LEA.HI.X R3, R41, R8, R42, 0x1, P0 ;  /* 0x0000000829037211 */ /* 0x000fe400000f0c2a */
[----:B------:R-:W-:Y:S01]  /*36d0*/  ISETP.LT.OR P0, PT, R4, 0x1, P2 ;  /* 0x000000010400780c */ /* 0x000fe20001701670 */
[----:B------:R1:W-:Y:S04]  /*36e0*/  STL [R1], R21 ;  /* 0x0000001501007387 */ /* 0x0003e80000100800 */
[----:B------:R1:W-:Y:S04]  /*36f0*/  STL.64 [R1+0x18], R26 ;  /* 0x0000181a01007387 */ /* 0x0003e80000100a00 */
[----:B------:R1:W-:Y:S04]  /*3700*/  STL [R1+0x30], R25 ;  /* 0x0000301901007387 */ /* 0x0003e80000100800 */
[----:B------:R-:W2:Y:S04]  /*3710*/  S2R R5, SR_TID.X ;  /* 0x0000000000057919 */ /* 0x000ea80000002100 */
[----:B------:R1:W3:Y:S04]  /*3720*/  LDSM.16.M88.4 R28, [R0] ;  /* 0x00000000001c783b */ /* 0x0002e80000000200 */
[----:B------:R1:W4:Y:S04]  /*3730*/  LDSM.16.M88.4 R36, [R0+0x800] ;  /* 0x000800000024783b */ /* 0x0003280000000200 */
[----:B------:R1:W1:Y:S04]  /*3740*/  LDSM.16.M88.4 R56, [R0+0x1000] ;  /* 0x001000000038783b */ /* 0x0002680000000200 */
[----:B-----5:R1:W1:Y:S04]  /*3750*/  LDSM.16.M88.4 R12, [R135] ;  /* 0x00000000870c783b */ /* 0x0202680000000200 */
[----:B------:R1:W1:Y:S04]  /*3760*/  LDSM.16.M88.4 R24, [R135+0x800] ;  /* 0x000800008718783b */ /* 0x0002680000000200 */
[----:B------:R1:W1:Y:S04]  /*3770*/  LDSM.16.M88.4 R48, [R135+0x1000] ;  /* 0x001000008730783b */ /* 0x0002680000000200 */
[----:B------:R-:W-:Y:S01]  /*3780*/  @!PT LDS RZ, [RZ] ;  /* 0x00000000fffff984 */ /* 0x000fe20000000800 */
[----:B------:R-:W-:Y:S01]  /*3790*/  @!PT LDS RZ, [RZ] ;  /* 0x00000000fffff984 */ /* 0x000fe20000000800 */
[----:B------:R-:W-:Y:S01]  /*37a0*/  @!PT LDS RZ, [RZ] ;  /* 0x00000000fffff984 */ /* 0x000fe20000000800 */
[----:B------:R5:W-:Y:S04]  /*37b0*/  LDGSTS.E.BYPASS.LTC128B.128 [R247+0x4080], [R6.64], !P1 ;  /* 0x0408000006f77fae */ /* 0x000be8000c901d46 */
[----:B------:R2:W-:Y:S01]  /*37c0*/  LDGSTS.E.BYPASS.LTC128B.128 [R247+0x5880], [R2.64], !P0 ;  /* 0x0588000002f77fae */ /* 0x0005e2000c101d46 */
[----:B------:R-:W-:-:S03]  /*37d0*/  ISETP.GE.AND P1, PT, R34, c[0x0][0x1d4], PT ;  /* 0x0000750022007a0c */ /* 0x000fc60003f26270 */
[----:B------:R1:W-:Y:S01]  /*37e0*/  STL.64 [R1+0x28], R18 ;  /* 0x0000281201007387 */ /* 0x0003e20000100a00 */
[----:B-----5:R-:W-:-:S04]  /*37f0*/  LEA R6, P0, R34, R9, 0x1 ;  /* 0x0000000922067211 */ /* 0x020fc800078008ff */
[----:B------:R-:W-:Y:S02]  /*3800*/  LEA.HI.X R7, R34, R8, R40, 0x1, P0 ;  /* 0x0000000822077211 */ /* 0x000fe400000f0c28 */
[----:B--2---:R-:W-:-:S04]  /*3810*/  LEA R2, P0, R33, R9, 0x1 ;  /* 0x0000000921027211 */ /* 0x004fc800078008ff */
[C---:B------:R-:W-:Y:S02]  /*3820*/  LEA.HI.X R3, R33.reuse, R8, R35, 0x1, P0 ;  /* 0x0000000821037211 */ /* 0x040fe400000f0c23 */
[----:B------:R-:W-:Y:S01]  /*3830*/  ISETP.LT.OR P0, PT, R4, 0x1, P1 ;  /* 0x000000010400780c */ /* 0x000fe20000f01670 */
[----:B------:R2:W-:Y:S01]  /*3840*/  STL [R1+0x38], R17 ;  /* 0x0000381101007387 */ /* 0x0005e20000100800 */
[----:B------:R-:W-:Y:S02]  /*3850*/  ISETP.GE.AND P2, PT, R33, c[0x0][0x1d4], PT ;  /* 0x0000750021007a0c */ /* 0x000fe40003f46270 */
[----:B------:R-:W-:-:S09]  /*3860*/  ISETP.GT.AND P1, PT, R5, 0x7f, PT ;  /* 0x0000007f0500780c */ /* 0x000fd20003f24270 */
[----:B------:R2:W-:Y:S01]  /*3870*/  LDGSTS.E.BYPASS.LTC128B.128 [R247+0x7080], [R6.64], !P0 ;  /* 0x0708000006f77fae */ /* 0x0005e2000c101d46 */
[----:B------:R-:W-:Y:S01]  /*3880*/  ISETP.LT.OR P0, PT, R4, 0x1, P2 ;  /* 0x000000010400780c */ /* 0x000fe20001701670 */
[----:B------:R-:W-:-:S12]  /*3890*/  BSSY B0, `(.L_x_31) ;  /* 0x0000027000007945 */ /* 0x000fd80003800000 */
[----:B------:R2:W-:Y:S01]  /*38a0*/  LDGSTS.E.BYPASS.LTC128B.128 [R247+0x8880], [R2.64], !P0 ;  /* 0x0888000002f77fae */ /* 0x0005e2000c101d46 */
[----:B------:R-:W-:Y:S01]  /*38b0*/  ISETP.GT.AND P0, PT, R32, 0x2f, PT ;  /* 0x0000002f2000780c */ /* 0x000fe20003f04270 */
[----:B------:R-:W-:Y:S07]  /*38c0*/  @P1 BRA `(.L_x_32) ;  /* 0x0000023000001947 */ /* 0x000fee0003800000 */
[----:B-1-34-:R-:W-:Y:S05]  /*38d0*/  BRA.DIV ~URZ, `(.L_x_33) ;  /* 0x0000c3c27f007947 */ /* 0x01afea000b800000 */
[----:B------:R1:W3:Y:S04]  /*38e0*/  SHFL.IDX PT, R5, R10, 0x1, 0x181f ;  /* 0x00381f000a057f89 */ /* 0x0002e800000e0000 */
[----:B------:R1:W4:Y:S02]  /*38f0*/  SHFL.IDX PT, R0, R11, 0x1, 0x181f ;  /* 0x00381f000b007f89 */ /* 0x00032400000e0000 */
.L_x_119:
[C---:B-1----:R-:W-:Y:S02]  /*3900*/  IADD3 R11, R251.reuse, 0x40, RZ ;  /* 0x00000040fb0b7810 */ /* 0x042fe40007ffe0ff */
[----:B--2---:R-:W-:Y:S02]  /*3910*/  IADD3 R3, R251, 0x40, RZ ;  /* 0x00000040fb037810 */ /* 0x004fe40007ffe0ff */
[----:B----4-:R-:W-:-:S02]  /*3920*/  LEA R8, P1, R11, R0, 0x1 ;  /* 0x000000000b087211 */ /* 0x010fc400078208ff */
[----:B------:R-:W-:Y:S02]  /*3930*/  SHF.R.S32.HI R3, RZ, 0x1f, R3 ;  /* 0x0000001fff037819 */ /* 0x000fe40000011403 */
[C---:B------:R-:W-:Y:S02]  /*3940*/  IADD3 R10, R251.reuse, 0x80, RZ ;  /* 0x00000080fb0a7810 */ /* 0x040fe40007ffe0ff */
[----:B------:R-:W-:Y:S02]  /*3950*/  IADD3 R2, R251, 0x80, RZ ;  /* 0x00000080fb027810 */ /* 0x000fe40007ffe0ff */
[----:B---3--:R-:W-:Y:S02]  /*3960*/  LEA.HI.X R9, R11, R5, R3, 0x1, P1 ;  /* 0x000000050b097211 */ /* 0x008fe400008f0c03 */
[----:B------:R-:W-:Y:S02]  /*3970*/  SHF.R.S32.HI R2, RZ, 0x1f, R2 ;  /* 0x0000001fff027819 */ /* 0x000fe40000011402 */
[----:B------:R-:W-:-:S02]  /*3980*/  LEA R6, P1, R10, R0, 0x1 ;  /* 0x000000000a067211 */ /* 0x000fc400078208ff */
[----:B------:R-:W-:Y:S02]  /*3990*/  SHF.R.S32.HI R16, RZ, 0x1f, R251 ;  /* 0x0000001fff107819 */ /* 0x000fe400000114fb */
[-C--:B------:R-:W-:Y:S02]  /*39a0*/  LEA.HI.X R7, R10, R5.reuse, R2, 0x1, P1 ;  /* 0x000000050a077211 */ /* 0x080fe400008f0c02 */
[C---:B------:R-:W-:Y:S02]  /*39b0*/  LEA R2, P1, R251.reuse, R0, 0x1 ;  /* 0x00000000fb027211 */ /* 0x040fe400078208ff */
[C---:B------:R-:W-:Y:S02]  /*39c0*/  IADD3 R17, R251.reuse, 0xc0, RZ ;  /* 0x000000c0fb117810 */ /* 0x040fe40007ffe0ff */
[C---:B------:R-:W-:Y:S02]  /*39d0*/  LEA.HI.X R3, R251.reuse, R5, R16, 0x1, P1 ;  /* 0x00000005fb037211 */ /* 0x040fe400008f0c10 */
[----:B------:R-:W-:-:S02]  /*39e0*/  ISETP.GE.AND P1, PT, R251, c[0x0][0x1d4], PT ;  /* 0x00007500fb007a0c */ /* 0x000fc40003f26270 */
[----:B------:R-:W-:Y:S02]  /*39f0*/  IADD3 R16, R251, 0xc0, RZ ;  /* 0x000000c0fb107810 */ /* 0x000fe40007ffe0ff */
[C---:B------:R-:W-:Y:S02]  /*3a00*/  ISETP.LT.OR P1, PT, R4.reuse, 0x21, P1 ;  /* 0x000000210400780c */ /* 0x040fe40000f21670 */
[----:B------:R-:W-:Y:S02]  /*3a10*/  SHF.R.S32.HI R17, RZ, 0x1f, R17 ;  /* 0x0000001fff117819 */ /* 0x000fe40000011411 */
[----:B------:R-:W-:-:S09]  /*3a20*/  ISETP.LT.OR P2, PT, R4, 0x21, P2 ;  /* 0x000000210400780c */ /* 0x000fd20001741670 */
[----:B------:R-:W-:Y:S01]  /*3a30*/  @!PT LDS RZ, [RZ] ;  /* 0x00000000fffff984 */ /* 0x000fe20000000800 */
[----:B------:R-:W-:Y:S01]  /*3a40*/  @!PT LDS RZ, [RZ] ;  /* 0x00000000fffff984 */ /* 0x000fe20000000800 */
[----:B------:R-:W-:Y:S01]  /*3a50*/  @!PT LDS RZ, [RZ] ;  /* 0x00000000fffff984 */ /* 0x000fe20000000800 */
[----:B------:R1:W-:Y:S02]  /*3a60*/  LDGSTS.E.BYPASS.LTC128B.128 [R247+0x5080], [R2.64], !P1 ;  /* 0x0508000002f77fae */ /* 0x0003e4000c901d46 */
[----:B-1----:R-:W-:-:S04]  /*3a70*/  LEA R2, P1, R16, R0, 0x1 ;  /* 0x0000000010027211 */ /* 0x002fc800078208ff */
[----:B------:R-:W-:Y:S02]  /*3a80*/  LEA.HI.X R3, R16, R5, R17, 0x1, P1 ;  /* 0x0000000510037211 */ /* 0x000fe400008f0c11 */
[----:B------:R-:W-:-:S04]  /*3a90*/  ISETP.GE.AND P1, PT, R11, c[0x0][0x1d4], PT ;  /* 0x000075000b007a0c */ /* 0x000fc80003f26270 */
[----:B------:R-:W-:-:S13]  /*3aa0*/  ISETP.LT.OR P1, PT, R4, 0x21, P1 ;  /* 0x000000210400780c */ /* 0x000fda0000f21670 */
[----:B------:R1:W-:Y:S01]  /*3ab0*/  LDGSTS.E.BYPASS.LTC128B.128 [R247+0x6880], [R8.64], !P1 ;  /* 0x0688000008f77fae */ /* 0x0003e2000c901d46 */
[----:B------:R-:W-:-:S04]  /*3ac0*/  ISETP.GE.AND P1, PT, R10, c[0x0][0x1d4], PT ;  /* 0x000075000a007a0c */ /* 0x000fc80003f26270 */
[----:B------:R-:W-:-:S13]  /*3ad0*/  ISETP.LT.OR P1, PT, R4, 0x21, P1 ;  /* 0x000000210400780c */ /* 0x000fda0000f21670 */
[----:B------:R1:W-:Y:S04]  /*3ae0*/  LDGSTS.E.BYPASS.LTC128B.128 [R247+0x8080], [R6.64], !P1 ;  /* 0x0808000006f77fae */ /* 0x0003e8000c901d46 */
[----:B------:R1:W-:Y:S02]  /*3af0*/  LDGSTS.E.BYPASS.LTC128B.128 [R247+0x9880], [R2.64], !P2 ;  /* 0x0988000002f77fae */ /* 0x0003e4000d101d46 */
.L_x_32:
[----:B-1-34-:R-:W-:Y:S05]  /*3b00*/  BSYNC B0 ;  /* 0x0000000000007941 */ /* 0x01afea0003800000 */
.L_x_31:
[----:B------:R-:W1:Y:S01]  /*3b10*/  S2R R68, SR_TID.X ;  /* 0x0000000000447919 */ /* 0x000e620000002100 */
[----:B------:R-:W-:Y:S01]  /*3b20*/  MOV R0, 0x40 ;  /* 0x0000004000007802 */ /* 0x000fe20000000f00 */
[C---:B--2---:R-:W-:Y:S02]  /*3b30*/  HMMA.16816.F32.BF16 R16, R160.reuse, R12, RZ ;  /* 0x0000000ca010723c */ /* 0x044fe400000418ff */
[----:B------:R-:W2:Y:S01]  /*3b40*/  LDL R3, [R1+0x10] ;  /* 0x0000100001037983 */ /* 0x000ea20000100800 */
[----:B------:R-:W-:Y:S01]  /*3b50*/  IADD3 R241, R135, 0x20, RZ ;  /* 0x0000002087f17810 */ /* 0x000fe20007ffe0ff */
[----:B------:R-:W-:Y:S02]  /*3b60*/  BSSY B1, `(.L_x_34) ;  /* 0x000012e000017945 */ /* 0x000fe40003800000 */
[----:B------:R-:W0:Y:S02]  /*3b70*/  LDGDEPBAR ;  /* 0x00000000000079af */ /* 0x000e240000000000 */
[C---:B------:R-:W-:Y:S08]  /*3b80*/  HMMA.16816.F32.BF16 R12, R160.reuse, R14, RZ ;  /* 0x0000000ea00c723c */ /* 0x040ff000000418ff */
[----:B------:R-:W-:Y:S01]  /*3b90*/  HMMA.16816.F32.BF16 R8, R160, R24, RZ ;  /* 0x00000018a008723c */ /* 0x000fe200000418ff */
[----:B-1----:R-:W-:-:S07]  /*3ba0*/  SHF.R.S32.HI R65, RZ, 0x1f, R68 ;  /* 0x0000001fff417819 */ /* 0x002fce0000011444 */
[----:B------:R-:W-:Y:S01]  /*3bb0*/  HMMA.16816.F32.BF16 R16, R164, R28, R16 ;  /* 0x0000001ca410723c */ /* 0x000fe20000041810 */
[----:B------:R-:W-:-:S04]  /*3bc0*/  LEA.HI R65, R65, R68, RZ, 0x3 ;  /* 0x0000004441417211 */ /* 0x000fc800078f18ff */
[----:B------:R-:W-:-:S03]  /*3bd0*/  LOP3.LUT R65, R65, 0xfffffff8, RZ, 0xc0, !PT ;  /* 0xfffffff841417812 */ /* 0x000fc600078ec0ff */
[----:B------:R-:W-:Y:S01]  /*3be0*/  HMMA.16816.F32.BF16 R4, R160, R26, RZ ;  /* 0x0000001aa004723c */ /* 0x000fe200000418ff */
[----:B------:R-:W-:-:S04]  /*3bf0*/  IADD3 R65, -R65, R68, RZ ;  /* 0x0000004441417210 */ /* 0x000fc80007ffe1ff */
[----:B------:R-:W-:-:S03]  /*3c00*/  R2P PR, R65, 0x6 ;  /* 0x0000000641007804 */ /* 0x000fc60000000000 */
[----:B------:R-:W-:Y:S02]  /*3c10*/  HMMA.16816.F32.BF16 R24, R164, R30, R12 ;  /* 0x0000001ea418723c */ /* 0x000fe4000004180c */
[----:B------:R-:W-:-:S04]  /*3c20*/  SEL R0, R0, 0xffffffc0, !P2 ;  /* 0xffffffc000007807 */ /* 0x000fc80005000000 */
[C---:B------:R-:W-:Y:S02]  /*3c30*/  IADD3 R2, R135.reuse, R0, RZ ;  /* 0x0000000087027210 */ /* 0x040fe40007ffe0ff */
[----:B------:R-:W-:Y:S02]  /*3c40*/  HMMA.16816.F32.BF16 R20, R160, R48, RZ ;  /* 0x00000030a014723c */ /* 0x000fe400000418ff */
[----:B------:R-:W-:Y:S01]  /*3c50*/  @P1 IADD3 R241, R135, -0x20, RZ ;  /* 0xffffffe087f11810 */ /* 0x000fe20007ffe0ff */
[----:B------:R-:W1:Y:S03]  /*3c60*/  LDSM.16.M88.4 R32, [R2] ;  /* 0x000000000220783b */ /* 0x000e660000000200 */
[----:B------:R-:W-:Y:S01]  /*3c70*/  IADD3 R236, R0, R241, RZ ;  /* 0x000000f100ec7210 */ /* 0x000fe20007ffe0ff */
[----:B------:R-:W3:Y:S01]  /*3c80*/  LDSM.16.M88.4 R12, [R2+0x800] ;  /* 0x00080000020c783b */ /* 0x000ee20000000200 */
[C---:B------:R-:W-:Y:S03]  /*3c90*/  HMMA.16816.F32.BF16 R28, R164.reuse, R36, R8 ;  /* 0x00000024a41c723c */ /* 0x040fe60000041808 */
[----:B------:R-:W4:Y:S04]  /*3ca0*/  LDSM.16.M88.4 R40, [R2+0x1000] ;  /* 0x001000000228783b */ /* 0x000f280000000200 */
[----:B------:R-:W-:Y:S01]  /*3cb0*/  LDSM.16.M88.4 R52, [R236+0x800] ;  /* 0x00080000ec34783b */ /* 0x000fe20000000200 */
[C---:B------:R-:W-:Y:S08]  /*3cc0*/  HMMA.16816.F32.BF16 R8, R164.reuse, R38, R4 ;  /* 0x00000026a408723c */ /* 0x040ff00000041804 */
[----:B------:R-:W-:Y:S08]  /*3cd0*/  HMMA.16816.F32.BF16 R4, R164, R56, R20 ;  /* 0x00000038a404723c */ /* 0x000ff00000041814 */
[----:B-1----:R-:W-:Y:S08]  /*3ce0*/  HMMA.16816.F32.BF16 R44, R180, R32, R16 ;  /* 0x00000020b42c723c */ /* 0x002ff00000041810 */
[----:B------:R-:W-:Y:S01]  /*3cf0*/  HMMA.16816.F32.BF16 R16, R160, R50, RZ ;  /* 0x00000032a010723c */ /* 0x000fe200000418ff */
[----:B------:R-:W-:Y:S07]  /*3d00*/  LDSM.16.M88.4 R48, [R135+0x2800] ;  /* 0x002800008730783b */ /* 0x000fee0000000200 */
[C---:B------:R-:W-:Y:S01]  /*3d10*/  HMMA.16816.F32.BF16 R36, R180.reuse, R34, R24 ;  /* 0x00000022b424723c */ /* 0x040fe20000041818 */
[----:B------:R-:W1:Y:S07]  /*3d20*/  LDSM.16.M88.4 R32, [R236] ;  /* 0x00000000ec20783b */ /* 0x000e6e0000000200 */
[----:B---3--:R-:W-:Y:S08]  /*3d30*/  HMMA.16816.F32.BF16 R28, R180, R12, R28 ;  /* 0x0000000cb41c723c */ /* 0x008ff0000004181c */
[----:B------:R-:W-:Y:S01]  /*3d40*/  HMMA.16816.F32.BF16 R24, R164, R58, R16 ;  /* 0x0000003aa418723c */ /* 0x000fe20000041810 */
[----:B------:R-:W3:Y:S04]  /*3d50*/  LDSM.16.M88.4 R16, [R236+0x1000] ;  /* 0x00100000ec10783b */ /* 0x000ee80000000200 */
[----:B------:R-:W5:Y:S03]  /*3d60*/  LDSM.16.M88.4 R56, [R135+0x1800] ;  /* 0x001800008738783b */ /* 0x000f660000000200 */
[C---:B------:R-:W-:Y:S08]  /*3d70*/  HMMA.16816.F32.BF16 R20, R180.reuse, R14, R8 ;  /* 0x0000000eb414723c */ /* 0x040ff00000041808 */
[C---:B----4-:R-:W-:Y:S08]  /*3d80*/  HMMA.16816.F32.BF16 R12, R180.reuse, R40, R4 ;  /* 0x00000028b40c723c */ /* 0x050ff00000041804 */
[----:B------:R-:W-:Y:S01]  /*3d90*/  HMMA.16816.F32.BF16 R8, R180, R42, R24 ;  /* 0x0000002ab408723c */ /* 0x000fe20000041818 */
[----:B------:R-:W4:Y:S07]  /*3da0*/  LDSM.16.M88.4 R40, [R135+0x2000] ;  /* 0x002000008728783b */ /* 0x000f2e0000000200 */
[C---:B-1----:R-:W-:Y:S01]  /*3db0*/  HMMA.16816.F32.BF16 R4, R184.reuse, R32, R44 ;  /* 0x00000020b804723c */ /* 0x042fe2000004182c */
[----:B------:R-:W-:Y:S07]  /*3dc0*/  LDSM.16.M88.4 R44, [R241+0x2000] ;  /* 0x00200000f12c783b */ /* 0x000fee0000000200 */
[C---:B------:R-:W-:Y:S08]  /*3dd0*/  HMMA.16816.F32.BF16 R36, R184.reuse, R34, R36 ;  /* 0x00000022b824723c */ /* 0x040ff00000041824 */
[C---:B------:R-:W-:Y:S08]  /*3de0*/  HMMA.16816.F32.BF16 R32, R184.reuse, R52, R28 ;  /* 0x00000034b820723c */ /* 0x040ff0000004181c */
[C---:B------:R-:W-:Y:S01]  /*3df0*/  HMMA.16816.F32.BF16 R28, R184.reuse, R54, R20 ;  /* 0x00000036b81c723c */ /* 0x040fe20000041814 */
[----:B------:R-:W-:Y:S07]  /*3e00*/  LDSM.16.M88.4 R52, [R2+0x2800] ;  /* 0x002800000234783b */ /* 0x000fee0000000200 */
[C---:B---3--:R-:W-:Y:S08]  /*3e10*/  HMMA.16816.F32.BF16 R24, R184.reuse, R16, R12 ;  /* 0x00000010b818723c */ /* 0x048ff0000004180c */
[----:B------:R-:W-:Y:S01]  /*3e20*/  HMMA.16816.F32.BF16 R20, R184, R18, R8 ;  /* 0x00000012b814723c */ /* 0x000fe20000041808 */
[----:B------:R-:W1:Y:S07]  /*3e30*/  LDSM.16.M88.4 R16, [R241+0x1800] ;  /* 0x00180000f110783b */ /* 0x000e6e0000000200 */
[C---:B-----5:R-:W-:Y:S08]  /*3e40*/  HMMA.16816.F32.BF16 R12, R188.reuse, R56, R4 ;  /* 0x00000038bc0c723c */ /* 0x060ff00000041804 */
[C---:B------:R-:W-:Y:S01]  /*3e50*/  HMMA.16816.F32.BF16 R8, R188.reuse, R58, R36 ;  /* 0x0000003abc08723c */ /* 0x040fe20000041824 */
[----:B------:R-:W-:Y:S07]  /*3e60*/  LDSM.16.M88.4 R56, [R2+0x1800] ;  /* 0x001800000238783b */ /* 0x000fee0000000200 */
[C---:B----4-:R-:W-:Y:S08]  /*3e70*/  HMMA.16816.F32.BF16 R4, R188.reuse, R40, R32 ;  /* 0x00000028bc04723c */ /* 0x050ff00000041820 */
[C---:B------:R-:W-:Y:S01]  /*3e80*/  HMMA.16816.F32.BF16 R36, R188.reuse, R42, R28 ;  /* 0x0000002abc24723c */ /* 0x040fe2000004181c */
[----:B------:R-:W3:Y:S07]  /*3e90*/  LDSM.16.M88.4 R40, [R241+0x2800] ;  /* 0x00280000f128783b */ /* 0x000eee0000000200 */
[----:B------:R-:W-:Y:S08]  /*3ea0*/  HMMA.16816.F32.BF16 R32, R188, R48, R24 ;  /* 0x00000030bc20723c */ /* 0x000ff00000041818 */
[----:B-1----:R-:W-:Y:S01]  /*3eb0*/  HMMA.16816.F32.BF16 R24, R192, R16, R12 ;  /* 0x00000010c018723c */ /* 0x002fe2000004180c */
[----:B------:R-:W1:Y:S07]  /*3ec0*/  LDSM.16.M88.4 R12, [R2+0x2000] ;  /* 0x00200000020c783b */ /* 0x000e6e0000000200 */
[----:B------:R-:W-:Y:S01]  /*3ed0*/  HMMA.16816.F32.BF16 R28, R188, R50, R20 ;  /* 0x00000032bc1c723c */ /* 0x000fe20000041814 */
[----:B------:R-:W-:Y:S07]  /*3ee0*/  LDSM.16.M88.4 R48, [R236+0x2000] ;  /* 0x00200000ec30783b */ /* 0x000fee0000000200 */
[C---:B------:R-:W-:Y:S08]  /*3ef0*/  HMMA.16816.F32.BF16 R20, R192.reuse, R18, R8 ;  /* 0x00000012c014723c */ /* 0x040ff00000041808 */
[C---:B------:R-:W-:Y:S08]  /*3f00*/  HMMA.16816.F32.BF16 R8, R192.reuse, R44, R4 ;  /* 0x0000002cc008723c */ /* 0x040ff00000041804 */
[C---:B---3--:R-:W-:Y:S08]  /*3f10*/  HMMA.16816.F32.BF16 R16, R192.reuse, R40, R32 ;  /* 0x00000028c010723c */ /* 0x048ff00000041820 */
[C---:B------:R-:W-:Y:S01]  /*3f20*/  HMMA.16816.F32.BF16 R4, R192.reuse, R46, R36 ;  /* 0x0000002ec004723c */ /* 0x040fe20000041824 */
[----:B------:R-:W3:Y:S04]  /*3f30*/  LDSM.16.M88.4 R36, [R236+0x1800] ;  /* 0x00180000ec24783b */ /* 0x000ee80000000200 */
[----:B------:R-:W-:Y:S03]  /*3f40*/  LDSM.16.M88.4 R44, [R135+0x3000] ;  /* 0x00300000872c783b */ /* 0x000fe60000000200 */
[----:B------:R-:W-:Y:S01]  /*3f50*/  HMMA.16816.F32.BF16 R32, R192, R42, R28 ;  /* 0x0000002ac020723c */ /* 0x000fe2000004181c */
[----:B------:R-:W-:Y:S07]  /*3f60*/  LDSM.16.M88.4 R40, [R135+0x3800] ;  /* 0x003800008728783b */ /* 0x000fee0000000200 */
[----:B------:R-:W-:Y:S01]  /*3f70*/  HMMA.16816.F32.BF16 R24, R196, R56, R24 ;  /* 0x00000038c418723c */ /* 0x000fe20000041818 */
[----:B--2---:R-:W-:-:S07]  /*3f80*/  ISETP.GT.AND P1, PT, R61, R3, PT ;  /* 0x000000033d00720c */ /* 0x004fce0003f24270 */
[C---:B------:R-:W-:Y:S08]  /*3f90*/  HMMA.16816.F32.BF16 R28, R196.reuse, R58, R20 ;  /* 0x0000003ac41c723c */ /* 0x040ff00000041814 */
[C---:B-1----:R-:W-:Y:S08]  /*3fa0*/  HMMA.16816.F32.BF16 R20, R196.reuse, R12, R8 ;  /* 0x0000000cc414723c */ /* 0x042ff00000041808 */
[C---:B------:R-:W-:Y:S01]  /*3fb0*/  HMMA.16816.F32.BF16 R8, R196.reuse, R52, R16 ;  /* 0x00000034c408723c */ /* 0x040fe20000041810 */
[----:B------:R-:W1:Y:S07]  /*3fc0*/  LDSM.16.M88.4 R16, [R236+0x2800] ;  /* 0x00280000ec10783b */ /* 0x000e6e0000000200 */
[C---:B------:R-:W-:Y:S08]  /*3fd0*/  HMMA.16816.F32.BF16 R12, R196.reuse, R14, R4 ;  /* 0x0000000ec40c723c */ /* 0x040ff00000041804 */
[----:B------:R-:W-:Y:S01]  /*3fe0*/  HMMA.16816.F32.BF16 R4, R196, R54, R32 ;  /* 0x00000036c404723c */ /* 0x000fe20000041820 */
[----:B------:R-:W2:Y:S07]  /*3ff0*/  LDSM.16.M88.4 R52, [R135+0x4000] ;  /* 0x004000008734783b */ /* 0x000eae0000000200 */
[C---:B---3--:R-:W-:Y:S08]  /*4000*/  HMMA.16816.F32.BF16 R24, R200.reuse, R36, R24 ;  /* 0x00000024c818723c */ /* 0x048ff00000041818 */
[C---:B------:R-:W-:Y:S08]  /*4010*/  HMMA.16816.F32.BF16 R36, R200.reuse, R38, R28 ;  /* 0x00000026c824723c */ /* 0x040ff0000004181c */
[C---:B------:R-:W-:Y:S08]  /*4020*/  HMMA.16816.F32.BF16 R32, R200.reuse, R48, R20 ;  /* 0x00000030c820723c */ /* 0x040ff00000041814 */
[C---:B------:R-:W-:Y:S01]  /*4030*/  HMMA.16816.F32.BF16 R28, R200.reuse, R50, R12 ;  /* 0x00000032c81c723c */ /* 0x040fe2000004180c */
[----:B------:R-:W3:Y:S04]  /*4040*/  LDSM.16.M88.4 R12, [R241+0x3000] ;  /* 0x00300000f10c783b */ /* 0x000ee80000000200 */
[----:B------:R-:W-:Y:S03]  /*4050*/  LDSM.16.M88.4 R48, [R2+0x4000] ;  /* 0x004000000230783b */ /* 0x000fe60000000200 */
[C---:B-1----:R-:W-:Y:S08]  /*4060*/  HMMA.16816.F32.BF16 R20, R200.reuse, R16, R8 ;  /* 0x00000010c814723c */ /* 0x042ff00000041808 */
[----:B------:R-:W-:Y:S08]  /*4070*/  HMMA.16816.F32.BF16 R8, R200, R18, R4 ;  /* 0x00000012c808723c */ /* 0x000ff00000041804 */
[C---:B------:R-:W-:Y:S08]  /*4080*/  HMMA.16816.F32.BF16 R4, R204.reuse, R44, R24 ;  /* 0x0000002ccc04723c */ /* 0x040ff00000041818 */
[C---:B------:R-:W-:Y:S01]  /*4090*/  HMMA.16816.F32.BF16 R16, R204.reuse, R46, R36 ;  /* 0x0000002ecc10723c */ /* 0x040fe20000041824 */
[----:B------:R-:W1:Y:S04]  /*40a0*/  LDSM.16.M88.4 R44, [R241+0x3800] ;  /* 0x00380000f12c783b */ /* 0x000e680000000200 */
[----:B------:R-:W4:Y:S03]  /*40b0*/  LDSM.16.M88.4 R36, [R241+0x4000] ;  /* 0x00400000f124783b */ /* 0x000f260000000200 */
[C---:B------:R-:W-:Y:S08]  /*40c0*/  HMMA.16816.F32.BF16 R32, R204.reuse, R40, R32 ;  /* 0x00000028cc20723c */ /* 0x040ff00000041820 */
[C---:B--2---:R-:W-:Y:S08]  /*40d0*/  HMMA.16816.F32.BF16 R20, R204.reuse, R52, R20 ;  /* 0x00000034cc14723c */ /* 0x044ff00000041814 */
[C---:B------:R-:W-:Y:S01]  /*40e0*/  HMMA.16816.F32.BF16 R24, R204.reuse, R42, R28 ;  /* 0x0000002acc18723c */ /* 0x040fe2000004181c */
[----:B------:R-:W2:Y:S07]  /*40f0*/  LDSM.16.M88.4 R40, [R2+0x3000] ;  /* 0x003000000228783b */ /* 0x000eae0000000200 */
[----:B------:R-:W-:Y:S01]  /*4100*/  HMMA.16816.F32.BF16 R8, R204, R54, R8 ;  /* 0x00000036cc08723c */ /* 0x000fe20000041808 */
[----:B------:R-:W-:Y:S07]  /*4110*/  LDSM.16.M88.4 R52, [R135+0x4800] ;  /* 0x004800008734783b */ /* 0x000fee0000000200 */
[C---:B---3--:R-:W-:Y:S08]  /*4120*/  HMMA.16816.F32.BF16 R4, R208.reuse, R12, R4 ;  /* 0x0000000cd004723c */ /* 0x048ff00000041804 */
[C---:B------:R-:W-:Y:S08]  /*4130*/  HMMA.16816.F32.BF16 R12, R208.reuse, R14, R16 ;  /* 0x0000000ed00c723c */ /* 0x040ff00000041810 */
[C---:B-1----:R-:W-:Y:S01]  /*4140*/  HMMA.16816.F32.BF16 R16, R208.reuse, R44, R32 ;  /* 0x0000002cd010723c */ /* 0x042fe20000041820 */
[----:B------:R-:W1:Y:S07]  /*4150*/  LDSM.16.M88.4 R32, [R2+0x3800] ;  /* 0x003800000220783b */ /* 0x000e6e0000000200 */
[C---:B----4-:R-:W-:Y:S08]  /*4160*/  HMMA.16816.F32.BF16 R28, R208.reuse, R36, R20 ;  /* 0x00000024d01c723c */ /* 0x050ff00000041814 */
[C---:B------:R-:W-:Y:S01]  /*4170*/  HMMA.16816.F32.BF16 R20, R208.reuse, R38, R8 ;  /* 0x00000026d014723c */ /* 0x040fe20000041808 */
[----:B------:R-:W3:Y:S07]  /*4180*/  LDSM.16.M88.4 R8, [R236+0x3000] ;  /* 0x00300000ec08783b */ /* 0x000eee0000000200 */
[----:B------:R-:W-:Y:S01]  /*4190*/  HMMA.16816.F32.BF16 R24, R208, R46, R24 ;  /* 0x0000002ed018723c */ /* 0x000fe20000041818 */
[----:B------:R-:W4:Y:S07]  /*41a0*/  LDSM.16.M88.4 R44, [R236+0x3800] ;  /* 0x00380000ec2c783b */ /* 0x000f2e0000000200 */
[C---:B--2---:R-:W-:Y:S08]  /*41b0*/  HMMA.16816.F32.BF16 R4, R212.reuse, R40, R4 ;  /* 0x00000028d404723c */ /* 0x044ff00000041804 */
[C---:B------:R-:W-:Y:S01]  /*41c0*/  HMMA.16816.F32.BF16 R12, R212.reuse, R42, R12 ;  /* 0x0000002ad40c723c */ /* 0x040fe2000004180c */
[----:B------:R-:W2:Y:S07]  /*41d0*/  LDSM.16.M88.4 R40, [R236+0x4000] ;  /* 0x00400000ec28783b */ /* 0x000eae0000000200 */
[C---:B-1----:R-:W-:Y:S08]  /*41e0*/  HMMA.16816.F32.BF16 R16, R212.reuse, R32, R16 ;  /* 0x00000020d410723c */ /* 0x042ff00000041810 */
[----:B------:R-:W-:Y:S08]  /*41f0*/  HMMA.16816.F32.BF16 R24, R212, R34, R24 ;  /* 0x00000022d418723c */ /* 0x000ff00000041818 */
[----:B---3--:R-:W-:Y:S08]  /*4200*/  HMMA.16816.F32.BF16 R4, R216, R8, R4 ;  /* 0x00000008d804723c */ /* 0x008ff00000041804 */
[----:B------:R-:W-:Y:S01]  /*4210*/  HMMA.16816.F32.BF16 R32, R212, R50, R20 ;  /* 0x00000032d420723c */ /* 0x000fe20000041814 */
[----:B------:R-:W1:Y:S07]  /*4220*/  LDSM.16.M88.4 R20, [R241+0x4800] ;  /* 0x00480000f114783b */ /* 0x000e6e0000000200 */
[C---:B------:R-:W-:Y:S08]  /*4230*/  HMMA.16816.F32.BF16 R12, R216.reuse, R10, R12 ;  /* 0x0000000ad80c723c */ /* 0x040ff0000004180c */
[----:B----4-:R-:W-:Y:S01]  /*4240*/  HMMA.16816.F32.BF16 R8, R216, R44, R16 ;  /* 0x0000002cd808723c */ /* 0x010fe20000041810 */
[----:B------:R-:W3:Y:S07]  /*4250*/  LDSM.16.M88.4 R16, [R135+0x5000] ;  /* 0x005000008710783b */ /* 0x000eee0000000200 */
[----:B------:R-:W-:Y:S08]  /*4260*/  HMMA.16816.F32.BF16 R4, R220, R52, R4 ;  /* 0x00000034dc04723c */ /* 0x000ff00000041804 */
[----:B------:R-:W-:Y:S08]  /*4270*/  HMMA.16816.F32.BF16 R36, R212, R48, R28 ;  /* 0x00000030d424723c */ /* 0x000ff0000004181c */
[C---:B------:R-:W-:Y:S01]  /*4280*/  HMMA.16816.F32.BF16 R28, R216.reuse, R46, R24 ;  /* 0x0000002ed81c723c */ /* 0x040fe20000041818 */
[----:B------:R-:W-:Y:S04]  /*4290*/  LDSM.16.M88.4 R24, [R241+0x5000] ;  /* 0x00500000f118783b */ /* 0x000fe80000000200 */
[----:B------:R-:W-:Y:S03]  /*42a0*/  LDSM.16.M88.4 R44, [R241+0x5800] ;  /* 0x00580000f12c783b */ /* 0x000fe60000000200 */
[----:B--2---:R-:W-:Y:S01]  /*42b0*/  HMMA.16816.F32.BF16 R56, R216, R42, R32 ;  /* 0x0000002ad838723c */ /* 0x004fe20000041820 */
[----:B------:R-:W2:Y:S07]  /*42c0*/  LDSM.16.M88.4 R32, [R2+0x4800] ;  /* 0x004800000220783b */ /* 0x000eae0000000200 */
[----:B------:R-:W-:Y:S01]  /*42d0*/  HMMA.16816.F32.BF16 R12, R220, R54, R12 ;  /* 0x00000036dc0c723c */ /* 0x000fe2000004180c */
[----:B------:R-:W4:Y:S07]  /*42e0*/  LDSM.16.M88.4 R52, [R135+0x5800] ;  /* 0x005800008734783b */ /* 0x000f2e0000000200 */
[----:B-1----:R-:W-:Y:S08]  /*42f0*/  HMMA.16816.F32.BF16 R4, R224, R20, R4 ;  /* 0x00000014e004723c */ /* 0x002ff00000041804 */
[C---:B---3--:R-:W-:Y:S08]  /*4300*/  HMMA.16816.F32.BF16 R8, R220.reuse, R16, R8 ;  /* 0x00000010dc08723c */ /* 0x048ff00000041808 */
[----:B------:R-:W-:Y:S01]  /*4310*/  HMMA.16816.F32.BF16 R16, R220, R18, R28 ;  /* 0x00000012dc10723c */ /* 0x000fe2000004181c */
[----:B------:R-:W1:Y:S07]  /*4320*/  LDSM.16.M88.4 R28, [R236+0x4800] ;  /* 0x00480000ec1c783b */ /* 0x000e6e0000000200 */
[----:B------:R-:W-:Y:S08]  /*4330*/  HMMA.16816.F32.BF16 R12, R224, R22, R12 ;  /* 0x00000016e00c723c */ /* 0x000ff0000004180c */
[----:B------:R-:W-:Y:S01]  /*4340*/  HMMA.16816.F32.BF16 R36, R216, R40, R36 ;  /* 0x00000028d824723c */ /* 0x000fe20000041824 */
[----:B------:R-:W3:Y:S07]  /*4350*/  LDSM.16.M88.4 R40, [R2+0x5000] ;  /* 0x005000000228783b */ /* 0x000eee0000000200 */
[----:B--2---:R-:W-:Y:S08]  /*4360*/  HMMA.16816.F32.BF16 R4, R228, R32, R4 ;  /* 0x00000020e404723c */ /* 0x004ff00000041804 */
[----:B------:R-:W-:Y:S08]  /*4370*/  HMMA.16816.F32.BF16 R20, R224, R24, R8 ;  /* 0x00000018e014723c */ /* 0x000ff00000041808 */
[----:B------:R-:W-:Y:S01]  /*4380*/  HMMA.16816.F32.BF16 R12, R228, R34, R12 ;  /* 0x00000022e40c723c */ /* 0x000fe2000004180c */
[----:B------:R-:W-:Y:S07]  /*4390*/  LDSM.16.M88.4 R32, [R2+0x5800] ;  /* 0x005800000220783b */ /* 0x000fee0000000200 */
[----:B----4-:R-:W-:Y:S01]  /*43a0*/  HMMA.16816.F32.BF16 R48, R220, R52, R36 ;  /* 0x00000034dc30723c */ /* 0x010fe20000041824 */
[----:B------:R-:W2:Y:S07]  /*43b0*/  LDSM.16.M88.4 R36, [R236+0x5000] ;  /* 0x00500000ec24783b */ /* 0x000eae0000000200 */
[----:B-1----:R-:W-:Y:S08]  /*43c0*/  HMMA.16816.F32.BF16 R8, R232, R28, R4 ;  /* 0x0000001ce808723c */ /* 0x002ff00000041804 */
[----:B------:R-:W-:Y:S08]  /*43d0*/  HMMA.16816.F32.BF16 R16, R224, R26, R16 ;  /* 0x0000001ae010723c */ /* 0x000ff00000041810 */
[----:B---3--:R-:W-:Y:S08]  /*43e0*/  HMMA.16816.F32.BF16 R20, R228, R40, R20 ;  /* 0x00000028e414723c */ /* 0x008ff00000041814 */
[----:B------:R-:W-:Y:S01]  /*43f0*/  HMMA.16816.F32.BF16 R28, R232, R30, R12 ;  /* 0x0000001ee81c723c */ /* 0x000fe2000004180c */
[----:B------:R-:W-:-:S04]  /*4400*/  FMUL.FTZ R0, R8, c[0x0][0x320] ;  /* 0x0000c80008007a20 */ /* 0x000fc80000410000 */
[----:B------:R1:W3:Y:S03]  /*4410*/  MUFU.TANH R53, R0 ;  /* 0x0000000000357308 */ /* 0x0002e60000002400 */
[----:B------:R-:W-:Y:S08]  /*4420*/  HMMA.16816.F32.BF16 R4, R220, R54, R56 ;  /* 0x00000036dc04723c */ /* 0x000ff00000041838 */
[----:B------:R-:W-:Y:S01]  /*4430*/  HMMA.16816.F32.BF16 R24, R224, R44, R48 ;  /* 0x0000002ce018723c */ /* 0x000fe20000041830 */
[----:B-1----:R-:W-:-:S07]  /*4440*/  FMUL.FTZ R0, R9, c[0x0][0x320] ;  /* 0x0000c80009007a20 */ /* 0x002fce0000410000 */
[----:B------:R-:W-:Y:S01]  /*4450*/  HMMA.16816.F32.BF16 R12, R228, R42, R16 ;  /* 0x0000002ae40c723c */ /* 0x000fe20000041810 */
[----:B------:R1:W4:Y:S07]  /*4460*/  MUFU.TANH R52, R0 ;  /* 0x0000000000347308 */ /* 0x00032e0000002400 */
[----:B--2---:R-:W-:Y:S01]  /*4470*/  HMMA.16816.F32.BF16 R16, R232, R36, R20 ;  /* 0x00000024e810723c */ /* 0x004fe20000041814 */
[----:B------:R-:W2:Y:S01]  /*4480*/  LDSM.16.M88.4 R20, [R236+0x5800] ;  /* 0x00580000ec14783b */ /* 0x000ea20000000200 */
[----:B------:R-:W-:-:S06]  /*4490*/  DEPBAR.LE SB0, 0x0 ;  /* 0x000080000000791a */ /* 0x000fcc0000000000 */
[----:B------:R-:W-:Y:S01]  /*44a0*/  HMMA.16816.F32.BF16 R4, R224, R46, R4 ;  /* 0x0000002ee004723c */ /* 0x000fe20000041804 */
[----:B-1----:R-:W-:-:S04]  /*44b0*/  FMUL.FTZ R0, R10, c[0x0][0x320] ;  /* 0x0000c8000a007a20 */ /* 0x002fc80000410000 */
[----:B------:R1:W1:Y:S03]  /*44c0*/  MUFU.TANH R44, R0 ;  /* 0x00000000002c7308 */ /* 0x0002660000002400 */
[----:B------:R-:W-:Y:S01]  /*44d0*/  HMMA.16816.F32.BF16 R12, R232, R38, R12 ;  /* 0x00000026e80c723c */ /* 0x000fe2000004180c */
[----:B-1----:R-:W-:-:S07]  /*44e0*/  FMUL.FTZ R0, R11, c[0x0][0x320] ;  /* 0x0000c8000b007a20 */ /* 0x002fce0000410000 */
[C---:B------:R-:W-:Y:S01]  /*44f0*/  HMMA.16816.F32.BF16 R8, R228.reuse, R32, R24 ;  /* 0x00000020e408723c */ /* 0x040fe20000041818 */
[----:B------:R1:W1:Y:S07]  /*4500*/  MUFU.TANH R43, R0 ;  /* 0x00000000002b7308 */ /* 0x00026e0000002400 */
[----:B------:R-:W-:Y:S01]  /*4510*/  HMMA.16816.F32.BF16 R4, R228, R34, R4 ;  /* 0x00000022e404723c */ /* 0x000fe20000041804 */
[----:B-1----:R-:W-:-:S04]  /*4520*/  FMUL.FTZ R0, R28, c[0x0][0x320] ;  /* 0x0000c8001c007a20 */ /* 0x002fc80000410000 */
[----:B------:R1:W1:Y:S11]  /*4530*/  MUFU.TANH R42, R0 ;  /* 0x00000000002a7308 */ /* 0x0002760000002400 */
[C---:B--2---:R-:W-:Y:S08]  /*4540*/  HMMA.16816.F32.BF16 R8, R232.reuse, R20, R8 ;  /* 0x00000014e808723c */ /* 0x044ff00000041808 */
[----:B------:R-:W-:Y:S01]  /*4550*/  HMMA.16816.F32.BF16 R4, R232, R22, R4 ;  /* 0x00000016e804723c */ /* 0x000fe20000041804 */
[----:B-1----:R-:W-:-:S04]  /*4560*/  FMUL.FTZ R0, R29, c[0x0][0x320] ;  /* 0x0000c8001d007a20 */ /* 0x002fc80000410000 */
[----:B------:R1:W2:Y:S02]  /*4570*/  MUFU.TANH R41, R0 ;  /* 0x0000000000297308 */ /* 0x0002a40000002400 */
        /* <DEDUP_REMOVED lines=35> */
[----:B------:R1:W1:Y:S01]  /*47b0*/  MUFU.TANH R21, R0 ;  /* 0x0000000000157308 */ /* 0x0002620000002400 */
[----:B------:R-:W-:Y:S06]  /*47c0*/  BAR.SYNC.DEFER_BLOCKING 0x0 ;  /* 0x0000000000007b1d */ /* 0x000fec0000010000 */
[----:B------:R-:W-:Y:S05]  /*47d0*/  @!P1 BRA `(.L_x_35) ;  /* 0x0000066000009947 */ /* 0x000fea0003800000 */
[----:B--234-:R-:W2:Y:S04]  /*47e0*/  LDL R3, [R1+0x14] ;  /* 0x0000140001037983 */ /* 0x01cea80000100800 */
[----:B------:R-:W3:Y:S04]  /*47f0*/  LDL.64 R66, [R1+0x20] ;  /* 0x0000200001427983 */ /* 0x000ee80000100a00 */
[----:B------:R-:W4:Y:S01]  /*4800*/  LDL R64, [R1+0x34] ;  /* 0x0000340001407983 */ /* 0x000f220000100800 */
[----:B------:R-:W-:-:S03]  /*4810*/  SHF.R.S32.HI R63, RZ, 0x1f, R68 ;  /* 0x0000001fff3f7819 */ /* 0x000fc60000011444 */
[----:B------:R-:W5:Y:S01]  /*4820*/  LDL.64 R8, [R1+0x18] ;  /* 0x0000180001087983 */ /* 0x000f620000100a00 */
[----:B------:R-:W-:Y:S01]  /*4830*/  LEA.HI R63, R63, R68, RZ, 0x3 ;  /* 0x000000443f3f7211 */ /* 0x000fe200078f18ff */
[----:B-1----:R-:W-:Y:S02]  /*4840*/  IMAD.MOV.U32 R0, RZ, RZ, 0x1 ;  /* 0x00000001ff007424 */ /* 0x002fe400078e00ff */
[----:B------:R-:W3:Y:S01]  /*4850*/  LDL R6, [R1+0x30] ;  /* 0x0000300001067983 */ /* 0x000ee20000100800 */
[----:B------:R-:W-:Y:S02]  /*4860*/  SHF.R.S32.HI R63, RZ, 0x3, R63 ;  /* 0x00000003ff3f7819 */ /* 0x000fe4000001143f */
[----:B------:R-:W-:-:S03]  /*4870*/  ISETP.NE.AND P1, PT, R0, c[0x0][0x2b8], PT ;  /* 0x0000ae0000007a0c */ /* 0x000fc60003f25270 */
[----:B------:R-:W-:Y:S02]  /*4880*/  IMAD R2, R65, 0x20, R63 ;  /* 0x0000002041027824 */ /* 0x000fe400078e023f */
[----:B------:R-:W-:-:S03]  /*4890*/  IMAD.MOV.U32 R252, RZ, RZ, RZ ;  /* 0x000000fffffc7224 */ /* 0x000fc600078e00ff */
[----:B--2---:R-:W-:-:S04]  /*48a0*/  IADD3 R2, R2, R62, R3 ;  /* 0x0000003e02027210 */ /* 0x004fc80007ffe003 */
[----:B------:R-:W-:-:S05]  /*48b0*/  IADD3 R2, R2, -0x30, RZ ;  /* 0xffffffd002027810 */ /* 0x000fca0007ffe0ff */
[----:B------:R-:W-:-:S04]  /*48c0*/  @P1 IMAD.HI.U32 R3, R2, c[0x0][0x2bc], RZ ;  /* 0x0000af0002031a27 */ /* 0x000fc800078e00ff */
[----:B------:R-:W-:Y:S01]  /*48d0*/  IMAD.MOV.U32 R0, RZ, RZ, R2 ;  /* 0x000000ffff007224 */ /* 0x000fe200078e0002 */
[----:B------:R-:W-:-:S04]  /*48e0*/  @P1 SHF.R.U32.HI R0, RZ, c[0x0][0x2c0], R3 ;  /* 0x0000b000ff001a19 */ /* 0x000fc80000011603 */
[----:B---3--:R-:W-:-:S04]  /*48f0*/  @!P0 IADD3 R3, P1, R0, R66, RZ ;  /* 0x0000004200038210 */ /* 0x008fc80007f3e0ff */
[----:B----4-:R-:W-:Y:S02]  /*4900*/  @!P0 LEA.HI.X.SX32 R5, R0, R64, 0x1, P1 ;  /* 0x0000004000058211 */ /* 0x010fe400008f0eff */
[----:B------:R-:W-:-:S04]  /*4910*/  @!P0 LEA R4, P1, R3, c[0x0][0x2a0], 0x2 ;  /* 0x0000a80003048a11 */ /* 0x000fc800078210ff */
[----:B------:R-:W-:-:S05]  /*4920*/  @!P0 LEA.HI.X R5, R3, c[0x0][0x2a4], R5, 0x2, P1 ;  /* 0x0000a90003058a11 */ /* 0x000fca00008f1405 */
[----:B------:R-:W2:Y:S01]  /*4930*/  @!P0 LDG.E R252, [R4.64] ;  /* 0x0000000604fc8981 */ /* 0x000ea2000c1e1900 */
[----:B------:R-:W-:-:S04]  /*4940*/  IMAD.MOV R0, RZ, RZ, -R0 ;  /* 0x000000ffff007224 */ /* 0x000fc800078e0a00 */
[----:B------:R-:W-:-:S05]  /*4950*/  IMAD R7, R0, c[0x0][0x2b8], R2 ;  /* 0x0000ae0000077a24 */ /* 0x000fca00078e0202 */
[----:B------:R-:W-:Y:S01]  /*4960*/  SHF.R.S32.HI R0, RZ, 0x1f, R7 ;  /* 0x0000001fff007819 */ /* 0x000fe20000011407 */
[----:B------:R-:W-:-:S04]  /*4970*/  IMAD.WIDE.U32 R2, R7, c[0x0][0x1e0], RZ ;  /* 0x0000780007027a25 */ /* 0x000fc800078e00ff */
[----:B------:R-:W-:-:S04]  /*4980*/  IMAD R0, R0, c[0x0][0x1e0], RZ ;  /* 0x0000780000007a24 */ /* 0x000fc800078e02ff */
[----:B------:R-:W-:Y:S01]  /*4990*/  IMAD R0, R7, c[0x0][0x1e4], R0 ;  /* 0x0000790007007a24 */ /* 0x000fe200078e0200 */
[----:B------:R1:W-:Y:S03]  /*49a0*/  STL [R1], R7 ;  /* 0x0000000701007387 */ /* 0x0003e60000100800 */
[----:B------:R-:W-:Y:S01]  /*49b0*/  IMAD.IADD R3, R3, 0x1, R0 ;  /* 0x0000000103037824 */ /* 0x000fe200078e0200 */
[----:B------:R-:W-:-:S04]  /*49c0*/  IADD3 R13, -R63, 0x30, RZ ;  /* 0x000000303f0d7810 */ /* 0x000fc80007ffe1ff */
[----:B------:R-:W-:Y:S02]  /*49d0*/  ISETP.GE.AND P2, PT, R13, 0x1, PT ;  /* 0x000000010d00780c */ /* 0x000fe40003f46270 */
[----:B--2---:R-:W-:Y:S01]  /*49e0*/  SHF.R.S32.HI R0, RZ, 0x1f, R252 ;  /* 0x0000001fff007819 */ /* 0x004fe200000114fc */
[----:B------:R-:W-:-:S04]  /*49f0*/  IMAD.WIDE.U32 R2, R252, c[0x0][0x1f0], R2 ;  /* 0x00007c00fc027a25 */ /* 0x000fc800078e0002 */
[----:B------:R-:W-:-:S04]  /*4a00*/  IMAD R0, R0, c[0x0][0x1f0], RZ ;  /* 0x00007c0000007a24 */ /* 0x000fc800078e02ff */
[----:B------:R-:W-:Y:S01]  /*4a10*/  IMAD R4, R252, c[0x0][0x1f4], R0 ;  /* 0x00007d00fc047a24 */ /* 0x000fe200078e0200 */
[----:B-----5:R-:W-:-:S04]  /*4a20*/  IADD3 R0, P1, R8, R2, RZ ;  /* 0x0000000208007210 */ /* 0x020fc80007f3e0ff */
[----:B------:R-:W-:Y:S02]  /*4a30*/  IADD3.X R2, R6, R3, R4, P1, !PT ;  /* 0x0000000306027210 */ /* 0x000fe40000ffe404 */
[----:B------:R-:W-:-:S04]  /*4a40*/  LEA R12, P1, R0, c[0x0][0x1c8], 0x1 ;  /* 0x00007200000c7a11 */ /* 0x000fc800078208ff */
[----:B------:R-:W-:Y:S01]  /*4a50*/  LEA.HI.X R5, R0, c[0x0][0x1cc], R2, 0x1, P1 ;  /* 0x0000730000057a11 */ /* 0x000fe200008f0c02 */
[----:B------:R-:W-:Y:S06]  /*4a60*/  BRA.DIV ~URZ, `(.L_x_36) ;  /* 0x0000b2f27f007947 */ /* 0x000fec000b800000 */
[----:B-1----:R1:W2:Y:S02]  /*4a70*/  SHFL.IDX PT, R4, R5, RZ, 0x181f ;  /* 0x00181fff05047589 */ /* 0x0022a400000e0000 */
.L_x_120:
[----:B------:R-:W-:Y:S05]  /*4a80*/  BRA.DIV ~URZ, `(.L_x_37) ;  /* 0x0000b3427f007947 */ /* 0x000fea000b800000 */
[----:B------:R3:W4:Y:S02]  /*4a90*/  SHFL.IDX PT, R0, R12, RZ, 0x181f ;  /* 0x00181fff0c007589 */ /* 0x00072400000e0000 */
.L_x_121:
[----:B------:R-:W-:Y:S01]  /*4aa0*/  BSSY B0, `(.L_x_38) ;  /* 0x000001b000007945 */ /* 0x000fe20003800000 */
[----:B------:R-:W-:Y:S05]  /*4ab0*/  @!P2 BRA `(.L_x_39) ;  /* 0x000001900000a947 */ /* 0x000fea0003800000 */
[C---:B----4-:R-:W-:Y:S02]  /*4ac0*/  LEA R10, P2, R251.reuse, R0, 0x1 ;  /* 0x00000000fb0a7211 */ /* 0x050fe400078408ff */
[----:B------:R-:W-:Y:S02]  /*4ad0*/  SHF.R.S32.HI R3, RZ, 0x1f, R251 ;  /* 0x0000001fff037819 */ /* 0x000fe400000114fb */
[C---:B------:R-:W-:Y:S02]  /*4ae0*/  IADD3 R2, R251.reuse, 0x40, RZ ;  /* 0x00000040fb027810 */ /* 0x040fe40007ffe0ff */
[C---:B--2---:R-:W-:Y:S02]  /*4af0*/  LEA.HI.X R11, R251.reuse, R4, R3, 0x1, P2 ;  /* 0x00000004fb0b7211 */ /* 0x044fe400010f0c03 */
[----:B------:R-:W-:-:S02]  /*4b00*/  IADD3 R3, R251, 0x40, RZ ;  /* 0x00000040fb037810 */ /* 0x000fc40007ffe0ff */
[C---:B------:R-:W-:Y:S01]  /*4b10*/  IADD3 R17, R251.reuse, 0x80, RZ ;  /* 0x00000080fb117810 */ /* 0x040fe20007ffe0ff */
[----:B------:R-:W-:Y:S01]  /*4b20*/  @!PT LDS RZ, [RZ] ;  /* 0x00000000fffff984 */ /* 0x000fe20000000800 */
[----:B------:R-:W-:Y:S01]  /*4b30*/  @!PT LDS RZ, [RZ] ;  /* 0x00000000fffff984 */ /* 0x000fe20000000800 */
[----:B------:R-:W-:Y:S01]  /*4b40*/  @!PT LDS RZ, [RZ] ;  /* 0x00000000fffff984 */ /* 0x000fe20000000800 */
[----:B------:R2:W-:Y:S01]  /*4b50*/  LDGSTS.E.BYPASS.LTC128B.128 [R247+0x14080], [R10.64], !P6 ;  /* 0x140800000af77fae */ /* 0x0005e2000f101d46 */
[----:B------:R-:W-:Y:S02]  /*4b60*/  LEA R8, P1, R2, R0, 0x1 ;  /* 0x0000000002087211 */ /* 0x000fe400078208ff */
[----:B------:R-:W-:Y:S02]  /*4b70*/  SHF.R.S32.HI R3, RZ, 0x1f, R3 ;  /* 0x0000001fff037819 */ /* 0x000fe40000011403 */
[C---:B------:R-:W-:Y:S02]  /*4b80*/  IADD3 R19, R251.reuse, 0x80, RZ ;  /* 0x00000080fb137810 */ /* 0x040fe40007ffe0ff */
[C---:B------:R-:W-:Y:S02]  /*4b90*/  IADD3 R15, R251.reuse, 0xc0, RZ ;  /* 0x000000c0fb0f7810 */ /* 0x040fe40007ffe0ff */
[----:B------:R-:W-:-:S02]  /*4ba0*/  IADD3 R16, R251, 0xc0, RZ ;  /* 0x000000c0fb107810 */ /* 0x000fc40007ffe0ff */
[----:B------:R-:W-:Y:S02]  /*4bb0*/  LEA R6, P2, R17, R0, 0x1 ;  /* 0x0000000011067211 */ /* 0x000fe400078408ff */
[----:B------:R-:W-:Y:S02]  /*4bc0*/  SHF.R.S32.HI R19, RZ, 0x1f, R19 ;  /* 0x0000001fff137819 */ /* 0x000fe40000011413 */
[----:B------:R-:W-:Y:S02]  /*4bd0*/  LEA.HI.X R9, R2, R4, R3, 0x1, P1 ;  /* 0x0000000402097211 */ /* 0x000fe400008f0c03 */
[----:B------:R-:W-:Y:S02]  /*4be0*/  SHF.R.S32.HI R16, RZ, 0x1f, R16 ;  /* 0x0000001fff107819 */ /* 0x000fe40000011410 */
[----:B------:R-:W-:Y:S01]  /*4bf0*/  LEA R2, P1, R15, R0, 0x1 ;  /* 0x000000000f027211 */ /* 0x000fe200078208ff */
[----:B------:R2:W-:Y:S01]  /*4c00*/  LDGSTS.E.BYPASS.LTC128B.128 [R247+0x15880], [R8.64], !P5 ;  /* 0x1588000008f77fae */ /* 0x0005e2000e901d46 */
[----:B------:R-:W-:-:S02]  /*4c10*/  LEA.HI.X R7, R17, R4, R19, 0x1, P2 ;  /* 0x0000000411077211 */ /* 0x000fc400010f0c13 */
[----:B------:R-:W-:-:S03]  /*4c20*/  LEA.HI.X R3, R15, R4, R16, 0x1, P1 ;  /* 0x000000040f037211 */ /* 0x000fc600008f0c10 */
[----:B------:R2:W-:Y:S04]  /*4c30*/  LDGSTS.E.BYPASS.LTC128B.128 [R247+0x17080], [R6.64], !P4 ;  /* 0x1708000006f77fae */ /* 0x0005e8000e101d46 */
[----:B------:R2:W-:Y:S02]  /*4c40*/  LDGSTS.E.BYPASS.LTC128B.128 [R247+0x18880], [R2.64], !P3 ;  /* 0x1888000002f77fae */ /* 0x0005e4000d901d46 */
.L_x_39:
[----:B------:R-:W-:Y:S05]  /*4c50*/  BSYNC B0 ;  /* 0x0000000000007941 */ /* 0x000fea0003800000 */
.L_x_38:
[----:B------:R-:W-:Y:S01]  /*4c60*/  ISETP.GE.AND P1, PT, R13, 0x21, PT ;  /* 0x000000210d00780c */ /* 0x000fe20003f26270 */
[----:B------:R-:W-:Y:S06]  /*4c70*/  BRA.DIV ~URZ, `(.L_x_40) ;  /* 0x0000b1b27f007947 */ /* 0x000fec000b800000 */
[----:B--2---:R2:W1:Y:S04]  /*4c80*/  SHFL.IDX PT, R4, R5, 0x1, 0x181f ;  /* 0x00381f0005047f89 */ /* 0x00446800000e0000 */
[----:B----4-:R2:W4:Y:S02]  /*4c90*/  SHFL.IDX PT, R0, R12, 0x1, 0x181f ;  /* 0x00381f000c007f89 */ /* 0x01052400000e0000 */
.L_x_122:
[----:B------:R-:W-:Y:S05]  /*4ca0*/  @!P1 BRA `(.L_x_35) ;  /* 0x0000019000009947 */ /* 0x000fea0003800000 */
[----:B----4-:R-:W-:Y:S02]  /*4cb0*/  LEA R10, P2, R251, R0, 0x1 ;  /* 0x00000000fb0a7211 */ /* 0x010fe400078408ff */
[----:B------:R-:W-:-:S02]  /*4cc0*/  SHF.R.S32.HI R3, RZ, 0x1f, R251 ;  /* 0x0000001fff037819 */ /* 0x000fc400000114fb */
[C---:B------:R-:W-:Y:S02]  /*4cd0*/  IADD3 R2, R251.reuse, 0x40, RZ ;  /* 0x00000040fb027810 */ /* 0x040fe40007ffe0ff */
[C---:B-1----:R-:W-:Y:S02]  /*4ce0*/  LEA.HI.X R11, R251.reuse, R4, R3, 0x1, P2 ;  /* 0x00000004fb0b7211 */ /* 0x042fe400010f0c03 */
[C---:B------:R-:W-:Y:S02]  /*4cf0*/  IADD3 R3, R251.reuse, 0x40, RZ ;  /* 0x00000040fb037810 */ /* 0x040fe40007ffe0ff */
[----:B------:R-:W-:Y:S01]  /*4d00*/  IADD3 R13, R251, 0x80, RZ ;  /* 0x00000080fb0d7810 */ /* 0x000fe20007ffe0ff */
[----:B------:R-:W-:Y:S01]  /*4d10*/  @!PT LDS RZ, [RZ] ;  /* 0x00000000fffff984 */ /* 0x000fe20000000800 */
[----:B------:R-:W-:Y:S01]  /*4d20*/  @!PT LDS RZ, [RZ] ;  /* 0x00000000fffff984 */ /* 0x000fe20000000800 */
[----:B------:R-:W-:Y:S01]  /*4d30*/  @!PT LDS RZ, [RZ] ;  /* 0x00000000fffff984 */ /* 0x000fe20000000800 */
[----:B------:R1:W-:Y:S01]  /*4d40*/  LDGSTS.E.BYPASS.LTC128B.128 [R247+0x15080], [R10.64], !P6 ;  /* 0x150800000af77fae */ /* 0x0003e2000f101d46 */
[----:B------:R-:W-:Y:S02]  /*4d50*/  LEA R8, P1, R2, R0, 0x1 ;  /* 0x0000000002087211 */ /* 0x000fe400078208ff */
[----:B------:R-:W-:-:S02]  /*4d60*/  SHF.R.S32.HI R3, RZ, 0x1f, R3 ;  /* 0x0000001fff037819 */ /* 0x000fc40000011403 */
[C---:B------:R-:W-:Y:S02]  /*4d70*/  IADD3 R15, R251.reuse, 0x80, RZ ;  /* 0x00000080fb0f7810 */ /* 0x040fe40007ffe0ff */
[C---:B--2---:R-:W-:Y:S02]  /*4d80*/  IADD3 R5, R251.reuse, 0xc0, RZ ;  /* 0x000000c0fb057810 */ /* 0x044fe40007ffe0ff */
[----:B---3--:R-:W-:Y:S02]  /*4d90*/  IADD3 R12, R251, 0xc0, RZ ;  /* 0x000000c0fb0c7810 */ /* 0x008fe40007ffe0ff */
[----:B------:R-:W-:Y:S02]  /*4da0*/  LEA R6, P2, R13, R0, 0x1 ;  /* 0x000000000d067211 */ /* 0x000fe400078408ff */
[----:B------:R-:W-:Y:S02]  /*4db0*/  SHF.R.S32.HI R15, RZ, 0x1f, R15 ;  /* 0x0000001fff0f7819 */ /* 0x000fe4000001140f */
[----:B------:R-:W-:-:S02]  /*4dc0*/  LEA.HI.X R9, R2, R4, R3, 0x1, P1 ;  /* 0x0000000402097211 */ /* 0x000fc400008f0c03 */
[----:B------:R-:W-:Y:S02]  /*4dd0*/  SHF.R.S32.HI R12, RZ, 0x1f, R12 ;  /* 0x0000001fff0c7819 */ /* 0x000fe4000001140c */
[----:B------:R-:W-:Y:S01]  /*4de0*/  LEA R2, P1, R5, R0, 0x1 ;  /* 0x0000000005027211 */ /* 0x000fe200078208ff */
[----:B------:R1:W-:Y:S01]  /*4df0*/  LDGSTS.E.BYPASS.LTC128B.128 [R247+0x16880], [R8.64], !P5 ;  /* 0x1688000008f77fae */ /* 0x0003e2000e901d46 */
[-C--:B------:R-:W-:Y:S02]  /*4e00*/  LEA.HI.X R7, R13, R4.reuse, R15, 0x1, P2 ;  /* 0x000000040d077211 */ /* 0x080fe400010f0c0f */
[----:B------:R-:W-:-:S03]  /*4e10*/  LEA.HI.X R3, R5, R4, R12, 0x1, P1 ;  /* 0x0000000405037211 */ /* 0x000fc600008f0c0c */
[----:B------:R1:W-:Y:S04]  /*4e20*/  LDGSTS.E.BYPASS.LTC128B.128 [R247+0x18080], [R6.64], !P4 ;  /* 0x1808000006f77fae */ /* 0x0003e8000e101d46 */
[----:B------:R1:W-:Y:S02]  /*4e30*/  LDGSTS.E.BYPASS.LTC128B.128 [R247+0x19880], [R2.64], !P3 ;  /* 0x1988000002f77fae */ /* 0x0003e4000d901d46 */
.L_x_35:
[----:B--234-:R-:W-:Y:S05]  /*4e40*/  BSYNC B1 ;  /* 0x0000000000017941 */ /* 0x01cfea0003800000 */
.L_x_34:
[----:B-1----:R-:W2:Y:S04]  /*4e50*/  LDL R0, [R1+0x84] ;  /* 0x0000840001007983 */ /* 0x002ea80000100800 */
[----:B------:R-:W0:Y:S01]  /*4e60*/  LDGDEPBAR ;  /* 0x00000000000079af */ /* 0x000e220000000000 */
[----:B--2---:R-:W-:-:S05]  /*4e70*/  IMAD.IADD R0, R60, 0x1, -R0 ;  /* 0x000000013c007824 */ /* 0x004fca00078e0a00 */
[C---:B------:R-:W-:Y:S02]  /*4e80*/  ISETP.GT.AND P3, PT, R0.reuse, RZ, PT ;  /* 0x000000ff0000720c */ /* 0x040fe40003f64270 */
[C---:B------:R-:W-:Y:S02]  /*4e90*/  ISETP.GT.AND P2, PT, R0.reuse, 0x1, PT ;  /* 0x000000010000780c */ /* 0x040fe40003f44270 */
[----:B------:R-:W-:Y:S02]  /*4ea0*/  ISETP.GT.AND P1, PT, R0, 0x8, PT ;  /* 0x000000080000780c */ /* 0x000fe40003f24270 */
[----:B------:R-:W-:Y:S02]  /*4eb0*/  FSEL R9, R44, -INF , P3 ;  /* 0xff8000002c097808 */ /* 0x000fe40001800000 */
[----:B------:R-:W-:Y:S02]  /*4ec0*/  FSEL R7, R53, -INF , P3 ;  /* 0xff80000035077808 */ /* 0x000fe40001800000 */
[----:B------:R-:W-:-:S02]  /*4ed0*/  FSEL R8, R43, -INF , P2 ;  /* 0xff8000002b087808 */ /* 0x000fc40001000000 */
[----:B------:R-:W-:Y:S02]  /*4ee0*/  FSEL R6, R52, -INF , P2 ;  /* 0xff80000034067808 */ /* 0x000fe40001000000 */
[----:B------:R-:W-:Y:S02]  /*4ef0*/  ISETP.GT.AND P3, PT, R0, 0x9, PT ;  /* 0x000000090000780c */ /* 0x000fe40003f64270 */
[----:B------:R-:W-:Y:S02]  /*4f00*/  FSEL R17, R40, -INF , P1 ;  /* 0xff80000028117808 */ /* 0x000fe40000800000 */
[----:B------:R-:W-:Y:S02]  /*4f10*/  FSEL R11, R42, -INF , P1 ;  /* 0xff8000002a0b7808 */ /* 0x000fe40000800000 */
[----:B------:R-:W-:Y:S02]  /*4f20*/  FMNMX.FTZ R3, R7, R6, !PT ;  /* 0x0000000607037209 */ /* 0x000fe40007810000 */
[----:B------:R-:W-:-:S02]  /*4f30*/  FMNMX.FTZ R2, R9, R8, !PT ;  /* 0x0000000809027209 */ /* 0x000fc40007810000 */
[C---:B------:R-:W-:Y:S02]  /*4f40*/  ISETP.GT.AND P2, PT, R0.reuse, 0x10, PT ;  /* 0x000000100000780c */ /* 0x040fe40003f44270 */
[----:B------:R-:W-:Y:S02]  /*4f50*/  FSEL R16, R37, -INF , P3 ;  /* 0xff80000025107808 */ /* 0x000fe40001800000 */
[----:B------:R-:W-:Y:S02]  /*4f60*/  FSEL R10, R41, -INF , P3 ;  /* 0xff800000290a7808 */ /* 0x000fe40001800000 */
[----:B------:R-:W-:Y:S02]  /*4f70*/  FMNMX.FTZ R3, R11, R3, !PT ;  /* 0x000000030b037209 */ /* 0x000fe40007810000 */
[----:B------:R-:W-:Y:S02]  /*4f80*/  FMNMX.FTZ R2, R17, R2, !PT ;  /* 0x0000000211027209 */ /* 0x000fe40007810000 */
[----:B------:R-:W-:-:S02]  /*4f90*/  ISETP.GT.AND P1, PT, R0, 0x11, PT ;  /* 0x000000110000780c */ /* 0x000fc40003f24270 */
[----:B------:R-:W-:Y:S02]  /*4fa0*/  FSEL R19, R32, -INF , P2 ;  /* 0xff80000020137808 */ /* 0x000fe40001000000 */
[----:B------:R-:W-:Y:S02]  /*4fb0*/  FSEL R13, R33, -INF , P2 ;  /* 0xff800000210d7808 */ /* 0x000fe40001000000 */
[----:B------:R-:W-:Y:S02]  /*4fc0*/  FMNMX.FTZ R3, R10, R3, !PT ;  /* 0x000000030a037209 */ /* 0x000fe40007810000 */
[----:B------:R-:W-:Y:S02]  /*4fd0*/  FMNMX.FTZ R2, R16, R2, !PT ;  /* 0x0000000210027209 */ /* 0x000fe40007810000 */
[----:B------:R-:W-:Y:S02]  /*4fe0*/  ISETP.GT.AND P3, PT, R0, 0x18, PT ;  /* 0x000000180000780c */ /* 0x000fe40003f64270 */
[----:B------:R-:W-:-:S02]  /*4ff0*/  FSEL R20, R18, -INF , P1 ;  /* 0xff80000012147808 */ /* 0x000fc40000800000 */
[----:B------:R-:W-:Y:S02]  /*5000*/  FSEL R12, R36, -INF , P1 ;  /* 0xff800000240c7808 */ /* 0x000fe40000800000 */
[----:B------:R-:W-:Y:S02]  /*5010*/  FMNMX.FTZ R3, R13, R3, !PT ;  /* 0x000000030d037209 */ /* 0x000fe40007810000 */
[----:B------:R-:W-:Y:S02]  /*5020*/  FMNMX.FTZ R2, R19, R2, !PT ;  /* 0x0000000213027209 */ /* 0x000fe40007810000 */
[----:B------:R-:W-:Y:S02]  /*5030*/  ISETP.GT.AND P2, PT, R0, 0x19, PT ;  /* 0x000000190000780c */ /* 0x000fe40003f44270 */
[----:B------:R-:W-:Y:S02]  /*5040*/  FSEL R18, R14, -INF , P3 ;  /* 0xff8000000e127808 */ /* 0x000fe40001800000 */
[----:B------:R-:W-:-:S02]  /*5050*/  FSEL R15, R30, -INF , P3 ;  /* 0xff8000001e0f7808 */ /* 0x000fc40001800000 */
[----:B------:R-:W-:Y:S02]  /*5060*/  FMNMX.FTZ R3, R12, R3, !PT ;  /* 0x000000030c037209 */ /* 0x000fe40007810000 */
[----:B------:R-:W-:Y:S02]  /*5070*/  FMNMX.FTZ R2, R20, R2, !PT ;  /* 0x0000000214027209 */ /* 0x000fe40007810000 */
[----:B------:R-:W-:Y:S02]  /*5080*/  ISETP.GT.AND P1, PT, R0, 0x20, PT ;  /* 0x000000200000780c */ /* 0x000fe40003f24270 */
[----:B------:R-:W-:Y:S02]  /*5090*/  FSEL R24, R24, -INF , P2 ;  /* 0xff80000018187808 */ /* 0x000fe40001000000 */
[----:B------:R-:W-:Y:S02]  /*50a0*/  FSEL R14, R31, -INF , P2 ;  /* 0xff8000001f0e7808 */ /* 0x000fe40001000000 */
[----:B------:R-:W-:-:S02]  /*50b0*/  FMNMX.FTZ R3, R15, R3, !PT ;  /* 0x000000030f037209 */ /* 0x000fc40007810000 */
[----:B------:R-:W-:Y:S02]  /*50c0*/  FMNMX.FTZ R2, R18, R2, !PT ;  /* 0x0000000212027209 */ /* 0x000fe40007810000 */
[----:B------:R-:W-:Y:S02]  /*50d0*/  FSEL R79, R23, -INF , P1 ;  /* 0xff800000174f7808 */ /* 0x000fe40000800000 */
[----:B------:R-:W-:Y:S02]  /*50e0*/  FSEL R76, R28, -INF , P1 ;  /* 0xff8000001c4c7808 */ /* 0x000fe40000800000 */
[C---:B------:R-:W-:Y:S02]  /*50f0*/  ISETP.GT.AND P3, PT, R0.reuse, 0x21, PT ;  /* 0x000000210000780c */ /* 0x040fe40003f64270 */
[C---:B------:R-:W-:Y:S02]  /*5100*/  ISETP.GT.AND P2, PT, R0.reuse, 0x28, PT ;  /* 0x000000280000780c */ /* 0x040fe40003f44270 */
[----:B------:R-:W-:-:S02]  /*5110*/  ISETP.GT.AND P1, PT, R0, 0x29, PT ;  /* 0x000000290000780c */ /* 0x000fc40003f24270 */
[----:B------:R-:W-:Y:S02]  /*5120*/  FMNMX.FTZ R0, R14, R3, !PT ;  /* 0x000000030e007209 */ /* 0x000fe40007810000 */
[----:B------:R-:W-:Y:S02]  /*5130*/  FMNMX.FTZ R2, R24, R2, !PT ;  /* 0x0000000218027209 */ /* 0x000fe40007810000 */
[----:B------:R-:W-:Y:S02]  /*5140*/  FSEL R78, R27, -INF , P3 ;  /* 0xff8000001b4e7808 */ /* 0x000fe40001800000 */
[----:B------:R-:W-:Y:S02]  /*5150*/  FSEL R74, R29, -INF , P3 ;  /* 0xff8000001d4a7808 */ /* 0x000fe40001800000 */
[----:B------:R-:W-:Y:S02]  /*5160*/  FMNMX.FTZ R0, R76, R0, !PT ;  /* 0x000000004c007209 */ /* 0x000fe40007810000 */
[----:B------:R-:W-:-:S02]  /*5170*/  FMNMX.FTZ R2, R79, R2, !PT ;  /* 0x000000024f027209 */ /* 0x000fc40007810000 */
[----:B------:R-:W-:Y:S02]  /*5180*/  FSEL R77, R22, -INF , P2 ;  /* 0xff800000164d7808 */ /* 0x000fe40001000000 */
[----:B------:R-:W-:Y:S02]  /*5190*/  FSEL R73, R26, -INF , P2 ;  /* 0xff8000001a497808 */ /* 0x000fe40001000000 */
[----:B------:R-:W-:Y:S02]  /*51a0*/  FMNMX.FTZ R0, R74, R0, !PT ;  /* 0x000000004a007209 */ /* 0x000fe40007810000 */
[----:B------:R-:W-:Y:S02]  /*51b0*/  FMNMX.FTZ R2, R78, R2, !PT ;  /* 0x000000024e027209 */ /* 0x000fe40007810000 */
[----:B------:R-:W-:Y:S02]  /*51c0*/  FSEL R75, R21, -INF , P1 ;  /* 0xff800000154b7808 */ /* 0x000fe40000800000 */
[----:B------:R-:W-:-:S02]  /*51d0*/  FSEL R72, R25, -INF , P1 ;  /* 0xff80000019487808 */ /* 0x000fc40000800000 */
[----:B------:R-:W-:Y:S02]  /*51e0*/  FMNMX.FTZ R0, R73, R0, !PT ;  /* 0x0000000049007209 */ /* 0x000fe40007810000 */
[----:B------:R-:W-:Y:S02]  /*51f0*/  FMNMX.FTZ R2, R77, R2, !PT ;  /* 0x000000024d027209 */ /* 0x000fe40007810000 */
[----:B------:R-:W-:Y:S02]  /*5200*/  FMNMX.FTZ R4, R72, R0, !PT ;  /* 0x0000000048047209 */ /* 0x000fe40007810000 */
[----:B------:R-:W-:Y:S01]  /*5210*/  FMNMX.FTZ R5, R75, R2, !PT ;  /* 0x000000024b057209 */ /* 0x000fe20007810000 */
[----:B------:R-:W-:Y:S05]  /*5220*/  BRA.DIV ~URZ, `(.L_x_41) ;  /* 0x0000acc27f007947 */ /* 0x000fea000b800000 */
[----:B------:R1:W2:Y:S02]  /*5230*/  SHFL.BFLY PT, R0, R4, 0x2, 0x1f ;  /* 0x0c401f0004007f89 */ /* 0x0002a400000e0000 */
.L_x_123:
[----:B-12---:R-:W-:Y:S01]  /*5240*/  FMNMX.FTZ R4, R4, R0, !PT ;  /* 0x0000000004047209 */ /* 0x006fe20007810000 */
[----:B------:R-:W-:Y:S05]  /*5250*/  BRA.DIV ~URZ, `(.L_x_42) ;  /* 0x0000acd27f007947 */ /* 0x000fea000b800000 */
[----:B------:R-:W1:Y:S04]  /*5260*/  SHFL.BFLY PT, R0, R5, 0x2, 0x1f ;  /* 0x0c401f0005007f89 */ /* 0x000e6800000e0000 */
[----:B------:R-:W2:Y:S01]  /*5270*/  SHFL.BFLY PT, R2, R4, 0x1, 0x1f ;  /* 0x0c201f0004027f89 */ /* 0x000ea200000e0000 */
[----:B-1----:R-:W-:-:S02]  /*5280*/  FMNMX.FTZ R5, R5, R0, !PT ;  /* 0x0000000005057209 */ /* 0x002fc40007810000 */
[----:B--2---:R-:W-:-:S03]  /*5290*/  FMNMX.FTZ R133, R4, R2, !PT ;  /* 0x0000000204857209 */ /* 0x004fc60007810000 */
[----:B------:R1:W2:Y:S04]  /*52a0*/  SHFL.BFLY PT, R3, R5, 0x1, 0x1f ;  /* 0x0c201f0005037f89 */ /* 0x0002a800000e0000 */
.L_x_124:
[C---:B------:R-:W-:Y:S01]  /*52b0*/  FMUL.FTZ R2, R133.reuse, c[0x0][0x2d0] ;  /* 0x0000b40085027a20 */ /* 0x040fe20000410000 */
[----:B------:R-:W-:Y:S01]  /*52c0*/  FSETP.NEU.FTZ.AND P1, PT, R133, -INF , PT ;  /* 0xff8000008500780b */ /* 0x000fe20003f3d000 */
[----:B------:R-:W-:Y:S01]  /*52d0*/  WARPSYNC 0xffffffff ;  /* 0xffffffff00007948 */ /* 0x000fe20003800000 */
[----:B--2---:R-:W-:Y:S01]  /*52e0*/  FMNMX.FTZ R132, R3, R5, !PT ;  /* 0x0000000503847209 */ /* 0x004fe20007810000 */
[----:B------:R-:W-:Y:S01]  /*52f0*/  LDSM.16.MT88.4 R28, [R239] ;  /* 0x00000000ef1c783b */ /* 0x000fe20000004200 */
[----:B------:R-:W-:Y:S02]  /*5300*/  FSEL R2, R2, RZ, P1 ;  /* 0x000000ff02027208 */ /* 0x000fe40000800000 */
[C---:B------:R-:W-:Y:S01]  /*5310*/  FSETP.NEU.FTZ.AND P1, PT, R132.reuse, -INF , PT ;  /* 0xff8000008400780b */ /* 0x040fe20003f3d000 */
[----:B------:R-:W-:Y:S01]  /*5320*/  FMUL.FTZ R4, R132, c[0x0][0x2d0] ;  /* 0x0000b40084047a20 */ /* 0x000fe20000410000 */
[----:B------:R-:W-:Y:S01]  /*5330*/  LDSM.16.MT88.4 R32, [R239+0x800] ;  /* 0x00080000ef20783b */ /* 0x000fe20000004200 */
[----:B------:R-:W-:-:S02]  /*5340*/  FFMA.FTZ R0, R7, c[0x0][0x2d0], -R2 ;  /* 0x0000b40007007a23 */ /* 0x000fc40000010802 */
[--C-:B------:R-:W-:Y:S01]  /*5350*/  FFMA.FTZ R3, R12, c[0x0][0x2d0], -R2.reuse ;  /* 0x0000b4000c037a23 */ /* 0x100fe20000010802 */
[----:B------:R-:W-:Y:S01]  /*5360*/  LDSM.16.MT88.4 R36, [R237+0x800] ;  /* 0x00080000ed24783b */ /* 0x000fe20000004200 */
[----:B------:R2:W-:Y:S03]  /*5370*/  MUFU.EX2 R101, R0 ;  /* 0x0000000000657308 */ /* 0x0005e60000000800 */
[----:B------:R-:W-:Y:S04]  /*5380*/  LDSM.16.MT88.4 R48, [R238] ;  /* 0x00000000ee30783b */ /* 0x000fe80000004200 */
[----:B------:R-:W-:Y:S01]  /*5390*/  LDSM.16.MT88.4 R56, [R242] ;  /* 0x00000000f238783b */ /* 0x000fe20000004200 */
[----:B------:R-:W-:Y:S03]  /*53a0*/  MUFU.EX2 R127, R3 ;  /* 0x00000003007f7308 */ /* 0x000fe60000000800 */
[----:B------:R-:W-:Y:S04]  /*53b0*/  LDSM.16.MT88.4 R60, [R237+0x1800] ;  /* 0x00180000ed3c783b */ /* 0x000fe80000004200 */
[----:B------:R-:W-:Y:S01]  /*53c0*/  LDSM.16.MT88.4 R64, [R238+0x800] ;  /* 0x00080000ee40783b */ /* 0x000fe20000004200 */
[----:B--2---:R-:W-:-:S03]  /*53d0*/  FFMA.FTZ R0, R6, c[0x0][0x2d0], -R2 ;  /* 0x0000b40006007a23 */ /* 0x004fc60000010802 */
[----:B------:R-:W-:Y:S01]  /*53e0*/  LDSM.16.MT88.4 R68, [R239+0x2000] ;  /* 0x00200000ef44783b */ /* 0x000fe20000004200 */
[----:B------:R2:W-:Y:S03]  /*53f0*/  MUFU.EX2 R100, R0 ;  /* 0x0000000000647308 */ /* 0x0005e60000000800 */
[----:B------:R-:W-:Y:S01]  /*5400*/  LDSM.16.MT88.4 R52, [R238+0x1800] ;  /* 0x00180000ee34783b */ /* 0x000fe20000004200 */
[----:B--2---:R-:W-:-:S04]  /*5410*/  FFMA.FTZ R0, R11, c[0x0][0x2d0], -R2 ;  /* 0x0000b4000b007a23 */ /* 0x004fc80000010802 */
[----:B------:R2:W-:Y:S02]  /*5420*/  MUFU.EX2 R116, R0 ;  /* 0x0000000000747308 */ /* 0x0005e40000000800 */
[----:B--2---:R-:W-:-:S06]  /*5430*/  FFMA.FTZ R0, R10, c[0x0][0x2d0], -R2 ;  /* 0x0000b4000a007a23 */ /* 0x004fcc0000010802 */
[----:B------:R2:W3:Y:S02]  /*5440*/  MUFU.EX2 R110, R0 ;  /* 0x00000000006e7308 */ /* 0x0004e40000000800 */
[----:B--2---:R-:W-:Y:S01]  /*5450*/  FFMA.FTZ R0, R13, c[0x0][0x2d0], -R2 ;  /* 0x0000b4000d007a23 */ /* 0x004fe20000010802 */
[----:B---3--:R-:W-:-:S05]  /*5460*/  F2FP.BF16.PACK_AB R10, R110, R116 ;  /* 0x000000746e0a723e */ /* 0x008fca00000010ff */
[----:B------:R2:W-:Y:S02]  /*5470*/  MUFU.EX2 R117, R0 ;  /* 0x0000000000757308 */ /* 0x0005e40000000800 */
[----:B--2---:R-:W-:Y:S02]  /*5480*/  FSEL R0, R4, RZ, P1 ;  /* 0x000000ff04007208 */ /* 0x004fe40000800000 */
[----:B-1----:R-:W1:Y:S03]  /*5490*/  LDSM.16.MT88.4 R4, [R237] ;  /* 0x00000000ed04783b */ /* 0x002e660000004200 */
[----:B------:R-:W-:-:S04]  /*54a0*/  FFMA.FTZ R3, R9, c[0x0][0x2d0], -R0 ;  /* 0x0000b40009037a23 */ /* 0x000fc80000010800 */
[----:B------:R2:W-:Y:S02]  /*54b0*/  MUFU.EX2 R109, R3 ;  /* 0x00000003006d7308 */ /* 0x0005e40000000800 */
[----:B--2---:R-:W-:Y:S01]  /*54c0*/  FFMA.FTZ R3, R8, c[0x0][0x2d0], -R0 ;  /* 0x0000b40008037a23 */ /* 0x004fe20000010800 */
[----:B------:R-:W-:-:S05]  /*54d0*/  F2FP.BF16.PACK_AB R8, R100, R101 ;  /* 0x000000656408723e */ /* 0x000fca00000010ff */
[----:B------:R2:W3:Y:S02]  /*54e0*/  MUFU.EX2 R108, R3 ;  /* 0x00000003006c7308 */ /* 0x0004e40000000800 */
[----:B--2---:R-:W-:Y:S01]  /*54f0*/  FFMA.FTZ R3, R17, c[0x0][0x2d0], -R0 ;  /* 0x0000b40011037a23 */ /* 0x004fe20000010800 */
[----:B---3--:R-:W-:-:S05]  /*5500*/  F2FP.BF16.PACK_AB R9, R108, R109 ;  /* 0x0000006d6c09723e */ /* 0x008fca00000010ff */
[----:B------:R2:W-:Y:S02]  /*5510*/  MUFU.EX2 R111, R3 ;  /* 0x00000003006f7308 */ /* 0x0005e40000000800 */
[----:B--2---:R-:W-:-:S06]  /*5520*/  FFMA.FTZ R3, R16, c[0x0][0x2d0], -R0 ;  /* 0x0000b40010037a23 */ /* 0x004fcc0000010800 */
[----:B------:R2:W3:Y:S02]  /*5530*/  MUFU.EX2 R119, R3 ;  /* 0x0000000300777308 */ /* 0x0004e40000000800 */
[----:B--2---:R-:W-:Y:S01]  /*5540*/  FFMA.FTZ R3, R15, c[0x0][0x2d0], -R2 ;  /* 0x0000b4000f037a23 */ /* 0x004fe20000010802 */
[----:B---3--:R-:W-:-:S05]  /*5550*/  F2FP.BF16.PACK_AB R11, R119, R111 ;  /* 0x0000006f770b723e */ /* 0x008fca00000010ff */
[----:B------:R2:W-:Y:S02]  /*5560*/  MUFU.EX2 R125, R3 ;  /* 0x00000003007d7308 */ /* 0x0005e40000000800 */
[----:B-1----:R-:W-:Y:S07]  /*5570*/  HMMA.16816.F32.BF16 R40, R8, R4, RZ ;  /* 0x000000040828723c */ /* 0x002fee00000418ff */
[----:B------:R-:W-:Y:S01]  /*5580*/  F2FP.BF16.PACK_AB R4, R127, R117 ;  /* 0x000000757f04723e */ /* 0x000fe200000010ff */
[----:B--2---:R-:W-:-:S02]  /*5590*/  FFMA.FTZ R3, R14, c[0x0][0x2d0], -R2 ;  /* 0x0000b4000e037a23 */ /* 0x004fc40000010802 */
[----:B------:R-:W-:Y:S02]  /*55a0*/  HMMA.16816.F32.BF16 R12, R8, R30, RZ ;  /* 0x0000001e080c723c */ /* 0x000fe400000418ff */
[----:B------:R1:W2:Y:S02]  /*55b0*/  MUFU.EX2 R126, R3 ;  /* 0x00000003007e7308 */ /* 0x0002a40000000800 */
[----:B-1----:R-:W-:-:S06]  /*55c0*/  FFMA.FTZ R3, R19, c[0x0][0x2d0], -R0 ;  /* 0x0000b40013037a23 */ /* 0x002fcc0000010800 */
[----:B------:R1:W-:Y:S02]  /*55d0*/  MUFU.EX2 R118, R3 ;  /* 0x0000000300767308 */ /* 0x0003e40000000800 */
[--C-:B-1----:R-:W-:Y:S02]  /*55e0*/  FFMA.FTZ R3, R20, c[0x0][0x2d0], -R0.reuse ;  /* 0x0000b40014037a23 */ /* 0x102fe40000010800 */
[C---:B------:R-:W-:Y:S04]  /*55f0*/  HMMA.16816.F32.BF16 R20, R8.reuse, R6, RZ ;  /* 0x000000060814723c */ /* 0x040fe800000418ff */
[----:B------:R1:W3:Y:S03]  /*5600*/  MUFU.EX2 R124, R3 ;  /* 0x00000003007c7308 */ /* 0x0002e60000000800 */
[----:B--2---:R-:W-:Y:S01]  /*5610*/  F2FP.BF16.PACK_AB R6, R126, R125 ;  /* 0x0000007d7e06723e */ /* 0x004fe200000010ff */
[--C-:B-1----:R-:W-:Y:S01]  /*5620*/  FFMA.FTZ R3, R18, c[0x0][0x2d0], -R0.reuse ;  /* 0x0000b40012037a23 */ /* 0x102fe20000010800 */
[----:B---3--:R-:W-:Y:S01]  /*5630*/  F2FP.BF16.PACK_AB R5, R124, R118 ;  /* 0x000000767c05723e */ /* 0x008fe200000010ff */
[C---:B------:R-:W-:Y:S02]  /*5640*/  HMMA.16816.F32.BF16 R16, R8.reuse, R28, RZ ;  /* 0x0000001c0810723c */ /* 0x040fe400000418ff */
[----:B------:R1:W-:Y:S06]  /*5650*/  MUFU.EX2 R129, R3 ;  /* 0x0000000300817308 */ /* 0x0003ec0000000800 */
[----:B------:R-:W-:Y:S01]  /*5660*/  HMMA.16816.F32.BF16 R28, R8, R50, RZ ;  /* 0x00000032081c723c */ /* 0x000fe200000418ff */
[----:B-1----:R-:W-:-:S07]  /*5670*/  FFMA.FTZ R3, R24, c[0x0][0x2d0], -R0 ;  /* 0x0000b40018037a23 */ /* 0x002fce0000010800 */
[----:B------:R-:W-:Y:S01]  /*5680*/  HMMA.16816.F32.BF16 R24, R8, R56, RZ ;  /* 0x000000380818723c */ /* 0x000fe200000418ff */
[----:B------:R-:W1:Y:S02]  /*5690*/  MUFU.EX2 R128, R3 ;  /* 0x0000000300807308 */ /* 0x000e640000000800 */
[----:B-1----:R-:W-:-:S07]  /*56a0*/  F2FP.BF16.PACK_AB R7, R128, R129 ;  /* 0x000000818007723e */ /* 0x002fce00000010ff */
[C---:B------:R-:W-:Y:S08]  /*56b0*/  HMMA.16816.F32.BF16 R44, R4.reuse, R34, R12 ;  /* 0x00000022042c723c */ /* 0x040ff0000004180c */
[C---:B------:R-:W-:Y:S01]  /*56c0*/  HMMA.16816.F32.BF16 R156, R4.reuse, R36, R40 ;  /* 0x00000024049c723c */ /* 0x040fe20000041828 */
[----:B------:R-:W-:Y:S07]  /*56d0*/  LDSM.16.MT88.4 R40, [R240+0x800] ;  /* 0x00080000f028783b */ /* 0x000fee0000004200 */
[C---:B------:R-:W-:Y:S01]  /*56e0*/  HMMA.16816.F32.BF16 R136, R4.reuse, R38, R20 ;  /* 0x000000260488723c */ /* 0x040fe20000041814 */
[----:B------:R-:W-:Y:S07]  /*56f0*/  LDSM.16.MT88.4 R36, [R237+0x2000] ;  /* 0x00200000ed24783b */ /* 0x000fee0000004200 */
[----:B------:R-:W-:Y:S01]  /*5700*/  MOV R249, R44 ;  /* 0x0000002c00f97202 */ /* 0x000fe20000000f00 */
[----:B------:R-:W-:Y:S01]  /*5710*/  IMAD.MOV.U32 R155, RZ, RZ, R46 ;  /* 0x000000ffff9b7224 */ /* 0x000fe200078e002e */
[----:B------:R-:W-:Y:S01]  /*5720*/  MOV R248, R45 ;  /* 0x0000002d00f87202 */ /* 0x000fe20000000f00 */
[----:B------:R-:W-:Y:S01]  /*5730*/  HMMA.16816.F32.BF16 R148, R4, R32, R16 ;  /* 0x000000200494723c */ /* 0x000fe20000041810 */
[----:B------:R-:W-:-:S02]  /*5740*/  MOV R154, R47 ;  /* 0x0000002f009a7202 */ /* 0x000fc40000000f00 */
[----:B------:R-:W1:Y:S05]  /*5750*/  LDSM.16.MT88.4 R44, [R239+0x1800] ;  /* 0x00180000ef2c783b */ /* 0x000e6a0000004200 */
[C---:B------:R-:W-:Y:S08]  /*5760*/  HMMA.16816.F32.BF16 R16, R8.reuse, R60, RZ ;  /* 0x0000003c0810723c */ /* 0x040ff000000418ff */
[C---:B------:R-:W-:Y:S01]  /*5770*/  HMMA.16816.F32.BF16 R12, R8.reuse, R62, RZ ;  /* 0x0000003e080c723c */ /* 0x040fe200000418ff */
[----:B------:R-:W-:Y:S07]  /*5780*/  LDSM.16.MT88.4 R60, [R238+0x2000] ;  /* 0x00200000ee3c783b */ /* 0x000fee0000004200 */
[C---:B------:R-:W-:Y:S01]  /*5790*/  HMMA.16816.F32.BF16 R20, R8.reuse, R58, RZ ;  /* 0x0000003a0814723c */ /* 0x040fe200000418ff */
[----:B------:R-:W-:Y:S07]  /*57a0*/  LDSM.16.MT88.4 R56, [R240+0x2000] ;  /* 0x00200000f038783b */ /* 0x000fee0000004200 */
[----:B------:R-:W-:Y:S01]  /*57b0*/  HMMA.16816.F32.BF16 R32, R8, R48, RZ ;  /* 0x000000300820723c */ /* 0x000fe200000418ff */
[----:B------:R-:W2:Y:S07]  /*57c0*/  LDSM.16.MT88.4 R48, [R240+0x1800] ;  /* 0x00180000f030783b */ /* 0x000eae0000004200 */
[----:B------:R-:W-:Y:S08]  /*57d0*/  HMMA.16816.F32.BF16 R80, R4, R66, R28 ;  /* 0x000000420450723c */ /* 0x000ff0000004181c */
[----:B-1----:R-:W-:Y:S08]  /*57e0*/  HMMA.16816.F32.BF16 R28, R8, R46, RZ ;  /* 0x0000002e081c723c */ /* 0x002ff000000418ff */
[C---:B------:R-:W-:Y:S08]  /*57f0*/  HMMA.16816.F32.BF16 R24, R4.reuse, R40, R24 ;  /* 0x000000280418723c */ /* 0x040ff00000041818 */
[----:B------:R-:W-:Y:S01]  /*5800*/  HMMA.16816.F32.BF16 R16, R4, R36, R16 ;  /* 0x000000240410723c */ /* 0x000fe20000041810 */
[----:B------:R-:W-:Y:S01]  /*5810*/  MOV R153, R80 ;  /* 0x0000005000997202 */ /* 0x000fe20000000f00 */
[----:B------:R-:W-:Y:S01]  /*5820*/  IMAD.MOV.U32 R152, RZ, RZ, R81 ;  /* 0x000000ffff987224 */ /* 0x000fe200078e0051 */
[----:B------:R-:W-:-:S02]  /*5830*/  MOV R147, R82 ;  /* 0x0000005200937202 */ /* 0x000fc40000000f00 */
[----:B------:R-:W-:-:S03]  /*5840*/  MOV R146, R83 ;  /* 0x0000005300927202 */ /* 0x000fc60000000f00 */
[C---:B------:R-:W-:Y:S08]  /*5850*/  HMMA.16816.F32.BF16 R12, R4.reuse, R38, R12 ;  /* 0x00000026040c723c */ /* 0x040ff0000004180c */
[----:B------:R-:W-:Y:S01]  /*5860*/  HMMA.16816.F32.BF16 R20, R4, R42, R20 ;  /* 0x0000002a0414723c */ /* 0x000fe20000041814 */
[----:B------:R-:W1:Y:S01]  /*5870*/  LDSM.16.MT88.4 R40, [R237+0x3000] ;  /* 0x00300000ed28783b */ /* 0x000e620000004200 */
[----:B------:R-:W-:Y:S01]  /*5880*/  IMAD.MOV.U32 R103, RZ, RZ, R25 ;  /* 0x000000ffff677224 */ /* 0x000fe200078e0019 */
[----:B------:R-:W-:Y:S01]  /*5890*/  MOV R102, R26 ;  /* 0x0000001a00667202 */ /* 0x000fe20000000f00 */
[----:B------:R-:W-:Y:S01]  /*58a0*/  IMAD.MOV.U32 R250, RZ, RZ, R27 ;  /* 0x000000fffffa7224 */ /* 0x000fe200078e001b */
[----:B------:R-:W-:-:S03]  /*58b0*/  MOV R99, R24 ;  /* 0x0000001800637202 */ /* 0x000fc60000000f00 */
[----:B------:R-:W-:Y:S01]  /*58c0*/  HMMA.16816.F32.BF16 R36, R4, R70, R28 ;  /* 0x000000460424723c */ /* 0x000fe2000004181c */
[----:B------:R-:W-:Y:S01]  /*58d0*/  MOV R145, R16 ;  /* 0x0000001000917202 */ /* 0x000fe20000000f00 */
[----:B------:R-:W-:Y:S01]  /*58e0*/  IMAD.MOV.U32 R144, RZ, RZ, R17 ;  /* 0x000000ffff907224 */ /* 0x000fe200078e0011 */
[----:B------:R-:W-:Y:S02]  /*58f0*/  MOV R131, R18 ;  /* 0x0000001200837202 */ /* 0x000fe40000000f00 */
[----:B------:R-:W-:-:S03]  /*5900*/  MOV R130, R19 ;  /* 0x0000001300827202 */ /* 0x000fc60000000f00 */
[----:B------:R-:W-:Y:S01]  /*5910*/  HMMA.16816.F32.BF16 R140, R4, R64, R32 ;  /* 0x00000040048c723c */ /* 0x000fe20000041820 */
[----:B------:R-:W-:Y:S01]  /*5920*/  IMAD.MOV.U32 R94, RZ, RZ, R13 ;  /* 0x000000ffff5e7224 */ /* 0x000fe200078e000d */
[----:B------:R-:W-:Y:S01]  /*5930*/  MOV R93, R14 ;  /* 0x0000000e005d7202 */ /* 0x000fe20000000f00 */
[----:B------:R-:W-:Y:S01]  /*5940*/  IMAD.MOV.U32 R90, RZ, RZ, R12 ;  /* 0x000000ffff5a7224 */ /* 0x000fe200078e000c */
[----:B------:R-:W-:-:S04]  /*5950*/  MOV R91, R15 ;  /* 0x0000000f005b7202 */ /* 0x000fc80000000f00 */
[----:B------:R-:W-:Y:S01]  /*5960*/  HMMA.16816.F32.BF16 R32, R8, R44, RZ ;  /* 0x0000002c0820723c */ /* 0x000fe200000418ff */
[----:B------:R-:W-:Y:S01]  /*5970*/  MOV R98, R23 ;  /* 0x0000001700627202 */ /* 0x000fe20000000f00 */
[----:B------:R-:W-:Y:S01]  /*5980*/  IMAD.MOV.U32 R96, RZ, RZ, R22 ;  /* 0x000000ffff607224 */ /* 0x000fe200078e0016 */
[----:B------:R-:W-:Y:S01]  /*5990*/  MOV R97, R21 ;  /* 0x0000001500617202 */ /* 0x000fe20000000f00 */
[----:B------:R-:W-:Y:S01]  /*59a0*/  LDSM.16.MT88.4 R44, [R238+0x3800] ;  /* 0x00380000ee2c783b */ /* 0x000fe20000004200 */
[----:B------:R-:W-:-:S03]  /*59b0*/  MOV R95, R20 ;  /* 0x00000014005f7202 */ /* 0x000fc60000000f00 */
[C---:B------:R-:W-:Y:S01]  /*59c0*/  HMMA.16816.F32.BF16 R24, R8.reuse, R52, RZ ;  /* 0x000000340818723c */ /* 0x040fe200000418ff */
[----:B------:R-:W-:Y:S01]  /*59d0*/  MOV R89, R37 ;  /* 0x0000002500597202 */ /* 0x000fe20000000f00 */
[----:B------:R-:W-:Y:S01]  /*59e0*/  IMAD.MOV.U32 R92, RZ, RZ, R38 ;  /* 0x000000ffff5c7224 */ /* 0x000fe200078e0026 */
[----:B------:R-:W-:Y:S02]  /*59f0*/  MOV R88, R39 ;  /* 0x0000002700587202 */ /* 0x000fe40000000f00 */
[----:B------:R-:W-:Y:S02]  /*5a00*/  MOV R87, R36 ;  /* 0x0000002400577202 */ /* 0x000fe40000000f00 */
[----:B------:R-:W-:Y:S01]  /*5a10*/  LDSM.16.MT88.4 R36, [R237+0x3800] ;  /* 0x00380000ed24783b */ /* 0x000fe20000004200 */
[C---:B--2---:R-:W-:Y:S08]  /*5a20*/  HMMA.16816.F32.BF16 R16, R8.reuse, R48, RZ ;  /* 0x000000300810723c */ /* 0x044ff000000418ff */
[C---:B------:R-:W-:Y:S01]  /*5a30*/  HMMA.16816.F32.BF16 R12, R8.reuse, R50, RZ ;  /* 0x00000032080c723c */ /* 0x040fe200000418ff */
[----:B------:R-:W2:Y:S07]  /*5a40*/  LDSM.16.MT88.4 R48, [R239+0x3000] ;  /* 0x00300000ef30783b */ /* 0x000eae0000004200 */
[----:B------:R-:W-:Y:S01]  /*5a50*/  HMMA.16816.F32.BF16 R20, R8, R54, RZ ;  /* 0x000000360814723c */ /* 0x000fe200000418ff */
[----:B------:R-:W3:Y:S07]  /*5a60*/  LDSM.16.MT88.4 R52, [R238+0x3000] ;  /* 0x00300000ee34783b */ /* 0x000eee0000004200 */
[C---:B------:R-:W-:Y:S01]  /*5a70*/  HMMA.16816.F32.BF16 R80, R4.reuse, R68, R32 ;  /* 0x000000440450723c */ /* 0x040fe20000041820 */
[----:B------:R-:W4:Y:S07]  /*5a80*/  LDSM.16.MT88.4 R32, [R239+0x3800] ;  /* 0x00380000ef20783b */ /* 0x000f2e0000004200 */
[----:B------:R-:W-:Y:S08]  /*5a90*/  HMMA.16816.F32.BF16 R64, R4, R60, R24 ;  /* 0x0000003c0440723c */ /* 0x000ff00000041818 */
[C---:B-1----:R-:W-:Y:S08]  /*5aa0*/  HMMA.16816.F32.BF16 R28, R8.reuse, R40, RZ ;  /* 0x00000028081c723c */ /* 0x042ff000000418ff */
[----:B------:R-:W-:Y:S01]  /*5ab0*/  HMMA.16816.F32.BF16 R24, R8, R42, RZ ;  /* 0x0000002a0818723c */ /* 0x000fe200000418ff */
[----:B------:R-:W1:Y:S07]  /*5ac0*/  LDSM.16.MT88.4 R40, [R240+0x3000] ;  /* 0x00300000f028783b */ /* 0x000e6e0000004200 */
[C---:B------:R-:W-:Y:S08]  /*5ad0*/  HMMA.16816.F32.BF16 R20, R4.reuse, R62, R20 ;  /* 0x0000003e0414723c */ /* 0x040ff00000041814 */
[----:B------:R-:W-:Y:S07]  /*5ae0*/  HMMA.16816.F32.BF16 R60, R4, R56, R16 ;  /* 0x00000038043c723c */ /* 0x000fee0000041810 */
[----:B------:R-:W-:Y:S01]  /*5af0*/  MOV R56, R90 ;  /* 0x0000005a00387202 */ /* 0x000fe20000000f00 */
[----:B--2---:R-:W-:Y:S01]  /*5b00*/  HMMA.16816.F32.BF16 R16, R8, R50, RZ ;  /* 0x000000320810723c */ /* 0x004fe200000418ff */
[----:B------:R-:W-:-:S06]  /*5b10*/  MOV R57, R94 ;  /* 0x0000005e00397202 */ /* 0x000fcc0000000f00 */
[----:B------:R-:W-:Y:S01]  /*5b20*/  MOV R51, R99 ;  /* 0x0000006300337202 */ /* 0x000fe20000000f00 */
[----:B------:R-:W-:Y:S01]  /*5b30*/  HMMA.16816.F32.BF16 R172, R4, R38, R24 ;  /* 0x0000002604ac723c */ /* 0x000fe20000041818 */
[----:B------:R-:W2:Y:S01]  /*5b40*/  LDSM.16.MT88.4 R24, [R240+0x3800] ;  /* 0x00380000f018783b */ /* 0x000ea20000004200 */
[----:B------:R-:W-:Y:S01]  /*5b50*/  MOV R86, R23 ;  /* 0x0000001700567202 */ /* 0x000fe20000000f00 */
[----:B------:R-:W-:Y:S01]  /*5b60*/  IMAD.MOV.U32 R85, RZ, RZ, R21 ;  /* 0x000000ffff557224 */ /* 0x000fe200078e0015 */
[----:B------:R-:W-:Y:S01]  /*5b70*/  MOV R84, R22 ;  /* 0x0000001600547202 */ /* 0x000fe20000000f00 */
[----:B------:R-:W-:Y:S01]  /*5b80*/  IMAD.MOV.U32 R50, RZ, RZ, R98 ;  /* 0x000000ffff327224 */ /* 0x000fe200078e0062 */
[----:B------:R-:W-:Y:S01]  /*5b90*/  MOV R3, R20 ;  /* 0x0000001400037202 */ /* 0x000fe20000000f00 */
[----:B------:R-:W-:Y:S01]  /*5ba0*/  IMAD.MOV.U32 R38, RZ, RZ, R88 ;  /* 0x000000ffff267224 */ /* 0x000fe200078e0058 */
[----:B------:R-:W-:Y:S01]  /*5bb0*/  HMMA.16816.F32.BF16 R20, R8, R48, RZ ;  /* 0x000000300814723c */ /* 0x000fe200000418ff */
[----:B------:R-:W-:-:S06]  /*5bc0*/  MOV R39, R96 ;  /* 0x0000006000277202 */ /* 0x000fcc0000000f00 */
[----:B------:R-:W-:Y:S01]  /*5bd0*/  IMAD.MOV.U32 R48, RZ, RZ, R103 ;  /* 0x000000ffff307224 */ /* 0x000fe200078e0067 */
[----:B------:R-:W-:Y:S01]  /*5be0*/  HMMA.16816.F32.BF16 R176, R4, R58, R12 ;  /* 0x0000003a04b0723c */ /* 0x000fe2000004180c */
[----:B------:R-:W-:-:S06]  /*5bf0*/  MOV R49, R102 ;  /* 0x0000006600317202 */ /* 0x000fcc0000000f00 */
[----:B------:R-:W-:Y:S01]  /*5c00*/  IMAD.MOV.U32 R59, RZ, RZ, R91 ;  /* 0x000000ffff3b7224 */ /* 0x000fe200078e005b */
[----:B---3--:R-:W-:Y:S01]  /*5c10*/  HMMA.16816.F32.BF16 R12, R8, R52, RZ ;  /* 0x00000034080c723c */ /* 0x008fe200000418ff */
[----:B------:R-:W-:-:S06]  /*5c20*/  MOV R58, R93 ;  /* 0x0000005d003a7202 */ /* 0x000fcc0000000f00 */
[----:B------:R-:W-:Y:S01]  /*5c30*/  MOV R53, R89 ;  /* 0x0000005900357202 */ /* 0x000fe20000000f00 */
[----:B------:R-:W-:Y:S01]  /*5c40*/  HMMA.16816.F32.BF16 R68, R4, R36, R28 ;  /* 0x000000240444723c */ /* 0x000fe2000004181c */
[----:B------:R-:W3:Y:S01]  /*5c50*/  LDSM.16.MT88.4 R28, [R237+0x4800] ;  /* 0x00480000ed1c783b */ /* 0x000ee20000004200 */
[----:B------:R-:W-:-:S05]  /*5c60*/  MOV R52, R87 ;  /* 0x0000005700347202 */ /* 0x000fca0000000f00 */
[----:B------:R-:W-:Y:S01]  /*5c70*/  MOV R37, R97 ;  /* 0x0000006100257202 */ /* 0x000fe20000000f00 */
[----:B----4-:R-:W-:Y:S01]  /*5c80*/  HMMA.16816.F32.BF16 R88, R4, R32, R20 ;  /* 0x000000200458723c */ /* 0x010fe20000041814 */
[----:B------:R-:W-:-:S06]  /*5c90*/  IMAD.MOV.U32 R36, RZ, RZ, R95 ;  /* 0x000000ffff247224 */ /* 0x000fcc00078e005f */
[----:B------:R-:W-:Y:S01]  /*5ca0*/  IMAD.MOV.U32 R32, RZ, RZ, R86 ;  /* 0x000000ffff207224 */ /* 0x000fe200078e0056 */
[----:B------:R-:W-:Y:S01]  /*5cb0*/  HMMA.16816.F32.BF16 R96, R4, R34, R16 ;  /* 0x000000220460723c */ /* 0x000fe20000041810 */
[----:B------:R-:W-:-:S06]  /*5cc0*/  MOV R33, R92 ;  /* 0x0000005c00217202 */ /* 0x000fcc0000000f00 */
[----:B------:R-:W-:Y:S01]  /*5cd0*/  MOV R34, R85 ;  /* 0x0000005500227202 */ /* 0x000fe20000000f00 */
[----:B-1----:R-:W-:Y:S01]  /*5ce0*/  HMMA.16816.F32.BF16 R16, R8, R40, RZ ;  /* 0x000000280810723c */ /* 0x002fe200000418ff */
[----:B------:R-:W-:-:S06]  /*5cf0*/  MOV R35, R84 ;  /* 0x0000005400237202 */ /* 0x000fcc0000000f00 */
[----:B------:R-:W-:Y:S01]  /*5d00*/  MOV R41, R48 ;  /* 0x0000003000297202 */ /* 0x000fe20000000f00 */
[----:B------:R-:W-:Y:S01]  /*5d10*/  HMMA.16816.F32.BF16 R84, R4, R44, R12 ;  /* 0x0000002c0454723c */ /* 0x000fe2000004180c */
[----:B------:R-:W-:Y:S02]  /*5d20*/  IMAD.MOV.U32 R48, RZ, RZ, R145 ;  /* 0x000000ffff307224 */ /* 0x000fe400078e0091 */
[----:B------:R-:W-:Y:S01]  /*5d30*/  IMAD.MOV.U32 R40, RZ, RZ, R51 ;  /* 0x000000ffff287224 */ /* 0x000fe200078e0033 */
[----:B------:R-:W-:-:S03]  /*5d40*/  MOV R51, R130 ;  /* 0x0000008200337202 */ /* 0x000fc60000000f00 */
[----:B------:R-:W-:Y:S01]  /*5d50*/  IMAD.MOV.U32 R45, RZ, RZ, R3 ;  /* 0x000000ffff2d7224 */ /* 0x000fe200078e0003 */
[----:B------:R-:W-:Y:S01]  /*5d60*/  HMMA.16816.F32.BF16 R12, R8, R42, RZ ;  /* 0x0000002a080c723c */ /* 0x000fe200000418ff */
[----:B------:R-:W-:Y:S02]  /*5d70*/  FADD.FTZ R3, R101, R100 ;  /* 0x0000006465037221 */ /* 0x000fe40000010000 */
[----:B------:R-:W-:Y:S02]  /*5d80*/  IMAD.MOV.U32 R44, RZ, RZ, R153 ;  /* 0x000000ffff2c7224 */ /* 0x000fe400078e0099 */
[----:B------:R-:W-:Y:S02]  /*5d90*/  FADD.FTZ R3, R116, R3 ;  /* 0x0000000374037221 */ /* 0x000fe40000010000 */
[----:B------:R-:W-:Y:S01]  /*5da0*/  MOV R42, R49 ;  /* 0x00000031002a7202 */ /* 0x000fe20000000f00 */
[----:B--2---:R-:W-:Y:S01]  /*5db0*/  HMMA.16816.F32.BF16 R92, R4, R24, R16 ;  /* 0x00000018045c723c */ /* 0x004fe20000041810 */
[----:B------:R-:W1:Y:S01]  /*5dc0*/  LDSM.16.MT88.4 R16, [R237+0x5000] ;  /* 0x00500000ed10783b */ /* 0x000e620000004200 */
[----:B------:R-:W-:Y:S01]  /*5dd0*/  FADD.FTZ R3, R110, R3 ;  /* 0x000000036e037221 */ /* 0x000fe20000010000 */
[----:B------:R-:W-:-:S02]  /*5de0*/  MOV R49, R144 ;  /* 0x0000009000317202 */ /* 0x000fc40000000f00 */
[----:B------:R-:W-:Y:S02]  /*5df0*/  MOV R43, R250 ;  /* 0x000000fa002b7202 */ /* 0x000fe40000000f00 */
[----:B------:R-:W-:Y:S01]  /*5e00*/  FADD.FTZ R24, R117, R3 ;  /* 0x0000000375187221 */ /* 0x000fe20000010000 */
[----:B------:R-:W-:Y:S07]  /*5e10*/  HMMA.16816.F32.BF16 R20, R8, R54, RZ ;  /* 0x000000360814723c */ /* 0x000fee00000418ff */
[----:B------:R-:W-:Y:S01]  /*5e20*/  IMAD.MOV.U32 R55, RZ, RZ, R38 ;  /* 0x000000ffff377224 */ /* 0x000fe200078e0026 */
[----:B------:R-:W-:Y:S01]  /*5e30*/  HMMA.16816.F32.BF16 R112, R4, R26, R12 ;  /* 0x0000001a0470723c */ /* 0x000fe2000004180c */
[----:B------:R-:W-:-:S02]  /*5e40*/  MOV R38, R39 ;  /* 0x0000002700267202 */ /* 0x000fc40000000f00 */
[----:B------:R-:W-:Y:S02]  /*5e50*/  MOV R39, R50 ;  /* 0x0000003200277202 */ /* 0x000fe40000000f00 */
[----:B------:R-:W-:Y:S02]  /*5e60*/  MOV R50, R131 ;  /* 0x0000008300327202 */ /* 0x000fe40000000f00 */
[--C-:B------:R-:W-:Y:S01]  /*5e70*/  FFMA.FTZ R27, R74, c[0x0][0x2d0], -R2.reuse ;  /* 0x0000b4004a1b7a23 */ /* 0x100fe20000010802 */
[----:B---3--:R-:W-:Y:S01]  /*5e80*/  HMMA.16816.F32.BF16 R12, R8, R28, RZ ;  /* 0x0000001c080c723c */ /* 0x008fe200000418ff */
[----:B------:R-:W-:Y:S01]  /*5e90*/  FFMA.FTZ R26, R73, c[0x0][0x2d0], -R2 ;  /* 0x0000b400491a7a23 */ /* 0x000fe20000010802 */
[----:B------:R-:W-:Y:S02]  /*5ea0*/  MOV R54, R33 ;  /* 0x0000002100367202 */ /* 0x000fe40000000f00 */
[----:B------:R-:W-:-:S03]  /*5eb0*/  MOV R33, R248 ;  /* 0x000000f800217202 */ /* 0x000fc60000000f00 */
[----:B------:R-:W-:Y:S01]  /*5ec0*/  FFMA.FTZ R28, R76, c[0x0][0x2d0], -R2 ;  /* 0x0000b4004c1c7a23 */ /* 0x000fe20000010802 */
[----:B------:R-:W-:Y:S01]  /*5ed0*/  HMMA.16816.F32.BF16 R104, R4, R46, R20 ;  /* 0x0000002e0468723c */ /* 0x000fe20000041814 */
[----:B------:R-:W2:Y:S01]  /*5ee0*/  LDSM.16.MT88.4 R20, [R239+0x4800] ;  /* 0x00480000ef14783b */ /* 0x000ea20000004200 */
[----:B------:R-:W-:Y:S01]  /*5ef0*/  FFMA.FTZ R29, R78, c[0x0][0x2d0], -R0 ;  /* 0x0000b4004e1d7a23 */ /* 0x000fe20000010800 */
[----:B------:R-:W-:Y:S01]  /*5f00*/  MOV R76, R45 ;  /* 0x0000002d004c7202 */ /* 0x000fe20000000f00 */
[----:B------:R-:W-:Y:S01]  /*5f10*/  IMAD.MOV.U32 R78, RZ, RZ, R35 ;  /* 0x000000ffff4e7224 */ /* 0x000fe200078e0023 */
[----:B------:R-:W-:Y:S02]  /*5f20*/  MOV R35, R154 ;  /* 0x0000009a00237202 */ /* 0x000fe40000000f00 */
[----:B------:R-:W-:Y:S02]  /*5f30*/  MOV R46, R147 ;  /* 0x00000093002e7202 */ /* 0x000fe40000000f00 */
[----:B------:R-:W-:-:S02]  /*5f40*/  MOV R47, R146 ;  /* 0x00000092002f7202 */ /* 0x000fc40000000f00 */
[----:B------:R-:W-:Y:S01]  /*5f50*/  LDSM.16.MT88.4 R144, [R239+0x1000] ;  /* 0x00100000ef90783b */ /* 0x000fe20000004200 */
[----:B------:R-:W-:-:S04]  /*5f60*/  MOV R45, R152 ;  /* 0x00000098002d7202 */ /* 0x000fc80000000f00 */
[----:B-1----:R-:W-:Y:S07]  /*5f70*/  HMMA.16816.F32.BF16 R100, R4, R16, R12 ;  /* 0x000000100464723c */ /* 0x002fee000004180c */
[----:B------:R-:W-:Y:S01]  /*5f80*/  FADD.FTZ R16, R109, R108 ;  /* 0x0000006c6d107221 */ /* 0x000fe20000010000 */
[----:B------:R-:W-:Y:S03]  /*5f90*/  HMMA.16816.F32.BF16 R12, R8, R30, RZ ;  /* 0x0000001e080c723c */ /* 0x000fe600000418ff */
[----:B------:R-:W-:-:S04]  /*5fa0*/  FADD.FTZ R25, R111, R16 ;  /* 0x000000106f197221 */ /* 0x000fc80000010000 */
[----:B------:R-:W-:Y:S02]  /*5fb0*/  FADD.FTZ R3, R119, R25 ;  /* 0x0000001977037221 */ /* 0x000fe40000010000 */
[----:B------:R-:W-:Y:S02]  /*5fc0*/  FFMA.FTZ R25, R72, c[0x0][0x2d0], -R2 ;  /* 0x0000b40048197a23 */ /* 0x000fe40000010802 */
[----:B------:R-:W-:Y:S02]  /*5fd0*/  FADD.FTZ R3, R118, R3 ;  /* 0x0000000376037221 */ /* 0x000fe40000010000 */
[----:B------:R-:W-:Y:S02]  /*5fe0*/  FADD.FTZ R2, R127, R24 ;  /* 0x000000187f027221 */ /* 0x000fe40000010000 */
[----:B------:R-:W-:Y:S01]  /*5ff0*/  FFMA.FTZ R30, R79, c[0x0][0x2d0], -R0 ;  /* 0x0000b4004f1e7a23 */ /* 0x000fe20000010800 */
[----:B------:R-:W-:Y:S01]  /*6000*/  MOV R79, R32 ;  /* 0x00000020004f7202 */ /* 0x000fe20000000f00 */
[----:B------:R-:W-:-:S02]  /*6010*/  FADD.FTZ R2, R125, R2 ;  /* 0x000000027d027221 */ /* 0x000fc40000010000 */
[--C-:B------:R-:W-:Y:S01]  /*6020*/  FFMA.FTZ R24, R77, c[0x0][0x2d0], -R0.reuse ;  /* 0x0000b4004d187a23 */ /* 0x100fe20000010800 */
[----:B------:R-:W-:Y:S01]  /*6030*/  MOV R77, R34 ;  /* 0x00000022004d7202 */ /* 0x000fe20000000f00 */
[----:B------:R-:W-:Y:S01]  /*6040*/  FFMA.FTZ R31, R75, c[0x0][0x2d0], -R0 ;  /* 0x0000b4004b1f7a23 */ /* 0x000fe20000010800 */
[----:B------:R-:W-:Y:S01]  /*6050*/  MOV R34, R155 ;  /* 0x0000009b00227202 */ /* 0x000fe20000000f00 */
[----:B------:R-:W-:Y:S01]  /*6060*/  FADD.FTZ R3, R124, R3 ;  /* 0x000000037c037221 */ /* 0x000fe20000010000 */
[----:B------:R-:W-:Y:S01]  /*6070*/  HMMA.16816.F32.BF16 R120, R4, R18, R12 ;  /* 0x000000120478723c */ /* 0x000fe2000004180c */
[----:B------:R-:W1:Y:S01]  /*6080*/  LDSM.16.MT88.4 R16, [R239+0x5000] ;  /* 0x00500000ef10783b */ /* 0x000e620000004200 */
[----:B------:R-:W-:Y:S02]  /*6090*/  FADD.FTZ R0, R126, R2 ;  /* 0x000000027e007221 */ /* 0x000fe40000010000 */
[----:B------:R-:W-:Y:S01]  /*60a0*/  FADD.FTZ R2, R129, R3 ;  /* 0x0000000381027221 */ /* 0x000fe20000010000 */
[----:B------:R-:W-:Y:S01]  /*60b0*/  LDSM.16.MT88.4 R152, [R237+0x1000] ;  /* 0x00100000ed98783b */ /* 0x000fe20000004200 */
[----:B------:R-:W-:Y:S01]  /*60c0*/  MUFU.EX2 R3, R31 ;  /* 0x0000001f00037308 */ /* 0x000fe20000000800 */
[----:B------:R-:W-:Y:S01]  /*60d0*/  IMAD.MOV.U32 R32, RZ, RZ, R249 ;  /* 0x000000ffff207224 */ /* 0x000fe200078e00f9 */
[----:B--2---:R-:W-:Y:S01]  /*60e0*/  HMMA.16816.F32.BF16 R12, R8, R20, RZ ;  /* 0x00000014080c723c */ /* 0x004fe200000418ff */
[----:B------:R-:W-:Y:S01]  /*60f0*/  FADD.FTZ R2, R128, R2 ;  /* 0x0000000280027221 */ /* 0x000fe20000010000 */
[----:B------:R-:W-:Y:S11]  /*6100*/  LDSM.16.MT88.4 R72, [R237+0x4000] ;  /* 0x00400000ed48783b */ /* 0x000ff60000004200 */
[----:B------:R-:W-:Y:S11]  /*6110*/  @!UPT UIADD3 URZ, URZ, URZ, URZ ;  /* 0x0000003f3f3ff290 */ /* 0x000ff6000fffe03f */
[----:B-1----:R-:W-:Y:S08]  /*6120*/  HMMA.16816.F32.BF16 R108, R4, R16, R12 ;  /* 0x00000010046c723c */ /* 0x002ff0000004180c */
[----:B------:R-:W-:Y:S01]  /*6130*/  HMMA.16816.F32.BF16 R12, R8, R22, RZ ;  /* 0x00000016080c723c */ /* 0x000fe200000418ff */
[----:B------:R-:W1:Y:S11]  /*6140*/  LDSM.16.MT88.4 R20, [R238+0x4800] ;  /* 0x00480000ee14783b */ /* 0x000e760000004200 */
[----:B------:R-:W-:Y:S11]  /*6150*/  @!UPT UIADD3 URZ, URZ, URZ, URZ ;  /* 0x0000003f3f3ff290 */ /* 0x000ff6000fffe03f */
[----:B------:R-:W-:Y:S01]  /*6160*/  @!UPT UIADD3 URZ, URZ, URZ, URZ ;  /* 0x0000003f3f3ff290 */ /* 0x000fe2000fffe03f */
[----:B------:R-:W-:Y:S01]  /*6170*/  HMMA.16816.F32.BF16 R168, R4, R18, R12 ;  /* 0x0000001204a8723c */ /* 0x000fe2000004180c */
[----:B------:R-:W2:Y:S07]  /*6180*/  LDSM.16.MT88.4 R16, [R238+0x5000] ;  /* 0x00500000ee10783b */ /* 0x000eae0000004200 */
[----:B-1----:R-:W-:Y:S01]  /*6190*/  HMMA.16816.F32.BF16 R12, R8, R20, RZ ;  /* 0x00000014080c723c */ /* 0x002fe200000418ff */
[----:B------:R-:W1:Y:S08]  /*61a0*/  MUFU.EX2 R20, R28 ;  /* 0x0000001c00147308 */ /* 0x000e700000000800 */
[----:B------:R-:W3:Y:S01]  /*61b0*/  MUFU.EX2 R21, R24 ;  /* 0x0000001800157308 */ /* 0x000ee20000000800 */
[----:B-1----:R-:W-:Y:S11]  /*61c0*/  FADD.FTZ R0, R20, R0 ;  /* 0x0000000014007221 */ /* 0x002ff60000010000 */
[----:B------:R-:W-:Y:S03]  /*61d0*/  @!UPT UIADD3 URZ, URZ, URZ, URZ ;  /* 0x0000003f3f3ff290 */ /* 0x000fe6000fffe03f */
[----:B--2---:R-:W-:Y:S01]  /*61e0*/  HMMA.16816.F32.BF16 R116, R4, R16, R12 ;  /* 0x000000100474723c */ /* 0x004fe2000004180c */
[----:B------:R-:W1:Y:S01]  /*61f0*/  MUFU.EX2 R16, R27 ;  /* 0x0000001b00107308 */ /* 0x000e620000000800 */
[----:B---3--:R-:W-:-:S06]  /*6200*/  F2FP.BF16.PACK_AB R131, R3, R21 ;  /* 0x000000150383723e */ /* 0x008fcc00000010ff */
[----:B------:R-:W-:Y:S01]  /*6210*/  HMMA.16816.F32.BF16 R12, R8, R22, RZ ;  /* 0x00000016080c723c */ /* 0x000fe200000418ff */
[----:B------:R-:W2:Y:S08]  /*6220*/  MUFU.EX2 R17, R26 ;  /* 0x0000001a00117308 */ /* 0x000eb00000000800 */
[----:B------:R-:W-:Y:S01]  /*6230*/  MUFU.EX2 R22, R30 ;  /* 0x0000001e00167308 */ /* 0x000fe20000000800 */
[C---:B-1----:R-:W-:Y:S01]  /*6240*/  FADD.FTZ R0, R16.reuse, R0 ;  /* 0x0000000010007221 */ /* 0x042fe20000010000 */
[----:B------:R-:W-:-:S06]  /*6250*/  F2FP.BF16.PACK_AB R128, R16, R20 ;  /* 0x000000141080723e */ /* 0x000fcc00000010ff */
[----:B------:R-:W1:Y:S01]  /*6260*/  MUFU.EX2 R20, R29 ;  /* 0x0000001d00147308 */ /* 0x000e620000000800 */
[----:B--2---:R-:W-:-:S06]  /*6270*/  FADD.FTZ R0, R17, R0 ;  /* 0x0000000011007221 */ /* 0x004fcc0000010000 */
[----:B------:R-:W-:Y:S01]  /*6280*/  HMMA.16816.F32.BF16 R124, R4, R18, R12 ;  /* 0x00000012047c723c */ /* 0x000fe2000004180c */
[----:B------:R-:W2:Y:S01]  /*6290*/  MUFU.EX2 R12, R25 ;  /* 0x00000019000c7308 */ /* 0x000ea20000000800 */
[----:B-1----:R-:W-:Y:S01]  /*62a0*/  F2FP.BF16.PACK_AB R129, R20, R22 ;  /* 0x000000161481723e */ /* 0x002fe200000010ff */
[C---:B--2---:R-:W-:Y:S01]  /*62b0*/  FADD.FTZ R0, R12.reuse, R0 ;  /* 0x000000000c007221 */ /* 0x044fe20000010000 */
[----:B------:R-:W-:Y:S02]  /*62c0*/  F2FP.BF16.PACK_AB R130, R12, R17 ;  /* 0x000000110c82723e */ /* 0x000fe400000010ff */
[----:B------:R-:W1:Y:S04]  /*62d0*/  LDSM.16.MT88.4 R12, [R240+0x4800] ;  /* 0x00480000f00c783b */ /* 0x000e680000004200 */
[----:B------:R2:W-:Y:S01]  /*62e0*/  STL [R1+0x8], R0 ;  /* 0x0000080001007387 */ /* 0x0005e20000100800 */
[C---:B------:R-:W-:Y:S08]  /*62f0*/  HMMA.16816.F32.BF16 R148, R128.reuse, R144, R148 ;  /* 0x000000908094723c */ /* 0x040ff00000041894 */
[C---:B------:R-:W-:Y:S01]  /*6300*/  HMMA.16816.F32.BF16 R144, R128.reuse, R146, R32 ;  /* 0x000000928090723c */ /* 0x040fe20000041820 */
[----:B------:R-:W3:Y:S07]  /*6310*/  LDSM.16.MT88.4 R32, [R240+0x1000] ;  /* 0x00100000f020783b */ /* 0x000eee0000004200 */
[----:B------:R-:W-:Y:S01]  /*6320*/  HMMA.16816.F32.BF16 R156, R128, R152, R156 ;  /* 0x00000098809c723c */ /* 0x000fe2000004189c */
[----:B--2---:R-:W-:-:S07]  /*6330*/  FADD.FTZ R0, R22, R2 ;  /* 0x0000000216007221 */ /* 0x004fce0000010000 */
[----:B------:R-:W-:Y:S01]  /*6340*/  HMMA.16816.F32.BF16 R152, R128, R154, R136 ;  /* 0x0000009a8098723c */ /* 0x000fe20000041888 */
[----:B------:R-:W2:Y:S01]  /*6350*/  LDSM.16.MT88.4 R136, [R238+0x1000] ;  /* 0x00100000ee88783b */ /* 0x000ea20000004200 */
[----:B------:R-:W-:-:S04]  /*6360*/  FADD.FTZ R0, R20, R0 ;  /* 0x0000000014007221 */ /* 0x000fc80000010000 */
[----:B------:R-:W-:Y:S02]  /*6370*/  FADD.FTZ R0, R21, R0 ;  /* 0x0000000015007221 */ /* 0x000fe40000010000 */
[----:B-1----:R-:W-:Y:S02]  /*6380*/  HMMA.16816.F32.BF16 R16, R8, R12, RZ ;  /* 0x0000000c0810723c */ /* 0x002fe400000418ff */
[----:B------:R-:W-:-:S05]  /*6390*/  FADD.FTZ R0, R3, R0 ;  /* 0x0000000003007221 */ /* 0x000fca0000010000 */
[----:B------:R-:W-:Y:S01]  /*63a0*/  STL [R1+0xc], R0 ;  /* 0x00000c0001007387 */ /* 0x000fe20000100800 */
[----:B------:R-:W-:Y:S03]  /*63b0*/  HMMA.16816.F32.BF16 R12, R8, R14, RZ ;  /* 0x0000000e080c723c */ /* 0x000fe600000418ff */
[----:B------:R-:W4:Y:S04]  /*63c0*/  LDL R2, [R1+0x10] ;  /* 0x0000100001027983 */ /* 0x000f280000100800 */
[----:B------:R-:W1:Y:S01]  /*63d0*/  LDSM.16.MT88.4 R8, [R240+0x5000] ;  /* 0x00500000f008783b */ /* 0x000e620000004200 */
[C---:B---3--:R-:W-:Y:S03]  /*63e0*/  HMMA.16816.F32.BF16 R28, R128.reuse, R32, R40 ;  /* 0x00000020801c723c */ /* 0x048fe60000041828 */
[----:B------:R-:W3:Y:S05]  /*63f0*/  LDSM.16.MT88.4 R40, [R237+0x2800] ;  /* 0x00280000ed28783b */ /* 0x000eea0000004200 */
[C---:B------:R-:W-:Y:S08]  /*6400*/  HMMA.16816.F32.BF16 R32, R128.reuse, R34, R36 ;  /* 0x000000228020723c */ /* 0x040ff00000041824 */
[C---:B--2---:R-:W-:Y:S08]  /*6410*/  HMMA.16816.F32.BF16 R140, R128.reuse, R136, R140 ;  /* 0x00000088808c723c */ /* 0x044ff0000004188c */
[----:B------:R-:W-:Y:S08]  /*6420*/  HMMA.16816.F32.BF16 R136, R128, R138, R44 ;  /* 0x0000008a8088723c */ /* 0x000ff0000004182c */
[----:B-1----:R-:W-:Y:S08]  /*6430*/  HMMA.16816.F32.BF16 R16, R4, R8, R16 ;  /* 0x000000080410723c */ /* 0x002ff00000041810 */
[C---:B---3--:R-:W-:Y:S01]  /*6440*/  HMMA.16816.F32.BF16 R36, R128.reuse, R40, R48 ;  /* 0x000000288024723c */ /* 0x048fe20000041830 */
[----:B------:R-:W1:Y:S07]  /*6450*/  LDSM.16.MT88.4 R48, [R239+0x2800] ;  /* 0x00280000ef30783b */ /* 0x000e6e0000004200 */
[----:B------:R-:W-:Y:S01]  /*6460*/  HMMA.16816.F32.BF16 R40, R128, R42, R56 ;  /* 0x0000002a8028723c */ /* 0x000fe20000041838 */
[----:B------:R-:W2:Y:S07]  /*6470*/  LDSM.16.MT88.4 R56, [R238+0x2800] ;  /* 0x00280000ee38783b */ /* 0x000eae0000004200 */
[----:B------:R-:W-:Y:S01]  /*6480*/  HMMA.16816.F32.BF16 R12, R4, R10, R12 ;  /* 0x0000000a040c723c */ /* 0x000fe2000004180c */
[----:B------:R-:W-:Y:S07]  /*6490*/  LDSM.16.MT88.4 R4, [R240+0x5800] ;  /* 0x00580000f004783b */ /* 0x000fee0000004200 */
[C---:B-1----:R-:W-:Y:S01]  /*64a0*/  HMMA.16816.F32.BF16 R44, R128.reuse, R48, R80 ;  /* 0x00000030802c723c */ /* 0x042fe20000041850 */
[----:B------:R-:W1:Y:S07]  /*64b0*/  LDSM.16.MT88.4 R80, [R239+0x4000] ;  /* 0x00400000ef50783b */ /* 0x000e6e0000004200 */
[C---:B------:R-:W-:Y:S08]  /*64c0*/  HMMA.16816.F32.BF16 R48, R128.reuse, R50, R52 ;  /* 0x000000328030723c */ /* 0x040ff00000041834 */
[C---:B--2---:R-:W-:Y:S01]  /*64d0*/  HMMA.16816.F32.BF16 R52, R128.reuse, R56, R64 ;  /* 0x000000388034723c */ /* 0x044fe20000041840 */
[----:B------:R-:W-:Y:S07]  /*64e0*/  LDSM.16.MT88.4 R64, [R240+0x2800] ;  /* 0x00280000f040783b */ /* 0x000fee0000004200 */
[C---:B------:R-:W-:Y:S08]  /*64f0*/  HMMA.16816.F32.BF16 R56, R128.reuse, R58, R76 ;  /* 0x0000003a8038723c */ /* 0x040ff0000004184c */
[C---:B-1----:R-:W-:Y:S01]  /*6500*/  HMMA.16816.F32.BF16 R76, R128.reuse, R80, R88 ;  /* 0x00000050804c723c */ /* 0x042fe20000041858 */
[----:B------:R-:W1:Y:S07]  /*6510*/  LDSM.16.MT88.4 R88, [R238+0x4000] ;  /* 0x00400000ee58783b */ /* 0x000e6e0000004200 */
[C---:B------:R-:W-:Y:S01]  /*6520*/  HMMA.16816.F32.BF16 R80, R128.reuse, R82, R96 ;  /* 0x000000528050723c */ /* 0x040fe20000041860 */
[----:B------:R-:W2:Y:S07]  /*6530*/  LDSM.16.MT88.4 R96, [R240+0x4000] ;  /* 0x00400000f060783b */ /* 0x000eae0000004200 */
[C---:B-1----:R-:W-:Y:S08]  /*6540*/  HMMA.16816.F32.BF16 R84, R128.reuse, R88, R84 ;  /* 0x000000588054723c */ /* 0x042ff00000041854 */
[C---:B------:R-:W-:Y:S01]  /*6550*/  HMMA.16816.F32.BF16 R88, R128.reuse, R90, R104 ;  /* 0x0000005a8058723c */ /* 0x040fe20000041868 */
[----:B------:R-:W1:Y:S07]  /*6560*/  LDSM.16.MT88.4 R104, [R237+0x5800] ;  /* 0x00580000ed68783b */ /* 0x000e6e0000004200 */
[C---:B--2---:R-:W-:Y:S08]  /*6570*/  HMMA.16816.F32.BF16 R92, R128.reuse, R96, R92 ;  /* 0x00000060805c723c */ /* 0x044ff0000004185c */
[----:B------:R-:W-:Y:S01]  /*6580*/  HMMA.16816.F32.BF16 R96, R128, R98, R112 ;  /* 0x000000628060723c */ /* 0x000fe20000041870 */
[----:B------:R-:W2:Y:S01]  /*6590*/  LDSM.16.MT88.4 R112, [R239+0x5800] ;  /* 0x00580000ef70783b */ /* 0x000ea20000004200 */
[----:B------:R-:W-:-:S06]  /*65a0*/  IADD3 R0, R134, -0x2, RZ ;  /* 0xfffffffe86007810 */ /* 0x000fcc0007ffe0ff */
[C---:B-1----:R-:W-:Y:S08]  /*65b0*/  HMMA.16816.F32.BF16 R100, R128.reuse, R104, R100 ;  /* 0x000000688064723c */ /* 0x042ff00000041864 */
[C---:B------:R-:W-:Y:S01]  /*65c0*/  HMMA.16816.F32.BF16 R104, R128.reuse, R106, R120 ;  /* 0x0000006a8068723c */ /* 0x040fe20000041878 */
[----:B------:R-:W1:Y:S04]  /*65d0*/  LDSM.16.MT88.4 R120, [R238+0x5800] ;  /* 0x00580000ee78783b */ /* 0x000e680000004200 */
[----:B------:R3:W-:Y:S03]  /*65e0*/  STL [R1+0x4], R0 ;  /* 0x0000040001007387 */ /* 0x0007e60000100800 */
[C---:B------:R-:W-:Y:S08]  /*65f0*/  HMMA.16816.F32.BF16 R60, R128.reuse, R64, R60 ;  /* 0x00000040803c723c */ /* 0x040ff0000004183c */
[C---:B------:R-:W-:Y:S08]  /*6600*/  HMMA.16816.F32.BF16 R68, R128.reuse, R72, R68 ;  /* 0x000000488044723c */ /* 0x040ff00000041844 */
[C---:B--2---:R-:W-:Y:S08]  /*6610*/  HMMA.16816.F32.BF16 R108, R128.reuse, R112, R108 ;  /* 0x00000070806c723c */ /* 0x044ff0000004186c */
[C---:B------:R-:W-:Y:S08]  /*6620*/  HMMA.16816.F32.BF16 R64, R128.reuse, R66, R176 ;  /* 0x000000428040723c */ /* 0x040ff000000418b0 */
[C---:B-1----:R-:W-:Y:S08]  /*6630*/  HMMA.16816.F32.BF16 R116, R128.reuse, R120, R116 ;  /* 0x000000788074723c */ /* 0x042ff00000041874 */
[C---:B------:R-:W-:Y:S08]  /*6640*/  HMMA.16816.F32.BF16 R120, R128.reuse, R122, R124 ;  /* 0x0000007a8078723c */ /* 0x040ff0000004187c */
[----:B------:R-:W-:Y:S01]  /*6650*/  HMMA.16816.F32.BF16 R72, R128, R74, R172 ;  /* 0x0000004a8048723c */ /* 0x000fe200000418ac */
[----:B----4-:R-:W-:-:S07]  /*6660*/  ISETP.GE.AND P1, PT, R0, R2, PT ;  /* 0x000000020000720c */ /* 0x010fce0003f26270 */
[C---:B------:R-:W-:Y:S08]  /*6670*/  HMMA.16816.F32.BF16 R112, R128.reuse, R114, R168 ;  /* 0x000000728070723c */ /* 0x040ff000000418a8 */
[C---:B------:R-:W-:Y:S08]  /*6680*/  HMMA.16816.F32.BF16 R124, R128.reuse, R4, R16 ;  /* 0x00000004807c723c */ /* 0x040ff00000041810 */
[----:B------:R-:W-:Y:S01]  /*6690*/  HMMA.16816.F32.BF16 R128, R128, R6, R12 ;  /* 0x000000068080723c */ /* 0x000fe2000004180c */
[----:B------:R-:W-:Y:S07]  /*66a0*/  @!UPT UIADD3 URZ, URZ, URZ, URZ ;  /* 0x0000003f3f3ff290 */ /* 0x000fee000fffe03f */
[----:B---3--:R-:W-:Y:S11]  /*66b0*/  @!P1 BRA `(.L_x_43) ;  /* 0x000033c000009947 */ /* 0x008ff60003800000 */
.L_x_55:
[----:B------:R-:W2:Y:S01]  /*66c0*/  LDL R4, [R1] ;  /* 0x0000000001047983 */ /* 0x000ea20000100800 */
[----:B------:R-:W-:Y:S04]  /*66d0*/  DEPBAR.LE SB0, 0x0 ;  /* 0x000080000000791a */ /* 0x000fe80000000000 */
[----:B------:R-:W3:Y:S01]  /*66e0*/  LDL.64 R6, [R1+0x28] ;  /* 0x0000280001067983 */ /* 0x000ee20000100a00 */
[----:B------:R-:W-:Y:S01]  /*66f0*/  WARPSYNC 0xffffffff ;  /* 0xffffffff00007948 */ /* 0x000fe20003800000 */
[----:B------:R-:W-:Y:S02]  /*6700*/  IMAD.MOV.U32 R134, RZ, RZ, R133 ;  /* 0x000000ffff867224 */ /* 0x000fe400078e0085 */
[----:B------:R-:W4:Y:S04]  /*6710*/  LDL R5, [R1+0x38] ;  /* 0x0000380001057983 */ /* 0x000f280000100800 */
[----:B------:R-:W1:Y:S04]  /*6720*/  S2R R9, SR_TID.X ;  /* 0x0000000000097919 */ /* 0x000e680000002100 */
[----:B------:R-:W-:Y:S01]  /*6730*/  BAR.SYNC.DEFER_BLOCKING 0x0 ;  /* 0x0000000000007b1d */ /* 0x000fe20000010000 */
[----:B-1----:R-:W-:Y:S04]  /*6740*/  SHF.R.S32.HI R8, RZ, 0x1f, R9 ;  /* 0x0000001fff087819 */ /* 0x002fe80000011409 */
[----:B------:R-:W-:Y:S01]  /*6750*/  LEA.HI R8, R8, R9, RZ, 0x3 ;  /* 0x0000000908087211 */ /* 0x000fe200078f18ff */
[----:B------:R1:W1:Y:S03]  /*6760*/  LDSM.16.M88.4 R16, [R135+0x800] ;  /* 0x000800008710783b */ /* 0x0002660000000200 */
[----:B------:R-:W-:Y:S01]  /*6770*/  LOP3.LUT R8, R8, 0xfffffff8, RZ, 0xc0, !PT ;  /* 0xfffffff808087812 */ /* 0x000fe200078ec0ff */
[----:B------:R1:W1:Y:S04]  /*6780*/  LDSM.16.M88.4 R24, [R135+0x1000] ;  /* 0x001000008718783b */ /* 0x0002680000000200 */
[----:B------:R-:W-:Y:S05]  /*6790*/  IMAD.IADD R8, R9, 0x1, -R8 ;  /* 0x0000000109087824 */ /* 0x000fea00078e0a08 */
[----:B------:R-:W-:Y:S02]  /*67a0*/  LOP3.LUT P1, RZ, R8, 0x2, RZ, 0xc0, !PT ;  /* 0x0000000208ff7812 */ /* 0x000fe4000782c0ff */
[----:B------:R1:W1:Y:S01]  /*67b0*/  LDSM.16.M88.4 R8, [R135] ;  /* 0x000000008708783b */ /* 0x0002620000000200 */
[----:B--2---:R-:W-:Y:S01]  /*67c0*/  SHF.R.S32.HI R0, RZ, 0x1f, R4 ;  /* 0x0000001fff007819 */ /* 0x004fe20000011404 */
[----:B------:R-:W-:Y:S04]  /*67d0*/  IMAD.WIDE.U32 R2, R4, c[0x0][0x208], RZ ;  /* 0x0000820004027a25 */ /* 0x000fe800078e00ff */
[----:B------:R-:W-:Y:S04]  /*67e0*/  IMAD R0, R0, c[0x0][0x208], RZ ;  /* 0x0000820000007a24 */ /* 0x000fe800078e02ff */
[----:B------:R-:W-:Y:S01]  /*67f0*/  IMAD R0, R4, c[0x0][0x20c], R0 ;  /* 0x0000830004007a24 */ /* 0x000fe200078e0200 */
[----:B------:R-:W-:Y:S03]  /*6800*/  SHF.R.S32.HI R4, RZ, 0x1f, R252 ;  /* 0x0000001fff047819 */ /* 0x000fe600000114fc */
[----:B------:R-:W-:Y:S01]  /*6810*/  IMAD.IADD R3, R3, 0x1, R0 ;  /* 0x0000000103037824 */ /* 0x000fe200078e0200 */
[C---:B------:R-:W-:Y:S01]  /*6820*/  IADD3 R0, R135.reuse, 0x20, RZ ;  /* 0x0000002087007810 */ /* 0x040fe20007ffe0ff */
[----:B------:R-:W-:Y:S01]  /*6830*/  IMAD R4, R4, c[0x0][0x218], RZ ;  /* 0x0000860004047a24 */ /* 0x000fe200078e02ff */
[----:B------:R-:W-:Y:S01]  /*6840*/  @P1 IADD3 R0, R135, -0x20, RZ ;  /* 0xffffffe087001810 */ /* 0x000fe20007ffe0ff */
[----:B------:R-:W-:Y:S04]  /*6850*/  IMAD.WIDE.U32 R2, R252, c[0x0][0x218], R2 ;  /* 0x00008600fc027a25 */ /* 0x000fe800078e0002 */
[----:B------:R2:W1:Y:S01]  /*6860*/  LDSM.16.M88.4 R168, [R0] ;  /* 0x0000000000a8783b */ /* 0x0004620000000200 */
[----:B---3--:R-:W-:Y:S01]  /*6870*/  IADD3 R2, P2, R6, R2, RZ ;  /* 0x0000000206027210 */ /* 0x008fe20007f5e0ff */
[----:B------:R-:W-:Y:S02]  /*6880*/  IMAD R4, R252, c[0x0][0x21c], R4 ;  /* 0x00008700fc047a24 */ /* 0x000fe400078e0204 */
[----:B------:R2:W3:Y:S01]  /*6890*/  LDSM.16.M88.4 R172, [R0+0x800] ;  /* 0x0008000000ac783b */ /* 0x0004e20000000200 */
[C---:B------:R-:W-:Y:S02]  /*68a0*/  LEA R7, P1, R2.reuse, c[0x0][0x1f8], 0x1 ;  /* 0x00007e0002077a11 */ /* 0x040fe400078208ff */
[----:B----4-:R-:W-:Y:S01]  /*68b0*/  IADD3.X R3, R5, R3, R4, P2, !PT ;  /* 0x0000000305037210 */ /* 0x010fe200017fe404 */
[----:B------:R2:W4:Y:S01]  /*68c0*/  LDSM.16.M88.4 R176, [R0+0x1000] ;  /* 0x0010000000b0783b */ /* 0x0005220000000200 */
[----:B------:R-:W-:Y:S02]  /*68d0*/  IADD3 R5, R251, 0xc0, RZ ;  /* 0x000000c0fb057810 */ /* 0x000fe40007ffe0ff */
[----:B------:R-:W-:Y:S02]  /*68e0*/  LEA.HI.X R6, R2, c[0x0][0x1fc], R3, 0x1, P1 ;  /* 0x00007f0002067a11 */ /* 0x000fe400008f0c03 */
[----:B------:R-:W-:Y:S01]  /*68f0*/  ISETP.GE.AND P2, PT, R5, c[0x0][0x1d4], PT ;  /* 0x0000750005007a0c */ /* 0x000fe20003f46270 */
[----:B------:R-:W-:-:S10]  /*6900*/  BRA.DIV ~URZ, `(.L_x_44) ;  /* 0x000097127f007947 */ /* 0x000fd4000b800000 */
[----:B--2---:R2:W4:Y:S02]  /*6910*/  SHFL.IDX PT, R0, R6, RZ, 0x181f ;  /* 0x00181fff06007589 */ /* 0x00452400000e0000 */
.L_x_125:
[----:B------:R-:W-:Y:S01]  /*6920*/  SHF.R.S32.HI R3, RZ, 0x1f, R251 ;  /* 0x0000001fff037819 */ /* 0x000fe200000114fb */
[----:B------:R-:W5:Y:S01]  /*6930*/  SHFL.IDX PT, R2, R7, RZ, 0x181f ;  /* 0x00181fff07027589 */ /* 0x000f6200000e0000 */
[C---:B------:R-:W-:Y:S01]  /*6940*/  IADD3 R12, R251.reuse, 0x40, RZ ;  /* 0x00000040fb0c7810 */ /* 0x040fe20007ffe0ff */
[----:B------:R-:W-:Y:S01]  /*6950*/  BSSY B0, `(.L_x_45) ;  /* 0x0000037000007945 */ /* 0x000fe20003800000 */
[C---:B------:R-:W-:Y:S02]  /*6960*/  IADD3 R13, R251.reuse, 0x40, RZ ;  /* 0x00000040fb0d7810 */ /* 0x040fe40007ffe0ff */
[C---:B------:R-:W-:Y:S02]  /*6970*/  IADD3 R14, R251.reuse, 0xc0, RZ ;  /* 0x000000c0fb0e7810 */ /* 0x040fe40007ffe0ff */
[----:B------:R-:W-:Y:S02]  /*6980*/  SHF.R.S32.HI R13, RZ, 0x1f, R13 ;  /* 0x0000001fff0d7819 */ /* 0x000fe4000001140d */
[----:B------:R-:W-:Y:S02]  /*6990*/  SHF.R.S32.HI R14, RZ, 0x1f, R14 ;  /* 0x0000001fff0e7819 */ /* 0x000fe4000001140e */
[C---:B-----5:R-:W-:Y:S04]  /*69a0*/  LEA R4, P1, R251.reuse, R2, 0x1 ;  /* 0x00000002fb047211 */ /* 0x060fe800078208ff */
[C---:B----4-:R-:W-:Y:S02]  /*69b0*/  LEA.HI.X R5, R251.reuse, R0, R3, 0x1, P1 ;  /* 0x00000000fb057211 */ /* 0x050fe400008f0c03 */
[C---:B------:R-:W-:Y:S03]  /*69c0*/  IADD3 R3, R251.reuse, 0x80, RZ ;  /* 0x00000080fb037810 */ /* 0x040fe60007ffe0ff */
[----:B------:R-:W-:Y:S01]  /*69d0*/  @!PT LDS RZ, [RZ] ;  /* 0x00000000fffff984 */ /* 0x000fe20000000800 */
[----:B------:R-:W-:Y:S01]  /*69e0*/  @!PT LDS RZ, [RZ] ;  /* 0x00000000fffff984 */ /* 0x000fe20000000800 */
[----:B------:R4:W-:Y:S02]  /*69f0*/  LDGSTS.E.BYPASS.LTC128B.128 [R247+0x4080], [R4.64], !P6 ;  /* 0x0408000004f77fae */ /* 0x0009e4000f101d46 */
[C---:B----4-:R-:W-:Y:S04]  /*6a00*/  LEA R4, P1, R12.reuse, R2, 0x1 ;  /* 0x000000020c047211 */ /* 0x050fe800078208ff */
[----:B------:R-:W-:Y:S02]  /*6a10*/  LEA.HI.X R5, R12, R0, R13, 0x1, P1 ;  /* 0x000000000c057211 */ /* 0x000fe400008f0c0d */
[C---:B------:R-:W-:Y:S02]  /*6a20*/  IADD3 R13, R251.reuse, 0xc0, RZ ;  /* 0x000000c0fb0d7810 */ /* 0x040fe40007ffe0ff */
[----:B------:R-:W-:Y:S01]  /*6a30*/  IADD3 R12, R251, 0x80, RZ ;  /* 0x00000080fb0c7810 */ /* 0x000fe20007ffe0ff */
[----:B------:R4:W-:Y:S03]  /*6a40*/  LDGSTS.E.BYPASS.LTC128B.128 [R247+0x5880], [R4.64], !P5 ;  /* 0x0588000004f77fae */ /* 0x0009e6000e901d46 */
[----:B------:R-:W-:Y:S02]  /*6a50*/  SHF.R.S32.HI R12, RZ, 0x1f, R12 ;  /* 0x0000001fff0c7819 */ /* 0x000fe4000001140c */
[C---:B----4-:R-:W-:Y:S04]  /*6a60*/  LEA R4, P1, R3.reuse, R2, 0x1 ;  /* 0x0000000203047211 */ /* 0x050fe800078208ff */
[----:B------:R-:W-:Y:S02]  /*6a70*/  LEA.HI.X R5, R3, R0, R12, 0x1, P1 ;  /* 0x0000000003057211 */ /* 0x000fe400008f0c0c */
[----:B------:R-:W4:Y:S01]  /*6a80*/  S2R R12, SR_TID.X ;  /* 0x00000000000c7919 */ /* 0x000f220000002100 */
[C---:B------:R-:W-:Y:S03]  /*6a90*/  LEA R2, P1, R13.reuse, R2, 0x1 ;  /* 0x000000020d027211 */ /* 0x040fe600078208ff */
[----:B------:R2:W-:Y:S01]  /*6aa0*/  LDGSTS.E.BYPASS.LTC128B.128 [R247+0x7080], [R4.64], !P4 ;  /* 0x0708000004f77fae */ /* 0x0005e2000e101d46 */
[----:B------:R-:W-:Y:S05]  /*6ab0*/  LEA.HI.X R3, R13, R0, R14, 0x1, P1 ;  /* 0x000000000d037211 */ /* 0x000fea00008f0c0e */
[----:B------:R2:W-:Y:S01]  /*6ac0*/  LDGSTS.E.BYPASS.LTC128B.128 [R247+0x8880], [R2.64], !P2 ;  /* 0x0888000002f77fae */ /* 0x0005e2000d101d46 */
[----:B----4-:R-:W-:Y:S11]  /*6ad0*/  ISETP.GT.AND P1, PT, R12, 0x7f, PT ;  /* 0x0000007f0c00780c */ /* 0x010ff60003f24270 */
[----:B------:R-:W-:Y:S02]  /*6ae0*/  @!UPT UIADD3 URZ, URZ, URZ, URZ ;  /* 0x0000003f3f3ff290 */ /* 0x000fe4000fffe03f */
[----:B------:R-:W-:-:S05]  /*6af0*/  @P1 BRA `(.L_x_46) ;  /* 0x000001c000001947 */ /* 0x000fca0003800000 */
[----:B--2---:R-:W-:-:S05]  /*6b00*/  BRA.DIV ~URZ, `(.L_x_47) ;  /* 0x000095727f007947 */ /* 0x004fca000b800000 */
[----:B------:R2:W4:Y:S04]  /*6b10*/  SHFL.IDX PT, R4, R6, 0x1, 0x181f ;  /* 0x00381f0006047f89 */ /* 0x00052800000e0000 */
[----:B------:R2:W3:Y:S02]  /*6b20*/  SHFL.IDX PT, R0, R7, 0x1, 0x181f ;  /* 0x00381f0007007f89 */ /* 0x0004e400000e0000 */
.L_x_126:
[----:B--2---:R-:W-:Y:S02]  /*6b30*/  SHF.R.S32.HI R6, RZ, 0x1f, R251 ;  /* 0x0000001fff067819 */ /* 0x004fe400000114fb */
[C---:B---3--:R-:W-:Y:S02]  /*6b40*/  LEA R2, P1, R251.reuse, R0, 0x1 ;  /* 0x00000000fb027211 */ /* 0x048fe400078208ff */
[C---:B------:R-:W-:Y:S02]  /*6b50*/  IADD3 R5, R251.reuse, 0x40, RZ ;  /* 0x00000040fb057810 */ /* 0x040fe40007ffe0ff */
[C---:B----4-:R-:W-:Y:S02]  /*6b60*/  LEA.HI.X R3, R251.reuse, R4, R6, 0x1, P1 ;  /* 0x00000004fb037211 */ /* 0x050fe400008f0c06 */
[C---:B------:R-:W-:Y:S02]  /*6b70*/  IADD3 R6, R251.reuse, 0x40, RZ ;  /* 0x00000040fb067810 */ /* 0x040fe40007ffe0ff */
[C---:B------:R-:W-:Y:S01]  /*6b80*/  IADD3 R13, R251.reuse, 0x80, RZ ;  /* 0x00000080fb0d7810 */ /* 0x040fe20007ffe0ff */
[----:B------:R-:W-:Y:S01]  /*6b90*/  @!PT LDS RZ, [RZ] ;  /* 0x00000000fffff984 */ /* 0x000fe20000000800 */
[----:B------:R-:W-:Y:S01]  /*6ba0*/  @!PT LDS RZ, [RZ] ;  /* 0x00000000fffff984 */ /* 0x000fe20000000800 */
[----:B------:R-:W-:Y:S01]  /*6bb0*/  @!PT LDS RZ, [RZ] ;  /* 0x00000000fffff984 */ /* 0x000fe20000000800 */
[----:B------:R2:W-:Y:S01]  /*6bc0*/  LDGSTS.E.BYPASS.LTC128B.128 [R247+0x5080], [R2.64], !P6 ;  /* 0x0508000002f77fae */ /* 0x0005e2000f101d46 */
[----:B------:R-:W-:Y:S02]  /*6bd0*/  SHF.R.S32.HI R6, RZ, 0x1f, R6 ;  /* 0x0000001fff067819 */ /* 0x000fe40000011406 */
[C---:B------:R-:W-:Y:S02]  /*6be0*/  IADD3 R14, R251.reuse, 0x80, RZ ;  /* 0x00000080fb0e7810 */ /* 0x040fe40007ffe0ff */
[----:B------:R-:W-:Y:S02]  /*6bf0*/  IADD3 R12, R251, 0xc0, RZ ;  /* 0x000000c0fb0c7810 */ /* 0x000fe40007ffe0ff */
[----:B------:R-:W-:Y:S02]  /*6c00*/  SHF.R.S32.HI R14, RZ, 0x1f, R14 ;  /* 0x0000001fff0e7819 */ /* 0x000fe4000001140e */
[----:B------:R-:W-:Y:S02]  /*6c10*/  SHF.R.S32.HI R12, RZ, 0x1f, R12 ;  /* 0x0000001fff0c7819 */ /* 0x000fe4000001140c */
[C---:B--2---:R-:W-:Y:S04]  /*6c20*/  LEA R2, P1, R5.reuse, R0, 0x1 ;  /* 0x0000000005027211 */ /* 0x044fe800078208ff */
[----:B------:R-:W-:Y:S02]  /*6c30*/  LEA.HI.X R3, R5, R4, R6, 0x1, P1 ;  /* 0x0000000405037211 */ /* 0x000fe400008f0c06 */
[----:B------:R-:W-:Y:S02]  /*6c40*/  LEA R6, P1, R13, R0, 0x1 ;  /* 0x000000000d067211 */ /* 0x000fe400078208ff */
[----:B------:R-:W-:Y:S01]  /*6c50*/  IADD3 R5, R251, 0xc0, RZ ;  /* 0x000000c0fb057810 */ /* 0x000fe20007ffe0ff */
[----:B------:R2:W-:Y:S01]  /*6c60*/  LDGSTS.E.BYPASS.LTC128B.128 [R247+0x6880], [R2.64], !P5 ;  /* 0x0688000002f77fae */ /* 0x0005e2000e901d46 */
[----:B------:R-:W-:Y:S05]  /*6c70*/  LEA.HI.X R7, R13, R4, R14, 0x1, P1 ;  /* 0x000000040d077211 */ /* 0x000fea00008f0c0e */
[----:B------:R3:W-:Y:S01]  /*6c80*/  LDGSTS.E.BYPASS.LTC128B.128 [R247+0x8080], [R6.64], !P4 ;  /* 0x0808000006f77fae */ /* 0x0007e2000e101d46 */
[C---:B--2---:R-:W-:Y:S04]  /*6c90*/  LEA R2, P1, R5.reuse, R0, 0x1 ;  /* 0x0000000005027211 */ /* 0x044fe800078208ff */
[----:B------:R-:W-:Y:S05]  /*6ca0*/  LEA.HI.X R3, R5, R4, R12, 0x1, P1 ;  /* 0x0000000405037211 */ /* 0x000fea00008f0c0c */
[----:B------:R3:W-:Y:S04]  /*6cb0*/  LDGSTS.E.BYPASS.LTC128B.128 [R247+0x9880], [R2.64], !P2 ;  /* 0x0988000002f77fae */ /* 0x0007e8000d101d46 */
.L_x_46:
[----:B--2---:R-:W-:Y:S05]  /*6cc0*/  BSYNC B0 ;  /* 0x0000000000007941 */ /* 0x004fea0003800000 */
.L_x_45:
[----:B---3--:R-:W2:Y:S08]  /*6cd0*/  S2R R2, SR_TID.X ;  /* 0x0000000000027919 */ /* 0x008eb00000002100 */
[----:B------:R-:W0:Y:S01]  /*6ce0*/  LDGDEPBAR ;  /* 0x00000000000079af */ /* 0x000e220000000000 */
[----:B------:R-:W-:Y:S01]  /*6cf0*/  WARPSYNC 0xffffffff ;  /* 0xffffffff00007948 */ /* 0x000fe20003800000 */
[C---:B-1----:R-:W-:Y:S01]  /*6d00*/  HMMA.16816.F32.BF16 R4, R160.reuse, R8, RZ ;  /* 0x00000008a004723c */ /* 0x042fe200000418ff */
[----:B------:R-:W-:Y:S07]  /*6d10*/  BSSY B0, `(.L_x_48) ;  /* 0x000012f000007945 */ /* 0x000fee0003800000 */
[C---:B------:R-:W-:Y:S08]  /*6d20*/  HMMA.16816.F32.BF16 R8, R160.reuse, R10, RZ ;  /* 0x0000000aa008723c */ /* 0x040ff000000418ff */
[C---:B------:R-:W-:Y:S08]  /*6d30*/  HMMA.16816.F32.BF16 R12, R160.reuse, R16, RZ ;  /* 0x00000010a00c723c */ /* 0x040ff000000418ff */
[C---:B------:R-:W-:Y:S01]  /*6d40*/  HMMA.16816.F32.BF16 R16, R160.reuse, R18, RZ ;  /* 0x00000012a010723c */ /* 0x040fe200000418ff */
[----:B--2---:R-:W-:Y:S04]  /*6d50*/  SHF.R.S32.HI R0, RZ, 0x1f, R2 ;  /* 0x0000001fff007819 */ /* 0x004fe80000011402 */
[-C--:B------:R-:W-:Y:S03]  /*6d60*/  LEA.HI R0, R0, R2.reuse, RZ, 0x3 ;  /* 0x0000000200007211 */ /* 0x080fe600078f18ff */
[C---:B------:R-:W-:Y:S01]  /*6d70*/  HMMA.16816.F32.BF16 R20, R160.reuse, R24, RZ ;  /* 0x00000018a014723c */ /* 0x040fe200000418ff */
[----:B------:R-:W-:Y:S04]  /*6d80*/  LOP3.LUT R0, R0, 0xfffffff8, RZ, 0xc0, !PT ;  /* 0xfffffff800007812 */ /* 0x000fe800078ec0ff */
[----:B------:R-:W-:Y:S03]  /*6d90*/  IADD3 R0, -R0, R2, RZ ;  /* 0x0000000200007210 */ /* 0x000fe60007ffe1ff */
[----:B------:R-:W-:Y:S01]  /*6da0*/  HMMA.16816.F32.BF16 R24, R160, R26, RZ ;  /* 0x0000001aa018723c */ /* 0x000fe200000418ff */
[----:B------:R-:W-:Y:S03]  /*6db0*/  LOP3.LUT P1, RZ, R0, 0x4, RZ, 0xc0, !PT ;  /* 0x0000000400ff7812 */ /* 0x000fe6000782c0ff */
[C---:B------:R-:W-:Y:S04]  /*6dc0*/  IADD3 R0, R135.reuse, 0x40, RZ ;  /* 0x0000004087007810 */ /* 0x040fe80007ffe0ff */
[C---:B------:R-:W-:Y:S06]  /*6dd0*/  HMMA.16816.F32.BF16 R4, R164.reuse, R168, R4 ;  /* 0x000000a8a404723c */ /* 0x040fec0000041804 */
[----:B------:R-:W-:Y:S02]  /*6de0*/  @P1 IADD3 R0, R135, -0x40, RZ ;  /* 0xffffffc087001810 */ /* 0x000fe40007ffe0ff */
[C---:B------:R-:W-:Y:S03]  /*6df0*/  HMMA.16816.F32.BF16 R8, R164.reuse, R170, R8 ;  /* 0x000000aaa408723c */ /* 0x040fe60000041808 */
[----:B------:R-:W1:Y:S05]  /*6e00*/  LDSM.16.M88.4 R168, [R0] ;  /* 0x0000000000a8783b */ /* 0x000e6a0000000200 */
[C---:B------:R-:W-:Y:S08]  /*6e10*/  HMMA.16816.F32.BF16 R12, R164.reuse, R172, R12 ;  /* 0x000000aca40c723c */ /* 0x040ff0000004180c */
[C---:B------:R-:W-:Y:S01]  /*6e20*/  HMMA.16816.F32.BF16 R16, R164.reuse, R174, R16 ;  /* 0x000000aea410723c */ /* 0x040fe20000041810 */
[----:B------:R-:W2:Y:S07]  /*6e30*/  LDSM.16.M88.4 R172, [R0+0x800] ;  /* 0x0008000000ac783b */ /* 0x000eae0000000200 */
[C---:B------:R-:W-:Y:S08]  /*6e40*/  HMMA.16816.F32.BF16 R20, R164.reuse, R176, R20 ;  /* 0x000000b0a414723c */ /* 0x040ff00000041814 */
[----:B------:R-:W-:Y:S01]  /*6e50*/  HMMA.16816.F32.BF16 R24, R164, R178, R24 ;  /* 0x000000b2a418723c */ /* 0x000fe20000041818 */
[----:B------:R-:W-:Y:S07]  /*6e60*/  LDSM.16.M88.4 R176, [R236+0x4800] ;  /* 0x00480000ecb0783b */ /* 0x000fee0000000200 */
[C---:B-1----:R-:W-:Y:S08]  /*6e70*/  HMMA.16816.F32.BF16 R4, R180.reuse, R168, R4 ;  /* 0x000000a8b404723c */ /* 0x042ff00000041804 */
[C---:B------:R-:W-:Y:S01]  /*6e80*/  HMMA.16816.F32.BF16 R8, R180.reuse, R170, R8 ;  /* 0x000000aab408723c */ /* 0x040fe20000041808 */
[----:B------:R-:W1:Y:S07]  /*6e90*/  LDSM.16.M88.4 R168, [R0+0x1000] ;  /* 0x0010000000a8783b */ /* 0x000e6e0000000200 */
[C---:B--2---:R-:W-:Y:S08]  /*6ea0*/  HMMA.16816.F32.BF16 R12, R180.reuse, R172, R12 ;  /* 0x000000acb40c723c */ /* 0x044ff0000004180c */
[C---:B------:R-:W-:Y:S01]  /*6eb0*/  HMMA.16816.F32.BF16 R16, R180.reuse, R174, R16 ;  /* 0x000000aeb410723c */ /* 0x040fe20000041810 */
[----:B------:R-:W2:Y:S07]  /*6ec0*/  LDSM.16.M88.4 R172, [R236] ;  /* 0x00000000ecac783b */ /* 0x000eae0000000200 */
[C---:B-1----:R-:W-:Y:S08]  /*6ed0*/  HMMA.16816.F32.BF16 R20, R180.reuse, R168, R20 ;  /* 0x000000a8b414723c */ /* 0x042ff00000041814 */
[----:B------:R-:W-:Y:S01]  /*6ee0*/  HMMA.16816.F32.BF16 R24, R180, R170, R24 ;  /* 0x000000aab418723c */ /* 0x000fe20000041818 */
[----:B------:R-:W1:Y:S07]  /*6ef0*/  LDSM.16.M88.4 R168, [R236+0x800] ;  /* 0x00080000eca8783b */ /* 0x000e6e0000000200 */
[C---:B--2---:R-:W-:Y:S08]  /*6f00*/  HMMA.16816.F32.BF16 R4, R184.reuse, R172, R4 ;  /* 0x000000acb804723c */ /* 0x044ff00000041804 */
[C---:B------:R-:W-:Y:S01]  /*6f10*/  HMMA.16816.F32.BF16 R8, R184.reuse, R174, R8 ;  /* 0x000000aeb808723c */ /* 0x040fe20000041808 */
[----:B------:R-:W2:Y:S07]  /*6f20*/  LDSM.16.M88.4 R172, [R236+0x1000] ;  /* 0x00100000ecac783b */ /* 0x000eae0000000200 */
[C---:B-1----:R-:W-:Y:S08]  /*6f30*/  HMMA.16816.F32.BF16 R12, R184.reuse, R168, R12 ;  /* 0x000000a8b80c723c */ /* 0x042ff0000004180c */
[C---:B------:R-:W-:Y:S01]  /*6f40*/  HMMA.16816.F32.BF16 R16, R184.reuse, R170, R16 ;  /* 0x000000aab810723c */ /* 0x040fe20000041810 */
[----:B------:R-:W1:Y:S07]  /*6f50*/  LDSM.16.M88.4 R168, [R135+0x1800] ;  /* 0x0018000087a8783b */ /* 0x000e6e0000000200 */
[C---:B--2---:R-:W-:Y:S08]  /*6f60*/  HMMA.16816.F32.BF16 R20, R184.reuse, R172, R20 ;  /* 0x000000acb814723c */ /* 0x044ff00000041814 */
[----:B------:R-:W-:Y:S01]  /*6f70*/  HMMA.16816.F32.BF16 R24, R184, R174, R24 ;  /* 0x000000aeb818723c */ /* 0x000fe20000041818 */
[----:B------:R-:W2:Y:S07]  /*6f80*/  LDSM.16.M88.4 R172, [R135+0x2000] ;  /* 0x0020000087ac783b */ /* 0x000eae0000000200 */
[C---:B-1----:R-:W-:Y:S08]  /*6f90*/  HMMA.16816.F32.BF16 R4, R188.reuse, R168, R4 ;  /* 0x000000a8bc04723c */ /* 0x042ff00000041804 */
[C---:B------:R-:W-:Y:S01]  /*6fa0*/  HMMA.16816.F32.BF16 R8, R188.reuse, R170, R8 ;  /* 0x000000aabc08723c */ /* 0x040fe20000041808 */
[----:B------:R-:W1:Y:S07]  /*6fb0*/  LDSM.16.M88.4 R168, [R135+0x2800] ;  /* 0x0028000087a8783b */ /* 0x000e6e0000000200 */
[C---:B--2---:R-:W-:Y:S08]  /*6fc0*/  HMMA.16816.F32.BF16 R12, R188.reuse, R172, R12 ;  /* 0x000000acbc0c723c */ /* 0x044ff0000004180c */
[C---:B------:R-:W-:Y:S01]  /*6fd0*/  HMMA.16816.F32.BF16 R16, R188.reuse, R174, R16 ;  /* 0x000000aebc10723c */ /* 0x040fe20000041810 */
[----:B------:R-:W2:Y:S07]  /*6fe0*/  LDSM.16.M88.4 R172, [R241+0x1800] ;  /* 0x00180000f1ac783b */ /* 0x000eae0000000200 */
        /* <DEDUP_REMOVED lines=88> */
[C---:B------:R-:W-:Y:S08]  /*7570*/  HMMA.16816.F32.BF16 R16, R228.reuse, R174, R16 ;  /* 0x000000aee410723c */ /* 0x040ff00000041810 */
[C---:B-1----:R-:W-:Y:S08]  /*7580*/  HMMA.16816.F32.BF16 R20, R228.reuse, R168, R20 ;  /* 0x000000a8e414723c */ /* 0x042ff00000041814 */
[----:B------:R-:W-:Y:S01]  /*7590*/  HMMA.16816.F32.BF16 R24, R228, R170, R24 ;  /* 0x000000aae418723c */ /* 0x000fe20000041818 */
[----:B------:R-:W1:Y:S07]  /*75a0*/  LDSM.16.M88.4 R168, [R236+0x5000] ;  /* 0x00500000eca8783b */ /* 0x000e6e0000000200 */
[C---:B------:R-:W-:Y:S08]  /*75b0*/  HMMA.16816.F32.BF16 R4, R232.reuse, R176, R4 ;  /* 0x000000b0e804723c */ /* 0x040ff00000041804 */
[C---:B------:R-:W-:Y:S11]  /*75c0*/  HMMA.16816.F32.BF16 R8, R232.reuse, R178, R8 ;  /* 0x000000b2e808723c */ /* 0x040ff60000041808 */
[----:B------:R-:W-:Y:S05]  /*75d0*/  @!UPT UIADD3 URZ, URZ, URZ, URZ ;  /* 0x0000003f3f3ff290 */ /* 0x000fea000fffe03f */
[----:B------:R-:W-:Y:S02]  /*75e0*/  FMUL.FTZ R0, R5, c[0x0][0x320] ;  /* 0x0000c80005007a20 */ /* 0x000fe40000410000 */
[----:B------:R-:W-:Y:S02]  /*75f0*/  FMUL.FTZ R2, R4, c[0x0][0x320] ;  /* 0x0000c80004027a20 */ /* 0x000fe40000410000 */
[----:B------:R2:W3:Y:S04]  /*7600*/  MUFU.TANH R248, R0 ;  /* 0x0000000000f87308 */ /* 0x0004e80000002400 */
[----:B------:R-:W-:Y:S01]  /*7610*/  FMUL.FTZ R3, R11, c[0x0][0x320] ;  /* 0x0000c8000b037a20 */ /* 0x000fe20000410000 */
[C---:B-1----:R-:W-:Y:S03]  /*7620*/  HMMA.16816.F32.BF16 R12, R232.reuse, R168, R12 ;  /* 0x000000a8e80c723c */ /* 0x042fe6000004180c */
[----:B------:R-:W-:Y:S02]  /*7630*/  FMUL.FTZ R10, R10, c[0x0][0x320] ;  /* 0x0000c8000a0a7a20 */ /* 0x000fe40000410000 */
[----:B------:R1:W4:Y:S03]  /*7640*/  MUFU.TANH R249, R2 ;  /* 0x0000000200f97308 */ /* 0x0003260000002400 */
[C---:B------:R-:W-:Y:S07]  /*7650*/  HMMA.16816.F32.BF16 R16, R232.reuse, R170, R16 ;  /* 0x000000aae810723c */ /* 0x040fee0000041810 */
[----:B------:R-:W3:Y:S01]  /*7660*/  MUFU.TANH R178, R10 ;  /* 0x0000000a00b27308 */ /* 0x000ee20000002400 */
[----:B--2---:R-:W-:Y:S09]  /*7670*/  FMUL.FTZ R0, R6, c[0x0][0x320] ;  /* 0x0000c80006007a20 */ /* 0x004ff20000410000 */
[----:B------:R2:W2:Y:S01]  /*7680*/  MUFU.TANH R179, R0 ;  /* 0x0000000000b37308 */ /* 0x0004a20000002400 */
[----:B-1----:R-:W-:Y:S09]  /*7690*/  FMUL.FTZ R2, R13, c[0x0][0x320] ;  /* 0x0000c8000d027a20 */ /* 0x002ff20000410000 */
[----:B------:R-:W1:Y:S10]  /*76a0*/  MUFU.TANH R176, R3 ;  /* 0x0000000300b07308 */ /* 0x000e740000002400 */
[----:B------:R-:W1:Y:S01]  /*76b0*/  MUFU.TANH R171, R2 ;  /* 0x0000000200ab7308 */ /* 0x000e620000002400 */
[----:B--2---:R-:W-:Y:S02]  /*76c0*/  FMUL.FTZ R0, R7, c[0x0][0x320] ;  /* 0x0000c80007007a20 */ /* 0x004fe40000410000 */
[----:B------:R-:W2:Y:S01]  /*76d0*/  LDSM.16.M88.4 R4, [R236+0x5800] ;  /* 0x00580000ec04783b */ /* 0x000ea20000000200 */
[----:B------:R-:W-:Y:S06]  /*76e0*/  DEPBAR.LE SB0, 0x0 ;  /* 0x000080000000791a */ /* 0x000fec0000000000 */
[----:B------:R5:W1:Y:S01]  /*76f0*/  MUFU.TANH R250, R0 ;  /* 0x0000000000fa7308 */ /* 0x000a620000002400 */
[----:B------:R-:W-:Y:S01]  /*7700*/  BAR.SYNC.DEFER_BLOCKING 0x0 ;  /* 0x0000000000007b1d */ /* 0x000fe20000010000 */
[----:B-----5:R-:W-:Y:S08]  /*7710*/  FMUL.FTZ R0, R8, c[0x0][0x320] ;  /* 0x0000c80008007a20 */ /* 0x020ff00000410000 */
[----:B------:R5:W1:Y:S01]  /*7720*/  MUFU.TANH R177, R0 ;  /* 0x0000000000b17308 */ /* 0x000a620000002400 */
[----:B------:R-:W3:Y:S01]  /*7730*/  LDL R8, [R1+0x4] ;  /* 0x0000040001087983 */ /* 0x000ee20000100800 */
[C---:B--2---:R-:W-:Y:S08]  /*7740*/  HMMA.16816.F32.BF16 R20, R232.reuse, R4, R20 ;  /* 0x00000004e814723c */ /* 0x044ff00000041814 */
[----:B------:R-:W-:Y:S04]  /*7750*/  HMMA.16816.F32.BF16 R24, R232, R6, R24 ;  /* 0x00000006e818723c */ /* 0x000fe80000041818 */
[----:B-----5:R-:W-:Y:S02]  /*7760*/  FMUL.FTZ R0, R9, c[0x0][0x320] ;  /* 0x0000c80009007a20 */ /* 0x020fe40000410000 */
[----:B------:R-:W3:Y:S02]  /*7770*/  LDL R9, [R1+0x10] ;  /* 0x0000100001097983 */ /* 0x000ee40000100800 */
[----:B------:R2:W1:Y:S04]  /*7780*/  MUFU.TANH R175, R0 ;  /* 0x0000000000af7308 */ /* 0x0004680000002400 */
[----:B--2---:R-:W-:Y:S06]  /*7790*/  FMUL.FTZ R0, R12, c[0x0][0x320] ;  /* 0x0000c8000c007a20 */ /* 0x004fec0000410000 */
[----:B------:R2:W1:Y:S02]  /*77a0*/  MUFU.TANH R172, R0 ;  /* 0x0000000000ac7308 */ /* 0x0004640000002400 */
[----:B--2---:R-:W-:Y:S08]  /*77b0*/  FMUL.FTZ R0, R14, c[0x0][0x320] ;  /* 0x0000c8000e007a20 */ /* 0x004ff00000410000 */
        /* <DEDUP_REMOVED lines=16> */
[----:B------:R2:W1:Y:S01]  /*78c0*/  MUFU.TANH R17, R0 ;  /* 0x0000000000117308 */ /* 0x0004620000002400 */
[----:B---3--:R-:W-:Y:S01]  /*78d0*/  ISETP.GT.AND P1, PT, R8, R9, PT ;  /* 0x000000090800720c */ /* 0x008fe20003f24270 */
[----:B--2---:R-:W-:Y:S08]  /*78e0*/  FMUL.FTZ R0, R23, c[0x0][0x320] ;  /* 0x0000c80017007a20 */ /* 0x004ff00000410000 */
[----:B------:R2:W3:Y:S02]  /*78f0*/  MUFU.TANH R16, R0 ;  /* 0x0000000000107308 */ /* 0x0004e40000002400 */
        /* <DEDUP_REMOVED lines=8> */
[----:B------:R-:W-:-:S05]  /*7980*/  @!P1 BRA `(.L_x_49) ;  /* 0x0000067000009947 */ /* 0x000fca0003800000 */
[----:B---34-:R-:W3:Y:S01]  /*7990*/  LDL R9, [R1+0x14] ;  /* 0x0000140001097983 */ /* 0x018ee20000100800 */
[----:B--2---:R-:W-:Y:S02]  /*79a0*/  IMAD.MOV.U32 R0, RZ, RZ, 0x1 ;  /* 0x00000001ff007424 */ /* 0x004fe400078e00ff */
[----:B------:R-:W-:Y:S01]  /*79b0*/  IMAD.MOV.U32 R252, RZ, RZ, RZ ;  /* 0x000000fffffc7224 */ /* 0x000fe200078e00ff */
[----:B------:R-:W2:Y:S02]  /*79c0*/  LDL.64 R20, [R1+0x20] ;  /* 0x0000200001147983 */ /* 0x000ea40000100a00 */
[----:B------:R-:W-:Y:S02]  /*79d0*/  ISETP.NE.AND P1, PT, R0, c[0x0][0x2b8], PT ;  /* 0x0000ae0000007a0c */ /* 0x000fe40003f25270 */
[----:B------:R-:W4:Y:S04]  /*79e0*/  LDL R19, [R1+0x34] ;  /* 0x0000340001137983 */ /* 0x000f280000100800 */
[----:B------:R-:W5:Y:S04]  /*79f0*/  S2R R2, SR_TID.X ;  /* 0x0000000000027919 */ /* 0x000f680000002100 */
[----:B------:R-:W2:Y:S01]  /*7a00*/  LDL R6, [R1+0x30] ;  /* 0x0000300001067983 */ /* 0x000ea20000100800 */
[--C-:B-----5:R-:W-:Y:S02]  /*7a10*/  SHF.R.S32.HI R3, RZ, 0x1f, R2.reuse ;  /* 0x0000001fff037819 */ /* 0x120fe40000011402 */
[----:B------:R-:W-:Y:S02]  /*7a20*/  SHF.R.S32.HI R5, RZ, 0x1f, R2 ;  /* 0x0000001fff057819 */ /* 0x000fe40000011402 */
[-C--:B------:R-:W-:Y:S02]  /*7a30*/  LEA.HI R3, R3, R2.reuse, RZ, 0x3 ;  /* 0x0000000203037211 */ /* 0x080fe400078f18ff */
[----:B------:R-:W-:Y:S02]  /*7a40*/  LEA.HI R5, R5, R2, RZ, 0x3 ;  /* 0x0000000205057211 */ /* 0x000fe400078f18ff */
[----:B------:R-:W-:Y:S02]  /*7a50*/  LOP3.LUT R3, R3, 0xfffffff8, RZ, 0xc0, !PT ;  /* 0xfffffff803037812 */ /* 0x000fe400078ec0ff */
[----:B------:R-:W-:Y:S03]  /*7a60*/  SHF.R.S32.HI R5, RZ, 0x3, R5 ;  /* 0x00000003ff057819 */ /* 0x000fe60000011405 */
[----:B------:R-:W-:Y:S04]  /*7a70*/  IMAD.IADD R3, R2, 0x1, -R3 ;  /* 0x0000000102037824 */ /* 0x000fe800078e0a03 */
[----:B------:R-:W-:Y:S01]  /*7a80*/  IMAD R0, R3, 0x20, R5 ;  /* 0x0000002003007824 */ /* 0x000fe200078e0205 */
[----:B------:R-:W-:Y:S01]  /*7a90*/  IADD3 R5, -R5, 0x30, RZ ;  /* 0x0000003005057810 */ /* 0x000fe20007ffe1ff */
[----:B---3--:R-:W-:Y:S02]  /*7aa0*/  IMAD R2, R8, 0x30, R9 ;  /* 0x0000003008027824 */ /* 0x008fe400078e0209 */
[----:B------:R-:W3:Y:S03]  /*7ab0*/  LDL.64 R8, [R1+0x18] ;  /* 0x0000180001087983 */ /* 0x000ee60000100a00 */
[----:B------:R-:W-:Y:S05]  /*7ac0*/  IADD3 R2, R2, -0x30, R0 ;  /* 0xffffffd002027810 */ /* 0x000fea0007ffe000 */
[----:B------:R-:W-:Y:S04]  /*7ad0*/  @P1 IMAD.HI.U32 R3, R2, c[0x0][0x2bc], RZ ;  /* 0x0000af0002031a27 */ /* 0x000fe800078e00ff */
[----:B------:R-:W-:Y:S01]  /*7ae0*/  IMAD.MOV.U32 R0, RZ, RZ, R2 ;  /* 0x000000ffff007224 */ /* 0x000fe200078e0002 */
[----:B------:R-:W-:Y:S04]  /*7af0*/  @P1 SHF.R.U32.HI R0, RZ, c[0x0][0x2c0], R3 ;  /* 0x0000b000ff001a19 */ /* 0x000fe80000011603 */
[C---:B--2---:R-:W-:Y:S01]  /*7b00*/  @!P0 IADD3 R3, P1, R0.reuse, R20, RZ ;  /* 0x0000001400038210 */ /* 0x044fe20007f3e0ff */
[----:B------:R-:W-:Y:S03]  /*7b10*/  IMAD.MOV R4, RZ, RZ, -R0 ;  /* 0x000000ffff047224 */ /* 0x000fe600078e0a00 */
[----:B----4-:R-:W-:Y:S01]  /*7b20*/  @!P0 LEA.HI.X.SX32 R0, R0, R19, 0x1, P1 ;  /* 0x0000001300008211 */ /* 0x010fe200008f0eff */
[----:B------:R-:W-:Y:S01]  /*7b30*/  IMAD R4, R4, c[0x0][0x2b8], R2 ;  /* 0x0000ae0004047a24 */ /* 0x000fe200078e0202 */
[C---:B------:R-:W-:Y:S04]  /*7b40*/  @!P0 LEA R2, P1, R3.reuse, c[0x0][0x2a0], 0x2 ;  /* 0x0000a80003028a11 */ /* 0x040fe800078210ff */
[----:B------:R-:W-:Y:S01]  /*7b50*/  @!P0 LEA.HI.X R3, R3, c[0x0][0x2a4], R0, 0x2, P1 ;  /* 0x0000a90003038a11 */ /* 0x000fe200008f1400 */
[----:B------:R2:W-:Y:S01]  /*7b60*/  STL [R1], R4 ;  /* 0x0000000401007387 */ /* 0x0005e20000100800 */
[----:B------:R-:W-:Y:S03]  /*7b70*/  SHF.R.S32.HI R0, RZ, 0x1f, R4 ;  /* 0x0000001fff007819 */ /* 0x000fe60000011404 */
[----:B------:R4:W5:Y:S02]  /*7b80*/  @!P0 LDG.E R252, [R2.64] ;  /* 0x0000000602fc8981 */ /* 0x000964000c1e1900 */
[----:B------:R-:W-:Y:S04]  /*7b90*/  IMAD R0, R0, c[0x0][0x1e0], RZ ;  /* 0x0000780000007a24 */ /* 0x000fe800078e02ff */
[C---:B------:R-:W-:Y:S02]  /*7ba0*/  IMAD R0, R4.reuse, c[0x0][0x1e4], R0 ;  /* 0x0000790004007a24 */ /* 0x040fe400078e0200 */
[----:B----4-:R-:W-:Y:S04]  /*7bb0*/  IMAD.WIDE.U32 R2, R4, c[0x0][0x1e0], RZ ;  /* 0x0000780004027a25 */ /* 0x010fe800078e00ff */
[----:B------:R-:W-:Y:S01]  /*7bc0*/  IMAD.IADD R3, R3, 0x1, R0 ;  /* 0x0000000103037824 */ /* 0x000fe200078e0200 */
[----:B-----5:R-:W-:Y:S03]  /*7bd0*/  SHF.R.S32.HI R0, RZ, 0x1f, R252 ;  /* 0x0000001fff007819 */ /* 0x020fe600000114fc */
[----:B------:R-:W-:Y:S04]  /*7be0*/  IMAD.WIDE.U32 R2, R252, c[0x0][0x1f0], R2 ;  /* 0x00007c00fc027a25 */ /* 0x000fe800078e0002 */
[----:B--2---:R-:W-:Y:S01]  /*7bf0*/  IMAD R4, R0, c[0x0][0x1f0], RZ ;  /* 0x00007c0000047a24 */ /* 0x004fe200078e02ff */
[----:B---3--:R-:W-:Y:S03]  /*7c00*/  IADD3 R0, P1, R8, R2, RZ ;  /* 0x0000000208007210 */ /* 0x008fe60007f3e0ff */
[----:B------:R-:W-:Y:S05]  /*7c10*/  IMAD R4, R252, c[0x0][0x1f4], R4 ;  /* 0x00007d00fc047a24 */ /* 0x000fea00078e0204 */
[----:B------:R-:W-:Y:S02]  /*7c20*/  IADD3.X R2, R6, R3, R4, P1, !PT ;  /* 0x0000000306027210 */ /* 0x000fe40000ffe404 */
[C---:B------:R-:W-:Y:S04]  /*7c30*/  LEA R9, P1, R0.reuse, c[0x0][0x1c8], 0x1 ;  /* 0x0000720000097a11 */ /* 0x040fe800078208ff */
[----:B------:R-:W-:Y:S02]  /*7c40*/  LEA.HI.X R8, R0, c[0x0][0x1cc], R2, 0x1, P1 ;  /* 0x0000730000087a11 */ /* 0x000fe400008f0c02 */
[----:B------:R-:W-:Y:S01]  /*7c50*/  ISETP.GE.AND P1, PT, R5, 0x1, PT ;  /* 0x000000010500780c */ /* 0x000fe20003f26270 */
[----:B------:R-:W-:-:S10]  /*7c60*/  BRA.DIV ~URZ, `(.L_x_50) ;  /* 0x000084d27f007947 */ /* 0x000fd4000b800000 */
[----:B------:R2:W3:Y:S02]  /*7c70*/  SHFL.IDX PT, R4, R8, RZ, 0x181f ;  /* 0x00181fff08047589 */ /* 0x0004e400000e0000 */
.L_x_127:
[----:B------:R-:W-:-:S05]  /*7c80*/  BRA.DIV ~URZ, `(.L_x_51) ;  /* 0x000085227f007947 */ /* 0x000fca000b800000 */
[----:B------:R4:W2:Y:S02]  /*7c90*/  SHFL.IDX PT, R0, R9, RZ, 0x181f ;  /* 0x00181fff09007589 */ /* 0x0008a400000e0000 */
.L_x_128:
[----:B------:R-:W-:Y:S02]  /*7ca0*/  SHF.R.S32.HI R7, RZ, 0x1f, R251 ;  /* 0x0000001fff077819 */ /* 0x000fe400000114fb */
[C---:B--2---:R-:W-:Y:S02]  /*7cb0*/  @P1 LEA R2, P3, R251.reuse, R0, 0x1 ;  /* 0x00000000fb021211 */ /* 0x044fe400078608ff */
[C---:B------:R-:W-:Y:S02]  /*7cc0*/  IADD3 R6, R251.reuse, 0x40, RZ ;  /* 0x00000040fb067810 */ /* 0x040fe40007ffe0ff */
[C---:B---3--:R-:W-:Y:S02]  /*7cd0*/  @P1 LEA.HI.X R3, R251.reuse, R4, R7, 0x1, P3 ;  /* 0x00000004fb031211 */ /* 0x048fe400018f0c07 */
[C---:B------:R-:W-:Y:S02]  /*7ce0*/  IADD3 R7, R251.reuse, 0x40, RZ ;  /* 0x00000040fb077810 */ /* 0x040fe40007ffe0ff */
[C---:B------:R-:W-:Y:S01]  /*7cf0*/  IADD3 R21, R251.reuse, 0x80, RZ ;  /* 0x00000080fb157810 */ /* 0x040fe20007ffe0ff */
[----:B------:R-:W-:Y:S01]  /*7d00*/  @!PT LDS RZ, [RZ] ;  /* 0x00000000fffff984 */ /* 0x000fe20000000800 */
[----:B------:R-:W-:Y:S01]  /*7d10*/  @!PT LDS RZ, [RZ] ;  /* 0x00000000fffff984 */ /* 0x000fe20000000800 */
[----:B------:R-:W-:Y:S01]  /*7d20*/  @!PT LDS RZ, [RZ] ;  /* 0x00000000fffff984 */ /* 0x000fe20000000800 */
[----:B------:R2:W-:Y:S01]  /*7d30*/  @P1 LDGSTS.E.BYPASS.LTC128B.128 [R247+0x14080], [R2.64], !P6 ;  /* 0x1408000002f71fae */ /* 0x0005e2000f101d46 */
[----:B------:R-:W-:Y:S02]  /*7d40*/  SHF.R.S32.HI R7, RZ, 0x1f, R7 ;  /* 0x0000001fff077819 */ /* 0x000fe40000011407 */
[C---:B------:R-:W-:Y:S02]  /*7d50*/  IADD3 R22, R251.reuse, 0x80, RZ ;  /* 0x00000080fb167810 */ /* 0x040fe40007ffe0ff */
[C---:B------:R-:W-:Y:S02]  /*7d60*/  IADD3 R19, R251.reuse, 0xc0, RZ ;  /* 0x000000c0fb137810 */ /* 0x040fe40007ffe0ff */
[----:B------:R-:W-:Y:S02]  /*7d70*/  SHF.R.S32.HI R22, RZ, 0x1f, R22 ;  /* 0x0000001fff167819 */ /* 0x000fe40000011416 */
[----:B------:R-:W-:Y:S04]  /*7d80*/  IADD3 R20, R251, 0xc0, RZ ;  /* 0x000000c0fb147810 */ /* 0x000fe80007ffe0ff */
[----:B------:R-:W-:Y:S02]  /*7d90*/  SHF.R.S32.HI R20, RZ, 0x1f, R20 ;  /* 0x0000001fff147819 */ /* 0x000fe40000011414 */
[C---:B--2---:R-:W-:Y:S04]  /*7da0*/  @P1 LEA R2, P3, R6.reuse, R0, 0x1 ;  /* 0x0000000006021211 */ /* 0x044fe800078608ff */
[----:B------:R-:W-:Y:S02]  /*7db0*/  @P1 LEA.HI.X R3, R6, R4, R7, 0x1, P3 ;  /* 0x0000000406031211 */ /* 0x000fe400018f0c07 */
[C---:B------:R-:W-:Y:S03]  /*7dc0*/  @P1 LEA R6, P3, R21.reuse, R0, 0x1 ;  /* 0x0000000015061211 */ /* 0x040fe600078608ff */
[----:B------:R2:W-:Y:S01]  /*7dd0*/  @P1 LDGSTS.E.BYPASS.LTC128B.128 [R247+0x15880], [R2.64], !P5 ;  /* 0x1588000002f71fae */ /* 0x0005e2000e901d46 */
[----:B------:R-:W-:Y:S05]  /*7de0*/  @P1 LEA.HI.X R7, R21, R4, R22, 0x1, P3 ;  /* 0x0000000415071211 */ /* 0x000fea00018f0c16 */
[----:B------:R3:W-:Y:S01]  /*7df0*/  @P1 LDGSTS.E.BYPASS.LTC128B.128 [R247+0x17080], [R6.64], !P4 ;  /* 0x1708000006f71fae */ /* 0x0007e2000e101d46 */
[C---:B--2---:R-:W-:Y:S04]  /*7e00*/  @P1 LEA R2, P3, R19.reuse, R0, 0x1 ;  /* 0x0000000013021211 */ /* 0x044fe800078608ff */
[----:B------:R-:W-:Y:S05]  /*7e10*/  @P1 LEA.HI.X R3, R19, R4, R20, 0x1, P3 ;  /* 0x0000000413031211 */ /* 0x000fea00018f0c14 */
[----:B------:R3:W-:Y:S01]  /*7e20*/  @P1 LDGSTS.E.BYPASS.LTC128B.128 [R247+0x18880], [R2.64], !P2 ;  /* 0x1888000002f71fae */ /* 0x0007e2000d101d46 */
[----:B------:R-:W-:Y:S01]  /*7e30*/  ISETP.GE.AND P1, PT, R5, 0x21, PT ;  /* 0x000000210500780c */ /* 0x000fe20003f26270 */
[----:B------:R-:W-:-:S06]  /*7e40*/  BRA.DIV ~URZ, `(.L_x_52) ;  /* 0x000083c27f007947 */ /* 0x000fcc000b800000 */
[----:B------:R2:W3:Y:S04]  /*7e50*/  SHFL.IDX PT, R4, R8, 0x1, 0x181f ;  /* 0x00381f0008047f89 */ /* 0x0004e800000e0000 */
[----:B------:R2:W4:Y:S02]  /*7e60*/  SHFL.IDX PT, R0, R9, 0x1, 0x181f ;  /* 0x00381f0009007f89 */ /* 0x00052400000e0000 */
.L_x_129:
[----:B---3--:R-:W-:Y:S02]  /*7e70*/  SHF.R.S32.HI R6, RZ, 0x1f, R251 ;  /* 0x0000001fff067819 */ /* 0x008fe400000114fb */
[C---:B----4-:R-:W-:Y:S02]  /*7e80*/  @P1 LEA R2, P3, R251.reuse, R0, 0x1 ;  /* 0x00000000fb021211 */ /* 0x050fe400078608ff */
[C---:B------:R-:W-:Y:S02]  /*7e90*/  IADD3 R5, R251.reuse, 0x40, RZ ;  /* 0x00000040fb057810 */ /* 0x040fe40007ffe0ff */
[C---:B------:R-:W-:Y:S02]  /*7ea0*/  @P1 LEA.HI.X R3, R251.reuse, R4, R6, 0x1, P3 ;  /* 0x00000004fb031211 */ /* 0x040fe400018f0c06 */
[C---:B------:R-:W-:Y:S02]  /*7eb0*/  IADD3 R6, R251.reuse, 0x40, RZ ;  /* 0x00000040fb067810 */ /* 0x040fe40007ffe0ff */
[C---:B--2---:R-:W-:Y:S01]  /*7ec0*/  IADD3 R9, R251.reuse, 0x80, RZ ;  /* 0x00000080fb097810 */ /* 0x044fe20007ffe0ff */
[----:B------:R-:W-:Y:S01]  /*7ed0*/  @!PT LDS RZ, [RZ] ;  /* 0x00000000fffff984 */ /* 0x000fe20000000800 */
[----:B------:R-:W-:Y:S01]  /*7ee0*/  @!PT LDS RZ, [RZ] ;  /* 0x00000000fffff984 */ /* 0x000fe20000000800 */
[----:B------:R-:W-:Y:S01]  /*7ef0*/  @!PT LDS RZ, [RZ] ;  /* 0x00000000fffff984 */ /* 0x000fe20000000800 */
[----:B------:R2:W-:Y:S01]  /*7f00*/  @P1 LDGSTS.E.BYPASS.LTC128B.128 [R247+0x15080], [R2.64], !P6 ;  /* 0x1508000002f71fae */ /* 0x0005e2000f101d46 */
[----:B------:R-:W-:Y:S02]  /*7f10*/  SHF.R.S32.HI R6, RZ, 0x1f, R6 ;  /* 0x0000001fff067819 */ /* 0x000fe40000011406 */
[C---:B------:R-:W-:Y:S02]  /*7f20*/  IADD3 R19, R251.reuse, 0x80, RZ ;  /* 0x00000080fb137810 */ /* 0x040fe40007ffe0ff */
[----:B------:R-:W-:Y:S02]  /*7f30*/  IADD3 R8, R251, 0xc0, RZ ;  /* 0x000000c0fb087810 */ /* 0x000fe40007ffe0ff */
[----:B------:R-:W-:Y:S02]  /*7f40*/  SHF.R.S32.HI R19, RZ, 0x1f, R19 ;  /* 0x0000001fff137819 */ /* 0x000fe40000011413 */
[----:B------:R-:W-:Y:S02]  /*7f50*/  SHF.R.S32.HI R8, RZ, 0x1f, R8 ;  /* 0x0000001fff087819 */ /* 0x000fe40000011408 */
[C---:B--2---:R-:W-:Y:S04]  /*7f60*/  @P1 LEA R2, P3, R5.reuse, R0, 0x1 ;  /* 0x0000000005021211 */ /* 0x044fe800078608ff */
[----:B------:R-:W-:Y:S02]  /*7f70*/  @P1 LEA.HI.X R3, R5, R4, R6, 0x1, P3 ;  /* 0x0000000405031211 */ /* 0x000fe400018f0c06 */
[----:B------:R-:W-:Y:S02]  /*7f80*/  @P1 LEA R6, P3, R9, R0, 0x1 ;  /* 0x0000000009061211 */ /* 0x000fe400078608ff */
[----:B------:R-:W-:Y:S01]  /*7f90*/  IADD3 R5, R251, 0xc0, RZ ;  /* 0x000000c0fb057810 */ /* 0x000fe20007ffe0ff */
[----:B------:R2:W-:Y:S01]  /*7fa0*/  @P1 LDGSTS.E.BYPASS.LTC128B.128 [R247+0x16880], [R2.64], !P5 ;  /* 0x1688000002f71fae */ /* 0x0005e2000e901d46 */
[----:B------:R-:W-:Y:S05]  /*7fb0*/  @P1 LEA.HI.X R7, R9, R4, R19, 0x1, P3 ;  /* 0x0000000409071211 */ /* 0x000fea00018f0c13 */
[----:B------:R3:W-:Y:S01]  /*7fc0*/  @P1 LDGSTS.E.BYPASS.LTC128B.128 [R247+0x18080], [R6.64], !P4 ;  /* 0x1808000006f71fae */ /* 0x0007e2000e101d46 */
[C---:B--2---:R-:W-:Y:S04]  /*7fd0*/  @P1 LEA R2, P3, R5.reuse, R0, 0x1 ;  /* 0x0000000005021211 */ /* 0x044fe800078608ff */
[----:B------:R-:W-:Y:S05]  /*7fe0*/  @P1 LEA.HI.X R3, R5, R4, R8, 0x1, P3 ;  /* 0x0000000405031211 */ /* 0x000fea00018f0c08 */
[----:B------:R3:W-:Y:S04]  /*7ff0*/  @P1 LDGSTS.E.BYPASS.LTC128B.128 [R247+0x19880], [R2.64], !P2 ;  /* 0x1988000002f71fae */ /* 0x0007e8000d101d46 */
.L_x_49:
[----:B---34-:R-:W-:Y:S05]  /*8000*/  BSYNC B0 ;  /* 0x0000000000007941 */ /* 0x018fea0003800000 */
.L_x_48:
[----:B------:R-:W-:Y:S01]  /*8010*/  FMNMX.FTZ R2, R249, R133, !PT ;  /* 0x00000085f9027209 */ /* 0x000fe20007810000 */
[----:B------:R-:W0:Y:S01]  /*8020*/  LDGDEPBAR ;  /* 0x00000000000079af */ /* 0x000e220000000000 */
[----:B--2---:R-:W-:Y:S02]  /*8030*/  FMNMX.FTZ R0, R179, R132, !PT ;  /* 0x00000084b3007209 */ /* 0x004fe40007810000 */
[----:B------:R-:W-:Y:S02]  /*8040*/  FMNMX.FTZ R2, R248, R2, !PT ;  /* 0x00000002f8027209 */ /* 0x000fe40007810000 */
[----:B-1----:R-:W-:Y:S02]  /*8050*/  FMNMX.FTZ R0, R250, R0, !PT ;  /* 0x00000000fa007209 */ /* 0x002fe40007810000 */
[----:B------:R-:W-:Y:S02]  /*8060*/  FMNMX.FTZ R2, R177, R2, !PT ;  /* 0x00000002b1027209 */ /* 0x000fe40007810000 */
        /* <DEDUP_REMOVED lines=18> */
[----:B------:R-:W-:Y:S01]  /*8190*/  FMNMX.FTZ R5, R12, R0, !PT ;  /* 0x000000000c057209 */ /* 0x000fe20007810000 */
[----:B------:R-:W-:-:S05]  /*81a0*/  BRA.DIV ~URZ, `(.L_x_53) ;  /* 0x000081227f007947 */ /* 0x000fca000b800000 */
[----:B------:R1:W2:Y:S02]  /*81b0*/  SHFL.BFLY PT, R0, R4, 0x2, 0x1f ;  /* 0x0c401f0004007f89 */ /* 0x0002a400000e0000 */
.L_x_130:
[----:B-12---:R-:W-:Y:S01]  /*81c0*/  FMNMX.FTZ R4, R4, R0, !PT ;  /* 0x0000000004047209 */ /* 0x006fe20007810000 */
[----:B------:R-:W-:-:S05]  /*81d0*/  BRA.DIV ~URZ, `(.L_x_54) ;  /* 0x000081327f007947 */ /* 0x000fca000b800000 */
[----:B------:R-:W1:Y:S02]  /*81e0*/  SHFL.BFLY PT, R0, R4, 0x1, 0x1f ;  /* 0x0c201f0004007f89 */ /* 0x000e6400000e0000 */
[----:B-1----:R-:W-:Y:S02]  /*81f0*/  FMNMX.FTZ R133, R4, R0, !PT ;  /* 0x0000000004857209 */ /* 0x002fe40007810000 */
[----:B------:R-:W1:Y:S02]  /*8200*/  SHFL.BFLY PT, R0, R5, 0x2, 0x1f ;  /* 0x0c401f0005007f89 */ /* 0x000e6400000e0000 */
[----:B-1----:R-:W-:Y:S05]  /*8210*/  FMNMX.FTZ R4, R5, R0, !PT ;  /* 0x0000000005047209 */ /* 0x002fea0007810000 */
[----:B------:R1:W2:Y:S02]  /*8220*/  SHFL.BFLY PT, R0, R4, 0x1, 0x1f ;  /* 0x0c201f0004007f89 */ /* 0x0002a400000e0000 */
.L_x_131:
[----:B------:R-:W3:Y:S01]  /*8230*/  LDL.LU R20, [R1+0x8] ;  /* 0x0000080001147983 */ /* 0x000ee20000300800 */
[----:B--2---:R-:W-:Y:S01]  /*8240*/  FMNMX.FTZ R3, R0, R4, !PT ;  /* 0x0000000400037209 */ /* 0x004fe20007810000 */
[C---:B-1----:R-:W-:Y:S01]  /*8250*/  FMUL.FTZ R4, R133.reuse, c[0x0][0x2d0] ;  /* 0x0000b40085047a20 */ /* 0x042fe20000410000 */
[----:B------:R-:W-:Y:S01]  /*8260*/  WARPSYNC 0xffffffff ;  /* 0xffffffff00007948 */ /* 0x000fe20003800000 */
[----:B------:R-:W-:Y:S02]  /*8270*/  FADD.FTZ R0, -R133, R134 ;  /* 0x0000008685007221 */ /* 0x000fe40000010100 */
[--C-:B------:R-:W-:Y:S02]  /*8280*/  FFMA.FTZ R7, R248, c[0x0][0x2d0], -R4.reuse ;  /* 0x0000b400f8077a23 */ /* 0x100fe40000010804 */
[----:B------:R-:W-:Y:S02]  /*8290*/  FMUL.FTZ R0, R0, c[0x0][0x2d0] ;  /* 0x0000b40000007a20 */ /* 0x000fe40000410000 */
[--C-:B------:R-:W-:Y:S02]  /*82a0*/  FFMA.FTZ R8, R249, c[0x0][0x2d0], -R4.reuse ;  /* 0x0000b400f9087a23 */ /* 0x100fe40000010804 */
[--C-:B------:R-:W-:Y:S01]  /*82b0*/  FFMA.FTZ R19, R172, c[0x0][0x2d0], -R4.reuse ;  /* 0x0000b400ac137a23 */ /* 0x100fe20000010804 */
[----:B------:R-:W-:Y:S01]  /*82c0*/  MUFU.EX2 R2, R0 ;  /* 0x0000000000027308 */ /* 0x000fe20000000800 */
[--C-:B------:R-:W-:Y:S02]  /*82d0*/  FFMA.FTZ R248, R170, c[0x0][0x2d0], -R4.reuse ;  /* 0x0000b400aaf87a23 */ /* 0x100fe40000010804 */
[--C-:B------:R-:W-:Y:S02]  /*82e0*/  FFMA.FTZ R11, R11, c[0x0][0x2d0], -R4.reuse ;  /* 0x0000b4000b0b7a23 */ /* 0x100fe40000010804 */
[--C-:B------:R-:W-:Y:S02]  /*82f0*/  FFMA.FTZ R10, R10, c[0x0][0x2d0], -R4.reuse ;  /* 0x0000b4000a0a7a23 */ /* 0x100fe40000010804 */
[--C-:B------:R-:W-:Y:S02]  /*8300*/  FFMA.FTZ R5, R175, c[0x0][0x2d0], -R4.reuse ;  /* 0x0000b400af057a23 */ /* 0x100fe40000010804 */
[--C-:B------:R-:W-:Y:S01]  /*8310*/  FFMA.FTZ R249, R171, c[0x0][0x2d0], -R4.reuse ;  /* 0x0000b400abf97a23 */ /* 0x100fe20000010804 */
[----:B------:R-:W-:Y:S01]  /*8320*/  MUFU.EX2 R7, R7 ;  /* 0x0000000700077308 */ /* 0x000fe20000000800 */
[--C-:B------:R-:W-:Y:S01]  /*8330*/  FFMA.FTZ R15, R15, c[0x0][0x2d0], -R4.reuse ;  /* 0x0000b4000f0f7a23 */ /* 0x100fe20000010804 */
[----:B------:R-:W-:Y:S01]  /*8340*/  MOV R171, R19 ;  /* 0x0000001300ab7202 */ /* 0x000fe20000000f00 */
[--C-:B------:R-:W-:Y:S02]  /*8350*/  FFMA.FTZ R14, R14, c[0x0][0x2d0], -R4.reuse ;  /* 0x0000b4000e0e7a23 */ /* 0x100fe40000010804 */
[--C-:B------:R-:W-:Y:S02]  /*8360*/  FFMA.FTZ R6, R177, c[0x0][0x2d0], -R4.reuse ;  /* 0x0000b400b1067a23 */ /* 0x100fe40000010804 */
[----:B------:R-:W-:Y:S03]  /*8370*/  FFMA.FTZ R177, R168, c[0x0][0x2d0], -R4 ;  /* 0x0000b400a8b17a23 */ /* 0x000fe60000010804 */
[----:B------:R-:W3:Y:S10]  /*8380*/  MUFU.EX2 R4, R8 ;  /* 0x0000000800047308 */ /* 0x000ef40000000800 */
[----:B------:R-:W-:Y:S10]  /*8390*/  MUFU.EX2 R8, R5 ;  /* 0x0000000500087308 */ /* 0x000ff40000000800 */
[----:B------:R-:W1:Y:S01]  /*83a0*/  MUFU.EX2 R9, R6 ;  /* 0x0000000600097308 */ /* 0x000e620000000800 */
[----:B---3--:R-:W-:Y:S01]  /*83b0*/  FFMA.FTZ R0, R2, R20, R4 ;  /* 0x0000001402007223 */ /* 0x008fe20000010004 */
[----:B------:R-:W-:Y:S01]  /*83c0*/  F2FP.BF16.PACK_AB R168, R7, R4 ;  /* 0x0000000407a8723e */ /* 0x000fe200000010ff */
[----:B------:R-:W-:Y:S01]  /*83d0*/  FMUL.FTZ R4, R3, c[0x0][0x2d0] ;  /* 0x0000b40003047a20 */ /* 0x000fe20000410000 */
[----:B-1----:R-:W-:Y:S01]  /*83e0*/  F2FP.BF16.PACK_AB R170, R8, R9 ;  /* 0x0000000908aa723e */ /* 0x002fe200000010ff */
[----:B------:R-:W-:Y:S02]  /*83f0*/  FADD.FTZ R6, R7, R0 ;  /* 0x0000000007067221 */ /* 0x000fe40000010000 */
[--C-:B------:R-:W-:Y:S02]  /*8400*/  FFMA.FTZ R5, R179, c[0x0][0x2d0], -R4.reuse ;  /* 0x0000b400b3057a23 */ /* 0x100fe40000010804 */
[--C-:B------:R-:W-:Y:S02]  /*8410*/  FFMA.FTZ R172, R169, c[0x0][0x2d0], -R4.reuse ;  /* 0x0000b400a9ac7a23 */ /* 0x100fe40000010804 */
[----:B------:R1:W-:Y:S01]  /*8420*/  MUFU.EX2 R169, R5 ;  /* 0x0000000500a97308 */ /* 0x0003e20000000800 */
[----:B------:R-:W-:Y:S02]  /*8430*/  FFMA.FTZ R12, R12, c[0x0][0x2d0], -R4 ;  /* 0x0000b4000c0c7a23 */ /* 0x000fe40000010804 */
[----:B------:R-:W-:Y:S02]  /*8440*/  FADD.FTZ R0, -R3, R132 ;  /* 0x0000008403007221 */ /* 0x000fe40000010100 */
[----:B------:R-:W-:Y:S02]  /*8450*/  FMUL.FTZ R24, R2, R136 ;  /* 0x0000008802187220 */ /* 0x000fe40000410000 */
[----:B------:R-:W-:Y:S02]  /*8460*/  FMUL.FTZ R0, R0, c[0x0][0x2d0] ;  /* 0x0000b40000007a20 */ /* 0x000fe40000410000 */
[----:B------:R-:W-:Y:S02]  /*8470*/  FMUL.FTZ R25, R2, R137 ;  /* 0x0000008902197220 */ /* 0x000fe40000410000 */
[--C-:B------:R-:W-:Y:S02]  /*8480*/  FFMA.FTZ R7, R250, c[0x0][0x2d0], -R4.reuse ;  /* 0x0000b400fa077a23 */ /* 0x100fe40000010804 */
[----:B------:R-:W2:Y:S01]  /*8490*/  MUFU.EX2 R0, R0 ;  /* 0x0000000000007308 */ /* 0x000ea20000000800 */
[--C-:B------:R-:W-:Y:S02]  /*84a0*/  FFMA.FTZ R250, R13, c[0x0][0x2d0], -R4.reuse ;  /* 0x0000b4000dfa7a23 */ /* 0x100fe40000010804 */
[----:B------:R-:W-:Y:S01]  /*84b0*/  FMUL.FTZ R13, R2, R149 ;  /* 0x00000095020d7220 */ /* 0x000fe20000410000 */
[----:B------:R-:W-:Y:S01]  /*84c0*/  MOV R149, R14 ;  /* 0x0000000e00957202 */ /* 0x000fe20000000f00 */
[--C-:B------:R-:W-:Y:S02]  /*84d0*/  FFMA.FTZ R132, R178, c[0x0][0x2d0], -R4.reuse ;  /* 0x0000b400b2847a23 */ /* 0x100fe40000010804 */
[--C-:B------:R-:W-:Y:S02]  /*84e0*/  FFMA.FTZ R134, R176, c[0x0][0x2d0], -R4.reuse ;  /* 0x0000b400b0867a23 */ /* 0x100fe40000010804 */
[--C-:B------:R-:W-:Y:S02]  /*84f0*/  FFMA.FTZ R175, R18, c[0x0][0x2d0], -R4.reuse ;  /* 0x0000b40012af7a23 */ /* 0x100fe40000010804 */
[C---:B-1----:R-:W-:Y:S01]  /*8500*/  FMUL.FTZ R5, R2.reuse, R157 ;  /* 0x0000009d02057220 */ /* 0x042fe20000410000 */
[----:B------:R-:W-:Y:S01]  /*8510*/  MOV R157, R12 ;  /* 0x0000000c009d7202 */ /* 0x000fe20000000f00 */
[----:B------:R-:W-:Y:S02]  /*8520*/  FMUL.FTZ R12, R2, R148 ;  /* 0x00000094020c7220 */ /* 0x000fe40000410000 */
[----:B------:R-:W3:Y:S01]  /*8530*/  LDL.LU R148, [R1+0xc] ;  /* 0x00000c0001947983 */ /* 0x000ee20000300800 */
[--C-:B------:R-:W-:Y:S02]  /*8540*/  FFMA.FTZ R174, R174, c[0x0][0x2d0], -R4.reuse ;  /* 0x0000b400aeae7a23 */ /* 0x100fe40000010804 */
[--C-:B------:R-:W-:Y:S02]  /*8550*/  FFMA.FTZ R173, R173, c[0x0][0x2d0], -R4.reuse ;  /* 0x0000b400adad7a23 */ /* 0x100fe40000010804 */
[--C-:B------:R-:W-:Y:S02]  /*8560*/  FFMA.FTZ R179, R17, c[0x0][0x2d0], -R4.reuse ;  /* 0x0000b40011b37a23 */ /* 0x100fe40000010804 */
[----:B------:R-:W-:Y:S01]  /*8570*/  FMUL.FTZ R17, R2, R145 ;  /* 0x0000009102117220 */ /* 0x000fe20000410000 */
[----:B------:R-:W-:Y:S01]  /*8580*/  MOV R145, R149 ;  /* 0x0000009500917202 */ /* 0x000fe20000000f00 */
[C---:B--2---:R-:W-:Y:S01]  /*8590*/  FMUL.FTZ R26, R0.reuse, R138 ;  /* 0x0000008a001a7220 */ /* 0x044fe20000410000 */
[----:B------:R-:W-:Y:S01]  /*85a0*/  MUFU.EX2 R149, R132 ;  /* 0x0000008400957308 */ /* 0x000fe20000000800 */
[C---:B------:R-:W-:Y:S02]  /*85b0*/  FMUL.FTZ R27, R0.reuse, R139 ;  /* 0x0000008b001b7220 */ /* 0x040fe40000410000 */
[----:B------:R-:W1:Y:S01]  /*85c0*/  LDSM.16.MT88.4 R136, [R237] ;  /* 0x00000000ed88783b */ /* 0x000e620000004200 */
[----:B------:R-:W-:Y:S02]  /*85d0*/  FMUL.FTZ R14, R0, R150 ;  /* 0x00000096000e7220 */ /* 0x000fe40000410000 */
[----:B------:R-:W-:Y:S02]  /*85e0*/  FFMA.FTZ R178, R16, c[0x0][0x2d0], -R4 ;  /* 0x0000b40010b27a23 */ /* 0x000fe40000010804 */
[C---:B------:R-:W-:Y:S02]  /*85f0*/  FMUL.FTZ R4, R2.reuse, R156 ;  /* 0x0000009c02047220 */ /* 0x040fe40000410000 */
[----:B------:R2:W-:Y:S01]  /*8600*/  MUFU.EX2 R156, R7 ;  /* 0x00000007009c7308 */ /* 0x0005e20000000800 */
[----:B------:R-:W-:Y:S02]  /*8610*/  FADD.FTZ R6, R9, R6 ;  /* 0x0000000609067221 */ /* 0x000fe40000010000 */
[----:B------:R-:W-:Y:S01]  /*8620*/  FMUL.FTZ R20, R2, R140 ;  /* 0x0000008c02147220 */ /* 0x000fe20000410000 */
[----:B------:R-:W-:Y:S01]  /*8630*/  MOV R140, R171 ;  /* 0x000000ab008c7202 */ /* 0x000fe20000000f00 */
[----:B------:R-:W-:Y:S02]  /*8640*/  FADD.FTZ R176, R8, R6 ;  /* 0x0000000608b07221 */ /* 0x000fe40000010000 */
[----:B------:R-:W-:Y:S01]  /*8650*/  FMUL.FTZ R6, R0, R158 ;  /* 0x0000009e00067220 */ /* 0x000fe20000410000 */
[----:B------:R-:W-:Y:S01]  /*8660*/  MOV R158, R145 ;  /* 0x00000091009e7202 */ /* 0x000fe20000000f00 */
[----:B------:R-:W-:Y:S01]  /*8670*/  FMUL.FTZ R8, R2, R152 ;  /* 0x0000009802087220 */ /* 0x000fe20000410000 */
[----:B------:R-:W4:Y:S01]  /*8680*/  MUFU.EX2 R150, R134 ;  /* 0x0000008600967308 */ /* 0x000f220000000800 */
[----:B------:R-:W-:Y:S01]  /*8690*/  MOV R152, R10 ;  /* 0x0000000a00987202 */ /* 0x000fe20000000f00 */
[----:B------:R-:W-:Y:S02]  /*86a0*/  FMUL.FTZ R10, R0, R154 ;  /* 0x0000009a000a7220 */ /* 0x000fe40000410000 */
[----:B------:R-:W-:Y:S01]  /*86b0*/  FMUL.FTZ R9, R2, R153 ;  /* 0x0000009902097220 */ /* 0x000fe20000410000 */
[----:B------:R-:W-:Y:S01]  /*86c0*/  MOV R153, R11 ;  /* 0x0000000b00997202 */ /* 0x000fe20000000f00 */
[----:B------:R-:W-:Y:S02]  /*86d0*/  FMUL.FTZ R11, R0, R155 ;  /* 0x0000009b000b7220 */ /* 0x000fe40000410000 */
[----:B------:R-:W-:Y:S01]  /*86e0*/  FMUL.FTZ R16, R2, R144 ;  /* 0x0000009002107220 */ /* 0x000fe20000410000 */
[----:B------:R-:W-:Y:S01]  /*86f0*/  MOV R144, R15 ;  /* 0x0000000f00907202 */ /* 0x000fe20000000f00 */
[C---:B------:R-:W-:Y:S01]  /*8700*/  FMUL.FTZ R15, R0.reuse, R151 ;  /* 0x00000097000f7220 */ /* 0x040fe20000410000 */
[----:B------:R5:W-:Y:S01]  /*8710*/  MUFU.EX2 R132, R140 ;  /* 0x0000008c00847308 */ /* 0x000be20000000800 */
[C---:B------:R-:W-:Y:S02]  /*8720*/  FMUL.FTZ R18, R0.reuse, R146 ;  /* 0x0000009200127220 */ /* 0x040fe40000410000 */
[C---:B--2---:R-:W-:Y:S01]  /*8730*/  FMUL.FTZ R7, R0.reuse, R159 ;  /* 0x0000009f00077220 */ /* 0x044fe20000410000 */
[----:B------:R-:W-:Y:S01]  /*8740*/  MOV R159, R144 ;  /* 0x00000090009f7202 */ /* 0x000fe20000000f00 */
[----:B------:R-:W-:Y:S02]  /*8750*/  FMUL.FTZ R19, R0, R147 ;  /* 0x0000009300137220 */ /* 0x000fe40000410000 */
[----:B------:R-:W-:Y:S02]  /*8760*/  FMUL.FTZ R21, R2, R141 ;  /* 0x0000008d02157220 */ /* 0x000fe40000410000 */
[C---:B------:R-:W-:Y:S01]  /*8770*/  FMUL.FTZ R22, R0.reuse, R142 ;  /* 0x0000008e00167220 */ /* 0x040fe20000410000 */
[----:B------:R-:W-:Y:S01]  /*8780*/  MUFU.EX2 R144, R248 ;  /* 0x000000f800907308 */ /* 0x000fe20000000800 */
[----:B------:R-:W-:Y:S01]  /*8790*/  FMUL.FTZ R23, R0, R143 ;  /* 0x0000008f00177220 */ /* 0x000fe20000410000 */
[----:B----4-:R-:W-:Y:S01]  /*87a0*/  F2FP.BF16.PACK_AB R171, R150, R149 ;  /* 0x0000009596ab723e */ /* 0x010fe200000010ff */
[C---:B------:R-:W-:Y:S02]  /*87b0*/  FMUL.FTZ R28, R2.reuse, R28 ;  /* 0x0000001c021c7220 */ /* 0x040fe40000410000 */
[----:B------:R-:W-:Y:S02]  /*87c0*/  FMUL.FTZ R29, R2, R29 ;  /* 0x0000001d021d7220 */ /* 0x000fe40000410000 */
[C---:B------:R-:W-:Y:S02]  /*87d0*/  FMUL.FTZ R30, R0.reuse, R30 ;  /* 0x0000001e001e7220 */ /* 0x040fe40000410000 */
[----:B------:R-:W-:Y:S01]  /*87e0*/  FMUL.FTZ R31, R0, R31 ;  /* 0x0000001f001f7220 */ /* 0x000fe20000410000 */
[----:B------:R-:W-:Y:S01]  /*87f0*/  MUFU.EX2 R134, R177 ;  /* 0x000000b100867308 */ /* 0x000fe20000000800 */
[C---:B------:R-:W-:Y:S02]  /*8800*/  FMUL.FTZ R32, R2.reuse, R32 ;  /* 0x0000002002207220 */ /* 0x040fe40000410000 */
[----:B------:R-:W-:Y:S01]  /*8810*/  FMUL.FTZ R33, R2, R33 ;  /* 0x0000002102217220 */ /* 0x000fe20000410000 */
[----:B-----5:R-:W-:Y:S01]  /*8820*/  LDSM.16.MT88.4 R140, [R237+0x800] ;  /* 0x00080000ed8c783b */ /* 0x020fe20000004200 */
[C---:B------:R-:W-:Y:S02]  /*8830*/  FMUL.FTZ R34, R0.reuse, R34 ;  /* 0x0000002200227220 */ /* 0x040fe40000410000 */
[----:B------:R-:W-:Y:S02]  /*8840*/  FMUL.FTZ R35, R0, R35 ;  /* 0x0000002300237220 */ /* 0x000fe40000410000 */
[C---:B------:R-:W-:Y:S01]  /*8850*/  FMUL.FTZ R36, R2.reuse, R36 ;  /* 0x0000002402247220 */ /* 0x040fe20000410000 */
[----:B------:R-:W2:Y:S01]  /*8860*/  MUFU.EX2 R151, R174 ;  /* 0x000000ae00977308 */ /* 0x000ea20000000800 */
[----:B------:R-:W-:Y:S02]  /*8870*/  FMUL.FTZ R37, R2, R37 ;  /* 0x0000002502257220 */ /* 0x000fe40000410000 */
[C---:B------:R-:W-:Y:S02]  /*8880*/  FMUL.FTZ R38, R0.reuse, R38 ;  /* 0x0000002600267220 */ /* 0x040fe40000410000 */
[----:B------:R-:W-:Y:S02]  /*8890*/  FMUL.FTZ R39, R0, R39 ;  /* 0x0000002700277220 */ /* 0x000fe40000410000 */
[C---:B------:R-:W-:Y:S02]  /*88a0*/  FMUL.FTZ R40, R2.reuse, R40 ;  /* 0x0000002802287220 */ /* 0x040fe40000410000 */
[----:B------:R-:W-:Y:S01]  /*88b0*/  FMUL.FTZ R41, R2, R41 ;  /* 0x0000002902297220 */ /* 0x000fe20000410000 */
[----:B------:R-:W-:Y:S01]  /*88c0*/  MUFU.EX2 R248, R172 ;  /* 0x000000ac00f87308 */ /* 0x000fe20000000800 */
[C---:B------:R-:W-:Y:S02]  /*88d0*/  FMUL.FTZ R42, R0.reuse, R42 ;  /* 0x0000002a002a7220 */ /* 0x040fe40000410000 */
[----:B------:R-:W-:Y:S02]  /*88e0*/  FMUL.FTZ R43, R0, R43 ;  /* 0x0000002b002b7220 */ /* 0x000fe40000410000 */
[C---:B------:R-:W-:Y:S02]  /*88f0*/  FMUL.FTZ R44, R2.reuse, R44 ;  /* 0x0000002c022c7220 */ /* 0x040fe40000410000 */
[----:B------:R-:W-:Y:S02]  /*8900*/  FMUL.FTZ R45, R2, R45 ;  /* 0x0000002d022d7220 */ /* 0x000fe40000410000 */
[C---:B------:R-:W-:Y:S01]  /*8910*/  FMUL.FTZ R46, R0.reuse, R46 ;  /* 0x0000002e002e7220 */ /* 0x040fe20000410000 */
[----:B------:R-:W-:Y:S01]  /*8920*/  MUFU.EX2 R177, R175 ;  /* 0x000000af00b17308 */ /* 0x000fe20000000800 */
[----:B------:R-:W-:Y:S02]  /*8930*/  FMUL.FTZ R47, R0, R47 ;  /* 0x0000002f002f7220 */ /* 0x000fe40000410000 */
[C---:B------:R-:W-:Y:S02]  /*8940*/  FMUL.FTZ R48, R2.reuse, R48 ;  /* 0x0000003002307220 */ /* 0x040fe40000410000 */
[----:B------:R-:W-:Y:S02]  /*8950*/  FMUL.FTZ R49, R2, R49 ;  /* 0x0000003102317220 */ /* 0x000fe40000410000 */
[C---:B------:R-:W-:Y:S02]  /*8960*/  FMUL.FTZ R50, R0.reuse, R50 ;  /* 0x0000003200327220 */ /* 0x040fe40000410000 */
[----:B------:R-:W-:Y:S01]  /*8970*/  FMUL.FTZ R51, R0, R51 ;  /* 0x0000003300337220 */ /* 0x000fe20000410000 */
[----:B------:R2:W-:Y:S01]  /*8980*/  MUFU.EX2 R174, R179 ;  /* 0x000000b300ae7308 */ /* 0x0005e20000000800 */
[C---:B------:R-:W-:Y:S02]  /*8990*/  FMUL.FTZ R52, R2.reuse, R52 ;  /* 0x0000003402347220 */ /* 0x040fe40000410000 */
[----:B------:R-:W-:Y:S02]  /*89a0*/  FMUL.FTZ R53, R2, R53 ;  /* 0x0000003502357220 */ /* 0x000fe40000410000 */
[C---:B------:R-:W-:Y:S02]  /*89b0*/  FMUL.FTZ R54, R0.reuse, R54 ;  /* 0x0000003600367220 */ /* 0x040fe40000410000 */
[----:B------:R-:W-:Y:S02]  /*89c0*/  FMUL.FTZ R55, R0, R55 ;  /* 0x0000003700377220 */ /* 0x000fe40000410000 */
[C---:B------:R-:W-:Y:S01]  /*89d0*/  FMUL.FTZ R56, R2.reuse, R56 ;  /* 0x0000003802387220 */ /* 0x040fe20000410000 */
[----:B------:R4:W-:Y:S01]  /*89e0*/  MUFU.EX2 R175, R178 ;  /* 0x000000b200af7308 */ /* 0x0009e20000000800 */
[----:B------:R-:W-:Y:S02]  /*89f0*/  FMUL.FTZ R57, R2, R57 ;  /* 0x0000003902397220 */ /* 0x000fe40000410000 */
[C---:B------:R-:W-:Y:S02]  /*8a00*/  FMUL.FTZ R58, R0.reuse, R58 ;  /* 0x0000003a003a7220 */ /* 0x040fe40000410000 */
[----:B------:R-:W-:Y:S02]  /*8a10*/  FMUL.FTZ R59, R0, R59 ;  /* 0x0000003b003b7220 */ /* 0x000fe40000410000 */
[C---:B------:R-:W-:Y:S02]  /*8a20*/  FMUL.FTZ R60, R2.reuse, R60 ;  /* 0x0000003c023c7220 */ /* 0x040fe40000410000 */
[----:B------:R-:W-:Y:S01]  /*8a30*/  FMUL.FTZ R61, R2, R61 ;  /* 0x0000003d023d7220 */ /* 0x000fe20000410000 */
[----:B------:R-:W-:Y:S01]  /*8a40*/  MUFU.EX2 R172, R250 ;  /* 0x000000fa00ac7308 */ /* 0x000fe20000000800 */
[C---:B------:R-:W-:Y:S02]  /*8a50*/  FMUL.FTZ R62, R0.reuse, R62 ;  /* 0x0000003e003e7220 */ /* 0x040fe40000410000 */
[----:B------:R-:W-:Y:S01]  /*8a60*/  FMUL.FTZ R63, R0, R63 ;  /* 0x0000003f003f7220 */ /* 0x000fe20000410000 */
[----:B--2---:R-:W-:Y:S01]  /*8a70*/  MOV R179, R151 ;  /* 0x0000009700b37202 */ /* 0x004fe20000000f00 */
[C---:B------:R-:W-:Y:S02]  /*8a80*/  FMUL.FTZ R64, R2.reuse, R64 ;  /* 0x0000004002407220 */ /* 0x040fe40000410000 */
[----:B------:R-:W-:Y:S02]  /*8a90*/  FMUL.FTZ R65, R2, R65 ;  /* 0x0000004102417220 */ /* 0x000fe40000410000 */
[C---:B------:R-:W-:Y:S02]  /*8aa0*/  FMUL.FTZ R66, R0.reuse, R66 ;  /* 0x0000004200427220 */ /* 0x040fe40000410000 */
[----:B------:R-:W-:Y:S02]  /*8ab0*/  FMUL.FTZ R67, R0, R67 ;  /* 0x0000004300437220 */ /* 0x000fe40000410000 */
[C---:B------:R-:W-:Y:S01]  /*8ac0*/  FMUL.FTZ R68, R2.reuse, R68 ;  /* 0x0000004402447220 */ /* 0x040fe20000410000 */
[----:B----4-:R-:W-:Y:S01]  /*8ad0*/  MOV R178, R150 ;  /* 0x0000009600b27202 */ /* 0x010fe20000000f00 */
[----:B------:R-:W-:Y:S02]  /*8ae0*/  FMUL.FTZ R69, R2, R69 ;  /* 0x0000004502457220 */ /* 0x000fe40000410000 */
[C---:B------:R-:W-:Y:S02]  /*8af0*/  FMUL.FTZ R70, R0.reuse, R70 ;  /* 0x0000004600467220 */ /* 0x040fe40000410000 */
        /* <DEDUP_REMOVED lines=52> */
[C---:B------:R-:W-:Y:S02]  /*8e40*/  FMUL.FTZ R123, R0.reuse, R123 ;  /* 0x0000007b007b7220 */ /* 0x040fe40000410000 */
[C---:B------:R-:W-:Y:S02]  /*8e50*/  FMUL.FTZ R126, R0.reuse, R126 ;  /* 0x0000007e007e7220 */ /* 0x040fe40000410000 */
[C---:B------:R-:W-:Y:S02]  /*8e60*/  FMUL.FTZ R127, R0.reuse, R127 ;  /* 0x0000007f007f7220 */ /* 0x040fe40000410000 */
[C---:B------:R-:W-:Y:S02]  /*8e70*/  FMUL.FTZ R130, R0.reuse, R130 ;  /* 0x0000008200827220 */ /* 0x040fe40000410000 */
[----:B------:R-:W-:Y:S02]  /*8e80*/  FMUL.FTZ R131, R0, R131 ;  /* 0x0000008300837220 */ /* 0x000fe40000410000 */
[C---:B------:R-:W-:Y:S02]  /*8e90*/  FMUL.FTZ R124, R2.reuse, R124 ;  /* 0x0000007c027c7220 */ /* 0x040fe40000410000 */
[C---:B------:R-:W-:Y:S02]  /*8ea0*/  FMUL.FTZ R125, R2.reuse, R125 ;  /* 0x0000007d027d7220 */ /* 0x040fe40000410000 */
[C---:B------:R-:W-:Y:S02]  /*8eb0*/  FMUL.FTZ R128, R2.reuse, R128 ;  /* 0x0000008002807220 */ /* 0x040fe40000410000 */
[----:B------:R-:W-:Y:S02]  /*8ec0*/  FMUL.FTZ R129, R2, R129 ;  /* 0x0000008102817220 */ /* 0x000fe40000410000 */
[----:B------:R-:W2:Y:S10]  /*8ed0*/  MUFU.EX2 R2, R249 ;  /* 0x000000f900027308 */ /* 0x000eb40000000800 */
[----:B------:R-:W4:Y:S10]  /*8ee0*/  MUFU.EX2 R249, R173 ;  /* 0x000000ad00f97308 */ /* 0x000f340000000800 */
[----:B------:R-:W5:Y:S01]  /*8ef0*/  MUFU.EX2 R173, R157 ;  /* 0x0000009d00ad7308 */ /* 0x000f620000000800 */
[----:B---3--:R-:W-:Y:S01]  /*8f00*/  FFMA.FTZ R148, R0, R148, R169 ;  /* 0x0000009400947223 */ /* 0x008fe200000100a9 */
[----:B------:R-:W-:Y:S01]  /*8f10*/  F2FP.BF16.PACK_AB R169, R156, R169 ;  /* 0x000000a99ca9723e */ /* 0x000fe200000010ff */
[----:B------:R-:W-:Y:S04]  /*8f20*/  FADD.FTZ R0, R132, R176 ;  /* 0x000000b084007221 */ /* 0x000fe80000010000 */
[----:B--2---:R-:W-:Y:S02]  /*8f30*/  FADD.FTZ R0, R2, R0 ;  /* 0x0000000002007221 */ /* 0x004fe40000010000 */
[C---:B-1----:R-:W-:Y:S05]  /*8f40*/  HMMA.16816.F32.BF16 R4, R168.reuse, R136, R4 ;  /* 0x00000088a804723c */ /* 0x042fea0000041804 */
[----:B------:R-:W-:Y:S03]  /*8f50*/  FADD.FTZ R0, R144, R0 ;  /* 0x0000000090007221 */ /* 0x000fe60000010000 */
[C---:B------:R-:W-:Y:S01]  /*8f60*/  HMMA.16816.F32.BF16 R8, R168.reuse, R138, R8 ;  /* 0x0000008aa808723c */ /* 0x040fe20000041808 */
[----:B------:R-:W1:Y:S03]  /*8f70*/  LDSM.16.MT88.4 R136, [R239] ;  /* 0x00000000ef88783b */ /* 0x000e660000004200 */
[----:B------:R-:W-:Y:S04]  /*8f80*/  FADD.FTZ R0, R134, R0 ;  /* 0x0000000086007221 */ /* 0x000fe80000010000 */
[C---:B-1----:R-:W-:Y:S08]  /*8f90*/  HMMA.16816.F32.BF16 R12, R168.reuse, R136, R12 ;  /* 0x00000088a80c723c */ /* 0x042ff0000004180c */
[C---:B------:R-:W-:Y:S01]  /*8fa0*/  HMMA.16816.F32.BF16 R16, R168.reuse, R138, R16 ;  /* 0x0000008aa810723c */ /* 0x040fe20000041810 */
[----:B------:R-:W1:Y:S07]  /*8fb0*/  LDSM.16.MT88.4 R136, [R238] ;  /* 0x00000000ee88783b */ /* 0x000e6e0000004200 */
[C---:B-1----:R-:W-:Y:S08]  /*8fc0*/  HMMA.16816.F32.BF16 R20, R168.reuse, R136, R20 ;  /* 0x00000088a814723c */ /* 0x042ff00000041814 */
[C---:B------:R-:W-:Y:S01]  /*8fd0*/  HMMA.16816.F32.BF16 R24, R168.reuse, R138, R24 ;  /* 0x0000008aa818723c */ /* 0x040fe20000041818 */
[----:B------:R-:W1:Y:S07]  /*8fe0*/  LDSM.16.MT88.4 R136, [R242] ;  /* 0x00000000f288783b */ /* 0x000e6e0000004200 */
        /* <DEDUP_REMOVED lines=39> */
[----:B------:R-:W1:Y:S03]  /*9260*/  MUFU.EX2 R132, R159 ;  /* 0x0000009f00847308 */ /* 0x000e660000000800 */
[----:B----4-:R-:W-:Y:S03]  /*9270*/  F2FP.BF16.PACK_AB R137, R249, R151 ;  /* 0x00000097f989723e */ /* 0x010fe600000010ff */
[----:B------:R-:W-:Y:S02]  /*9280*/  F2FP.BF16.PACK_AB R138, R134, R144 ;  /* 0x00000090868a723e */ /* 0x000fe400000010ff */
[----:B------:R-:W2:Y:S02]  /*9290*/  LDSM.16.MT88.4 R144, [R239+0x800] ;  /* 0x00080000ef90783b */ /* 0x000ea40000004200 */
[----:B------:R-:W-:Y:S01]  /*92a0*/  MUFU.EX2 R134, R152 ;  /* 0x0000009800867308 */ /* 0x000fe20000000800 */
[----:B------:R-:W-:Y:S02]  /*92b0*/  F2FP.BF16.PACK_AB R139, R177, R248 ;  /* 0x000000f8b18b723e */ /* 0x000fe400000010ff */
[----:B------:R-:W-:Y:S02]  /*92c0*/  F2FP.BF16.PACK_AB R169, R175, R174 ;  /* 0x000000aeafa9723e */ /* 0x000fe400000010ff */
[----:B-----5:R-:W-:Y:S03]  /*92d0*/  F2FP.BF16.PACK_AB R171, R173, R172 ;  /* 0x000000acadab723e */ /* 0x020fe600000010ff */
[C---:B------:R-:W-:Y:S02]  /*92e0*/  HMMA.16816.F32.BF16 R4, R136.reuse, R140, R4 ;  /* 0x0000008c8804723c */ /* 0x040fe40000041804 */
[----:B------:R-:W3:Y:S03]  /*92f0*/  MUFU.EX2 R2, R158 ;  /* 0x0000009e00027308 */ /* 0x000ee60000000800 */
[----:B-1----:R-:W-:Y:S03]  /*9300*/  FADD.FTZ R0, R132, R0 ;  /* 0x0000000084007221 */ /* 0x002fe60000010000 */
[C---:B------:R-:W-:Y:S01]  /*9310*/  HMMA.16816.F32.BF16 R8, R136.reuse, R142, R8 ;  /* 0x0000008e8808723c */ /* 0x040fe20000041808 */
[----:B------:R-:W1:Y:S03]  /*9320*/  LDSM.16.MT88.4 R140, [R238+0x800] ;  /* 0x00080000ee8c783b */ /* 0x000e660000004200 */
[C---:B---3--:R-:W-:Y:S01]  /*9330*/  F2FP.BF16.PACK_AB R168, R2.reuse, R132 ;  /* 0x0000008402a8723e */ /* 0x048fe200000010ff */
[----:B------:R-:W-:Y:S02]  /*9340*/  FADD.FTZ R0, R2, R0 ;  /* 0x0000000002007221 */ /* 0x000fe40000010000 */
[----:B------:R-:W-:Y:S01]  /*9350*/  FADD.FTZ R2, R156, R148 ;  /* 0x000000949c027221 */ /* 0x000fe20000010000 */
        /* <DEDUP_REMOVED lines=39> */
[C---:B-1----:R-:W-:Y:S01]  /*95d0*/  HMMA.16816.F32.BF16 R116, R136.reuse, R140, R116 ;  /* 0x0000008c8874723c */ /* 0x042fe20000041874 */
[----:B------:R-:W1:Y:S07]  /*95e0*/  MUFU.EX2 R140, R153 ;  /* 0x00000099008c7308 */ /* 0x000e6e0000000800 */
[C---:B------:R-:W-:Y:S04]  /*95f0*/  HMMA.16816.F32.BF16 R120, R136.reuse, R142, R120 ;  /* 0x0000008e8878723c */ /* 0x040fe80000041878 */
[----:B-1----:R-:W-:Y:S01]  /*9600*/  FADD.FTZ R0, R140, R0 ;  /* 0x000000008c007221 */ /* 0x002fe20000010000 */
[----:B------:R-:W1:Y:S01]  /*9610*/  LDSM.16.MT88.4 R152, [R237+0x1000] ;  /* 0x00100000ed98783b */ /* 0x000e620000004200 */
[C---:B------:R-:W-:Y:S02]  /*9620*/  F2FP.BF16.PACK_AB R170, R134.reuse, R140 ;  /* 0x0000008c86aa723e */ /* 0x040fe400000010ff */
[----:B------:R-:W-:Y:S01]  /*9630*/  FADD.FTZ R0, R134, R0 ;  /* 0x0000000086007221 */ /* 0x000fe20000010000 */
[C---:B--2---:R-:W-:Y:S04]  /*9640*/  HMMA.16816.F32.BF16 R124, R136.reuse, R144, R124 ;  /* 0x00000090887c723c */ /* 0x044fe8000004187c */
[----:B------:R2:W-:Y:S04]  /*9650*/  STL [R1+0x8], R0 ;  /* 0x0000080001007387 */ /* 0x0005e80000100800 */
[----:B------:R-:W-:Y:S01]  /*9660*/  HMMA.16816.F32.BF16 R128, R136, R146, R128 ;  /* 0x000000928880723c */ /* 0x000fe20000041880 */
[----:B------:R-:W3:Y:S04]  /*9670*/  LDL R176, [R1+0x10] ;  /* 0x0000100001b07983 */ /* 0x000ee80000100800 */
[----:B------:R-:W4:Y:S04]  /*9680*/  LDL.LU R132, [R1+0x4] ;  /* 0x0000040001847983 */ /* 0x000f280000300800 */
[----:B------:R-:W5:Y:S08]  /*9690*/  LDSM.16.MT88.4 R144, [R239+0x1000] ;  /* 0x00100000ef90783b */ /* 0x000f700000004200 */
[----:B------:R-:W5:Y:S01]  /*96a0*/  LDSM.16.MT88.4 R136, [R238+0x1000] ;  /* 0x00100000ee88783b */ /* 0x000f620000004200 */
[----:B--2---:R-:W-:Y:S04]  /*96b0*/  FADD.FTZ R0, R149, R2 ;  /* 0x0000000295007221 */ /* 0x004fe80000010000 */
[----:B------:R-:W-:Y:S01]  /*96c0*/  FADD.FTZ R0, R178, R0 ;  /* 0x00000000b2007221 */ /* 0x000fe20000010000 */
[C---:B-1----:R-:W-:Y:S02]  /*96d0*/  HMMA.16816.F32.BF16 R156, R168.reuse, R152, R4 ;  /* 0x00000098a89c723c */ /* 0x042fe40000041804 */
[----:B------:R-:W1:Y:S03]  /*96e0*/  LDSM.16.MT88.4 R4, [R240+0x1000] ;  /* 0x00100000f004783b */ /* 0x000e660000004200 */
[----:B------:R-:W-:Y:S03]  /*96f0*/  FADD.FTZ R0, R179, R0 ;  /* 0x00000000b3007221 */ /* 0x000fe60000010000 */
[C---:B------:R-:W-:Y:S02]  /*9700*/  HMMA.16816.F32.BF16 R152, R168.reuse, R154, R8 ;  /* 0x0000009aa898723c */ /* 0x040fe40000041808 */
[----:B------:R-:W2:Y:S02]  /*9710*/  LDSM.16.MT88.4 R8, [R237+0x2800] ;  /* 0x00280000ed08783b */ /* 0x000ea40000004200 */
[----:B------:R-:W-:Y:S04]  /*9720*/  FADD.FTZ R0, R249, R0 ;  /* 0x00000000f9007221 */ /* 0x000fe80000010000 */
[----:B------:R-:W-:Y:S04]  /*9730*/  FADD.FTZ R0, R248, R0 ;  /* 0x00000000f8007221 */ /* 0x000fe80000010000 */
[----:B------:R-:W-:Y:S01]  /*9740*/  FADD.FTZ R0, R177, R0 ;  /* 0x00000000b1007221 */ /* 0x000fe20000010000 */
[C---:B-----5:R-:W-:Y:S01]  /*9750*/  HMMA.16816.F32.BF16 R148, R168.reuse, R144, R12 ;  /* 0x00000090a894723c */ /* 0x060fe2000004180c */
[----:B------:R-:W5:Y:S02]  /*9760*/  LDSM.16.MT88.4 R12, [R239+0x2800] ;  /* 0x00280000ef0c783b */ /* 0x000f640000004200 */
[----:B------:R-:W-:Y:S04]  /*9770*/  FADD.FTZ R0, R174, R0 ;  /* 0x00000000ae007221 */ /* 0x000fe80000010000 */
[----:B------:R-:W-:Y:S01]  /*9780*/  FADD.FTZ R0, R175, R0 ;  /* 0x00000000af007221 */ /* 0x000fe20000010000 */
[C---:B------:R-:W-:Y:S04]  /*9790*/  HMMA.16816.F32.BF16 R144, R168.reuse, R146, R16 ;  /* 0x00000092a890723c */ /* 0x040fe80000041810 */
[----:B------:R-:W-:Y:S04]  /*97a0*/  FADD.FTZ R2, R172, R0 ;  /* 0x00000000ac027221 */ /* 0x000fe80000010000 */
[C---:B------:R-:W-:Y:S04]  /*97b0*/  HMMA.16816.F32.BF16 R140, R168.reuse, R136, R20 ;  /* 0x00000088a88c723c */ /* 0x040fe80000041814 */
[----:B------:R-:W-:Y:S04]  /*97c0*/  FADD.FTZ R2, R173, R2 ;  /* 0x00000002ad027221 */ /* 0x000fe80000010000 */
[C---:B------:R-:W-:Y:S08]  /*97d0*/  HMMA.16816.F32.BF16 R136, R168.reuse, R138, R24 ;  /* 0x0000008aa888723c */ /* 0x040ff00000041818 */
[C---:B-1----:R-:W-:Y:S08]  /*97e0*/  HMMA.16816.F32.BF16 R28, R168.reuse, R4, R28 ;  /* 0x00000004a81c723c */ /* 0x042ff0000004181c */
[C---:B------:R-:W-:Y:S01]  /*97f0*/  HMMA.16816.F32.BF16 R32, R168.reuse, R6, R32 ;  /* 0x00000006a820723c */ /* 0x040fe20000041820 */
[----:B------:R-:W1:Y:S07]  /*9800*/  LDSM.16.MT88.4 R4, [R238+0x2800] ;  /* 0x00280000ee04783b */ /* 0x000e6e0000004200 */
[C---:B--2---:R-:W-:Y:S08]  /*9810*/  HMMA.16816.F32.BF16 R36, R168.reuse, R8, R36 ;  /* 0x00000008a824723c */ /* 0x044ff00000041824 */
[C---:B------:R-:W-:Y:S01]  /*9820*/  HMMA.16816.F32.BF16 R40, R168.reuse, R10, R40 ;  /* 0x0000000aa828723c */ /* 0x040fe20000041828 */
[----:B------:R-:W2:Y:S07]  /*9830*/  LDSM.16.MT88.4 R8, [R240+0x2800] ;  /* 0x00280000f008783b */ /* 0x000eae0000004200 */
[C---:B-----5:R-:W-:Y:S08]  /*9840*/  HMMA.16816.F32.BF16 R44, R168.reuse, R12, R44 ;  /* 0x0000000ca82c723c */ /* 0x060ff0000004182c */
[C---:B------:R-:W-:Y:S01]  /*9850*/  HMMA.16816.F32.BF16 R48, R168.reuse, R14, R48 ;  /* 0x0000000ea830723c */ /* 0x040fe20000041830 */
[----:B------:R-:W5:Y:S07]  /*9860*/  LDSM.16.MT88.4 R12, [R237+0x4000] ;  /* 0x00400000ed0c783b */ /* 0x000f6e0000004200 */
        /* <DEDUP_REMOVED lines=22> */
[C---:B------:R-:W-:Y:S08]  /*99d0*/  HMMA.16816.F32.BF16 R112, R168.reuse, R10, R112 ;  /* 0x0000000aa870723c */ /* 0x040ff00000041870 */
[C---:B-----5:R-:W-:Y:S08]  /*99e0*/  HMMA.16816.F32.BF16 R116, R168.reuse, R12, R116 ;  /* 0x0000000ca874723c */ /* 0x060ff00000041874 */
[C---:B------:R-:W-:Y:S08]  /*99f0*/  HMMA.16816.F32.BF16 R120, R168.reuse, R14, R120 ;  /* 0x0000000ea878723c */ /* 0x040ff00000041878 */
[C---:B-1----:R-:W-:Y:S08]  /*9a00*/  HMMA.16816.F32.BF16 R124, R168.reuse, R4, R124 ;  /* 0x00000004a87c723c */ /* 0x042ff0000004187c */
[----:B------:R-:W-:Y:S04]  /*9a10*/  HMMA.16816.F32.BF16 R128, R168, R6, R128 ;  /* 0x00000006a880723c */ /* 0x000fe80000041880 */
[C---:B----4-:R-:W-:Y:S02]  /*9a20*/  IADD3 R0, R132.reuse, -0x1, RZ ;  /* 0xffffffff84007810 */ /* 0x050fe40007ffe0ff */
[----:B---3--:R-:W-:Y:S02]  /*9a30*/  ISETP.GT.AND P1, PT, R132, R176, PT ;  /* 0x000000b08400720c */ /* 0x008fe40003f24270 */
[----:B------:R-:W-:Y:S01]  /*9a40*/  MOV R132, R3 ;  /* 0x0000000300847202 */ /* 0x000fe20000000f00 */
[----:B------:R1:W-:Y:S04]  /*9a50*/  STL [R1+0x4], R0 ;  /* 0x0000040001007387 */ /* 0x0003e80000100800 */
[----:B------:R1:W-:Y:S06]  /*9a60*/  STL [R1+0xc], R2 ;  /* 0x00000c0201007387 */ /* 0x0003ec0000100800 */
[----:B-1----:R-:W-:-:S05]  /*9a70*/  @P1 BRA `(.L_x_55) ;  /* 0xffffcc4000001947 */ /* 0x002fca000383ffff */
.L_x_43:
[----:B------:R-:W-:Y:S05]  /*9a80*/  BRA.DIV ~URZ, `(.L_x_56) ;  /* 0x000069527f007947 */ /* 0x000fea000b800000 */
[----:B------:R-:W2:Y:S04]  /*9a90*/  LDL.LU R7, [R1+0x8] ;  /* 0x0000080001077983 */ /* 0x000ea80000300800 */
[----:B------:R-:W3:Y:S04]  /*9aa0*/  LDL.LU R6, [R1+0xc] ;  /* 0x00000c0001067983 */ /* 0x000ee80000300800 */
[----:B--2---:R-:W1:Y:S04]  /*9ab0*/  SHFL.BFLY PT, R0, R7, 0x2, 0x1f ;  /* 0x0c401f0007007f89 */ /* 0x004e6800000e0000 */
[----:B---3--:R-:W2:Y:S01]  /*9ac0*/  SHFL.BFLY PT, R2, R6, 0x2, 0x1f ;  /* 0x0c401f0006027f89 */ /* 0x008ea200000e0000 */
[----:B-1----:R-:W-:-:S02]  /*9ad0*/  FADD.FTZ R0, R0, R7 ;  /* 0x0000000700007221 */ /* 0x002fc40000010000 */
[----:B--2---:R-:W-:-:S03]  /*9ae0*/  FADD.FTZ R4, R2, R6 ;  /* 0x0000000602047221 */ /* 0x004fc60000010000 */
[----:B------:R-:W1:Y:S04]  /*9af0*/  SHFL.BFLY PT, R2, R0, 0x1, 0x1f ;  /* 0x0c201f0000027f89 */ /* 0x000e6800000e0000 */
[----:B------:R2:W3:Y:S01]  /*9b00*/  SHFL.BFLY PT, R3, R4, 0x1, 0x1f ;  /* 0x0c201f0004037f89 */ /* 0x0004e200000e0000 */
[----:B-1----:R-:W-:-:S05]  /*9b10*/  FADD.FTZ R5, R0, R2 ;  /* 0x0000000200057221 */ /* 0x002fca0000010000 */
.L_x_132:
[----:B------:R-:W-:Y:S01]  /*9b20*/  FSETP.NE.FTZ.AND P1, PT, R5, RZ, PT ;  /* 0x000000ff0500720b */ /* 0x000fe20003f35000 */
[----:B---3--:R-:W-:Y:S01]  /*9b30*/  FADD.FTZ R3, R3, R4 ;  /* 0x0000000403037221 */ /* 0x008fe20000010000 */
[----:B------:R-:W-:Y:S02]  /*9b40*/  MOV R18, 0xff800000 ;  /* 0xff80000000127802 */ /* 0x000fe40000000f00 */
[----:B------:R-:W-:Y:S02]  /*9b50*/  MOV R19, 0xff800000 ;  /* 0xff80000000137802 */ /* 0x000fe40000000f00 */
[----:B------:R-:W-:-:S07]  /*9b60*/  FSETP.NE.FTZ.AND P0, PT, R3, RZ, PT ;  /* 0x000000ff0300720b */ /* 0x000fce0003f15000 */
[----:B------:R-:W1:Y:S01]  /*9b70*/  @P1 MUFU.LG2 R0, R5 ;  /* 0x0000000500001308 */ /* 0x000e620000000c00 */
[----:B------:R-:W-:-:S05]  /*9b80*/  @P1 MOV R2, 0x3f317218 ;  /* 0x3f31721800021802 */ /* 0x000fca0000000f00 */
[----:B------:R-:W-:Y:S01]  /*9b90*/  @P1 FMUL.FTZ R2, R2, c[0x0][0x2d0] ;  /* 0x0000b40002021a20 */ /* 0x000fe20000410000 */
[----:B--2---:R-:W-:-:S05]  /*9ba0*/  @P0 MOV R4, 0x3f317218 ;  /* 0x3f31721800040802 */ /* 0x004fca0000000f00 */
[----:B------:R-:W-:Y:S02]  /*9bb0*/  @P0 FMUL.FTZ R4, R4, c[0x0][0x2d0] ;  /* 0x0000b40004040a20 */ /* 0x000fe40000410000 */
[----:B-1----:R-:W-:-:S04]  /*9bc0*/  @P1 FMUL.FTZ R0, R0, 0.69314718246459960938 ;  /* 0x3f31721800001820 */ /* 0x002fc80000410000 */
[----:B------:R-:W-:Y:S01]  /*9bd0*/  @P1 FFMA.FTZ R18, R2, R133, R0 ;  /* 0x0000008502121223 */ /* 0x000fe20000010000 */
[----:B------:R-:W-:Y:S01]  /*9be0*/  MOV R2, RZ ;  /* 0x000000ff00027202 */ /* 0x000fe20000000f00 */
[----:B------:R-:W1:Y:S08]  /*9bf0*/  @P0 MUFU.LG2 R0, R3 ;  /* 0x0000000300000308 */ /* 0x000e700000000c00 */
[----:B------:R-:W2:Y:S01]  /*9c00*/  @P1 MUFU.RCP R2, R5 ;  /* 0x0000000500021308 */ /* 0x000ea20000001000 */
[----:B-1----:R-:W-:-:S04]  /*9c10*/  @P0 FMUL.FTZ R0, R0, 0.69314718246459960938 ;  /* 0x3f31721800000820 */ /* 0x002fc80000410000 */
[----:B------:R-:W-:Y:S01]  /*9c20*/  @P0 FFMA.FTZ R19, R4, R132, R0 ;  /* 0x0000008404130223 */ /* 0x000fe20000010000 */
[----:B------:R-:W-:Y:S01]  /*9c30*/  MOV R0, RZ ;  /* 0x000000ff00007202 */ /* 0x000fe20000000f00 */
[C---:B--2---:R-:W-:Y:S02]  /*9c40*/  FMUL.FTZ R132, R2.reuse, R152 ;  /* 0x0000009802847220 */ /* 0x044fe40000410000 */
[----:B------:R-:W-:-:S03]  /*9c50*/  FMUL.FTZ R133, R2, R153 ;  /* 0x0000009902857220 */ /* 0x000fc60000410000 */
[----:B------:R-:W1:Y:S01]  /*9c60*/  @P0 MUFU.RCP R0, R3 ;  /* 0x0000000300000308 */ /* 0x000e620000001000 */
[C---:B------:R-:W-:Y:S02]  /*9c70*/  FMUL.FTZ R160, R2.reuse, R116 ;  /* 0x0000007402a07220 */ /* 0x040fe40000410000 */
[C---:B------:R-:W-:Y:S02]  /*9c80*/  FMUL.FTZ R161, R2.reuse, R117 ;  /* 0x0000007502a17220 */ /* 0x040fe40000410000 */
[C---:B------:R-:W-:Y:S02]  /*9c90*/  FMUL.FTZ R26, R2.reuse, R156 ;  /* 0x0000009c021a7220 */ /* 0x040fe40000410000 */
[C---:B------:R-:W-:Y:S02]  /*9ca0*/  FMUL.FTZ R27, R2.reuse, R157 ;  /* 0x0000009d021b7220 */ /* 0x040fe40000410000 */
[C---:B------:R-:W-:Y:S02]  /*9cb0*/  FMUL.FTZ R152, R2.reuse, R100 ;  /* 0x0000006402987220 */ /* 0x040fe40000410000 */
[----:B------:R-:W-:-:S02]  /*9cc0*/  FMUL.FTZ R153, R2, R101 ;  /* 0x0000006502997220 */ /* 0x000fc40000410000 */
[C---:B------:R-:W-:Y:S02]  /*9cd0*/  FMUL.FTZ R100, R2.reuse, R104 ;  /* 0x0000006802647220 */ /* 0x040fe40000410000 */
[----:B------:R-:W-:Y:S02]  /*9ce0*/  FMUL.FTZ R101, R2, R105 ;  /* 0x0000006902657220 */ /* 0x000fe40000410000 */
[C---:B-1----:R-:W-:Y:S02]  /*9cf0*/  FMUL.FTZ R116, R0.reuse, R158 ;  /* 0x0000009e00747220 */ /* 0x042fe40000410000 */
[----:B------:R-:W-:Y:S02]  /*9d00*/  FMUL.FTZ R117, R0, R159 ;  /* 0x0000009f00757220 */ /* 0x000fe40000410000 */
[C---:B------:R-:W-:Y:S02]  /*9d10*/  FMUL.FTZ R156, R2.reuse, R120 ;  /* 0x00000078029c7220 */ /* 0x040fe40000410000 */
[----:B------:R-:W-:-:S02]  /*9d20*/  FMUL.FTZ R157, R2, R121 ;  /* 0x00000079029d7220 */ /* 0x000fc40000410000 */
[C---:B------:R-:W-:Y:S02]  /*9d30*/  FMUL.FTZ R24, R2.reuse, R128 ;  /* 0x0000008002187220 */ /* 0x040fe40000410000 */
[----:B------:R-:W-:Y:S02]  /*9d40*/  FMUL.FTZ R25, R2, R129 ;  /* 0x0000008102197220 */ /* 0x000fe40000410000 */
[C---:B------:R-:W-:Y:S02]  /*9d50*/  FMUL.FTZ R158, R0.reuse, R34 ;  /* 0x00000022009e7220 */ /* 0x040fe40000410000 */
[----:B------:R-:W-:Y:S02]  /*9d60*/  FMUL.FTZ R159, R0, R35 ;  /* 0x00000023009f7220 */ /* 0x000fe40000410000 */
        /* <DEDUP_REMOVED lines=10> */
[C---:B------:R-:W-:Y:S02]  /*9e10*/  FMUL.FTZ R150, R0.reuse, R142 ;  /* 0x0000008e00967220 */ /* 0x040fe40000410000 */
[C---:B------:R-:W-:Y:S02]  /*9e20*/  FMUL.FTZ R151, R0.reuse, R143 ;  /* 0x0000008f00977220 */ /* 0x040fe40000410000 */
        /* <DEDUP_REMOVED lines=53> */
[----:B------:R-:W-:Y:S01]  /*a180*/  FMUL.FTZ R31, R0, R131 ;  /* 0x00000083001f7220 */ /* 0x000fe20000410000 */
[----:B------:R-:W-:Y:S01]  /*a190*/  MOV R0, 0x1 ;  /* 0x0000000100007802 */ /* 0x000fe20000000f00 */
        /* <DEDUP_REMOVED lines=44> */
.L_x_30:
[----:B-1----:R1:W5:Y:S04]  /*a460*/  LDL R6, [R1+0x48] ;  /* 0x0000480001067983 */ /* 0x0023680000100800 */
[----:B------:R-:W2:Y:S01]  /*a470*/  S2R R2, SR_TID.X ;  /* 0x0000000000027919 */ /* 0x000ea20000002100 */
[----:B------:R-:W-:Y:S01]  /*a480*/  BSSY B0, `(.L_x_57) ;  /* 0x0000011000007945 */ /* 0x000fe20003800000 */
[----:B--2---:R-:W-:-:S13]  /*a490*/  LOP3.LUT P0, RZ, R2, 0xff, RZ, 0xc0, !PT ;  /* 0x000000ff02ff7812 */ /* 0x004fda000780c0ff */
[----:B------:R-:W-:Y:S05]  /*a4a0*/  @P0 BRA `(.L_x_58) ;  /* 0x000000e000000947 */ /* 0x000fea0003800000 */
[----:B-1----:R-:W1:Y:S01]  /*a4b0*/  S2R R2, SR_LANEID ;  /* 0x0000000000027919 */ /* 0x002e620000000000 */
[----:B------:R-:W-:Y:S01]  /*a4c0*/  VOTEU.ANY UR4, UPT, PT ;  /* 0x0000000000047886 */ /* 0x000fe200038e0100 */
[----:B------:R-:W-:Y:S01]  /*a4d0*/  IMAD.MOV.U32 R4, RZ, RZ, c[0x0][0x560] ;  /* 0x00015800ff047624 */ /* 0x000fe200078e00ff */
[----:B------:R-:W1:Y:S01]  /*a4e0*/  FLO.U32 R3, UR4 ;  /* 0x0000000400037d00 */ /* 0x000e6200080e0000 */
[----:B------:R-:W-:Y:S01]  /*a4f0*/  IMAD.MOV.U32 R5, RZ, RZ, c[0x0][0x564] ;  /* 0x00015900ff057624 */ /* 0x000fe200078e00ff */
[----:B-1----:R-:W-:-:S06]  /*a500*/  ISETP.EQ.U32.AND P0, PT, R3, R2, PT ;  /* 0x000000020300720c */ /* 0x002fcc0003f02070 */
[----:B------:R-:W1:Y:S07]  /*a510*/  POPC R2, UR4 ;  /* 0x0000000400027d09 */ /* 0x000e6e0008000000 */
[----:B-1----:R1:W2:Y:S04]  /*a520*/  @P0 ATOMG.E.ADD.STRONG.GPU PT, R2, [R4.64], R2 ;  /* 0x00000002040209a8 */ /* 0x0022a800081ee1c6 */
[----:B-1----:R-:W1:Y:S04]  /*a530*/  S2R R4, SR_LTMASK ;  /* 0x0000000000047919 */ /* 0x002e680000003900 */
[----:B--2---:R1:W2:Y:S02]  /*a540*/  SHFL.IDX PT, R3, R2, R3, 0x1f ;  /* 0x00001f0302037589 */ /* 0x0042a400000e0000 */
[----:B-1----:R-:W-:-:S06]  /*a550*/  LOP3.LUT R2, R4, UR4, RZ, 0xc0, !PT ;  /* 0x0000000404027c12 */ /* 0x002fcc000f8ec0ff */
[----:B------:R-:W2:Y:S02]  /*a560*/  POPC R2, R2 ;  /* 0x0000000200027309 */ /* 0x000ea40000000000 */
[----:B--2--5:R-:W-:-:S05]  /*a570*/  IADD3 R6, R3, c[0x0][0xc], R2 ;  /* 0x0000030003067a10 */ /* 0x024fca0007ffe002 */
[----:B------:R1:W-:Y:S02]  /*a580*/  STL [R1+0x48], R6 ;  /* 0x0000480601007387 */ /* 0x0003e40000100800 */
.L_x_58:
[----:B-1----:R-:W-:Y:S05]  /*a590*/  BSYNC B0 ;  /* 0x0000000000007941 */ /* 0x002fea0003800000 */
.L_x_57:
[----:B------:R-:W-:Y:S01]  /*a5a0*/  PRMT R0, R0, 0x9910, RZ ;  /* 0x0000991000007816 */ /* 0x000fe200000000ff */
[----:B------:R-:W-:Y:S01]  /*a5b0*/  BSSY B1, `(.L_x_59) ;  /* 0x000046d000017945 */ /* 0x000fe20003800000 */
[----:B-----5:R-:W-:Y:S02]  /*a5c0*/  IMAD.MOV.U32 R22, RZ, RZ, R6 ;  /* 0x000000ffff167224 */ /* 0x020fe400078e0006 */
[----:B------:R-:W-:-:S13]  /*a5d0*/  ISETP.NE.AND P0, PT, R0, RZ, PT ;  /* 0x000000ff0000720c */ /* 0x000fda0003f05270 */
[----:B------:R-:W-:Y:S05]  /*a5e0*/  @!P0 BRA `(.L_x_60) ;  /* 0x000035d000008947 */ /* 0x000fea0003800000 */
[----:B------:R-:W2:Y:S04]  /*a5f0*/  LDL R5, [R1+0x5c] ;  /* 0x00005c0001057983 */ /* 0x000ea80000100800 */
[----:B------:R-:W3:Y:S04]  /*a600*/  LDL R11, [R1+0x60] ;  /* 0x00006000010b7983 */ /* 0x000ee80000100800 */
[----:B------:R-:W4:Y:S04]  /*a610*/  LDL R10, [R1+0x68] ;  /* 0x00006800010a7983 */ /* 0x000f280000100800 */
[----:B------:R-:W3:Y:S04]  /*a620*/  LDL R4, [R1+0x64] ;  /* 0x0000640001047983 */ /* 0x000ee80000100800 */
[----:B------:R-:W3:Y:S04]  /*a630*/  LDL R9, [R1+0x78] ;  /* 0x0000780001097983 */ /* 0x000ee80000100800 */
[----:B------:R-:W3:Y:S04]  /*a640*/  LDL R8, [R1+0x70] ;  /* 0x0000700001087983 */ /* 0x000ee80000100800 */
[----:B------:R-:W3:Y:S04]  /*a650*/  LDL R7, [R1+0x74] ;  /* 0x0000740001077983 */ /* 0x000ee80000100800 */
[----:B------:R-:W3:Y:S01]  /*a660*/  LDL R3, [R1+0x6c] ;  /* 0x00006c0001037983 */ /* 0x000ee20000100800 */
[----:B------:R-:W-:Y:S01]  /*a670*/  WARPSYNC 0xffffffff ;  /* 0xffffffff00007948 */ /* 0x000fe20003800000 */
[----:B------:R-:W-:-:S02]  /*a680*/  F2FP.BF16.PACK_AB R2, R27, R26 ;  /* 0x0000001a1b02723e */ /* 0x000fc400000010ff */
[----:B------:R-:W-:Y:S01]  /*a690*/  BAR.SYNC.DEFER_BLOCKING 0x1, 0x100 ;  /* 0x0044000000007b1d */ /* 0x000fe20000010000 */
[----:B------:R-:W-:-:S05]  /*a6a0*/  F2FP.BF16.PACK_AB R0, R117, R116 ;  /* 0x000000747500723e */ /* 0x000fca00000010ff */
[----:B------:R-:W4:Y:S04]  /*a6b0*/  LDL.LU R6, [R1+0x40] ;  /* 0x0000400001067983 */ /* 0x000f280000300800 */
[----:B--2---:R1:W-:Y:S04]  /*a6c0*/  STS [R5], R2 ;  /* 0x0000000205007388 */ /* 0x0043e80000000800 */
[----:B------:R2:W-:Y:S01]  /*a6d0*/  STS [R5+0x400], R0 ;  /* 0x0004000005007388 */ /* 0x0005e20000000800 */
[----:B-1----:R-:W-:Y:S02]  /*a6e0*/  F2FP.BF16.PACK_AB R2, R133, R132 ;  /* 0x000000848502723e */ /* 0x002fe400000010ff */
[----:B--2---:R-:W-:-:S03]  /*a6f0*/  F2FP.BF16.PACK_AB R0, R155, R154 ;  /* 0x0000009a9b00723e */ /* 0x004fc600000010ff */
[----:B---3--:R1:W-:Y:S04]  /*a700*/  STS [R11], R2 ;  /* 0x000000020b007388 */ /* 0x0083e80000000800 */
[----:B------:R2:W-:Y:S01]  /*a710*/  STS [R11+0x400], R0 ;  /* 0x000400000b007388 */ /* 0x0005e20000000800 */
[----:B-1----:R-:W-:Y:S02]  /*a720*/  F2FP.BF16.PACK_AB R2, R149, R148 ;  /* 0x000000949502723e */ /* 0x002fe400000010ff */
[----:B--2---:R-:W-:-:S03]  /*a730*/  F2FP.BF16.PACK_AB R0, R129, R128 ;  /* 0x000000808100723e */ /* 0x004fc600000010ff */
[----:B----4-:R1:W-:Y:S04]  /*a740*/  STS [R10], R2 ;  /* 0x000000020a007388 */ /* 0x0103e80000000800 */
[----:B------:R2:W-:Y:S01]  /*a750*/  STS [R10+0x400], R0 ;  /* 0x000400000a007388 */ /* 0x0005e20000000800 */
[----:B-1----:R-:W-:Y:S02]  /*a760*/  F2FP.BF16.PACK_AB R2, R145, R144 ;  /* 0x000000909102723e */ /* 0x002fe400000010ff */
[----:B--2---:R-:W-:-:S03]  /*a770*/  F2FP.BF16.PACK_AB R0, R121, R120 ;  /* 0x000000787900723e */ /* 0x004fc600000010ff */
[----:B------:R1:W-:Y:S04]  /*a780*/  STS [R4], R2 ;  /* 0x0000000204007388 */ /* 0x0003e80000000800 */
        /* <DEDUP_REMOVED lines=19> */
[----:B------:R1:W-:Y:S04]  /*a8c0*/  STS [R5+0x4000], R2 ;  /* 0x0040000205007388 */ /* 0x0003e80000000800 */
        /* <DEDUP_REMOVED lines=63> */
[----:B------:R-:W-:Y:S04]  /*acc0*/  STS [R5+0xc000], R2 ;  /* 0x00c0000205007388 */ /* 0x000fe80000000800 */
[----:B------:R1:W-:Y:S04]  /*acd0*/  STS [R5+0xc400], R0 ;  /* 0x00c4000005007388 */ /* 0x0003e80000000800 */
[----:B-1----:R-:W2:Y:S01]  /*ace0*/  LDL.LU R5, [R1+0x44] ;  /* 0x0000440001057983 */ /* 0x002ea20000300800 */
[----:B------:R-:W-:Y:S02]  /*acf0*/  F2FP.BF16.PACK_AB R2, R101, R100 ;  /* 0x000000646502723e */ /* 0x000fe400000010ff */
[----:B------:R-:W-:-:S03]  /*ad00*/  F2FP.BF16.PACK_AB R0, R79, R78 ;  /* 0x0000004e4f00723e */ /* 0x000fc600000010ff */
[----:B------:R1:W-:Y:S04]  /*ad10*/  STS [R11+0xc000], R2 ;  /* 0x00c000020b007388 */ /* 0x0003e80000000800 */
[----:B------:R3:W-:Y:S01]  /*ad20*/  STS [R11+0xc400], R0 ;  /* 0x00c400000b007388 */ /* 0x0007e20000000800 */
[----:B-1----:R-:W-:Y:S02]  /*ad30*/  F2FP.BF16.PACK_AB R2, R105, R104 ;  /* 0x000000686902723e */ /* 0x002fe400000010ff */
[----:B---3--:R-:W-:-:S03]  /*ad40*/  F2FP.BF16.PACK_AB R0, R83, R82 ;  /* 0x000000525300723e */ /* 0x008fc600000010ff */
        /* <DEDUP_REMOVED lines=10> */
[----:B------:R-:W-:Y:S01]  /*adf0*/  ISETP.NE.U32.AND P2, PT, RZ, c[0x0][0x508], PT ;  /* 0x00014200ff007a0c */ /* 0x000fe20003f45070 */
[----:B------:R-:W-:Y:S01]  /*ae00*/  IMAD.MOV.U32 R14, RZ, RZ, c[0x0][0x388] ;  /* 0x0000e200ff0e7624 */ /* 0x000fe200078e00ff */
[----:B------:R-:W-:Y:S01]  /*ae10*/  ISETP.NE.U32.AND P1, PT, RZ, c[0x0][0x500], PT ;  /* 0x00014000ff007a0c */ /* 0x000fe20003f25070 */
[----:B------:R-:W4:Y:S01]  /*ae20*/  LDL.LU R4, [R1+0x58] ;  /* 0x0000580001047983 */ /* 0x000f220000300800 */
[----:B-1----:R-:W-:Y:S02]  /*ae30*/  F2FP.BF16.PACK_AB R2, R157, R156 ;  /* 0x0000009c9d02723e */ /* 0x002fe400000010ff */
[----:B---3--:R-:W-:-:S03]  /*ae40*/  F2FP.BF16.PACK_AB R0, R87, R86 ;  /* 0x000000565700723e */ /* 0x008fc600000010ff */
[----:B------:R1:W-:Y:S04]  /*ae50*/  STS [R8+0xc000], R2 ;  /* 0x00c0000208007388 */ /* 0x0003e80000000800 */
[----:B------:R3:W-:Y:S01]  /*ae60*/  STS [R8+0xc400], R0 ;  /* 0x00c4000008007388 */ /* 0x0007e20000000800 */
[----:B------:R-:W-:Y:S02]  /*ae70*/  ISETP.NE.AND.EX P2, PT, RZ, c[0x0][0x50c], PT, P2 ;  /* 0x00014300ff007a0c */ /* 0x000fe40003f45320 */
[----:B-1----:R-:W-:Y:S02]  /*ae80*/  F2FP.BF16.PACK_AB R2, R113, R112 ;  /* 0x000000707102723e */ /* 0x002fe400000010ff */
[----:B---3--:R-:W-:-:S03]  /*ae90*/  F2FP.BF16.PACK_AB R0, R59, R58 ;  /* 0x0000003a3b00723e */ /* 0x008fc600000010ff */
[----:B------:R1:W-:Y:S04]  /*aea0*/  STS [R7+0xc000], R2 ;  /* 0x00c0000207007388 */ /* 0x0003e80000000800 */
[----:B------:R3:W-:Y:S01]  /*aeb0*/  STS [R7+0xc400], R0 ;  /* 0x00c4000007007388 */ /* 0x0007e20000000800 */
[----:B-1----:R-:W-:Y:S02]  /*aec0*/  F2FP.BF16.PACK_AB R2, R25, R24 ;  /* 0x000000181902723e */ /* 0x002fe400000010ff */
[----:B---3--:R-:W-:-:S03]  /*aed0*/  F2FP.BF16.PACK_AB R0, R31, R30 ;  /* 0x0000001e1f00723e */ /* 0x008fc600000010ff */
[----:B------:R1:W-:Y:S04]  /*aee0*/  STS [R3+0xc000], R2 ;  /* 0x00c0000203007388 */ /* 0x0003e80000000800 */
[----:B------:R3:W-:Y:S04]  /*aef0*/  STS [R3+0xc400], R0 ;  /* 0x00c4000003007388 */ /* 0x0007e80000000800 */
[----:B------:R-:W-:Y:S01]  /*af00*/  BAR.SYNC.DEFER_BLOCKING 0x1, 0x100 ;  /* 0x0044000000007b1d */ /* 0x000fe20000010000 */
[----:B------:R-:W-:Y:S02]  /*af10*/  ISETP.NE.AND.EX P1, PT, RZ, c[0x0][0x504], PT, P1 ;  /* 0x00014100ff007a0c */ /* 0x000fe40003f25310 */
[----:B-1----:R-:W-:Y:S01]  /*af20*/  @P2 IADD3 R2, P0, R6, c[0x0][0x508], RZ ;  /* 0x0001420006022a10 */ /* 0x002fe20007f1e0ff */
[----:B---3--:R-:W-:-:S03]  /*af30*/  IMAD.MOV.U32 R0, RZ, RZ, RZ ;  /* 0x000000ffff007224 */ /* 0x008fc600078e00ff */
[----:B--2---:R-:W-:-:S05]  /*af40*/  @P2 IADD3.X R3, R5, c[0x0][0x50c], RZ, P0, !PT ;  /* 0x0001430005032a10 */ /* 0x004fca00007fe4ff */
[----:B------:R1:W5:Y:S02]  /*af50*/  @P2 LDG.E R14, [R2.64] ;  /* 0x00000006020e2981 */ /* 0x000364000c1e1900 */
[----:B-1----:R-:W-:-:S04]  /*af60*/  IADD3 R2, P0, R6, c[0x0][0x500], RZ ;  /* 0x0001400006027a10 */ /* 0x002fc80007f1e0ff */
[----:B------:R-:W-:-:S05]  /*af70*/  IADD3.X R3, R5, c[0x0][0x504], RZ, P0, !PT ;  /* 0x0001410005037a10 */ /* 0x000fca00007fe4ff */
[----:B------:R1:W5:Y:S01]  /*af80*/  @P1 LDG.E R0, [R2.64] ;  /* 0x0000000602001981 */ /* 0x000362000c1e1900 */
[----:B----4-:R-:W-:-:S04]  /*af90*/  ISETP.NE.AND P0, PT, R4, RZ, PT ;  /* 0x000000ff0400720c */ /* 0x010fc80003f05270 */
[----:B------:R-:W-:Y:S01]  /*afa0*/  SEL R5, R4, c[0x0][0x3d4], P0 ;  /* 0x0000f50004057a07 */ /* 0x000fe20000000000 */
[----:B------:R-:W-:Y:S05]  /*afb0*/  @P2 BRA `(.L_x_61) ;  /* 0x0000004000002947 */ /* 0x000fea0003800000 */
[----:B-1----:R-:W-:Y:S05]  /*afc0*/  @!P1 BRA `(.L_x_61) ;  /* 0x0000003000009947 */ /* 0x002fea0003800000 */
[----:B------:R1:W2:Y:S04]  /*afd0*/  LDG.E R4, [R2.64] ;  /* 0x0000000602047981 */ /* 0x0002a8000c1e1900 */
[----:B-1----:R-:W2:Y:S02]  /*afe0*/  LDG.E R2, [R2.64+0x4] ;  /* 0x0000040602027981 */ /* 0x002ea4000c1e1900 */
[----:B--2--5:R-:W-:Y:S02]  /*aff0*/  IADD3 R14, -R4, R2, RZ ;  /* 0x00000002040e7210 */ /* 0x024fe40007ffe1ff */
.L_x_61:
[----:B-1----:R-:W2:Y:S04]  /*b000*/  LDL.LU R6, [R1+0x3c] ;  /* 0x00003c0001067983 */ /* 0x002ea80000300800 */
[----:B------:R-:W3:Y:S04]  /*b010*/  LDL.LU R3, [R1+0x50] ;  /* 0x0000500001037983 */ /* 0x000ee80000300800 */
[----:B------:R-:W4:Y:S04]  /*b020*/  LDL.LU R2, [R1+0x7c] ;  /* 0x00007c0001027983 */ /* 0x000f280000300800 */
[----:B------:R-:W4:Y:S04]  /*b030*/  LDL R11, [R1+0x80] ;  /* 0x00008000010b7983 */ /* 0x000f280000100800 */
[----:B------:R-:W4:Y:S04]  /*b040*/  LDL R9, [R1+0x188] ;  /* 0x0001880001097983 */ /* 0x000f280000100800 */
[----:B------:R-:W4:Y:S01]  /*b050*/  LDL R20, [R1+0x4c] ;  /* 0x00004c0001147983 */ /* 0x000f220000100800 */
[----:B------:R-:W-:Y:S01]  /*b060*/  IMAD.MOV.U32 R15, RZ, RZ, 0x368 ;  /* 0x00000368ff0f7424 */ /* 0x000fe200078e00ff */
[----:B------:R-:W-:-:S02]  /*b070*/  ISETP.GT.AND P3, PT, R5, 0x1, PT ;  /* 0x000000010500780c */ /* 0x000fc40003f64270 */
[----:B------:R-:W4:Y:S01]  /*b080*/  LDL R23, [R1+0x184] ;  /* 0x0001840001177983 */ /* 0x000f220000100800 */
[----:B------:R-:W-:Y:S02]  /*b090*/  ISETP.NE.U32.AND P0, PT, RZ, c[0x0][0x500], PT ;  /* 0x00014000ff007a0c */ /* 0x000fe40003f05070 */
[----:B------:R-:W-:Y:S02]  /*b0a0*/  SEL R15, R15, 0x328, P3 ;  /* 0x000003280f0f7807 */ /* 0x000fe40001800000 */
[----:B------:R-:W-:Y:S02]  /*b0b0*/  ISETP.NE.AND.EX P0, PT, RZ, c[0x0][0x504], PT, P0 ;  /* 0x00014100ff007a0c */ /* 0x000fe40003f05300 */
[----:B------:R-:W1:Y:S08]  /*b0c0*/  LDC.64 R4, c[0x0][R15+0x170] ;  /* 0x00005c000f047b82 */ /* 0x000e700000000a00 */
[----:B------:R-:W1:Y:S08]  /*b0d0*/  LDC.64 R12, c[0x0][R15+0x168] ;  /* 0x00005a000f0c7b82 */ /* 0x000e700000000a00 */
[----:B------:R-:W1:Y:S01]  /*b0e0*/  LDC.64 R16, c[0x0][R15+0x178] ;  /* 0x00005e000f107b82 */ /* 0x000e620000000a00 */
[----:B--2---:R-:W-:-:S02]  /*b0f0*/  SEL R8, R6, RZ, !P0 ;  /* 0x000000ff06087207 */ /* 0x004fc40004000000 */
[----:B---3--:R-:W-:Y:S02]  /*b100*/  LOP3.LUT R10, R3, 0xffff, RZ, 0xc0, !PT ;  /* 0x0000ffff030a7812 */ /* 0x008fe400078ec0ff */
[----:B----4-:R-:W-:Y:S01]  /*b110*/  SEL R3, R2, RZ, !P0 ;  /* 0x000000ff02037207 */ /* 0x010fe20004000000 */
[----:B-1----:R-:W-:Y:S02]  /*b120*/  IMAD R2, R5, R8, RZ ;  /* 0x0000000805027224 */ /* 0x002fe400078e02ff */
[----:B------:R-:W-:Y:S02]  /*b130*/  IMAD R6, R13, R10, RZ ;  /* 0x0000000a0d067224 */ /* 0x000fe400078e02ff */
[C---:B------:R-:W-:Y:S02]  /*b140*/  IMAD R7, R4.reuse, R3, R2 ;  /* 0x0000000304077224 */ /* 0x040fe400078e0202 */
[----:B------:R-:W-:-:S04]  /*b150*/  IMAD.WIDE.U32 R2, R4, R8, RZ ;  /* 0x0000000804027225 */ /* 0x000fc800078e00ff */
[----:B------:R-:W-:-:S04]  /*b160*/  IMAD.WIDE.U32 R4, R12, R10, RZ ;  /* 0x0000000a0c047225 */ /* 0x000fc800078e00ff */
[----:B------:R-:W-:Y:S01]  /*b170*/  IMAD.IADD R3, R3, 0x1, R7 ;  /* 0x0000000103037824 */ /* 0x000fe200078e0207 */
[----:B-----5:R-:W-:Y:S01]  /*b180*/  IADD3 R12, P1, P0, R2, R4, R0 ;  /* 0x00000004020c7210 */ /* 0x020fe2000783e000 */
[----:B------:R-:W-:Y:S02]  /*b190*/  IMAD.MOV.U32 R2, RZ, RZ, c[0x0][0x4e8] ;  /* 0x00013a00ff027624 */ /* 0x000fe400078e00ff */
[----:B------:R-:W-:Y:S02]  /*b1a0*/  IMAD.IADD R6, R5, 0x1, R6 ;  /* 0x0000000105067824 */ /* 0x000fe400078e0206 */
[----:B------:R-:W-:Y:S01]  /*b1b0*/  IMAD R9, R20, 0x80, R9 ;  /* 0x0000008014097824 */ /* 0x000fe200078e0209 */
[----:B------:R-:W-:Y:S02]  /*b1c0*/  ISETP.NE.AND P2, PT, R2, 0x1, PT ;  /* 0x000000010200780c */ /* 0x000fe40003f45270 */
[----:B------:R-:W-:Y:S02]  /*b1d0*/  SEL R2, R11, RZ, P3 ;  /* 0x000000ff0b027207 */ /* 0x000fe40001800000 */
[----:B------:R-:W-:-:S03]  /*b1e0*/  SHF.R.S32.HI R11, RZ, 0x1f, R0 ;  /* 0x0000001fff0b7819 */ /* 0x000fc60000011400 */
[-C--:B------:R-:W-:Y:S02]  /*b1f0*/  IMAD R7, R17, R2.reuse, RZ ;  /* 0x0000000211077224 */ /* 0x080fe400078e02ff */
[----:B------:R-:W-:Y:S02]  /*b200*/  IMAD.WIDE.U32 R4, R16, R2, RZ ;  /* 0x0000000210047225 */ /* 0x000fe400078e00ff */
[----:B------:R-:W1:Y:S01]  /*b210*/  LDC.64 R16, c[0x0][R15+0x160] ;  /* 0x000058000f107b82 */ /* 0x000e620000000a00 */
[----:B------:R-:W-:Y:S01]  /*b220*/  IADD3.X R6, R3, R6, R11, P1, P0 ;  /* 0x0000000603067210 */ /* 0x000fe20000fe040b */
[----:B------:R-:W-:-:S04]  /*b230*/  @P2 IMAD.HI.U32 R3, R9, c[0x0][0x4ec], RZ ;  /* 0x00013b0009032a27 */ /* 0x000fc800078e00ff */
[----:B------:R-:W-:Y:S01]  /*b240*/  IMAD.MOV.U32 R2, RZ, RZ, R9 ;  /* 0x000000ffff027224 */ /* 0x000fe200078e0009 */
[----:B------:R-:W-:Y:S01]  /*b250*/  @P2 SHF.R.U32.HI R2, RZ, c[0x0][0x4f0], R3 ;  /* 0x00013c00ff022a19 */ /* 0x000fe20000011603 */
[----:B------:R-:W2:Y:S03]  /*b260*/  S2R R13, SR_TID.X ;  /* 0x00000000000d7919 */ /* 0x000ea60000002100 */
[----:B------:R-:W-:Y:S02]  /*b270*/  IADD3 R4, P1, P0, R2, R12, R4 ;  /* 0x0000000c02047210 */ /* 0x000fe4000783e004 */
[--C-:B------:R-:W-:Y:S01]  /*b280*/  SHF.R.S32.HI R3, RZ, 0x1f, R2.reuse ;  /* 0x0000001fff037819 */ /* 0x100fe20000011402 */
[----:B------:R-:W-:Y:S02]  /*b290*/  IMAD.MOV R2, RZ, RZ, -R2 ;  /* 0x000000ffff027224 */ /* 0x000fe400078e0a02 */
[----:B------:R-:W-:-:S02]  /*b2a0*/  IMAD.IADD R5, R5, 0x1, R7 ;  /* 0x0000000105057824 */ /* 0x000fc400078e0207 */
[----:B------:R-:W-:-:S03]  /*b2b0*/  IMAD R2, R2, c[0x0][0x4e8], R9 ;  /* 0x00013a0002027a24 */ /* 0x000fc600078e0209 */
[----:B------:R-:W-:Y:S02]  /*b2c0*/  IADD3.X R5, R3, R6, R5, P1, P0 ;  /* 0x0000000603057210 */ /* 0x000fe40000fe0405 */
[----:B------:R-:W-:Y:S02]  /*b2d0*/  SHF.R.S32.HI R6, RZ, 0x1f, R2 ;  /* 0x0000001fff067819 */ /* 0x000fe40000011402 */
[----:B--2---:R-:W-:Y:S01]  /*b2e0*/  SHF.R.S32.HI R21, RZ, 0x1f, R13 ;  /* 0x0000001fff157819 */ /* 0x004fe2000001140d */
[----:B-1----:R-:W-:-:S04]  /*b2f0*/  IMAD R3, R17, R2, RZ ;  /* 0x0000000211037224 */ /* 0x002fc800078e02ff */
[C---:B------:R-:W-:Y:S02]  /*b300*/  IMAD R6, R16.reuse, R6, R3 ;  /* 0x0000000610067224 */ /* 0x040fe400078e0203 */
[----:B------:R-:W-:-:S04]  /*b310*/  IMAD.WIDE.U32 R2, R16, R2, R4 ;  /* 0x0000000210027225 */ /* 0x000fc800078e0004 */
[----:B------:R-:W-:Y:S02]  /*b320*/  IMAD.MOV.U32 R4, RZ, RZ, c[0x0][0x4a8] ;  /* 0x00012a00ff047624 */ /* 0x000fe400078e00ff */
[----:B------:R-:W-:-:S03]  /*b330*/  IMAD.MOV.U32 R5, RZ, RZ, c[0x0][0x4ac] ;  /* 0x00012b00ff057624 */ /* 0x000fc600078e00ff */
[----:B------:R-:W-:Y:S01]  /*b340*/  SEL R4, R4, c[0x0][0x450], P3 ;  /* 0x0001140004047a07 */ /* 0x000fe20001800000 */
[----:B------:R-:W-:Y:S01]  /*b350*/  IMAD.IADD R3, R3, 0x1, R6 ;  /* 0x0000000103037824 */ /* 0x000fe200078e0206 */
[----:B------:R-:W-:Y:S02]  /*b360*/  SEL R5, R5, c[0x0][0x454], P3 ;  /* 0x0001150005057a07 */ /* 0x000fe40001800000 */
[C---:B------:R-:W-:Y:S02]  /*b370*/  LEA R4, P0, R2.reuse, R4, 0x2 ;  /* 0x0000000402047211 */ /* 0x040fe400078010ff */
[----:B------:R-:W-:Y:S02]  /*b380*/  LEA.HI R21, R21, R13, RZ, 0x5 ;  /* 0x0000000d15157211 */ /* 0x000fe400078f28ff */
[----:B------:R-:W-:Y:S02]  /*b390*/  LEA.HI.X R2, R2, R5, R3, 0x2, P0 ;  /* 0x0000000502027211 */ /* 0x000fe400000f1403 */
[----:B------:R-:W-:Y:S01]  /*b3a0*/  LOP3.LUT R21, R21, 0xffffffe0, RZ, 0xc0, !PT ;  /* 0xffffffe015157812 */ /* 0x000fe200078ec0ff */
[----:B------:R-:W-:Y:S04]  /*b3b0*/  SHFL.IDX PT, R6, R4, RZ, 0x1c1f ;  /* 0x001c1fff04067589 */ /* 0x000fe800000e0000 */
[----:B------:R-:W1:Y:S01]  /*b3c0*/  SHFL.IDX PT, R7, R2, RZ, 0x1c1f ;  /* 0x001c1fff02077589 */ /* 0x000e6200000e0000 */
[----:B------:R-:W-:-:S03]  /*b3d0*/  IMAD.IADD R21, R13, 0x1, -R21 ;  /* 0x000000010d157824 */ /* 0x000fc600078e0a15 */
[----:B------:R-:W-:Y:S04]  /*b3e0*/  SHFL.IDX PT, R4, R4, 0x1, 0x1c1f ;  /* 0x003c1f0004047f89 */ /* 0x000fe800000e0000 */
[----:B------:R2:W3:Y:S01]  /*b3f0*/  SHFL.IDX PT, R5, R2, 0x1, 0x1c1f ;  /* 0x003c1f0002057f89 */ /* 0x0004e200000e0000 */
[----:B------:R-:W-:Y:S01]  /*b400*/  IMAD R13, R14, c[0x0][0x4e8], RZ ;  /* 0x00013a000e0d7a24 */ /* 0x000fe200078e02ff */
[----:B------:R-:W-:Y:S01]  /*b410*/  LOP3.LUT P0, RZ, R21, 0x3, RZ, 0xc0, !PT ;  /* 0x0000000315ff7812 */ /* 0x000fe2000780c0ff */
[----:B--2---:R-:W-:-:S05]  /*b420*/  IMAD R2, R20, 0x80, R23 ;  /* 0x0000008014027824 */ /* 0x004fca00078e0217 */
[C---:B------:R-:W-:Y:S02]  /*b430*/  IADD3 R3, R2.reuse, 0x8, RZ ;  /* 0x0000000802037810 */ /* 0x040fe40007ffe0ff */
[-C--:B------:R-:W-:Y:S02]  /*b440*/  ISETP.GE.OR P1, PT, R2, R13.reuse, P0 ;  /* 0x0000000d0200720c */ /* 0x080fe40000726670 */
[----:B------:R-:W-:-:S11]  /*b450*/  ISETP.GE.OR P0, PT, R3, R13, P0 ;  /* 0x0000000d0300720c */ /* 0x000fd60000706670 */
[----:B-1----:R1:W-:Y:S01]  /*b460*/  @!P1 ST.E [R6.64], R18 ;  /* 0x0000001206009985 */ /* 0x0023e2000c101906 */
[----:B------:R-:W-:-:S03]  /*b470*/  ISETP.GE.AND P1, PT, R2, R13, PT ;  /* 0x0000000d0200720c */ /* 0x000fc60003f26270 */
[----:B---3--:R1:W-:Y:S01]  /*b480*/  @!P0 ST.E [R4.64], R19 ;  /* 0x0000001304008985 */ /* 0x0083e2000c101906 */
[----:B------:R-:W-:Y:S01]  /*b490*/  ISETP.GE.AND P0, PT, R3, R13, PT ;  /* 0x0000000d0300720c */ /* 0x000fe20003f06270 */
[----:B------:R-:W-:Y:S05]  /*b4a0*/  @P3 BRA `(.L_x_62) ;  /* 0x00000c5000003947 */ /* 0x000fea0003800000 */
[----:B------:R-:W2:Y:S01]  /*b4b0*/  S2R R102, SR_TID.X ;  /* 0x0000000000667919 */ /* 0x000ea20000002100 */
[----:B------:R-:W-:Y:S01]  /*b4c0*/  IMAD R11, R11, c[0x0][0x3a0], RZ ;  /* 0x0000e8000b0b7a24 */ /* 0x000fe200078e02ff */
[----:B-1----:R-:W-:Y:S01]  /*b4d0*/  SHF.R.S32.HI R5, RZ, 0x1f, R8 ;  /* 0x0000001fff057819 */ /* 0x002fe20000011408 */
[C---:B------:R-:W-:Y:S01]  /*b4e0*/  IMAD.WIDE.U32 R2, R0.reuse, c[0x0][0x3a0], RZ ;  /* 0x0000e80000027a25 */ /* 0x040fe200078e00ff */
[----:B------:R1:W3:Y:S03]  /*b4f0*/  LDS.128 R32, [R247+0x80] ;  /* 0x00008000f7207984 */ /* 0x0002e60000000c00 */
[----:B------:R-:W-:Y:S01]  /*b500*/  IMAD R0, R0, c[0x0][0x3a4], R11 ;  /* 0x0000e90000007a24 */ /* 0x000fe200078e020b */
[----:B------:R1:W4:Y:S01]  /*b510*/  LDS.128 R48, [R247+0x1080] ;  /* 0x00108000f7307984 */ /* 0x0003220000000c00 */
[----:B------:R-:W-:-:S03]  /*b520*/  IMAD R5, R5, c[0x0][0x3f0], RZ ;  /* 0x0000fc0005057a24 */ /* 0x000fc600078e02ff */
[----:B------:R-:W-:Y:S01]  /*b530*/  IADD3 R3, R3, R0, RZ ;  /* 0x0000000003037210 */ /* 0x000fe20007ffe0ff */
[----:B------:R1:W1:Y:S01]  /*b540*/  LDS.128 R64, [R247+0x2080] ;  /* 0x00208000f7407984 */ /* 0x0002620000000c00 */
[----:B------:R-:W-:-:S03]  /*b550*/  IMAD R7, R8, c[0x0][0x3f4], R5 ;  /* 0x0000fd0008077a24 */ /* 0x000fc600078e0205 */
[----:B------:R1:W1:Y:S01]  /*b560*/  LDS.128 R76, [R247+0x3080] ;  /* 0x00308000f74c7984 */ /* 0x0002620000000c00 */
[----:B------:R-:W-:-:S03]  /*b570*/  IMAD.WIDE.U32 R2, R10, c[0x0][0x3e8], R2 ;  /* 0x0000fa000a027a25 */ /* 0x000fc600078e0002 */
[----:B------:R1:W1:Y:S01]  /*b580*/  LDS.128 R28, [R247+0x4080] ;  /* 0x00408000f71c7984 */ /* 0x0002620000000c00 */
[----:B------:R-:W-:Y:S01]  /*b590*/  IMAD R3, R10, c[0x0][0x3ec], R3 ;  /* 0x0000fb000a037a24 */ /* 0x000fe200078e0203 */
[--C-:B--2---:R-:W-:Y:S02]  /*b5a0*/  SHF.R.S32.HI R21, RZ, 0x1f, R102.reuse ;  /* 0x0000001fff157819 */ /* 0x104fe40000011466 */
[----:B------:R2:W1:Y:S01]  /*b5b0*/  LDS.128 R44, [R247+0x5080] ;  /* 0x00508000f72c7984 */ /* 0x0004620000000c00 */
[----:B------:R-:W-:Y:S01]  /*b5c0*/  SHF.R.S32.HI R23, RZ, 0x1f, R102 ;  /* 0x0000001fff177819 */ /* 0x000fe20000011466 */
[----:B------:R-:W-:Y:S01]  /*b5d0*/  IMAD.WIDE.U32 R2, R8, c[0x0][0x3f0], R2 ;  /* 0x0000fc0008027a25 */ /* 0x000fe200078e0002 */
[-C--:B------:R-:W-:Y:S01]  /*b5e0*/  LEA.HI R21, R21, R102.reuse, RZ, 0x3 ;  /* 0x0000006615157211 */ /* 0x080fe200078f18ff */
[----:B------:R2:W1:Y:S01]  /*b5f0*/  LDS.128 R60, [R247+0x6080] ;  /* 0x00608000f73c7984 */ /* 0x0004620000000c00 */
[----:B------:R-:W-:Y:S01]  /*b600*/  LEA.HI R23, R23, R102, RZ, 0x3 ;  /* 0x0000006617177211 */ /* 0x000fe200078f18ff */
[----:B------:R-:W-:Y:S01]  /*b610*/  IMAD.IADD R3, R3, 0x1, R7 ;  /* 0x0000000103037824 */ /* 0x000fe200078e0207 */
[----:B------:R-:W-:Y:S01]  /*b620*/  LOP3.LUT R21, R21, 0xfffffff8, RZ, 0xc0, !PT ;  /* 0xfffffff815157812 */ /* 0x000fe200078ec0ff */
[----:B------:R2:W1:Y:S01]  /*b630*/  LDS.128 R72, [R247+0x7080] ;  /* 0x00708000f7487984 */ /* 0x0004620000000c00 */
[----:B------:R-:W-:-:S02]  /*b640*/  SHF.R.S32.HI R23, RZ, 0x3, R23 ;  /* 0x00000003ff177819 */ /* 0x000fc40000011417 */
[----:B------:R-:W-:Y:S01]  /*b650*/  IADD3 R21, -R21, R102, RZ ;  /* 0x0000006615157210 */ /* 0x000fe20007ffe1ff */
[----:B------:R2:W1:Y:S03]  /*b660*/  LDS.128 R24, [R247+0x8080] ;  /* 0x00808000f7187984 */ /* 0x0004660000000c00 */
[----:B------:R-:W-:Y:S01]  /*b670*/  LEA R4, R21, R23, 0x5 ;  /* 0x0000001715047211 */ /* 0x000fe200078e28ff */
[----:B------:R2:W1:Y:S04]  /*b680*/  LDS.128 R40, [R247+0x9080] ;  /* 0x00908000f7287984 */ /* 0x0004680000000c00 */
[----:B------:R-:W-:Y:S01]  /*b690*/  IMAD R4, R20, 0x80, R4 ;  /* 0x0000008014047824 */ /* 0x000fe200078e0204 */
[----:B------:R2:W1:Y:S03]  /*b6a0*/  LDS.128 R56, [R247+0xa080] ;  /* 0x00a08000f7387984 */ /* 0x0004660000000c00 */
[----:B------:R-:W-:Y:S01]  /*b6b0*/  @P2 IMAD.HI.U32 R6, R4, c[0x0][0x4ec], RZ ;  /* 0x00013b0004062a27 */ /* 0x000fe200078e00ff */
[----:B------:R2:W1:Y:S01]  /*b6c0*/  LDS.128 R68, [R247+0xb080] ;  /* 0x00b08000f7447984 */ /* 0x0004620000000c00 */
[----:B------:R-:W-:-:S03]  /*b6d0*/  MOV R0, R4 ;  /* 0x0000000400007202 */ /* 0x000fc60000000f00 */
[----:B------:R2:W1:Y:S01]  /*b6e0*/  LDS.128 R16, [R247+0xc080] ;  /* 0x00c08000f7107984 */ /* 0x0004620000000c00 */
[----:B------:R-:W-:-:S03]  /*b6f0*/  @P2 SHF.R.U32.HI R0, RZ, c[0x0][0x4f0], R6 ;  /* 0x00013c00ff002a19 */ /* 0x000fc60000011606 */
[----:B------:R2:W1:Y:S01]  /*b700*/  LDS.128 R36, [R247+0xd080] ;  /* 0x00d08000f7247984 */ /* 0x0004620000000c00 */
[----:B------:R-:W-:Y:S01]  /*b710*/  SHF.R.S32.HI R6, RZ, 0x1f, R0 ;  /* 0x0000001fff067819 */ /* 0x000fe20000011400 */
[C---:B------:R-:W-:Y:S01]  /*b720*/  IMAD.WIDE.U32 R2, R0.reuse, c[0x0][0x3e0], R2 ;  /* 0x0000f80000027a25 */ /* 0x040fe200078e0002 */
[----:B------:R-:W-:Y:S01]  /*b730*/  IADD3 R5, -R0, RZ, RZ ;  /* 0x000000ff00057210 */ /* 0x000fe20007ffe1ff */
[----:B------:R2:W1:Y:S02]  /*b740*/  LDS.128 R52, [R247+0xe080] ;  /* 0x00e08000f7347984 */ /* 0x0004640000000c00 */
[----:B------:R-:W-:Y:S02]  /*b750*/  IMAD R6, R6, c[0x0][0x3e0], RZ ;  /* 0x0000f80006067a24 */ /* 0x000fe400078e02ff */
[----:B------:R2:W1:Y:S01]  /*b760*/  LDS.128 R80, [R247+0xf080] ;  /* 0x00f08000f7507984 */ /* 0x0004620000000c00 */
[----:B------:R-:W-:Y:S02]  /*b770*/  IMAD R4, R5, c[0x0][0x4e8], R4 ;  /* 0x00013a0005047a24 */ /* 0x000fe400078e0204 */
[----:B------:R-:W-:-:S03]  /*b780*/  IMAD R5, R0, c[0x0][0x3e4], R6 ;  /* 0x0000f90000057a24 */ /* 0x000fc600078e0206 */
[----:B------:R-:W-:Y:S02]  /*b790*/  SHF.R.S32.HI R0, RZ, 0x1f, R4 ;  /* 0x0000001fff007819 */ /* 0x000fe40000011404 */
[----:B------:R-:W-:-:S03]  /*b7a0*/  IADD3 R3, R3, R5, RZ ;  /* 0x0000000503037210 */ /* 0x000fc60007ffe0ff */
[----:B------:R-:W-:Y:S02]  /*b7b0*/  IMAD R0, R0, c[0x0][0x3d8], RZ ;  /* 0x0000f60000007a24 */ /* 0x000fe400078e02ff */
[----:B------:R-:W-:-:S04]  /*b7c0*/  IMAD.WIDE.U32 R2, R4, c[0x0][0x3d8], R2 ;  /* 0x0000f60004027a25 */ /* 0x000fc800078e0002 */
[----:B------:R-:W-:Y:S01]  /*b7d0*/  IMAD R0, R4, c[0x0][0x3dc], R0 ;  /* 0x0000f70004007a24 */ /* 0x000fe200078e0200 */
[----:B------:R-:W-:-:S04]  /*b7e0*/  LEA R14, P0, R2, c[0x0][0x380], 0x1 ;  /* 0x0000e000020e7a11 */ /* 0x000fc800078008ff */
[----:B------:R-:W-:-:S04]  /*b7f0*/  IADD3 R0, R3, R0, RZ ;  /* 0x0000000003007210 */ /* 0x000fc80007ffe0ff */
[----:B------:R-:W-:Y:S01]  /*b800*/  LEA.HI.X R5, R2, c[0x0][0x384], R0, 0x1, P0 ;  /* 0x0000e10002057a11 */ /* 0x000fe200000f0c00 */
[----:B------:R-:W-:Y:S05]  /*b810*/  BRA.DIV ~URZ, `(.L_x_63) ;  /* 0x00004d127f007947 */ /* 0x000fea000b800000 */
[----:B--234-:R2:W3:Y:S02]  /*b820*/  SHFL.IDX PT, R4, R5, RZ, 0x181f ;  /* 0x00181fff05047589 */ /* 0x01c4e400000e0000 */
.L_x_133:
[----:B------:R-:W-:Y:S05]  /*b830*/  BRA.DIV ~URZ, `(.L_x_64) ;  /* 0x00004d627f007947 */ /* 0x000fea000b800000 */
[----:B------:R4:W2:Y:S02]  /*b840*/  SHFL.IDX PT, R0, R14, RZ, 0x181f ;  /* 0x00181fff0e007589 */ /* 0x0008a400000e0000 */
.L_x_134:
[----:B------:R-:W5:Y:S02]  /*b850*/  S2R R2, SR_TID.X ;  /* 0x0000000000027919 */ /* 0x000f640000002100 */
[----:B-----5:R-:W-:-:S04]  /*b860*/  SHF.R.S32.HI R3, RZ, 0x1f, R2 ;  /* 0x0000001fff037819 */ /* 0x020fc80000011402 */
[----:B------:R-:W-:Y:S02]  /*b870*/  LEA.HI R3, R3, R2, RZ, 0x3 ;  /* 0x0000000203037211 */ /* 0x000fe400078f18ff */
[----:B------:R-:W5:Y:S02]  /*b880*/  LDL.LU R2, [R1+0x4c] ;  /* 0x00004c0001027983 */ /* 0x000f640000300800 */
[----:B------:R-:W-:Y:S01]  /*b890*/  SHF.R.S32.HI R3, RZ, 0x3, R3 ;  /* 0x00000003ff037819 */ /* 0x000fe20000011403 */
[----:B------:R-:W-:Y:S04]  /*b8a0*/  BSSY B0, `(.L_x_65) ;  /* 0x000001e000007945 */ /* 0x000fe80003800000 */
[----:B-----5:R-:W-:-:S05]  /*b8b0*/  IMAD R12, R2, 0x80, R3 ;  /* 0x00000080020c7824 */ /* 0x020fca00078e0203 */
[----:B------:R-:W-:-:S13]  /*b8c0*/  ISETP.GE.AND P0, PT, R12, R13, PT ;  /* 0x0000000d0c00720c */ /* 0x000fda0003f06270 */
[----:B------:R-:W-:Y:S05]  /*b8d0*/  @P0 BRA `(.L_x_66) ;  /* 0x000001a000000947 */ /* 0x000fea0003800000 */
[C---:B------:R-:W-:Y:S02]  /*b8e0*/  IADD3 R84, R251.reuse, 0x40, RZ ;  /* 0x00000040fb547810 */ /* 0x040fe40007ffe0ff */
[C---:B------:R-:W-:Y:S02]  /*b8f0*/  IADD3 R21, R251.reuse, 0x80, RZ ;  /* 0x00000080fb157810 */ /* 0x040fe40007ffe0ff */
[C---:B------:R-:W-:Y:S02]  /*b900*/  ISETP.GE.AND P6, PT, R251.reuse, c[0x0][0x3c8], PT ;  /* 0x0000f200fb007a0c */ /* 0x040fe40003fc6270 */
[----:B------:R-:W-:Y:S02]  /*b910*/  IADD3 R15, R251, 0xc0, RZ ;  /* 0x000000c0fb0f7810 */ /* 0x000fe40007ffe0ff */
[----:B------:R-:W-:Y:S02]  /*b920*/  ISETP.GE.AND P5, PT, R84, c[0x0][0x3c8], PT ;  /* 0x0000f20054007a0c */ /* 0x000fe40003fa6270 */
[----:B------:R-:W-:-:S02]  /*b930*/  ISETP.GE.AND P4, PT, R21, c[0x0][0x3c8], PT ;  /* 0x0000f20015007a0c */ /* 0x000fc40003f86270 */
[----:B------:R-:W-:Y:S02]  /*b940*/  ISETP.GE.AND P3, PT, R15, c[0x0][0x3c8], PT ;  /* 0x0000f2000f007a0c */ /* 0x000fe40003f66270 */
[C---:B------:R-:W-:Y:S02]  /*b950*/  IADD3 R85, R251.reuse, 0x40, RZ ;  /* 0x00000040fb557810 */ /* 0x040fe40007ffe0ff */
[----:B------:R-:W-:Y:S02]  /*b960*/  SHF.R.S32.HI R2, RZ, 0x1f, R251 ;  /* 0x0000001fff027819 */ /* 0x000fe400000114fb */
[C---:B--2---:R-:W-:Y:S02]  /*b970*/  @!P6 LEA R10, P0, R251.reuse, R0, 0x1 ;  /* 0x00000000fb0ae211 */ /* 0x044fe400078008ff */
[C---:B------:R-:W-:Y:S02]  /*b980*/  IADD3 R23, R251.reuse, 0x80, RZ ;  /* 0x00000080fb177810 */ /* 0x040fe40007ffe0ff */
[----:B------:R-:W-:-:S02]  /*b990*/  IADD3 R20, R251, 0xc0, RZ ;  /* 0x000000c0fb147810 */ /* 0x000fc40007ffe0ff */
[-C--:B------:R-:W-:Y:S02]  /*b9a0*/  @!P5 LEA R8, P2, R84, R0.reuse, 0x1 ;  /* 0x000000005408d211 */ /* 0x080fe400078408ff */
[----:B------:R-:W-:Y:S02]  /*b9b0*/  SHF.R.S32.HI R85, RZ, 0x1f, R85 ;  /* 0x0000001fff557819 */ /* 0x000fe40000011455 */
[----:B------:R-:W-:Y:S02]  /*b9c0*/  @!P4 LEA R6, P1, R21, R0, 0x1 ;  /* 0x000000001506c211 */ /* 0x000fe400078208ff */
[----:B---3--:R-:W-:Y:S02]  /*b9d0*/  @!P6 LEA.HI.X R11, R251, R4, R2, 0x1, P0 ;  /* 0x00000004fb0be211 */ /* 0x008fe400000f0c02 */
[----:B------:R-:W-:Y:S02]  /*b9e0*/  SHF.R.S32.HI R23, RZ, 0x1f, R23 ;  /* 0x0000001fff177819 */ /* 0x000fe40000011417 */
[----:B------:R-:W-:Y:S01]  /*b9f0*/  SHF.R.S32.HI R20, RZ, 0x1f, R20 ;  /* 0x0000001fff147819 */ /* 0x000fe20000011414 */
[----:B------:R2:W-:Y:S01]  /*ba00*/  @!P6 ST.E.128 [R10.64], R32 ;  /* 0x000000200a00e985 */ /* 0x0005e2000c101d06 */
[----:B------:R-:W-:-:S02]  /*ba10*/  @!P3 LEA R2, P0, R15, R0, 0x1 ;  /* 0x000000000f02b211 */ /* 0x000fc400078008ff */
[-C--:B------:R-:W-:Y:S02]  /*ba20*/  @!P5 LEA.HI.X R9, R84, R4.reuse, R85, 0x1, P2 ;  /* 0x000000045409d211 */ /* 0x080fe400010f0c55 */
[-C--:B------:R-:W-:Y:S02]  /*ba30*/  @!P4 LEA.HI.X R7, R21, R4.reuse, R23, 0x1, P1 ;  /* 0x000000041507c211 */ /* 0x080fe400008f0c17 */
[----:B------:R-:W-:Y:S01]  /*ba40*/  @!P3 LEA.HI.X R3, R15, R4, R20, 0x1, P0 ;  /* 0x000000040f03b211 */ /* 0x000fe200000f0c14 */
[----:B-1----:R2:W-:Y:S04]  /*ba50*/  @!P5 ST.E.128 [R8.64], R28 ;  /* 0x0000001c0800d985 */ /* 0x0025e8000c101d06 */
[----:B------:R2:W-:Y:S04]  /*ba60*/  @!P4 ST.E.128 [R6.64], R24 ;  /* 0x000000180600c985 */ /* 0x0005e8000c101d06 */
[----:B------:R2:W-:Y:S02]  /*ba70*/  @!P3 ST.E.128 [R2.64], R16 ;  /* 0x000000100200b985 */ /* 0x0005e4000c101d06 */
.L_x_66:
[----:B------:R-:W-:Y:S05]  /*ba80*/  BSYNC B0 ;  /* 0x0000000000007941 */ /* 0x000fea0003800000 */
.L_x_65:
[----:B------:R-:W-:Y:S05]  /*ba90*/  BRA.DIV ~URZ, `(.L_x_67) ;  /* 0x00004b627f007947 */ /* 0x000fea000b800000 */
[----:B---3--:R3:W4:Y:S04]  /*baa0*/  SHFL.IDX PT, R4, R5, 0x1, 0x181f ;  /* 0x00381f0005047f89 */ /* 0x00872800000e0000 */
[----:B--2---:R3:W2:Y:S02]  /*bab0*/  SHFL.IDX PT, R0, R14, 0x1, 0x181f ;  /* 0x00381f000e007f89 */ /* 0x0046a400000e0000 */
.L_x_135:
[----:B------:R-:W-:Y:S01]  /*bac0*/  IADD3 R2, R12, 0x20, RZ ;  /* 0x000000200c027810 */ /* 0x000fe20007ffe0ff */
[----:B------:R-:W-:Y:S03]  /*bad0*/  BSSY B0, `(.L_x_68) ;  /* 0x000001d000007945 */ /* 0x000fe60003800000 */
[----:B------:R-:W-:-:S13]  /*bae0*/  ISETP.GE.AND P0, PT, R2, R13, PT ;  /* 0x0000000d0200720c */ /* 0x000fda0003f06270 */
[----:B------:R-:W-:Y:S05]  /*baf0*/  @P0 BRA `(.L_x_69) ;  /* 0x000001a000000947 */ /* 0x000fea0003800000 */
[C---:B-1----:R-:W-:Y:S02]  /*bb00*/  IADD3 R19, R251.reuse, 0x40, RZ ;  /* 0x00000040fb137810 */ /* 0x042fe40007ffe0ff */
        /* <DEDUP_REMOVED lines=14> */
[----:B----4-:R-:W-:Y:S02]  /*bbf0*/  @!P3 LEA.HI.X R11, R251, R4, R3, 0x1, P4 ;  /* 0x00000004fb0bb211 */ /* 0x010fe400020f0c03 */
[----:B------:R-:W-:Y:S02]  /*bc00*/  SHF.R.S32.HI R18, RZ, 0x1f, R18 ;  /* 0x0000001fff127819 */ /* 0x000fe40000011412 */
[----:B------:R-:W-:Y:S01]  /*bc10*/  SHF.R.S32.HI R16, RZ, 0x1f, R16 ;  /* 0x0000001fff107819 */ /* 0x000fe20000011410 */
[----:B------:R1:W-:Y:S01]  /*bc20*/  @!P3 ST.E.128 [R10.64], R48 ;  /* 0x000000300a00b985 */ /* 0x0003e2000c101d06 */
[----:B------:R-:W-:-:S02]  /*bc30*/  @!P0 LEA R2, P4, R15, R0, 0x1 ;  /* 0x000000000f028211 */ /* 0x000fc400078808ff */
[-C--:B------:R-:W-:Y:S02]  /*bc40*/  @!P2 LEA.HI.X R9, R19, R4.reuse, R20, 0x1, P6 ;  /* 0x000000041309a211 */ /* 0x080fe400030f0c14 */
[-C--:B------:R-:W-:Y:S02]  /*bc50*/  @!P1 LEA.HI.X R7, R17, R4.reuse, R18, 0x1, P5 ;  /* 0x0000000411079211 */ /* 0x080fe400028f0c12 */
[----:B------:R-:W-:Y:S01]  /*bc60*/  @!P0 LEA.HI.X R3, R15, R4, R16, 0x1, P4 ;  /* 0x000000040f038211 */ /* 0x000fe200020f0c10 */
[----:B------:R1:W-:Y:S04]  /*bc70*/  @!P2 ST.E.128 [R8.64], R44 ;  /* 0x0000002c0800a985 */ /* 0x0003e8000c101d06 */
[----:B------:R1:W-:Y:S04]  /*bc80*/  @!P1 ST.E.128 [R6.64], R40 ;  /* 0x0000002806009985 */ /* 0x0003e8000c101d06 */
[----:B------:R1:W-:Y:S02]  /*bc90*/  @!P0 ST.E.128 [R2.64], R36 ;  /* 0x0000002402008985 */ /* 0x0003e4000c101d06 */
.L_x_69:
[----:B------:R-:W-:Y:S05]  /*bca0*/  BSYNC B0 ;  /* 0x0000000000007941 */ /* 0x000fea0003800000 */
.L_x_68:
[----:B------:R-:W-:Y:S05]  /*bcb0*/  BRA.DIV ~URZ, `(.L_x_70) ;  /* 0x00004a027f007947 */ /* 0x000fea000b800000 */
[----:B----4-:R4:W3:Y:S02]  /*bcc0*/  SHFL.IDX PT, R4, R5, 0x2, 0x181f ;  /* 0x00581f0005047f89 */ /* 0x0108e400000e0000 */
.L_x_136:
[----:B------:R-:W-:Y:S05]  /*bcd0*/  BRA.DIV ~URZ, `(.L_x_71) ;  /* 0x00004a527f007947 */ /* 0x000fea000b800000 */
[----:B--2---:R2:W4:Y:S02]  /*bce0*/  SHFL.IDX PT, R0, R14, 0x2, 0x181f ;  /* 0x00581f000e007f89 */ /* 0x00452400000e0000 */
.L_x_137:
[----:B-1----:R-:W-:Y:S01]  /*bcf0*/  IADD3 R2, R12, 0x40, RZ ;  /* 0x000000400c027810 */ /* 0x002fe20007ffe0ff */
[----:B------:R-:W-:Y:S03]  /*bd00*/  BSSY B0, `(.L_x_72) ;  /* 0x000001d000007945 */ /* 0x000fe60003800000 */
        /* <DEDUP_REMOVED lines=11> */
[C---:B----4-:R-:W-:Y:S02]  /*bdc0*/  @!P3 LEA R10, P4, R251.reuse, R0, 0x1 ;  /* 0x00000000fb0ab211 */ /* 0x050fe400078808ff */
        /* <DEDUP_REMOVED lines=16> */
.L_x_73:
[----:B------:R-:W-:Y:S05]  /*bed0*/  BSYNC B0 ;  /* 0x0000000000007941 */ /* 0x000fea0003800000 */
.L_x_72:
[----:B------:R-:W-:Y:S05]  /*bee0*/  BRA.DIV ~URZ, `(.L_x_74) ;  /* 0x000048a27f007947 */ /* 0x000fea000b800000 */
[----:B---3--:R3:W1:Y:S04]  /*bef0*/  SHFL.IDX PT, R4, R5, 0x3, 0x181f ;  /* 0x00781f0005047f89 */ /* 0x00866800000e0000 */
[----:B----4-:R3:W4:Y:S02]  /*bf00*/  SHFL.IDX PT, R0, R14, 0x3, 0x181f ;  /* 0x00781f000e007f89 */ /* 0x01072400000e0000 */
.L_x_138:
[----:B-1----:R-:W-:-:S04]  /*bf10*/  IADD3 R2, R12, 0x60, RZ ;  /* 0x000000600c027810 */ /* 0x002fc80007ffe0ff */
[----:B------:R-:W-:-:S13]  /*bf20*/  ISETP.GE.AND P0, PT, R2, R13, PT ;  /* 0x0000000d0200720c */ /* 0x000fda0003f06270 */
[----:B------:R-:W-:Y:S05]  /*bf30*/  @P0 BRA `(.L_x_75) ;  /* 0x00002d4000000947 */ /* 0x000fea0003800000 */
[C---:B------:R-:W-:Y:S02]  /*bf40*/  IADD3 R11, R251.reuse, 0x40, RZ ;  /* 0x00000040fb0b7810 */ /* 0x040fe40007ffe0ff */
[C---:B---3--:R-:W-:Y:S02]  /*bf50*/  IADD3 R5, R251.reuse, 0x80, RZ ;  /* 0x00000080fb057810 */ /* 0x048fe40007ffe0ff */
[----:B------:R-:W-:Y:S02]  /*bf60*/  ISETP.GE.AND P2, PT, R251, c[0x0][0x3c8], PT ;  /* 0x0000f200fb007a0c */ /* 0x000fe40003f46270 */
[----:B------:R-:W-:Y:S02]  /*bf70*/  ISETP.GE.AND P1, PT, R11, c[0x0][0x3c8], PT ;  /* 0x0000f2000b007a0c */ /* 0x000fe40003f26270 */
[----:B------:R-:W-:Y:S02]  /*bf80*/  ISETP.GE.AND P0, PT, R5, c[0x0][0x3c8], PT ;  /* 0x0000f20005007a0c */ /* 0x000fe40003f06270 */
[----:B--2---:R-:W-:-:S02]  /*bf90*/  IADD3 R14, R251, 0x40, RZ ;  /* 0x00000040fb0e7810 */ /* 0x004fc40007ffe0ff */
[C---:B------:R-:W-:Y:S02]  /*bfa0*/  IADD3 R10, R251.reuse, 0x80, RZ ;  /* 0x00000080fb0a7810 */ /* 0x040fe40007ffe0ff */
[----:B------:R-:W-:Y:S02]  /*bfb0*/  SHF.R.S32.HI R15, RZ, 0x1f, R251 ;  /* 0x0000001fff0f7819 */ /* 0x000fe400000114fb */
[----:B------:R-:W-:Y:S02]  /*bfc0*/  SHF.R.S32.HI R14, RZ, 0x1f, R14 ;  /* 0x0000001fff0e7819 */ /* 0x000fe4000001140e */
[-C--:B----4-:R-:W-:Y:S02]  /*bfd0*/  @!P2 LEA R8, P5, R251, R0.reuse, 0x1 ;  /* 0x00000000fb08a211 */ /* 0x090fe400078a08ff */
[----:B------:R-:W-:Y:S02]  /*bfe0*/  @!P1 LEA R6, P4, R11, R0, 0x1 ;  /* 0x000000000b069211 */ /* 0x000fe400078808ff */
[----:B------:R-:W-:-:S02]  /*bff0*/  SHF.R.S32.HI R10, RZ, 0x1f, R10 ;  /* 0x0000001fff0a7819 */ /* 0x000fc4000001140a */
[----:B------:R-:W-:Y:S02]  /*c000*/  @!P0 LEA R2, P3, R5, R0, 0x1 ;  /* 0x0000000005028211 */ /* 0x000fe400078608ff */
[-C--:B------:R-:W-:Y:S02]  /*c010*/  @!P2 LEA.HI.X R9, R251, R4.reuse, R15, 0x1, P5 ;  /* 0x00000004fb09a211 */ /* 0x080fe400028f0c0f */
[-C--:B------:R-:W-:Y:S02]  /*c020*/  @!P1 LEA.HI.X R7, R11, R4.reuse, R14, 0x1, P4 ;  /* 0x000000040b079211 */ /* 0x080fe400020f0c0e */
[----:B------:R-:W-:Y:S01]  /*c030*/  @!P0 LEA.HI.X R3, R5, R4, R10, 0x1, P3 ;  /* 0x0000000405038211 */ /* 0x000fe200018f0c0a */
[----:B------:R1:W-:Y:S01]  /*c040*/  @!P2 ST.E.128 [R8.64], R76 ;  /* 0x0000004c0800a985 */ /* 0x0003e2000c101d06 */
[----:B------:R-:W-:-:S03]  /*c050*/  IADD3 R5, R251, 0xc0, RZ ;  /* 0x000000c0fb057810 */ /* 0x000fc60007ffe0ff */
[----:B------:R1:W-:Y:S04]  /*c060*/  @!P1 ST.E.128 [R6.64], R72 ;  /* 0x0000004806009985 */ /* 0x0003e8000c101d06 */
[----:B------:R1:W-:Y:S01]  /*c070*/  @!P0 ST.E.128 [R2.64], R68 ;  /* 0x0000004402008985 */ /* 0x0003e2000c101d06 */
[----:B------:R-:W-:-:S13]  /*c080*/  ISETP.GE.AND P0, PT, R5, c[0x0][0x3c8], PT ;  /* 0x0000f20005007a0c */ /* 0x000fda0003f06270 */
[----:B------:R-:W-:Y:S05]  /*c090*/  @P0 BRA `(.L_x_75) ;  /* 0x00002be000000947 */ /* 0x000fea0003800000 */
[----:B------:R-:W-:Y:S02]  /*c0a0*/  IADD3 R10, R251, 0xc0, RZ ;  /* 0x000000c0fb0a7810 */ /* 0x000fe40007ffe0ff */
[----:B-1----:R-:W-:Y:S02]  /*c0b0*/  LEA R2, P0, R5, R0, 0x1 ;  /* 0x0000000005027211 */ /* 0x002fe400078008ff */
[----:B------:R-:W-:-:S04]  /*c0c0*/  SHF.R.S32.HI R10, RZ, 0x1f, R10 ;  /* 0x0000001fff0a7819 */ /* 0x000fc8000001140a */
[----:B------:R-:W-:-:S05]  /*c0d0*/  LEA.HI.X R3, R5, R4, R10, 0x1, P0 ;  /* 0x0000000405037211 */ /* 0x000fca00000f0c0a */
[----:B------:R1:W-:Y:S01]  /*c0e0*/  ST.E.128 [R2.64], R80 ;  /* 0x0000005002007985 */ /* 0x0003e2000c101d06 */
[----:B------:R-:W-:Y:S05]  /*c0f0*/  BRA `(.L_x_75) ;  /* 0x00002b8000007947 */ /* 0x000fea0003800000 */
.L_x_62:
[----:B-1----:R-:W2:Y:S01]  /*c100*/  LDL.LU R5, [R1+0x80] ;  /* 0x0000800001057983 */ /* 0x002ea20000300800 */
[----:B------:R-:W-:Y:S02]  /*c110*/  IMAD R11, R11, c[0x0][0x408], RZ ;  /* 0x000102000b0b7a24 */ /* 0x000fe400078e02ff */
[----:B------:R-:W-:-:S04]  /*c120*/  IMAD.WIDE.U32 R2, R0, c[0x0][0x408], RZ ;  /* 0x0001020000027a25 */ /* 0x000fc800078e00ff */
[----:B------:R-:W-:Y:S01]  /*c130*/  IMAD R11, R0, c[0x0][0x40c], R11 ;  /* 0x00010300000b7a24 */ /* 0x000fe200078e020b */
[----:B------:R-:W-:Y:S01]  /*c140*/  SHF.R.S32.HI R0, RZ, 0x1f, R8 ;  /* 0x0000001fff007819 */ /* 0x000fe20000011408 */
[----:B------:R-:W-:-:S03]  /*c150*/  @P2 IMAD.HI.U32 R4, R9, c[0x0][0x4ec], RZ ;  /* 0x00013b0009042a27 */ /* 0x000fc600078e00ff */
[----:B------:R-:W-:Y:S01]  /*c160*/  IADD3 R3, R3, R11, RZ ;  /* 0x0000000b03037210 */ /* 0x000fe20007ffe0ff */
[----:B------:R-:W-:-:S04]  /*c170*/  IMAD R0, R0, c[0x0][0x440], RZ ;  /* 0x0001100000007a24 */ /* 0x000fc800078e02ff */
[----:B------:R-:W-:-:S04]  /*c180*/  IMAD.WIDE.U32 R2, R10, c[0x0][0x438], R2 ;  /* 0x00010e000a027a25 */ /* 0x000fc800078e0002 */
[----:B------:R-:W-:Y:S02]  /*c190*/  IMAD R3, R10, c[0x0][0x43c], R3 ;  /* 0x00010f000a037a24 */ /* 0x000fe400078e0203 */
[C---:B------:R-:W-:Y:S02]  /*c1a0*/  IMAD R0, R8.reuse, c[0x0][0x444], R0 ;  /* 0x0001110008007a24 */ /* 0x040fe400078e0200 */
[----:B------:R-:W-:-:S05]  /*c1b0*/  IMAD.WIDE.U32 R2, R8, c[0x0][0x440], R2 ;  /* 0x0001100008027a25 */ /* 0x000fca00078e0002 */
[----:B------:R-:W-:Y:S02]  /*c1c0*/  IADD3 R3, R3, R0, RZ ;  /* 0x0000000003037210 */ /* 0x000fe40007ffe0ff */
[----:B------:R-:W-:Y:S02]  /*c1d0*/  MOV R0, R9 ;  /* 0x0000000900007202 */ /* 0x000fe40000000f00 */
[----:B------:R-:W-:-:S04]  /*c1e0*/  @P2 SHF.R.U32.HI R0, RZ, c[0x0][0x4f0], R4 ;  /* 0x00013c00ff002a19 */ /* 0x000fc80000011604 */
[----:B------:R-:W-:-:S05]  /*c1f0*/  SHF.R.S32.HI R4, RZ, 0x1f, R0 ;  /* 0x0000001fff047819 */ /* 0x000fca0000011400 */
[----:B------:R-:W-:-:S04]  /*c200*/  IMAD R4, R4, c[0x0][0x430], RZ ;  /* 0x00010c0004047a24 */ /* 0x000fc800078e02ff */
[----:B------:R-:W-:Y:S02]  /*c210*/  IMAD R4, R0, c[0x0][0x434], R4 ;  /* 0x00010d0000047a24 */ /* 0x000fe400078e0204 */
[----:B--2---:R-:W-:-:S04]  /*c220*/  IMAD.WIDE.U32 R2, R5, c[0x0][0x448], R2 ;  /* 0x0001120005027a25 */ /* 0x004fc800078e0002 */
[----:B------:R-:W-:-:S04]  /*c230*/  IMAD R3, R5, c[0x0][0x44c], R3 ;  /* 0x0001130005037a24 */ /* 0x000fc800078e0203 */
[C---:B------:R-:W-:Y:S01]  /*c240*/  IMAD.WIDE.U32 R2, R0.reuse, c[0x0][0x430], R2 ;  /* 0x00010c0000027a25 */ /* 0x040fe200078e0002 */
[----:B------:R-:W-:-:S04]  /*c250*/  IADD3 R0, -R0, RZ, RZ ;  /* 0x000000ff00007210 */ /* 0x000fc80007ffe1ff */
[----:B------:R-:W-:Y:S01]  /*c260*/  IADD3 R3, R3, R4, RZ ;  /* 0x0000000403037210 */ /* 0x000fe20007ffe0ff */
[----:B------:R-:W-:-:S04]  /*c270*/  IMAD R0, R0, c[0x0][0x4e8], R9 ;  /* 0x00013a0000007a24 */ /* 0x000fc800078e0209 */
[----:B------:R-:W-:Y:S01]  /*c280*/  IMAD.WIDE.U32 R2, R0, c[0x0][0x428], R2 ;  /* 0x00010a0000027a25 */ /* 0x000fe200078e0002 */
[----:B------:R-:W-:-:S04]  /*c290*/  SHF.R.S32.HI R4, RZ, 0x1f, R0 ;  /* 0x0000001fff047819 */ /* 0x000fc80000011400 */
[----:B------:R-:W-:Y:S01]  /*c2a0*/  LEA R12, P2, R2, c[0x0][0x400], 0x2 ;  /* 0x00010000020c7a11 */ /* 0x000fe200078410ff */
[----:B------:R-:W-:-:S04]  /*c2b0*/  IMAD R4, R4, c[0x0][0x428], RZ ;  /* 0x00010a0004047a24 */ /* 0x000fc800078e02ff */
[----:B------:R-:W-:-:S05]  /*c2c0*/  IMAD R0, R0, c[0x0][0x42c], R4 ;  /* 0x00010b0000007a24 */ /* 0x000fca00078e0204 */
[----:B------:R-:W-:-:S04]  /*c2d0*/  IADD3 R0, R3, R0, RZ ;  /* 0x0000000003007210 */ /* 0x000fc80007ffe0ff */
[----:B------:R-:W-:Y:S01]  /*c2e0*/  LEA.HI.X R5, R2, c[0x0][0x404], R0, 0x2, P2 ;  /* 0x0001010002057a11 */ /* 0x000fe200010f1400 */
[----:B------:R-:W-:Y:S05]  /*c2f0*/  BRA.DIV ~URZ, `(.L_x_76) ;  /* 0x000045527f007947 */ /* 0x000fea000b800000 */
[----:B------:R1:W2:Y:S02]  /*c300*/  SHFL.IDX PT, R4, R5, RZ, 0x1c1f ;  /* 0x001c1fff05047589 */ /* 0x0002a400000e0000 */
.L_x_139:
[----:B------:R-:W-:Y:S05]  /*c310*/  BRA.DIV ~URZ, `(.L_x_77) ;  /* 0x000045a27f007947 */ /* 0x000fea000b800000 */
[----:B------:R3:W4:Y:S02]  /*c320*/  SHFL.IDX PT, R0, R12, RZ, 0x1c1f ;  /* 0x001c1fff0c007589 */ /* 0x00072400000e0000 */
.L_x_140:
[----:B------:R-:W-:Y:S01]  /*c330*/  BSSY B0, `(.L_x_78) ;  /* 0x00000c2000007945 */ /* 0x000fe20003800000 */
[----:B------:R-:W-:Y:S05]  /*c340*/  @P1 BRA `(.L_x_79) ;  /* 0x00000c0000001947 */ /* 0x000fea0003800000 */
[----:B------:R-:W5:Y:S04]  /*c350*/  LDL R8, [R1+0x84] ;  /* 0x0000840001087983 */ /* 0x000f680000100800 */
[----:B---3--:R-:W3:Y:S04]  /*c360*/  LDL R11, [R1+0x100] ;  /* 0x00010000010b7983 */ /* 0x008ee80000100800 */
[----:B----4-:R-:W4:Y:S04]  /*c370*/  LDL R6, [R1+0xfc] ;  /* 0x0000fc0001067983 */ /* 0x010f280000100800 */
[----:B--2---:R-:W2:Y:S04]  /*c380*/  LDL R15, [R1+0x17c] ;  /* 0x00017c00010f7983 */ /* 0x004ea80000100800 */
[----:B------:R-:W2:Y:S04]  /*c390*/  LDL R10, [R1+0xf8] ;  /* 0x0000f800010a7983 */ /* 0x000ea80000100800 */
        /* <DEDUP_REMOVED lines=10> */
[----:B------:R-:W2:Y:S01]  /*c440*/  LDL R17, [R1+0xdc] ;  /* 0x0000dc0001117983 */ /* 0x000ea20000100800 */
[----:B-----5:R-:W-:-:S02]  /*c450*/  ISETP.GE.AND P1, PT, R8, c[0x0][0x3c8], PT ;  /* 0x0000f20008007a0c */ /* 0x020fc40003f26270 */
[----:B---3--:R-:W-:-:S11]  /*c460*/  ISETP.GE.AND P3, PT, R11, c[0x0][0x3c8], PT ;  /* 0x0000f2000b007a0c */ /* 0x008fd60003f66270 */
[----:B------:R-:W-:Y:S02]  /*c470*/  @!P1 IMAD.MOV.U32 R2, RZ, RZ, R0 ;  /* 0x000000ffff029224 */ /* 0x000fe400078e0000 */
[----:B------:R-:W-:-:S04]  /*c480*/  @!P1 IMAD.MOV.U32 R3, RZ, RZ, R4 ;  /* 0x000000ffff039224 */ /* 0x000fc800078e0004 */
[----:B------:R-:W-:Y:S01]  /*c490*/  @!P1 IMAD.WIDE R2, R8, 0x4, R2 ;  /* 0x0000000408029825 */ /* 0x000fe200078e0202 */
[----:B----4-:R-:W-:Y:S01]  /*c4a0*/  ISETP.GE.AND P4, PT, R6, c[0x0][0x3c8], PT ;  /* 0x0000f20006007a0c */ /* 0x010fe20003f86270 */
[----:B------:R-:W3:Y:S04]  /*c4b0*/  LDL R8, [R1+0xe0] ;  /* 0x0000e00001087983 */ /* 0x000ee80000100800 */
[----:B------:R4:W-:Y:S01]  /*c4c0*/  @!P1 ST.E.64 [R2.64], R26 ;  /* 0x0000001a02009985 */ /* 0x0009e2000c101b06 */
[----:B--2---:R-:W-:Y:S02]  /*c4d0*/  ISETP.GE.AND P1, PT, R10, c[0x0][0x3c8], PT ;  /* 0x0000f2000a007a0c */ /* 0x004fe40003f26270 */
[C---:B----4-:R-:W-:Y:S01]  /*c4e0*/  @!P3 LEA R2, P2, R11.reuse, R0, 0x2 ;  /* 0x000000000b02b211 */ /* 0x050fe200078410ff */
[----:B------:R-:W2:Y:S03]  /*c4f0*/  LDL R26, [R1+0xd4] ;  /* 0x0000d400011a7983 */ /* 0x000ea60000100800 */
[----:B------:R-:W-:Y:S01]  /*c500*/  @!P3 LEA.HI.X R3, R11, R4, R15, 0x2, P2 ;  /* 0x000000040b03b211 */ /* 0x000fe200010f140f */
[----:B------:R-:W4:Y:S04]  /*c510*/  LDL R27, [R1+0x150] ;  /* 0x00015000011b7983 */ /* 0x000f280000100800 */
[----:B------:R-:W5:Y:S04]  /*c520*/  LDL R15, [R1+0x164] ;  /* 0x00016400010f7983 */ /* 0x000f680000100800 */
[----:B------:R1:W-:Y:S01]  /*c530*/  @!P3 ST.E.64 [R2.64], R132 ;  /* 0x000000840200b985 */ /* 0x0003e2000c101b06 */
[----:B------:R-:W-:-:S03]  /*c540*/  ISETP.GE.AND P6, PT, R9, c[0x0][0x3c8], PT ;  /* 0x0000f20009007a0c */ /* 0x000fc60003fc6270 */
[----:B------:R-:W2:Y:S01]  /*c550*/  LDL R11, [R1+0xd8] ;  /* 0x0000d800010b7983 */ /* 0x000ea20000100800 */
[----:B-1----:R-:W-:-:S04]  /*c560*/  @!P4 LEA R2, P2, R6, R0, 0x2 ;  /* 0x000000000602c211 */ /* 0x002fc800078410ff */
[----:B------:R-:W-:Y:S02]  /*c570*/  @!P4 LEA.HI.X R3, R6, R4, R7, 0x2, P2 ;  /* 0x000000040603c211 */ /* 0x000fe400010f1407 */
[----:B------:R-:W-:-:S04]  /*c580*/  @!P1 LEA R6, P3, R10, R0, 0x2 ;  /* 0x000000000a069211 */ /* 0x000fc800078610ff */
[----:B------:R-:W-:Y:S02]  /*c590*/  @!P1 LEA.HI.X R7, R10, R4, R23, 0x2, P3 ;  /* 0x000000040a079211 */ /* 0x000fe400018f1417 */
[----:B------:R-:W2:Y:S01]  /*c5a0*/  LDL R23, [R1+0x160] ;  /* 0x0001600001177983 */ /* 0x000ea20000100800 */
[----:B------:R-:W-:-:S03]  /*c5b0*/  ISETP.GE.AND P2, PT, R16, c[0x0][0x3c8], PT ;  /* 0x0000f20010007a0c */ /* 0x000fc60003f46270 */
[----:B------:R1:W-:Y:S04]  /*c5c0*/  @!P4 ST.E.64 [R2.64], R148 ;  /* 0x000000940200c985 */ /* 0x0003e8000c101b06 */
[----:B------:R-:W4:Y:S01]  /*c5d0*/  LDL R10, [R1+0x15c] ;  /* 0x00015c00010a7983 */ /* 0x000f220000100800 */
[----:B------:R-:W-:-:S03]  /*c5e0*/  ISETP.GE.AND P5, PT, R14, c[0x0][0x3c8], PT ;  /* 0x0000f2000e007a0c */ /* 0x000fc60003fa6270 */
[----:B------:R1:W-:Y:S01]  /*c5f0*/  @!P1 ST.E.64 [R6.64], R144 ;  /* 0x0000009006009985 */ /* 0x0003e2000c101b06 */
[----:B------:R-:W-:Y:S02]  /*c600*/  ISETP.GE.AND P1, PT, R13, c[0x0][0x3c8], PT ;  /* 0x0000f2000d007a0c */ /* 0x000fe40003f26270 */
[----:B-1----:R-:W-:-:S04]  /*c610*/  @!P6 LEA R2, P4, R9, R0, 0x2 ;  /* 0x000000000902e211 */ /* 0x002fc800078810ff */
[----:B------:R-:W-:Y:S02]  /*c620*/  @!P6 LEA.HI.X R3, R9, R4, R21, 0x2, P4 ;  /* 0x000000040903e211 */ /* 0x000fe400020f1415 */
[----:B------:R-:W4:Y:S01]  /*c630*/  LDL R9, [R1+0xd0] ;  /* 0x0000d00001097983 */ /* 0x000f220000100800 */
[----:B------:R-:W-:-:S03]  /*c640*/  @!P2 LEA R6, P3, R16, R0, 0x2 ;  /* 0x000000001006a211 */ /* 0x000fc600078610ff */
[----:B------:R-:W4:Y:S01]  /*c650*/  LDL R21, [R1+0xcc] ;  /* 0x0000cc0001157983 */ /* 0x000f220000100800 */
[----:B------:R-:W-:-:S03]  /*c660*/  @!P2 LEA.HI.X R7, R16, R4, R20, 0x2, P3 ;  /* 0x000000041007a211 */ /* 0x000fc600018f1414 */
[----:B------:R-:W4:Y:S04]  /*c670*/  LDL R20, [R1+0x158] ;  /* 0x0001580001147983 */ /* 0x000f280000100800 */
[----:B------:R-:W4:Y:S04]  /*c680*/  LDL R16, [R1+0x154] ;  /* 0x0001540001107983 */ /* 0x000f280000100800 */
[----:B------:R1:W-:Y:S04]  /*c690*/  @!P6 ST.E.64 [R2.64], R140 ;  /* 0x0000008c0200e985 */ /* 0x0003e8000c101b06 */
[----:B------:R1:W-:Y:S01]  /*c6a0*/  @!P2 ST.E.64 [R6.64], R136 ;  /* 0x000000880600a985 */ /* 0x0003e2000c101b06 */
[----:B------:R-:W-:-:S02]  /*c6b0*/  ISETP.GE.AND P6, PT, R18, c[0x0][0x3c8], PT ;  /* 0x0000f20012007a0c */ /* 0x000fc40003fc6270 */
[CC--:B-1----:R-:W-:Y:S02]  /*c6c0*/  @!P5 LEA R2, P4, R14.reuse, R0.reuse, 0x2 ;  /* 0x000000000e02d211 */ /* 0x0c2fe400078810ff */
[----:B------:R-:W-:Y:S02]  /*c6d0*/  @!P1 LEA R6, P3, R13, R0, 0x2 ;  /* 0x000000000d069211 */ /* 0x000fe400078610ff */
[----:B------:R-:W-:Y:S02]  /*c6e0*/  @!P5 LEA.HI.X R3, R14, R4, R19, 0x2, P4 ;  /* 0x000000040e03d211 */ /* 0x000fe400020f1413 */
[----:B------:R-:W4:Y:S04]  /*c6f0*/  LDL R14, [R1+0xc8] ;  /* 0x0000c800010e7983 */ /* 0x000f280000100800 */
[----:B------:R1:W-:Y:S04]  /*c700*/  @!P5 ST.E.64 [R2.64], R28 ;  /* 0x0000001c0200d985 */ /* 0x0003e8000c101b06 */
[----:B------:R-:W4:Y:S01]  /*c710*/  LDL R19, [R1+0xc4] ;  /* 0x0000c40001137983 */ /* 0x000f220000100800 */
[----:B-1----:R-:W-:-:S03]  /*c720*/  @!P6 LEA R2, P4, R18, R0, 0x2 ;  /* 0x000000001202e211 */ /* 0x002fc600078810ff */
[----:B------:R-:W4:Y:S04]  /*c730*/  LDL R28, [R1+0xa4] ;  /* 0x0000a400011c7983 */ /* 0x000f280000100800 */
[----:B------:R-:W4:Y:S01]  /*c740*/  LDL R29, [R1+0x120] ;  /* 0x00012000011d7983 */ /* 0x000f220000100800 */
[----:B-----5:R-:W-:-:S03]  /*c750*/  @!P1 LEA.HI.X R7, R13, R4, R15, 0x2, P3 ;  /* 0x000000040d079211 */ /* 0x020fc600018f140f */
[----:B------:R-:W5:Y:S01]  /*c760*/  LDL R13, [R1+0x14c] ;  /* 0x00014c00010d7983 */ /* 0x000f620000100800 */
[----:B--2---:R-:W-:-:S03]  /*c770*/  @!P6 LEA.HI.X R3, R18, R4, R23, 0x2, P4 ;  /* 0x000000041203e211 */ /* 0x004fc600020f1417 */
[----:B------:R-:W2:Y:S04]  /*c780*/  LDL R15, [R1+0xc0] ;  /* 0x0000c000010f7983 */ /* 0x000ea80000100800 */
[----:B------:R-:W2:Y:S01]  /*c790*/  LDL R18, [R1+0x144] ;  /* 0x0001440001127983 */ /* 0x000ea20000100800 */
[----:B---3--:R-:W-:Y:S02]  /*c7a0*/  ISETP.GE.AND P2, PT, R8, c[0x0][0x3c8], PT ;  /* 0x0000f20008007a0c */ /* 0x008fe40003f46270 */
[----:B------:R-:W-:Y:S01]  /*c7b0*/  ISETP.GE.AND P5, PT, R17, c[0x0][0x3c8], PT ;  /* 0x0000f20011007a0c */ /* 0x000fe20003fa6270 */
[----:B------:R1:W-:Y:S01]  /*c7c0*/  @!P1 ST.E.64 [R6.64], R32 ;  /* 0x0000002006009985 */ /* 0x0003e2000c101b06 */
[----:B------:R-:W-:-:S03]  /*c7d0*/  ISETP.GE.AND P1, PT, R11, c[0x0][0x3c8], PT ;  /* 0x0000f2000b007a0c */ /* 0x000fc60003f26270 */
[----:B------:R-:W3:Y:S04]  /*c7e0*/  LDL R23, [R1+0x148] ;  /* 0x0001480001177983 */ /* 0x000ee80000100800 */
[----:B------:R4:W-:Y:S01]  /*c7f0*/  @!P6 ST.E.64 [R2.64], R36 ;  /* 0x000000240200e985 */ /* 0x0009e2000c101b06 */
[----:B------:R-:W-:Y:S02]  /*c800*/  ISETP.GE.AND P6, PT, R26, c[0x0][0x3c8], PT ;  /* 0x0000f2001a007a0c */ /* 0x000fe40003fc6270 */
[C---:B-1----:R-:W-:Y:S01]  /*c810*/  @!P2 LEA R6, P3, R8.reuse, R0, 0x2 ;  /* 0x000000000806a211 */ /* 0x042fe200078610ff */
[----:B------:R-:W3:Y:S03]  /*c820*/  LDL R32, [R1+0xa8] ;  /* 0x0000a80001207983 */ /* 0x000ee60000100800 */
[----:B----4-:R-:W-:Y:S01]  /*c830*/  @!P2 LEA.HI.X R7, R8, R4, R10, 0x2, P3 ;  /* 0x000000040807a211 */ /* 0x010fe200018f140a */
[----:B------:R-:W4:Y:S04]  /*c840*/  LDL R33, [R1+0x124] ;  /* 0x0001240001217983 */ /* 0x000f280000100800 */
[----:B------:R1:W-:Y:S01]  /*c850*/  @!P2 ST.E.64 [R6.64], R40 ;  /* 0x000000280600a985 */ /* 0x0003e2000c101b06 */
[----:B------:R-:W-:-:S02]  /*c860*/  ISETP.GE.AND P2, PT, R9, c[0x0][0x3c8], PT ;  /* 0x0000f20009007a0c */ /* 0x000fc40003f46270 */
[C---:B------:R-:W-:Y:S01]  /*c870*/  @!P5 LEA R2, P4, R17.reuse, R0, 0x2 ;  /* 0x000000001102d211 */ /* 0x040fe200078810ff */
[----:B------:R-:W4:Y:S03]  /*c880*/  LDL R10, [R1+0xbc] ;  /* 0x0000bc00010a7983 */ /* 0x000f260000100800 */
[----:B------:R-:W-:Y:S01]  /*c890*/  @!P5 LEA.HI.X R3, R17, R4, R20, 0x2, P4 ;  /* 0x000000041103d211 */ /* 0x000fe200020f1414 */
[----:B------:R-:W4:Y:S04]  /*c8a0*/  LDL R8, [R1+0xb8] ;  /* 0x0000b80001087983 */ /* 0x000f280000100800 */
[----:B------:R-:W4:Y:S04]  /*c8b0*/  LDL R20, [R1+0x140] ;  /* 0x0001400001147983 */ /* 0x000f280000100800 */
[----:B------:R1:W-:Y:S04]  /*c8c0*/  @!P5 ST.E.64 [R2.64], R44 ;  /* 0x0000002c0200d985 */ /* 0x0003e8000c101b06 */
[----:B------:R-:W4:Y:S04]  /*c8d0*/  LDL R17, [R1+0x13c] ;  /* 0x00013c0001117983 */ /* 0x000f280000100800 */
[----:B------:R-:W4:Y:S04]  /*c8e0*/  LDL R36, [R1+0xac] ;  /* 0x0000ac0001247983 */ /* 0x000f280000100800 */
[----:B------:R-:W4:Y:S01]  /*c8f0*/  LDL R37, [R1+0x128] ;  /* 0x0001280001257983 */ /* 0x000f220000100800 */
[----:B-1----:R-:W-:-:S04]  /*c900*/  @!P1 LEA R6, P3, R11, R0, 0x2 ;  /* 0x000000000b069211 */ /* 0x002fc800078610ff */
[----:B------:R-:W-:Y:S02]  /*c910*/  @!P1 LEA.HI.X R7, R11, R4, R16, 0x2, P3 ;  /* 0x000000040b079211 */ /* 0x000fe400018f1410 */
[----:B------:R-:W4:Y:S04]  /*c920*/  LDL R11, [R1+0xb0] ;  /* 0x0000b000010b7983 */ /* 0x000f280000100800 */
[----:B------:R1:W-:Y:S04]  /*c930*/  @!P1 ST.E.64 [R6.64], R48 ;  /* 0x0000003006009985 */ /* 0x0003e8000c101b06 */
[----:B------:R-:W4:Y:S01]  /*c940*/  LDL R16, [R1+0xb4] ;  /* 0x0000b40001107983 */ /* 0x000f220000100800 */
[----:B------:R-:W-:-:S02]  /*c950*/  ISETP.GE.AND P1, PT, R14, c[0x0][0x3c8], PT ;  /* 0x0000f2000e007a0c */ /* 0x000fc40003f26270 */
[----:B------:R-:W-:-:S04]  /*c960*/  @!P6 LEA R2, P4, R26, R0, 0x2 ;  /* 0x000000001a02e211 */ /* 0x000fc800078810ff */
[----:B------:R-:W-:Y:S02]  /*c970*/  @!P6 LEA.HI.X R3, R26, R4, R27, 0x2, P4 ;  /* 0x000000041a03e211 */ /* 0x000fe400020f141b */
[----:B------:R-:W-:Y:S01]  /*c980*/  ISETP.GE.AND P5, PT, R21, c[0x0][0x3c8], PT ;  /* 0x0000f20015007a0c */ /* 0x000fe20003fa6270 */
[----:B------:R-:W4:Y:S01]  /*c990*/  LDL R26, [R1+0xa0] ;  /* 0x0000a000011a7983 */ /* 0x000f220000100800 */
[----:B-1----:R-:W-:-:S03]  /*c9a0*/  @!P2 LEA R6, P3, R9, R0, 0x2 ;  /* 0x000000000906a211 */ /* 0x002fc600078610ff */
[----:B------:R-:W-:Y:S04]  /*c9b0*/  @!P6 ST.E.64 [R2.64], R52 ;  /* 0x000000340200e985 */ /* 0x000fe8000c101b06 */
[----:B------:R-:W4:Y:S01]  /*c9c0*/  LDL R27, [R1+0x11c] ;  /* 0x00011c00011b7983 */ /* 0x000f220000100800 */
[----:B-----5:R-:W-:-:S03]  /*c9d0*/  @!P2 LEA.HI.X R7, R9, R4, R13, 0x2, P3 ;  /* 0x000000040907a211 */ /* 0x020fc600018f140d */
[----:B------:R-:W5:Y:S04]  /*c9e0*/  LDL R13, [R1+0x138] ;  /* 0x00013800010d7983 */ /* 0x000f680000100800 */
[----:B------:R1:W-:Y:S04]  /*c9f0*/  @!P2 ST.E.64 [R6.64], R56 ;  /* 0x000000380600a985 */ /* 0x0003e8000c101b06 */
[----:B------:R-:W5:Y:S01]  /*ca00*/  LDL R9, [R1+0x134] ;  /* 0x0001340001097983 */ /* 0x000f620000100800 */
[----:B-1----:R-:W-:-:S04]  /*ca10*/  @!P1 LEA R6, P3, R14, R0, 0x2 ;  /* 0x000000000e069211 */ /* 0x002fc800078610ff */
[----:B--2---:R-:W-:Y:S02]  /*ca20*/  @!P1 LEA.HI.X R7, R14, R4, R18, 0x2, P3 ;  /* 0x000000040e079211 */ /* 0x004fe400018f1412 */
[----:B------:R-:W2:Y:S04]  /*ca30*/  LDL R14, [R1+0x12c] ;  /* 0x00012c00010e7983 */ /* 0x000ea80000100800 */
[----:B------:R-:W2:Y:S01]  /*ca40*/  LDL R18, [R1+0x130] ;  /* 0x0001300001127983 */ /* 0x000ea20000100800 */
[----:B------:R-:W-:Y:S02]  /*ca50*/  ISETP.GE.AND P6, PT, R19, c[0x0][0x3c8], PT ;  /* 0x0000f20013007a0c */ /* 0x000fe40003fc6270 */
[----:B------:R-:W-:Y:S02]  /*ca60*/  @!P5 LEA R2, P4, R21, R0, 0x2 ;  /* 0x000000001502d211 */ /* 0x000fe400078810ff */
[----:B------:R-:W-:-:S02]  /*ca70*/  ISETP.GE.AND P2, PT, R15, c[0x0][0x3c8], PT ;  /* 0x0000f2000f007a0c */ /* 0x000fc40003f46270 */
[----:B---3--:R-:W-:Y:S02]  /*ca80*/  @!P5 LEA.HI.X R3, R21, R4, R23, 0x2, P4 ;  /* 0x000000041503d211 */ /* 0x008fe400020f1417 */
[----:B------:R-:W3:Y:S04]  /*ca90*/  LDL R21, [R1+0x9c] ;  /* 0x00009c0001157983 */ /* 0x000ee80000100800 */
[----:B------:R1:W-:Y:S04]  /*caa0*/  @!P5 ST.E.64 [R2.64], R60 ;  /* 0x0000003c0200d985 */ /* 0x0003e8000c101b06 */
[----:B------:R4:W-:Y:S04]  /*cab0*/  @!P1 ST.E.64 [R6.64], R64 ;  /* 0x0000004006009985 */ /* 0x0009e8000c101b06 */
[----:B------:R-:W3:Y:S01]  /*cac0*/  LDL R23, [R1+0x118] ;  /* 0x0001180001177983 */ /* 0x000ee20000100800 */
[----:B----4-:R-:W-:-:S02]  /*cad0*/  ISETP.GE.AND P5, PT, R10, c[0x0][0x3c8], PT ;  /* 0x0000f2000a007a0c */ /* 0x010fc40003fa6270 */
[-C--:B-1----:R-:W-:Y:S02]  /*cae0*/  @!P6 LEA R2, P4, R19, R0.reuse, 0x2 ;  /* 0x000000001302e211 */ /* 0x082fe400078810ff */
[----:B------:R-:W-:Y:S02]  /*caf0*/  @!P2 LEA R6, P3, R15, R0, 0x2 ;  /* 0x000000000f06a211 */ /* 0x000fe400078610ff */
[-C--:B------:R-:W-:Y:S02]  /*cb00*/  @!P6 LEA.HI.X R3, R19, R4.reuse, R20, 0x2, P4 ;  /* 0x000000041303e211 */ /* 0x080fe400020f1414 */
[----:B------:R-:W-:Y:S01]  /*cb10*/  ISETP.GE.AND P1, PT, R8, c[0x0][0x3c8], PT ;  /* 0x0000f20008007a0c */ /* 0x000fe20003f26270 */
[----:B------:R-:W4:Y:S04]  /*cb20*/  LDL R19, [R1+0x94] ;  /* 0x0000940001137983 */ /* 0x000f280000100800 */
[----:B------:R1:W-:Y:S01]  /*cb30*/  @!P6 ST.E.64 [R2.64], R68 ;  /* 0x000000440200e985 */ /* 0x0003e2000c101b06 */
[----:B------:R-:W-:-:S03]  /*cb40*/  @!P2 LEA.HI.X R7, R15, R4, R17, 0x2, P3 ;  /* 0x000000040f07a211 */ /* 0x000fc600018f1411 */
[----:B------:R-:W4:Y:S04]  /*cb50*/  LDL R17, [R1+0x90] ;  /* 0x0000900001117983 */ /* 0x000f280000100800 */
[----:B------:R1:W-:Y:S04]  /*cb60*/  @!P2 ST.E.64 [R6.64], R72 ;  /* 0x000000480600a985 */ /* 0x0003e8000c101b06 */
[----:B------:R-:W4:Y:S01]  /*cb70*/  LDL R15, [R1+0x8c] ;  /* 0x00008c00010f7983 */ /* 0x000f220000100800 */
[----:B------:R-:W-:-:S03]  /*cb80*/  ISETP.GE.AND P2, PT, R11, c[0x0][0x3c8], PT ;  /* 0x0000f2000b007a0c */ /* 0x000fc60003f46270 */
[----:B------:R-:W4:Y:S01]  /*cb90*/  LDL R20, [R1+0x110] ;  /* 0x0001100001147983 */ /* 0x000f220000100800 */
[-C--:B-1----:R-:W-:Y:S02]  /*cba0*/  @!P5 LEA R2, P4, R10, R0.reuse, 0x2 ;  /* 0x000000000a02d211 */ /* 0x082fe400078810ff */
[----:B------:R-:W-:Y:S02]  /*cbb0*/  ISETP.GE.AND P6, PT, R16, c[0x0][0x3c8], PT ;  /* 0x0000f20010007a0c */ /* 0x000fe40003fc6270 */
[----:B------:R-:W-:Y:S02]  /*cbc0*/  @!P1 LEA R6, P3, R8, R0, 0x2 ;  /* 0x0000000008069211 */ /* 0x000fe400078610ff */
[-C--:B-----5:R-:W-:Y:S02]  /*cbd0*/  @!P5 LEA.HI.X R3, R10, R4.reuse, R13, 0x2, P4 ;  /* 0x000000040a03d211 */ /* 0x0a0fe400020f140d */
[----:B------:R-:W5:Y:S04]  /*cbe0*/  LDL R10, [R1+0x98] ;  /* 0x00009800010a7983 */ /* 0x000f680000100800 */
[----:B------:R-:W5:Y:S01]  /*cbf0*/  LDL R13, [R1+0x88] ;  /* 0x00008800010d7983 */ /* 0x000f620000100800 */
[----:B------:R-:W-:-:S02]  /*cc00*/  @!P1 LEA.HI.X R7, R8, R4, R9, 0x2, P3 ;  /* 0x0000000408079211 */ /* 0x000fc400018f1409 */
[CC--:B------:R-:W-:Y:S01]  /*cc10*/  @!P2 LEA R8, P3, R11.reuse, R0.reuse, 0x2 ;  /* 0x000000000b08a211 */ /* 0x0c0fe200078610ff */
[----:B------:R1:W-:Y:S02]  /*cc20*/  @!P5 ST.E.64 [R2.64], R76 ;  /* 0x0000004c0200d985 */ /* 0x0003e4000c101b06 */
[C---:B-1----:R-:W-:Y:S02]  /*cc30*/  @!P6 LEA R2, P4, R16.reuse, R0, 0x2 ;  /* 0x000000001002e211 */ /* 0x042fe400078810ff */
[-C--:B--2---:R-:W-:Y:S02]  /*cc40*/  @!P2 LEA.HI.X R9, R11, R4.reuse, R14, 0x2, P3 ;  /* 0x000000040b09a211 */ /* 0x084fe400018f140e */
[----:B------:R-:W2:Y:S01]  /*cc50*/  LDL R11, [R1+0x114] ;  /* 0x00011400010b7983 */ /* 0x000ea20000100800 */
[----:B------:R-:W-:-:S03]  /*cc60*/  @!P6 LEA.HI.X R3, R16, R4, R18, 0x2, P4 ;  /* 0x000000041003e211 */ /* 0x000fc600020f1412 */
[----:B------:R-:W2:Y:S04]  /*cc70*/  LDL R18, [R1+0x10c] ;  /* 0x00010c0001127983 */ /* 0x000ea80000100800 */
[----:B------:R-:W2:Y:S04]  /*cc80*/  LDL R16, [R1+0x108] ;  /* 0x0001080001107983 */ /* 0x000ea80000100800 */
[----:B------:R-:W2:Y:S01]  /*cc90*/  LDL R14, [R1+0x104] ;  /* 0x00010400010e7983 */ /* 0x000ea20000100800 */
[----:B------:R-:W-:-:S03]  /*cca0*/  ISETP.GE.AND P5, PT, R36, c[0x0][0x3c8], PT ;  /* 0x0000f20024007a0c */ /* 0x000fc60003fa6270 */
[----:B------:R1:W-:Y:S01]  /*ccb0*/  @!P1 ST.E.64 [R6.64], R80 ;  /* 0x0000005006009985 */ /* 0x0003e2000c101b06 */
[----:B------:R-:W-:-:S03]  /*ccc0*/  ISETP.GE.AND P1, PT, R32, c[0x0][0x3c8], PT ;  /* 0x0000f20020007a0c */ /* 0x000fc60003f26270 */
[----:B------:R3:W-:Y:S01]  /*ccd0*/  @!P6 ST.E.64 [R2.64], R84 ;  /* 0x000000540200e985 */ /* 0x0007e2000c101b06 */
[----:B------:R-:W-:Y:S02]  /*cce0*/  ISETP.GE.AND P6, PT, R28, c[0x0][0x3c8], PT ;  /* 0x0000f2001c007a0c */ /* 0x000fe40003fc6270 */
[----:B------:R-:W-:Y:S01]  /*ccf0*/  ISETP.GE.AND P4, PT, R26, c[0x0][0x3c8], PT ;  /* 0x0000f2001a007a0c */ /* 0x000fe20003f86270 */
[----:B------:R3:W-:Y:S02]  /*cd00*/  @!P2 ST.E.64 [R8.64], R88 ;  /* 0x000000580800a985 */ /* 0x0007e4000c101b06 */
[----:B-1----:R-:W-:-:S04]  /*cd10*/  @!P5 LEA R6, P3, R36, R0, 0x2 ;  /* 0x000000002406d211 */ /* 0x002fc800078610ff */
[----:B---3--:R-:W-:Y:S02]  /*cd20*/  @!P1 LEA R2, P2, R32, R0, 0x2 ;  /* 0x0000000020029211 */ /* 0x008fe400078410ff */
[-C--:B------:R-:W-:Y:S02]  /*cd30*/  @!P5 LEA.HI.X R7, R36, R4.reuse, R37, 0x2, P3 ;  /* 0x000000042407d211 */ /* 0x080fe400018f1425 */
[----:B------:R-:W-:Y:S02]  /*cd40*/  ISETP.GE.AND P3, PT, R21, c[0x0][0x3c8], PT ;  /* 0x0000f20015007a0c */ /* 0x000fe40003f66270 */
[----:B------:R-:W-:Y:S01]  /*cd50*/  @!P1 LEA.HI.X R3, R32, R4, R33, 0x2, P2 ;  /* 0x0000000420039211 */ /* 0x000fe200010f1421 */
[----:B------:R1:W-:Y:S01]  /*cd60*/  @!P5 ST.E.64 [R6.64], R92 ;  /* 0x0000005c0600d985 */ /* 0x0003e2000c101b06 */
[----:B------:R-:W-:-:S03]  /*cd70*/  @!P6 LEA R8, P2, R28, R0, 0x2 ;  /* 0x000000001c08e211 */ /* 0x000fc600078410ff */
[----:B------:R3:W-:Y:S01]  /*cd80*/  @!P1 ST.E.64 [R2.64], R96 ;  /* 0x0000006002009985 */ /* 0x0007e2000c101b06 */
[----:B------:R-:W-:-:S05]  /*cd90*/  @!P6 LEA.HI.X R9, R28, R4, R29, 0x2, P2 ;  /* 0x000000041c09e211 */ /* 0x000fca00010f141d */
[----:B------:R-:W-:Y:S01]  /*cda0*/  @!P6 ST.E.64 [R8.64], R152 ;  /* 0x000000980800e985 */ /* 0x000fe2000c101b06 */
[----:B----4-:R-:W-:Y:S02]  /*cdb0*/  ISETP.GE.AND P6, PT, R19, c[0x0][0x3c8], PT ;  /* 0x0000f20013007a0c */ /* 0x010fe40003fc6270 */
[CC--:B-1----:R-:W-:Y:S02]  /*cdc0*/  @!P3 LEA R6, P2, R21.reuse, R0.reuse, 0x2 ;  /* 0x000000001506b211 */ /* 0x0c2fe400078410ff */
[C---:B---3--:R-:W-:Y:S02]  /*cdd0*/  @!P4 LEA R2, P5, R26.reuse, R0, 0x2 ;  /* 0x000000001a02c211 */ /* 0x048fe400078a10ff */
[-C--:B------:R-:W-:Y:S02]  /*cde0*/  @!P3 LEA.HI.X R7, R21, R4.reuse, R23, 0x2, P2 ;  /* 0x000000041507b211 */ /* 0x080fe400010f1417 */
[----:B------:R-:W-:Y:S02]  /*cdf0*/  @!P4 LEA.HI.X R3, R26, R4, R27, 0x2, P5 ;  /* 0x000000041a03c211 */ /* 0x000fe400028f141b */
[----:B------:R-:W-:-:S03]  /*ce00*/  ISETP.GE.AND P5, PT, R17, c[0x0][0x3c8], PT ;  /* 0x0000f20011007a0c */ /* 0x000fc60003fa6270 */
[----:B------:R1:W-:Y:S01]  /*ce10*/  @!P4 ST.E.64 [R2.64], R100 ;  /* 0x000000640200c985 */ /* 0x0003e2000c101b06 */
[----:B------:R-:W-:-:S03]  /*ce20*/  ISETP.GE.AND P4, PT, R15, c[0x0][0x3c8], PT ;  /* 0x0000f2000f007a0c */ /* 0x000fc60003f86270 */
[----:B------:R3:W-:Y:S01]  /*ce30*/  @!P3 ST.E.64 [R6.64], R104 ;  /* 0x000000680600b985 */ /* 0x0007e2000c101b06 */
[----:B-----5:R-:W-:Y:S02]  /*ce40*/  ISETP.GE.AND P1, PT, R10, c[0x0][0x3c8], PT ;  /* 0x0000f2000a007a0c */ /* 0x020fe40003f26270 */
[----:B------:R-:W-:-:S11]  /*ce50*/  ISETP.GE.AND P3, PT, R13, c[0x0][0x3c8], PT ;  /* 0x0000f2000d007a0c */ /* 0x000fd60003f66270 */
[----:B-1----:R-:W-:-:S04]  /*ce60*/  @!P1 LEA R2, P2, R10, R0, 0x2 ;  /* 0x000000000a029211 */ /* 0x002fc800078410ff */
[----:B--2---:R-:W-:Y:S02]  /*ce70*/  @!P1 LEA.HI.X R3, R10, R4, R11, 0x2, P2 ;  /* 0x000000040a039211 */ /* 0x004fe400010f140b */
[----:B------:R-:W-:-:S03]  /*ce80*/  @!P6 LEA R10, P2, R19, R0, 0x2 ;  /* 0x00000000130ae211 */ /* 0x000fc600078410ff */
[----:B------:R1:W-:Y:S01]  /*ce90*/  @!P1 ST.E.64 [R2.64], R108 ;  /* 0x0000006c02009985 */ /* 0x0003e2000c101b06 */
[----:B------:R-:W-:Y:S02]  /*cea0*/  @!P5 LEA R8, P1, R17, R0, 0x2 ;  /* 0x000000001108d211 */ /* 0x000fe400078210ff */
[----:B------:R-:W-:Y:S02]  /*ceb0*/  @!P6 LEA.HI.X R11, R19, R4, R20, 0x2, P2 ;  /* 0x00000004130be211 */ /* 0x000fe400010f1414 */
[----:B---3--:R-:W-:Y:S02]  /*cec0*/  @!P4 LEA R6, P2, R15, R0, 0x2 ;  /* 0x000000000f06c211 */ /* 0x008fe400078410ff */
[-C--:B------:R-:W-:Y:S02]  /*ced0*/  @!P5 LEA.HI.X R9, R17, R4.reuse, R18, 0x2, P1 ;  /* 0x000000041109d211 */ /* 0x080fe400008f1412 */
[----:B------:R-:W-:Y:S01]  /*cee0*/  @!P4 LEA.HI.X R7, R15, R4, R16, 0x2, P2 ;  /* 0x000000040f07c211 */ /* 0x000fe200010f1410 */
[----:B------:R2:W-:Y:S04]  /*cef0*/  @!P6 ST.E.64 [R10.64], R160 ;  /* 0x000000a00a00e985 */ /* 0x0005e8000c101b06 */
[----:B------:R2:W-:Y:S04]  /*cf00*/  @!P5 ST.E.64 [R8.64], R156 ;  /* 0x0000009c0800d985 */ /* 0x0005e8000c101b06 */
[----:B------:R2:W-:Y:S01]  /*cf10*/  @!P4 ST.E.64 [R6.64], R112 ;  /* 0x000000700600c985 */ /* 0x0005e2000c101b06 */
[----:B-1----:R-:W-:-:S04]  /*cf20*/  @!P3 LEA R2, P1, R13, R0, 0x2 ;  /* 0x000000000d02b211 */ /* 0x002fc800078210ff */
[----:B------:R-:W-:-:S05]  /*cf30*/  @!P3 LEA.HI.X R3, R13, R4, R14, 0x2, P1 ;  /* 0x000000040d03b211 */ /* 0x000fca00008f140e */
[----:B------:R2:W-:Y:S04]  /*cf40*/  @!P3 ST.E.64 [R2.64], R24 ;  /* 0x000000180200b985 */ /* 0x0005e8000c101b06 */
.L_x_79:
[----:B------:R-:W-:Y:S05]  /*cf50*/  BSYNC B0 ;  /* 0x0000000000007941 */ /* 0x000fea0003800000 */
.L_x_78:
[----:B------:R-:W-:Y:S05]  /*cf60*/  BRA.DIV ~URZ, `(.L_x_80) ;  /* 0x000039b27f007947 */ /* 0x000fea000b800000 */
[----:B--2---:R2:W1:Y:S04]  /*cf70*/  SHFL.IDX PT, R4, R5, 0x1, 0x1c1f ;  /* 0x003c1f0005047f89 */ /* 0x00446800000e0000 */
[----:B----4-:R2:W4:Y:S02]  /*cf80*/  SHFL.IDX PT, R0, R12, 0x1, 0x1c1f ;  /* 0x003c1f000c007f89 */ /* 0x01052400000e0000 */
.L_x_141:
[----:B------:R-:W-:Y:S05]  /*cf90*/  @P0 BRA `(.L_x_75) ;  /* 0x00001ce000000947 */ /* 0x000fea0003800000 */
[----:B-12---:R-:W2:Y:S04]  /*cfa0*/  LDL R5, [R1+0x84] ;  /* 0x0000840001057983 */ /* 0x006ea80000100800 */
[----:B------:R-:W5:Y:S04]  /*cfb0*/  LDL R17, [R1+0xfc] ;  /* 0x0000fc0001117983 */ /* 0x000f680000100800 */
[----:B---3--:R-:W3:Y:S04]  /*cfc0*/  LDL R21, [R1+0x178] ;  /* 0x0001780001157983 */ /* 0x008ee80000100800 */
[----:B----4-:R-:W4:Y:S04]  /*cfd0*/  LDL R25, [R1+0x100] ;  /* 0x0001000001197983 */ /* 0x010f280000100800 */
[----:B------:R-:W3:Y:S04]  /*cfe0*/  LDL R12, [R1+0xf8] ;  /* 0x0000f800010c7983 */ /* 0x000ee80000100800 */
        /* <DEDUP_REMOVED lines=13> */
[----:B------:R-:W3:Y:S01]  /*d0c0*/  LDL R28, [R1+0x128] ;  /* 0x00012800011c7983 */ /* 0x000ee20000100800 */
[----:B--2---:R-:W-:-:S02]  /*d0d0*/  ISETP.GE.AND P0, PT, R5, c[0x0][0x3c8], PT ;  /* 0x0000f20005007a0c */ /* 0x004fc40003f06270 */
[----:B-----5:R-:W-:-:S11]  /*d0e0*/  ISETP.GE.AND P4, PT, R17, c[0x0][0x3c8], PT ;  /* 0x0000f20011007a0c */ /* 0x020fd60003f86270 */
[----:B------:R-:W-:Y:S02]  /*d0f0*/  @!P0 IMAD.MOV.U32 R2, RZ, RZ, R0 ;  /* 0x000000ffff028224 */ /* 0x000fe400078e0000 */
[----:B------:R-:W-:-:S04]  /*d100*/  @!P0 IMAD.MOV.U32 R3, RZ, RZ, R4 ;  /* 0x000000ffff038224 */ /* 0x000fc800078e0004 */
[----:B------:R-:W-:Y:S01]  /*d110*/  @!P0 IMAD.WIDE R2, R5, 0x4, R2 ;  /* 0x0000000405028825 */ /* 0x000fe200078e0202 */
[----:B----4-:R-:W-:Y:S01]  /*d120*/  ISETP.GE.AND P5, PT, R25, c[0x0][0x3c8], PT ;  /* 0x0000f20019007a0c */ /* 0x010fe20003fa6270 */
[----:B------:R-:W2:Y:S04]  /*d130*/  LDL R5, [R1+0xdc] ;  /* 0x0000dc0001057983 */ /* 0x000ea80000100800 */
[----:B------:R1:W-:Y:S01]  /*d140*/  @!P0 ST.E.64 [R2.64], R116 ;  /* 0x0000007402008985 */ /* 0x0003e2000c101b06 */
[----:B------:R-:W-:-:S04]  /*d150*/  @!P4 LEA R6, P0, R17, R0, 0x2 ;  /* 0x000000001106c211 */ /* 0x000fc800078010ff */
[----:B---3--:R-:W-:Y:S02]  /*d160*/  @!P4 LEA.HI.X R7, R17, R4, R21, 0x2, P0 ;  /* 0x000000041107c211 */ /* 0x008fe400000f1415 */
[----:B------:R-:W3:Y:S04]  /*d170*/  LDL R21, [R1+0x164] ;  /* 0x0001640001157983 */ /* 0x000ee80000100800 */
[----:B------:R-:W4:Y:S01]  /*d180*/  LDL R17, [R1+0x160] ;  /* 0x0001600001117983 */ /* 0x000f220000100800 */
[----:B------:R-:W-:Y:S02]  /*d190*/  ISETP.GE.AND P3, PT, R12, c[0x0][0x3c8], PT ;  /* 0x0000f2000c007a0c */ /* 0x000fe40003f66270 */
[----:B------:R-:W-:Y:S02]  /*d1a0*/  @!P5 LEA R8, P6, R25, R0, 0x2 ;  /* 0x000000001908d211 */ /* 0x000fe400078c10ff */
[----:B------:R-:W-:-:S02]  /*d1b0*/  ISETP.GE.AND P1, PT, R20, c[0x0][0x3c8], PT ;  /* 0x0000f20014007a0c */ /* 0x000fc40003f26270 */
[----:B------:R-:W-:Y:S02]  /*d1c0*/  @!P5 LEA.HI.X R9, R25, R4, R26, 0x2, P6 ;  /* 0x000000041909d211 */ /* 0x000fe400030f141a */
[----:B------:R-:W-:Y:S01]  /*d1d0*/  ISETP.GE.AND P2, PT, R19, c[0x0][0x3c8], PT ;  /* 0x0000f20013007a0c */ /* 0x000fe20003f46270 */
[----:B------:R-:W5:Y:S01]  /*d1e0*/  LDL R25, [R1+0x150] ;  /* 0x0001500001197983 */ /* 0x000f620000100800 */
[----:B------:R-:W-:-:S03]  /*d1f0*/  ISETP.GE.AND P0, PT, R13, c[0x0][0x3c8], PT ;  /* 0x0000f2000d007a0c */ /* 0x000fc60003f06270 */
[----:B------:R-:W5:Y:S01]  /*d200*/  LDL R26, [R1+0x154] ;  /* 0x00015400011a7983 */ /* 0x000f620000100800 */
[----:B-1----:R-:W-:-:S03]  /*d210*/  @!P3 LEA R2, P6, R12, R0, 0x2 ;  /* 0x000000000c02b211 */ /* 0x002fc600078c10ff */
[----:B------:R1:W-:Y:S01]  /*d220*/  @!P5 ST.E.64 [R8.64], R154 ;  /* 0x0000009a0800d985 */ /* 0x0003e2000c101b06 */
[----:B------:R-:W-:-:S03]  /*d230*/  @!P3 LEA.HI.X R3, R12, R4, R15, 0x2, P6 ;  /* 0x000000040c03b211 */ /* 0x000fc600030f140f */
[----:B------:R-:W5:Y:S04]  /*d240*/  LDL R12, [R1+0xd4] ;  /* 0x0000d400010c7983 */ /* 0x000f680000100800 */
[----:B------:R1:W-:Y:S04]  /*d250*/  @!P4 ST.E.64 [R6.64], R128 ;  /* 0x000000800600c985 */ /* 0x0003e8000c101b06 */
[----:B------:R1:W-:Y:S04]  /*d260*/  @!P3 ST.E.64 [R2.64], R120 ;  /* 0x000000780200b985 */ /* 0x0003e8000c101b06 */
[----:B------:R-:W5:Y:S01]  /*d270*/  LDL R15, [R1+0x15c] ;  /* 0x00015c00010f7983 */ /* 0x000f620000100800 */
[----:B------:R-:W-:-:S02]  /*d280*/  ISETP.GE.AND P5, PT, R14, c[0x0][0x3c8], PT ;  /* 0x0000f2000e007a0c */ /* 0x000fc40003fa6270 */
[-C--:B-1----:R-:W-:Y:S02]  /*d290*/  @!P2 LEA R8, P4, R19, R0.reuse, 0x2 ;  /* 0x000000001308a211 */ /* 0x082fe400078810ff */
[----:B------:R-:W-:-:S04]  /*d2a0*/  @!P1 LEA R6, P3, R20, R0, 0x2 ;  /* 0x0000000014069211 */ /* 0x000fc800078610ff */
[-C--:B------:R-:W-:Y:S02]  /*d2b0*/  @!P1 LEA.HI.X R7, R20, R4.reuse, R24, 0x2, P3 ;  /* 0x0000000414079211 */ /* 0x080fe400018f1418 */
[----:B------:R-:W5:Y:S01]  /*d2c0*/  LDL R20, [R1+0x158] ;  /* 0x0001580001147983 */ /* 0x000f620000100800 */
[----:B------:R-:W-:-:S03]  /*d2d0*/  @!P2 LEA.HI.X R9, R19, R4, R23, 0x2, P4 ;  /* 0x000000041309a211 */ /* 0x000fc600020f1417 */
[----:B------:R-:W5:Y:S01]  /*d2e0*/  LDL R19, [R1+0xcc] ;  /* 0x0000cc0001137983 */ /* 0x000f620000100800 */
[C---:B------:R-:W-:Y:S02]  /*d2f0*/  @!P0 LEA R2, P6, R13.reuse, R0, 0x2 ;  /* 0x000000000d028211 */ /* 0x040fe400078c10ff */
[----:B------:R-:W-:Y:S01]  /*d300*/  ISETP.GE.AND P4, PT, R10, c[0x0][0x3c8], PT ;  /* 0x0000f2000a007a0c */ /* 0x000fe20003f86270 */
[----:B------:R-:W5:Y:S01]  /*d310*/  LDL R23, [R1+0xd0] ;  /* 0x0000d00001177983 */ /* 0x000f620000100800 */
[----:B------:R-:W-:-:S03]  /*d320*/  @!P0 LEA.HI.X R3, R13, R4, R18, 0x2, P6 ;  /* 0x000000040d038211 */ /* 0x000fc600030f1412 */
[----:B------:R-:W5:Y:S04]  /*d330*/  LDL R13, [R1+0xc8] ;  /* 0x0000c800010d7983 */ /* 0x000f680000100800 */
[----:B------:R1:W-:Y:S04]  /*d340*/  @!P2 ST.E.64 [R8.64], R150 ;  /* 0x000000960800a985 */ /* 0x0003e8000c101b06 */
[----:B------:R1:W-:Y:S04]  /*d350*/  @!P1 ST.E.64 [R6.64], R138 ;  /* 0x0000008a06009985 */ /* 0x0003e8000c101b06 */
[----:B------:R2:W-:Y:S01]  /*d360*/  @!P0 ST.E.64 [R2.64], R124 ;  /* 0x0000007c02008985 */ /* 0x0005e2000c101b06 */
[----:B------:R-:W-:-:S03]  /*d370*/  ISETP.GE.AND P3, PT, R11, c[0x0][0x3c8], PT ;  /* 0x0000f2000b007a0c */ /* 0x000fc60003f66270 */
[----:B------:R-:W5:Y:S04]  /*d380*/  LDL R18, [R1+0xc4] ;  /* 0x0000c40001127983 */ /* 0x000f680000100800 */
[----:B------:R-:W5:Y:S01]  /*d390*/  LDL R24, [R1+0x14c] ;  /* 0x00014c0001187983 */ /* 0x000f620000100800 */
[-C--:B-1----:R-:W-:Y:S02]  /*d3a0*/  @!P5 LEA R8, P6, R14, R0.reuse, 0x2 ;  /* 0x000000000e08d211 */ /* 0x082fe400078c10ff */
[----:B------:R-:W-:Y:S02]  /*d3b0*/  @!P4 LEA R6, P0, R10, R0, 0x2 ;  /* 0x000000000a06c211 */ /* 0x000fe400078010ff */
[-C--:B---3--:R-:W-:Y:S02]  /*d3c0*/  @!P5 LEA.HI.X R9, R14, R4.reuse, R21, 0x2, P6 ;  /* 0x000000040e09d211 */ /* 0x088fe400030f1415 */
[----:B------:R-:W3:Y:S01]  /*d3d0*/  LDL R21, [R1+0x148] ;  /* 0x0001480001157983 */ /* 0x000ee20000100800 */
[----:B----4-:R-:W-:-:S03]  /*d3e0*/  @!P4 LEA.HI.X R7, R10, R4, R17, 0x2, P0 ;  /* 0x000000040a07c211 */ /* 0x010fc600000f1411 */
[----:B------:R-:W4:Y:S01]  /*d3f0*/  LDL R17, [R1+0x144] ;  /* 0x0001440001117983 */ /* 0x000f220000100800 */
[----:B--2---:R-:W-:Y:S02]  /*d400*/  ISETP.GE.AND P2, PT, R5, c[0x0][0x3c8], PT ;  /* 0x0000f20005007a0c */ /* 0x004fe40003f46270 */
[----:B------:R-:W-:Y:S01]  /*d410*/  @!P3 LEA R2, P6, R11, R0, 0x2 ;  /* 0x000000000b02b211 */ /* 0x000fe200078c10ff */
[----:B------:R-:W2:Y:S01]  /*d420*/  LDL R10, [R1+0xbc] ;  /* 0x0000bc00010a7983 */ /* 0x000ea20000100800 */
[----:B------:R-:W-:-:S03]  /*d430*/  ISETP.GE.AND P1, PT, R16, c[0x0][0x3c8], PT ;  /* 0x0000f20010007a0c */ /* 0x000fc60003f26270 */
[----:B------:R1:W-:Y:S04]  /*d440*/  @!P5 ST.E.64 [R8.64], R158 ;  /* 0x0000009e0800d985 */ /* 0x0003e8000c101b06 */
[----:B------:R-:W2:Y:S01]  /*d450*/  LDL R14, [R1+0xc0] ;  /* 0x0000c000010e7983 */ /* 0x000ea20000100800 */
[----:B-----5:R-:W-:-:S03]  /*d460*/  ISETP.GE.AND P0, PT, R12, c[0x0][0x3c8], PT ;  /* 0x0000f2000c007a0c */ /* 0x020fc60003f06270 */
[----:B------:R5:W-:Y:S01]  /*d470*/  @!P4 ST.E.64 [R6.64], R142 ;  /* 0x0000008e0600c985 */ /* 0x000be2000c101b06 */
[----:B------:R-:W-:-:S03]  /*d480*/  @!P3 LEA.HI.X R3, R11, R4, R15, 0x2, P6 ;  /* 0x000000040b03b211 */ /* 0x000fc600030f140f */
[----:B------:R-:W2:Y:S01]  /*d490*/  LDL R11, [R1+0xb8] ;  /* 0x0000b800010b7983 */ /* 0x000ea20000100800 */
[----:B-1----:R-:W-:-:S03]  /*d4a0*/  @!P2 LEA R8, P6, R5, R0, 0x2 ;  /* 0x000000000508a211 */ /* 0x002fc600078c10ff */
[----:B------:R1:W-:Y:S04]  /*d4b0*/  @!P3 ST.E.64 [R2.64], R34 ;  /* 0x000000220200b985 */ /* 0x0003e8000c101b06 */
[----:B------:R-:W2:Y:S01]  /*d4c0*/  LDL R15, [R1+0xb4] ;  /* 0x0000b400010f7983 */ /* 0x000ea20000100800 */
[----:B-----5:R-:W-:Y:S02]  /*d4d0*/  @!P1 LEA R6, P3, R16, R0, 0x2 ;  /* 0x0000000010069211 */ /* 0x020fe400078610ff */
[----:B------:R-:W-:Y:S02]  /*d4e0*/  @!P2 LEA.HI.X R9, R5, R4, R20, 0x2, P6 ;  /* 0x000000040509a211 */ /* 0x000fe400030f1414 */
[----:B------:R-:W5:Y:S01]  /*d4f0*/  LDL R20, [R1+0x140] ;  /* 0x0001400001147983 */ /* 0x000f620000100800 */
[----:B------:R-:W-:-:S02]  /*d500*/  ISETP.GE.AND P4, PT, R19, c[0x0][0x3c8], PT ;  /* 0x0000f20013007a0c */ /* 0x000fc40003f86270 */
[----:B------:R-:W-:Y:S01]  /*d510*/  @!P1 LEA.HI.X R7, R16, R4, R26, 0x2, P3 ;  /* 0x0000000410079211 */ /* 0x000fe200018f141a */
[----:B------:R-:W5:Y:S01]  /*d520*/  LDL R5, [R1+0xb0] ;  /* 0x0000b00001057983 */ /* 0x000f620000100800 */
[----:B-1----:R-:W-:-:S03]  /*d530*/  @!P0 LEA R2, P6, R12, R0, 0x2 ;  /* 0x000000000c028211 */ /* 0x002fc600078c10ff */
[----:B------:R-:W5:Y:S01]  /*d540*/  LDL R16, [R1+0x13c] ;  /* 0x00013c0001107983 */ /* 0x000f620000100800 */
[----:B------:R-:W-:-:S03]  /*d550*/  @!P0 LEA.HI.X R3, R12, R4, R25, 0x2, P6 ;  /* 0x000000040c038211 */ /* 0x000fc600030f1419 */
[----:B------:R-:W5:Y:S01]  /*d560*/  LDL R12, [R1+0x138] ;  /* 0x00013800010c7983 */ /* 0x000f620000100800 */
[----:B------:R-:W-:-:S03]  /*d570*/  ISETP.GE.AND P3, PT, R13, c[0x0][0x3c8], PT ;  /* 0x0000f2000d007a0c */ /* 0x000fc60003f66270 */
[----:B------:R-:W-:Y:S04]  /*d580*/  @!P2 ST.E.64 [R8.64], R162 ;  /* 0x000000a20800a985 */ /* 0x000fe8000c101b06 */
        /* <DEDUP_REMOVED lines=10> */
[----:B------:R-:W4:Y:S04]  /*d630*/  LDL R17, [R1+0x130] ;  /* 0x0001300001117983 */ /* 0x000f280000100800 */
[----:B------:R-:W4:Y:S01]  /*d640*/  LDL R13, [R1+0x12c] ;  /* 0x00012c00010d7983 */ /* 0x000f220000100800 */
[----:B------:R-:W-:Y:S02]  /*d650*/  ISETP.GE.AND P2, PT, R18, c[0x0][0x3c8], PT ;  /* 0x0000f20012007a0c */ /* 0x000fe40003f46270 */
[C---:B------:R-:W-:Y:S01]  /*d660*/  @!P5 LEA R8, P1, R23.reuse, R0, 0x2 ;  /* 0x000000001708d211 */ /* 0x040fe200078210ff */
[----:B------:R-:W4:Y:S01]  /*d670*/  LDL R21, [R1+0x11c] ;  /* 0x00011c0001157983 */ /* 0x000f220000100800 */
[----:B--2---:R-:W-:Y:S02]  /*d680*/  ISETP.GE.AND P0, PT, R10, c[0x0][0x3c8], PT ;  /* 0x0000f2000a007a0c */ /* 0x004fe40003f06270 */
[----:B------:R-:W-:-:S02]  /*d690*/  @!P5 LEA.HI.X R9, R23, R4, R24, 0x2, P1 ;  /* 0x000000041709d211 */ /* 0x000fc400008f1418 */
[----:B------:R-:W2:Y:S04]  /*d6a0*/  LDL R23, [R1+0xa4] ;  /* 0x0000a40001177983 */ /* 0x000ea80000100800 */
[----:B------:R1:W-:Y:S01]  /*d6b0*/  @!P5 ST.E.64 [R8.64], R164 ;  /* 0x000000a40800d985 */ /* 0x0003e2000c101b06 */
[----:B------:R-:W-:-:S03]  /*d6c0*/  ISETP.GE.AND P1, PT, R14, c[0x0][0x3c8], PT ;  /* 0x0000f2000e007a0c */ /* 0x000fc60003f26270 */
[----:B------:R-:W-:Y:S04]  /*d6d0*/  @!P4 ST.E.64 [R6.64], R62 ;  /* 0x0000003e0600c985 */ /* 0x000fe8000c101b06 */
[----:B------:R5:W-:Y:S04]  /*d6e0*/  @!P3 ST.E.64 [R2.64], R42 ;  /* 0x0000002a0200b985 */ /* 0x000be8000c101b06 */
[----:B------:R-:W2:Y:S01]  /*d6f0*/  LDL R24, [R1+0x120] ;  /* 0x0001200001187983 */ /* 0x000ea20000100800 */
[----:B------:R-:W-:Y:S02]  /*d700*/  ISETP.GE.AND P5, PT, R11, c[0x0][0x3c8], PT ;  /* 0x0000f2000b007a0c */ /* 0x000fe40003fa6270 */
[----:B-1----:R-:W-:-:S04]  /*d710*/  @!P2 LEA R8, P6, R18, R0, 0x2 ;  /* 0x000000001208a211 */ /* 0x002fc800078c10ff */
[----:B-----5:R-:W-:Y:S02]  /*d720*/  @!P2 LEA.HI.X R9, R18, R4, R20, 0x2, P6 ;  /* 0x000000041209a211 */ /* 0x020fe400030f1414 */
[----:B------:R-:W5:Y:S01]  /*d730*/  LDL R20, [R1+0xa0] ;  /* 0x0000a00001147983 */ /* 0x000f620000100800 */
[-C--:B------:R-:W-:Y:S02]  /*d740*/  @!P0 LEA R2, P6, R10, R0.reuse, 0x2 ;  /* 0x000000000a028211 */ /* 0x080fe400078c10ff */
[----:B------:R-:W-:Y:S01]  /*d750*/  @!P1 LEA R6, P3, R14, R0, 0x2 ;  /* 0x000000000e069211 */ /* 0x000fe200078610ff */
[----:B------:R-:W5:Y:S01]  /*d760*/  LDL R18, [R1+0x98] ;  /* 0x0000980001127983 */ /* 0x000f620000100800 */
[----:B------:R-:W-:-:S03]  /*d770*/  @!P0 LEA.HI.X R3, R10, R4, R12, 0x2, P6 ;  /* 0x000000040a038211 */ /* 0x000fc600030f140c */
[----:B------:R-:W5:Y:S01]  /*d780*/  LDL R10, [R1+0x9c] ;  /* 0x00009c00010a7983 */ /* 0x000f620000100800 */
[----:B------:R-:W-:Y:S02]  /*d790*/  ISETP.GE.AND P4, PT, R15, c[0x0][0x3c8], PT ;  /* 0x0000f2000f007a0c */ /* 0x000fe40003f86270 */
[----:B------:R-:W-:Y:S01]  /*d7a0*/  @!P1 LEA.HI.X R7, R14, R4, R16, 0x2, P3 ;  /* 0x000000040e079211 */ /* 0x000fe200018f1410 */
[----:B------:R-:W5:Y:S01]  /*d7b0*/  LDL R12, [R1+0x8c] ;  /* 0x00008c00010c7983 */ /* 0x000f620000100800 */
[----:B------:R-:W-:-:S03]  /*d7c0*/  ISETP.GE.AND P3, PT, R5, c[0x0][0x3c8], PT ;  /* 0x0000f20005007a0c */ /* 0x000fc60003f66270 */
[----:B------:R-:W5:Y:S04]  /*d7d0*/  LDL R16, [R1+0x94] ;  /* 0x0000940001107983 */ /* 0x000f680000100800 */
[----:B------:R-:W5:Y:S04]  /*d7e0*/  LDL R14, [R1+0x90] ;  /* 0x00009000010e7983 */ /* 0x000f680000100800 */
[----:B------:R1:W-:Y:S04]  /*d7f0*/  @!P2 ST.E.64 [R8.64], R166 ;  /* 0x000000a60800a985 */ /* 0x0003e8000c101b06 */
[----:B------:R1:W-:Y:S04]  /*d800*/  @!P1 ST.E.64 [R6.64], R66 ;  /* 0x0000004206009985 */ /* 0x0003e8000c101b06 */
[----:B------:R3:W-:Y:S01]  /*d810*/  @!P0 ST.E.64 [R2.64], R46 ;  /* 0x0000002e02008985 */ /* 0x0007e2000c101b06 */
[----:B-1----:R-:W-:-:S02]  /*d820*/  @!P5 LEA R8, P6, R11, R0, 0x2 ;  /* 0x000000000b08d211 */ /* 0x002fc400078c10ff */
[----:B------:R-:W-:Y:S02]  /*d830*/  @!P4 LEA R6, P0, R15, R0, 0x2 ;  /* 0x000000000f06c211 */ /* 0x000fe400078010ff */
[----:B---3--:R-:W-:Y:S02]  /*d840*/  @!P5 LEA.HI.X R9, R11, R4, R19, 0x2, P6 ;  /* 0x000000040b09d211 */ /* 0x008fe400030f1413 */
[----:B------:R-:W3:Y:S01]  /*d850*/  LDL R11, [R1+0x118] ;  /* 0x00011800010b7983 */ /* 0x000ee20000100800 */
[----:B------:R-:W-:-:S03]  /*d860*/  @!P3 LEA R2, P6, R5, R0, 0x2 ;  /* 0x000000000502b211 */ /* 0x000fc600078c10ff */
[----:B------:R-:W3:Y:S01]  /*d870*/  LDL R19, [R1+0x114] ;  /* 0x0001140001137983 */ /* 0x000ee20000100800 */
[-C--:B----4-:R-:W-:Y:S02]  /*d880*/  @!P4 LEA.HI.X R7, R15, R4.reuse, R17, 0x2, P0 ;  /* 0x000000040f07c211 */ /* 0x090fe400000f1411 */
[----:B------:R-:W-:Y:S01]  /*d890*/  @!P3 LEA.HI.X R3, R5, R4, R13, 0x2, P6 ;  /* 0x000000040503b211 */ /* 0x000fe200030f140d */
[----:B------:R-:W4:Y:S04]  /*d8a0*/  LDL R17, [R1+0x110] ;  /* 0x0001100001117983 */ /* 0x000f280000100800 */
[----:B------:R-:W4:Y:S04]  /*d8b0*/  LDL R15, [R1+0x10c] ;  /* 0x00010c00010f7983 */ /* 0x000f280000100800 */
[----:B------:R-:W4:Y:S04]  /*d8c0*/  LDL R13, [R1+0x108] ;  /* 0x00010800010d7983 */ /* 0x000f280000100800 */
[----:B------:R-:W4:Y:S01]  /*d8d0*/  LDL R5, [R1+0x88] ;  /* 0x0000880001057983 */ /* 0x000f220000100800 */
[----:B------:R-:W-:-:S02]  /*d8e0*/  ISETP.GE.AND P2, PT, R27, c[0x0][0x3c8], PT ;  /* 0x0000f2001b007a0c */ /* 0x000fc40003f46270 */
[----:B------:R-:W-:Y:S02]  /*d8f0*/  ISETP.GE.AND P1, PT, R25, c[0x0][0x3c8], PT ;  /* 0x0000f20019007a0c */ /* 0x000fe40003f26270 */
[----:B--2---:R-:W-:Y:S01]  /*d900*/  ISETP.GE.AND P0, PT, R23, c[0x0][0x3c8], PT ;  /* 0x0000f20017007a0c */ /* 0x004fe20003f06270 */
[----:B------:R1:W-:Y:S04]  /*d910*/  @!P5 ST.E.64 [R8.64], R168 ;  /* 0x000000a80800d985 */ /* 0x0003e8000c101b06 */
[----:B------:R2:W-:Y:S04]  /*d920*/  @!P4 ST.E.64 [R6.64], R70 ;  /* 0x000000460600c985 */ /* 0x0005e8000c101b06 */
[----:B------:R5:W-:Y:S01]  /*d930*/  @!P3 ST.E.64 [R2.64], R50 ;  /* 0x000000320200b985 */ /* 0x000be2000c101b06 */
[----:B-1----:R-:W-:-:S02]  /*d940*/  @!P2 LEA R8, P5, R27, R0, 0x2 ;  /* 0x000000001b08a211 */ /* 0x002fc400078a10ff */
[-C--:B--2---:R-:W-:Y:S02]  /*d950*/  @!P1 LEA R6, P6, R25, R0.reuse, 0x2 ;  /* 0x0000000019069211 */ /* 0x084fe400078c10ff */
[----:B-----5:R-:W-:Y:S02]  /*d960*/  ISETP.GE.AND P4, PT, R20, c[0x0][0x3c8], PT ;  /* 0x0000f20014007a0c */ /* 0x020fe40003f86270 */
[----:B------:R-:W-:Y:S02]  /*d970*/  @!P0 LEA R2, P3, R23, R0, 0x2 ;  /* 0x0000000017028211 */ /* 0x000fe400078610ff */
[-C--:B------:R-:W-:Y:S02]  /*d980*/  @!P2 LEA.HI.X R9, R27, R4.reuse, R28, 0x2, P5 ;  /* 0x000000041b09a211 */ /* 0x080fe400028f141c */
[-C--:B------:R-:W-:Y:S02]  /*d990*/  @!P1 LEA.HI.X R7, R25, R4.reuse, R26, 0x2, P6 ;  /* 0x0000000419079211 */ /* 0x080fe400030f141a */
[----:B------:R-:W-:Y:S01]  /*d9a0*/  @!P0 LEA.HI.X R3, R23, R4, R24, 0x2, P3 ;  /* 0x0000000417038211 */ /* 0x000fe200018f1418 */
[----:B------:R-:W-:Y:S01]  /*d9b0*/  @!P2 ST.E.64 [R8.64], R90 ;  /* 0x0000005a0800a985 */ /* 0x000fe2000c101b06 */
[----:B------:R-:W-:-:S03]  /*d9c0*/  ISETP.GE.AND P5, PT, R10, c[0x0][0x3c8], PT ;  /* 0x0000f2000a007a0c */ /* 0x000fc60003fa6270 */
[----:B------:R1:W-:Y:S01]  /*d9d0*/  @!P1 ST.E.64 [R6.64], R74 ;  /* 0x0000004a06009985 */ /* 0x0003e2000c101b06 */
[----:B------:R-:W-:-:S03]  /*d9e0*/  ISETP.GE.AND P3, PT, R18, c[0x0][0x3c8], PT ;  /* 0x0000f20012007a0c */ /* 0x000fc60003f66270 */
[----:B------:R2:W-:Y:S01]  /*d9f0*/  @!P0 ST.E.64 [R2.64], R54 ;  /* 0x0000003602008985 */ /* 0x0005e2000c101b06 */
[----:B------:R-:W-:Y:S02]  /*da00*/  ISETP.GE.AND P2, PT, R16, c[0x0][0x3c8], PT ;  /* 0x0000f20010007a0c */ /* 0x000fe40003f46270 */
[----:B------:R-:W-:Y:S02]  /*da10*/  ISETP.GE.AND P1, PT, R14, c[0x0][0x3c8], PT ;  /* 0x0000f2000e007a0c */ /* 0x000fe40003f26270 */
[----:B-1----:R-:W-:-:S04]  /*da20*/  @!P4 LEA R6, P0, R20, R0, 0x2 ;  /* 0x000000001406c211 */ /* 0x002fc800078010ff */
[----:B------:R-:W-:Y:S02]  /*da30*/  @!P4 LEA.HI.X R7, R20, R4, R21, 0x2, P0 ;  /* 0x000000041407c211 */ /* 0x000fe400000f1415 */
[----:B------:R-:W-:Y:S02]  /*da40*/  ISETP.GE.AND P0, PT, R12, c[0x0][0x3c8], PT ;  /* 0x0000f2000c007a0c */ /* 0x000fe40003f06270 */
[C---:B--2---:R-:W-:Y:S01]  /*da50*/  @!P5 LEA R2, P6, R10.reuse, R0, 0x2 ;  /* 0x000000000a02d211 */ /* 0x044fe200078c10ff */
[----:B------:R1:W-:Y:S03]  /*da60*/  @!P4 ST.E.64 [R6.64], R78 ;  /* 0x0000004e0600c985 */ /* 0x0003e6000c101b06 */
[----:B---3--:R-:W-:Y:S02]  /*da70*/  @!P5 LEA.HI.X R3, R10, R4, R11, 0x2, P6 ;  /* 0x000000040a03d211 */ /* 0x008fe400030f140b */
[----:B------:R-:W-:-:S02]  /*da80*/  @!P3 LEA R10, P4, R18, R0, 0x2 ;  /* 0x00000000120ab211 */ /* 0x000fc400078810ff */
[-C--:B------:R-:W-:Y:S01]  /*da90*/  @!P2 LEA R8, P6, R16, R0.reuse, 0x2 ;  /* 0x000000001008a211 */ /* 0x080fe200078c10ff */
[----:B------:R2:W-:Y:S01]  /*daa0*/  @!P5 ST.E.64 [R2.64], R82 ;  /* 0x000000520200d985 */ /* 0x0005e2000c101b06 */
[----:B-1----:R-:W-:Y:S02]  /*dab0*/  @!P1 LEA R6, P5, R14, R0, 0x2 ;  /* 0x000000000e069211 */ /* 0x002fe400078a10ff */
[-C--:B------:R-:W-:Y:S02]  /*dac0*/  @!P3 LEA.HI.X R11, R18, R4.reuse, R19, 0x2, P4 ;  /* 0x00000004120bb211 */ /* 0x080fe400020f1413 */
[-C--:B----4-:R-:W-:Y:S02]  /*dad0*/  @!P2 LEA.HI.X R9, R16, R4.reuse, R17, 0x2, P6 ;  /* 0x000000041009a211 */ /* 0x090fe400030f1411 */
[----:B------:R-:W-:Y:S01]  /*dae0*/  @!P1 LEA.HI.X R7, R14, R4, R15, 0x2, P5 ;  /* 0x000000040e079211 */ /* 0x000fe200028f140f */
[----:B------:R1:W-:Y:S04]  /*daf0*/  @!P3 ST.E.64 [R10.64], R98 ;  /* 0x000000620a00b985 */ /* 0x0003e8000c101b06 */
[----:B------:R1:W-:Y:S04]  /*db00*/  @!P2 ST.E.64 [R8.64], R94 ;  /* 0x0000005e0800a985 */ /* 0x0003e8000c101b06 */
[----:B------:R1:W-:Y:S01]  /*db10*/  @!P1 ST.E.64 [R6.64], R86 ;  /* 0x0000005606009985 */ /* 0x0003e2000c101b06 */
[----:B--2---:R-:W-:-:S04]  /*db20*/  @!P0 LEA R2, P4, R12, R0, 0x2 ;  /* 0x000000000c028211 */ /* 0x004fc800078810ff */
[----:B------:R-:W-:-:S05]  /*db30*/  @!P0 LEA.HI.X R3, R12, R4, R13, 0x2, P4 ;  /* 0x000000040c038211 */ /* 0x000fca00020f140d */
[----:B------:R1:W-:Y:S01]  /*db40*/  @!P0 ST.E.64 [R2.64], R58 ;  /* 0x0000003a02008985 */ /* 0x0003e2000c101b06 */
[----:B------:R-:W-:-:S13]  /*db50*/  ISETP.GE.AND P0, PT, R5, c[0x0][0x3c8], PT ;  /* 0x0000f20005007a0c */ /* 0x000fda0003f06270 */
[----:B------:R-:W-:Y:S05]  /*db60*/  @P0 BRA `(.L_x_75) ;  /* 0x0000111000000947 */ /* 0x000fea0003800000 */
[----:B------:R-:W2:Y:S01]  /*db70*/  LDL R12, [R1+0x104] ;  /* 0x00010400010c7983 */ /* 0x000ea20000100800 */
[----:B-1----:R-:W-:-:S04]  /*db80*/  LEA R2, P0, R5, R0, 0x2 ;  /* 0x0000000005027211 */ /* 0x002fc800078010ff */
[----:B--2---:R-:W-:-:S05]  /*db90*/  LEA.HI.X R3, R5, R4, R12, 0x2, P0 ;  /* 0x0000000405037211 */ /* 0x004fca00000f140c */
[----:B------:R1:W-:Y:S01]  /*dba0*/  ST.E.64 [R2.64], R30 ;  /* 0x0000001e02007985 */ /* 0x0003e2000c101b06 */
[----:B------:R-:W-:Y:S05]  /*dbb0*/  BRA `(.L_x_75) ;  /* 0x000010c000007947 */ /* 0x000fea0003800000 */
.L_x_60:
[----:B------:R-:W2:Y:S04]  /*dbc0*/  LDL.LU R4, [R1+0x40] ;  /* 0x0000400001047983 */ /* 0x000ea80000300800 */
[----:B------:R-:W3:Y:S01]  /*dbd0*/  LDL.LU R6, [R1+0x44] ;  /* 0x0000440001067983 */ /* 0x000ee20000300800 */
[----:B------:R-:W-:Y:S02]  /*dbe0*/  ISETP.NE.U32.AND P1, PT, RZ, c[0x0][0x508], PT ;  /* 0x00014200ff007a0c */ /* 0x000fe40003f25070 */
[----:B------:R-:W-:Y:S01]  /*dbf0*/  ISETP.NE.U32.AND P3, PT, RZ, c[0x0][0x500], PT ;  /* 0x00014000ff007a0c */ /* 0x000fe20003f65070 */
[----:B------:R-:W4:Y:S01]  /*dc00*/  LDL.LU R0, [R1+0x58] ;  /* 0x0000580001007983 */ /* 0x000f220000300800 */
[----:B------:R-:W-:Y:S01]  /*dc10*/  ISETP.NE.AND.EX P1, PT, RZ, c[0x0][0x50c], PT, P1 ;  /* 0x00014300ff007a0c */ /* 0x000fe20003f25310 */
[----:B------:R-:W-:Y:S01]  /*dc20*/  IMAD.MOV.U32 R8, RZ, RZ, RZ ;  /* 0x000000ffff087224 */ /* 0x000fe200078e00ff */
[----:B------:R-:W-:Y:S01]  /*dc30*/  ISETP.NE.AND.EX P3, PT, RZ, c[0x0][0x504], PT, P3 ;  /* 0x00014100ff007a0c */ /* 0x000fe20003f65330 */
[----:B------:R-:W-:Y:S01]  /*dc40*/  IMAD.MOV.U32 R21, RZ, RZ, c[0x0][0x388] ;  /* 0x0000e200ff157624 */ /* 0x000fe200078e00ff */
[----:B--2---:R-:W-:-:S09]  /*dc50*/  IADD3 R2, P2, R4, c[0x0][0x500], RZ ;  /* 0x0001400004027a10 */ /* 0x004fd20007f5e0ff */
[----:B------:R-:W-:Y:S02]  /*dc60*/  @P1 IADD3 R4, P0, R4, c[0x0][0x508], RZ ;  /* 0x0001420004041a10 */ /* 0x000fe40007f1e0ff */
[C---:B---3--:R-:W-:Y:S02]  /*dc70*/  IADD3.X R3, R6.reuse, c[0x0][0x504], RZ, P2, !PT ;  /* 0x0001410006037a10 */ /* 0x048fe400017fe4ff */
[----:B------:R-:W-:-:S03]  /*dc80*/  @P1 IADD3.X R5, R6, c[0x0][0x50c], RZ, P0, !PT ;  /* 0x0001430006051a10 */ /* 0x000fc600007fe4ff */
[----:B------:R1:W5:Y:S04]  /*dc90*/  @P3 LDG.E R8, [R2.64] ;  /* 0x0000000602083981 */ /* 0x000368000c1e1900 */
[----:B------:R1:W5:Y:S01]  /*dca0*/  @P1 LDG.E R21, [R4.64] ;  /* 0x0000000604151981 */ /* 0x000362000c1e1900 */
[----:B----4-:R-:W-:-:S04]  /*dcb0*/  ISETP.NE.AND P0, PT, R0, RZ, PT ;  /* 0x000000ff0000720c */ /* 0x010fc80003f05270 */
[----:B------:R-:W-:Y:S01]  /*dcc0*/  SEL R19, R0, c[0x0][0x3d4], P0 ;  /* 0x0000f50000137a07 */ /* 0x000fe20000000000 */
[----:B------:R-:W-:Y:S05]  /*dcd0*/  @P1 BRA `(.L_x_81) ;  /* 0x0000004000001947 */ /* 0x000fea0003800000 */
[----:B------:R-:W-:Y:S05]  /*dce0*/  @!P3 BRA `(.L_x_81) ;  /* 0x000000300000b947 */ /* 0x000fea0003800000 */
[----:B------:R2:W3:Y:S04]  /*dcf0*/  LDG.E R0, [R2.64] ;  /* 0x0000000602007981 */ /* 0x0004e8000c1e1900 */
[----:B-12---:R-:W3:Y:S02]  /*dd00*/  LDG.E R2, [R2.64+0x4] ;  /* 0x0000040602027981 */ /* 0x006ee4000c1e1900 */
[----:B---3-5:R-:W-:Y:S02]  /*dd10*/  IADD3 R21, -R0, R2, RZ ;  /* 0x0000000200157210 */ /* 0x028fe40007ffe1ff */
.L_x_81:
[----:B-1----:R-:W2:Y:S04]  /*dd20*/  LDL.LU R4, [R1+0x50] ;  /* 0x0000500001047983 */ /* 0x002ea80000300800 */
[----:B------:R-:W3:Y:S04]  /*dd30*/  LDL.LU R2, [R1+0x3c] ;  /* 0x00003c0001027983 */ /* 0x000ee80000300800 */
[----:B------:R-:W4:Y:S01]  /*dd40*/  LDL.LU R0, [R1+0x7c] ;  /* 0x00007c0001007983 */ /* 0x000f220000300800 */
[----:B------:R-:W-:Y:S01]  /*dd50*/  BSSY B0, `(.L_x_82) ;  /* 0x0000039000007945 */ /* 0x000fe20003800000 */
[----:B-----5:R-:W-:-:S02]  /*dd60*/  SHF.R.S32.HI R18, RZ, 0x1f, R8 ;  /* 0x0000001fff127819 */ /* 0x020fc40000011408 */
[----:B------:R-:W1:Y:S02]  /*dd70*/  S2R R3, SR_TID.X ;  /* 0x0000000000037919 */ /* 0x000e640000002100 */
[----:B-1----:R-:W-:Y:S02]  /*dd80*/  ISETP.GT.AND P0, PT, R3, 0x7f, PT ;  /* 0x0000007f0300780c */ /* 0x002fe40003f04270 */
[----:B--2---:R-:W-:Y:S02]  /*dd90*/  LOP3.LUT R9, R4, 0xffff, RZ, 0xc0, !PT ;  /* 0x0000ffff04097812 */ /* 0x004fe400078ec0ff */
[----:B---3--:R-:W-:Y:S02]  /*dda0*/  SEL R15, R2, RZ, !P3 ;  /* 0x000000ff020f7207 */ /* 0x008fe40005800000 */
[----:B----4-:R-:W-:-:S07]  /*ddb0*/  SEL R20, R0, RZ, !P3 ;  /* 0x000000ff00147207 */ /* 0x010fce0005800000 */
[----:B------:R-:W-:Y:S05]  /*ddc0*/  @P0 BRA `(.L_x_83) ;  /* 0x0000031000000947 */ /* 0x000fea0003800000 */
[----:B------:R-:W2:Y:S01]  /*ddd0*/  LDL R2, [R1+0x4c] ;  /* 0x00004c0001027983 */ /* 0x000ea20000100800 */
[----:B------:R-:W-:Y:S01]  /*dde0*/  IMAD R0, R21, c[0x0][0x4e8], RZ ;  /* 0x00013a0015007a24 */ /* 0x000fe200078e02ff */
[----:B--2---:R-:W-:-:S04]  /*ddf0*/  LEA R14, R2, R3, 0x7 ;  /* 0x00000003020e7211 */ /* 0x004fc800078e38ff */
[----:B------:R-:W-:-:S13]  /*de00*/  ISETP.GE.AND P0, PT, R14, R0, PT ;  /* 0x000000000e00720c */ /* 0x000fda0003f06270 */
[----:B------:R-:W-:Y:S05]  /*de10*/  @P0 BRA `(.L_x_83) ;  /* 0x000002c000000947 */ /* 0x000fea0003800000 */
[----:B------:R-:W2:Y:S01]  /*de20*/  LDL.LU R23, [R1+0x80] ;  /* 0x0000800001177983 */ /* 0x000ea20000300800 */
[----:B------:R-:W-:Y:S01]  /*de30*/  IMAD.MOV.U32 R0, RZ, RZ, 0x368 ;  /* 0x00000368ff007424 */ /* 0x000fe200078e00ff */
[----:B------:R-:W-:-:S04]  /*de40*/  ISETP.GT.AND P2, PT, R19, 0x1, PT ;  /* 0x000000011300780c */ /* 0x000fc80003f44270 */
[----:B------:R-:W-:-:S04]  /*de50*/  SEL R0, R0, 0x328, P2 ;  /* 0x0000032800007807 */ /* 0x000fc80001000000 */
[----:B------:R1:W3:Y:S08]  /*de60*/  LDC.64 R6, c[0x0][R0+0x170] ;  /* 0x00005c0000067b82 */ /* 0x0002f00000000a00 */
[----:B------:R1:W4:Y:S08]  /*de70*/  LDC.64 R4, c[0x0][R0+0x168] ;  /* 0x00005a0000047b82 */ /* 0x0003300000000a00 */
[----:B------:R1:W5:Y:S08]  /*de80*/  LDC.64 R12, c[0x0][R0+0x178] ;  /* 0x00005e00000c7b82 */ /* 0x0003700000000a00 */
[----:B------:R1:W2:Y:S02]  /*de90*/  LDC.64 R10, c[0x0][R0+0x160] ;  /* 0x00005800000a7b82 */ /* 0x0002a40000000a00 */
[----:B-1----:R-:W-:-:S02]  /*dea0*/  IMAD.MOV.U32 R0, RZ, RZ, c[0x0][0x4e8] ;  /* 0x00013a00ff007624 */ /* 0x002fc400078e00ff */
[-C--:B---3--:R-:W-:Y:S02]  /*deb0*/  IMAD R7, R7, R15.reuse, RZ ;  /* 0x0000000f07077224 */ /* 0x088fe400078e02ff */
[----:B------:R-:W-:Y:S01]  /*dec0*/  IMAD.WIDE.U32 R2, R6, R15, RZ ;  /* 0x0000000f06027225 */ /* 0x000fe200078e00ff */
[----:B------:R-:W-:Y:S02]  /*ded0*/  ISETP.NE.AND P0, PT, R0, 0x1, PT ;  /* 0x000000010000780c */ /* 0x000fe40003f05270 */
[----:B------:R-:W-:Y:S01]  /*dee0*/  MOV R0, R14 ;  /* 0x0000000e00007202 */ /* 0x000fe20000000f00 */
[----:B------:R-:W-:Y:S02]  /*def0*/  IMAD R7, R6, R20, R7 ;  /* 0x0000001406077224 */ /* 0x000fe400078e0207 */
[-C--:B----4-:R-:W-:Y:S02]  /*df00*/  IMAD R16, R5, R9.reuse, RZ ;  /* 0x0000000905107224 */ /* 0x090fe400078e02ff */
[----:B------:R-:W-:Y:S01]  /*df10*/  IMAD.WIDE.U32 R4, R4, R9, RZ ;  /* 0x0000000904047225 */ /* 0x000fe200078e00ff */
[----:B------:R-:W-:-:S03]  /*df20*/  IADD3 R3, R3, R7, RZ ;  /* 0x0000000703037210 */ /* 0x000fc60007ffe0ff */
[----:B------:R-:W-:Y:S02]  /*df30*/  IMAD.IADD R16, R5, 0x1, R16 ;  /* 0x0000000105107824 */ /* 0x000fe400078e0210 */
[----:B------:R-:W-:-:S05]  /*df40*/  @P0 IMAD.HI.U32 R17, R14, c[0x0][0x4ec], RZ ;  /* 0x00013b000e110a27 */ /* 0x000fca00078e00ff */
[----:B------:R-:W-:Y:S02]  /*df50*/  @P0 SHF.R.U32.HI R0, RZ, c[0x0][0x4f0], R17 ;  /* 0x00013c00ff000a19 */ /* 0x000fe40000011611 */
[----:B------:R-:W-:-:S03]  /*df60*/  IADD3 R17, P1, P0, R2, R4, R8 ;  /* 0x0000000402117210 */ /* 0x000fc6000783e008 */
[----:B------:R-:W-:-:S04]  /*df70*/  IMAD.MOV R2, RZ, RZ, -R0 ;  /* 0x000000ffff027224 */ /* 0x000fc800078e0a00 */
[----:B------:R-:W-:Y:S01]  /*df80*/  IMAD R2, R2, c[0x0][0x4e8], R14 ;  /* 0x00013a0002027a24 */ /* 0x000fe200078e020e */
[----:B--2---:R-:W-:-:S05]  /*df90*/  SEL R6, R23, RZ, P2 ;  /* 0x000000ff17067207 */ /* 0x004fca0001000000 */
[-C--:B-----5:R-:W-:Y:S02]  /*dfa0*/  IMAD R7, R13, R6.reuse, RZ ;  /* 0x000000060d077224 */ /* 0x0a0fe400078e02ff */
[----:B------:R-:W-:Y:S01]  /*dfb0*/  IMAD.WIDE.U32 R4, R12, R6, RZ ;  /* 0x000000060c047225 */ /* 0x000fe200078e00ff */
[----:B------:R-:W-:Y:S02]  /*dfc0*/  IADD3.X R12, R3, R16, R18, P1, P0 ;  /* 0x00000010030c7210 */ /* 0x000fe40000fe0412 */
[----:B------:R-:W-:Y:S02]  /*dfd0*/  SHF.R.S32.HI R3, RZ, 0x1f, R0 ;  /* 0x0000001fff037819 */ /* 0x000fe40000011400 */
[----:B------:R-:W-:Y:S01]  /*dfe0*/  IADD3 R5, R5, R7, RZ ;  /* 0x0000000705057210 */ /* 0x000fe20007ffe0ff */
[----:B------:R-:W-:Y:S01]  /*dff0*/  IMAD.MOV.U32 R7, RZ, RZ, c[0x0][0x4a8] ;  /* 0x00012a00ff077624 */ /* 0x000fe200078e00ff */
[----:B------:R-:W-:Y:S01]  /*e000*/  IADD3 R4, P1, P0, R0, R17, R4 ;  /* 0x0000001100047210 */ /* 0x000fe2000783e004 */
[----:B------:R-:W-:Y:S01]  /*e010*/  IMAD R0, R11, R2, RZ ;  /* 0x000000020b007224 */ /* 0x000fe200078e02ff */
[----:B------:R-:W-:-:S02]  /*e020*/  SHF.R.S32.HI R6, RZ, 0x1f, R2 ;  /* 0x0000001fff067819 */ /* 0x000fc40000011402 */
[----:B------:R-:W-:-:S03]  /*e030*/  IADD3.X R5, R3, R12, R5, P1, P0 ;  /* 0x0000000c03057210 */ /* 0x000fc60000fe0405 */
[C---:B------:R-:W-:Y:S02]  /*e040*/  IMAD R0, R10.reuse, R6, R0 ;  /* 0x000000060a007224 */ /* 0x040fe400078e0200 */
[----:B------:R-:W-:Y:S01]  /*e050*/  IMAD.WIDE.U32 R2, R10, R2, R4 ;  /* 0x000000020a027225 */ /* 0x000fe200078e0004 */
[----:B------:R-:W-:Y:S02]  /*e060*/  MOV R5, c[0x0][0x4ac] ;  /* 0x00012b0000057a02 */ /* 0x000fe40000000f00 */
[----:B------:R-:W-:Y:S01]  /*e070*/  SEL R4, R7, c[0x0][0x450], P2 ;  /* 0x0001140007047a07 */ /* 0x000fe20001000000 */
[----:B------:R-:W-:Y:S01]  /*e080*/  IMAD.IADD R0, R3, 0x1, R0 ;  /* 0x0000000103007824 */ /* 0x000fe200078e0200 */
[----:B------:R-:W-:Y:S02]  /*e090*/  SEL R5, R5, c[0x0][0x454], P2 ;  /* 0x0001150005057a07 */ /* 0x000fe40001000000 */
[----:B------:R-:W-:-:S04]  /*e0a0*/  LEA R4, P0, R2, R4, 0x2 ;  /* 0x0000000402047211 */ /* 0x000fc800078010ff */
[----:B------:R-:W-:Y:S02]  /*e0b0*/  LEA.HI.X R5, R2, R5, R0, 0x2, P0 ;  /* 0x0000000502057211 */ /* 0x000fe400000f1400 */
[----:B------:R-:W-:-:S05]  /*e0c0*/  MOV R0, 0xff800000 ;  /* 0xff80000000007802 */ /* 0x000fca0000000f00 */
[----:B------:R1:W-:Y:S02]  /*e0d0*/  STG.E [R4.64], R0 ;  /* 0x0000000004007986 */ /* 0x0003e4000c101906 */
.L_x_83:
[----:B------:R-:W-:Y:S05]  /*e0e0*/  BSYNC B0 ;  /* 0x0000000000007941 */ /* 0x000fea0003800000 */
.L_x_82:
[----:B------:R-:W-:-:S13]  /*e0f0*/  ISETP.GT.AND P0, PT, R19, 0x1, PT ;  /* 0x000000011300780c */ /* 0x000fda0003f04270 */
[----:B------:R-:W-:Y:S05]  /*e100*/  @P0 BRA `(.L_x_75) ;  /* 0x00000b7000000947 */ /* 0x000fea0003800000 */
[----:B-1----:R-:W2:Y:S01]  /*e110*/  LDL R0, [R1+0x4c] ;  /* 0x00004c0001007983 */ /* 0x002ea20000100800 */
[----:B------:R-:W-:-:S03]  /*e120*/  MOV R2, c[0x0][0x4e8] ;  /* 0x00013a0000027a02 */ /* 0x000fc60000000f00 */
[----:B------:R-:W1:Y:S01]  /*e130*/  S2R R3, SR_TID.X ;  /* 0x0000000000037919 */ /* 0x000e620000002100 */
[----:B------:R-:W-:Y:S02]  /*e140*/  ISETP.NE.AND P0, PT, R2, 0x1, PT ;  /* 0x000000010200780c */ /* 0x000fe40003f05270 */
[--C-:B-1----:R-:W-:Y:S02]  /*e150*/  SHF.R.S32.HI R4, RZ, 0x1f, R3.reuse ;  /* 0x0000001fff047819 */ /* 0x102fe40000011403 */
[----:B------:R-:W-:Y:S02]  /*e160*/  SHF.R.S32.HI R6, RZ, 0x1f, R3 ;  /* 0x0000001fff067819 */ /* 0x000fe40000011403 */
[-C--:B------:R-:W-:Y:S02]  /*e170*/  LEA.HI R4, R4, R3.reuse, RZ, 0x3 ;  /* 0x0000000304047211 */ /* 0x080fe400078f18ff */
[----:B------:R-:W-:Y:S02]  /*e180*/  LEA.HI R6, R6, R3, RZ, 0x3 ;  /* 0x0000000306067211 */ /* 0x000fe400078f18ff */
[----:B------:R-:W-:-:S02]  /*e190*/  LOP3.LUT R4, R4, 0xfffffff8, RZ, 0xc0, !PT ;  /* 0xfffffff804047812 */ /* 0x000fc400078ec0ff */
[----:B------:R-:W-:-:S03]  /*e1a0*/  SHF.R.S32.HI R6, RZ, 0x3, R6 ;  /* 0x00000003ff067819 */ /* 0x000fc60000011406 */
[----:B------:R-:W-:Y:S02]  /*e1b0*/  IMAD.IADD R4, R3, 0x1, -R4 ;  /* 0x0000000103047824 */ /* 0x000fe400078e0a04 */
[----:B------:R-:W-:-:S03]  /*e1c0*/  IMAD.WIDE.U32 R2, R8, c[0x0][0x3a0], RZ ;  /* 0x0000e80008027a25 */ /* 0x000fc600078e00ff */
[----:B------:R-:W-:Y:S02]  /*e1d0*/  LEA R4, R4, R6, 0x5 ;  /* 0x0000000604047211 */ /* 0x000fe400078e28ff */
[----:B--2---:R-:W-:Y:S01]  /*e1e0*/  MOV R5, R0 ;  /* 0x0000000000057202 */ /* 0x004fe20000000f00 */
[----:B------:R-:W-:-:S03]  /*e1f0*/  IMAD R0, R18, c[0x0][0x3a0], RZ ;  /* 0x0000e80012007a24 */ /* 0x000fc600078e02ff */
[----:B------:R-:W-:Y:S01]  /*e200*/  LEA R4, R5, R4, 0x7 ;  /* 0x0000000405047211 */ /* 0x000fe200078e38ff */
[----:B------:R-:W-:Y:S02]  /*e210*/  IMAD R8, R8, c[0x0][0x3a4], R0 ;  /* 0x0000e90008087a24 */ /* 0x000fe400078e0200 */
[----:B------:R-:W-:Y:S01]  /*e220*/  IMAD R5, R20, c[0x0][0x3f0], RZ ;  /* 0x0000fc0014057a24 */ /* 0x000fe200078e02ff */
[----:B------:R-:W-:Y:S01]  /*e230*/  MOV R0, R4 ;  /* 0x0000000400007202 */ /* 0x000fe20000000f00 */
[----:B------:R-:W-:Y:S02]  /*e240*/  IMAD.IADD R3, R3, 0x1, R8 ;  /* 0x0000000103037824 */ /* 0x000fe400078e0208 */
[----:B------:R-:W-:-:S04]  /*e250*/  @P0 IMAD.HI.U32 R6, R4, c[0x0][0x4ec], RZ ;  /* 0x00013b0004060a27 */ /* 0x000fc800078e00ff */
[----:B------:R-:W-:Y:S01]  /*e260*/  IMAD.WIDE.U32 R2, R9, c[0x0][0x3e8], R2 ;  /* 0x0000fa0009027a25 */ /* 0x000fe200078e0002 */
[----:B------:R-:W-:-:S03]  /*e270*/  @P0 SHF.R.U32.HI R0, RZ, c[0x0][0x4f0], R6 ;  /* 0x00013c00ff000a19 */ /* 0x000fc60000011606 */
[----:B------:R-:W-:Y:S01]  /*e280*/  IMAD R3, R9, c[0x0][0x3ec], R3 ;  /* 0x0000fb0009037a24 */ /* 0x000fe200078e0203 */
[----:B------:R-:W-:Y:S01]  /*e290*/  SHF.R.S32.HI R6, RZ, 0x1f, R0 ;  /* 0x0000001fff067819 */ /* 0x000fe20000011400 */
[C---:B------:R-:W-:Y:S01]  /*e2a0*/  IMAD R7, R15.reuse, c[0x0][0x3f4], R5 ;  /* 0x0000fd000f077a24 */ /* 0x040fe200078e0205 */
[----:B------:R-:W-:Y:S01]  /*e2b0*/  IADD3 R5, -R0, RZ, RZ ;  /* 0x000000ff00057210 */ /* 0x000fe20007ffe1ff */
[----:B------:R-:W-:-:S04]  /*e2c0*/  IMAD.WIDE.U32 R2, R15, c[0x0][0x3f0], R2 ;  /* 0x0000fc000f027a25 */ /* 0x000fc800078e0002 */
[----:B------:R-:W-:Y:S02]  /*e2d0*/  IMAD R6, R6, c[0x0][0x3e0], RZ ;  /* 0x0000f80006067a24 */ /* 0x000fe400078e02ff */
[----:B------:R-:W-:Y:S02]  /*e2e0*/  IMAD.IADD R3, R3, 0x1, R7 ;  /* 0x0000000103037824 */ /* 0x000fe400078e0207 */
[----:B------:R-:W-:Y:S02]  /*e2f0*/  IMAD R4, R5, c[0x0][0x4e8], R4 ;  /* 0x00013a0005047a24 */ /* 0x000fe400078e0204 */
[C---:B------:R-:W-:Y:S02]  /*e300*/  IMAD R6, R0.reuse, c[0x0][0x3e4], R6 ;  /* 0x0000f90000067a24 */ /* 0x040fe400078e0206 */
[----:B------:R-:W-:Y:S01]  /*e310*/  IMAD.WIDE.U32 R2, R0, c[0x0][0x3e0], R2 ;  /* 0x0000f80000027a25 */ /* 0x000fe200078e0002 */
[----:B------:R-:W-:-:S04]  /*e320*/  SHF.R.S32.HI R0, RZ, 0x1f, R4 ;  /* 0x0000001fff007819 */ /* 0x000fc80000011404 */
[----:B------:R-:W-:Y:S01]  /*e330*/  IADD3 R3, R3, R6, RZ ;  /* 0x0000000603037210 */ /* 0x000fe20007ffe0ff */
[----:B------:R-:W-:-:S04]  /*e340*/  IMAD R0, R0, c[0x0][0x3d8], RZ ;  /* 0x0000f60000007a24 */ /* 0x000fc800078e02ff */
[----:B------:R-:W-:-:S04]  /*e350*/  IMAD.WIDE.U32 R2, R4, c[0x0][0x3d8], R2 ;  /* 0x0000f60004027a25 */ /* 0x000fc800078e0002 */
[----:B------:R-:W-:Y:S01]  /*e360*/  IMAD R4, R4, c[0x0][0x3dc], R0 ;  /* 0x0000f70004047a24 */ /* 0x000fe200078e0200 */
[----:B------:R-:W-:-:S04]  /*e370*/  LEA R14, P0, R2, c[0x0][0x380], 0x1 ;  /* 0x0000e000020e7a11 */ /* 0x000fc800078008ff */
[----:B------:R-:W-:-:S04]  /*e380*/  IADD3 R4, R3, R4, RZ ;  /* 0x0000000403047210 */ /* 0x000fc80007ffe0ff */
[----:B------:R-:W-:Y:S01]  /*e390*/  LEA.HI.X R5, R2, c[0x0][0x384], R4, 0x1, P0 ;  /* 0x0000e10002057a11 */ /* 0x000fe200000f0c04 */
[----:B------:R-:W-:Y:S05]  /*e3a0*/  BRA.DIV ~URZ, `(.L_x_84) ;  /* 0x000026327f007947 */ /* 0x000fea000b800000 */
[----:B------:R1:W2:Y:S02]  /*e3b0*/  SHFL.IDX PT, R4, R5, RZ, 0x181f ;  /* 0x00181fff05047589 */ /* 0x0002a400000e0000 */
.L_x_142:
[----:B------:R-:W-:Y:S05]  /*e3c0*/  BRA.DIV ~URZ, `(.L_x_85) ;  /* 0x000026827f007947 */ /* 0x000fea000b800000 */
[----:B------:R3:W4:Y:S02]  /*e3d0*/  SHFL.IDX PT, R0, R14, RZ, 0x181f ;  /* 0x00181fff0e007589 */ /* 0x00072400000e0000 */
.L_x_143:
[----:B------:R-:W5:Y:S02]  /*e3e0*/  S2R R2, SR_TID.X ;  /* 0x0000000000027919 */ /* 0x000f640000002100 */
[----:B-----5:R-:W-:-:S04]  /*e3f0*/  SHF.R.S32.HI R3, RZ, 0x1f, R2 ;  /* 0x0000001fff037819 */ /* 0x020fc80000011402 */
[----:B------:R-:W-:Y:S02]  /*e400*/  LEA.HI R3, R3, R2, RZ, 0x3 ;  /* 0x0000000203037211 */ /* 0x000fe400078f18ff */
[----:B------:R-:W5:Y:S02]  /*e410*/  LDL.LU R2, [R1+0x4c] ;  /* 0x00004c0001027983 */ /* 0x000f640000300800 */
[----:B------:R-:W-:Y:S01]  /*e420*/  SHF.R.S32.HI R3, RZ, 0x3, R3 ;  /* 0x00000003ff037819 */ /* 0x000fe20000011403 */
[----:B------:R-:W-:Y:S01]  /*e430*/  IMAD R13, R21, c[0x0][0x4e8], RZ ;  /* 0x00013a00150d7a24 */ /* 0x000fe200078e02ff */
[----:B------:R-:W-:Y:S03]  /*e440*/  BSSY B0, `(.L_x_86) ;  /* 0x000001e000007945 */ /* 0x000fe60003800000 */
        /* <DEDUP_REMOVED lines=18> */
[----:B--2---:R-:W-:Y:S02]  /*e570*/  @!P3 LEA.HI.X R11, R251, R4, R2, 0x1, P4 ;  /* 0x00000004fb0bb211 */ /* 0x004fe400020f0c02 */
[----:B------:R-:W-:Y:S02]  /*e580*/  SHF.R.S32.HI R18, RZ, 0x1f, R18 ;  /* 0x0000001fff127819 */ /* 0x000fe40000011412 */
[----:B------:R-:W-:Y:S01]  /*e590*/  SHF.R.S32.HI R16, RZ, 0x1f, R16 ;  /* 0x0000001fff107819 */ /* 0x000fe20000011410 */
[----:B------:R2:W-:Y:S01]  /*e5a0*/  @!P3 ST.E.128 [R10.64], RZ ;  /* 0x000000ff0a00b985 */ /* 0x0005e2000c101d06 */
[----:B------:R-:W-:-:S02]  /*e5b0*/  @!P0 LEA R2, P4, R15, R0, 0x1 ;  /* 0x000000000f028211 */ /* 0x000fc400078808ff */
[-C--:B------:R-:W-:Y:S02]  /*e5c0*/  @!P2 LEA.HI.X R9, R19, R4.reuse, R20, 0x1, P6 ;  /* 0x000000041309a211 */ /* 0x080fe400030f0c14 */
[-C--:B------:R-:W-:Y:S02]  /*e5d0*/  @!P1 LEA.HI.X R7, R17, R4.reuse, R18, 0x1, P5 ;  /* 0x0000000411079211 */ /* 0x080fe400028f0c12 */
[----:B------:R-:W-:Y:S01]  /*e5e0*/  @!P0 LEA.HI.X R3, R15, R4, R16, 0x1, P4 ;  /* 0x000000040f038211 */ /* 0x000fe200020f0c10 */
[----:B------:R2:W-:Y:S04]  /*e5f0*/  @!P2 ST.E.128 [R8.64], RZ ;  /* 0x000000ff0800a985 */ /* 0x0005e8000c101d06 */
[----:B------:R2:W-:Y:S04]  /*e600*/  @!P1 ST.E.128 [R6.64], RZ ;  /* 0x000000ff06009985 */ /* 0x0005e8000c101d06 */
[----:B------:R2:W-:Y:S02]  /*e610*/  @!P0 ST.E.128 [R2.64], RZ ;  /* 0x000000ff02008985 */ /* 0x0005e4000c101d06 */
.L_x_87:
[----:B------:R-:W-:Y:S05]  /*e620*/  BSYNC B0 ;  /* 0x0000000000007941 */ /* 0x000fea0003800000 */
.L_x_86:
[----:B------:R-:W-:Y:S05]  /*e630*/  BRA.DIV ~URZ, `(.L_x_88) ;  /* 0x000024727f007947 */ /* 0x000fea000b800000 */
[----:B--2---:R2:W1:Y:S04]  /*e640*/  SHFL.IDX PT, R4, R5, 0x1, 0x181f ;  /* 0x00381f0005047f89 */ /* 0x00446800000e0000 */
[----:B----4-:R2:W4:Y:S02]  /*e650*/  SHFL.IDX PT, R0, R14, 0x1, 0x181f ;  /* 0x00381f000e007f89 */ /* 0x01052400000e0000 */
.L_x_144:
[----:B------:R-:W-:Y:S01]  /*e660*/  IADD3 R2, R12, 0x20, RZ ;  /* 0x000000200c027810 */ /* 0x000fe20007ffe0ff */
        /* <DEDUP_REMOVED lines=18> */
[----:B-1----:R-:W-:Y:S02]  /*e790*/  @!P3 LEA.HI.X R11, R251, R4, R3, 0x1, P4 ;  /* 0x00000004fb0bb211 */ /* 0x002fe400020f0c03 */
        /* <DEDUP_REMOVED lines=10> */
.L_x_90:
[----:B------:R-:W-:Y:S05]  /*e840*/  BSYNC B0 ;  /* 0x0000000000007941 */ /* 0x000fea0003800000 */
.L_x_89:
[----:B------:R-:W-:Y:S05]  /*e850*/  BRA.DIV ~URZ, `(.L_x_91) ;  /* 0x000023127f007947 */ /* 0x000fea000b800000 */
[----:B-1----:R1:W2:Y:S02]  /*e860*/  SHFL.IDX PT, R4, R5, 0x2, 0x181f ;  /* 0x00581f0005047f89 */ /* 0x0022a400000e0000 */
.L_x_145:
[----:B------:R-:W-:Y:S05]  /*e870*/  BRA.DIV ~URZ, `(.L_x_92) ;  /* 0x000023627f007947 */ /* 0x000fea000b800000 */
[----:B----4-:R4:W1:Y:S02]  /*e880*/  SHFL.IDX PT, R0, R14, 0x2, 0x181f ;  /* 0x00581f000e007f89 */ /* 0x01086400000e0000 */
.L_x_146:
        /* <DEDUP_REMOVED lines=13> */
[C---:B-1----:R-:W-:Y:S02]  /*e960*/  @!P3 LEA R10, P4, R251.reuse, R0, 0x1 ;  /* 0x00000000fb0ab211 */ /* 0x042fe400078808ff */
        /* <DEDUP_REMOVED lines=16> */
.L_x_94:
[----:B------:R-:W-:Y:S05]  /*ea70*/  BSYNC B0 ;  /* 0x0000000000007941 */ /* 0x000fea0003800000 */
.L_x_93:
[----:B------:R-:W-:Y:S05]  /*ea80*/  BRA.DIV ~URZ, `(.L_x_95) ;  /* 0x000021b27f007947 */ /* 0x000fea000b800000 */
[----:B--2---:R2:W3:Y:S04]  /*ea90*/  SHFL.IDX PT, R4, R5, 0x3, 0x181f ;  /* 0x00781f0005047f89 */ /* 0x0044e800000e0000 */
[----:B-1----:R2:W1:Y:S02]  /*eaa0*/  SHFL.IDX PT, R0, R14, 0x3, 0x181f ;  /* 0x00781f000e007f89 */ /* 0x00246400000e0000 */
.L_x_147:
[----:B------:R-:W-:-:S04]  /*eab0*/  IADD3 R2, R12, 0x60, RZ ;  /* 0x000000600c027810 */ /* 0x000fc80007ffe0ff */
[----:B------:R-:W-:-:S13]  /*eac0*/  ISETP.GE.AND P0, PT, R2, R13, PT ;  /* 0x0000000d0200720c */ /* 0x000fda0003f06270 */
[----:B------:R-:W-:Y:S05]  /*ead0*/  @P0 BRA `(.L_x_75) ;  /* 0x000001a000000947 */ /* 0x000fea0003800000 */
[C---:B------:R-:W-:Y:S02]  /*eae0*/  IADD3 R17, R251.reuse, 0x40, RZ ;  /* 0x00000040fb117810 */ /* 0x040fe40007ffe0ff */
[C---:B------:R-:W-:Y:S02]  /*eaf0*/  IADD3 R15, R251.reuse, 0x80, RZ ;  /* 0x00000080fb0f7810 */ /* 0x040fe40007ffe0ff */
[C---:B------:R-:W-:Y:S02]  /*eb00*/  ISETP.GE.AND P3, PT, R251.reuse, c[0x0][0x3c8], PT ;  /* 0x0000f200fb007a0c */ /* 0x040fe40003f66270 */
[----:B--2---:R-:W-:Y:S02]  /*eb10*/  IADD3 R5, R251, 0xc0, RZ ;  /* 0x000000c0fb057810 */ /* 0x004fe40007ffe0ff */
[----:B------:R-:W-:Y:S02]  /*eb20*/  ISETP.GE.AND P2, PT, R17, c[0x0][0x3c8], PT ;  /* 0x0000f20011007a0c */ /* 0x000fe40003f46270 */
[----:B------:R-:W-:-:S02]  /*eb30*/  ISETP.GE.AND P1, PT, R15, c[0x0][0x3c8], PT ;  /* 0x0000f2000f007a0c */ /* 0x000fc40003f26270 */
[----:B------:R-:W-:Y:S02]  /*eb40*/  ISETP.GE.AND P0, PT, R5, c[0x0][0x3c8], PT ;  /* 0x0000f20005007a0c */ /* 0x000fe40003f06270 */
[C---:B------:R-:W-:Y:S02]  /*eb50*/  IADD3 R18, R251.reuse, 0x40, RZ ;  /* 0x00000040fb127810 */ /* 0x040fe40007ffe0ff */
[----:B------:R-:W-:Y:S02]  /*eb60*/  SHF.R.S32.HI R3, RZ, 0x1f, R251 ;  /* 0x0000001fff037819 */ /* 0x000fe400000114fb */
[C---:B-1----:R-:W-:Y:S02]  /*eb70*/  @!P3 LEA R10, P4, R251.reuse, R0, 0x1 ;  /* 0x00000000fb0ab211 */ /* 0x042fe400078808ff */
[C---:B------:R-:W-:Y:S02]  /*eb80*/  IADD3 R16, R251.reuse, 0x80, RZ ;  /* 0x00000080fb107810 */ /* 0x040fe40007ffe0ff */
[----:B---34-:R-:W-:-:S02]  /*eb90*/  IADD3 R14, R251, 0xc0, RZ ;  /* 0x000000c0fb0e7810 */ /* 0x018fc40007ffe0ff */
[-C--:B------:R-:W-:Y:S02]  /*eba0*/  @!P2 LEA R8, P6, R17, R0.reuse, 0x1 ;  /* 0x000000001108a211 */ /* 0x080fe400078c08ff */
[----:B------:R-:W-:Y:S02]  /*ebb0*/  SHF.R.S32.HI R18, RZ, 0x1f, R18 ;  /* 0x0000001fff127819 */ /* 0x000fe40000011412 */
[----:B------:R-:W-:Y:S02]  /*ebc0*/  @!P1 LEA R6, P5, R15, R0, 0x1 ;  /* 0x000000000f069211 */ /* 0x000fe400078a08ff */
[----:B------:R-:W-:Y:S02]  /*ebd0*/  @!P3 LEA.HI.X R11, R251, R4, R3, 0x1, P4 ;  /* 0x00000004fb0bb211 */ /* 0x000fe400020f0c03 */
        /* <DEDUP_REMOVED lines=10> */
.L_x_75:
[----:B------:R-:W-:Y:S05]  /*ec80*/  BSYNC B1 ;  /* 0x0000000000017941 */ /* 0x000fea0003800000 */
.L_x_59:
[----:B-1--4-:R-:W4:Y:S02]  /*ec90*/  LDL R0, [R1+0x180] ;  /* 0x0001800001007983 */ /* 0x012f240000100800 */
[----:B----4-:R-:W-:-:S13]  /*eca0*/  ISETP.NE.AND P0, PT, R0, RZ, PT ;  /* 0x000000ff0000720c */ /* 0x010fda0003f05270 */
[----:B------:R-:W-:Y:S01]  /*ecb0*/  @P0 WARPSYNC 0xffffffff ;  /* 0xffffffff00000948 */ /* 0x000fe20003800000 */
[----:B------:R-:W-:Y:S06]  /*ecc0*/  @P0 BAR.SYNC.DEFER_BLOCKING 0x5, 0x100 ;  /* 0x0144000000000b1d */ /* 0x000fec0000010000 */
[----:B--23--:R-:W1:Y:S04]  /*ecd0*/  @P0 LDS.128 R4, [0x1a080] ;  /* 0x01a08000ff040984 */ /* 0x00ce680000000c00 */
[----:B-1----:R1:W-:Y:S04]  /*ece0*/  @P0 STL.64 [R1+0x48], R4 ;  /* 0x0000480401000387 */ /* 0x0023e80000100a00 */
[----:B------:R1:W-:Y:S04]  /*ecf0*/  @P0 STL.64 [R1+0x50], R6 ;  /* 0x0000500601000387 */ /* 0x0003e80000100a00 */
[----:B------:R-:W-:Y:S06]  /*ed00*/  @P0 BAR.ARV 0x4, 0x100 ;  /* 0x0104000000000b1d */ /* 0x000fec0000002000 */
[----:B------:R-:W-:Y:S05]  /*ed10*/  @P0 BRA `(.L_x_96) ;  /* 0x00000b9000000947 */ /* 0x000fea0003800000 */
[----:B------:R-:W2:Y:S01]  /*ed20*/  S2R R0, SR_TID.X ;  /* 0x0000000000007919 */ /* 0x000ea20000002100 */
[----:B-1----:R-:W-:Y:S01]  /*ed30*/  IMAD.MOV.U32 R7, RZ, RZ, RZ ;  /* 0x000000ffff077224 */ /* 0x002fe200078e00ff */
[----:B--2---:R-:W-:-:S04]  /*ed40*/  LOP3.LUT R13, R0, 0x1f, RZ, 0xc0, !PT ;  /* 0x0000001f000d7812 */ /* 0x004fc800078ec0ff */
[----:B------:R-:W-:Y:S01]  /*ed50*/  ISETP.NE.AND P5, PT, R13, 0x1f, PT ;  /* 0x0000001f0d00780c */ /* 0x000fe20003fa5270 */
[----:B------:R-:W-:Y:S10]  /*ed60*/  BRA.DIV ~URZ, `(.L_x_97) ;  /* 0x00001f927f007947 */ /* 0x000ff4000b800000 */
[----:B------:R1:W2:Y:S02]  /*ed70*/  SHFL.IDX PT, R9, R22, RZ, 0x1f ;  /* 0x00001fff16097589 */ /* 0x0002a400000e0000 */
.L_x_148:
[----:B------:R-:W-:Y:S05]  /*ed80*/  BRA.DIV ~URZ, `(.L_x_98) ;  /* 0x00001fe27f007947 */ /* 0x000fea000b800000 */
[----:B------:R3:W4:Y:S02]  /*ed90*/  SHFL.IDX PT, R8, R22, 0x1, 0x1f ;  /* 0x00201f0016087f89 */ /* 0x00072400000e0000 */
.L_x_149:
[----:B------:R-:W5:Y:S01]  /*eda0*/  LDL R0, [R1+0x54] ;  /* 0x0000540001007983 */ /* 0x000f620000100800 */
[----:B------:R-:W-:Y:S02]  /*edb0*/  IMAD.MOV.U32 R6, RZ, RZ, RZ ;  /* 0x000000ffff067224 */ /* 0x000fe400078e00ff */
[----:B-----5:R-:W-:-:S05]  /*edc0*/  IMAD.IADD R0, R0, 0x1, R13 ;  /* 0x0000000100007824 */ /* 0x020fca00078e020d */
[----:B------:R-:W-:-:S13]  /*edd0*/  ISETP.GE.OR P0, PT, R0, c[0x0][0x53c], !P5 ;  /* 0x00014f0000007a0c */ /* 0x000fda0006f06670 */
[----:B------:R-:W-:Y:S01]  /*ede0*/  @!P0 IMAD.MOV.U32 R2, RZ, RZ, 0x4 ;  /* 0x00000004ff028424 */ /* 0x000fe200078e00ff */
[----:B------:R-:W-:-:S03]  /*edf0*/  @!P0 MOV R3, 0x4 ;  /* 0x0000000400038802 */ /* 0x000fc60000000f00 */
[----:B------:R-:W-:-:S04]  /*ee00*/  @!P0 IMAD.WIDE R4, R0, R2, c[0x0][0x580] ;  /* 0x0001600000048625 */ /* 0x000fc800078e0202 */
[----:B------:R-:W-:Y:S01]  /*ee10*/  @!P0 IMAD.WIDE R2, R0, R3, c[0x0][0x578] ;  /* 0x00015e0000028625 */ /* 0x000fe200078e0203 */
[----:B------:R-:W5:Y:S04]  /*ee20*/  @!P0 LDG.E R6, [R4.64] ;  /* 0x0000000604068981 */ /* 0x000f68000c1e1900 */
[----:B------:R-:W5:Y:S01]  /*ee30*/  @!P0 LDG.E R7, [R2.64] ;  /* 0x0000000602078981 */ /* 0x000f62000c1e1900 */
[C---:B------:R-:W-:Y:S02]  /*ee40*/  ISETP.GE.U32.AND P4, PT, R13.reuse, 0x10, PT ;  /* 0x000000100d00780c */ /* 0x040fe40003f86070 */
[C---:B------:R-:W-:Y:S02]  /*ee50*/  ISETP.GE.U32.AND P3, PT, R13.reuse, 0x8, PT ;  /* 0x000000080d00780c */ /* 0x040fe40003f66070 */
[----:B------:R-:W-:-:S02]  /*ee60*/  ISETP.GE.U32.AND P2, PT, R13, 0x4, PT ;  /* 0x000000040d00780c */ /* 0x000fc40003f46070 */
[C---:B------:R-:W-:Y:S02]  /*ee70*/  ISETP.GE.U32.AND P1, PT, R13.reuse, 0x2, PT ;  /* 0x000000020d00780c */ /* 0x040fe40003f26070 */
[----:B------:R-:W-:Y:S02]  /*ee80*/  ISETP.NE.AND P0, PT, R13, RZ, PT ;  /* 0x000000ff0d00720c */ /* 0x000fe40003f05270 */
[----:B------:R-:W-:Y:S01]  /*ee90*/  MOV R10, RZ ;  /* 0x000000ff000a7202 */ /* 0x000fe20000000f00 */
[----:B-----5:R-:W-:Y:S01]  /*eea0*/  IMAD R0, R7, R6, RZ ;  /* 0x0000000607007224 */ /* 0x020fe200078e02ff */
[----:B------:R-:W-:Y:S07]  /*eeb0*/  BRA.DIV ~URZ, `(.L_x_99) ;  /* 0x00001f227f007947 */ /* 0x000fee000b800000 */
[----:B------:R1:W3:Y:S02]  /*eec0*/  SHFL.UP PT, R4, R0, 0x1, RZ ;  /* 0x0420000000047989 */ /* 0x0002e400000e00ff */
.L_x_150:
[----:B---3--:R-:W-:-:S04]  /*eed0*/  SEL R4, R4, RZ, P0 ;  /* 0x000000ff04047207 */ /* 0x008fc80000000000 */
        /* <DEDUP_REMOVED lines=14> */
[----:B------:R1:W3:Y:S02]  /*efc0*/  SHFL.IDX PT, R0, R4, 0x1f, 0x1f ;  /* 0x03e01f0004007f89 */ /* 0x0002e400000e0000 */
.L_x_151:
[----:B---3--:R-:W-:Y:S01]  /*efd0*/  IMAD R0, R0, c[0x0][0x538], RZ ;  /* 0x00014e0000007a24 */ /* 0x008fe200078e02ff */
[----:B------:R-:W-:Y:S04]  /*efe0*/  BSSY B1, `(.L_x_101) ;  /* 0x0000083000017945 */ /* 0x000fe80003800000 */
[----:B----4-:R-:W-:-:S04]  /*eff0*/  IADD3 R8, R0, R8, RZ ;  /* 0x0000000800087210 */ /* 0x010fc80007ffe0ff */
[----:B--2---:R-:W-:-:S13]  /*f000*/  ISETP.GT.AND P6, PT, R8, R9, PT ;  /* 0x000000090800720c */ /* 0x004fda0003fc4270 */
[----:B------:R-:W-:Y:S05]  /*f010*/  @P6 BRA `(.L_x_102) ;  /* 0x0000025000006947 */ /* 0x000fea0003800000 */
.L_x_106:
[----:B------:R-:W2:Y:S02]  /*f020*/  LDL.LU R0, [R1+0x54] ;  /* 0x0000540001007983 */ /* 0x000ea40000300800 */
[----:B--2---:R-:W-:-:S04]  /*f030*/  IADD3 R0, R0, 0x1f, RZ ;  /* 0x0000001f00007810 */ /* 0x004fc80007ffe0ff */
[----:B------:R-:W-:-:S13]  /*f040*/  ISETP.GE.AND P6, PT, R0, c[0x0][0x53c], PT ;  /* 0x00014f0000007a0c */ /* 0x000fda0003fc6270 */
[----:B------:R-:W-:Y:S05]  /*f050*/  @P6 BRA `(.L_x_103) ;  /* 0x0000076000006947 */ /* 0x000fea0003800000 */
[----:B------:R2:W-:Y:S01]  /*f060*/  STL [R1+0x54], R0 ;  /* 0x0000540001007387 */ /* 0x0005e20000100800 */
[----:B------:R-:W-:Y:S01]  /*f070*/  CS2R R6, SRZ ;  /* 0x0000000000067805 */ /* 0x000fe2000001ff00 */
[----:B--2---:R-:W-:-:S04]  /*f080*/  IADD3 R0, R0, R13, RZ ;  /* 0x0000000d00007210 */ /* 0x004fc80007ffe0ff */
[----:B------:R-:W-:-:S13]  /*f090*/  ISETP.GE.OR P6, PT, R0, c[0x0][0x53c], !P5 ;  /* 0x00014f0000007a0c */ /* 0x000fda0006fc6670 */
[----:B------:R-:W-:Y:S02]  /*f0a0*/  @!P6 MOV R2, 0x4 ;  /* 0x000000040002e802 */ /* 0x000fe40000000f00 */
[----:B------:R-:W-:-:S03]  /*f0b0*/  @!P6 MOV R3, 0x4 ;  /* 0x000000040003e802 */ /* 0x000fc60000000f00 */
[----:B-1----:R-:W-:-:S04]  /*f0c0*/  @!P6 IMAD.WIDE R4, R0, R2, c[0x0][0x580] ;  /* 0x000160000004e625 */ /* 0x002fc800078e0202 */
[----:B------:R-:W-:Y:S01]  /*f0d0*/  @!P6 IMAD.WIDE R2, R0, R3, c[0x0][0x578] ;  /* 0x00015e000002e625 */ /* 0x000fe200078e0203 */
[----:B------:R-:W2:Y:S04]  /*f0e0*/  @!P6 LDG.E R6, [R4.64] ;  /* 0x000000060406e981 */ /* 0x000ea8000c1e1900 */
[----:B------:R-:W2:Y:S02]  /*f0f0*/  @!P6 LDG.E R7, [R2.64] ;  /* 0x000000060207e981 */ /* 0x000ea4000c1e1900 */
[----:B--2---:R-:W-:Y:S01]  /*f100*/  IMAD R0, R7, R6, RZ ;  /* 0x0000000607007224 */ /* 0x004fe200078e02ff */
[----:B------:R-:W-:Y:S05]  /*f110*/  BRA.DIV ~URZ, `(.L_x_104) ;  /* 0x00001ea27f007947 */ /* 0x000fea000b800000 */
[----:B------:R1:W2:Y:S02]  /*f120*/  SHFL.UP PT, R2, R0, 0x1, RZ ;  /* 0x0420000000027989 */ /* 0x0002a400000e00ff */
.L_x_152:
        /* <DEDUP_REMOVED lines=16> */
.L_x_153:
[----:B--2---:R-:W-:-:S05]  /*f230*/  IMAD R0, R0, c[0x0][0x538], RZ ;  /* 0x00014e0000007a24 */ /* 0x004fca00078e02ff */
[----:B------:R-:W-:-:S04]  /*f240*/  IADD3 R8, R0, R8, RZ ;  /* 0x0000000800087210 */ /* 0x000fc80007ffe0ff */
[----:B------:R-:W-:-:S13]  /*f250*/  ISETP.GT.AND P6, PT, R8, R9, PT ;  /* 0x000000090800720c */ /* 0x000fda0003fc4270 */
[----:B-1----:R-:W-:Y:S05]  /*f260*/  @!P6 BRA `(.L_x_106) ;  /* 0xfffffdb00000e947 */ /* 0x002fea000383ffff */
.L_x_102:
[----:B------:R-:W-:-:S05]  /*f270*/  IADD3 R8, -R0, R8, RZ ;  /* 0x0000000800087210 */ /* 0x000fca0007ffe1ff */
[----:B------:R-:W-:-:S05]  /*f280*/  IMAD R0, R4, c[0x0][0x538], R8 ;  /* 0x00014e0004007a24 */ /* 0x000fca00078e0208 */
[----:B------:R-:W-:Y:S01]  /*f290*/  ISETP.GT.AND P0, PT, R0, R9, PT ;  /* 0x000000090000720c */ /* 0x000fe20003f04270 */
[----:B------:R-:W-:-:S12]  /*f2a0*/  BRA.DIV ~URZ, `(.L_x_107) ;  /* 0x00001f027f007947 */ /* 0x000fd8000b800000 */
[----:B------:R-:W-:-:S04]  /*f2b0*/  VOTE.ANY R5, PT, !P0 ;  /* 0x0000000000057806 */ /* 0x000fc800040e0100 */
.L_x_154:
[----:B------:R2:W3:Y:S01]  /*f2c0*/  POPC R11, R5 ;  /* 0x00000005000b7309 */ /* 0x0004e20000000000 */
[----:B------:R-:W-:Y:S05]  /*f2d0*/  BRA.DIV ~URZ, `(.L_x_108) ;  /* 0x00001f227f007947 */ /* 0x000fea000b800000 */
[----:B---3--:R3:W4:Y:S04]  /*f2e0*/  SHFL.IDX PT, R6, R6, R11, 0x1f ;  /* 0x00001f0b06067589 */ /* 0x00872800000e0000 */
[----:B------:R3:W1:Y:S02]  /*f2f0*/  SHFL.IDX PT, R7, R7, R11, 0x1f ;  /* 0x00001f0b07077589 */ /* 0x00066400000e0000 */
.L_x_155:
[----:B------:R-:W-:Y:S01]  /*f300*/  ISETP.NE.AND P0, PT, R5, RZ, PT ;  /* 0x000000ff0500720c */ /* 0x000fe20003f05270 */
[----:B------:R-:W-:-:S12]  /*f310*/  BSSY B0, `(.L_x_109) ;  /* 0x0000005000007945 */ /* 0x000fd80003800000 */
[----:B------:R-:W-:Y:S05]  /*f320*/  @!P0 BRA `(.L_x_110) ;  /* 0x0000003000008947 */ /* 0x000fea0003800000 */
[----:B------:R-:W-:Y:S01]  /*f330*/  IADD3 R0, R11, -0x1, RZ ;  /* 0xffffffff0b007810 */ /* 0x000fe20007ffe0ff */
[----:B------:R-:W-:Y:S05]  /*f340*/  BRA.DIV ~URZ, `(.L_x_111) ;  /* 0x00001f827f007947 */ /* 0x000fea000b800000 */
[----:B------:R2:W3:Y:S02]  /*f350*/  SHFL.IDX PT, R10, R4, R0, 0x1f ;  /* 0x00001f00040a7589 */ /* 0x0004e400000e0000 */
.L_x_110:
[----:B------:R-:W-:Y:S05]  /*f360*/  BSYNC B0 ;  /* 0x0000000000007941 */ /* 0x000fea0003800000 */
.L_x_109:
[----:B--23--:R-:W-:Y:S01]  /*f370*/  IMAD R5, R10, c[0x0][0x538], R8 ;  /* 0x00014e000a057a24 */ /* 0x00cfe200078e0208 */
[----:B-1--4-:R-:W-:Y:S02]  /*f380*/  IABS R4, R6 ;  /* 0x0000000600047213 */ /* 0x012fe40000000000 */
[----:B------:R-:W-:Y:S01]  /*f390*/  IABS R0, R7 ;  /* 0x0000000700007213 */ /* 0x000fe20000000000 */
[----:B------:R-:W-:Y:S01]  /*f3a0*/  IMAD.IADD R10, R9, 0x1, -R5 ;  /* 0x00000001090a7824 */ /* 0x000fe200078e0a05 */
[----:B------:R1:W-:Y:S01]  /*f3b0*/  STL [R1+0x48], R5 ;  /* 0x0000480501007387 */ /* 0x0003e20000100800 */
[----:B------:R-:W2:Y:S03]  /*f3c0*/  I2F.RP R2, R4 ;  /* 0x0000000400027306 */ /* 0x000ea60000209400 */
[----:B------:R-:W3:Y:S05]  /*f3d0*/  LDL.LU R14, [R1+0x54] ;  /* 0x00005400010e7983 */ /* 0x000eea0000300800 */
[----:B--2---:R-:W2:Y:S02]  /*f3e0*/  MUFU.RCP R2, R2 ;  /* 0x0000000200027308 */ /* 0x004ea40000001000 */
[----:B--2---:R-:W-:-:S06]  /*f3f0*/  IADD3 R2, R2, 0xffffffe, RZ ;  /* 0x0ffffffe02027810 */ /* 0x004fcc0007ffe0ff */
[----:B------:R-:W2:Y:S01]  /*f400*/  F2I.FTZ.U32.TRUNC.NTZ R3, R2 ;  /* 0x0000000200037305 */ /* 0x000ea2000021f000 */
[----:B-1----:R-:W-:Y:S01]  /*f410*/  IMAD.MOV.U32 R5, RZ, RZ, R0 ;  /* 0x000000ffff057224 */ /* 0x002fe200078e0000 */
[----:B------:R-:W-:Y:S02]  /*f420*/  IABS R0, R6 ;  /* 0x0000000600007213 */ /* 0x000fe40000000000 */
[----:B------:R-:W-:-:S04]  /*f430*/  IABS R9, R10 ;  /* 0x0000000a00097213 */ /* 0x000fc80000000000 */
[----:B------:R-:W1:Y:S01]  /*f440*/  I2F.RP R12, R5 ;  /* 0x00000005000c7306 */ /* 0x000e620000209400 */
[----:B--2---:R-:W-:-:S04]  /*f450*/  IMAD.MOV R2, RZ, RZ, -R3 ;  /* 0x000000ffff027224 */ /* 0x004fc800078e0a03 */
[----:B------:R-:W-:Y:S01]  /*f460*/  IMAD R8, R2, R4, RZ ;  /* 0x0000000402087224 */ /* 0x000fe200078e02ff */
[----:B------:R-:W-:Y:S01]  /*f470*/  MOV R2, RZ ;  /* 0x000000ff00027202 */ /* 0x000fe20000000f00 */
[----:B------:R-:W-:-:S04]  /*f480*/  IMAD.MOV R0, RZ, RZ, -R0 ;  /* 0x000000ffff007224 */ /* 0x000fc800078e0a00 */
[----:B------:R-:W-:-:S04]  /*f490*/  IMAD.HI.U32 R8, R3, R8, R2 ;  /* 0x0000000803087227 */ /* 0x000fc800078e0002 */
[----:B------:R-:W-:Y:S02]  /*f4a0*/  IMAD.MOV.U32 R2, RZ, RZ, R9 ;  /* 0x000000ffff027224 */ /* 0x000fe400078e0009 */
[----:B------:R-:W-:Y:S02]  /*f4b0*/  IMAD.MOV.U32 R3, RZ, RZ, R0 ;  /* 0x000000ffff037224 */ /* 0x000fe400078e0000 */
[----:B------:R-:W-:-:S04]  /*f4c0*/  IMAD.HI.U32 R0, R8, R2, RZ ;  /* 0x0000000208007227 */ /* 0x000fc800078e00ff */
[----:B------:R-:W-:Y:S02]  /*f4d0*/  IMAD R2, R0, R3, R2 ;  /* 0x0000000300027224 */ /* 0x000fe400078e0202 */
[----:B-1----:R-:W1:Y:S03]  /*f4e0*/  MUFU.RCP R3, R12 ;  /* 0x0000000c00037308 */ /* 0x002e660000001000 */
[----:B------:R-:W-:Y:S02]  /*f4f0*/  ISETP.GT.U32.AND P1, PT, R4, R2, PT ;  /* 0x000000020400720c */ /* 0x000fe40003f24070 */
[----:B-1----:R-:W-:-:S11]  /*f500*/  IADD3 R3, R3, 0xffffffe, RZ ;  /* 0x0ffffffe03037810 */ /* 0x002fd60007ffe0ff */
[-C--:B------:R-:W-:Y:S01]  /*f510*/  @!P1 IADD3 R2, R2, -R4.reuse, RZ ;  /* 0x8000000402029210 */ /* 0x080fe20007ffe0ff */
[----:B------:R-:W1:Y:S03]  /*f520*/  F2I.FTZ.U32.TRUNC.NTZ R3, R3 ;  /* 0x0000000300037305 */ /* 0x000e66000021f000 */
[----:B------:R-:W-:Y:S02]  /*f530*/  ISETP.GE.U32.AND P2, PT, R2, R4, PT ;  /* 0x000000040200720c */ /* 0x000fe40003f46070 */
[----:B------:R-:W-:Y:S02]  /*f540*/  LOP3.LUT R2, R10, R6, RZ, 0x3c, !PT ;  /* 0x000000060a027212 */ /* 0x000fe400078e3cff */
[----:B------:R-:W-:Y:S02]  /*f550*/  @!P1 IADD3 R0, R0, 0x1, RZ ;  /* 0x0000000100009810 */ /* 0x000fe40007ffe0ff */
[----:B------:R-:W-:-:S02]  /*f560*/  ISETP.GE.AND P0, PT, R2, RZ, PT ;  /* 0x000000ff0200720c */ /* 0x000fc40003f06270 */
[----:B------:R-:W-:-:S05]  /*f570*/  ISETP.NE.AND P1, PT, R6, RZ, PT ;  /* 0x000000ff0600720c */ /* 0x000fca0003f25270 */
[----:B------:R-:W-:Y:S01]  /*f580*/  @P2 IADD3 R0, R0, 0x1, RZ ;  /* 0x0000000100002810 */ /* 0x000fe20007ffe0ff */
[----:B-1----:R-:W-:-:S04]  /*f590*/  IMAD.MOV R2, RZ, RZ, -R3 ;  /* 0x000000ffff027224 */ /* 0x002fc800078e0a03 */
[----:B------:R-:W-:Y:S01]  /*f5a0*/  IMAD.MOV.U32 R4, RZ, RZ, R2 ;  /* 0x000000ffff047224 */ /* 0x000fe200078e0002 */
[----:B------:R-:W-:Y:S01]  /*f5b0*/  IABS R2, R7 ;  /* 0x0000000700027213 */ /* 0x000fe20000000000 */
[----:B------:R-:W-:Y:S01]  /*f5c0*/  @!P0 IMAD.MOV R0, RZ, RZ, -R0 ;  /* 0x000000ffff008224 */ /* 0x000fe200078e0a00 */
[----:B------:R-:W-:Y:S01]  /*f5d0*/  @!P1 LOP3.LUT R0, RZ, R6, RZ, 0x33, !PT ;  /* 0x00000006ff009212 */ /* 0x000fe200078e33ff */
[----:B------:R-:W-:Y:S01]  /*f5e0*/  IMAD R4, R4, R5, RZ ;  /* 0x0000000504047224 */ /* 0x000fe200078e02ff */
[----:B------:R-:W-:Y:S01]  /*f5f0*/  IADD3 R8, RZ, -R2, RZ ;  /* 0x80000002ff087210 */ /* 0x000fe20007ffe0ff */
[----:B------:R-:W-:Y:S01]  /*f600*/  IMAD.MOV.U32 R2, RZ, RZ, RZ ;  /* 0x000000ffff027224 */ /* 0x000fe200078e00ff */
[----:B------:R-:W-:-:S03]  /*f610*/  IABS R9, R0 ;  /* 0x0000000000097213 */ /* 0x000fc60000000000 */
[----:B------:R-:W-:Y:S01]  /*f620*/  IMAD.HI.U32 R2, R3, R4, R2 ;  /* 0x0000000403027227 */ /* 0x000fe200078e0002 */
[----:B------:R-:W-:-:S03]  /*f630*/  MOV R4, R8 ;  /* 0x0000000800047202 */ /* 0x000fc60000000f00 */
[----:B------:R-:W-:-:S04]  /*f640*/  IMAD.MOV.U32 R3, RZ, RZ, R9 ;  /* 0x000000ffff037224 */ /* 0x000fc800078e0009 */
[----:B------:R-:W-:-:S04]  /*f650*/  IMAD.HI.U32 R2, R2, R3, RZ ;  /* 0x0000000302027227 */ /* 0x000fc800078e00ff */
[----:B------:R-:W-:-:S05]  /*f660*/  IMAD R3, R2, R4, R3 ;  /* 0x0000000402037224 */ /* 0x000fca00078e0203 */
[----:B------:R-:W-:-:S13]  /*f670*/  ISETP.GT.U32.AND P1, PT, R5, R3, PT ;  /* 0x000000030500720c */ /* 0x000fda0003f24070 */
[----:B------:R-:W-:-:S05]  /*f680*/  @!P1 IMAD.IADD R3, R3, 0x1, -R5 ;  /* 0x0000000103039824 */ /* 0x000fca00078e0a05 */
[----:B------:R-:W-:Y:S02]  /*f690*/  ISETP.GE.U32.AND P2, PT, R3, R5, PT ;  /* 0x000000050300720c */ /* 0x000fe40003f46070 */
[----:B------:R-:W-:Y:S02]  /*f6a0*/  LOP3.LUT R3, R0, R7, RZ, 0x3c, !PT ;  /* 0x0000000700037212 */ /* 0x000fe400078e3cff */
[----:B------:R-:W-:Y:S02]  /*f6b0*/  @!P1 IADD3 R2, R2, 0x1, RZ ;  /* 0x0000000102029810 */ /* 0x000fe40007ffe0ff */
[----:B------:R-:W-:Y:S02]  /*f6c0*/  ISETP.GE.AND P0, PT, R3, RZ, PT ;  /* 0x000000ff0300720c */ /* 0x000fe40003f06270 */
[----:B------:R-:W-:-:S05]  /*f6d0*/  ISETP.NE.AND P1, PT, R7, RZ, PT ;  /* 0x000000ff0700720c */ /* 0x000fca0003f25270 */
[----:B------:R-:W-:-:S06]  /*f6e0*/  @P2 IADD3 R2, R2, 0x1, RZ ;  /* 0x0000000102022810 */ /* 0x000fcc0007ffe0ff */
[----:B------:R-:W-:Y:S02]  /*f6f0*/  @!P0 IMAD.MOV R2, RZ, RZ, -R2 ;  /* 0x000000ffff028224 */ /* 0x000fe400078e0a02 */
[----:B------:R-:W-:-:S04]  /*f700*/  @!P1 LOP3.LUT R2, RZ, R7, RZ, 0x33, !PT ;  /* 0x00000007ff029212 */ /* 0x000fc800078e33ff */
[----:B------:R-:W-:Y:S01]  /*f710*/  IADD3 R3, -R2, RZ, RZ ;  /* 0x000000ff02037210 */ /* 0x000fe20007ffe1ff */
[----:B------:R-:W-:Y:S02]  /*f720*/  IMAD R6, R0, R6, RZ ;  /* 0x0000000600067224 */ /* 0x000fe400078e02ff */
[C---:B------:R-:W-:Y:S02]  /*f730*/  IMAD R2, R7.reuse, 0x1000000, R2 ;  /* 0x0100000007027824 */ /* 0x040fe400078e0202 */
[----:B------:R-:W-:Y:S01]  /*f740*/  IMAD R0, R7, R3, R0 ;  /* 0x0000000307007224 */ /* 0x000fe200078e0200 */
[----:B------:R-:W-:-:S03]  /*f750*/  IADD3 R3, R10, -R6, RZ ;  /* 0x800000060a037210 */ /* 0x000fc60007ffe0ff */
[----:B------:R-:W-:-:S05]  /*f760*/  IMAD R0, R0, 0x10000, R2 ;  /* 0x0001000000007824 */ /* 0x000fca00078e0202 */
[----:B------:R1:W-:Y:S01]  /*f770*/  STL [R1+0x50], R0 ;  /* 0x0000500001007387 */ /* 0x0003e20000100800 */
[----:B---3--:R-:W-:-:S05]  /*f780*/  IMAD.IADD R14, R11, 0x1, R14 ;  /* 0x000000010b0e7824 */ /* 0x008fca00078e020e */
[----:B------:R1:W-:Y:S04]  /*f790*/  STL [R1+0x54], R14 ;  /* 0x0000540e01007387 */ /* 0x0003e80000100800 */
[----:B------:R1:W-:Y:S01]  /*f7a0*/  STL [R1+0x4c], R3 ;  /* 0x00004c0301007387 */ /* 0x0003e20000100800 */
[----:B------:R-:W-:Y:S05]  /*f7b0*/  BRA `(.L_x_112) ;  /* 0x0000005000007947 */ /* 0x000fea0003800000 */
.L_x_103:
[----:B------:R-:W-:Y:S01]  /*f7c0*/  MOV R0, c[0x0][0x53c] ;  /* 0x00014f0000007a02 */ /* 0x000fe20000000f00 */
[----:B------:R2:W-:Y:S04]  /*f7d0*/  STL [R1+0x48], R9 ;  /* 0x0000480901007387 */ /* 0x0005e80000100800 */
[----:B------:R2:W-:Y:S04]  /*f7e0*/  STL [R1+0x4c], RZ ;  /* 0x00004cff01007387 */ /* 0x0005e80000100800 */
[----:B------:R2:W-:Y:S04]  /*f7f0*/  STL [R1+0x50], RZ ;  /* 0x000050ff01007387 */ /* 0x0005e80000100800 */
[----:B------:R2:W-:Y:S02]  /*f800*/  STL [R1+0x54], R0 ;  /* 0x0000540001007387 */ /* 0x0005e40000100800 */
.L_x_112:
[----:B------:R-:W-:Y:S05]  /*f810*/  BSYNC B1 ;  /* 0x0000000000017941 */ /* 0x000fea0003800000 */
.L_x_101:
[----:B-1----:R-:W3:Y:S04]  /*f820*/  LDL R4, [R1+0x48] ;  /* 0x0000480001047983 */ /* 0x002ee80000100800 */
[----:B------:R-:W3:Y:S04]  /*f830*/  LDL R5, [R1+0x4c] ;  /* 0x00004c0001057983 */ /* 0x000ee80000100800 */
[----:B------:R-:W3:Y:S04]  /*f840*/  LDL R6, [R1+0x50] ;  /* 0x0000500001067983 */ /* 0x000ee80000100800 */
[----:B------:R-:W3:Y:S01]  /*f850*/  LDL R7, [R1+0x54] ;  /* 0x0000540001077983 */ /* 0x000ee20000100800 */
[----:B------:R-:W-:Y:S03]  /*f860*/  WARPSYNC 0xffffffff ;  /* 0xffffffff00007948 */ /* 0x000fe60003800000 */
[----:B------:R-:W-:Y:S01]  /*f870*/  BAR.SYNC.DEFER_BLOCKING 0x4, 0x100 ;  /* 0x0104000000007b1d */ /* 0x000fe20000010000 */
[----:B------:R-:W-:-:S13]  /*f880*/  ISETP.NE.AND P0, PT, R13, RZ, PT ;  /* 0x000000ff0d00720c */ /* 0x000fda0003f05270 */
[----:B---3--:R1:W-:Y:S04]  /*f890*/  @!P0 STS.128 [0x1a080], R4 ;  /* 0x01a08004ff008388 */ /* 0x0083e80000000c00 */
[----:B------:R-:W-:Y:S06]  /*f8a0*/  BAR.ARV 0x5, 0x100 ;  /* 0x0144000000007b1d */ /* 0x000fec0000002000 */
.L_x_96:
[----:B--2---:R-:W2:Y:S02]  /*f8b0*/  LDL R0, [R1+0x54] ;  /* 0x0000540001007983 */ /* 0x004ea40000100800 */
[----:B--2---:R-:W-:-:S13]  /*f8c0*/  ISETP.GE.AND P0, PT, R0, c[0x0][0x53c], PT ;  /* 0x00014f0000007a0c */ /* 0x004fda0003f06270 */
[----:B-1----:R-:W-:Y:S01]  /*f8d0*/  @P0 CALL.REL.NOINC `(.L_x_113) ;  /* 0x0000001000000944 */ /* 0x002fe20003c00000 */
[----:B------:R-:W-:Y:S05]  /*f8e0*/  BRA `(.L_x_114) ;  /* 0xffff22f000007947 */ /* 0x000fea000383ffff */
.L_x_113:
[----:B------:R-:W-:Y:S05]  /*f8f0*/  EXIT ;  /* 0x000000000000794d */ /* 0x000fea0003800000 */
.L_x_16:
[----:B------:R-:W-:Y:S01]  /*f900*/  IMAD.MOV.U32 R0, RZ, RZ, R5 ;  /* 0x000000ffff007224 */ /* 0x000fe200078e0005 */
[----:B------:R-:W-:Y:S02]  /*f910*/  MOV R3, 0x1 ;  /* 0x0000000100037802 */ /* 0x000fe40000000f00 */
[----:B------:R-:W-:Y:S02]  /*f920*/  MOV R2, 0xf940 ;  /* 0x0000f94000027802 */ /* 0x000fe40000000f00 */
[----:B------:R-:W-:Y:S05]  /*f930*/  CALL.REL.NOINC `($__internal_2_$__cuda_sm70_shflsync_up_p) ;  /* 0x00001ad000007944 */ /* 0x000fea0003c00000 */
[----:B------:R-:W-:Y:S01]  /*f940*/  MOV R0, R4 ;  /* 0x0000000400007202 */ /* 0x000fe20000000f00 */
[----:B------:R-:W-:Y:S05]  /*f950*/  BRA `(.L_x_115) ;  /* 0xffff0b1000007947 */ /* 0x000fea000383ffff */
.L_x_17:
[----:B------:R-:W-:Y:S01]  /*f960*/  IMAD.MOV.U32 R0, RZ, RZ, R5 ;  /* 0x000000ffff007224 */ /* 0x000fe200078e0005 */
[----:B------:R-:W-:Y:S02]  /*f970*/  MOV R3, 0x2 ;  /* 0x0000000200037802 */ /* 0x000fe40000000f00 */
[----:B------:R-:W-:Y:S02]  /*f980*/  MOV R2, 0xf9a0 ;  /* 0x0000f9a000027802 */ /* 0x000fe40000000f00 */
[----:B------:R-:W-:Y:S05]  /*f990*/  CALL.REL.NOINC `($__internal_2_$__cuda_sm70_shflsync_up_p) ;  /* 0x00001a7000007944 */ /* 0x000fea0003c00000 */
[----:B------:R-:W-:Y:S01]  /*f9a0*/  SEL R4, R4, RZ, P4 ;  /* 0x000000ff04047207 */ /* 0x000fe20002000000 */
[----:B------:R-:W-:Y:S01]  /*f9b0*/  IMAD.MOV.U32 R3, RZ, RZ, 0x4 ;  /* 0x00000004ff037424 */ /* 0x000fe200078e00ff */
[----:B------:R-:W-:-:S03]  /*f9c0*/  MOV R2, 0xf9f0 ;  /* 0x0000f9f000027802 */ /* 0x000fc60000000f00 */
[----:B------:R-:W-:Y:S02]  /*f9d0*/  IMAD.IADD R0, R5, 0x1, R4 ;  /* 0x0000000105007824 */ /* 0x000fe400078e0204 */
        /* <DEDUP_REMOVED lines=14> */
[----:B------:R-:W-:Y:S01]  /*fac0*/  IMAD.IADD R4, R0, 0x1, R4 ;  /* 0x0000000100047824 */ /* 0x000fe200078e0204 */
[----:B------:R-:W-:-:S03]  /*fad0*/  MOV R0, 0x1f ;  /* 0x0000001f00007802 */ /* 0x000fc60000000f00 */
[----:B------:R-:W-:Y:S02]  /*fae0*/  IMAD.MOV.U32 R20, RZ, RZ, R4 ;  /* 0x000000ffff147224 */ /* 0x000fe400078e0004 */
[----:B------:R-:W-:Y:S05]  /*faf0*/  CALL.REL.NOINC `($__internal_1_$__cuda_sm70_shflsync_idx_p) ;  /* 0x000018a000007944 */ /* 0x000fea0003c00000 */
[----:B-1---5:R-:W-:Y:S05]  /*fb00*/  BRA `(.L_x_116) ;  /* 0xffff0a6000007947 */ /* 0x022fea000383ffff */
.L_x_19:
[----:B------:R-:W-:Y:S02]  /*fb10*/  SEL R0, RZ, 0x1, P0 ;  /* 0x00000001ff007807 */ /* 0x000fe40000000000 */
[----:B------:R-:W-:Y:S02]  /*fb20*/  MOV R2, 0xfb40 ;  /* 0x0000fb4000027802 */ /* 0x000fe40000000f00 */
[----:B------:R-:W-:Y:S05]  /*fb30*/  CALL.REL.NOINC `($__internal_3_$__cuda_sm70_votesync_ballot) ;  /* 0x0000193000007944 */ /* 0x000fea0003c00000 */
[----:B------:R-:W-:Y:S01]  /*fb40*/  MOV R5, R0 ;  /* 0x0000000000057202 */ /* 0x000fe20000000f00 */
[----:B------:R-:W-:Y:S05]  /*fb50*/  BRA `(.L_x_117) ;  /* 0xffff0aa000007947 */ /* 0x000fea000383ffff */
.L_x_20:
[----:B------:R-:W-:Y:S01]  /*fb60*/  IMAD.MOV.U32 R20, RZ, RZ, R8 ;  /* 0x000000ffff147224 */ /* 0x000fe200078e0008 */
[----:B--2---:R-:W-:Y:S01]  /*fb70*/  MOV R3, R13 ;  /* 0x0000000d00037202 */ /* 0x004fe20000000f00 */
[----:B------:R-:W-:Y:S01]  /*fb80*/  IMAD.MOV.U32 R0, RZ, RZ, 0x1f ;  /* 0x0000001fff007424 */ /* 0x000fe200078e00ff */
[----:B------:R-:W-:Y:S02]  /*fb90*/  MOV R2, 0xfbb0 ;  /* 0x0000fbb000027802 */ /* 0x000fe40000000f00 */
[----:B-1----:R-:W-:Y:S05]  /*fba0*/  CALL.REL.NOINC `($__internal_1_$__cuda_sm70_shflsync_idx_p) ;  /* 0x000017f000007944 */ /* 0x002fea0003c00000 */
[----:B------:R-:W-:Y:S01]  /*fbb0*/  IMAD.MOV.U32 R11, RZ, RZ, R0 ;  /* 0x000000ffff0b7224 */ /* 0x000fe200078e0000 */
[----:B------:R-:W-:Y:S01]  /*fbc0*/  MOV R20, R7 ;  /* 0x0000000700147202 */ /* 0x000fe20000000f00 */
[----:B------:R-:W-:Y:S01]  /*fbd0*/  IMAD.MOV.U32 R6, RZ, RZ, RZ ;  /* 0x000000ffff067224 */ /* 0x000fe200078e00ff */
[----:B------:R-:W-:Y:S01]  /*fbe0*/  MOV R3, R13 ;  /* 0x0000000d00037202 */ /* 0x000fe20000000f00 */
[----:B------:R-:W-:Y:S01]  /*fbf0*/  IMAD.MOV.U32 R0, RZ, RZ, 0x1f ;  /* 0x0000001fff007424 */ /* 0x000fe200078e00ff */
[----:B------:R-:W-:-:S02]  /*fc00*/  MOV R2, 0xfc20 ;  /* 0x0000fc2000027802 */ /* 0x000fc40000000f00 */
[----:B-1---5:R-:W-:Y:S05]  /*fc10*/  CALL.REL.NOINC `($__internal_1_$__cuda_sm70_shflsync_idx_p) ;  /* 0x0000178000007944 */ /* 0x022fea0003c00000 */
[----:B------:R-:W-:Y:S01]  /*fc20*/  MOV R10, R0 ;  /* 0x00000000000a7202 */ /* 0x000fe20000000f00 */
[----:B-1---5:R-:W-:Y:S05]  /*fc30*/  BRA `(.L_x_118) ;  /* 0xffff0a1000007947 */ /* 0x022fea000383ffff */
.L_x_23:
[----:B------:R-:W-:Y:S01]  /*fc40*/  IMAD.MOV.U32 R20, RZ, RZ, R4 ;  /* 0x000000ffff147224 */ /* 0x000fe200078e0004 */
[----:B------:R-:W-:-:S02]  /*fc50*/  MOV R0, 0x1f ;  /* 0x0000001f00007802 */ /* 0x000fc40000000f00 */
[----:B------:R-:W-:Y:S02]  /*fc60*/  MOV R2, 0xfc80 ;  /* 0x0000fc8000027802 */ /* 0x000fe40000000f00 */
[----:B-1234-:R-:W-:Y:S05]  /*fc70*/  CALL.REL.NOINC `($__internal_1_$__cuda_sm70_shflsync_idx_p) ;  /* 0x0000172000007944 */ /* 0x01efea0003c00000 */
[----:B------:R-:W-:Y:S01]  /*fc80*/  MOV R6, R0 ;  /* 0x0000000000067202 */ /* 0x000fe20000000f00 */
[----:B-1---5:R-:W-:Y:S05]  /*fc90*/  BRA `(.L_x_22) ;  /* 0xffff0a1000007947 */ /* 0x022fea000383ffff */
.L_x_33:
[----:B------:R-:W-:Y:S01]  /*fca0*/  IMAD.MOV.U32 R20, RZ, RZ, R10 ;  /* 0x000000ffff147224 */ /* 0x000fe200078e000a */
[----:B--2---:R-:W-:Y:S01]  /*fcb0*/  MOV R3, 0x1 ;  /* 0x0000000100037802 */ /* 0x004fe20000000f00 */
[----:B------:R-:W-:Y:S01]  /*fcc0*/  IMAD.MOV.U32 R0, RZ, RZ, 0x181f ;  /* 0x0000181fff007424 */ /* 0x000fe200078e00ff */
[----:B------:R-:W-:Y:S02]  /*fcd0*/  MOV R2, 0xfcf0 ;  /* 0x0000fcf000027802 */ /* 0x000fe40000000f00 */
[----:B------:R-:W-:Y:S05]  /*fce0*/  CALL.REL.NOINC `($__internal_1_$__cuda_sm70_shflsync_idx_p) ;  /* 0x000016b000007944 */ /* 0x000fea0003c00000 */
[----:B------:R-:W-:Y:S01]  /*fcf0*/  IMAD.MOV.U32 R5, RZ, RZ, R0 ;  /* 0x000000ffff057224 */ /* 0x000fe200078e0000 */
[----:B------:R-:W-:Y:S01]  /*fd00*/  MOV R3, 0x1 ;  /* 0x0000000100037802 */ /* 0x000fe20000000f00 */
[----:B------:R-:W-:Y:S01]  /*fd10*/  IMAD.MOV.U32 R20, RZ, RZ, R11 ;  /* 0x000000ffff147224 */ /* 0x000fe200078e000b */
[----:B------:R-:W-:Y:S02]  /*fd20*/  MOV R0, 0x181f ;  /* 0x0000181f00007802 */ /* 0x000fe40000000f00 */
[----:B------:R-:W-:Y:S02]  /*fd30*/  MOV R2, 0xfd50 ;  /* 0x0000fd5000027802 */ /* 0x000fe40000000f00 */
[----:B-1---5:R-:W-:Y:S05]  /*fd40*/  CALL.REL.NOINC `($__internal_1_$__cuda_sm70_shflsync_idx_p) ;  /* 0x0000165000007944 */ /* 0x022fea0003c00000 */
[----:B-1---5:R-:W-:Y:S05]  /*fd50*/  BRA `(.L_x_119) ;  /* 0xffff3ba000007947 */ /* 0x022fea000383ffff */
.L_x_36:
[----:B-1----:R-:W-:Y:S01]  /*fd60*/  IMAD.MOV.U32 R20, RZ, RZ, R5 ;  /* 0x000000ffff147224 */ /* 0x002fe200078e0005 */
[----:B------:R-:W-:Y:S01]  /*fd70*/  MOV R3, RZ ;  /* 0x000000ff00037202 */ /* 0x000fe20000000f00 */
[----:B------:R-:W-:Y:S01]  /*fd80*/  IMAD.MOV.U32 R0, RZ, RZ, 0x181f ;  /* 0x0000181fff007424 */ /* 0x000fe200078e00ff */
[----:B------:R-:W-:-:S02]  /*fd90*/  MOV R2, 0xfdb0 ;  /* 0x0000fdb000027802 */ /* 0x000fc40000000f00 */
[----:B------:R-:W-:Y:S05]  /*fda0*/  CALL.REL.NOINC `($__internal_1_$__cuda_sm70_shflsync_idx_p) ;  /* 0x000015f000007944 */ /* 0x000fea0003c00000 */
[----:B-----5:R-:W-:Y:S01]  /*fdb0*/  MOV R4, R0 ;  /* 0x0000000000047202 */ /* 0x020fe20000000f00 */
[----:B-1----:R-:W-:Y:S05]  /*fdc0*/  BRA `(.L_x_120) ;  /* 0xffff4cb000007947 */ /* 0x002fea000383ffff */
.L_x_37:
[----:B------:R-:W-:Y:S01]  /*fdd0*/  IMAD.MOV.U32 R20, RZ, RZ, R12 ;  /* 0x000000ffff147224 */ /* 0x000fe200078e000c */
[----:B------:R-:W-:Y:S01]  /*fde0*/  MOV R3, RZ ;  /* 0x000000ff00037202 */ /* 0x000fe20000000f00 */
[----:B------:R-:W-:Y:S01]  /*fdf0*/  IMAD.MOV.U32 R0, RZ, RZ, 0x181f ;  /* 0x0000181fff007424 */ /* 0x000fe200078e00ff */
[----:B------:R-:W-:-:S02]  /*fe00*/  MOV R2, 0xfe20 ;  /* 0x0000fe2000027802 */ /* 0x000fc40000000f00 */
[----:B-12---:R-:W-:Y:S05]  /*fe10*/  CALL.REL.NOINC `($__internal_1_$__cuda_sm70_shflsync_idx_p) ;  /* 0x0000158000007944 */ /* 0x006fea0003c00000 */
[----:B-1---5:R-:W-:Y:S05]  /*fe20*/  BRA `(.L_x_121) ;  /* 0xffff4c7000007947 */ /* 0x022fea000383ffff */
.L_x_40:
[----:B------:R-:W-:Y:S01]  /*fe30*/  IMAD.MOV.U32 R20, RZ, RZ, R5 ;  /* 0x000000ffff147224 */ /* 0x000fe200078e0005 */
[----:B--2---:R-:W-:Y:S01]  /*fe40*/  MOV R3, 0x1 ;  /* 0x0000000100037802 */ /* 0x004fe20000000f00 */
[----:B----4-:R-:W-:Y:S01]  /*fe50*/  IMAD.MOV.U32 R0, RZ, RZ, 0x181f ;  /* 0x0000181fff007424 */ /* 0x010fe200078e00ff */
[----:B------:R-:W-:-:S03]  /*fe60*/  MOV R2, 0xfe80 ;  /* 0x0000fe8000027802 */ /* 0x000fc60000000f00 */
[----:B-1-3--:R-:W-:Y:S05]  /*fe70*/  CALL.REL.NOINC `($__internal_1_$__cuda_sm70_shflsync_idx_p) ;  /* 0x0000152000007944 */ /* 0x00afea0003c00000 */
[----:B-----5:R-:W-:Y:S01]  /*fe80*/  IMAD.MOV.U32 R4, RZ, RZ, R0 ;  /* 0x000000ffff047224 */ /* 0x020fe200078e0000 */
[----:B------:R-:W-:Y:S01]  /*fe90*/  MOV R3, 0x1 ;  /* 0x0000000100037802 */ /* 0x000fe20000000f00 */
[----:B------:R-:W-:Y:S01]  /*fea0*/  IMAD.MOV.U32 R20, RZ, RZ, R12 ;  /* 0x000000ffff147224 */ /* 0x000fe200078e000c */
[----:B------:R-:W-:-:S02]  /*feb0*/  MOV R0, 0x181f ;  /* 0x0000181f00007802 */ /* 0x000fc40000000f00 */
[----:B------:R-:W-:Y:S02]  /*fec0*/  MOV R2, 0xfee0 ;  /* 0x0000fee000027802 */ /* 0x000fe40000000f00 */
[----:B-1----:R-:W-:Y:S05]  /*fed0*/  CALL.REL.NOINC `($__internal_1_$__cuda_sm70_shflsync_idx_p) ;  /* 0x000014c000007944 */ /* 0x002fea0003c00000 */
[----:B-1---5:R-:W-:Y:S05]  /*fee0*/  BRA `(.L_x_122) ;  /* 0xffff4db000007947 */ /* 0x022fea000383ffff */
.L_x_41:
[----:B------:R-:W-:Y:S02]  /*fef0*/  MOV R0, 0x2 ;  /* 0x0000000200007802 */ /* 0x000fe40000000f00 */
[----:B------:R-:W-:Y:S02]  /*ff00*/  MOV R2, 0xff20 ;  /* 0x0000ff2000027802 */ /* 0x000fe40000000f00 */
[----:B------:R-:W-:Y:S05]  /*ff10*/  CALL.REL.NOINC `($__internal_0_$__cuda_sm70_shflsync_bfly_p) ;  /* 0x0000142000007944 */ /* 0x000fea0003c00000 */
[----:B------:R-:W-:Y:S05]  /*ff20*/  BRA `(.L_x_123) ;  /* 0xffff531000007947 */ /* 0x000fea000383ffff */
.L_x_42:
[----:B------:R-:W-:Y:S02]  /*ff30*/  MOV R0, 0x1 ;  /* 0x0000000100007802 */ /* 0x000fe40000000f00 */
[----:B------:R-:W-:Y:S02]  /*ff40*/  MOV R2, 0xff60 ;  /* 0x0000ff6000027802 */ /* 0x000fe40000000f00 */
[----:B------:R-:W-:Y:S05]  /*ff50*/  CALL.REL.NOINC `($__internal_0_$__cuda_sm70_shflsync_bfly_p) ;  /* 0x000013e000007944 */ /* 0x000fea0003c00000 */
[----:B------:R-:W-:Y:S01]  /*ff60*/  FMNMX.FTZ R133, R4, R0, !PT ;  /* 0x0000000004857209 */ /* 0x000fe20007810000 */
[----:B------:R-:W-:Y:S01]  /*ff70*/  IMAD.MOV.U32 R4, RZ, RZ, R5 ;  /* 0x000000ffff047224 */ /* 0x000fe200078e0005 */
[----:B------:R-:W-:Y:S01]  /*ff80*/  MOV R2, 0xffb0 ;  /* 0x0000ffb000027802 */ /* 0x000fe20000000f00 */
[----:B------:R-:W-:Y:S02]  /*ff90*/  IMAD.MOV.U32 R0, RZ, RZ, 0x2 ;  /* 0x00000002ff007424 */ /* 0x000fe400078e00ff */
[----:B------:R-:W-:Y:S05]  /*ffa0*/  CALL.REL.NOINC `($__internal_0_$__cuda_sm70_shflsync_bfly_p) ;  /* 0x0000139000007944 */ /* 0x000fea0003c00000 */
[----:B------:R-:W-:Y:S01]  /*ffb0*/  FMNMX.FTZ R5, R5, R0, !PT ;  /* 0x0000000005057209 */ /* 0x000fe20007810000 */
[----:B------:R-:W-:Y:S01]  /*ffc0*/  IMAD.MOV.U32 R0, RZ, RZ, 0x1 ;  /* 0x00000001ff007424 */ /* 0x000fe200078e00ff */
[----:B------:R-:W-:-:S03]  /*ffd0*/  MOV R2, 0x10000 ;  /* 0x0001000000027802 */ /* 0x000fc60000000f00 */
[----:B------:R-:W-:Y:S02]  /*ffe0*/  IMAD.MOV.U32 R4, RZ, RZ, R5 ;  /* 0x000000ffff047224 */ /* 0x000fe400078e0005 */
[----:B------:R-:W-:Y:S05]  /*fff0*/  CALL.REL.NOINC `($__internal_0_$__cuda_sm70_shflsync_bfly_p) ;  /* 0x0000134000007944 */ /* 0x000fea0003c00000 */
[----:B------:R-:W-:Y:S01]  /*10000*/  MOV R3, R0 ;  /* 0x0000000000037202 */ /* 0x000fe20000000f00 */
[----:B------:R-:W-:Y:S05]  /*10010*/  BRA `(.L_x_124) ;  /* 0xffff529000007947 */ /* 0x000fea000383ffff */
.L_x_44:
[----:B------:R-:W-:Y:S01]  /*10020*/  MOV R3, RZ ;  /* 0x000000ff00037202 */ /* 0x000fe20000000f00 */
[----:B------:R-:W-:Y:S01]  /*10030*/  IMAD.MOV.U32 R20, RZ, RZ, R6 ;  /* 0x000000ffff147224 */ /* 0x000fe200078e0006 */
[----:B------:R-:W-:Y:S01]  /*10040*/  MOV R2, 0x10070 ;  /* 0x0001007000027802 */ /* 0x000fe20000000f00 */
[----:B--2---:R-:W-:Y:S02]  /*10050*/  IMAD.MOV.U32 R0, RZ, RZ, 0x181f ;  /* 0x0000181fff007424 */ /* 0x004fe400078e00ff */
[----:B-1-34-:R-:W-:Y:S05]  /*10060*/  CALL.REL.NOINC `($__internal_1_$__cuda_sm70_shflsync_idx_p) ;  /* 0x0000133000007944 */ /* 0x01afea0003c00000 */
[----:B-1---5:R-:W-:-:S05]  /*10070*/  BRA `(.L_x_125) ;  /* 0xffff68a000007947 */ /* 0x022fca000383ffff */
.L_x_47:
[----:B------:R-:W-:Y:S01]  /*10080*/  MOV R3, 0x1 ;  /* 0x0000000100037802 */ /* 0x000fe20000000f00 */
[----:B------:R-:W-:Y:S01]  /*10090*/  IMAD.MOV.U32 R20, RZ, RZ, R6 ;  /* 0x000000ffff147224 */ /* 0x000fe200078e0006 */
[----:B------:R-:W-:Y:S01]  /*100a0*/  MOV R2, 0x100d0 ;  /* 0x000100d000027802 */ /* 0x000fe20000000f00 */
[----:B------:R-:W-:Y:S02]  /*100b0*/  IMAD.MOV.U32 R0, RZ, RZ, 0x181f ;  /* 0x0000181fff007424 */ /* 0x000fe400078e00ff */
[----:B-1-3--:R-:W-:Y:S05]  /*100c0*/  CALL.REL.NOINC `($__internal_1_$__cuda_sm70_shflsync_idx_p) ;  /* 0x000012d000007944 */ /* 0x00afea0003c00000 */
[----:B------:R-:W-:Y:S01]  /*100d0*/  MOV R3, 0x1 ;  /* 0x0000000100037802 */ /* 0x000fe20000000f00 */
[----:B-----5:R-:W-:Y:S01]  /*100e0*/  IMAD.MOV.U32 R4, RZ, RZ, R0 ;  /* 0x000000ffff047224 */ /* 0x020fe200078e0000 */
[----:B------:R-:W-:Y:S01]  /*100f0*/  MOV R0, 0x181f ;  /* 0x0000181f00007802 */ /* 0x000fe20000000f00 */
[----:B------:R-:W-:Y:S01]  /*10100*/  IMAD.MOV.U32 R20, RZ, RZ, R7 ;  /* 0x000000ffff147224 */ /* 0x000fe200078e0007 */
[----:B------:R-:W-:Y:S02]  /*10110*/  MOV R2, 0x10130 ;  /* 0x0001013000027802 */ /* 0x000fe40000000f00 */
[----:B-1----:R-:W-:Y:S05]  /*10120*/  CALL.REL.NOINC `($__internal_1_$__cuda_sm70_shflsync_idx_p) ;  /* 0x0000127000007944 */ /* 0x002fea0003c00000 */
[----:B-1---5:R-:W-:-:S05]  /*10130*/  BRA `(.L_x_126) ;  /* 0xffff69f000007947 */ /* 0x022fca000383ffff */
.L_x_50:
[----:B------:R-:W-:Y:S01]  /*10140*/  MOV R3, RZ ;  /* 0x000000ff00037202 */ /* 0x000fe20000000f00 */
[----:B------:R-:W-:Y:S01]  /*10150*/  IMAD.MOV.U32 R20, RZ, RZ, R8 ;  /* 0x000000ffff147224 */ /* 0x000fe200078e0008 */
[----:B------:R-:W-:Y:S01]  /*10160*/  MOV R2, 0x10190 ;  /* 0x0001019000027802 */ /* 0x000fe20000000f00 */
[----:B------:R-:W-:Y:S02]  /*10170*/  IMAD.MOV.U32 R0, RZ, RZ, 0x181f ;  /* 0x0000181fff007424 */ /* 0x000fe400078e00ff */
[----:B-1----:R-:W-:Y:S05]  /*10180*/  CALL.REL.NOINC `($__internal_1_$__cuda_sm70_shflsync_idx_p) ;  /* 0x0000121000007944 */ /* 0x002fea0003c00000 */
[----:B-----5:R-:W-:Y:S01]  /*10190*/  MOV R4, R0 ;  /* 0x0000000000047202 */ /* 0x020fe20000000f00 */
[----:B-1----:R-:W-:-:S05]  /*101a0*/  BRA `(.L_x_127) ;  /* 0xffff7ad000007947 */ /* 0x002fca000383ffff */
.L_x_51:
[----:B------:R-:W-:Y:S01]  /*101b0*/  MOV R3, RZ ;  /* 0x000000ff00037202 */ /* 0x000fe20000000f00 */
[----:B------:R-:W-:Y:S01]  /*101c0*/  IMAD.MOV.U32 R20, RZ, RZ, R9 ;  /* 0x000000ffff147224 */ /* 0x000fe200078e0009 */
[----:B------:R-:W-:Y:S01]  /*101d0*/  MOV R2, 0x10200 ;  /* 0x0001020000027802 */ /* 0x000fe20000000f00 */
[----:B------:R-:W-:Y:S02]  /*101e0*/  IMAD.MOV.U32 R0, RZ, RZ, 0x181f ;  /* 0x0000181fff007424 */ /* 0x000fe400078e00ff */
[----:B-123--:R-:W-:Y:S05]  /*101f0*/  CALL.REL.NOINC `($__internal_1_$__cuda_sm70_shflsync_idx_p) ;  /* 0x000011a000007944 */ /* 0x00efea0003c00000 */
[----:B-1---5:R-:W-:-:S05]  /*10200*/  BRA `(.L_x_128) ;  /* 0xffff7a9000007947 */ /* 0x022fca000383ffff */
.L_x_52:
[----:B---3--:R-:W-:Y:S01]  /*10210*/  MOV R3, 0x1 ;  /* 0x0000000100037802 */ /* 0x008fe20000000f00 */
[----:B------:R-:W-:Y:S01]  /*10220*/  IMAD.MOV.U32 R20, RZ, RZ, R8 ;  /* 0x000000ffff147224 */ /* 0x000fe200078e0008 */
[----:B------:R-:W-:Y:S01]  /*10230*/  MOV R2, 0x10260 ;  /* 0x0001026000027802 */ /* 0x000fe20000000f00 */
[----:B------:R-:W-:Y:S03]  /*10240*/  IMAD.MOV.U32 R0, RZ, RZ, 0x181f ;  /* 0x0000181fff007424 */ /* 0x000fe600078e00ff */
[----:B-1--4-:R-:W-:Y:S05]  /*10250*/  CALL.REL.NOINC `($__internal_1_$__cuda_sm70_shflsync_idx_p) ;  /* 0x0000114000007944 */ /* 0x012fea0003c00000 */
[----:B------:R-:W-:Y:S01]  /*10260*/  MOV R3, 0x1 ;  /* 0x0000000100037802 */ /* 0x000fe20000000f00 */
[----:B-----5:R-:W-:Y:S01]  /*10270*/  IMAD.MOV.U32 R4, RZ, RZ, R0 ;  /* 0x000000ffff047224 */ /* 0x020fe200078e0000 */
[----:B------:R-:W-:Y:S01]  /*10280*/  MOV R0, 0x181f ;  /* 0x0000181f00007802 */ /* 0x000fe20000000f00 */
[----:B------:R-:W-:Y:S01]  /*10290*/  IMAD.MOV.U32 R20, RZ, RZ, R9 ;  /* 0x000000ffff147224 */ /* 0x000fe200078e0009 */
[----:B------:R-:W-:Y:S02]  /*102a0*/  MOV R2, 0x102c0 ;  /* 0x000102c000027802 */ /* 0x000fe40000000f00 */
[----:B-1----:R-:W-:Y:S05]  /*102b0*/  CALL.REL.NOINC `($__internal_1_$__cuda_sm70_shflsync_idx_p) ;  /* 0x000010e000007944 */ /* 0x002fea0003c00000 */
[----:B-1---5:R-:W-:-:S05]  /*102c0*/  BRA `(.L_x_129) ;  /* 0xffff7ba000007947 */ /* 0x022fca000383ffff */
.L_x_53:
[----:B------:R-:W-:Y:S02]  /*102d0*/  MOV R0, 0x2 ;  /* 0x0000000200007802 */ /* 0x000fe40000000f00 */
[----:B------:R-:W-:Y:S02]  /*102e0*/  MOV R2, 0x10300 ;  /* 0x0001030000027802 */ /* 0x000fe40000000f00 */
[----:B------:R-:W-:Y:S05]  /*102f0*/  CALL.REL.NOINC `($__internal_0_$__cuda_sm70_shflsync_bfly_p) ;  /* 0x0000104000007944 */ /* 0x000fea0003c00000 */
[----:B------:R-:W-:-:S05]  /*10300*/  BRA `(.L_x_130) ;  /* 0xffff7eb000007947 */ /* 0x000fca000383ffff */
.L_x_54:
        /* <DEDUP_REMOVED lines=10> */
[----:B------:R-:W-:Y:S02]  /*103b0*/  MOV R2, 0x103d0 ;  /* 0x000103d000027802 */ /* 0x000fe40000000f00 */
[----:B------:R-:W-:Y:S05]  /*103c0*/  CALL.REL.NOINC `($__internal_0_$__cuda_sm70_shflsync_bfly_p) ;  /* 0x00000f7000007944 */ /* 0x000fea0003c00000 */
[----:B------:R-:W-:-:S05]  /*103d0*/  BRA `(.L_x_131) ;  /* 0xffff7e5000007947 */ /* 0x000fca000383ffff */
.L_x_56:
[----:B------:R1:W5:Y:S01]  /*103e0*/  LDL R4, [R1+0x8] ;  /* 0x0000080001047983 */ /* 0x0003620000100800 */
[----:B------:R-:W-:-:S02]  /*103f0*/  MOV R0, 0x2 ;  /* 0x0000000200007802 */ /* 0x000fc40000000f00 */
[----:B------:R-:W-:Y:S02]  /*10400*/  MOV R2, 0x10420 ;  /* 0x0001042000027802 */ /* 0x000fe40000000f00 */
[----:B-1---5:R-:W-:Y:S05]  /*10410*/  CALL.REL.NOINC `($__internal_0_$__cuda_sm70_shflsync_bfly_p) ;  /* 0x00000f2000007944 */ /* 0x022fea0003c00000 */
[----:B------:R-:W2:Y:S02]  /*10420*/  LDL.LU R2, [R1+0x8] ;  /* 0x0000080001027983 */ /* 0x000ea40000300800 */
[----:B--2---:R-:W-:Y:S01]  /*10430*/  FADD.FTZ R4, R2, R0 ;  /* 0x0000000002047221 */ /* 0x004fe20000010000 */
[----:B------:R-:W-:Y:S02]  /*10440*/  MOV R0, 0x1 ;  /* 0x0000000100007802 */ /* 0x000fe40000000f00 */
[----:B------:R-:W-:Y:S02]  /*10450*/  MOV R2, 0x10470 ;  /* 0x0001047000027802 */ /* 0x000fe40000000f00 */
[----:B------:R-:W-:Y:S05]  /*10460*/  CALL.REL.NOINC `($__internal_0_$__cuda_sm70_shflsync_bfly_p) ;  /* 0x00000ed000007944 */ /* 0x000fea0003c00000 */
[----:B------:R-:W-:Y:S02]  /*10470*/  FADD.FTZ R5, R4, R0 ;  /* 0x0000000004057221 */ /* 0x000fe40000010000 */
[----:B------:R1:W5:Y:S01]  /*10480*/  LDL R4, [R1+0xc] ;  /* 0x00000c0001047983 */ /* 0x0003620000100800 */
[----:B------:R-:W-:Y:S02]  /*10490*/  MOV R0, 0x2 ;  /* 0x0000000200007802 */ /* 0x000fe40000000f00 */
[----:B------:R-:W-:-:S02]  /*104a0*/  MOV R2, 0x104c0 ;  /* 0x000104c000027802 */ /* 0x000fc40000000f00 */
[----:B-1---5:R-:W-:Y:S05]  /*104b0*/  CALL.REL.NOINC `($__internal_0_$__cuda_sm70_shflsync_bfly_p) ;  /* 0x00000e8000007944 */ /* 0x022fea0003c00000 */
[----:B------:R-:W2:Y:S02]  /*104c0*/  LDL.LU R2, [R1+0xc] ;  /* 0x00000c0001027983 */ /* 0x000ea40000300800 */
[----:B--2---:R-:W-:Y:S01]  /*104d0*/  FADD.FTZ R4, R2, R0 ;  /* 0x0000000002047221 */ /* 0x004fe20000010000 */
[----:B------:R-:W-:-:S02]  /*104e0*/  MOV R0, 0x1 ;  /* 0x0000000100007802 */ /* 0x000fc40000000f00 */
[----:B------:R-:W-:Y:S02]  /*104f0*/  MOV R2, 0x10510 ;  /* 0x0001051000027802 */ /* 0x000fe40000000f00 */
[----:B------:R-:W-:Y:S05]  /*10500*/  CALL.REL.NOINC `($__internal_0_$__cuda_sm70_shflsync_bfly_p) ;  /* 0x00000e3000007944 */ /* 0x000fea0003c00000 */
[----:B------:R-:W-:Y:S01]  /*10510*/  MOV R3, R0 ;  /* 0x0000000000037202 */ /* 0x000fe20000000f00 */
[----:B------:R-:W-:Y:S05]  /*10520*/  BRA `(.L_x_132) ;  /* 0xffff95f000007947 */ /* 0x000fea000383ffff */
.L_x_63:
[----:B--234-:R-:W-:Y:S01]  /*10530*/  IMAD.MOV.U32 R20, RZ, RZ, R5 ;  /* 0x000000ffff147224 */ /* 0x01cfe200078e0005 */
[----:B------:R-:W-:Y:S01]  /*10540*/  MOV R3, RZ ;  /* 0x000000ff00037202 */ /* 0x000fe20000000f00 */
[----:B------:R-:W-:Y:S01]  /*10550*/  IMAD.MOV.U32 R0, RZ, RZ, 0x181f ;  /* 0x0000181fff007424 */ /* 0x000fe200078e00ff */
[----:B------:R-:W-:Y:S02]  /*10560*/  MOV R2, 0x10580 ;  /* 0x0001058000027802 */ /* 0x000fe40000000f00 */
[----:B-1----:R-:W-:Y:S05]  /*10570*/  CALL.REL.NOINC `($__internal_1_$__cuda_sm70_shflsync_idx_p) ;  /* 0x00000e2000007944 */ /* 0x002fea0003c00000 */
[----:B-----5:R-:W-:Y:S01]  /*10580*/  MOV R4, R0 ;  /* 0x0000000000047202 */ /* 0x020fe20000000f00 */
[----:B-1----:R-:W-:Y:S05]  /*10590*/  BRA `(.L_x_133) ;  /* 0xffffb29000007947 */ /* 0x002fea000383ffff */
.L_x_64:
[----:B------:R-:W-:Y:S01]  /*105a0*/  IMAD.MOV.U32 R20, RZ, RZ, R14 ;  /* 0x000000ffff147224 */ /* 0x000fe200078e000e */
[----:B------:R-:W-:Y:S01]  /*105b0*/  MOV R3, RZ ;  /* 0x000000ff00037202 */ /* 0x000fe20000000f00 */
[----:B------:R-:W-:Y:S01]  /*105c0*/  IMAD.MOV.U32 R0, RZ, RZ, 0x181f ;  /* 0x0000181fff007424 */ /* 0x000fe200078e00ff */
[----:B------:R-:W-:Y:S02]  /*105d0*/  MOV R2, 0x105f0 ;  /* 0x000105f000027802 */ /* 0x000fe40000000f00 */
[----:B-123--:R-:W-:Y:S05]  /*105e0*/  CALL.REL.NOINC `($__internal_1_$__cuda_sm70_shflsync_idx_p) ;  /* 0x00000db000007944 */ /* 0x00efea0003c00000 */
[----:B-1---5:R-:W-:Y:S05]  /*105f0*/  BRA `(.L_x_134) ;  /* 0xffffb25000007947 */ /* 0x022fea000383ffff */
.L_x_67:
[----:B------:R-:W-:Y:S01]  /*10600*/  IMAD.MOV.U32 R20, RZ, RZ, R5 ;  /* 0x000000ffff147224 */ /* 0x000fe200078e0005 */
[----:B--2---:R-:W-:Y:S01]  /*10610*/  MOV R3, 0x1 ;  /* 0x0000000100037802 */ /* 0x004fe20000000f00 */
[----:B------:R-:W-:Y:S01]  /*10620*/  IMAD.MOV.U32 R0, RZ, RZ, 0x181f ;  /* 0x0000181fff007424 */ /* 0x000fe200078e00ff */
[----:B------:R-:W-:-:S02]  /*10630*/  MOV R2, 0x10650 ;  /* 0x0001065000027802 */ /* 0x000fc40000000f00 */
[----:B-1-34-:R-:W-:Y:S05]  /*10640*/  CALL.REL.NOINC `($__internal_1_$__cuda_sm70_shflsync_idx_p) ;  /* 0x00000d5000007944 */ /* 0x01afea0003c00000 */
[----:B-----5:R-:W-:Y:S01]  /*10650*/  IMAD.MOV.U32 R4, RZ, RZ, R0 ;  /* 0x000000ffff047224 */ /* 0x020fe200078e0000 */
[----:B------:R-:W-:Y:S01]  /*10660*/  MOV R3, 0x1 ;  /* 0x0000000100037802 */ /* 0x000fe20000000f00 */
[----:B------:R-:W-:Y:S01]  /*10670*/  IMAD.MOV.U32 R20, RZ, RZ, R14 ;  /* 0x000000ffff147224 */ /* 0x000fe200078e000e */
[----:B------:R-:W-:-:S02]  /*10680*/  MOV R0, 0x181f ;  /* 0x0000181f00007802 */ /* 0x000fc40000000f00 */
[----:B------:R-:W-:Y:S02]  /*10690*/  MOV R2, 0x106b0 ;  /* 0x000106b000027802 */ /* 0x000fe40000000f00 */
[----:B-1----:R-:W-:Y:S05]  /*106a0*/  CALL.REL.NOINC `($__internal_1_$__cuda_sm70_shflsync_idx_p) ;  /* 0x00000cf000007944 */ /* 0x002fea0003c00000 */
[----:B-1---5:R-:W-:Y:S05]  /*106b0*/  BRA `(.L_x_135) ;  /* 0xffffb40000007947 */ /* 0x022fea000383ffff */
.L_x_70:
[----:B------:R-:W-:Y:S01]  /*106c0*/  IMAD.MOV.U32 R20, RZ, RZ, R5 ;  /* 0x000000ffff147224 */ /* 0x000fe200078e0005 */
[----:B-1----:R-:W-:Y:S01]  /*106d0*/  MOV R3, 0x2 ;  /* 0x0000000200037802 */ /* 0x002fe20000000f00 */
[----:B--2---:R-:W-:Y:S01]  /*106e0*/  IMAD.MOV.U32 R0, RZ, RZ, 0x181f ;  /* 0x0000181fff007424 */ /* 0x004fe200078e00ff */
[----:B------:R-:W-:Y:S02]  /*106f0*/  MOV R2, 0x10710 ;  /* 0x0001071000027802 */ /* 0x000fe40000000f00 */
[----:B---34-:R-:W-:Y:S05]  /*10700*/  CALL.REL.NOINC `($__internal_1_$__cuda_sm70_shflsync_idx_p) ;  /* 0x00000c9000007944 */ /* 0x018fea0003c00000 */
[----:B-----5:R-:W-:Y:S01]  /*10710*/  MOV R4, R0 ;  /* 0x0000000000047202 */ /* 0x020fe20000000f00 */
[----:B-1----:R-:W-:Y:S05]  /*10720*/  BRA `(.L_x_136) ;  /* 0xffffb5a000007947 */ /* 0x002fea000383ffff */
.L_x_71:
[----:B------:R-:W-:Y:S01]  /*10730*/  IMAD.MOV.U32 R20, RZ, RZ, R14 ;  /* 0x000000ffff147224 */ /* 0x000fe200078e000e */
[----:B-1----:R-:W-:Y:S01]  /*10740*/  MOV R3, 0x2 ;  /* 0x0000000200037802 */ /* 0x002fe20000000f00 */
[----:B--2---:R-:W-:Y:S01]  /*10750*/  IMAD.MOV.U32 R0, RZ, RZ, 0x181f ;  /* 0x0000181fff007424 */ /* 0x004fe200078e00ff */
[----:B------:R-:W-:Y:S02]  /*10760*/  MOV R2, 0x10780 ;  /* 0x0001078000027802 */ /* 0x000fe40000000f00 */
[----:B---34-:R-:W-:Y:S05]  /*10770*/  CALL.REL.NOINC `($__internal_1_$__cuda_sm70_shflsync_idx_p) ;  /* 0x00000c2000007944 */ /* 0x018fea0003c00000 */
[----:B-1---5:R-:W-:Y:S05]  /*10780*/  BRA `(.L_x_137) ;  /* 0xffffb56000007947 */ /* 0x022fea000383ffff */
.L_x_74:
[----:B------:R-:W-:Y:S01]  /*10790*/  IMAD.MOV.U32 R20, RZ, RZ, R5 ;  /* 0x000000ffff147224 */ /* 0x000fe200078e0005 */
[----:B-1----:R-:W-:Y:S01]  /*107a0*/  MOV R3, 0x3 ;  /* 0x0000000300037802 */ /* 0x002fe20000000f00 */
[----:B----4-:R-:W-:Y:S01]  /*107b0*/  IMAD.MOV.U32 R0, RZ, RZ, 0x181f ;  /* 0x0000181fff007424 */ /* 0x010fe200078e00ff */
[----:B------:R-:W-:-:S02]  /*107c0*/  MOV R2, 0x107e0 ;  /* 0x000107e000027802 */ /* 0x000fc40000000f00 */
[----:B--23--:R-:W-:Y:S05]  /*107d0*/  CALL.REL.NOINC `($__internal_1_$__cuda_sm70_shflsync_idx_p) ;  /* 0x00000bc000007944 */ /* 0x00cfea0003c00000 */
[----:B-----5:R-:W-:Y:S01]  /*107e0*/  IMAD.MOV.U32 R4, RZ, RZ, R0 ;  /* 0x000000ffff047224 */ /* 0x020fe200078e0000 */
[----:B------:R-:W-:Y:S01]  /*107f0*/  MOV R3, 0x3 ;  /* 0x0000000300037802 */ /* 0x000fe20000000f00 */
[----:B------:R-:W-:Y:S01]  /*10800*/  IMAD.MOV.U32 R20, RZ, RZ, R14 ;  /* 0x000000ffff147224 */ /* 0x000fe200078e000e */
[----:B------:R-:W-:-:S02]  /*10810*/  MOV R0, 0x181f ;  /* 0x0000181f00007802 */ /* 0x000fc40000000f00 */
[----:B------:R-:W-:Y:S02]  /*10820*/  MOV R2, 0x10840 ;  /* 0x0001084000027802 */ /* 0x000fe40000000f00 */
[----:B-1----:R-:W-:Y:S05]  /*10830*/  CALL.REL.NOINC `($__internal_1_$__cuda_sm70_shflsync_idx_p) ;  /* 0x00000b6000007944 */ /* 0x002fea0003c00000 */
[----:B-1---5:R-:W-:Y:S05]  /*10840*/  BRA `(.L_x_138) ;  /* 0xffffb6c000007947 */ /* 0x022fea000383ffff */
.L_x_76:
[----:B------:R-:W-:Y:S01]  /*10850*/  IMAD.MOV.U32 R20, RZ, RZ, R5 ;  /* 0x000000ffff147224 */ /* 0x000fe200078e0005 */
[----:B------:R-:W-:Y:S01]  /*10860*/  MOV R3, RZ ;  /* 0x000000ff00037202 */ /* 0x000fe20000000f00 */
[----:B------:R-:W-:Y:S01]  /*10870*/  IMAD.MOV.U32 R0, RZ, RZ, 0x1c1f ;  /* 0x00001c1fff007424 */ /* 0x000fe200078e00ff */
[----:B------:R-:W-:Y:S02]  /*10880*/  MOV R2, 0x108a0 ;  /* 0x000108a000027802 */ /* 0x000fe40000000f00 */
[----:B------:R-:W-:Y:S05]  /*10890*/  CALL.REL.NOINC `($__internal_1_$__cuda_sm70_shflsync_idx_p) ;  /* 0x00000b0000007944 */ /* 0x000fea0003c00000 */
[----:B-----5:R-:W-:Y:S01]  /*108a0*/  MOV R4, R0 ;  /* 0x0000000000047202 */ /* 0x020fe20000000f00 */
[----:B-1----:R-:W-:Y:S05]  /*108b0*/  BRA `(.L_x_139) ;  /* 0xffffba5000007947 */ /* 0x002fea000383ffff */
.L_x_77:
[----:B------:R-:W-:Y:S01]  /*108c0*/  IMAD.MOV.U32 R20, RZ, RZ, R12 ;  /* 0x000000ffff147224 */ /* 0x000fe200078e000c */
[----:B------:R-:W-:Y:S01]  /*108d0*/  MOV R3, RZ ;  /* 0x000000ff00037202 */ /* 0x000fe20000000f00 */
[----:B------:R-:W-:Y:S01]  /*108e0*/  IMAD.MOV.U32 R0, RZ, RZ, 0x1c1f ;  /* 0x00001c1fff007424 */ /* 0x000fe200078e00ff */
[----:B------:R-:W-:Y:S02]  /*108f0*/  MOV R2, 0x10910 ;  /* 0x0001091000027802 */ /* 0x000fe40000000f00 */
[----:B-12---:R-:W-:Y:S05]  /*10900*/  CALL.REL.NOINC `($__internal_1_$__cuda_sm70_shflsync_idx_p) ;  /* 0x00000a9000007944 */ /* 0x006fea0003c00000 */
[----:B-1---5:R-:W-:Y:S05]  /*10910*/  BRA `(.L_x_140) ;  /* 0xffffba1000007947 */ /* 0x022fea000383ffff */
.L_x_80:
[----:B------:R-:W-:Y:S01]  /*10920*/  IMAD.MOV.U32 R20, RZ, RZ, R5 ;  /* 0x000000ffff147224 */ /* 0x000fe200078e0005 */
[----:B--2---:R-:W-:Y:S01]  /*10930*/  MOV R3, 0x1 ;  /* 0x0000000100037802 */ /* 0x004fe20000000f00 */
[----:B----4-:R-:W-:Y:S01]  /*10940*/  IMAD.MOV.U32 R0, RZ, RZ, 0x1c1f ;  /* 0x00001c1fff007424 */ /* 0x010fe200078e00ff */
[----:B------:R-:W-:-:S02]  /*10950*/  MOV R2, 0x10970 ;  /* 0x0001097000027802 */ /* 0x000fc40000000f00 */
        /* <DEDUP_REMOVED lines=8> */
.L_x_84:
[----:B------:R-:W-:Y:S01]  /*109e0*/  IMAD.MOV.U32 R20, RZ, RZ, R5 ;  /* 0x000000ffff147224 */ /* 0x000fe200078e0005 */
[----:B------:R-:W-:Y:S01]  /*109f0*/  MOV R3, RZ ;  /* 0x000000ff00037202 */ /* 0x000fe20000000f00 */
[----:B------:R-:W-:Y:S01]  /*10a00*/  IMAD.MOV.U32 R0, RZ, RZ, 0x181f ;  /* 0x0000181fff007424 */ /* 0x000fe200078e00ff */
[----:B------:R-:W-:Y:S02]  /*10a10*/  MOV R2, 0x10a30 ;  /* 0x00010a3000027802 */ /* 0x000fe40000000f00 */
[----:B------:R-:W-:Y:S05]  /*10a20*/  CALL.REL.NOINC `($__internal_1_$__cuda_sm70_shflsync_idx_p) ;  /* 0x0000097000007944 */ /* 0x000fea0003c00000 */
[----:B-----5:R-:W-:Y:S01]  /*10a30*/  MOV R4, R0 ;  /* 0x0000000000047202 */ /* 0x020fe20000000f00 */
[----:B-1----:R-:W-:Y:S05]  /*10a40*/  BRA `(.L_x_142) ;  /* 0xffffd97000007947 */ /* 0x002fea000383ffff */
.L_x_85:
[----:B------:R-:W-:Y:S01]  /*10a50*/  IMAD.MOV.U32 R20, RZ, RZ, R14 ;  /* 0x000000ffff147224 */ /* 0x000fe200078e000e */
[----:B------:R-:W-:Y:S01]  /*10a60*/  MOV R3, RZ ;  /* 0x000000ff00037202 */ /* 0x000fe20000000f00 */
[----:B------:R-:W-:Y:S01]  /*10a70*/  IMAD.MOV.U32 R0, RZ, RZ, 0x181f ;  /* 0x0000181fff007424 */ /* 0x000fe200078e00ff */
[----:B------:R-:W-:Y:S02]  /*10a80*/  MOV R2, 0x10aa0 ;  /* 0x00010aa000027802 */ /* 0x000fe40000000f00 */
[----:B-12---:R-:W-:Y:S05]  /*10a90*/  CALL.REL.NOINC `($__internal_1_$__cuda_sm70_shflsync_idx_p) ;  /* 0x0000090000007944 */ /* 0x006fea0003c00000 */
[----:B-1---5:R-:W-:Y:S05]  /*10aa0*/  BRA `(.L_x_143) ;  /* 0xffffd93000007947 */ /* 0x022fea000383ffff */
.L_x_88:
        /* <DEDUP_REMOVED lines=12> */
.L_x_91:
[----:B------:R-:W-:Y:S01]  /*10b70*/  IMAD.MOV.U32 R20, RZ, RZ, R5 ;  /* 0x000000ffff147224 */ /* 0x000fe200078e0005 */
[----:B-1----:R-:W-:Y:S01]  /*10b80*/  MOV R3, 0x2 ;  /* 0x0000000200037802 */ /* 0x002fe20000000f00 */
[----:B----4-:R-:W-:Y:S01]  /*10b90*/  IMAD.MOV.U32 R0, RZ, RZ, 0x181f ;  /* 0x0000181fff007424 */ /* 0x010fe200078e00ff */
[----:B------:R-:W-:Y:S02]  /*10ba0*/  MOV R2, 0x10bc0 ;  /* 0x00010bc000027802 */ /* 0x000fe40000000f00 */
[----:B--23--:R-:W-:Y:S05]  /*10bb0*/  CALL.REL.NOINC `($__internal_1_$__cuda_sm70_shflsync_idx_p) ;  /* 0x000007e000007944 */ /* 0x00cfea0003c00000 */
[----:B-----5:R-:W-:Y:S01]  /*10bc0*/  MOV R4, R0 ;  /* 0x0000000000047202 */ /* 0x020fe20000000f00 */
[----:B-1----:R-:W-:Y:S05]  /*10bd0*/  BRA `(.L_x_145) ;  /* 0xffffdc9000007947 */ /* 0x002fea000383ffff */
.L_x_92:
[----:B------:R-:W-:Y:S01]  /*10be0*/  IMAD.MOV.U32 R20, RZ, RZ, R14 ;  /* 0x000000ffff147224 */ /* 0x000fe200078e000e */
[----:B------:R-:W-:Y:S01]  /*10bf0*/  MOV R3, 0x2 ;  /* 0x0000000200037802 */ /* 0x000fe20000000f00 */
[----:B----4-:R-:W-:Y:S01]  /*10c00*/  IMAD.MOV.U32 R0, RZ, RZ, 0x181f ;  /* 0x0000181fff007424 */ /* 0x010fe200078e00ff */
[----:B------:R-:W-:Y:S02]  /*10c10*/  MOV R2, 0x10c30 ;  /* 0x00010c3000027802 */ /* 0x000fe40000000f00 */
[----:B-123--:R-:W-:Y:S05]  /*10c20*/  CALL.REL.NOINC `($__internal_1_$__cuda_sm70_shflsync_idx_p) ;  /* 0x0000077000007944 */ /* 0x00efea0003c00000 */
[----:B-1---5:R-:W-:Y:S05]  /*10c30*/  BRA `(.L_x_146) ;  /* 0xffffdc5000007947 */ /* 0x022fea000383ffff */
.L_x_95:
[----:B------:R-:W-:Y:S01]  /*10c40*/  IMAD.MOV.U32 R20, RZ, RZ, R5 ;  /* 0x000000ffff147224 */ /* 0x000fe200078e0005 */
[----:B-1----:R-:W-:Y:S01]  /*10c50*/  MOV R3, 0x3 ;  /* 0x0000000300037802 */ /* 0x002fe20000000f00 */
[----:B------:R-:W-:Y:S01]  /*10c60*/  IMAD.MOV.U32 R0, RZ, RZ, 0x181f ;  /* 0x0000181fff007424 */ /* 0x000fe200078e00ff */
[----:B------:R-:W-:-:S02]  /*10c70*/  MOV R2, 0x10c90 ;  /* 0x00010c9000027802 */ /* 0x000fc40000000f00 */
[----:B--234-:R-:W-:Y:S05]  /*10c80*/  CALL.REL.NOINC `($__internal_1_$__cuda_sm70_shflsync_idx_p) ;  /* 0x0000071000007944 */ /* 0x01cfea0003c00000 */
[----:B-----5:R-:W-:Y:S01]  /*10c90*/  IMAD.MOV.U32 R4, RZ, RZ, R0 ;  /* 0x000000ffff047224 */ /* 0x020fe200078e0000 */
[----:B------:R-:W-:Y:S01]  /*10ca0*/  MOV R3, 0x3 ;  /* 0x0000000300037802 */ /* 0x000fe20000000f00 */
[----:B------:R-:W-:Y:S01]  /*10cb0*/  IMAD.MOV.U32 R20, RZ, RZ, R14 ;  /* 0x000000ffff147224 */ /* 0x000fe200078e000e */
[----:B------:R-:W-:-:S02]  /*10cc0*/  MOV R0, 0x181f ;  /* 0x0000181f00007802 */ /* 0x000fc40000000f00 */
[----:B------:R-:W-:Y:S02]  /*10cd0*/  MOV R2, 0x10cf0 ;  /* 0x00010cf000027802 */ /* 0x000fe40000000f00 */
[----:B-1----:R-:W-:Y:S05]  /*10ce0*/  CALL.REL.NOINC `($__internal_1_$__cuda_sm70_shflsync_idx_p) ;  /* 0x000006b000007944 */ /* 0x002fea0003c00000 */
[----:B-1---5:R-:W-:Y:S05]  /*10cf0*/  BRA `(.L_x_147) ;  /* 0xffffddb000007947 */ /* 0x022fea000383ffff */
.L_x_97:
[----:B------:R-:W-:Y:S01]  /*10d00*/  IMAD.MOV.U32 R20, RZ, RZ, R22 ;  /* 0x000000ffff147224 */ /* 0x000fe200078e0016 */
[----:B------:R-:W-:Y:S01]  /*10d10*/  MOV R3, RZ ;  /* 0x000000ff00037202 */ /* 0x000fe20000000f00 */
[----:B------:R-:W-:Y:S01]  /*10d20*/  IMAD.MOV.U32 R0, RZ, RZ, 0x1f ;  /* 0x0000001fff007424 */ /* 0x000fe200078e00ff */
[----:B------:R-:W-:Y:S02]  /*10d30*/  MOV R2, 0x10d50 ;  /* 0x00010d5000027802 */ /* 0x000fe40000000f00 */
[----:B------:R-:W-:Y:S05]  /*10d40*/  CALL.REL.NOINC `($__internal_1_$__cuda_sm70_shflsync_idx_p) ;  /* 0x0000065000007944 */ /* 0x000fea0003c00000 */
[----:B------:R-:W-:Y:S01]  /*10d50*/  MOV R9, R0 ;  /* 0x0000000000097202 */ /* 0x000fe20000000f00 */
[----:B-1---5:R-:W-:Y:S05]  /*10d60*/  BRA `(.L_x_148) ;  /* 0xffffe01000007947 */ /* 0x022fea000383ffff */
.L_x_98:
[----:B------:R-:W-:Y:S01]  /*10d70*/  IMAD.MOV.U32 R20, RZ, RZ, R22 ;  /* 0x000000ffff147224 */ /* 0x000fe200078e0016 */
[----:B------:R-:W-:Y:S01]  /*10d80*/  MOV R3, 0x1 ;  /* 0x0000000100037802 */ /* 0x000fe20000000f00 */
[----:B------:R-:W-:Y:S01]  /*10d90*/  IMAD.MOV.U32 R0, RZ, RZ, 0x1f ;  /* 0x0000001fff007424 */ /* 0x000fe200078e00ff */
[----:B------:R-:W-:Y:S02]  /*10da0*/  MOV R2, 0x10dc0 ;  /* 0x00010dc000027802 */ /* 0x000fe40000000f00 */
[----:B-12---:R-:W-:Y:S05]  /*10db0*/  CALL.REL.NOINC `($__internal_1_$__cuda_sm70_shflsync_idx_p) ;  /* 0x000005e000007944 */ /* 0x006fea0003c00000 */
[----:B------:R-:W-:Y:S01]  /*10dc0*/  MOV R8, R0 ;  /* 0x0000000000087202 */ /* 0x000fe20000000f00 */
[----:B-1---5:R-:W-:Y:S05]  /*10dd0*/  BRA `(.L_x_149) ;  /* 0xffffdfc000007947 */ /* 0x022fea000383ffff */
.L_x_99:
[----:B------:R-:W-:Y:S02]  /*10de0*/  MOV R3, 0x1 ;  /* 0x0000000100037802 */ /* 0x000fe40000000f00 */
[----:B------:R-:W-:-:S02]  /*10df0*/  MOV R2, 0x10e10 ;  /* 0x00010e1000027802 */ /* 0x000fc40000000f00 */
[----:B-1234-:R-:W-:Y:S05]  /*10e00*/  CALL.REL.NOINC `($__internal_2_$__cuda_sm70_shflsync_up_p) ;  /* 0x0000060000007944 */ /* 0x01efea0003c00000 */
[----:B------:R-:W-:Y:S05]  /*10e10*/  BRA `(.L_x_150) ;  /* 0xffffe0b000007947 */ /* 0x000fea000383ffff */
.L_x_100:
[----:B------:R-:W-:Y:S02]  /*10e20*/  MOV R3, 0x2 ;  /* 0x0000000200037802 */ /* 0x000fe40000000f00 */
[----:B------:R-:W-:-:S02]  /*10e30*/  MOV R2, 0x10e50 ;  /* 0x00010e5000027802 */ /* 0x000fc40000000f00 */
[----:B--2-4-:R-:W-:Y:S05]  /*10e40*/  CALL.REL.NOINC `($__internal_2_$__cuda_sm70_shflsync_up_p) ;  /* 0x000005c000007944 */ /* 0x014fea0003c00000 */
        /* <DEDUP_REMOVED lines=23> */
.L_x_104:
[----:B------:R-:W-:Y:S02]  /*10fc0*/  MOV R3, 0x1 ;  /* 0x0000000100037802 */ /* 0x000fe40000000f00 */
[----:B------:R-:W-:Y:S02]  /*10fd0*/  MOV R2, 0x10ff0 ;  /* 0x00010ff000027802 */ /* 0x000fe40000000f00 */
[----:B------:R-:W-:Y:S05]  /*10fe0*/  CALL.REL.NOINC `($__internal_2_$__cuda_sm70_shflsync_up_p) ;  /* 0x0000042000007944 */ /* 0x000fea0003c00000 */
[----:B------:R-:W-:Y:S01]  /*10ff0*/  MOV R2, R4 ;  /* 0x0000000400027202 */ /* 0x000fe20000000f00 */
[----:B------:R-:W-:Y:S05]  /*11000*/  BRA `(.L_x_152) ;  /* 0xffffe12000007947 */ /* 0x000fea000383ffff */
.L_x_105:
        /* <DEDUP_REMOVED lines=26> */
.L_x_107:
[----:B------:R-:W-:Y:S02]  /*111b0*/  SEL R0, RZ, 0x1, P0 ;  /* 0x00000001ff007807 */ /* 0x000fe40000000000 */
[----:B------:R-:W-:Y:S02]  /*111c0*/  MOV R2, 0x111e0 ;  /* 0x000111e000027802 */ /* 0x000fe40000000f00 */
[----:B-1----:R-:W-:Y:S05]  /*111d0*/  CALL.REL.NOINC `($__internal_3_$__cuda_sm70_votesync_ballot) ;  /* 0x0000029000007944 */ /* 0x002fea0003c00000 */
[----:B------:R-:W-:Y:S01]  /*111e0*/  MOV R5, R0 ;  /* 0x0000000000057202 */ /* 0x000fe20000000f00 */
[----:B------:R-:W-:Y:S05]  /*111f0*/  BRA `(.L_x_154) ;  /* 0xffffe0c000007947 */ /* 0x000fea000383ffff */
.L_x_108:
[----:B------:R-:W-:Y:S01]  /*11200*/  IMAD.MOV.U32 R20, RZ, RZ, R6 ;  /* 0x000000ffff147224 */ /* 0x000fe200078e0006 */
[----:B---3--:R-:W-:Y:S01]  /*11210*/  MOV R3, R11 ;  /* 0x0000000b00037202 */ /* 0x008fe20000000f00 */
[----:B------:R-:W-:Y:S01]  /*11220*/  IMAD.MOV.U32 R0, RZ, RZ, 0x1f ;  /* 0x0000001fff007424 */ /* 0x000fe200078e00ff */
[----:B------:R-:W-:Y:S02]  /*11230*/  MOV R2, 0x11250 ;  /* 0x0001125000027802 */ /* 0x000fe40000000f00 */
[----:B-12---:R-:W-:Y:S05]  /*11240*/  CALL.REL.NOINC `($__internal_1_$__cuda_sm70_shflsync_idx_p) ;  /* 0x0000015000007944 */ /* 0x006fea0003c00000 */
[----:B------:R-:W-:Y:S01]  /*11250*/  IMAD.MOV.U32 R6, RZ, RZ, R0 ;  /* 0x000000ffff067224 */ /* 0x000fe200078e0000 */
[----:B------:R-:W-:Y:S01]  /*11260*/  MOV R3, R11 ;  /* 0x0000000b00037202 */ /* 0x000fe20000000f00 */
[----:B------:R-:W-:Y:S01]  /*11270*/  IMAD.MOV.U32 R20, RZ, RZ, R7 ;  /* 0x000000ffff147224 */ /* 0x000fe200078e0007 */
[----:B------:R-:W-:Y:S02]  /*11280*/  MOV R0, 0x1f ;  /* 0x0000001f00007802 */ /* 0x000fe40000000f00 */
[----:B------:R-:W-:-:S02]  /*11290*/  MOV R2, 0x112b0 ;  /* 0x000112b000027802 */ /* 0x000fc40000000f00 */
[----:B-1---5:R-:W-:Y:S05]  /*112a0*/  CALL.REL.NOINC `($__internal_1_$__cuda_sm70_shflsync_idx_p) ;  /* 0x000000f000007944 */ /* 0x022fea0003c00000 */
[----:B------:R-:W-:Y:S01]  /*112b0*/  MOV R7, R0 ;  /* 0x0000000000077202 */ /* 0x000fe20000000f00 */
[----:B-1---5:R-:W-:Y:S05]  /*112c0*/  BRA `(.L_x_155) ;  /* 0xffffe03000007947 */ /* 0x022fea000383ffff */
.L_x_111:
[----:B------:R-:W-:Y:S01]  /*112d0*/  MOV R3, R0 ;  /* 0x0000000000037202 */ /* 0x000fe20000000f00 */
[----:B------:R-:W-:Y:S01]  /*112e0*/  IMAD.MOV.U32 R20, RZ, RZ, R4 ;  /* 0x000000ffff147224 */ /* 0x000fe200078e0004 */
[----:B------:R-:W-:Y:S01]  /*112f0*/  MOV R2, 0x11320 ;  /* 0x0001132000027802 */ /* 0x000fe20000000f00 */
[----:B------:R-:W-:-:S02]  /*11300*/  IMAD.MOV.U32 R0, RZ, RZ, 0x1f ;  /* 0x0000001fff007424 */ /* 0x000fc400078e00ff */
[----:B-1234-:R-:W-:Y:S05]  /*11310*/  CALL.REL.NOINC `($__internal_1_$__cuda_sm70_shflsync_idx_p) ;  /* 0x0000008000007944 */ /* 0x01efea0003c00000 */
[----:B------:R-:W-:Y:S01]  /*11320*/  MOV R10, R0 ;  /* 0x00000000000a7202 */ /* 0x000fe20000000f00 */
[----:B-1---5:R-:W-:Y:S05]  /*11330*/  BRA `(.L_x_110) ;  /* 0xffffe02000007947 */ /* 0x022fea000383ffff */
        .weak           $__internal_0_$__cuda_sm70_shflsync_bfly_p
        .type           $__internal_0_$__cuda_sm70_shflsync_bfly_p,@function
        .size           $__internal_0_$__cuda_sm70_shflsync_bfly_p,($__internal_1_$__cuda_sm70_shflsync_idx_p - $__internal_0_$__cuda_sm70_shflsync_bfly_p)
$__internal_0_$__cuda_sm70_shflsync_bfly_p:
[----:B------:R-:W-:Y:S02]  /*11340*/  MOV R21, 0xffffffff ;  /* 0xffffffff00157802 */ /* 0x000fe40000000f00 */
[----:B------:R-:W-:-:S02]  /*11350*/  MOV R3, 0x1f ;  /* 0x0000001f00037802 */ /* 0x000fc40000000f00 */
[----:B------:R-:W-:Y:S04]  /*11360*/  WARPSYNC R21 ;  /* 0x0000001500007348 */ /* 0x000fe80003800000 */
[----:B------:R1:W2:Y:S02]  /*11370*/  SHFL.BFLY PT, R0, R4, R0, R3 ;  /* 0x0c00000004007389 */ /* 0x0002a400000e0003 */
[----:B-1----:R-:W-:-:S04]  /*11380*/  MOV R3, 0x0 ;  /* 0x0000000000037802 */ /* 0x002fc80000000f00 */
[----:B--2---:R-:W-:Y:S05]  /*11390*/  RET.REL.NODEC R2 `(_ZN7cutlass13device_kernelIN5flash19enable_sm80_to_sm89INS1_16FlashAttnFwdSm80INS1_25CollectiveMainloopFwdSm80ILi8ELi1ELb1EN4cute5tupleIJNS5_1CILi128EEENS7_ILi48EEENS7_ILi256EEEEEELi256ENS_10bfloat16_tEfNS_4arch4Sm80ELb0ELb0ELb1ELb1ELb1ELb0ELb1ELb1EEENS1_21CollectiveEpilogueFwdINS6_IJS8_SA_S9_EEENS6_IJNS7_ILi1EEESI_SI_EEESC_SE_Li256ELb1ELb1ELb1ELb0EEENS1_36VarlenDynamicPersistentTileSchedulerILi128ELi48ELi256ELi256ELb1ELb1ELb0ELb0ELb1ELb1EEEEEEEEEvNT_6ParamsE) ;  /* 0xfffeec6002007950 */ /* 0x004fea0003c3ffff */
        .weak           $__internal_1_$__cuda_sm70_shflsync_idx_p
        .type           $__internal_1_$__cuda_sm70_shflsync_idx_p,@function
        .size           $__internal_1_$__cuda_sm70_shflsync_idx_p,($__internal_2_$__cuda_sm70_shflsync_up_p - $__internal_1_$__cuda_sm70_shflsync_idx_p)
$__internal_1_$__cuda_sm70_shflsync_idx_p:
[----:B------:R1:W-:Y:S02]  /*113a0*/  STL [R1+0x18c], R4 ;  /* 0x00018c0401007387 */ /* 0x0003e40000100800 */
[----:B-1----:R-:W-:-:S04]  /*113b0*/  MOV R4, 0xffffffff ;  /* 0xffffffff00047802 */ /* 0x002fc80000000f00 */
[----:B------:R-:W-:Y:S04]  /*113c0*/  WARPSYNC R4 ;  /* 0x0000000400007348 */ /* 0x000fe80003800000 */
[----:B------:R1:W2:Y:S04]  /*113d0*/  SHFL.IDX PT, R0, R20, R3, R0 ;  /* 0x0000000314007389 */ /* 0x0002a800000e0000 */
[----:B-1----:R1:W5:Y:S01]  /*113e0*/  LDL.LU R4, [R1+0x18c] ;  /* 0x00018c0001047983 */ /* 0x0023620000300800 */
[----:B------:R-:W-:-:S04]  /*113f0*/  MOV R3, 0x0 ;  /* 0x0000000000037802 */ /* 0x000fc80000000f00 */
[----:B--2---:R-:W-:Y:S05]  /*11400*/  RET.REL.NODEC R2 `(_ZN7cutlass13device_kernelIN5flash19enable_sm80_to_sm89INS1_16FlashAttnFwdSm80INS1_25CollectiveMainloopFwdSm80ILi8ELi1ELb1EN4cute5tupleIJNS5_1CILi128EEENS7_ILi48EEENS7_ILi256EEEEEELi256ENS_10bfloat16_tEfNS_4arch4Sm80ELb0ELb0ELb1ELb1ELb1ELb0ELb1ELb1EEENS1_21CollectiveEpilogueFwdINS6_IJS8_SA_S9_EEENS6_IJNS7_ILi1EEESI_SI_EEESC_SE_Li256ELb1ELb1ELb1ELb0EEENS1_36VarlenDynamicPersistentTileSchedulerILi128ELi48ELi256ELi256ELb1ELb1ELb0ELb0ELb1ELb1EEEEEEEEEvNT_6ParamsE) ;  /* 0xfffeebf002007950 */ /* 0x004fea0003c3ffff */
        .weak           $__internal_2_$__cuda_sm70_shflsync_up_p
        .type           $__internal_2_$__cuda_sm70_shflsync_up_p,@function
        .size           $__internal_2_$__cuda_sm70_shflsync_up_p,($__internal_3_$__cuda_sm70_votesync_ballot - $__internal_2_$__cuda_sm70_shflsync_up_p)
$__internal_2_$__cuda_sm70_shflsync_up_p:
[----:B------:R-:W-:Y:S02]  /*11410*/  MOV R4, RZ ;  /* 0x000000ff00047202 */ /* 0x000fe40000000f00 */
[----:B------:R-:W-:-:S04]  /*11420*/  MOV R11, 0xffffffff ;  /* 0xffffffff000b7802 */ /* 0x000fc80000000f00 */
[----:B------:R-:W-:Y:S04]  /*11430*/  WARPSYNC R11 ;  /* 0x0000000b00007348 */ /* 0x000fe80003800000 */
[----:B------:R1:W2:Y:S02]  /*11440*/  SHFL.UP PT, R4, R0, R3, R4 ;  /* 0x0400000300047389 */ /* 0x0002a400000e0004 */
[----:B-1----:R-:W-:-:S04]  /*11450*/  MOV R3, 0x0 ;  /* 0x0000000000037802 */ /* 0x002fc80000000f00 */
[----:B--2---:R-:W-:Y:S05]  /*11460*/  RET.REL.NODEC R2 `(_ZN7cutlass13device_kernelIN5flash19enable_sm80_to_sm89INS1_16FlashAttnFwdSm80INS1_25CollectiveMainloopFwdSm80ILi8ELi1ELb1EN4cute5tupleIJNS5_1CILi128EEENS7_ILi48EEENS7_ILi256EEEEEELi256ENS_10bfloat16_tEfNS_4arch4Sm80ELb0ELb0ELb1ELb1ELb1ELb0ELb1ELb1EEENS1_21CollectiveEpilogueFwdINS6_IJS8_SA_S9_EEENS6_IJNS7_ILi1EEESI_SI_EEESC_SE_Li256ELb1ELb1ELb1ELb0EEENS1_36VarlenDynamicPersistentTileSchedulerILi128ELi48ELi256ELi256ELb1ELb1ELb0ELb0ELb1ELb1EEEEEEEEEvNT_6ParamsE) ;  /* 0xfffeeb9002007950 */ /* 0x004fea0003c3ffff */
        .weak           $__internal_3_$__cuda_sm70_votesync_ballot
        .type           $__internal_3_$__cuda_sm70_votesync_ballot,@function
        .size           $__internal_3_$__cuda_sm70_votesync_ballot,(.L_x_3229 - $__internal_3_$__cuda_sm70_votesync_ballot)
$__internal_3_$__cuda_sm70_votesync_ballot:
[----:B------:R-:W-:Y:S01]  /*11470*/  ISETP.NE.U32.AND P0, PT, R0, 0x1, PT ;  /* 0x000000010000780c */ /* 0x000fe20003f05070 */
[----:B------:R-:W-:-:S04]  /*11480*/  IMAD.MOV.U32 R3, RZ, RZ, -0x1 ;  /* 0xffffffffff037424 */ /* 0x000fc800078e00ff */
[----:B------:R-:W-:Y:S08]  /*11490*/  WARPSYNC R3 ;  /* 0x0000000300007348 */ /* 0x000ff00003800000 */
[----:B------:R-:W-:-:S04]  /*114a0*/  VOTE.ANY R0, PT, !P0 ;  /* 0x0000000000007806 */ /* 0x000fc800040e0100 */
[----:B------:R-:W-:Y:S01]  /*114b0*/  LOP3.LUT R0, R0, R3, RZ, 0xc0, !PT ;  /* 0x0000000300007212 */ /* 0x000fe200078ec0ff */
[----:B------:R-:W-:-:S04]  /*114c0*/  IMAD.MOV.U32 R3, RZ, RZ, 0x0 ;  /* 0x00000000ff037424 */ /* 0x000fc800078e00ff */
[----:B------:R-:W-:Y:S05]  /*114d0*/  RET.REL.NODEC R2 `(_ZN7cutlass13device_kernelIN5flash19enable_sm80_to_sm89INS1_16FlashAttnFwdSm80INS1_25CollectiveMainloopFwdSm80ILi8ELi1ELb1EN4cute5tupleIJNS5_1CILi128EEENS7_ILi48EEENS7_ILi256EEEEEELi256ENS_10bfloat16_tEfNS_4arch4Sm80ELb0ELb0ELb1ELb1ELb1ELb0ELb1ELb1EEENS1_21CollectiveEpilogueFwdINS6_IJS8_SA_S9_EEENS6_IJNS7_ILi1EEESI_SI_EEESC_SE_Li256ELb1ELb1ELb1ELb0EEENS1_36VarlenDynamicPersistentTileSchedulerILi128ELi48ELi256ELi256ELb1ELb1ELb0ELb0ELb1ELb1EEEEEEEEEvNT_6ParamsE) ;  /* 0xfffeeb2002007950 */ /* 0x000fea0003c3ffff */
.L_x_156:
        /* <DEDUP_REMOVED lines=10> */
.L_x_3229:


//--------------------- .text._ZN7cutlass13device_kernelIN5flash19enable_sm80_to_sm89INS1_16FlashAttnFwdSm80INS1_25CollectiveMainloopFwdSm80ILi8ELi1ELb0EN4cute5tupleIJNS5_1CILi128EEENS7_ILi32EEENS7_ILi256EEEEEELi256ENS_10bfloat16_tEfNS_4arch4Sm80ELb0ELb0ELb1ELb1ELb1ELb1ELb1ELb1EEENS1_21CollectiveEpilogueFwdINS6_IJS8_SA_S9_EEENS6_IJNS7_ILi1EEESI_SI_EEESC_SE_Li256ELb1ELb1ELb1ELb0EEENS1_36VarlenDynamicPersistentTileSchedulerILi128ELi32ELi256ELi256ELb1ELb1ELb0ELb0ELb1ELb1EEEEEEEEEvNT_6ParamsE --------------------------
	.section	.text._ZN7cutlass13device_kernelIN5flash19enable_sm80_to_sm89INS1_16FlashAttnFwdSm80INS1_25CollectiveMainloopFwdSm80ILi8ELi1ELb0EN4cute5tupleIJNS5_1CILi128EEENS7_ILi32EEENS7_ILi256EEEEEELi256ENS_10bfloat16_tEfNS_4arch4Sm80ELb0ELb0ELb1ELb1ELb1ELb1ELb1ELb1EEENS1_21CollectiveEpilogueFwdINS6_IJS8_SA_S9_EEENS6_IJNS7_ILi1EEESI_SI_EEESC_SE_Li256ELb1ELb1ELb1ELb0EEENS1_36VarlenDynamicPersistentTileSchedulerILi128ELi32ELi256ELi256ELb1ELb1ELb0ELb0ELb1ELb1EEEEEEEEEvNT_6ParamsE,"ax",@progbits
	.sectioninfo	@"SHI_REGISTERS=255"
	.align	128
.text._ZN7cutlass13device_kernelIN5flash19enable_sm80_to_sm89INS1_16FlashAttnFwdSm80INS1_25CollectiveMainloopFwdSm80ILi8ELi1ELb0EN4cute5tupleIJNS5_1CILi128EEENS7_ILi32EEENS7_ILi256EEEEEELi256ENS_10bfloat16_tEfNS_4arch4Sm80ELb0ELb0ELb1ELb1ELb1ELb1ELb1ELb1EEENS1_21CollectiveEpilogueFwdINS6_IJS8_SA_S9_EEENS6_IJNS7_ILi1EEESI_SI_EEESC_SE_Li256ELb1ELb1ELb1ELb0EEENS1_36VarlenDynamicPersistentTileSchedulerILi128ELi32ELi256ELi256ELb1ELb1ELb0ELb0ELb1ELb1EEEEEEEEEvNT_6ParamsE:
        .type           _ZN7cutlass13device_kernelIN5flash19enable_sm80_to_sm89INS1_16FlashAttnFwdSm80INS1_25CollectiveMainloopFwdSm80ILi8ELi1ELb0EN4cute5tupleIJNS5_1CILi128EEENS7_ILi32EEENS7_ILi256EEEEEELi256ENS_10bfloat16_tEfNS_4arch4Sm80ELb0ELb0ELb1ELb1ELb1ELb1ELb1ELb1EEENS1_21CollectiveEpilogueFwdINS6_IJS8_SA_S9_EEENS6_IJNS7_ILi1EEESI_SI_EEESC_SE_Li256ELb1ELb1ELb1ELb0EEENS1_36VarlenDynamicPersistentTileSchedulerILi128ELi32ELi256ELi256ELb1ELb1ELb0ELb0ELb1ELb1EEEEEEEEEvNT_6ParamsE,@function
        .size           _ZN7cutlass13device_kernelIN5flash19enable_sm80_to_sm89INS1_16FlashAttnFwdSm80INS1_25CollectiveMainloopFwdSm80ILi8ELi1ELb0EN4cute5tupleIJNS5_1CILi128EEENS7_ILi32EEENS7_ILi256EEEEEELi256ENS_10bfloat16_tEfNS_4arch4Sm80ELb0ELb0ELb1ELb1ELb1ELb1ELb1ELb1EEENS1_21CollectiveEpilogueFwdINS6_IJS8_SA_S9_EEENS6_IJNS7_ILi1EEESI_SI_EEESC_SE_Li256ELb1ELb1ELb1ELb0EEENS1_36VarlenDynamicPersistentTileSchedulerILi128ELi32ELi256ELi256ELb1ELb1ELb0ELb0ELb1ELb1EEEEEEEEEvNT_6ParamsE,(.L_x_3234 - _ZN7cutlass13device_kernelIN5flash19enable_sm80_to_sm89INS1_16FlashAttnFwdSm80INS1_25CollectiveMainloopFwdSm80ILi8ELi1ELb0EN4cute5tupleIJNS5_1CILi128EEENS7_ILi32EEENS7_ILi256EEEEEELi256ENS_10bfloat16_tEfNS_4arch4Sm80ELb0ELb0ELb1ELb1ELb1ELb1ELb1ELb1EEENS1_21CollectiveEpilogueFwdINS6_IJS8_SA_S9_EEENS6_IJNS7_ILi1EEESI_SI_EEESC_SE_Li256ELb1ELb1ELb1ELb0EEENS1_36VarlenDynamicPersistentTileSchedulerILi128ELi32ELi256ELi256ELb1ELb1ELb0ELb0ELb1ELb1EEEEEEEEEvNT_6ParamsE)
        .other          _ZN7cutlass13device_kernelIN5flash19enable_sm80_to_sm89INS1_16FlashAttnFwdSm80INS1_25CollectiveMainloopFwdSm80ILi8ELi1ELb0EN4cute5tupleIJNS5_1CILi128EEENS7_ILi32EEENS7_ILi256EEEEEELi256ENS_10bfloat16_tEfNS_4arch4Sm80ELb0ELb0ELb1ELb1ELb1ELb1ELb1ELb1EEENS1_21CollectiveEpilogueFwdINS6_IJS8_SA_S9_EEENS6_IJNS7_ILi1EEESI_SI_EEESC_SE_Li256ELb1ELb1ELb1ELb0EEENS1_36VarlenDynamicPersistentTileSchedulerILi128ELi32ELi256ELi256ELb1ELb1ELb0ELb0ELb1ELb1EEEEEEEEEvNT_6ParamsE,@"STO_CUDA_ENTRY STV_DEFAULT"
_ZN7cutlass13device_kernelIN5flash19enable_sm80_to_sm89INS1_16FlashAttnFwdSm80INS1_25CollectiveMainloopFwdSm80ILi8ELi1ELb0EN4cute5tupleIJNS5_1CILi128EEENS7_ILi32EEENS7_ILi256EEEEEELi256ENS_10bfloat16_tEfNS_4arch4Sm80ELb0ELb0ELb1ELb1ELb1ELb1ELb1ELb1EEENS1_21CollectiveEpilogueFwdINS6_IJS8_SA_S9_EEENS6_IJNS7_ILi1EEESI_SI_EEESC_SE_Li256ELb1ELb1ELb1ELb0EEENS1_36VarlenDynamicPersistentTileSchedulerILi128ELi32ELi256ELi256ELb1ELb1ELb0ELb0ELb1ELb1EEEEEEEEEvNT_6ParamsE:
[----:B------:R-:W-:-:S03]  /*0000*/  MOV R1, c[0x0][0x28] ;  /* 0x00000a0000017a02 */ /* 0x000fc60000000f00 */
[----:B------:R-:W1:Y:S01]  /*0010*/  S2R R2, SR_TID.X ;  /* 0x0000000000027919 */ /* 0x000e620000002100 */
[----:B------:R-:W-:Y:S01]  /*0020*/  IADD3 R1, R1, -0x58, RZ ;  /* 0xffffffa801017810 */ /* 0x000fe20007ffe0ff */
[----:B------:R-:W-:Y:S01]  /*0030*/  ULDC.64 UR8, c[0x0][0x118] ;  /* 0x0000460000087ab9 */ /* 0x000fe20000000a00 */
[----:B-1----:R-:W-:-:S05]  /*0040*/  SHF.R.U32.HI R0, RZ, 0x5, R2 ;  /* 0x00000005ff007819 */ /* 0x002fca0000011602 */
[----:B------:R-:W1:Y:S02]  /*0050*/  SHFL.IDX PT, R3, R0, RZ, 0x1f ;  /* 0x00001fff00037589 */ /* 0x000e6400000e0000 */
[----:B-1----:R-:W-:Y:S02]  /*0060*/  ISETP.NE.AND P0, PT, R3, RZ, PT ;  /* 0x000000ff0300720c */ /* 0x002fe40003f05270 */
[----:B------:R1:W-:Y:S11]  /*0070*/  STL [R1+0x44], R3 ;  /* 0x0000440301007387 */ /* 0x0003f60000100800 */
[----:B------:R-:W-:Y:S06]  /*0080*/  @P0 BAR.SYNC.DEFER_BLOCKING 0x5, 0x100 ;  /* 0x0144000000000b1d */ /* 0x000fec0000010000 */
[----:B------:R-:W2:Y:S04]  /*0090*/  @P0 LDS.128 R228, [0x20080] ;  /* 0x02008000ffe40984 */ /* 0x000ea80000000c00 */
[----:B------:R-:W-:Y:S06]  /*00a0*/  @P0 BAR.ARV 0x4, 0x100 ;  /* 0x0104000000000b1d */ /* 0x000fec0000002000 */
[----:B------:R-:W-:Y:S05]  /*00b0*/  @P0 BRA `(.L_x_157) ;  /* 0x00000a7000000947 */ /* 0x000fea0003800000 */
[----:B-1----:R-:W-:Y:S01]  /*00c0*/  LOP3.LUT R14, R2, 0x1f, RZ, 0xc0, !PT ;  /* 0x0000001f020e7812 */ /* 0x002fe200078ec0ff */
[----:B------:R-:W-:Y:S01]  /*00d0*/  CS2R R8, SRZ ;  /* 0x0000000000087805 */ /* 0x000fe2000001ff00 */
[----:B------:R-:W-:-:S02]  /*00e0*/  IMAD.MOV.U32 R7, RZ, RZ, RZ ;  /* 0x000000ffff077224 */ /* 0x000fc400078e00ff */
[----:B------:R-:W-:-:S04]  /*00f0*/  ISETP.NE.AND P6, PT, R14, 0x1f, PT ;  /* 0x0000001f0e00780c */ /* 0x000fc80003fc5270 */
[----:B------:R-:W-:-:S13]  /*0100*/  ISETP.GE.OR P0, PT, R14, c[0x0][0x53c], !P6 ;  /* 0x00014f000e007a0c */ /* 0x000fda0007706670 */
[----:B------:R-:W-:Y:S02]  /*0110*/  @!P0 IMAD.MOV.U32 R4, RZ, RZ, 0x4 ;  /* 0x00000004ff048424 */ /* 0x000fe400078e00ff */
[----:B------:R-:W-:Y:S02]  /*0120*/  @!P0 IMAD.MOV.U32 R2, RZ, RZ, 0x4 ;  /* 0x00000004ff028424 */ /* 0x000fe400078e00ff */
[----:B------:R-:W-:-:S04]  /*0130*/  @!P0 IMAD.WIDE.U32 R4, R14, R4, c[0x0][0x580] ;  /* 0x000160000e048625 */ /* 0x000fc800078e0004 */
[C---:B------:R-:W-:Y:S01]  /*0140*/  @!P0 IMAD.WIDE.U32 R2, R14.reuse, R2, c[0x0][0x578] ;  /* 0x00015e000e028625 */ /* 0x040fe200078e0002 */
[----:B------:R-:W3:Y:S04]  /*0150*/  @!P0 LDG.E R8, [R4.64] ;  /* 0x0000000804088981 */ /* 0x000ee8000c1e1900 */
[----:B------:R-:W3:Y:S01]  /*0160*/  @!P0 LDG.E R7, [R2.64] ;  /* 0x0000000802078981 */ /* 0x000ee2000c1e1900 */
[C---:B------:R-:W-:Y:S01]  /*0170*/  ISETP.NE.AND P5, PT, R14.reuse, RZ, PT ;  /* 0x000000ff0e00720c */ /* 0x040fe20003fa5270 */
[----:B------:R-:W1:Y:S01]  /*0180*/  S2UR UR4, SR_CTAID.X ;  /* 0x00000000000479c3 */ /* 0x000e620000002500 */
[C---:B------:R-:W-:Y:S02]  /*0190*/  ISETP.GE.U32.AND P4, PT, R14.reuse, 0x2, PT ;  /* 0x000000020e00780c */ /* 0x040fe40003f86070 */
[----:B------:R-:W-:-:S02]  /*01a0*/  ISETP.GE.U32.AND P3, PT, R14, 0x4, PT ;  /* 0x000000040e00780c */ /* 0x000fc40003f66070 */
[C---:B------:R-:W-:Y:S02]  /*01b0*/  ISETP.GE.U32.AND P2, PT, R14.reuse, 0x8, PT ;  /* 0x000000080e00780c */ /* 0x040fe40003f46070 */
[----:B------:R-:W-:Y:S01]  /*01c0*/  ISETP.GE.U32.AND P1, PT, R14, 0x10, PT ;  /* 0x000000100e00780c */ /* 0x000fe20003f26070 */
[----:B---3--:R-:W-:-:S05]  /*01d0*/  IMAD R4, R8, R7, RZ ;  /* 0x0000000708047224 */ /* 0x008fca00078e02ff */
[----:B------:R-:W3:Y:S02]  /*01e0*/  SHFL.UP PT, R0, R4, 0x1, RZ ;  /* 0x0420000004007989 */ /* 0x000ee400000e00ff */
[----:B---3--:R-:W-:-:S05]  /*01f0*/  SEL R0, R0, RZ, P5 ;  /* 0x000000ff00007207 */ /* 0x008fca0002800000 */
[----:B------:R-:W-:-:S05]  /*0200*/  IMAD.IADD R4, R4, 0x1, R0 ;  /* 0x0000000104047824 */ /* 0x000fca00078e0200 */
        /* <DEDUP_REMOVED lines=12> */
[----:B------:R-:W3:Y:S02]  /*02d0*/  SHFL.IDX PT, R6, R4, 0x1f, 0x1f ;  /* 0x03e01f0004067f89 */ /* 0x000ee400000e0000 */
[----:B---3--:R-:W-:-:S04]  /*02e0*/  IMAD R6, R6, c[0x0][0x538], RZ ;  /* 0x00014e0006067a24 */ /* 0x008fc800078e02ff */
[----:B------:R-:W-:Y:S01]  /*02f0*/  IMAD.MOV.U32 R0, RZ, RZ, R6 ;  /* 0x000000ffff007224 */ /* 0x000fe200078e0006 */
[----:B-1----:R-:W-:-:S13]  /*0300*/  ISETP.GT.AND P0, PT, R6, UR4, PT ;  /* 0x0000000406007c0c */ /* 0x002fda000bf04270 */
[----:B------:R-:W-:Y:S05]  /*0310*/  @P0 BRA `(.L_x_158) ;  /* 0x0000027000000947 */ /* 0x000fea0003800000 */
[----:B------:R-:W-:Y:S02]  /*0320*/  MOV R6, R0 ;  /* 0x0000000000067202 */ /* 0x000fe40000000f00 */
[----:B------:R-:W-:-:S04]  /*0330*/  MOV R9, RZ ;  /* 0x000000ff00097202 */ /* 0x000fc80000000f00 */
.L_x_162:
        /* <DEDUP_REMOVED lines=12> */
[----:B------:R-:W3:Y:S04]  /*0400*/  @!P0 LDG.E R8, [R4.64] ;  /* 0x0000000804088981 */ /* 0x000ee8000c1e1900 */
[----:B------:R-:W3:Y:S02]  /*0410*/  @!P0 LDG.E R7, [R2.64] ;  /* 0x0000000802078981 */ /* 0x000ee4000c1e1900 */
[----:B---3--:R-:W-:Y:S01]  /*0420*/  IMAD R5, R8, R7, RZ ;  /* 0x0000000708057224 */ /* 0x008fe200078e02ff */
[----:B------:R-:W-:Y:S05]  /*0430*/  BRA.DIV ~URZ, `(.L_x_160) ;  /* 0x00016f327f007947 */ /* 0x000fea000b800000 */
[----:B------:R1:W3:Y:S02]  /*0440*/  SHFL.UP PT, R0, R5, 0x1, RZ ;  /* 0x0420000005007989 */ /* 0x0002e400000e00ff */
.L_x_334:
        /* <DEDUP_REMOVED lines=16> */
.L_x_335:
[----:B---3--:R-:W-:-:S05]  /*0550*/  IMAD R0, R0, c[0x0][0x538], RZ ;  /* 0x00014e0000007a24 */ /* 0x008fca00078e02ff */
[----:B------:R-:W-:-:S04]  /*0560*/  IADD3 R6, R0, R6, RZ ;  /* 0x0000000600067210 */ /* 0x000fc80007ffe0ff */
[----:B------:R-:W-:-:S13]  /*0570*/  ISETP.GT.AND P0, PT, R6, UR4, PT ;  /* 0x0000000406007c0c */ /* 0x000fda000bf04270 */
[----:B-12---:R-:W-:Y:S05]  /*0580*/  @!P0 BRA `(.L_x_162) ;  /* 0xfffffdb000008947 */ /* 0x006fea000383ffff */
.L_x_158:
[----:B------:R-:W-:-:S05]  /*0590*/  IADD3 R12, -R0, R6, RZ ;  /* 0x00000006000c7210 */ /* 0x000fca0007ffe1ff */
[----:B------:R-:W-:-:S05]  /*05a0*/  IMAD R0, R4, c[0x0][0x538], R12 ;  /* 0x00014e0004007a24 */ /* 0x000fca00078e020c */
[----:B------:R-:W-:Y:S01]  /*05b0*/  ISETP.GT.AND P0, PT, R0, UR4, PT ;  /* 0x0000000400007c0c */ /* 0x000fe2000bf04270 */
[----:B------:R-:W-:-:S12]  /*05c0*/  BRA.DIV ~URZ, `(.L_x_163) ;  /* 0x00016fc27f007947 */ /* 0x000fd8000b800000 */
[----:B------:R-:W-:-:S04]  /*05d0*/  VOTE.ANY R0, PT, !P0 ;  /* 0x0000000000007806 */ /* 0x000fc800040e0100 */
.L_x_336:
[----:B------:R1:W3:Y:S01]  /*05e0*/  POPC R13, R0 ;  /* 0x00000000000d7309 */ /* 0x0002e20000000000 */
[----:B------:R-:W-:Y:S05]  /*05f0*/  BRA.DIV ~URZ, `(.L_x_164) ;  /* 0x00016fd27f007947 */ /* 0x000fea000b800000 */
[----:B---3--:R3:W4:Y:S01]  /*0600*/  SHFL.IDX PT, R11, R8, R13, 0x1f ;  /* 0x00001f0d080b7589 */ /* 0x00872200000e0000 */
[----:B------:R-:W-:-:S03]  /*0610*/  MOV R6, RZ ;  /* 0x000000ff00067202 */ /* 0x000fc60000000f00 */
[----:B------:R3:W1:Y:S04]  /*0620*/  SHFL.IDX PT, R10, R7, R13, 0x1f ;  /* 0x00001f0d070a7589 */ /* 0x00066800000e0000 */
.L_x_337:
[----:B------:R-:W-:Y:S01]  /*0630*/  ISETP.NE.AND P0, PT, R0, RZ, PT ;  /* 0x000000ff0000720c */ /* 0x000fe20003f05270 */
[----:B------:R-:W-:-:S12]  /*0640*/  BSSY B0, `(.L_x_165) ;  /* 0x0000005000007945 */ /* 0x000fd80003800000 */
[----:B------:R-:W-:Y:S05]  /*0650*/  @!P0 BRA `(.L_x_166) ;  /* 0x0000003000008947 */ /* 0x000fea0003800000 */
[----:B------:R-:W-:Y:S01]  /*0660*/  IADD3 R179, R13, -0x1, RZ ;  /* 0xffffffff0db37810 */ /* 0x000fe20007ffe0ff */
[----:B------:R-:W-:Y:S05]  /*0670*/  BRA.DIV ~URZ, `(.L_x_167) ;  /* 0x000170327f007947 */ /* 0x000fea000b800000 */
[----:B------:R3:W4:Y:S02]  /*0680*/  SHFL.IDX PT, R6, R4, R179, 0x1f ;  /* 0x00001fb304067589 */ /* 0x00072400000e0000 */
.L_x_166:
[----:B------:R-:W-:Y:S05]  /*0690*/  BSYNC B0 ;  /* 0x0000000000007941 */ /* 0x000fea0003800000 */
.L_x_165:
[----:B-1--4-:R-:W-:Y:S01]  /*06a0*/  IABS R0, R11 ;  /* 0x0000000b00007213 */ /* 0x012fe20000000000 */
[----:B--2---:R-:W-:Y:S02]  /*06b0*/  IMAD R228, R6, c[0x0][0x538], R12 ;  /* 0x00014e0006e47a24 */ /* 0x004fe400078e020c */
[----:B------:R-:W-:Y:S02]  /*06c0*/  IMAD.IADD R231, R13, 0x1, R9 ;  /* 0x000000010de77824 */ /* 0x000fe400078e0209 */
[----:B------:R-:W-:Y:S01]  /*06d0*/  IMAD.MOV.U32 R5, RZ, RZ, R0 ;  /* 0x000000ffff057224 */ /* 0x000fe200078e0000 */
[----:B------:R-:W-:Y:S02]  /*06e0*/  IABS R0, R10 ;  /* 0x0000000a00007213 */ /* 0x000fe40000000000 */
[----:B------:R-:W-:Y:S01]  /*06f0*/  IADD3 R229, -R228, UR4, RZ ;  /* 0x00000004e4e57c10 */ /* 0x000fe2000fffe1ff */
[----:B------:R-:W1:Y:S02]  /*0700*/  I2F.RP R2, R5 ;  /* 0x0000000500027306 */ /* 0x000e640000209400 */
[----:B---3--:R-:W-:Y:S01]  /*0710*/  IMAD.MOV.U32 R7, RZ, RZ, R0 ;  /* 0x000000ffff077224 */ /* 0x008fe200078e0000 */
[----:B------:R-:W-:-:S02]  /*0720*/  IABS R6, R229 ;  /* 0x000000e500067213 */ /* 0x000fc40000000000 */
[----:B------:R-:W-:-:S03]  /*0730*/  IABS R0, R11 ;  /* 0x0000000b00007213 */ /* 0x000fc60000000000 */
[----:B------:R-:W-:Y:S01]  /*0740*/  I2F.RP R8, R7 ;  /* 0x0000000700087306 */ /* 0x000fe20000209400 */
[----:B------:R-:W-:-:S07]  /*0750*/  IADD3 R0, RZ, -R0, RZ ;  /* 0x80000000ff007210 */ /* 0x000fce0007ffe0ff */
[----:B-1----:R-:W1:Y:S02]  /*0760*/  MUFU.RCP R2, R2 ;  /* 0x0000000200027308 */ /* 0x002e640000001000 */
[----:B-1----:R-:W-:-:S06]  /*0770*/  IADD3 R2, R2, 0xffffffe, RZ ;  /* 0x0ffffffe02027810 */ /* 0x002fcc0007ffe0ff */
[----:B------:R-:W1:Y:S02]  /*0780*/  F2I.FTZ.U32.TRUNC.NTZ R3, R2 ;  /* 0x0000000200037305 */ /* 0x000e64000021f000 */
[----:B-1----:R-:W-:-:S04]  /*0790*/  IMAD.MOV R2, RZ, RZ, -R3 ;  /* 0x000000ffff027224 */ /* 0x002fc800078e0a03 */
[----:B------:R-:W-:Y:S02]  /*07a0*/  IMAD R4, R2, R5, RZ ;  /* 0x0000000502047224 */ /* 0x000fe400078e02ff */
        /* <DEDUP_REMOVED lines=45> */
[----:B------:R-:W-:-:S04]  /*0a80*/  IMAD R2, R10, R2, R4 ;  /* 0x000000020a027224 */ /* 0x000fc800078e0204 */
[----:B------:R-:W-:Y:S01]  /*0a90*/  IMAD R230, R2, 0x10000, R0 ;  /* 0x0001000002e67824 */ /* 0x000fe200078e0200 */
[----:B------:R-:W-:Y:S05]  /*0aa0*/  BRA `(.L_x_168) ;  /* 0x0000004000007947 */ /* 0x000fea0003800000 */
.L_x_159:
[----:B--2---:R-:W-:Y:S01]  /*0ab0*/  IMAD.MOV.U32 R229, RZ, RZ, RZ ;  /* 0x000000ffffe57224 */ /* 0x004fe200078e00ff */
[----:B------:R-:W-:Y:S01]  /*0ac0*/  MOV R230, RZ ;  /* 0x000000ff00e67202 */ /* 0x000fe20000000f00 */
[----:B------:R-:W-:Y:S01]  /*0ad0*/  IMAD.U32 R228, RZ, RZ, UR4 ;  /* 0x00000004ffe47e24 */ /* 0x000fe2000f8e00ff */
[----:B------:R-:W-:Y:S02]  /*0ae0*/  MOV R231, c[0x0][0x53c] ;  /* 0x00014f0000e77a02 */ /* 0x000fe40000000f00 */
.L_x_168:
[----:B------:R-:W-:Y:S01]  /*0af0*/  ISETP.NE.AND P0, PT, R14, RZ, PT ;  /* 0x000000ff0e00720c */ /* 0x000fe20003f05270 */
[----:B------:R-:W-:-:S12]  /*0b00*/  WARPSYNC 0xffffffff ;  /* 0xffffffff00007948 */ /* 0x000fd80003800000 */
[----:B------:R1:W-:Y:S04]  /*0b10*/  @!P0 STS.128 [0x20080], R228 ;  /* 0x020080e4ff008388 */ /* 0x0003e80000000c00 */
[----:B------:R-:W-:Y:S06]  /*0b20*/  BAR.ARV 0x5, 0x100 ;  /* 0x0144000000007b1d */ /* 0x000fec0000002000 */
.L_x_157:
[----:B-12---:R-:W-:-:S13]  /*0b30*/  ISETP.GE.AND P0, PT, R231, c[0x0][0x53c], PT ;  /* 0x00014f00e7007a0c */ /* 0x006fda0003f06270 */
[----:B------:R-:W-:Y:S05]  /*0b40*/  @P0 EXIT ;  /* 0x000000000000094d */ /* 0x000fea0003800000 */
[----:B------:R-:W1:Y:S01]  /*0b50*/  S2R R14, SR_TID.X ;  /* 0x00000000000e7919 */ /* 0x000e620000002100 */
[----:B------:R-:W-:Y:S01]  /*0b60*/  IMAD.MOV.U32 R19, RZ, RZ, 0x40 ;  /* 0x00000040ff137424 */ /* 0x000fe200078e00ff */
[----:B------:R-:W-:Y:S02]  /*0b70*/  ULDC UR4, c[0x0][0x2ac] ;  /* 0x0000ab0000047ab9 */ /* 0x000fe40000000800 */
[----:B------:R-:W-:Y:S02]  /*0b80*/  ULDC UR6, c[0x0][0x1d0] ;  /* 0x0000740000067ab9 */ /* 0x000fe40000000800 */
[----:B------:R-:W-:Y:S01]  /*0b90*/  UIMAD UR6, UR4, UR6, URZ ;  /* 0x00000006040672a4 */ /* 0x000fe2000f8e023f */
[----:B-1----:R-:W-:-:S04]  /*0ba0*/  SHF.R.S32.HI R12, RZ, 0x1f, R14 ;  /* 0x0000001fff0c7819 */ /* 0x002fc8000001140e */
[CC--:B------:R-:W-:Y:S02]  /*0bb0*/  LEA.HI R3, R12.reuse, R14.reuse, RZ, 0x4 ;  /* 0x0000000e0c037211 */ /* 0x0c0fe400078f20ff */
[----:B------:R-:W-:Y:S02]  /*0bc0*/  LEA.HI R8, R12, R14, RZ, 0x2 ;  /* 0x0000000e0c087211 */ /* 0x000fe400078f10ff */
[C---:B------:R-:W-:Y:S02]  /*0bd0*/  LOP3.LUT R0, R3.reuse, 0xfffffff0, RZ, 0xc0, !PT ;  /* 0xfffffff003007812 */ /* 0x040fe400078ec0ff */
[----:B------:R-:W-:Y:S02]  /*0be0*/  SHF.R.S32.HI R4, RZ, 0x4, R3 ;  /* 0x00000004ff047819 */ /* 0x000fe40000011403 */
[----:B------:R-:W-:Y:S01]  /*0bf0*/  SHF.R.S32.HI R7, RZ, 0x2, R8 ;  /* 0x00000002ff077819 */ /* 0x000fe20000011408 */
[----:B------:R-:W-:Y:S01]  /*0c00*/  IMAD.IADD R0, R14, 0x1, -R0 ;  /* 0x000000010e007824 */ /* 0x000fe200078e0a00 */
[----:B------:R-:W-:-:S02]  /*0c10*/  LEA.HI R3, R3, R4, RZ, 0x1 ;  /* 0x0000000403037211 */ /* 0x000fc400078f08ff */
[----:B------:R-:W-:Y:S02]  /*0c20*/  SHF.R.S32.HI R2, RZ, 0x1f, R8 ;  /* 0x0000001fff027819 */ /* 0x000fe40000011408 */
[----:B------:R-:W-:Y:S02]  /*0c30*/  SHF.R.S32.HI R5, RZ, 0x1f, R0 ;  /* 0x0000001fff057819 */ /* 0x000fe40000011400 */
[----:B------:R-:W-:Y:S02]  /*0c40*/  LOP3.LUT R3, R3, 0xfffffffe, RZ, 0xc0, !PT ;  /* 0xfffffffe03037812 */ /* 0x000fe400078ec0ff */
[----:B------:R-:W-:Y:S02]  /*0c50*/  LEA.HI R2, R2, R7, RZ, 0x3 ;  /* 0x0000000702027211 */ /* 0x000fe400078f18ff */
[----:B------:R-:W-:Y:S01]  /*0c60*/  LEA.HI R13, R5, R0, RZ, 0x3 ;  /* 0x00000000050d7211 */ /* 0x000fe200078f18ff */
[----:B------:R-:W-:Y:S01]  /*0c70*/  IMAD.IADD R11, R4, 0x1, -R3 ;  /* 0x00000001040b7824 */ /* 0x000fe200078e0a03 */
[----:B------:R-:W-:-:S02]  /*0c80*/  LOP3.LUT R2, R2, 0xfffffff8, RZ, 0xc0, !PT ;  /* 0xfffffff802027812 */ /* 0x000fc400078ec0ff */
[----:B------:R-:W-:Y:S02]  /*0c90*/  LOP3.LUT R3, R13, 0xfffffff8, RZ, 0xc0, !PT ;  /* 0xfffffff80d037812 */ /* 0x000fe400078ec0ff */
[CC--:B------:R-:W-:Y:S01]  /*0ca0*/  LEA.HI R208, R12.reuse, R14.reuse, RZ, 0x3 ;  /* 0x0000000e0cd07211 */ /* 0x0c0fe200078f18ff */
[----:B------:R-:W-:Y:S01]  /*0cb0*/  IMAD.IADD R7, R7, 0x1, -R2 ;  /* 0x0000000107077824 */ /* 0x000fe200078e0a02 */
[----:B------:R-:W-:Y:S01]  /*0cc0*/  LEA.HI R6, R12, R14, RZ, 0x5 ;  /* 0x0000000e0c067211 */ /* 0x000fe200078f28ff */
[----:B------:R-:W-:Y:S01]  /*0cd0*/  IMAD.IADD R5, R0, 0x1, -R3 ;  /* 0x0000000100057824 */ /* 0x000fe200078e0a03 */
[----:B------:R-:W-:Y:S02]  /*0ce0*/  LOP3.LUT R2, R208, 0xfffffff8, RZ, 0xc0, !PT ;  /* 0xfffffff8d0027812 */ /* 0x000fe400078ec0ff */
[----:B------:R-:W-:Y:S02]  /*0cf0*/  LOP3.LUT R0, R6, 0xffffffe0, RZ, 0xc0, !PT ;  /* 0xffffffe006007812 */ /* 0x000fe400078ec0ff */
[----:B------:R-:W-:Y:S01]  /*0d00*/  SHF.R.S32.HI R4, RZ, 0x5, R6 ;  /* 0x00000005ff047819 */ /* 0x000fe20000011406 */
[C---:B------:R-:W-:Y:S01]  /*0d10*/  IMAD.IADD R212, R14.reuse, 0x1, -R2 ;  /* 0x000000010ed47824 */ /* 0x040fe200078e0a02 */
[----:B------:R-:W-:Y:S01]  /*0d20*/  SHF.R.S32.HI R2, RZ, 0x1f, R6 ;  /* 0x0000001fff027819 */ /* 0x000fe20000011406 */
[----:B------:R-:W-:Y:S01]  /*0d30*/  IMAD.IADD R28, R14, 0x1, -R0 ;  /* 0x000000010e1c7824 */ /* 0x000fe200078e0a00 */
[----:B------:R-:W-:Y:S01]  /*0d40*/  LOP3.LUT R3, R8, 0xfffffffc, RZ, 0xc0, !PT ;  /* 0xfffffffc08037812 */ /* 0x000fe200078ec0ff */
[----:B------:R-:W-:Y:S01]  /*0d50*/  IMAD.SHL.U32 R8, R212, 0x40, RZ ;  /* 0x00000040d4087824 */ /* 0x000fe200078e00ff */
[----:B------:R-:W-:Y:S01]  /*0d60*/  LEA.HI R0, R2, R4, RZ, 0x3 ;  /* 0x0000000402007211 */ /* 0x000fe200078f18ff */
[----:B------:R-:W-:Y:S01]  /*0d70*/  IMAD.SHL.U32 R138, R212, 0x4, RZ ;  /* 0x00000004d48a7824 */ /* 0x000fe200078e00ff */
[----:B------:R-:W-:Y:S01]  /*0d80*/  SHF.R.S32.HI R9, RZ, 0x1f, R28 ;  /* 0x0000001fff097819 */ /* 0x000fe2000001141c */
[----:B------:R-:W-:Y:S01]  /*0d90*/  IMAD.IADD R6, R14, 0x1, -R3 ;  /* 0x000000010e067824 */ /* 0x000fe200078e0a03 */
[----:B------:R-:W-:Y:S01]  /*0da0*/  LOP3.LUT R2, R8, 0x1c0, RZ, 0xc0, !PT ;  /* 0x000001c008027812 */ /* 0x000fe200078ec0ff */
[----:B------:R-:W-:Y:S01]  /*0db0*/  IMAD.SHL.U32 R132, R212, 0x8, RZ ;  /* 0x00000008d4847824 */ /* 0x000fe200078e00ff */
[----:B------:R-:W-:-:S02]  /*0dc0*/  LOP3.LUT R0, R0, 0xffffff8, RZ, 0xc0, !PT ;  /* 0x0ffffff800007812 */ /* 0x000fc400078ec0ff */
[----:B------:R-:W-:Y:S02]  /*0dd0*/  LEA.HI R16, R9, R28, RZ, 0x2 ;  /* 0x0000001c09107211 */ /* 0x000fe400078f10ff */
[----:B------:R-:W-:Y:S01]  /*0de0*/  LOP3.LUT R9, R7, 0x1, RZ, 0xc0, !PT ;  /* 0x0000000107097812 */ /* 0x000fe200078ec0ff */
[----:B------:R-:W-:Y:S01]  /*0df0*/  IMAD.IADD R3, R4, 0x1, -R0 ;  /* 0x0000000104037824 */ /* 0x000fe200078e0a00 */
[----:B------:R-:W-:Y:S02]  /*0e00*/  LOP3.LUT R10, R2, 0x8, R208, 0xf8, !PT ;  /* 0x00000008020a7812 */ /* 0x000fe400078ef8d0 */
[----:B------:R-:W-:Y:S02]  /*0e10*/  SHF.R.U32.HI R8, RZ, 0x3, R2 ;  /* 0x00000003ff087819 */ /* 0x000fe40000011602 */
[----:B------:R-:W-:Y:S02]  /*0e20*/  SHF.R.S32.HI R2, RZ, 0x2, R16 ;  /* 0x00000002ff027819 */ /* 0x000fe40000011410 */
[----:B------:R-:W-:-:S02]  /*0e30*/  ISETP.NE.U32.AND P0, PT, R9, 0x1, PT ;  /* 0x000000010900780c */ /* 0x000fc40003f05070 */
[----:B------:R-:W-:Y:S01]  /*0e40*/  LOP3.LUT R9, R10, R8, RZ, 0x3c, !PT ;  /* 0x000000080a097212 */ /* 0x000fe200078e3cff */
[----:B------:R-:W-:Y:S01]  /*0e50*/  IMAD R26, R3, 0x10, R2 ;  /* 0x00000010031a7824 */ /* 0x000fe200078e0202 */
[----:B------:R-:W-:Y:S01]  /*0e60*/  LEA.HI R10, R12, R14, RZ, 0x6 ;  /* 0x0000000e0c0a7211 */ /* 0x000fe200078f30ff */
[----:B------:R-:W-:Y:S01]  /*0e70*/  IMAD.SHL.U32 R12, R4, 0x400, RZ ;  /* 0x00000400040c7824 */ /* 0x000fe200078e00ff */
[C---:B------:R-:W-:Y:S01]  /*0e80*/  R2P PR, R7.reuse, 0x6 ;  /* 0x0000000607007804 */ /* 0x040fe20000000000 */
[----:B------:R-:W-:Y:S01]  /*0e90*/  IMAD.SHL.U32 R2, R7, 0x40, RZ ;  /* 0x0000004007027824 */ /* 0x000fe200078e00ff */
[C---:B------:R-:W-:Y:S01]  /*0ea0*/  LOP3.LUT P4, RZ, R5.reuse, 0x2, RZ, 0xc0, !PT ;  /* 0x0000000205ff7812 */ /* 0x040fe2000788c0ff */
[C---:B------:R-:W-:Y:S01]  /*0eb0*/  IMAD.SHL.U32 R4, R5.reuse, 0x40, RZ ;  /* 0x0000004005047824 */ /* 0x040fe200078e00ff */
[----:B------:R-:W-:Y:S01]  /*0ec0*/  LOP3.LUT P3, RZ, R5, 0x4, RZ, 0xc0, !PT ;  /* 0x0000000405ff7812 */ /* 0x000fe2000786c0ff */
[----:B------:R-:W-:Y:S01]  /*0ed0*/  IMAD.SHL.U32 R5, R11, 0x8, RZ ;  /* 0x000000080b057824 */ /* 0x000fe200078e00ff */
[----:B------:R-:W-:Y:S01]  /*0ee0*/  LOP3.LUT R3, R2, 0x1c0, RZ, 0xc0, !PT ;  /* 0x000001c002037812 */ /* 0x000fe200078ec0ff */
[----:B------:R-:W-:Y:S01]  /*0ef0*/  STL [R1+0x4c], R26 ;  /* 0x00004c1a01007387 */ /* 0x000fe20000100800 */
[----:B------:R-:W-:-:S02]  /*0f00*/  LOP3.LUT R2, R4, 0x1c0, RZ, 0xc0, !PT ;  /* 0x000001c004027812 */ /* 0x000fc400078ec0ff */
[----:B------:R-:W-:Y:S02]  /*0f10*/  LEA.HI R0, R6, R6, RZ, 0x1 ;  /* 0x0000000606007211 */ /* 0x000fe400078f08ff */
[----:B------:R-:W-:Y:S02]  /*0f20*/  LEA.HI R4, R3, R3, RZ, 0x1d ;  /* 0x0000000303047211 */ /* 0x000fe400078fe8ff */
[----:B------:R-:W-:Y:S02]  /*0f30*/  LOP3.LUT R5, R2, 0x8, R5, 0xf8, !PT ;  /* 0x0000000802057812 */ /* 0x000fe400078ef805 */
[----:B------:R-:W-:Y:S01]  /*0f40*/  SHF.R.U32.HI R3, RZ, 0x3, R2 ;  /* 0x00000003ff037819 */ /* 0x000fe20000011602 */
[----:B------:R-:W-:Y:S01]  /*0f50*/  IMAD.SHL.U32 R2, R10, 0x8, RZ ;  /* 0x000000080a027824 */ /* 0x000fe200078e00ff */
[----:B------:R-:W-:Y:S02]  /*0f60*/  SHF.R.S32.HI R208, RZ, 0x3, R208 ;  /* 0x00000003ffd07819 */ /* 0x000fe400000114d0 */
[----:B------:R-:W-:Y:S01]  /*0f70*/  LOP3.LUT R8, R0, 0x1ffffffe, RZ, 0xc0, !PT ;  /* 0x1ffffffe00087812 */ /* 0x000fe200078ec0ff */
[----:B------:R-:W-:Y:S01]  /*0f80*/  IMAD R0, R11, 0x200, R9 ;  /* 0x000002000b007824 */ /* 0x000fe200078e0209 */
[----:B------:R-:W-:Y:S01]  /*0f90*/  LOP3.LUT R219, R2, 0xfffffe00, RZ, 0xc0, !PT ;  /* 0xfffffe0002db7812 */ /* 0x000fe200078ec0ff */
[C---:B------:R-:W-:Y:S01]  /*0fa0*/  IMAD.SHL.U32 R2, R208.reuse, 0x40, RZ ;  /* 0x00000040d0027824 */ /* 0x040fe200078e00ff */
[----:B------:R-:W-:Y:S01]  /*0fb0*/  IADD3 R17, R208, 0x20, RZ ;  /* 0x00000020d0117810 */ /* 0x000fe20007ffe0ff */
[----:B------:R-:W-:Y:S01]  /*0fc0*/  IMAD.IADD R18, R6, 0x1, -R8 ;  /* 0x0000000106127824 */ /* 0x000fe200078e0a08 */
[----:B------:R-:W-:Y:S01]  /*0fd0*/  IADD3 R15, R208, 0x40, RZ ;  /* 0x00000040d00f7810 */ /* 0x000fe20007ffe0ff */
[----:B------:R-:W-:Y:S01]  /*0fe0*/  IMAD R6, R6, 0x2, R12 ;  /* 0x0000000206067824 */ /* 0x000fe200078e020c */
[----:B------:R-:W-:Y:S01]  /*0ff0*/  LOP3.LUT R11, R5, R3, RZ, 0x3c, !PT ;  /* 0x00000003050b7212 */ /* 0x000fe200078e3cff */
[----:B------:R-:W-:Y:S01]  /*1000*/  IMAD.SHL.U32 R3, R17, 0x40, RZ ;  /* 0x0000004011037824 */ /* 0x000fe200078e00ff */
[----:B------:R-:W-:Y:S01]  /*1010*/  IADD3 R14, R208, 0x60, RZ ;  /* 0x00000060d00e7810 */ /* 0x000fe20007ffe0ff */
[----:B------:R-:W-:Y:S01]  /*1020*/  IMAD.IADD R8, R6, 0x1, R4 ;  /* 0x0000000106087824 */ /* 0x000fe200078e0204 */
[----:B------:R-:W-:Y:S01]  /*1030*/  LOP3.LUT R217, R2, 0x1c0, RZ, 0xc0, !PT ;  /* 0x000001c002d97812 */ /* 0x000fe200078ec0ff */
[----:B------:R-:W-:Y:S01]  /*1040*/  IMAD.SHL.U32 R2, R15, 0x40, RZ ;  /* 0x000000400f027824 */ /* 0x000fe200078e00ff */
[----:B------:R-:W-:Y:S01]  /*1050*/  SHF.R.S32.HI R4, RZ, 0x1f, R17 ;  /* 0x0000001fff047819 */ /* 0x000fe20000011411 */
[----:B------:R-:W-:Y:S01]  /*1060*/  IMAD.SHL.U32 R7, R14, 0x40, RZ ;  /* 0x000000400e077824 */ /* 0x000fe200078e00ff */
[----:B------:R-:W-:Y:S01]  /*1070*/  SHF.R.S32.HI R5, RZ, 0x1f, R15 ;  /* 0x0000001fff057819 */ /* 0x000fe2000001140f */
[----:B------:R-:W-:Y:S01]  /*1080*/  IMAD.SHL.U32 R236, R8, 0x2, RZ ;  /* 0x0000000208ec7824 */ /* 0x000fe200078e00ff */
[----:B------:R-:W-:Y:S01]  /*1090*/  SHF.R.S32.HI R6, RZ, 0x1f, R14 ;  /* 0x0000001fff067819 */ /* 0x000fe2000001140e */
[----:B------:R-:W-:Y:S01]  /*10a0*/  IMAD R218, R212, 0x20, R208 ;  /* 0x00000020d4da7824 */ /* 0x000fe200078e02d0 */
[----:B------:R-:W-:-:S02]  /*10b0*/  IADD3 R140, R138, 0x40, RZ ;  /* 0x000000408a8c7810 */ /* 0x000fc40007ffe0ff */
[----:B------:R-:W-:Y:S02]  /*10c0*/  LOP3.LUT R31, R3, 0x1c0, RZ, 0xc0, !PT ;  /* 0x000001c0031f7812 */ /* 0x000fe400078ec0ff */
[----:B------:R-:W-:Y:S01]  /*10d0*/  LEA.HI R4, R4, R17, RZ, 0x3 ;  /* 0x0000001104047211 */ /* 0x000fe200078f18ff */
[----:B------:R-:W-:Y:S01]  /*10e0*/  IMAD.IADD R135, R138, 0x1, R140 ;  /* 0x000000018a877824 */ /* 0x000fe200078e028c */
[----:B------:R-:W-:Y:S01]  /*10f0*/  LEA.HI R3, R5, R15, RZ, 0x3 ;  /* 0x0000000f05037211 */ /* 0x000fe200078f18ff */
[----:B------:R-:W-:Y:S01]  /*1100*/  IMAD.SHL.U32 R5, R13, 0x40, RZ ;  /* 0x000000400d057824 */ /* 0x000fe200078e00ff */
[----:B------:R-:W-:Y:S01]  /*1110*/  LOP3.LUT R30, R2, 0x1c0, RZ, 0xc0, !PT ;  /* 0x000001c0021e7812 */ /* 0x000fe200078ec0ff */
[----:B------:R-:W-:Y:S01]  /*1120*/  IMAD.SHL.U32 R4, R4, 0x40, RZ ;  /* 0x0000004004047824 */ /* 0x000fe200078e00ff */
[----:B------:R-:W-:Y:S01]  /*1130*/  LEA.HI R2, R6, R14, RZ, 0x3 ;  /* 0x0000000e06027211 */ /* 0x000fe200078f18ff */
[----:B------:R-:W-:Y:S01]  /*1140*/  IMAD.SHL.U32 R6, R3, 0x40, RZ ;  /* 0x0000004003067824 */ /* 0x000fe200078e00ff */
[----:B------:R-:W-:-:S02]  /*1150*/  LOP3.LUT R9, R5, 0xfffffe00, RZ, 0xc0, !PT ;  /* 0xfffffe0005097812 */ /* 0x000fc400078ec0ff */
[----:B------:R-:W-:Y:S01]  /*1160*/  LOP3.LUT R24, R4, 0xfffffe00, RZ, 0xc0, !PT ;  /* 0xfffffe0004187812 */ /* 0x000fe200078ec0ff */
[----:B------:R-:W-:Y:S01]  /*1170*/  IMAD.SHL.U32 R3, R2, 0x40, RZ ;  /* 0x0000004002037824 */ /* 0x000fe200078e00ff */
[----:B------:R-:W-:Y:S02]  /*1180*/  SHF.R.S32.HI R2, RZ, 0x1f, R135 ;  /* 0x0000001fff027819 */ /* 0x000fe40000011487 */
[----:B------:R-:W-:Y:S01]  /*1190*/  LOP3.LUT R29, R7, 0x1c0, RZ, 0xc0, !PT ;  /* 0x000001c0071d7812 */ /* 0x000fe200078ec0ff */
[----:B------:R-:W-:Y:S01]  /*11a0*/  STL [R1+0xc], R24 ;  /* 0x00000c1801007387 */ /* 0x000fe20000100800 */
[CC--:B------:R-:W-:Y:S02]  /*11b0*/  LEA.HI R4, R2.reuse, R135.reuse, RZ, 0x6 ;  /* 0x0000008702047211 */ /* 0x0c0fe400078f30ff */
[----:B------:R-:W-:Y:S02]  /*11c0*/  LEA.HI R5, R2, R135, RZ, 0x3 ;  /* 0x0000008702057211 */ /* 0x000fe400078f18ff */
[----:B------:R-:W-:Y:S01]  /*11d0*/  LOP3.LUT R20, R3, 0xfffffe00, RZ, 0xc0, !PT ;  /* 0xfffffe0003147812 */ /* 0x000fe200078ec0ff */
[----:B------:R-:W-:Y:S01]  /*11e0*/  IMAD.SHL.U32 R2, R4, 0x80, RZ ;  /* 0x0000008004027824 */ /* 0x000fe200078e00ff */
[----:B------:R-:W-:-:S02]  /*11f0*/  SHF.R.U32.HI R27, RZ, 0x3, R217 ;  /* 0x00000003ff1b7819 */ /* 0x000fc400000116d9 */
[----:B------:R-:W-:Y:S02]  /*1200*/  SHF.R.U32.HI R25, RZ, 0x3, R31 ;  /* 0x00000003ff197819 */ /* 0x000fe4000001161f */
[--C-:B------:R-:W-:Y:S02]  /*1210*/  LOP3.LUT R4, R217, 0x38, R5.reuse, 0xf8, !PT ;  /* 0x00000038d9047812 */ /* 0x100fe400078ef805 */
[----:B------:R-:W-:Y:S02]  /*1220*/  LOP3.LUT R3, R31, 0x38, R5, 0xf8, !PT ;  /* 0x000000381f037812 */ /* 0x000fe400078ef805 */
[----:B------:R-:W-:Y:S02]  /*1230*/  SHF.R.U32.HI R23, RZ, 0x3, R30 ;  /* 0x00000003ff177819 */ /* 0x000fe4000001161e */
[----:B------:R-:W-:Y:S02]  /*1240*/  SHF.R.U32.HI R21, RZ, 0x3, R29 ;  /* 0x00000003ff157819 */ /* 0x000fe4000001161d */
[----:B------:R-:W-:-:S02]  /*1250*/  LOP3.LUT R7, R30, 0x38, R5, 0xf8, !PT ;  /* 0x000000381e077812 */ /* 0x000fc400078ef805 */
[----:B------:R-:W-:Y:S02]  /*1260*/  LOP3.LUT R10, R29, 0x38, R5, 0xf8, !PT ;  /* 0x000000381d0a7812 */ /* 0x000fe400078ef805 */
[----:B------:R-:W-:Y:S02]  /*1270*/  LOP3.LUT R22, R6, 0xfffffe00, RZ, 0xc0, !PT ;  /* 0xfffffe0006167812 */ /* 0x000fe400078ec0ff */
[----:B------:R-:W-:Y:S02]  /*1280*/  LOP3.LUT R8, R4, R27, RZ, 0x3c, !PT ;  /* 0x0000001b04087212 */ /* 0x000fe400078e3cff */
[----:B------:R-:W-:Y:S01]  /*1290*/  LOP3.LUT R6, R3, R25, RZ, 0x3c, !PT ;  /* 0x0000001903067212 */ /* 0x000fe200078e3cff */
[----:B------:R-:W-:Y:S01]  /*12a0*/  STL [R1+0x8], R22 ;  /* 0x0000081601007387 */ /* 0x000fe20000100800 */
[----:B------:R-:W-:Y:S02]  /*12b0*/  LOP3.LUT R2, R2, 0xffffe000, RZ, 0xc0, !PT ;  /* 0xffffe00002027812 */ /* 0x000fe400078ec0ff */
[----:B------:R-:W-:Y:S01]  /*12c0*/  LOP3.LUT R4, R7, R23, RZ, 0x3c, !PT ;  /* 0x0000001707047212 */ /* 0x000fe200078e3cff */
[----:B------:R-:W-:Y:S01]  /*12d0*/  STL [R1+0x4], R20 ;  /* 0x0000041401007387 */ /* 0x000fe20000100800 */
[----:B------:R-:W-:-:S02]  /*12e0*/  LOP3.LUT R3, R10, R21, RZ, 0x3c, !PT ;  /* 0x000000150a037212 */ /* 0x000fc400078e3cff */
[-C--:B------:R-:W-:Y:S02]  /*12f0*/  IADD3 R17, R8, R2.reuse, R219 ;  /* 0x0000000208117210 */ /* 0x080fe40007ffe0db */
[-C--:B------:R-:W-:Y:S02]  /*1300*/  IADD3 R15, R6, R2.reuse, R24 ;  /* 0x00000002060f7210 */ /* 0x080fe40007ffe018 */
[-C--:B------:R-:W-:Y:S02]  /*1310*/  IADD3 R14, R4, R2.reuse, R22 ;  /* 0x00000002040e7210 */ /* 0x080fe40007ffe016 */
[----:B------:R-:W-:Y:S02]  /*1320*/  IADD3 R13, R3, R2, R20 ;  /* 0x00000002030d7210 */ /* 0x000fe40007ffe014 */
[C---:B------:R-:W-:Y:S02]  /*1330*/  IADD3 R2, R236.reuse, 0x80, RZ ;  /* 0x00000080ec027810 */ /* 0x040fe40007ffe0ff */
[----:B------:R-:W-:-:S02]  /*1340*/  IADD3 R237, R236, 0x70, RZ ;  /* 0x00000070eced7810 */ /* 0x000fc40007ffe0ff */
[----:B------:R-:W-:Y:S02]  /*1350*/  @P0 IADD3 R237, R2, 0x10, RZ ;  /* 0x0000001002ed0810 */ /* 0x000fe40007ffe0ff */
[----:B------:R-:W-:Y:S02]  /*1360*/  LOP3.LUT R2, R217, 0x38, R132, 0xf8, !PT ;  /* 0x00000038d9027812 */ /* 0x000fe400078ef884 */
[----:B------:R-:W-:Y:S02]  /*1370*/  IADD3 R142, R138, 0x20, RZ ;  /* 0x000000208a8e7810 */ /* 0x000fe40007ffe0ff */
[CC--:B------:R-:W-:Y:S01]  /*1380*/  IADD3 R3, R11.reuse, R9.reuse, R12 ;  /* 0x000000090b037210 */ /* 0x0c0fe20007ffe00c */
[----:B------:R-:W-:Y:S01]  /*1390*/  IMAD.MOV.U32 R12, RZ, RZ, 0x20 ;  /* 0x00000020ff0c7424 */ /* 0x000fe200078e00ff */
[----:B------:R-:W-:Y:S02]  /*13a0*/  LOP3.LUT R4, R11, R9, RZ, 0xfc, !PT ;  /* 0x000000090b047212 */ /* 0x000fe400078efcff */
[----:B------:R-:W-:-:S02]  /*13b0*/  LOP3.LUT R27, R2, R27, RZ, 0x3c, !PT ;  /* 0x0000001b021b7212 */ /* 0x000fc400078e3cff */
[----:B------:R-:W-:Y:S01]  /*13c0*/  LOP3.LUT R9, R30, 0x38, R132, 0xf8, !PT ;  /* 0x000000381e097812 */ /* 0x000fe200078ef884 */
[----:B------:R-:W-:Y:S01]  /*13d0*/  IMAD.SHL.U32 R30, R142, 0x2, RZ ;  /* 0x000000028e1e7824 */ /* 0x000fe200078e00ff */
[----:B------:R-:W-:Y:S01]  /*13e0*/  LOP3.LUT R8, R16, 0x7ffffffc, RZ, 0xc0, !PT ;  /* 0x7ffffffc10087812 */ /* 0x000fe200078ec0ff */
[----:B------:R-:W-:Y:S01]  /*13f0*/  IMAD.SHL.U32 R16, R140, 0x2, RZ ;  /* 0x000000028c107824 */ /* 0x000fe200078e00ff */
[----:B------:R-:W-:Y:S01]  /*1400*/  IADD3 R141, R138, 0x60, RZ ;  /* 0x000000608a8d7810 */ /* 0x000fe20007ffe0ff */
[----:B------:R-:W-:Y:S01]  /*1410*/  STL [R1+0x48], R27 ;  /* 0x0000481b01007387 */ /* 0x000fe20000100800 */
[----:B------:R-:W-:Y:S01]  /*1420*/  SHF.R.S32.HI R6, RZ, 0x1f, R208 ;  /* 0x0000001fff067819 */ /* 0x000fe200000114d0 */
[----:B------:R-:W-:Y:S01]  /*1430*/  IMAD.IADD R8, R28, 0x1, -R8 ;  /* 0x000000011c087824 */ /* 0x000fe200078e0a08 */
[----:B------:R-:W-:Y:S01]  /*1440*/  SHF.R.S32.HI R7, RZ, 0x1f, R142 ;  /* 0x0000001fff077819 */ /* 0x000fe2000001148e */
[----:B------:R1:W-:Y:S01]  /*1450*/  STL [R1+0x38], R30 ;  /* 0x0000381e01007387 */ /* 0x0003e20000100800 */
[----:B------:R-:W-:Y:S01]  /*1460*/  SHF.R.S32.HI R6, RZ, 0x1f, R140 ;  /* 0x0000001fff067819 */ /* 0x000fe2000001148c */
[----:B------:R-:W-:Y:S01]  /*1470*/  IMAD.SHL.U32 R248, R8, 0x2, RZ ;  /* 0x0000000208f87824 */ /* 0x000fe200078e00ff */
[--C-:B------:R-:W-:Y:S01]  /*1480*/  LOP3.LUT R11, R29, 0x38, R132.reuse, 0xf8, !PT ;  /* 0x000000381d0b7812 */ /* 0x100fe200078ef884 */
[----:B------:R-:W-:Y:S01]  /*1490*/  IMAD.SHL.U32 R29, R141, 0x2, RZ ;  /* 0x000000028d1d7824 */ /* 0x000fe200078e00ff */
[----:B------:R-:W-:Y:S01]  /*14a0*/  SHF.R.S32.HI R2, RZ, 0x1f, R141 ;  /* 0x0000001fff027819 */ /* 0x000fe2000001148d */
[----:B------:R2:W-:Y:S01]  /*14b0*/  STL [R1+0x3c], R16 ;  /* 0x00003c1001007387 */ /* 0x0005e20000100800 */
[----:B------:R-:W-:Y:S01]  /*14c0*/  LOP3.LUT R10, R31, 0x38, R132, 0xf8, !PT ;  /* 0x000000381f0a7812 */ /* 0x000fe200078ef884 */
[----:B------:R-:W-:Y:S01]  /*14d0*/  IMAD R8, R18, 0x8, R26 ;  /* 0x0000000812087824 */ /* 0x000fe200078e021a */
[----:B------:R-:W-:Y:S01]  /*14e0*/  SHF.L.U64.HI R2, R141, 0x1, R2 ;  /* 0x000000018d027819 */ /* 0x000fe20000010202 */
[----:B------:R-:W-:Y:S01]  /*14f0*/  STL [R1+0x40], R29 ;  /* 0x0000401d01007387 */ /* 0x000fe20000100800 */
[----:B------:R-:W-:-:S02]  /*1500*/  LOP3.LUT R10, R24, R10, R25, 0xf6, !PT ;  /* 0x0000000a180a7212 */ /* 0x000fc400078ef619 */
[----:B------:R-:W-:Y:S02]  /*1510*/  LOP3.LUT R9, R22, R9, R23, 0xf6, !PT ;  /* 0x0000000916097212 */ /* 0x000fe400078ef617 */
[----:B------:R-:W-:Y:S02]  /*1520*/  LEA R143, R0, 0xc080, 0x1 ;  /* 0x0000c080008f7811 */ /* 0x000fe400078e08ff */
[----:B------:R-:W-:Y:S02]  /*1530*/  SHF.R.S32.HI R0, RZ, 0x3, R5 ;  /* 0x00000003ff007819 */ /* 0x000fe40000011405 */
[----:B------:R-:W-:Y:S02]  /*1540*/  LEA R10, R10, 0x10080, 0x1 ;  /* 0x000100800a0a7811 */ /* 0x000fe400078e08ff */
[----:B------:R-:W-:Y:S02]  /*1550*/  IADD3 R34, R248, 0x18, RZ ;  /* 0x00000018f8227810 */ /* 0x000fe40007ffe0ff */
[----:B------:R-:W-:-:S02]  /*1560*/  LOP3.LUT R204, R5, 0xfffffff8, RZ, 0xc0, !PT ;  /* 0xfffffff805cc7812 */ /* 0x000fc400078ec0ff */
[----:B------:R-:W-:Y:S02]  /*1570*/  LEA R9, R9, 0x10080, 0x1 ;  /* 0x0001008009097811 */ /* 0x000fe400078e08ff */
[C---:B------:R-:W-:Y:S02]  /*1580*/  IADD3 R33, R248.reuse, 0x30, RZ ;  /* 0x00000030f8217810 */ /* 0x040fe40007ffe0ff */
[----:B-1----:R-:W-:Y:S02]  /*1590*/  IADD3 R30, R248, 0x48, RZ ;  /* 0x00000048f81e7810 */ /* 0x002fe40007ffe0ff */
[----:B--2---:R-:W-:Y:S02]  /*15a0*/  SHF.L.U64.HI R16, R142, 0x1, R7 ;  /* 0x000000018e107819 */ /* 0x004fe40000010207 */
[----:B------:R-:W-:Y:S02]  /*15b0*/  SHF.L.U64.HI R7, R140, 0x1, R6 ;  /* 0x000000018c077819 */ /* 0x000fe40000010206 */
[C---:B------:R-:W-:Y:S01]  /*15c0*/  IADD3 R24, R248.reuse, 0x78, RZ ;  /* 0x00000078f8187810 */ /* 0x040fe20007ffe0ff */
[----:B------:R-:W-:Y:S01]  /*15d0*/  STL [R1+0x34], R16 ;  /* 0x0000341001007387 */ /* 0x000fe20000100800 */
[----:B------:R-:W-:-:S02]  /*15e0*/  IADD3 R18, R248, 0xa8, RZ ;  /* 0x000000a8f8127810 */ /* 0x000fc40007ffe0ff */
[C---:B------:R-:W-:Y:S01]  /*15f0*/  IADD3 R252, R248.reuse, 0xe0, RZ ;  /* 0x000000e0f8fc7810 */ /* 0x040fe20007ffe0ff */
[----:B------:R1:W-:Y:S01]  /*1600*/  STL [R1+0x30], R7 ;  /* 0x0000300701007387 */ /* 0x0003e20000100800 */
[C---:B------:R-:W-:Y:S02]  /*1610*/  IADD3 R249, R248.reuse, 0xf8, RZ ;  /* 0x000000f8f8f97810 */ /* 0x040fe40007ffe0ff */
[C---:B------:R-:W-:Y:S01]  /*1620*/  IADD3 R251, R248.reuse, 0xe8, RZ ;  /* 0x000000e8f8fb7810 */ /* 0x040fe20007ffe0ff */
[----:B------:R2:W-:Y:S01]  /*1630*/  STL [R1+0x2c], R2 ;  /* 0x00002c0201007387 */ /* 0x0005e20000100800 */
[----:B------:R-:W-:Y:S02]  /*1640*/  IADD3 R250, R248, 0xf0, RZ ;  /* 0x000000f0f8fa7810 */ /* 0x000fe40007ffe0ff */
[----:B------:R-:W-:Y:S01]  /*1650*/  SEL R6, R12, 0xffffffe0, !P1 ;  /* 0xffffffe00c067807 */ /* 0x000fe20004800000 */
[----:B------:R3:W-:Y:S01]  /*1660*/  STL [R1+0x50], R8 ;  /* 0x0000500801007387 */ /* 0x0007e20000100800 */
[----:B------:R-:W-:-:S02]  /*1670*/  LEA R194, R3, 0x10080, 0x1 ;  /* 0x0001008003c27811 */ /* 0x000fc400078e08ff */
[----:B------:R-:W-:Y:S01]  /*1680*/  LEA R189, R4, 0x8080, 0x1 ;  /* 0x0000808004bd7811 */ /* 0x000fe200078e08ff */
[----:B------:R-:W-:Y:S01]  /*1690*/  STL [R1], R0 ;  /* 0x0000000001007387 */ /* 0x000fe20000100800 */
[----:B------:R-:W-:Y:S01]  /*16a0*/  IADD3 R36, R248, 0x8, RZ ;  /* 0x00000008f8247810 */ /* 0x000fe20007ffe0ff */
[----:B------:R-:W-:Y:S01]  /*16b0*/  IMAD.IADD R240, R236, 0x1, R6 ;  /* 0x00000001ecf07824 */ /* 0x000fe200078e0206 */
[----:B------:R-:W-:Y:S01]  /*16c0*/  IADD3 R35, R248, 0x10, RZ ;  /* 0x00000010f8237810 */ /* 0x000fe20007ffe0ff */
[----:B------:R-:W-:Y:S01]  /*16d0*/  STL [R1+0x28], R10 ;  /* 0x0000280a01007387 */ /* 0x000fe20000100800 */
[----:B------:R-:W-:Y:S01]  /*16e0*/  IADD3 R199, R132, 0x80, RZ ;  /* 0x0000008084c77810 */ /* 0x000fe20007ffe0ff */
[----:B------:R-:W-:Y:S01]  /*16f0*/  IMAD.IADD R239, R6, 0x1, R237 ;  /* 0x0000000106ef7824 */ /* 0x000fe200078e02ed */
[----:B------:R-:W-:Y:S01]  /*1700*/  IADD3 R200, R132, 0xc0, RZ ;  /* 0x000000c084c87810 */ /* 0x000fe20007ffe0ff */
[----:B------:R4:W-:Y:S01]  /*1710*/  STL [R1+0x24], R9 ;  /* 0x0000240901007387 */ /* 0x0009e20000100800 */
[----:B------:R-:W-:-:S02]  /*1720*/  IADD3 R247, R248, 0x20, RZ ;  /* 0x00000020f8f77810 */ /* 0x000fc40007ffe0ff */
[C---:B------:R-:W-:Y:S02]  /*1730*/  IADD3 R246, R248.reuse, 0x28, RZ ;  /* 0x00000028f8f67810 */ /* 0x040fe40007ffe0ff */
[----:B-1----:R-:W-:Y:S02]  /*1740*/  SEL R7, R19, 0xffffffc0, !P2 ;  /* 0xffffffc013077807 */ /* 0x002fe40005000000 */
[----:B------:R-:W-:Y:S02]  /*1750*/  IADD3 R32, R248, 0x38, RZ ;  /* 0x00000038f8207810 */ /* 0x000fe40007ffe0ff */
[----:B--2---:R-:W-:Y:S01]  /*1760*/  LOP3.LUT R2, R27, R219, RZ, 0xfc, !PT ;  /* 0x000000db1b027212 */ /* 0x004fe200078efcff */
[----:B------:R-:W-:Y:S01]  /*1770*/  IMAD.IADD R244, R236, 0x1, R7 ;  /* 0x00000001ecf47824 */ /* 0x000fe200078e0207 */
[----:B------:R-:W-:Y:S01]  /*1780*/  IADD3 R27, R248, 0x60, RZ ;  /* 0x00000060f81b7810 */ /* 0x000fe20007ffe0ff */
[C---:B------:R-:W-:Y:S01]  /*1790*/  IMAD.IADD R243, R7.reuse, 0x1, R240 ;  /* 0x0000000107f37824 */ /* 0x040fe200078e02f0 */
[----:B---3--:R-:W-:Y:S01]  /*17a0*/  LOP3.LUT R8, R20, R11, R21, 0xf6, !PT ;  /* 0x0000000b14087212 */ /* 0x008fe200078ef615 */
[----:B------:R-:W-:Y:S01]  /*17b0*/  IMAD.IADD R242, R7, 0x1, R237 ;  /* 0x0000000107f27824 */ /* 0x000fe200078e02ed */
[----:B------:R-:W-:Y:S01]  /*17c0*/  IADD3 R21, R248, 0x90, RZ ;  /* 0x00000090f8157810 */ /* 0x000fe20007ffe0ff */
[----:B------:R-:W-:Y:S01]  /*17d0*/  IMAD.IADD R241, R239, 0x1, R7 ;  /* 0x00000001eff17824 */ /* 0x000fe200078e0207 */
[----:B------:R-:W-:-:S02]  /*17e0*/  LEA R5, R8, 0x10080, 0x1 ;  /* 0x0001008008057811 */ /* 0x000fc400078e08ff */
[----:B------:R-:W-:Y:S02]  /*17f0*/  SHF.R.S32.HI R8, RZ, 0x1f, R34 ;  /* 0x0000001fff087819 */ /* 0x000fe40000011422 */
[----:B------:R-:W-:Y:S01]  /*1800*/  SHF.R.S32.HI R8, RZ, 0x1f, R33 ;  /* 0x0000001fff087819 */ /* 0x000fe20000011421 */
[----:B------:R1:W-:Y:S01]  /*1810*/  STL [R1+0x20], R5 ;  /* 0x0000200501007387 */ /* 0x0003e20000100800 */
[----:B------:R-:W-:Y:S02]  /*1820*/  SHF.R.S32.HI R8, RZ, 0x1f, R30 ;  /* 0x0000001fff087819 */ /* 0x000fe4000001141e */
[----:B------:R-:W-:Y:S02]  /*1830*/  IADD3 R11, R248, 0xc0, RZ ;  /* 0x000000c0f80b7810 */ /* 0x000fe40007ffe0ff */
[----:B------:R-:W-:Y:S02]  /*1840*/  SHF.R.S32.HI R8, RZ, 0x1f, R27 ;  /* 0x0000001fff087819 */ /* 0x000fe4000001141b */
[----:B------:R-:W-:-:S02]  /*1850*/  SHF.R.S32.HI R8, RZ, 0x1f, R24 ;  /* 0x0000001fff087819 */ /* 0x000fc40000011418 */
[----:B------:R-:W-:Y:S02]  /*1860*/  SHF.R.S32.HI R8, RZ, 0x1f, R21 ;  /* 0x0000001fff087819 */ /* 0x000fe40000011415 */
[----:B------:R-:W-:Y:S02]  /*1870*/  SHF.R.S32.HI R8, RZ, 0x1f, R18 ;  /* 0x0000001fff087819 */ /* 0x000fe40000011412 */
[----:B------:R-:W-:Y:S02]  /*1880*/  SHF.R.S32.HI R8, RZ, 0x1f, R11 ;  /* 0x0000001fff087819 */ /* 0x000fe4000001140b */
[----:B----4-:R-:W-:Y:S02]  /*1890*/  IADD3 R9, R248, 0xd0, RZ ;  /* 0x000000d0f8097810 */ /* 0x010fe40007ffe0ff */
[----:B------:R-:W-:Y:S02]  /*18a0*/  LEA R234, R2, 0x10080, 0x1 ;  /* 0x0001008002ea7811 */ /* 0x000fe400078e08ff */
[----:B------:R-:W-:-:S02]  /*18b0*/  SHF.R.S32.HI R9, RZ, 0x1f, R9 ;  /* 0x0000001fff097819 */ /* 0x000fc40000011409 */
[----:B------:R-:W-:Y:S02]  /*18c0*/  SHF.R.S32.HI R9, RZ, 0x1f, R251 ;  /* 0x0000001fff097819 */ /* 0x000fe400000114fb */
[----:B------:R-:W-:Y:S02]  /*18d0*/  LEA R9, R15, 0x10080, 0x1 ;  /* 0x000100800f097811 */ /* 0x000fe400078e08ff */
[----:B-1----:R-:W-:Y:S02]  /*18e0*/  IADD3 R5, R248, 0xd8, RZ ;  /* 0x000000d8f8057810 */ /* 0x002fe40007ffe0ff */
[----:B------:R-:W-:Y:S02]  /*18f0*/  SEL R2, R12, 0xffffffe0, !P4 ;  /* 0xffffffe00c027807 */ /* 0x000fe40006000000 */
[----:B------:R-:W-:Y:S02]  /*1900*/  SHF.R.S32.HI R8, RZ, 0x1f, R5 ;  /* 0x0000001fff087819 */ /* 0x000fe40000011405 */
[----:B------:R-:W-:Y:S01]  /*1910*/  SHF.R.S32.HI R5, RZ, 0x1f, R252 ;  /* 0x0000001fff057819 */ /* 0x000fe200000114fc */
[----:B------:R-:W-:Y:S01]  /*1920*/  IMAD.IADD R195, R194, 0x1, R2 ;  /* 0x00000001c2c37824 */ /* 0x000fe200078e0202 */
[----:B------:R-:W-:Y:S01]  /*1930*/  SHF.R.S32.HI R5, RZ, 0x1f, R249 ;  /* 0x0000001fff057819 */ /* 0x000fe200000114f9 */
[----:B------:R-:W-:Y:S01]  /*1940*/  IMAD.IADD R190, R2, 0x1, R189 ;  /* 0x0000000102be7824 */ /* 0x000fe200078e02bd */
[----:B------:R-:W-:-:S02]  /*1950*/  LEA R5, R17, 0x10080, 0x1 ;  /* 0x0001008011057811 */ /* 0x000fc400078e08ff */
[----:B------:R-:W-:Y:S02]  /*1960*/  SHF.R.S32.HI R8, RZ, 0x1f, R250 ;  /* 0x0000001fff087819 */ /* 0x000fe400000114fa */
[----:B------:R-:W-:Y:S01]  /*1970*/  LEA R8, R14, 0x10080, 0x1 ;  /* 0x000100800e087811 */ /* 0x000fe200078e08ff */
[----:B------:R1:W-:Y:S01]  /*1980*/  STL [R1+0x1c], R5 ;  /* 0x00001c0501007387 */ /* 0x0003e20000100800 */
[----:B------:R-:W-:Y:S02]  /*1990*/  SEL R0, R19, 0xffffffc0, !P3 ;  /* 0xffffffc013007807 */ /* 0x000fe40005800000 */
[C---:B------:R-:W-:Y:S01]  /*19a0*/  IADD3 R31, R248.reuse, 0x40, RZ ;  /* 0x00000040f81f7810 */ /* 0x040fe20007ffe0ff */
[----:B------:R2:W-:Y:S01]  /*19b0*/  STL [R1+0x18], R9 ;  /* 0x0000180901007387 */ /* 0x0005e20000100800 */
[----:B------:R-:W-:Y:S01]  /*19c0*/  IADD3 R29, R248, 0x50, RZ ;  /* 0x00000050f81d7810 */ /* 0x000fe20007ffe0ff */
[--C-:B------:R-:W-:Y:S01]  /*19d0*/  IMAD.IADD R197, R194, 0x1, R0.reuse ;  /* 0x00000001c2c57824 */ /* 0x100fe200078e0200 */
[C---:B------:R-:W-:Y:S01]  /*19e0*/  IADD3 R28, R248.reuse, 0x58, RZ ;  /* 0x00000058f81c7810 */ /* 0x040fe20007ffe0ff */
[----:B------:R2:W-:Y:S01]  /*19f0*/  STL [R1+0x14], R8 ;  /* 0x0000140801007387 */ /* 0x0005e20000100800 */
[----:B------:R-:W-:Y:S01]  /*1a00*/  IADD3 R26, R248, 0x68, RZ ;  /* 0x00000068f81a7810 */ /* 0x000fe20007ffe0ff */
[----:B------:R-:W-:Y:S01]  /*1a10*/  IMAD.IADD R192, R0, 0x1, R189 ;  /* 0x0000000100c07824 */ /* 0x000fe200078e02bd */
[C---:B------:R-:W-:Y:S01]  /*1a20*/  IADD3 R25, R248.reuse, 0x70, RZ ;  /* 0x00000070f8197810 */ /* 0x040fe20007ffe0ff */
[----:B------:R-:W-:Y:S01]  /*1a30*/  IMAD.IADD R196, R195, 0x1, R0 ;  /* 0x00000001c3c47824 */ /* 0x000fe200078e0200 */
[----:B------:R-:W-:Y:S01]  /*1a40*/  IADD3 R23, R248, 0x80, RZ ;  /* 0x00000080f8177810 */ /* 0x000fe20007ffe0ff */
[----:B------:R-:W-:Y:S01]  /*1a50*/  IMAD.IADD R191, R0, 0x1, R190 ;  /* 0x0000000100bf7824 */ /* 0x000fe200078e02be */
[----:B------:R-:W-:-:S02]  /*1a60*/  IADD3 R22, R248, 0x88, RZ ;  /* 0x00000088f8167810 */ /* 0x000fc40007ffe0ff */
[C---:B------:R-:W-:Y:S02]  /*1a70*/  IADD3 R20, R248.reuse, 0x98, RZ ;  /* 0x00000098f8147810 */ /* 0x040fe40007ffe0ff */
[C---:B------:R-:W-:Y:S02]  /*1a80*/  IADD3 R19, R248.reuse, 0xa0, RZ ;  /* 0x000000a0f8137810 */ /* 0x040fe40007ffe0ff */
[C---:B------:R-:W-:Y:S02]  /*1a90*/  IADD3 R16, R248.reuse, 0xb0, RZ ;  /* 0x000000b0f8107810 */ /* 0x040fe40007ffe0ff */
[C---:B------:R-:W-:Y:S02]  /*1aa0*/  IADD3 R12, R248.reuse, 0xb8, RZ ;  /* 0x000000b8f80c7810 */ /* 0x040fe40007ffe0ff */
[----:B-1----:R-:W-:Y:S02]  /*1ab0*/  LEA R5, R13, 0x10080, 0x1 ;  /* 0x000100800d057811 */ /* 0x002fe400078e08ff */
[----:B------:R-:W-:-:S02]  /*1ac0*/  IADD3 R10, R248, 0xc8, RZ ;  /* 0x000000c8f80a7810 */ /* 0x000fc40007ffe0ff */
[----:B------:R-:W-:Y:S01]  /*1ad0*/  SHF.R.S32.HI R37, RZ, 0x1f, R36 ;  /* 0x0000001fff257819 */ /* 0x000fe20000011424 */
[----:B------:R2:W-:Y:S01]  /*1ae0*/  STL [R1+0x10], R5 ;  /* 0x0000100501007387 */ /* 0x0005e20000100800 */
[----:B------:R-:W-:Y:S02]  /*1af0*/  SHF.R.S32.HI R36, RZ, 0x1f, R35 ;  /* 0x0000001fff247819 */ /* 0x000fe40000011423 */
[----:B------:R-:W-:Y:S02]  /*1b00*/  SHF.R.S32.HI R133, RZ, 0x1f, R132 ;  /* 0x0000001fff857819 */ /* 0x000fe40000011484 */
[----:B------:R-:W-:Y:S02]  /*1b10*/  SHF.R.S32.HI R211, RZ, 0x1f, R199 ;  /* 0x0000001fffd37819 */ /* 0x000fe400000114c7 */
[----:B------:R-:W-:Y:S02]  /*1b20*/  SHF.R.S32.HI R210, RZ, 0x1f, R200 ;  /* 0x0000001fffd27819 */ /* 0x000fe400000114c8 */
[----:B------:R-:W-:-:S02]  /*1b30*/  SHF.R.S32.HI R209, RZ, 0x1f, R204 ;  /* 0x0000001fffd17819 */ /* 0x000fc400000114cc */
[----:B------:R-:W-:Y:S02]  /*1b40*/  SHF.R.S32.HI R35, RZ, 0x1f, R247 ;  /* 0x0000001fff237819 */ /* 0x000fe400000114f7 */
        /* <DEDUP_REMOVED lines=13> */
[----:B--2---:R-:W-:Y:S02]  /*1c20*/  SHF.R.S32.HI R10, RZ, 0x1f, R10 ;  /* 0x0000001fff0a7819 */ /* 0x004fe4000001140a */
.L_x_333:
[----:B------:R-:W-:-:S04]  /*1c30*/  IMAD.MOV.U32 R2, RZ, RZ, 0x4 ;  /* 0x00000004ff027424 */ /* 0x000fc800078e00ff */
[----:B------:R-:W-:-:S05]  /*1c40*/  IMAD.WIDE R2, R231, R2, c[0x0][0x588] ;  /* 0x00016200e7027625 */ /* 0x000fca00078e0202 */
[----:B------:R-:W2:Y:S01]  /*1c50*/  LDG.E R233, [R2.64] ;  /* 0x0000000802e97981 */ /* 0x000ea2000c1e1900 */
[----:B------:R-:W-:Y:S01]  /*1c60*/  ISETP.NE.U32.AND P0, PT, RZ, c[0x0][0x370], PT ;  /* 0x0000dc00ff007a0c */ /* 0x000fe20003f05070 */
[----:B------:R-:W-:Y:S01]  /*1c70*/  IMAD.MOV.U32 R226, RZ, RZ, RZ ;  /* 0x000000ffffe27224 */ /* 0x000fe200078e00ff */
[----:B------:R-:W-:Y:S02]  /*1c80*/  ISETP.NE.U32.AND P4, PT, RZ, c[0x0][0x360], PT ;  /* 0x0000d800ff007a0c */ /* 0x000fe40003f85070 */
[----:B------:R-:W-:Y:S02]  /*1c90*/  ISETP.NE.AND.EX P1, PT, RZ, c[0x0][0x374], PT, P0 ;  /* 0x0000dd00ff007a0c */ /* 0x000fe40003f25300 */
[----:B------:R-:W-:Y:S02]  /*1ca0*/  ISETP.NE.AND.EX P4, PT, RZ, c[0x0][0x364], PT, P4 ;  /* 0x0000d900ff007a0c */ /* 0x000fe40003f85340 */
[----:B------:R-:W-:Y:S02]  /*1cb0*/  ISETP.NE.U32.AND P3, PT, RZ, c[0x0][0x348], PT ;  /* 0x0000d200ff007a0c */ /* 0x000fe40003f65070 */
[----:B------:R-:W-:-:S02]  /*1cc0*/  ISETP.NE.U32.AND P5, PT, RZ, c[0x0][0x350], PT ;  /* 0x0000d400ff007a0c */ /* 0x000fc40003fa5070 */
[----:B------:R-:W-:Y:S02]  /*1cd0*/  ISETP.NE.U32.AND P6, PT, RZ, c[0x0][0x358], PT ;  /* 0x0000d600ff007a0c */ /* 0x000fe40003fc5070 */
[----:B------:R-:W-:Y:S02]  /*1ce0*/  ISETP.NE.AND.EX P3, PT, RZ, c[0x0][0x34c], PT, P3 ;  /* 0x0000d300ff007a0c */ /* 0x000fe40003f65330 */
[----:B------:R-:W-:Y:S02]  /*1cf0*/  ISETP.NE.AND.EX P5, PT, RZ, c[0x0][0x354], PT, P5 ;  /* 0x0000d500ff007a0c */ /* 0x000fe40003fa5350 */
[----:B------:R-:W-:Y:S01]  /*1d00*/  ISETP.NE.AND.EX P6, PT, RZ, c[0x0][0x35c], PT, P6 ;  /* 0x0000d700ff007a0c */ /* 0x000fe20003fc5360 */
[----:B------:R-:W-:Y:S02]  /*1d10*/  IMAD.MOV.U32 R107, RZ, RZ, RZ ;  /* 0x000000ffff6b7224 */ /* 0x000fe400078e00ff */
[----:B------:R-:W-:Y:S02]  /*1d20*/  IMAD.MOV.U32 R12, RZ, RZ, RZ ;  /* 0x000000ffff0c7224 */ /* 0x000fe400078e00ff */
[----:B------:R-:W-:Y:S01]  /*1d30*/  IMAD.MOV.U32 R11, RZ, RZ, RZ ;  /* 0x000000ffff0b7224 */ /* 0x000fe200078e00ff */
[----:B--2---:R-:W-:Y:S01]  /*1d40*/  SHF.R.S32.HI R235, RZ, 0x1f, R233 ;  /* 0x0000001fffeb7819 */ /* 0x004fe200000114e9 */
[C---:B------:R-:W-:Y:S01]  /*1d50*/  IMAD.SHL.U32 R227, R233.reuse, 0x4, RZ ;  /* 0x00000004e9e37824 */ /* 0x040fe200078e00ff */
[----:B------:R-:W-:-:S02]  /*1d60*/  @P1 LEA R4, P0, R233, c[0x0][0x370], 0x2 ;  /* 0x0000dc00e9041a11 */ /* 0x000fc400078010ff */
[C-C-:B------:R-:W-:Y:S02]  /*1d70*/  SHF.L.U64.HI R232, R233.reuse, 0x2, R235.reuse ;  /* 0x00000002e9e87819 */ /* 0x140fe400000102eb */
[----:B------:R-:W-:Y:S02]  /*1d80*/  @P1 LEA.HI.X R5, R233, c[0x0][0x374], R235, 0x2, P0 ;  /* 0x0000dd00e9051a11 */ /* 0x000fe400000f14eb */
[C---:B------:R-:W-:Y:S02]  /*1d90*/  @P4 IADD3 R2, P0, R227.reuse, c[0x0][0x360], RZ ;  /* 0x0000d800e3024a10 */ /* 0x040fe40007f1e0ff */
[----:B------:R-:W-:Y:S01]  /*1da0*/  IADD3 R6, P2, R227, c[0x0][0x348], RZ ;  /* 0x0000d200e3067a10 */ /* 0x000fe20007f5e0ff */
[----:B------:R1:W5:Y:S01]  /*1db0*/  @P1 LDG.E R226, [R4.64] ;  /* 0x0000000804e21981 */ /* 0x000362000c1e1900 */
[----:B------:R-:W-:-:S05]  /*1dc0*/  @P4 IADD3.X R3, R232, c[0x0][0x364], RZ, P0, !PT ;  /* 0x0000d900e8034a10 */ /* 0x000fca00007fe4ff */
[----:B------:R2:W5:Y:S01]  /*1dd0*/  @P4 LDG.E R110, [R2.64] ;  /* 0x00000008026e4981 */ /* 0x000562000c1e1900 */
[----:B------:R-:W-:-:S05]  /*1de0*/  IADD3.X R7, R232, c[0x0][0x34c], RZ, P2, !PT ;  /* 0x0000d300e8077a10 */ /* 0x000fca00017fe4ff */
[----:B------:R3:W5:Y:S01]  /*1df0*/  @P3 LDG.E R107, [R6.64] ;  /* 0x00000008066b3981 */ /* 0x000762000c1e1900 */
[C---:B-1----:R-:W-:Y:S02]  /*1e00*/  IADD3 R4, P1, R227.reuse, c[0x0][0x350], RZ ;  /* 0x0000d400e3047a10 */ /* 0x042fe40007f3e0ff */
[----:B--2---:R-:W-:Y:S02]  /*1e10*/  IADD3 R2, P0, R227, c[0x0][0x358], RZ ;  /* 0x0000d600e3027a10 */ /* 0x004fe40007f1e0ff */
[C---:B------:R-:W-:Y:S02]  /*1e20*/  IADD3.X R5, R232.reuse, c[0x0][0x354], RZ, P1, !PT ;  /* 0x0000d500e8057a10 */ /* 0x040fe40000ffe4ff */
[----:B------:R-:W-:-:S03]  /*1e30*/  IADD3.X R3, R232, c[0x0][0x35c], RZ, P0, !PT ;  /* 0x0000d700e8037a10 */ /* 0x000fc600007fe4ff */
[----:B------:R3:W5:Y:S04]  /*1e40*/  @P5 LDG.E R12, [R4.64] ;  /* 0x00000008040c5981 */ /* 0x000768000c1e1900 */
[----:B------:R3:W5:Y:S01]  /*1e50*/  @P6 LDG.E R11, [R2.64] ;  /* 0x00000008020b6981 */ /* 0x000762000c1e1900 */
[----:B------:R-:W-:Y:S01]  /*1e60*/  YIELD ;  /* 0x0000000000007946 */ /* 0x000fe20003800000 */
[----:B------:R-:W-:Y:S05]  /*1e70*/  @P4 BRA `(.L_x_169) ;  /* 0x0000005000004947 */ /* 0x000fea0003800000 */
[----:B-----5:R-:W-:Y:S01]  /*1e80*/  MOV R110, c[0x0][0x168] ;  /* 0x00005a00006e7a02 */ /* 0x020fe20000000f00 */
[----:B------:R-:W-:Y:S05]  /*1e90*/  @!P3 BRA `(.L_x_169) ;  /* 0x000000300000b947 */ /* 0x000fea0003800000 */
[----:B------:R-:W2:Y:S04]  /*1ea0*/  LDG.E R8, [R6.64] ;  /* 0x0000000806087981 */ /* 0x000ea8000c1e1900 */
[----:B------:R-:W2:Y:S02]  /*1eb0*/  LDG.E R0, [R6.64+0x4] ;  /* 0x0000040806007981 */ /* 0x000ea4000c1e1900 */
[----:B--2---:R-:W-:-:S02]  /*1ec0*/  IADD3 R110, -R8, R0, RZ ;  /* 0x00000000086e7210 */ /* 0x004fc40007ffe1ff */
.L_x_169:
[----:B------:R-:W-:-:S04]  /*1ed0*/  ISETP.NE.U32.AND P0, PT, RZ, c[0x0][0x368], PT ;  /* 0x0000da00ff007a0c */ /* 0x000fc80003f05070 */
[----:B------:R-:W-:-:S13]  /*1ee0*/  ISETP.NE.AND.EX P0, PT, RZ, c[0x0][0x36c], PT, P0 ;  /* 0x0000db00ff007a0c */ /* 0x000fda0003f05300 */
[----:B------:R-:W-:Y:S05]  /*1ef0*/  @!P0 BRA `(.L_x_170) ;  /* 0x0000004000008947 */ /* 0x000fea0003800000 */
[----:B---3--:R-:W-:-:S04]  /*1f00*/  IADD3 R4, P0, R227, c[0x0][0x368], RZ ;  /* 0x0000da00e3047a10 */ /* 0x008fc80007f1e0ff */
[----:B------:R-:W-:-:S05]  /*1f10*/  IADD3.X R5, R232, c[0x0][0x36c], RZ, P0, !PT ;  /* 0x0000db00e8057a10 */ /* 0x000fca00007fe4ff */
[----:B------:R1:W5:Y:S01]  /*1f20*/  LDG.E R10, [R4.64] ;  /* 0x00000008040a7981 */ /* 0x000362000c1e1900 */
[----:B------:R-:W-:Y:S05]  /*1f30*/  BRA `(.L_x_171) ;  /* 0x0000005000007947 */ /* 0x000fea0003800000 */
.L_x_170:
[----:B------:R-:W-:Y:S01]  /*1f40*/  MOV R10, UR6 ;  /* 0x00000006000a7c02 */ /* 0x000fe20008000f00 */
[----:B------:R-:W-:Y:S05]  /*1f50*/  @!P5 BRA `(.L_x_171) ;  /* 0x000000300000d947 */ /* 0x000fea0003800000 */
[----:B---3--:R-:W2:Y:S04]  /*1f60*/  LDG.E R6, [R4.64] ;  /* 0x0000000804067981 */ /* 0x008ea8000c1e1900 */
[----:B------:R-:W2:Y:S02]  /*1f70*/  LDG.E R0, [R4.64+0x4] ;  /* 0x0000040804007981 */ /* 0x000ea4000c1e1900 */
[----:B--2---:R-:W-:Y:S02]  /*1f80*/  IADD3 R10, -R6, R0, RZ ;  /* 0x00000000060a7210 */ /* 0x004fe40007ffe1ff */
.L_x_171:
[----:B-1-3--:R1:W2:Y:S04]  /*1f90*/  @P6 LDG.E R4, [R2.64] ;  /* 0x0000000802046981 */ /* 0x00a2a8000c1e1900 */
[----:B------:R1:W2:Y:S01]  /*1fa0*/  @P6 LDG.E R0, [R2.64+0x4] ;  /* 0x0000040802006981 */ /* 0x0002a2000c1e1900 */
[----:B------:R-:W-:Y:S01]  /*1fb0*/  ISETP.NE.U32.AND P0, PT, RZ, c[0x0][0x378], PT ;  /* 0x0000de00ff007a0c */ /* 0x000fe20003f05070 */
[----:B-----5:R-:W-:-:S03]  /*1fc0*/  IMAD.MOV.U32 R92, RZ, RZ, R10 ;  /* 0x000000ffff5c7224 */ /* 0x020fc600078e000a */
[----:B------:R-:W-:Y:S01]  /*1fd0*/  ISETP.NE.AND.EX P1, PT, RZ, c[0x0][0x37c], PT, P0 ;  /* 0x0000df00ff007a0c */ /* 0x000fe20003f25300 */
[----:B------:R-:W-:Y:S02]  /*1fe0*/  IMAD.MOV.U32 R49, RZ, RZ, c[0x0][0x228] ;  /* 0x00008a00ff317624 */ /* 0x000fe400078e00ff */
[----:B------:R-:W-:-:S10]  /*1ff0*/  IMAD.IADD R6, R10, 0x1, -R226 ;  /* 0x000000010a067824 */ /* 0x000fd400078e0ae2 */
[----:B-1----:R-:W-:-:S04]  /*2000*/  @P1 IADD3 R2, P0, R227, c[0x0][0x378], RZ ;  /* 0x0000de00e3021a10 */ /* 0x002fc80007f1e0ff */
[----:B------:R-:W-:-:S05]  /*2010*/  @P1 IADD3.X R3, R232, c[0x0][0x37c], RZ, P0, !PT ;  /* 0x0000df00e8031a10 */ /* 0x000fca00007fe4ff */
[----:B------:R1:W5:Y:S01]  /*2020*/  @P1 LDG.E R92, [R2.64] ;  /* 0x00000008025c1981 */ /* 0x000362000c1e1900 */
[----:B------:R-:W-:Y:S01]  /*2030*/  BSSY B0, `(.L_x_172) ;  /* 0x000002f000007945 */ /* 0x000fe20003800000 */
[----:B-1----:R-:W-:-:S04]  /*2040*/  LOP3.LUT R2, R230, 0xff000000, RZ, 0xc0, !PT ;  /* 0xff000000e6027812 */ /* 0x002fc800078ec0ff */
[----:B------:R-:W-:Y:S01]  /*2050*/  SHF.R.U32.HI R2, RZ, 0x8, R2 ;  /* 0x00000008ff027819 */ /* 0x000fe20000011602 */
[----:B--2---:R-:W-:Y:S01]  /*2060*/  @P6 IMAD.IADD R49, R0, 0x1, -R4 ;  /* 0x0000000100316824 */ /* 0x004fe200078e0a04 */
[----:B------:R-:W-:-:S03]  /*2070*/  LOP3.LUT R0, R230, 0xff0000, RZ, 0xc0, !PT ;  /* 0x00ff0000e6007812 */ /* 0x000fc600078ec0ff */
[----:B------:R-:W-:Y:S01]  /*2080*/  IMAD.IADD R106, R6, 0x1, R49 ;  /* 0x00000001066a7824 */ /* 0x000fe200078e0231 */
[----:B------:R-:W-:-:S04]  /*2090*/  LEA.HI R2, R0, R2, RZ, 0x10 ;  /* 0x0000000200027211 */ /* 0x000fc800078f80ff */
[C---:B------:R-:W-:Y:S02]  /*20a0*/  ISETP.GE.AND P0, PT, R106.reuse, 0x1, PT ;  /* 0x000000016a00780c */ /* 0x040fe40003f06270 */
[----:B------:R-:W-:Y:S02]  /*20b0*/  IADD3 R0, R106, 0x1f, RZ ;  /* 0x0000001f6a007810 */ /* 0x000fe40007ffe0ff */
[----:B------:R-:W-:Y:S02]  /*20c0*/  SHF.R.U32.HI R238, RZ, 0x10, R2 ;  /* 0x00000010ffee7819 */ /* 0x000fe40000011602 */
[----:B------:R-:W-:Y:S02]  /*20d0*/  SHF.R.S32.HI R3, RZ, 0x1f, R0 ;  /* 0x0000001fff037819 */ /* 0x000fe40000011400 */
[----:B------:R-:W-:Y:S02]  /*20e0*/  ISETP.NE.AND P1, PT, R238, RZ, PT ;  /* 0x000000ffee00720c */ /* 0x000fe40003f25270 */
[----:B------:R-:W-:Y:S01]  /*20f0*/  LEA.HI R3, R3, R0, RZ, 0x5 ;  /* 0x0000000003037211 */ /* 0x000fe200078f28ff */
[----:B------:R-:W-:Y:S01]  /*2100*/  IMAD.MOV.U32 R0, RZ, RZ, RZ ;  /* 0x000000ffff007224 */ /* 0x000fe200078e00ff */
[----:B------:R-:W-:-:S02]  /*2110*/  LOP3.LUT R245, R2, 0xff, RZ, 0xc0, !PT ;  /* 0x000000ff02f57812 */ /* 0x000fc400078ec0ff */
[----:B------:R-:W-:Y:S02]  /*2120*/  SEL R91, R238, c[0x0][0x338], P1 ;  /* 0x0000ce00ee5b7a07 */ /* 0x000fe40000800000 */
[----:B------:R-:W-:Y:S01]  /*2130*/  SHF.R.S32.HI R93, RZ, 0x5, R3 ;  /* 0x00000005ff5d7819 */ /* 0x000fe20000011403 */
[----:B------:R-:W-:Y:S05]  /*2140*/  @!P0 BRA `(.L_x_173) ;  /* 0x000001d000008947 */ /* 0x000fea0003800000 */
[----:B------:R-:W-:Y:S02]  /*2150*/  IABS R0, R91 ;  /* 0x0000005b00007213 */ /* 0x000fe40000000000 */
[----:B------:R-:W-:-:S03]  /*2160*/  IADD3 R5, R93, -0x1, R91 ;  /* 0xffffffff5d057810 */ /* 0x000fc60007ffe05b */
[----:B------:R-:W-:Y:S01]  /*2170*/  IMAD.MOV.U32 R4, RZ, RZ, R0 ;  /* 0x000000ffff047224 */ /* 0x000fe200078e0000 */
[----:B------:R-:W-:-:S03]  /*2180*/  IABS R9, R5 ;  /* 0x0000000500097213 */ /* 0x000fc60000000000 */
[----:B------:R-:W1:Y:S08]  /*2190*/  I2F.RP R2, R4 ;  /* 0x0000000400027306 */ /* 0x000e700000209400 */
[----:B-1----:R-:W1:Y:S02]  /*21a0*/  MUFU.RCP R2, R2 ;  /* 0x0000000200027308 */ /* 0x002e640000001000 */
[----:B-1----:R-:W-:-:S06]  /*21b0*/  IADD3 R2, R2, 0xffffffe, RZ ;  /* 0x0ffffffe02027810 */ /* 0x002fcc0007ffe0ff */
[----:B------:R-:W1:Y:S02]  /*21c0*/  F2I.FTZ.U32.TRUNC.NTZ R3, R2 ;  /* 0x0000000200037305 */ /* 0x000e64000021f000 */
[----:B-1----:R-:W-:-:S04]  /*21d0*/  IMAD.MOV R0, RZ, RZ, -R3 ;  /* 0x000000ffff007224 */ /* 0x002fc800078e0a03 */
[----:B------:R-:W-:Y:S01]  /*21e0*/  IMAD.MOV.U32 R2, RZ, RZ, R0 ;  /* 0x000000ffff027224 */ /* 0x000fe200078e0000 */
[----:B------:R-:W-:-:S03]  /*21f0*/  IABS R0, R91 ;  /* 0x0000005b00007213 */ /* 0x000fc60000000000 */
[----:B------:R-:W-:Y:S02]  /*2200*/  IMAD R7, R2, R4, RZ ;  /* 0x0000000402077224 */ /* 0x000fe400078e02ff */
[----:B------:R-:W-:Y:S02]  /*2210*/  IMAD.MOV.U32 R2, RZ, RZ, RZ ;  /* 0x000000ffff027224 */ /* 0x000fe400078e00ff */
        /* <DEDUP_REMOVED lines=16> */
.L_x_173:
[----:B------:R-:W-:Y:S05]  /*2320*/  BSYNC B0 ;  /* 0x0000000000007941 */ /* 0x000fea0003800000 */
.L_x_172:
[----:B------:R-:W2:Y:S01]  /*2330*/  LDL R4, [R1+0x48] ;  /* 0x0000480001047983 */ /* 0x000ea20000100800 */
[----:B------:R-:W-:-:S04]  /*2340*/  IMAD R2, R245, R0, RZ ;  /* 0x00000000f5027224 */ /* 0x000fc800078e02ff */
[C---:B------:R-:W-:Y:S02]  /*2350*/  IMAD.IADD R0, R2.reuse, 0x1, R0 ;  /* 0x0000000102007824 */ /* 0x040fe400078e0200 */
[----:B------:R-:W-:-:S03]  /*2360*/  IMAD R3, R2, 0x20, -R6 ;  /* 0x0000002002037824 */ /* 0x000fc600078e0a06 */
[----:B------:R-:W-:Y:S02]  /*2370*/  IMNMX R0, R93, R0, PT ;  /* 0x000000005d007217 */ /* 0x000fe40003800200 */
[----:B------:R-:W-:-:S03]  /*2380*/  IMNMX R3, RZ, R3, !PT ;  /* 0x00000003ff037217 */ /* 0x000fc60007800200 */
[----:B------:R-:W-:Y:S01]  /*2390*/  IMAD R0, R0, 0x20, -R6 ;  /* 0x0000002000007824 */ /* 0x000fe200078e0a06 */
[----:B------:R-:W-:-:S04]  /*23a0*/  SHF.R.U32.HI R74, RZ, 0x5, R3 ;  /* 0x00000005ff4a7819 */ /* 0x000fc80000011603 */
[----:B------:R-:W-:-:S04]  /*23b0*/  IMNMX R0, R0, R49, PT ;  /* 0x0000003100007217 */ /* 0x000fc80003800200 */
[----:B------:R-:W-:-:S13]  /*23c0*/  ISETP.GT.AND P0, PT, R0, R3, PT ;  /* 0x000000030000720c */ /* 0x000fda0003f04270 */
[----:B------:R-:W-:Y:S01]  /*23d0*/  @P0 IADD3 R2, R0, 0x1f, RZ ;  /* 0x0000001f00020810 */ /* 0x000fe20007ffe0ff */
[----:B------:R-:W-:-:S03]  /*23e0*/  IMAD.MOV.U32 R0, RZ, RZ, R74 ;  /* 0x000000ffff007224 */ /* 0x000fc600078e004a */
[----:B------:R-:W-:-:S04]  /*23f0*/  @P0 SHF.R.S32.HI R3, RZ, 0x1f, R2 ;  /* 0x0000001fff030819 */ /* 0x000fc80000011402 */
[----:B------:R-:W-:-:S04]  /*2400*/  @P0 LEA.HI R2, R3, R2, RZ, 0x5 ;  /* 0x0000000203020211 */ /* 0x000fc800078f28ff */
[----:B------:R-:W-:-:S04]  /*2410*/  @P0 SHF.R.S32.HI R0, RZ, 0x5, R2 ;  /* 0x00000005ff000819 */ /* 0x000fc80000011402 */
[----:B------:R-:W-:Y:S01]  /*2420*/  ISETP.GT.AND P0, PT, R0, R74, PT ;  /* 0x0000004a0000720c */ /* 0x000fe20003f04270 */
[----:B--2---:R-:W-:-:S04]  /*2430*/  IMAD.IADD R2, R219, 0x1, R4 ;  /* 0x00000001db027824 */ /* 0x004fc800078e0204 */
[----:B------:R-:W-:-:S08]  /*2440*/  IMAD.SHL.U32 R198, R2, 0x2, RZ ;  /* 0x0000000202c67824 */ /* 0x000fd000078e00ff */
[----:B------:R-:W-:Y:S05]  /*2450*/  @!P0 BRA `(.L_x_174) ;  /* 0x0000399000008947 */ /* 0x000fea0003800000 */
[--C-:B------:R-:W-:Y:S01]  /*2460*/  SHF.R.S32.HI R9, RZ, 0x1f, R208.reuse ;  /* 0x0000001fff097819 */ /* 0x100fe200000114d0 */
[----:B------:R-:W-:Y:S01]  /*2470*/  IMAD.IADD R89, R49, 0x1, -R208 ;  /* 0x0000000131597824 */ /* 0x000fe200078e0ad0 */
[----:B------:R-:W-:Y:S01]  /*2480*/  IADD3 R52, P0, R208, R11, RZ ;  /* 0x0000000bd0347210 */ /* 0x000fe20007f1e0ff */
[----:B------:R-:W-:Y:S01]  /*2490*/  IMAD.MOV.U32 R100, RZ, RZ, c[0x0][0x238] ;  /* 0x00008e00ff647624 */ /* 0x000fe200078e00ff */
[----:B------:R-:W-:Y:S01]  /*24a0*/  IADD3 R42, R0, -0x1, RZ ;  /* 0xffffffff002a7810 */ /* 0x000fe20007ffe0ff */
[----:B------:R-:W-:Y:S01]  /*24b0*/  IMAD.MOV.U32 R96, RZ, RZ, 0x5 ;  /* 0x00000005ff607424 */ /* 0x000fe200078e00ff */
[----:B------:R-:W-:Y:S01]  /*24c0*/  LEA.HI.X.SX32 R53, R11, R9, 0x1, P0 ;  /* 0x000000090b357211 */ /* 0x000fe200000f0eff */
[----:B------:R-:W-:Y:S01]  /*24d0*/  IMAD.WIDE.U32 R2, R52, c[0x0][0x238], R132 ;  /* 0x00008e0034027a25 */ /* 0x000fe200078e0084 */
[----:B------:R-:W-:Y:S02]  /*24e0*/  LOP3.LUT R20, R230, 0xffff, RZ, 0xc0, !PT ;  /* 0x0000ffffe6147812 */ /* 0x000fe400078ec0ff */
[----:B------:R-:W-:Y:S01]  /*24f0*/  SEL R6, R235, RZ, !P6 ;  /* 0x000000ffeb067207 */ /* 0x000fe20007000000 */
[----:B------:R-:W-:Y:S01]  /*2500*/  IMAD R4, R53, c[0x0][0x238], RZ ;  /* 0x00008e0035047a24 */ /* 0x000fe200078e02ff */
[----:B------:R-:W-:Y:S01]  /*2510*/  SEL R11, R233, RZ, !P6 ;  /* 0x000000ffe90b7207 */ /* 0x000fe20007000000 */
[----:B------:R-:W-:Y:S01]  /*2520*/  IMAD R0, R42, -0x20, R89 ;  /* 0xffffffe02a007824 */ /* 0x000fe200078e0259 */
[----:B------:R-:W-:Y:S01]  /*2530*/  SHF.L.U64.HI R97, R100, R96, c[0x0][0x23c] ;  /* 0x00008f0064617619 */ /* 0x000fe20000010260 */
[----:B------:R-:W-:Y:S01]  /*2540*/  IMAD R4, R52, c[0x0][0x23c], R4 ;  /* 0x00008f0034047a24 */ /* 0x000fe200078e0204 */
[----:B------:R-:W-:Y:S01]  /*2550*/  ISETP.NE.U32.AND P1, PT, RZ, c[0x0][0x340], PT ;  /* 0x0000d000ff007a0c */ /* 0x000fe20003f25070 */
[----:B------:R-:W-:Y:S01]  /*2560*/  IMAD.SHL.U32 R100, R100, 0x20, RZ ;  /* 0x0000002064647824 */ /* 0x000fe200078e00ff */
[----:B------:R-:W-:Y:S01]  /*2570*/  ISETP.GT.AND P0, PT, R0, RZ, PT ;  /* 0x000000ff0000720c */ /* 0x000fe20003f04270 */
[----:B------:R-:W-:Y:S01]  /*2580*/  IMAD.IADD R3, R3, 0x1, R4 ;  /* 0x0000000103037824 */ /* 0x000fe200078e0204 */
[----:B------:R-:W-:Y:S01]  /*2590*/  ISETP.NE.AND.EX P1, PT, RZ, c[0x0][0x344], PT, P1 ;  /* 0x0000d100ff007a0c */ /* 0x000fe20003f25310 */
[----:B------:R-:W-:Y:S01]  /*25a0*/  IMAD R0, R6, c[0x0][0x248], RZ ;  /* 0x0000920006007a24 */ /* 0x000fe200078e02ff */
[----:B------:R-:W-:Y:S01]  /*25b0*/  ISETP.GE.AND P3, PT, R132, c[0x0][0x1d4], PT ;  /* 0x0000750084007a0c */ /* 0x000fe20003f66270 */
[----:B------:R-:W-:Y:S01]  /*25c0*/  IMAD.WIDE.U32 R2, R20, c[0x0][0x240], R2 ;  /* 0x0000900014027a25 */ /* 0x000fe200078e0002 */
[----:B------:R-:W-:-:S02]  /*25d0*/  ISETP.GE.AND P6, PT, R135, c[0x0][0x1d4], PT ;  /* 0x0000750087007a0c */ /* 0x000fc40003fc6270 */
[----:B------:R-:W-:Y:S01]  /*25e0*/  ISETP.GE.AND P5, PT, R199, c[0x0][0x1d4], PT ;  /* 0x00007500c7007a0c */ /* 0x000fe20003fa6270 */
[----:B------:R-:W-:Y:S01]  /*25f0*/  IMAD R3, R20, c[0x0][0x244], R3 ;  /* 0x0000910014037a24 */ /* 0x000fe200078e0203 */
[----:B------:R-:W-:Y:S01]  /*2600*/  ISETP.GE.AND P4, PT, R200, c[0x0][0x1d4], PT ;  /* 0x00007500c8007a0c */ /* 0x000fe20003f86270 */
[----:B------:R-:W-:Y:S01]  /*2610*/  IMAD R4, R11, c[0x0][0x24c], R0 ;  /* 0x000093000b047a24 */ /* 0x000fe200078e0200 */
[----:B------:R-:W-:Y:S01]  /*2620*/  LOP3.LUT R207, R207, 0xfffffffe, RZ, 0xc0, !PT ;  /* 0xfffffffecfcf7812 */ /* 0x000fe200078ec0ff */
[----:B------:R-:W-:Y:S01]  /*2630*/  IMAD.WIDE.U32 R56, R11, c[0x0][0x248], R2 ;  /* 0x000092000b387a25 */ /* 0x000fe200078e0002 */
[----:B------:R-:W-:-:S03]  /*2640*/  @P0 SHF.R.S32.HI R2, RZ, 0x1f, R42 ;  /* 0x0000001fff020819 */ /* 0x000fc6000001142a */
[----:B------:R-:W-:Y:S01]  /*2650*/  @P0 IMAD R0, R97, R42, RZ ;  /* 0x0000002a61000224 */ /* 0x000fe200078e02ff */
[----:B------:R-:W-:Y:S01]  /*2660*/  @P3 LOP3.LUT R207, R207, 0x1, RZ, 0xfc, !PT ;  /* 0x00000001cfcf3812 */ /* 0x000fe200078efcff */
[----:B------:R-:W-:Y:S02]  /*2670*/  IMAD.IADD R55, R57, 0x1, R4 ;  /* 0x0000000139377824 */ /* 0x000fe400078e0204 */
[----:B------:R-:W-:Y:S02]  /*2680*/  @P0 IMAD.MOV.U32 R54, RZ, RZ, R56 ;  /* 0x000000ffff360224 */ /* 0x000fe400078e0038 */
[-C--:B------:R-:W-:Y:S02]  /*2690*/  @P0 IMAD R0, R2, R100.reuse, R0 ;  /* 0x0000006402000224 */ /* 0x080fe400078e0200 */
[----:B------:R-:W-:-:S04]  /*26a0*/  @P0 IMAD.WIDE.U32 R4, R42, R100, R54 ;  /* 0x000000642a040225 */ /* 0x000fc800078e0036 */
[----:B------:R-:W-:Y:S01]  /*26b0*/  @P0 IMAD.IADD R0, R5, 0x1, R0 ;  /* 0x0000000105000824 */ /* 0x000fe200078e0200 */
[----:B------:R-:W-:-:S04]  /*26c0*/  @P0 LEA R2, P2, R4, c[0x0][0x220], 0x1 ;  /* 0x0000880004020a11 */ /* 0x000fc800078408ff */
[----:B------:R-:W-:Y:S02]  /*26d0*/  @P0 LEA.HI.X R3, R4, c[0x0][0x224], R0, 0x1, P2 ;  /* 0x0000890004030a11 */ /* 0x000fe400010f0c00 */
[----:B------:R-:W-:-:S03]  /*26e0*/  @P1 IADD3 R4, P2, R227, c[0x0][0x340], RZ ;  /* 0x0000d000e3041a10 */ /* 0x000fc60007f5e0ff */
[----:B------:R-:W-:Y:S01]  /*26f0*/  @!PT LDS RZ, [RZ] ;  /* 0x00000000fffff984 */ /* 0x000fe20000000800 */
[----:B------:R-:W-:Y:S01]  /*2700*/  @!PT LDS RZ, [RZ] ;  /* 0x00000000fffff984 */ /* 0x000fe20000000800 */
[----:B------:R-:W-:Y:S01]  /*2710*/  @!PT LDS RZ, [RZ] ;  /* 0x00000000fffff984 */ /* 0x000fe20000000800 */
[----:B------:R1:W-:Y:S01]  /*2720*/  @P0 LDGSTS.E.BYPASS.LTC128B.128 [R198+0xc080], [R2.64], !P3 ;  /* 0x0c08000002c60fae */ /* 0x0003e2000d901d48 */
[----:B------:R-:W-:Y:S01]  /*2730*/  @P1 IADD3.X R5, R232, c[0x0][0x344], RZ, P2, !PT ;  /* 0x0000d100e8051a10 */ /* 0x000fe200017fe4ff */
[----:B------:R-:W-:Y:S02]  /*2740*/  IMAD.MOV.U32 R94, RZ, RZ, c[0x0][0x27c] ;  /* 0x00009f00ff5e7624 */ /* 0x000fe400078e00ff */
[----:B------:R1:W-:Y:S04]  /*2750*/  @P0 LDGSTS.E.BYPASS.LTC128B.128 [R198+0xd080], [R2.64+0x80], !P6 ;  /* 0x0d08008002c60fae */ /* 0x0003e8000f101d48 */
[----:B------:R1:W-:Y:S04]  /*2760*/  @P0 LDGSTS.E.BYPASS.LTC128B.128 [R198+0xe080], [R2.64+0x100], !P5 ;  /* 0x0e08010002c60fae */ /* 0x0003e8000e901d48 */
[----:B------:R1:W-:Y:S01]  /*2770*/  @P0 LDGSTS.E.BYPASS.LTC128B.128 [R198+0xf080], [R2.64+0x180], !P4 ;  /* 0x0f08018002c60fae */ /* 0x0003e2000e101d48 */
[----:B------:R-:W-:-:S03]  /*2780*/  IMAD.SHL.U32 R94, R94, 0x2, RZ ;  /* 0x000000025e5e7824 */ /* 0x000fc600078e00ff */
[----:B------:R-:W0:Y:S04]  /*2790*/  LDGDEPBAR ;  /* 0x00000000000079af */ /* 0x000e280000000000 */
[----:B------:R-:W2:Y:S01]  /*27a0*/  @P1 LDG.E R0, [R4.64] ;  /* 0x0000000804001981 */ /* 0x000ea2000c1e1900 */
[----:B------:R-:W-:Y:S01]  /*27b0*/  ISETP.GE.AND P2, PT, R132, c[0x0][0x27c], PT ;  /* 0x00009f0084007a0c */ /* 0x000fe20003f46270 */
[----:B------:R-:W-:Y:S01]  /*27c0*/  WARPSYNC 0xffffffff ;  /* 0xffffffff00007948 */ /* 0x000fe20003800000 */
[----:B------:R-:W-:Y:S02]  /*27d0*/  LOP3.LUT R207, R207, 0xfffffffd, RZ, 0xc0, !PT ;  /* 0xfffffffdcfcf7812 */ /* 0x000fe400078ec0ff */
[----:B------:R-:W-:Y:S02]  /*27e0*/  SHF.R.S32.HI R139, RZ, 0x1f, R138 ;  /* 0x0000001fff8b7819 */ /* 0x000fe4000001148a */
[----:B-----5:R-:W-:-:S07]  /*27f0*/  SHF.R.S32.HI R19, RZ, 0x1f, R92 ;  /* 0x0000001fff137819 */ /* 0x020fce000001145c */
[----:B------:R-:W-:Y:S02]  /*2800*/  @P2 LOP3.LUT R207, R207, 0x2, RZ, 0xfc, !PT ;  /* 0x00000002cfcf2812 */ /* 0x000fe400078efcff */
[----:B--2---:R-:W-:Y:S01]  /*2810*/  @P1 SHF.R.S32.HI R18, RZ, 0x1f, R0 ;  /* 0x0000001fff121819 */ /* 0x004fe20000011400 */
[----:B------:R-:W-:Y:S02]  /*2820*/  @!P1 IMAD.MOV.U32 R0, RZ, RZ, R233 ;  /* 0x000000ffff009224 */ /* 0x000fe400078e00e9 */
[----:B------:R-:W-:Y:S02]  /*2830*/  @!P1 IMAD.MOV.U32 R18, RZ, RZ, R235 ;  /* 0x000000ffff129224 */ /* 0x000fe400078e00eb */
[C---:B-1----:R-:W-:Y:S01]  /*2840*/  IMAD.WIDE.U32 R2, R20.reuse, c[0x0][0x260], R132 ;  /* 0x0000980014027a25 */ /* 0x042fe200078e0084 */
[----:B------:R-:W-:Y:S01]  /*2850*/  ISETP.GE.AND P0, PT, R135, c[0x0][0x27c], PT ;  /* 0x00009f0087007a0c */ /* 0x000fe20003f06270 */
[----:B------:R-:W-:Y:S01]  /*2860*/  BAR.SYNC.DEFER_BLOCKING 0x0 ;  /* 0x0000000000007b1d */ /* 0x000fe20000010000 */
[----:B------:R-:W-:Y:S01]  /*2870*/  LOP3.LUT R207, R207, 0xfffffffb, RZ, 0xc0, !PT ;  /* 0xfffffffbcfcf7812 */ /* 0x000fe200078ec0ff */
[C---:B------:R-:W-:Y:S01]  /*2880*/  IMAD R7, R9.reuse, c[0x0][0x290], RZ ;  /* 0x0000a40009077a24 */ /* 0x040fe200078e02ff */
[----:B------:R-:W-:Y:S01]  /*2890*/  SHF.R.U32.HI R22, RZ, 0x3, R217 ;  /* 0x00000003ff167819 */ /* 0x000fe200000116d9 */
[----:B------:R-:W-:Y:S01]  /*28a0*/  IMAD R3, R20, c[0x0][0x264], R3 ;  /* 0x0000990014037a24 */ /* 0x000fe200078e0203 */
[----:B------:R-:W-:Y:S01]  /*28b0*/  MOV R101, c[0x0][0x27c] ;  /* 0x00009f0000657a02 */ /* 0x000fe20000000f00 */
[----:B------:R-:W-:Y:S01]  /*28c0*/  IMAD.IADD R90, R10, 0x1, R12 ;  /* 0x000000010a5a7824 */ /* 0x000fe200078e020c */
[----:B------:R-:W-:Y:S01]  /*28d0*/  SEL R10, RZ, c[0x0][0x27c], !P2 ;  /* 0x00009f00ff0a7a07 */ /* 0x000fe20005000000 */
[----:B------:R-:W-:Y:S01]  /*28e0*/  IMAD R9, R9, c[0x0][0x280], RZ ;  /* 0x0000a00009097a24 */ /* 0x000fe200078e02ff */
[----:B------:R-:W-:Y:S01]  /*28f0*/  MOV R99, c[0x0][0x280] ;  /* 0x0000a00000637a02 */ /* 0x000fe20000000f00 */
[----:B------:R-:W-:Y:S01]  /*2900*/  IMAD.WIDE.U32 R4, R208, c[0x0][0x290], R132 ;  /* 0x0000a400d0047a25 */ /* 0x000fe200078e0084 */
[----:B------:R-:W-:Y:S01]  /*2910*/  ULDC.U8 UR5, c[0x0][0x298] ;  /* 0x0000a60000057ab9 */ /* 0x000fe20000000000 */
[----:B------:R-:W-:-:S02]  /*2920*/  @P0 LOP3.LUT R207, R207, 0x4, RZ, 0xfc, !PT ;  /* 0x00000004cfcf0812 */ /* 0x000fc400078efcff */
[----:B------:R-:W-:Y:S02]  /*2930*/  IMAD R14, R208, c[0x0][0x294], R7 ;  /* 0x0000a500d00e7a24 */ /* 0x000fe400078e0207 */
[----:B------:R-:W-:Y:S01]  /*2940*/  IMAD R8, R6, c[0x0][0x268], RZ ;  /* 0x00009a0006087a24 */ /* 0x000fe200078e02ff */
[----:B------:R-:W-:Y:S01]  /*2950*/  LOP3.LUT R207, R207, 0xffffffef, RZ, 0xc0, !PT ;  /* 0xffffffefcfcf7812 */ /* 0x000fe200078ec0ff */
[----:B------:R-:W-:Y:S01]  /*2960*/  IMAD.WIDE.U32 R72, R11, c[0x0][0x268], R2 ;  /* 0x00009a000b487a25 */ /* 0x000fe200078e0002 */
[----:B------:R-:W-:Y:S02]  /*2970*/  SEL R2, RZ, c[0x0][0x27c], !P0 ;  /* 0x00009f00ff027a07 */ /* 0x000fe40004000000 */
[----:B------:R-:W-:Y:S01]  /*2980*/  ISETP.GE.AND P0, PT, R101, 0x1, PT ;  /* 0x000000016500780c */ /* 0x000fe20003f06270 */
[----:B------:R-:W-:Y:S01]  /*2990*/  IMAD R15, R208, c[0x0][0x284], R9 ;  /* 0x0000a100d00f7a24 */ /* 0x000fe200078e0209 */
[----:B------:R-:W-:Y:S01]  /*29a0*/  LOP3.LUT R207, R207, 0xfffffff7, RZ, 0xc0, !PT ;  /* 0xfffffff7cfcf7812 */ /* 0x000fe200078ec0ff */
[----:B------:R-:W-:-:S02]  /*29b0*/  IMAD.IADD R9, R5, 0x1, R14 ;  /* 0x0000000105097824 */ /* 0x000fc400078e020e */
[----:B------:R-:W-:Y:S02]  /*29c0*/  IMAD R21, R11, c[0x0][0x26c], R8 ;  /* 0x00009b000b157a24 */ /* 0x000fe400078e0208 */
[----:B------:R-:W-:Y:S02]  /*29d0*/  IMAD.IADD R5, R132, 0x1, R10 ;  /* 0x0000000184057824 */ /* 0x000fe400078e020a */
[----:B------:R-:W-:Y:S01]  /*29e0*/  IMAD.MOV.U32 R8, RZ, RZ, R4 ;  /* 0x000000ffff087224 */ /* 0x000fe200078e0004 */
[----:B------:R-:W-:Y:S01]  /*29f0*/  IADD3 R4, R135, R2, RZ ;  /* 0x0000000287047210 */ /* 0x000fe20007ffe0ff */
[C---:B------:R-:W-:Y:S01]  /*2a00*/  IMAD.WIDE.U32 R2, R208.reuse, c[0x0][0x290], R138 ;  /* 0x0000a400d0027a25 */ /* 0x040fe200078e008a */
[----:B------:R-:W-:Y:S02]  /*2a10*/  SHF.R.S32.HI R12, RZ, 0x1f, R5 ;  /* 0x0000001fff0c7819 */ /* 0x000fe40000011405 */
[----:B------:R-:W-:Y:S01]  /*2a20*/  SHF.R.S32.HI R16, RZ, 0x1f, R4 ;  /* 0x0000001fff107819 */ /* 0x000fe20000011404 */
[----:B------:R-:W-:Y:S01]  /*2a30*/  IMAD.WIDE.U32 R10, R208, c[0x0][0x280], R138 ;  /* 0x0000a000d00a7a25 */ /* 0x000fe200078e008a */
[----:B------:R-:W-:-:S02]  /*2a40*/  LEA.HI R13, R12, R5, RZ, 0x3 ;  /* 0x000000050c0d7211 */ /* 0x000fc400078f18ff */
[----:B------:R-:W-:Y:S01]  /*2a50*/  LEA.HI R17, R12, R5, RZ, 0x6 ;  /* 0x000000050c117211 */ /* 0x000fe200078f30ff */
[----:B------:R-:W-:Y:S01]  /*2a60*/  IMAD.WIDE.U32 R6, R208, c[0x0][0x280], R132 ;  /* 0x0000a000d0067a25 */ /* 0x000fe200078e0084 */
[CC--:B------:R-:W-:Y:S02]  /*2a70*/  LEA.HI R12, R16.reuse, R4.reuse, RZ, 0x3 ;  /* 0x00000004100c7211 */ /* 0x0c0fe400078f18ff */
[----:B------:R-:W-:Y:S01]  /*2a80*/  LEA.HI R4, R16, R4, RZ, 0x6 ;  /* 0x0000000410047211 */ /* 0x000fe200078f30ff */
[----:B------:R-:W-:Y:S01]  /*2a90*/  IMAD.IADD R5, R14, 0x1, R3 ;  /* 0x000000010e057824 */ /* 0x000fe200078e0203 */
[C---:B------:R-:W-:Y:S01]  /*2aa0*/  LOP3.LUT R14, R217.reuse, 0x38, R13, 0xf8, !PT ;  /* 0x00000038d90e7812 */ /* 0x040fe200078ef80d */
[----:B------:R-:W-:Y:S01]  /*2ab0*/  IMAD.MOV.U32 R102, RZ, RZ, c[0x0][0x2b8] ;  /* 0x0000ae00ff667624 */ /* 0x000fe200078e00ff */
[----:B------:R-:W-:Y:S01]  /*2ac0*/  LOP3.LUT R16, R217, 0x38, R12, 0xf8, !PT ;  /* 0x00000038d9107812 */ /* 0x000fe200078ef80c */
[----:B------:R-:W-:Y:S01]  /*2ad0*/  IMAD.IADD R3, R15, 0x1, R11 ;  /* 0x000000010f037824 */ /* 0x000fe200078e020b */
[----:B------:R-:W-:Y:S01]  /*2ae0*/  SHF.L.U32 R11, R17, 0x5, RZ ;  /* 0x00000005110b7819 */ /* 0x000fe200000006ff */
[----:B------:R-:W-:Y:S01]  /*2af0*/  IMAD.SHL.U32 R4, R4, 0x20, RZ ;  /* 0x0000002004047824 */ /* 0x000fe200078e00ff */
[----:B------:R-:W-:Y:S01]  /*2b00*/  IADD3 R7, R7, R15, RZ ;  /* 0x0000000f07077210 */ /* 0x000fe20007ffe0ff */
[----:B------:R-:W-:Y:S01]  /*2b10*/  IMAD.MOV.U32 R98, RZ, RZ, c[0x0][0x290] ;  /* 0x0000a400ff627624 */ /* 0x000fe200078e00ff */
[----:B------:R-:W-:Y:S01]  /*2b20*/  ISETP.NE.AND P1, PT, R102, 0x1, PT ;  /* 0x000000016600780c */ /* 0x000fe20003f25270 */
[----:B------:R-:W-:Y:S01]  /*2b30*/  IMAD.WIDE.U32 R66, R0, c[0x0][0x2b0], RZ ;  /* 0x0000ac0000427a25 */ /* 0x000fe200078e00ff */
[----:B------:R-:W-:-:S02]  /*2b40*/  LOP3.LUT R17, R11, 0x7ffff800, RZ, 0xc0, !PT ;  /* 0x7ffff8000b117812 */ /* 0x000fc400078ec0ff */
[-C--:B------:R-:W-:Y:S01]  /*2b50*/  LOP3.LUT R15, R14, R22.reuse, RZ, 0x3c, !PT ;  /* 0x000000160e0f7212 */ /* 0x080fe200078e3cff */
[----:B------:R-:W-:Y:S01]  /*2b60*/  IMAD.WIDE.U32 R70, R20, c[0x0][0x210], RZ ;  /* 0x0000840014467a25 */ /* 0x000fe200078e00ff */
[----:B------:R-:W-:Y:S02]  /*2b70*/  LOP3.LUT R14, R4, 0x7ffff800, RZ, 0xc0, !PT ;  /* 0x7ffff800040e7812 */ /* 0x000fe400078ec0ff */
[----:B------:R-:W-:Y:S01]  /*2b80*/  LOP3.LUT R11, R16, R22, RZ, 0x3c, !PT ;  /* 0x00000016100b7212 */ /* 0x000fe200078e3cff */
[----:B------:R-:W-:Y:S01]  /*2b90*/  IMAD.MOV.U32 R4, RZ, RZ, R2 ;  /* 0x000000ffff047224 */ /* 0x000fe200078e0002 */
[--C-:B------:R-:W-:Y:S01]  /*2ba0*/  IADD3 R17, R15, R17, R219.reuse ;  /* 0x000000110f117210 */ /* 0x100fe20007ffe0db */
[----:B------:R-:W-:Y:S01]  /*2bb0*/  IMAD.WIDE.U32 R68, R20, c[0x0][0x1e8], RZ ;  /* 0x00007a0014447a25 */ /* 0x000fe200078e00ff */
[----:B------:R-:W-:Y:S02]  /*2bc0*/  IADD3 R15, R11, R14, R219 ;  /* 0x0000000e0b0f7210 */ /* 0x000fe40007ffe0db */
[----:B------:R-:W-:Y:S01]  /*2bd0*/  MOV R2, R10 ;  /* 0x0000000a00027202 */ /* 0x000fe20000000f00 */
[----:B------:R-:W-:Y:S01]  /*2be0*/  IMAD R11, R18, c[0x0][0x2b0], RZ ;  /* 0x0000ac00120b7a24 */ /* 0x000fe200078e02ff */
[----:B------:R-:W-:Y:S01]  /*2bf0*/  LOP3.LUT R51, R13, 0xfffffff8, RZ, 0xc0, !PT ;  /* 0xfffffff80d337812 */ /* 0x000fe200078ec0ff */
[C---:B------:R-:W-:Y:S01]  /*2c00*/  IMAD R10, R19.reuse, c[0x0][0x290], RZ ;  /* 0x0000a400130a7a24 */ /* 0x040fe200078e02ff */
[----:B------:R-:W-:Y:S01]  /*2c10*/  LOP3.LUT R50, R12, 0xfffffff8, RZ, 0xc0, !PT ;  /* 0xfffffff80c327812 */ /* 0x000fe200078ec0ff */
[----:B------:R-:W-:Y:S01]  /*2c20*/  IMAD R14, R19, c[0x0][0x280], RZ ;  /* 0x0000a000130e7a24 */ /* 0x000fe200078e02ff */
[----:B------:R-:W-:Y:S01]  /*2c30*/  @P1 LOP3.LUT R207, R207, 0x8, RZ, 0xfc, !PT ;  /* 0x00000008cfcf1812 */ /* 0x000fe200078efcff */
[----:B------:R-:W-:Y:S01]  /*2c40*/  IMAD R11, R0, c[0x0][0x2b4], R11 ;  /* 0x0000ad00000b7a24 */ /* 0x000fe200078e020b */
[-C--:B------:R-:W-:Y:S01]  /*2c50*/  SHF.L.U64.HI R95, R98, R96.reuse, c[0x0][0x294] ;  /* 0x0000a500625f7619 */ /* 0x080fe20000010260 */
[C---:B------:R-:W-:Y:S01]  /*2c60*/  IMAD R10, R92.reuse, c[0x0][0x294], R10 ;  /* 0x0000a5005c0a7a24 */ /* 0x040fe200078e020a */
[C---:B------:R-:W-:Y:S01]  /*2c70*/  SHF.L.U64.HI R96, R99.reuse, R96, c[0x0][0x284] ;  /* 0x0000a10063607619 */ /* 0x040fe20000010260 */
[C---:B------:R-:W-:Y:S01]  /*2c80*/  IMAD R0, R92.reuse, c[0x0][0x284], R14 ;  /* 0x0000a1005c007a24 */ /* 0x040fe200078e020e */
[----:B------:R-:W-:Y:S01]  /*2c90*/  SHF.L.U32 R99, R99, 0x5, RZ ;  /* 0x0000000563637819 */ /* 0x000fe200000006ff */
[----:B------:R-:W-:Y:S01]  /*2ca0*/  IMAD.WIDE.U32 R60, R92, c[0x0][0x290], R4 ;  /* 0x0000a4005c3c7a25 */ /* 0x000fe200078e0004 */
[----:B------:R-:W-:-:S02]  /*2cb0*/  IADD3 R86, R73, R21, RZ ;  /* 0x0000001549567210 */ /* 0x000fc40007ffe0ff */
[----:B------:R-:W-:Y:S01]  /*2cc0*/  SHF.R.S32.HI R84, RZ, 0x3, R13 ;  /* 0x00000003ff547819 */ /* 0x000fe2000001140d */
[----:B------:R-:W-:Y:S01]  /*2cd0*/  IMAD.WIDE.U32 R58, R92, c[0x0][0x280], R2 ;  /* 0x0000a0005c3a7a25 */ /* 0x000fe200078e0002 */
[----:B------:R-:W-:Y:S02]  /*2ce0*/  SHF.R.S32.HI R83, RZ, 0x3, R12 ;  /* 0x00000003ff537819 */ /* 0x000fe4000001140c */
[----:B------:R-:W-:Y:S01]  /*2cf0*/  IADD3 R80, R10, R61, RZ ;  /* 0x0000003d0a507210 */ /* 0x000fe20007ffe0ff */
[----:B------:R-:W-:Y:S01]  /*2d00*/  IMAD.WIDE.U32 R64, R92, c[0x0][0x290], R8 ;  /* 0x0000a4005c407a25 */ /* 0x000fe200078e0008 */
[----:B------:R-:W-:Y:S02]  /*2d10*/  IADD3 R77, R0, R59, RZ ;  /* 0x0000003b004d7210 */ /* 0x000fe40007ffe0ff */
[----:B------:R-:W-:Y:S01]  /*2d20*/  SHF.R.S32.HI R79, RZ, 0x1f, R51 ;  /* 0x0000001fff4f7819 */ /* 0x000fe20000011433 */
[----:B------:R-:W-:Y:S01]  /*2d30*/  IMAD.WIDE.U32 R62, R92, c[0x0][0x280], R6 ;  /* 0x0000a0005c3e7a25 */ /* 0x000fe200078e0006 */
[----:B------:R-:W-:-:S02]  /*2d40*/  SHF.R.S32.HI R78, RZ, 0x1f, R50 ;  /* 0x0000001fff4e7819 */ /* 0x000fc40000011432 */
[----:B------:R-:W-:Y:S01]  /*2d50*/  SHF.L.U32 R75, R15, 0x1, RZ ;  /* 0x000000010f4b7819 */ /* 0x000fe200000006ff */
[----:B------:R-:W-:Y:S01]  /*2d60*/  IMAD.SHL.U32 R98, R98, 0x20, RZ ;  /* 0x0000002062627824 */ /* 0x000fe200078e00ff */
[----:B------:R-:W-:Y:S01]  /*2d70*/  @P0 LOP3.LUT R207, R207, 0x10, RZ, 0xfc, !PT ;  /* 0x00000010cfcf0812 */ /* 0x000fe200078efcff */
[C---:B------:R-:W-:Y:S02]  /*2d80*/  IMAD R88, R20.reuse, c[0x0][0x214], R71 ;  /* 0x0000850014587a24 */ /* 0x040fe400078e0247 */
[----:B------:R-:W-:Y:S02]  /*2d90*/  IMAD R87, R20, c[0x0][0x1ec], R69 ;  /* 0x00007b0014577a24 */ /* 0x000fe400078e0245 */
[----:B------:R-:W-:Y:S02]  /*2da0*/  IMAD.IADD R85, R67, 0x1, R11 ;  /* 0x0000000143557824 */ /* 0x000fe400078e020b */
[----:B------:R-:W-:Y:S02]  /*2db0*/  IMAD.IADD R82, R65, 0x1, R10 ;  /* 0x0000000141527824 */ /* 0x000fe400078e020a */
[----:B------:R-:W-:-:S02]  /*2dc0*/  IMAD.IADD R81, R63, 0x1, R0 ;  /* 0x000000013f517824 */ /* 0x000fc400078e0200 */
[----:B------:R-:W-:Y:S02]  /*2dd0*/  IMAD.SHL.U32 R76, R17, 0x2, RZ ;  /* 0x00000002114c7824 */ /* 0x000fe400078e00ff */
.L_x_193:
[----:B------:R-:W-:Y:S01]  /*2de0*/  IMAD.SHL.U32 R46, R42, 0x20, RZ ;  /* 0x000000202a2e7824 */ /* 0x000fe200078e00ff */
[----:B------:R-:W-:Y:S04]  /*2df0*/  DEPBAR.LE SB0, 0x0 ;  /* 0x000080000000791a */ /* 0x000fe80000000000 */
[----:B------:R-:W-:Y:S01]  /*2e00*/  IMAD.IADD R0, R218, 0x1, R46 ;  /* 0x00000001da007824 */ /* 0x000fe200078e022e */
[----:B------:R-:W-:Y:S01]  /*2e10*/  ISETP.NE.AND P1, PT, R102, 0x1, PT ;  /* 0x000000016600780c */ /* 0x000fe20003f25270 */
[----:B------:R-:W-:Y:S01]  /*2e20*/  IMAD.MOV.U32 R43, RZ, RZ, RZ ;  /* 0x000000ffff2b7224 */ /* 0x000fe200078e00ff */
[----:B------:R-:W-:Y:S01]  /*2e30*/  WARPSYNC 0xffffffff ;  /* 0xffffffff00007948 */ /* 0x000fe20003800000 */
[----:B------:R-:W-:Y:S01]  /*2e40*/  IMAD.IADD R2, R90, 0x1, R0 ;  /* 0x000000015a027824 */ /* 0x000fe200078e0200 */
[----:B------:R-:W-:Y:S01]  /*2e50*/  ISETP.GE.AND P0, PT, R0, R49, PT ;  /* 0x000000310000720c */ /* 0x000fe20003f06270 */
[----:B------:R-:W-:Y:S01]  /*2e60*/  BSSY B1, `(.L_x_175) ;  /* 0x00002a5000017945 */ /* 0x000fe20003800000 */
[----:B------:R-:W-:Y:S01]  /*2e70*/  ISETP.GE.AND P2, PT, R101, 0x1, PT ;  /* 0x000000016500780c */ /* 0x000fe20003f46270 */
[----:B------:R-:W-:Y:S01]  /*2e80*/  IMAD.MOV.U32 R0, RZ, RZ, R2 ;  /* 0x000000ffff007224 */ /* 0x000fe200078e0002 */
[----:B------:R-:W-:Y:S05]  /*2e90*/  ISETP.GT.OR P0, PT, R218, 0x1f, P0 ;  /* 0x0000001fda00780c */ /* 0x000fea0000704670 */
[----:B------:R-:W-:Y:S05]  /*2ea0*/  @P1 IMAD.HI.U32 R3, R2, c[0x0][0x2bc], RZ ;  /* 0x0000af0002031a27 */ /* 0x000fea00078e00ff */
[----:B------:R-:W-:Y:S04]  /*2eb0*/  @P1 SHF.R.U32.HI R0, RZ, c[0x0][0x2c0], R3 ;  /* 0x0000b000ff001a19 */ /* 0x000fe80000011603 */
[C---:B------:R-:W-:Y:S04]  /*2ec0*/  @!P0 IADD3 R3, P1, R0.reuse, R66, RZ ;  /* 0x0000004200038210 */ /* 0x040fe80007f3e0ff */
[----:B-1----:R-:W-:Y:S01]  /*2ed0*/  @!P0 LEA.HI.X.SX32 R5, R0, R85, 0x1, P1 ;  /* 0x0000005500058211 */ /* 0x002fe200008f0eff */
[----:B------:R-:W-:Y:S01]  /*2ee0*/  IMAD.MOV R0, RZ, RZ, -R0 ;  /* 0x000000ffff007224 */ /* 0x000fe200078e0a00 */
[C---:B------:R-:W-:Y:S03]  /*2ef0*/  @!P0 LEA R4, P1, R3.reuse, c[0x0][0x2a0], 0x2 ;  /* 0x0000a80003048a11 */ /* 0x040fe600078210ff */
[----:B------:R-:W-:Y:S01]  /*2f00*/  IMAD R44, R0, c[0x0][0x2b8], R2 ;  /* 0x0000ae00002c7a24 */ /* 0x000fe200078e0202 */
[----:B------:R-:W-:Y:S03]  /*2f10*/  @!P0 LEA.HI.X R5, R3, c[0x0][0x2a4], R5, 0x2, P1 ;  /* 0x0000a90003058a11 */ /* 0x000fe600008f1405 */
[C---:B------:R-:W-:Y:S01]  /*2f20*/  IMAD.WIDE.U32 R2, R44.reuse, c[0x0][0x1e0], RZ ;  /* 0x000078002c027a25 */ /* 0x040fe200078e00ff */
[----:B------:R-:W-:Y:S01]  /*2f30*/  SHF.R.S32.HI R47, RZ, 0x1f, R44 ;  /* 0x0000001fff2f7819 */ /* 0x000fe2000001142c */
[----:B------:R-:W2:Y:S04]  /*2f40*/  @!P0 LDG.E R43, [R4.64] ;  /* 0x00000008042b8981 */ /* 0x000ea8000c1e1900 */
[----:B------:R-:W-:Y:S01]  /*2f50*/  IMAD R0, R47, c[0x0][0x1e0], RZ ;  /* 0x000078002f007a24 */ /* 0x000fe200078e02ff */
[----:B------:R-:W-:Y:S03]  /*2f60*/  BAR.SYNC.DEFER_BLOCKING 0x0 ;  /* 0x0000000000007b1d */ /* 0x000fe60000010000 */
[----:B------:R-:W-:Y:S04]  /*2f70*/  IMAD R0, R44, c[0x0][0x1e4], R0 ;  /* 0x000079002c007a24 */ /* 0x000fe800078e0200 */
[----:B------:R-:W-:Y:S01]  /*2f80*/  IMAD.IADD R3, R3, 0x1, R0 ;  /* 0x0000000103037824 */ /* 0x000fe200078e0200 */
[----:B--2---:R-:W-:Y:S03]  /*2f90*/  SHF.R.S32.HI R48, RZ, 0x1f, R43 ;  /* 0x0000001fff307819 */ /* 0x004fe6000001142b */
[C---:B------:R-:W-:Y:S04]  /*2fa0*/  IMAD.WIDE.U32 R2, R43.reuse, c[0x0][0x1f0], R2 ;  /* 0x00007c002b027a25 */ /* 0x040fe800078e0002 */
[----:B------:R-:W-:Y:S01]  /*2fb0*/  IMAD R4, R48, c[0x0][0x1f0], RZ ;  /* 0x00007c0030047a24 */ /* 0x000fe200078e02ff */
[----:B------:R-:W-:Y:S03]  /*2fc0*/  IADD3 R0, P0, R68, R2, RZ ;  /* 0x0000000244007210 */ /* 0x000fe60007f1e0ff */
[----:B------:R-:W-:Y:S05]  /*2fd0*/  IMAD R4, R43, c[0x0][0x1f4], R4 ;  /* 0x00007d002b047a24 */ /* 0x000fea00078e0204 */
[----:B------:R-:W-:Y:S02]  /*2fe0*/  IADD3.X R2, R87, R3, R4, P0, !PT ;  /* 0x0000000357027210 */ /* 0x000fe400007fe404 */
[C---:B------:R-:W-:Y:S04]  /*2ff0*/  LEA R30, P0, R0.reuse, c[0x0][0x1c8], 0x1 ;  /* 0x00007200001e7a11 */ /* 0x040fe800078008ff */
[----:B------:R-:W-:Y:S01]  /*3000*/  LEA.HI.X R22, R0, c[0x0][0x1cc], R2, 0x1, P0 ;  /* 0x0000730000167a11 */ /* 0x000fe200000f0c02 */
[----:B----4-:R-:W-:-:S05]  /*3010*/  @!P2 BRA `(.L_x_176) ;  /* 0x000026e00000a947 */ /* 0x010fca0003800000 */
[-C--:B------:R-:W-:Y:S01]  /*3020*/  IMAD R3, R96, R42.reuse, RZ ;  /* 0x0000002a60037224 */ /* 0x080fe200078e02ff */
[----:B------:R-:W-:Y:S01]  /*3030*/  ISETP.NE.AND P0, PT, RZ, UR5, PT ;  /* 0x00000005ff007c0c */ /* 0x000fe2000bf05270 */
[-C--:B------:R-:W-:Y:S01]  /*3040*/  IMAD R2, R95, R42.reuse, RZ ;  /* 0x0000002a5f027224 */ /* 0x080fe200078e02ff */
[----:B------:R-:W-:Y:S01]  /*3050*/  SHF.R.S32.HI R0, RZ, 0x1f, R42 ;  /* 0x0000001fff007819 */ /* 0x000fe2000001142a */
[----:B------:R-:W-:Y:S01]  /*3060*/  IMAD.WIDE.U32 R8, R99, R42, RZ ;  /* 0x0000002a63087225 */ /* 0x000fe200078e00ff */
[----:B------:R-:W-:Y:S03]  /*3070*/  IADD3 R4, -R46, R49, RZ ;  /* 0x000000312e047210 */ /* 0x000fe60007ffe1ff */
[----:B------:R-:W-:Y:S01]  /*3080*/  IMAD R3, R0, R99, R3 ;  /* 0x0000006300037224 */ /* 0x000fe200078e0203 */
[----:B------:R-:W-:Y:S01]  /*3090*/  IMNMX R45, R4, 0x20, PT ;  /* 0x00000020042d7817 */ /* 0x000fe20003800200 */
[----:B------:R-:W-:Y:S02]  /*30a0*/  IMAD R2, R0, R98, R2 ;  /* 0x0000006200027224 */ /* 0x000fe400078e0202 */
[----:B------:R-:W-:Y:S01]  /*30b0*/  IMAD.WIDE.U32 R10, R98, R42, RZ ;  /* 0x0000002a620a7225 */ /* 0x000fe200078e00ff */
[----:B------:R-:W-:Y:S04]  /*30c0*/  IADD3 R23, R9, R3, RZ ;  /* 0x0000000309177210 */ /* 0x000fe80007ffe0ff */
[----:B------:R-:W-:Y:S01]  /*30d0*/  IADD3 R31, R11, R2, RZ ;  /* 0x000000020b1f7210 */ /* 0x000fe20007ffe0ff */
[----:B------:R-:W-:-:S05]  /*30e0*/  @!P0 BRA `(.L_x_177) ;  /* 0x000012f000008947 */ /* 0x000fca0003800000 */
[----:B------:R-:W-:Y:S01]  /*30f0*/  ISETP.GE.AND P1, PT, R208, R45, PT ;  /* 0x0000002dd000720c */ /* 0x000fe20003f26270 */
[----:B------:R-:W-:Y:S01]  /*3100*/  BSSY B0, `(.L_x_178) ;  /* 0x000002a000007945 */ /* 0x000fe20003800000 */
[----:B------:R-:W-:Y:S01]  /*3110*/  CS2R R14, SRZ ;  /* 0x00000000000e7805 */ /* 0x000fe2000001ff00 */
[----:B------:R-:W-:Y:S01]  /*3120*/  CS2R R12, SRZ ;  /* 0x00000000000c7805 */ /* 0x000fe2000001ff00 */
[----:B------:R-:W-:Y:S01]  /*3130*/  CS2R R6, SRZ ;  /* 0x0000000000067805 */ /* 0x000fe2000001ff00 */
[----:B------:R-:W-:Y:S01]  /*3140*/  CS2R R2, SRZ ;  /* 0x0000000000027805 */ /* 0x000fe2000001ff00 */
[----:B------:R-:W-:Y:S01]  /*3150*/  CS2R R28, SRZ ;  /* 0x00000000001c7805 */ /* 0x000fe2000001ff00 */
[----:B------:R-:W-:Y:S01]  /*3160*/  CS2R R26, SRZ ;  /* 0x00000000001a7805 */ /* 0x000fe2000001ff00 */
[----:B------:R-:W-:Y:S01]  /*3170*/  CS2R R24, SRZ ;  /* 0x0000000000187805 */ /* 0x000fe2000001ff00 */
[----:B------:R-:W-:Y:S04]  /*3180*/  CS2R R20, SRZ ;  /* 0x0000000000147805 */ /* 0x000fe8000001ff00 */
[----:B------:R-:W-:-:S05]  /*3190*/  @P1 BRA `(.L_x_179) ;  /* 0x0000020000001947 */ /* 0x000fca0003800000 */
[----:B------:R-:W-:Y:S01]  /*31a0*/  IADD3 R0, P0, R58, R8, RZ ;  /* 0x000000083a007210 */ /* 0x000fe20007f1e0ff */
[----:B------:R-:W-:Y:S01]  /*31b0*/  CS2R R20, SRZ ;  /* 0x0000000000147805 */ /* 0x000fe2000001ff00 */
[----:B------:R-:W-:Y:S01]  /*31c0*/  CS2R R6, SRZ ;  /* 0x0000000000067805 */ /* 0x000fe2000001ff00 */
[----:B------:R-:W-:Y:S01]  /*31d0*/  CS2R R24, SRZ ;  /* 0x0000000000187805 */ /* 0x000fe2000001ff00 */
[----:B------:R-:W-:Y:S01]  /*31e0*/  CS2R R12, SRZ ;  /* 0x00000000000c7805 */ /* 0x000fe2000001ff00 */
[----:B------:R-:W-:Y:S01]  /*31f0*/  IMAD.X R3, R23, 0x1, R77, P0 ;  /* 0x0000000117037824 */ /* 0x000fe200000e064d */
[----:B------:R-:W-:Y:S01]  /*3200*/  IADD3 R2, P0, R60, R10, RZ ;  /* 0x0000000a3c027210 */ /* 0x000fe20007f1e0ff */
[----:B------:R-:W-:Y:S01]  /*3210*/  CS2R R26, SRZ ;  /* 0x00000000001a7805 */ /* 0x000fe2000001ff00 */
[----:B------:R-:W-:Y:S01]  /*3220*/  CS2R R14, SRZ ;  /* 0x00000000000e7805 */ /* 0x000fe2000001ff00 */
[----:B------:R-:W-:Y:S02]  /*3230*/  CS2R R28, SRZ ;  /* 0x00000000001c7805 */ /* 0x000fe4000001ff00 */
[----:B------:R-:W-:Y:S01]  /*3240*/  IMAD.X R5, R31, 0x1, R80, P0 ;  /* 0x000000011f057824 */ /* 0x000fe200000e0650 */
[C---:B------:R-:W-:Y:S04]  /*3250*/  LEA R8, P0, R0.reuse, c[0x0][0x270], 0x1 ;  /* 0x00009c0000087a11 */ /* 0x040fe800078008ff */
[----:B------:R-:W-:Y:S02]  /*3260*/  LEA.HI.X R9, R0, c[0x0][0x274], R3, 0x1, P0 ;  /* 0x00009d0000097a11 */ /* 0x000fe400000f0c03 */
[C---:B------:R-:W-:Y:S04]  /*3270*/  LEA R4, P0, R2.reuse, c[0x0][0x288], 0x1 ;  /* 0x0000a20002047a11 */ /* 0x040fe800078008ff */
[----:B------:R-:W-:Y:S02]  /*3280*/  LEA.HI.X R5, R2, c[0x0][0x28c], R5, 0x1, P0 ;  /* 0x0000a30002057a11 */ /* 0x000fe400000f0c05 */
[----:B------:R-:W-:Y:S01]  /*3290*/  ISETP.GE.AND P0, PT, R138, c[0x0][0x27c], PT ;  /* 0x00009f008a007a0c */ /* 0x000fe20003f06270 */
[----:B------:R-:W-:Y:S11]  /*32a0*/  CS2R R2, SRZ ;  /* 0x0000000000027805 */ /* 0x000ff6000001ff00 */
[----:B------:R-:W-:Y:S01]  /*32b0*/  @!UPT UIADD3 URZ, URZ, URZ, URZ ;  /* 0x0000003f3f3ff290 */ /* 0x000fe2000fffe03f */
[----:B------:R1:W5:Y:S04]  /*32c0*/  @!P0 LDG.E.64 R2, [R8.64] ;  /* 0x0000000808028981 */ /* 0x000368000c1e1b00 */
[----:B------:R1:W5:Y:S01]  /*32d0*/  @!P0 LDG.E.64 R20, [R4.64] ;  /* 0x0000000804148981 */ /* 0x000362000c1e1b00 */
[----:B------:R-:W-:Y:S11]  /*32e0*/  ISETP.GE.AND P0, PT, R142, c[0x0][0x27c], PT ;  /* 0x00009f008e007a0c */ /* 0x000ff60003f06270 */
[----:B------:R-:W-:Y:S02]  /*32f0*/  @!UPT UIADD3 URZ, URZ, URZ, URZ ;  /* 0x0000003f3f3ff290 */ /* 0x000fe4000fffe03f */
[----:B------:R1:W5:Y:S04]  /*3300*/  @!P0 LDG.E.64 R6, [R8.64+0x40] ;  /* 0x0000400808068981 */ /* 0x000368000c1e1b00 */
[----:B------:R1:W5:Y:S01]  /*3310*/  @!P0 LDG.E.64 R24, [R4.64+0x40] ;  /* 0x0000400804188981 */ /* 0x000362000c1e1b00 */
[----:B------:R-:W-:Y:S11]  /*3320*/  ISETP.GE.AND P0, PT, R140, c[0x0][0x27c], PT ;  /* 0x00009f008c007a0c */ /* 0x000ff60003f06270 */
[----:B------:R-:W-:Y:S02]  /*3330*/  @!UPT UIADD3 URZ, URZ, URZ, URZ ;  /* 0x0000003f3f3ff290 */ /* 0x000fe4000fffe03f */
[----:B------:R1:W5:Y:S04]  /*3340*/  @!P0 LDG.E.64 R12, [R8.64+0x80] ;  /* 0x00008008080c8981 */ /* 0x000368000c1e1b00 */
[----:B------:R1:W5:Y:S01]  /*3350*/  @!P0 LDG.E.64 R26, [R4.64+0x80] ;  /* 0x00008008041a8981 */ /* 0x000362000c1e1b00 */
[----:B------:R-:W-:Y:S11]  /*3360*/  ISETP.GE.AND P0, PT, R141, c[0x0][0x27c], PT ;  /* 0x00009f008d007a0c */ /* 0x000ff60003f06270 */
[----:B------:R-:W-:Y:S02]  /*3370*/  @!UPT UIADD3 URZ, URZ, URZ, URZ ;  /* 0x0000003f3f3ff290 */ /* 0x000fe4000fffe03f */
[----:B------:R1:W5:Y:S04]  /*3380*/  @!P0 LDG.E.64 R14, [R8.64+0xc0] ;  /* 0x0000c008080e8981 */ /* 0x000368000c1e1b00 */
[----:B------:R1:W5:Y:S02]  /*3390*/  @!P0 LDG.E.64 R28, [R4.64+0xc0] ;  /* 0x0000c008041c8981 */ /* 0x000364000c1e1b00 */
.L_x_179:
[----:B------:R-:W-:Y:S05]  /*33a0*/  BSYNC B0 ;  /* 0x0000000000007941 */ /* 0x000fea0003800000 */
.L_x_178:
[----:B------:R2:W3:Y:S04]  /*33b0*/  SHFL.IDX PT, R40, R22, RZ, 0x181f ;  /* 0x00181fff16287589 */ /* 0x0004e800000e0000 */
[----:B------:R2:W4:Y:S01]  /*33c0*/  SHFL.IDX PT, R39, R30, RZ, 0x181f ;  /* 0x00181fff1e277589 */ /* 0x00052200000e0000 */
[----:B------:R-:W-:-:S05]  /*33d0*/  @P1 BRA `(.L_x_180) ;  /* 0x000024d000001947 */ /* 0x000fca0003800000 */
[----:B------:R-:W-:Y:S01]  /*33e0*/  ISETP.GE.AND P0, PT, R132, c[0x0][0x1d4], PT ;  /* 0x0000750084007a0c */ /* 0x000fe20003f06270 */
[----:B-1---5:R-:W-:Y:S01]  /*33f0*/  IMAD.MOV.U32 R8, RZ, RZ, R14 ;  /* 0x000000ffff087224 */ /* 0x022fe200078e000e */
[----:B------:R-:W-:Y:S01]  /*3400*/  MOV R0, R13 ;  /* 0x0000000d00007202 */ /* 0x000fe20000000f00 */
[----:B------:R-:W-:Y:S01]  /*3410*/  IMAD.MOV.U32 R5, RZ, RZ, R15 ;  /* 0x000000ffff057224 */ /* 0x000fe200078e000f */
[----:B------:R-:W-:Y:S01]  /*3420*/  BSSY B0, `(.L_x_181) ;  /* 0x000004b000007945 */ /* 0x000fe20003800000 */
[----:B------:R-:W-:Y:S03]  /*3430*/  IMAD.MOV.U32 R4, RZ, RZ, R12 ;  /* 0x000000ffff047224 */ /* 0x000fe600078e000c */
[----:B------:R-:W-:Y:S01]  /*3440*/  PRMT R19, R5, 0x5410, R8 ;  /* 0x0000541005137816 */ /* 0x000fe20000000008 */
[----:B------:R-:W-:Y:S01]  /*3450*/  IMAD.MOV.U32 R5, RZ, RZ, R29 ;  /* 0x000000ffff057224 */ /* 0x000fe200078e001d */
[----:B------:R-:W-:Y:S01]  /*3460*/  PRMT R18, R0, 0x5410, R4 ;  /* 0x0000541000127816 */ /* 0x000fe20000000004 */
[----:B------:R-:W-:Y:S01]  /*3470*/  IMAD.MOV.U32 R4, RZ, RZ, R6 ;  /* 0x000000ffff047224 */ /* 0x000fe200078e0006 */
[----:B------:R-:W-:Y:S01]  /*3480*/  MOV R8, R28 ;  /* 0x0000001c00087202 */ /* 0x000fe20000000f00 */
[----:B------:R-:W-:Y:S03]  /*3490*/  IMAD.MOV.U32 R0, RZ, RZ, R7 ;  /* 0x000000ffff007224 */ /* 0x000fe600078e0007 */
[----:B------:R-:W-:Y:S01]  /*34a0*/  PRMT R33, R8, 0x5410, R5 ;  /* 0x0000541008217816 */ /* 0x000fe20000000005 */
[----:B------:R-:W-:Y:S01]  /*34b0*/  IMAD.MOV.U32 R8, RZ, RZ, R26 ;  /* 0x000000ffff087224 */ /* 0x000fe200078e001a */
[----:B------:R-:W-:Y:S01]  /*34c0*/  PRMT R17, R0, 0x5410, R4 ;  /* 0x0000541000117816 */ /* 0x000fe20000000004 */
[----:B------:R-:W-:Y:S01]  /*34d0*/  IMAD.MOV.U32 R4, RZ, RZ, R24 ;  /* 0x000000ffff047224 */ /* 0x000fe200078e0018 */
[----:B------:R-:W-:Y:S02]  /*34e0*/  MOV R5, R27 ;  /* 0x0000001b00057202 */ /* 0x000fe40000000f00 */
[----:B------:R-:W-:Y:S02]  /*34f0*/  MOV R0, R25 ;  /* 0x0000001900007202 */ /* 0x000fe40000000f00 */
[----:B------:R-:W-:Y:S02]  /*3500*/  PRMT R32, R8, 0x5410, R5 ;  /* 0x0000541008207816 */ /* 0x000fe40000000005 */
[----:B------:R-:W-:Y:S01]  /*3510*/  PRMT R31, R4, 0x5410, R0 ;  /* 0x00005410041f7816 */ /* 0x000fe20000000000 */
[----:B------:R-:W-:-:S05]  /*3520*/  @P0 BRA `(.L_x_182) ;  /* 0x000003a000000947 */ /* 0x000fca0003800000 */
[C---:B----4-:R-:W-:Y:S01]  /*3530*/  LEA R34, P0, R132.reuse, R39, 0x1 ;  /* 0x0000002784227211 */ /* 0x050fe200078008ff */
[----:B------:R-:W1:Y:S01]  /*3540*/  LDS.128 R8, [R198+0xc080] ;  /* 0x00c08000c6087984 */ /* 0x000e620000000c00 */
[----:B--2---:R-:W-:Y:S01]  /*3550*/  MOV R22, R21 ;  /* 0x0000001500167202 */ /* 0x004fe20000000f00 */
[----:B------:R-:W-:Y:S01]  /*3560*/  IMAD.MOV.U32 R0, RZ, RZ, R2 ;  /* 0x000000ffff007224 */ /* 0x000fe200078e0002 */
[----:B---3--:R-:W-:Y:S01]  /*3570*/  LEA.HI.X R35, R132, R40, R133, 0x1, P0 ;  /* 0x0000002884237211 */ /* 0x008fe200000f0c85 */
[----:B------:R-:W-:Y:S01]  /*3580*/  IMAD.MOV.U32 R16, RZ, RZ, R20 ;  /* 0x000000ffff107224 */ /* 0x000fe200078e0014 */
[----:B------:R-:W-:Y:S01]  /*3590*/  ISETP.GE.AND P0, PT, R138, c[0x0][0x27c], PT ;  /* 0x00009f008a007a0c */ /* 0x000fe20003f06270 */
[----:B------:R-:W-:Y:S11]  /*35a0*/  IMAD.MOV.U32 R5, RZ, RZ, R3 ;  /* 0x000000ffff057224 */ /* 0x000ff600078e0003 */
[----:B------:R-:W-:Y:S01]  /*35b0*/  @!UPT UIADD3 URZ, URZ, URZ, URZ ;  /* 0x0000003f3f3ff290 */ /* 0x000fe2000fffe03f */
[----:B------:R-:W-:Y:S02]  /*35c0*/  @!P0 SHF.R.U64 R20, R20, 0x10, R21 ;  /* 0x0000001014148819 */ /* 0x000fe40000001215 */
[--C-:B------:R-:W-:Y:S02]  /*35d0*/  @!P0 SHF.R.U64 R2, R2, 0x10, R3.reuse ;  /* 0x0000001002028819 */ /* 0x100fe40000001203 */
[----:B------:R-:W-:Y:S02]  /*35e0*/  @!P0 PRMT R23, R16, 0x5410, R20 ;  /* 0x0000541010178816 */ /* 0x000fe40000000014 */
[----:B------:R-:W-:Y:S02]  /*35f0*/  @!P0 PRMT R16, R0, 0x5410, R2 ;  /* 0x0000541000108816 */ /* 0x000fe40000000002 */
[----:B------:R-:W-:Y:S01]  /*3600*/  @!P0 SHF.R.U32.HI R4, RZ, 0x10, R3 ;  /* 0x00000010ff048819 */ /* 0x000fe20000011603 */
[----:B------:R-:W-:Y:S01]  /*3610*/  @!P0 IMAD.U32 R20, R23, 0x10000, RZ ;  /* 0x0001000017148824 */ /* 0x000fe200078e00ff */
[----:B------:R-:W-:Y:S02]  /*3620*/  @!P0 SHF.L.U32 R3, R16, 0x10, RZ ;  /* 0x0000001010038819 */ /* 0x000fe400000006ff */
[----:B------:R-:W-:Y:S02]  /*3630*/  @!P0 SHF.R.U32.HI R21, RZ, 0x10, R21 ;  /* 0x00000010ff158819 */ /* 0x000fe40000011615 */
[----:B------:R-:W-:Y:S02]  /*3640*/  @!P0 PRMT R5, R5, 0x5410, R4 ;  /* 0x0000541005058816 */ /* 0x000fe40000000004 */
[----:B------:R-:W-:Y:S02]  /*3650*/  @!P0 PRMT R30, R22, 0x5410, R21 ;  /* 0x00005410161e8816 */ /* 0x000fe40000000015 */
[----:B------:R-:W-:Y:S01]  /*3660*/  @!P0 LOP3.LUT R21, R23, 0xffff0000, RZ, 0xc0, !PT ;  /* 0xffff000017158812 */ /* 0x000fe200078ec0ff */
[C---:B-1----:R-:W-:Y:S01]  /*3670*/  @!P0 IMAD.U32 R4, R8.reuse, 0x10000, RZ ;  /* 0x0001000008048824 */ /* 0x042fe200078e00ff */
[----:B------:R-:W-:Y:S02]  /*3680*/  @!P0 LOP3.LUT R0, R8, 0xffff0000, RZ, 0xc0, !PT ;  /* 0xffff000008008812 */ /* 0x000fe400078ec0ff */
[C---:B------:R-:W-:Y:S03]  /*3690*/  @!P0 LOP3.LUT R2, R9.reuse, 0xffff0000, RZ, 0xc0, !PT ;  /* 0xffff000009028812 */ /* 0x040fe600078ec0ff */
[C---:B------:R-:W-:Y:S02]  /*36a0*/  @!P0 FMUL.FTZ R22, R0.reuse, R20 ;  /* 0x0000001400168220 */ /* 0x040fe40000410000 */
[-C--:B------:R-:W-:Y:S02]  /*36b0*/  @!P0 FMUL.FTZ R0, R0, R3.reuse ;  /* 0x0000000300008220 */ /* 0x080fe40000410000 */
[----:B------:R-:W-:Y:S01]  /*36c0*/  @!P0 FFMA.FTZ R38, R4, R3, -R22 ;  /* 0x0000000304268223 */ /* 0x000fe20000010816 */
[----:B------:R-:W-:Y:S01]  /*36d0*/  @!P0 LOP3.LUT R3, R10, 0xffff0000, RZ, 0xc0, !PT ;  /* 0xffff00000a038812 */ /* 0x000fe200078ec0ff */
[----:B------:R-:W-:Y:S01]  /*36e0*/  @!P0 FFMA.FTZ R0, R20, R4, R0 ;  /* 0x0000000414008223 */ /* 0x000fe20000010000 */
[----:B------:R-:W-:Y:S01]  /*36f0*/  @!P0 LOP3.LUT R4, R16, 0xffff0000, RZ, 0xc0, !PT ;  /* 0xffff000010048812 */ /* 0x000fe200078ec0ff */
[----:B------:R-:W-:Y:S01]  /*3700*/  @!P0 IMAD.U32 R16, R9, 0x10000, RZ ;  /* 0x0001000009108824 */ /* 0x000fe200078e00ff */
[----:B------:R-:W-:Y:S01]  /*3710*/  @!P0 SHF.L.U32 R20, R30, 0x10, RZ ;  /* 0x000000101e148819 */ /* 0x000fe200000006ff */
[C---:B------:R-:W-:Y:S02]  /*3720*/  @!P0 FMUL.FTZ R22, R2.reuse, R21 ;  /* 0x0000001502168220 */ /* 0x040fe40000410000 */
[-C--:B------:R-:W-:Y:S02]  /*3730*/  @!P0 FMUL.FTZ R2, R2, R4.reuse ;  /* 0x0000000402028220 */ /* 0x080fe40000410000 */
[----:B------:R-:W-:Y:S02]  /*3740*/  @!P0 FFMA.FTZ R37, R16, R4, -R22 ;  /* 0x0000000410258223 */ /* 0x000fe40000010816 */
[C---:B------:R-:W-:Y:S01]  /*3750*/  @!P0 IMAD.U32 R4, R5.reuse, 0x10000, RZ ;  /* 0x0001000005048824 */ /* 0x040fe200078e00ff */
[----:B------:R-:W-:Y:S01]  /*3760*/  @!P0 LOP3.LUT R5, R5, 0xffff0000, RZ, 0xc0, !PT ;  /* 0xffff000005058812 */ /* 0x000fe200078ec0ff */
[----:B------:R-:W-:Y:S02]  /*3770*/  @!P0 IMAD.U32 R22, R10, 0x10000, RZ ;  /* 0x000100000a168824 */ /* 0x000fe400078e00ff */
[C---:B------:R-:W-:Y:S02]  /*3780*/  @!P0 FMUL.FTZ R23, R3.reuse, R20 ;  /* 0x0000001403178220 */ /* 0x040fe40000410000 */
[-C--:B------:R-:W-:Y:S02]  /*3790*/  @!P0 FMUL.FTZ R3, R3, R4.reuse ;  /* 0x0000000403038220 */ /* 0x080fe40000410000 */
[----:B------:R-:W-:Y:S01]  /*37a0*/  @!P0 FFMA.FTZ R36, R22, R4, -R23 ;  /* 0x0000000416248223 */ /* 0x000fe20000010817 */
[----:B------:R-:W-:Y:S01]  /*37b0*/  @!P0 LOP3.LUT R4, R11, 0xffff0000, RZ, 0xc0, !PT ;  /* 0xffff00000b048812 */ /* 0x000fe200078ec0ff */
[----:B------:R-:W-:Y:S01]  /*37c0*/  @!P0 FFMA.FTZ R2, R21, R16, R2 ;  /* 0x0000001015028223 */ /* 0x000fe20000010002 */
[----:B------:R-:W-:Y:S01]  /*37d0*/  @!P0 LOP3.LUT R23, R30, 0xffff0000, RZ, 0xc0, !PT ;  /* 0xffff00001e178812 */ /* 0x000fe200078ec0ff */
[----:B------:R-:W-:Y:S01]  /*37e0*/  @!P0 FFMA.FTZ R3, R20, R22, R3 ;  /* 0x0000001614038223 */ /* 0x000fe20000010003 */
[----:B------:R-:W-:Y:S02]  /*37f0*/  @!P0 SHF.L.U32 R16, R11, 0x10, RZ ;  /* 0x000000100b108819 */ /* 0x000fe400000006ff */
[----:B------:R-:W-:Y:S01]  /*3800*/  @!P0 F2FP.BF16.PACK_AB R2, R2, R37 ;  /* 0x000000250202823e */ /* 0x000fe200000010ff */
[C---:B------:R-:W-:Y:S01]  /*3810*/  @!P0 FMUL.FTZ R21, R4.reuse, R23 ;  /* 0x0000001704158220 */ /* 0x040fe20000410000 */
[----:B------:R-:W-:Y:S01]  /*3820*/  @!P0 F2FP.BF16.PACK_AB R3, R3, R36 ;  /* 0x000000240303823e */ /* 0x000fe200000010ff */
[-C--:B------:R-:W-:Y:S01]  /*3830*/  @!P0 FMUL.FTZ R4, R4, R5.reuse ;  /* 0x0000000504048220 */ /* 0x080fe20000410000 */
[----:B------:R-:W-:Y:S01]  /*3840*/  @!P0 MOV R9, R2 ;  /* 0x0000000200098202 */ /* 0x000fe20000000f00 */
[----:B------:R-:W-:Y:S01]  /*3850*/  @!P0 FFMA.FTZ R21, R16, R5, -R21 ;  /* 0x0000000510158223 */ /* 0x000fe20000010815 */
[----:B------:R-:W-:Y:S01]  /*3860*/  @!P0 F2FP.BF16.PACK_AB R5, R0, R38 ;  /* 0x000000260005823e */ /* 0x000fe200000010ff */
[----:B------:R-:W-:Y:S02]  /*3870*/  @!P0 FFMA.FTZ R4, R23, R16, R4 ;  /* 0x0000001017048223 */ /* 0x000fe40000010004 */
[----:B------:R-:W-:Y:S02]  /*3880*/  @!P0 IMAD.MOV.U32 R10, RZ, RZ, R3 ;  /* 0x000000ffff0a8224 */ /* 0x000fe400078e0003 */
[----:B------:R-:W-:Y:S01]  /*3890*/  @!P0 IMAD.MOV.U32 R8, RZ, RZ, R5 ;  /* 0x000000ffff088224 */ /* 0x000fe200078e0005 */
[----:B------:R-:W-:Y:S04]  /*38a0*/  @!P0 F2FP.BF16.PACK_AB R0, R4, R21 ;  /* 0x000000150400823e */ /* 0x000fe800000010ff */
[----:B------:R-:W-:Y:S05]  /*38b0*/  @!P0 MOV R11, R0 ;  /* 0x00000000000b8202 */ /* 0x000fea0000000f00 */
[----:B------:R1:W-:Y:S02]  /*38c0*/  ST.E.128 [R34.64], R8 ;  /* 0x0000000822007985 */ /* 0x0003e4000c101d08 */
.L_x_182:
[----:B------:R-:W-:Y:S05]  /*38d0*/  BSYNC B0 ;  /* 0x0000000000007941 */ /* 0x000fea0003800000 */
.L_x_181:
[----:B------:R-:W-:Y:S01]  /*38e0*/  ISETP.GE.AND P0, PT, R135, c[0x0][0x1d4], PT ;  /* 0x0000750087007a0c */ /* 0x000fe20003f06270 */
[----:B------:R-:W-:Y:S01]  /*38f0*/  @!UPT UIADD3 URZ, URZ, URZ, URZ ;  /* 0x0000003f3f3ff290 */ /* 0x000fe2000fffe03f */
[----:B------:R-:W-:Y:S11]  /*3900*/  BSSY B0, `(.L_x_183) ;  /* 0x0000038000007945 */ /* 0x000ff60003800000 */
[----:B------:R-:W-:-:S05]  /*3910*/  @P0 BRA `(.L_x_184) ;  /* 0x0000036000000947 */ /* 0x000fca0003800000 */
[C---:B-1--4-:R-:W-:Y:S01]  /*3920*/  LEA R34, P0, R204.reuse, R39, 0x1 ;  /* 0x00000027cc227211 */ /* 0x052fe200078008ff */
[----:B------:R-:W1:Y:S03]  /*3930*/  LDS.128 R8, [R198+0xd080] ;  /* 0x00d08000c6087984 */ /* 0x000e660000000c00 */
[----:B---3--:R-:W-:Y:S02]  /*3940*/  LEA.HI.X R35, R204, R40, R209, 0x1, P0 ;  /* 0x00000028cc237211 */ /* 0x008fe400000f0cd1 */
[----:B------:R-:W-:Y:S11]  /*3950*/  ISETP.GE.AND P0, PT, R142, c[0x0][0x27c], PT ;  /* 0x00009f008e007a0c */ /* 0x000ff60003f06270 */
[----:B------:R-:W-:Y:S02]  /*3960*/  @!UPT UIADD3 URZ, URZ, URZ, URZ ;  /* 0x0000003f3f3ff290 */ /* 0x000fe4000fffe03f */
[----:B------:R-:W-:Y:S02]  /*3970*/  @!P0 SHF.R.U64 R3, R24, 0x10, R25 ;  /* 0x0000001018038819 */ /* 0x000fe40000001219 */
[--C-:B------:R-:W-:Y:S02]  /*3980*/  @!P0 SHF.R.U64 R0, R6, 0x10, R7.reuse ;  /* 0x0000001006008819 */ /* 0x100fe40000001207 */
[----:B------:R-:W-:Y:S02]  /*3990*/  @!P0 SHF.R.U32.HI R2, RZ, 0x10, R7 ;  /* 0x00000010ff028819 */ /* 0x000fe40000011607 */
[----:B------:R-:W-:Y:S02]  /*39a0*/  @!P0 PRMT R4, R31, 0x5410, R3 ;  /* 0x000054101f048816 */ /* 0x000fe40000000003 */
[----:B------:R-:W-:Y:S02]  /*39b0*/  @!P0 SHF.R.U32.HI R5, RZ, 0x10, R25 ;  /* 0x00000010ff058819 */ /* 0x000fe40000011619 */
[----:B------:R-:W-:Y:S01]  /*39c0*/  @!P0 PRMT R0, R17, 0x5432, R0 ;  /* 0x0000543211008816 */ /* 0x000fe20000000000 */
[----:B------:R-:W-:Y:S01]  /*39d0*/  @!P0 IMAD.U32 R7, R4, 0x10000, RZ ;  /* 0x0001000004078824 */ /* 0x000fe200078e00ff */
[----:B------:R-:W-:Y:S02]  /*39e0*/  @!P0 PRMT R21, R31, 0x5432, R5 ;  /* 0x000054321f158816 */ /* 0x000fe40000000005 */
[----:B------:R-:W-:Y:S01]  /*39f0*/  @!P0 PRMT R5, R17, 0x5410, R2 ;  /* 0x0000541011058816 */ /* 0x000fe20000000002 */
[----:B------:R-:W-:Y:S01]  /*3a00*/  @!P0 IMAD.U32 R6, R0, 0x10000, RZ ;  /* 0x0001000000068824 */ /* 0x000fe200078e00ff */
[----:B------:R-:W-:Y:S02]  /*3a10*/  @!P0 LOP3.LUT R17, R4, 0xffff0000, RZ, 0xc0, !PT ;  /* 0xffff000004118812 */ /* 0x000fe400078ec0ff */
[----:B------:R-:W-:Y:S01]  /*3a20*/  @!P0 LOP3.LUT R4, R0, 0xffff0000, RZ, 0xc0, !PT ;  /* 0xffff000000048812 */ /* 0x000fe200078ec0ff */
[C---:B-1----:R-:W-:Y:S01]  /*3a30*/  @!P0 IMAD.U32 R16, R8.reuse, 0x10000, RZ ;  /* 0x0001000008108824 */ /* 0x042fe200078e00ff */
[----:B------:R-:W-:Y:S02]  /*3a40*/  @!P0 LOP3.LUT R2, R8, 0xffff0000, RZ, 0xc0, !PT ;  /* 0xffff000008028812 */ /* 0x000fe400078ec0ff */
[C---:B------:R-:W-:Y:S02]  /*3a50*/  @!P0 LOP3.LUT R3, R9.reuse, 0xffff0000, RZ, 0xc0, !PT ;  /* 0xffff000009038812 */ /* 0x040fe400078ec0ff */
[----:B------:R-:W-:Y:S01]  /*3a60*/  @!P0 SHF.L.U32 R20, R9, 0x10, RZ ;  /* 0x0000001009148819 */ /* 0x000fe200000006ff */
[C---:B--2---:R-:W-:Y:S02]  /*3a70*/  @!P0 FMUL.FTZ R22, R2.reuse, R7 ;  /* 0x0000000702168220 */ /* 0x044fe40000410000 */
[-C--:B------:R-:W-:Y:S02]  /*3a80*/  @!P0 FMUL.FTZ R0, R2, R6.reuse ;  /* 0x0000000602008220 */ /* 0x080fe40000410000 */
[----:B------:R-:W-:Y:S02]  /*3a90*/  @!P0 FMUL.FTZ R23, R3, R17 ;  /* 0x0000001103178220 */ /* 0x000fe40000410000 */
[----:B------:R-:W-:Y:S01]  /*3aa0*/  @!P0 FFMA.FTZ R30, R16, R6, -R22 ;  /* 0x00000006101e8223 */ /* 0x000fe20000010816 */
[----:B------:R-:W-:Y:S01]  /*3ab0*/  @!P0 SHF.L.U32 R6, R5, 0x10, RZ ;  /* 0x0000001005068819 */ /* 0x000fe200000006ff */
[----:B------:R-:W-:Y:S01]  /*3ac0*/  @!P0 FMUL.FTZ R2, R3, R4 ;  /* 0x0000000403028220 */ /* 0x000fe20000410000 */
[----:B------:R-:W-:Y:S01]  /*3ad0*/  @!P0 LOP3.LUT R3, R10, 0xffff0000, RZ, 0xc0, !PT ;  /* 0xffff00000a038812 */ /* 0x000fe200078ec0ff */
[----:B------:R-:W-:Y:S01]  /*3ae0*/  @!P0 FFMA.FTZ R0, R7, R16, R0 ;  /* 0x0000001007008223 */ /* 0x000fe20000010000 */
[----:B------:R-:W-:Y:S01]  /*3af0*/  @!P0 LOP3.LUT R5, R5, 0xffff0000, RZ, 0xc0, !PT ;  /* 0xffff000005058812 */ /* 0x000fe200078ec0ff */
[C---:B------:R-:W-:Y:S01]  /*3b00*/  @!P0 IMAD.U32 R7, R21.reuse, 0x10000, RZ ;  /* 0x0001000015078824 */ /* 0x040fe200078e00ff */
[----:B------:R-:W-:Y:S01]  /*3b10*/  @!P0 LOP3.LUT R21, R21, 0xffff0000, RZ, 0xc0, !PT ;  /* 0xffff000015158812 */ /* 0x000fe200078ec0ff */
[----:B------:R-:W-:Y:S01]  /*3b20*/  @!P0 FFMA.FTZ R25, R20, R4, -R23 ;  /* 0x0000000414198223 */ /* 0x000fe20000010817 */
[----:B------:R-:W-:Y:S01]  /*3b30*/  @!P0 LOP3.LUT R4, R11, 0xffff0000, RZ, 0xc0, !PT ;  /* 0xffff00000b048812 */ /* 0x000fe200078ec0ff */
[----:B------:R-:W-:Y:S02]  /*3b40*/  @!P0 IMAD.U32 R16, R10, 0x10000, RZ ;  /* 0x000100000a108824 */ /* 0x000fe400078e00ff */
[C---:B------:R-:W-:Y:S02]  /*3b50*/  @!P0 FMUL.FTZ R23, R3.reuse, R7 ;  /* 0x0000000703178220 */ /* 0x040fe40000410000 */
[----:B------:R-:W-:Y:S02]  /*3b60*/  @!P0 FMUL.FTZ R3, R3, R6 ;  /* 0x0000000603038220 */ /* 0x000fe40000410000 */
[----:B------:R-:W-:Y:S02]  /*3b70*/  @!P0 IMAD.U32 R22, R11, 0x10000, RZ ;  /* 0x000100000b168824 */ /* 0x000fe400078e00ff */
[C---:B------:R-:W-:Y:S02]  /*3b80*/  @!P0 FMUL.FTZ R24, R4.reuse, R21 ;  /* 0x0000001504188220 */ /* 0x040fe40000410000 */
[----:B------:R-:W-:Y:S02]  /*3b90*/  @!P0 FMUL.FTZ R4, R4, R5 ;  /* 0x0000000504048220 */ /* 0x000fe40000410000 */
[----:B------:R-:W-:Y:S02]  /*3ba0*/  @!P0 FFMA.FTZ R2, R17, R20, R2 ;  /* 0x0000001411028223 */ /* 0x000fe40000010002 */
[----:B------:R-:W-:Y:S02]  /*3bb0*/  @!P0 FFMA.FTZ R3, R7, R16, R3 ;  /* 0x0000001007038223 */ /* 0x000fe40000010003 */
[----:B------:R-:W-:Y:S01]  /*3bc0*/  @!P0 FFMA.FTZ R23, R16, R6, -R23 ;  /* 0x0000000610178223 */ /* 0x000fe20000010817 */
[----:B------:R-:W-:Y:S01]  /*3bd0*/  @!P0 F2FP.BF16.PACK_AB R2, R2, R25 ;  /* 0x000000190202823e */ /* 0x000fe200000010ff */
[----:B------:R-:W-:Y:S01]  /*3be0*/  @!P0 FFMA.FTZ R24, R22, R5, -R24 ;  /* 0x0000000516188223 */ /* 0x000fe20000010818 */
[----:B------:R-:W-:Y:S01]  /*3bf0*/  @!P0 F2FP.BF16.PACK_AB R5, R0, R30 ;  /* 0x0000001e0005823e */ /* 0x000fe200000010ff */
[----:B------:R-:W-:Y:S01]  /*3c00*/  @!P0 FFMA.FTZ R4, R21, R22, R4 ;  /* 0x0000001615048223 */ /* 0x000fe20000010004 */
[----:B------:R-:W-:Y:S02]  /*3c10*/  @!P0 F2FP.BF16.PACK_AB R3, R3, R23 ;  /* 0x000000170303823e */ /* 0x000fe400000010ff */
[----:B------:R-:W-:Y:S01]  /*3c20*/  @!P0 MOV R9, R2 ;  /* 0x0000000200098202 */ /* 0x000fe20000000f00 */
[----:B------:R-:W-:Y:S01]  /*3c30*/  @!P0 IMAD.MOV.U32 R8, RZ, RZ, R5 ;  /* 0x000000ffff088224 */ /* 0x000fe200078e0005 */
[----:B------:R-:W-:Y:S01]  /*3c40*/  @!P0 F2FP.BF16.PACK_AB R0, R4, R24 ;  /* 0x000000180400823e */ /* 0x000fe200000010ff */
[----:B------:R-:W-:Y:S03]  /*3c50*/  @!P0 IMAD.MOV.U32 R10, RZ, RZ, R3 ;  /* 0x000000ffff0a8224 */ /* 0x000fe600078e0003 */
[----:B------:R-:W-:Y:S05]  /*3c60*/  @!P0 MOV R11, R0 ;  /* 0x00000000000b8202 */ /* 0x000fea0000000f00 */
[----:B------:R1:W-:Y:S02]  /*3c70*/  ST.E.128 [R34.64], R8 ;  /* 0x0000000822007985 */ /* 0x0003e4000c101d08 */
.L_x_184:
[----:B------:R-:W-:Y:S05]  /*3c80*/  BSYNC B0 ;  /* 0x0000000000007941 */ /* 0x000fea0003800000 */
.L_x_183:
[----:B------:R-:W-:Y:S01]  /*3c90*/  ISETP.GE.AND P0, PT, R199, c[0x0][0x1d4], PT ;  /* 0x00007500c7007a0c */ /* 0x000fe20003f06270 */
[----:B------:R-:W-:Y:S01]  /*3ca0*/  @!UPT UIADD3 URZ, URZ, URZ, URZ ;  /* 0x0000003f3f3ff290 */ /* 0x000fe2000fffe03f */
[----:B------:R-:W-:Y:S11]  /*3cb0*/  BSSY B0, `(.L_x_185) ;  /* 0x0000038000007945 */ /* 0x000ff60003800000 */
[----:B------:R-:W-:-:S05]  /*3cc0*/  @P0 BRA `(.L_x_186) ;  /* 0x0000036000000947 */ /* 0x000fca0003800000 */
[C---:B--2-4-:R-:W-:Y:S01]  /*3cd0*/  LEA R22, P0, R199.reuse, R39, 0x1 ;  /* 0x00000027c7167211 */ /* 0x054fe200078008ff */
[----:B-1----:R-:W1:Y:S03]  /*3ce0*/  LDS.128 R8, [R198+0xe080] ;  /* 0x00e08000c6087984 */ /* 0x002e660000000c00 */
        /* <DEDUP_REMOVED lines=19> */
[C---:B------:R-:W-:Y:S02]  /*3e20*/  @!P0 FMUL.FTZ R18, R2.reuse, R7 ;  /* 0x0000000702128220 */ /* 0x040fe40000410000 */
        /* <DEDUP_REMOVED lines=17> */
[-C--:B------:R-:W-:Y:S02]  /*3f40*/  @!P0 FMUL.FTZ R4, R4, R5.reuse ;  /* 0x0000000504048220 */ /* 0x080fe40000410000 */
        /* <DEDUP_REMOVED lines=14> */
.L_x_186:
[----:B------:R-:W-:Y:S05]  /*4030*/  BSYNC B0 ;  /* 0x0000000000007941 */ /* 0x000fea0003800000 */
.L_x_185:
[----:B------:R-:W-:Y:S11]  /*4040*/  ISETP.GE.AND P0, PT, R200, c[0x0][0x1d4], PT ;  /* 0x00007500c8007a0c */ /* 0x000ff60003f06270 */
[----:B------:R-:W-:Y:S02]  /*4050*/  @!UPT UIADD3 URZ, URZ, URZ, URZ ;  /* 0x0000003f3f3ff290 */ /* 0x000fe4000fffe03f */
[----:B------:R-:W-:-:S05]  /*4060*/  @P0 BRA `(.L_x_180) ;  /* 0x0000184000000947 */ /* 0x000fca0003800000 */
[C---:B----4-:R-:W-:Y:S01]  /*4070*/  LEA R20, P0, R200.reuse, R39, 0x1 ;  /* 0x00000027c8147211 */ /* 0x050fe200078008ff */
        /* <DEDUP_REMOVED lines=23> */
[----:B--2---:R-:W-:Y:S01]  /*41f0*/  @!P0 FFMA.FTZ R22, R12, R6, -R16 ;  /* 0x000000060c168223 */ /* 0x004fe20000010810 */
        /* <DEDUP_REMOVED lines=28> */
[----:B------:R1:W-:Y:S01]  /*43c0*/  ST.E.128 [R20.64], R8 ;  /* 0x0000000814007985 */ /* 0x0003e2000c101d08 */
[----:B------:R-:W-:-:S05]  /*43d0*/  BRA `(.L_x_180) ;  /* 0x000014d000007947 */ /* 0x000fca0003800000 */
.L_x_177:
        /* <DEDUP_REMOVED lines=17> */
[----:B------:R-:W-:Y:S05]  /*44f0*/  IADD3 R3, P0, R64, R10, RZ ;  /* 0x0000000a40037210 */ /* 0x000fea0007f1e0ff */
[----:B------:R-:W-:Y:S01]  /*4500*/  IMAD.X R10, R31, 0x1, R82, P0 ;  /* 0x000000011f0a7824 */ /* 0x000fe200000e0652 */
[C---:B------:R-:W-:Y:S04]  /*4510*/  LEA R8, P0, R0.reuse, c[0x0][0x270], 0x1 ;  /* 0x00009c0000087a11 */ /* 0x040fe800078008ff */
[----:B------:R-:W-:Y:S02]  /*4520*/  LEA.HI.X R9, R0, c[0x0][0x274], R2, 0x1, P0 ;  /* 0x00009d0000097a11 */ /* 0x000fe400000f0c02 */
[C---:B------:R-:W-:Y:S04]  /*4530*/  LEA R2, P0, R3.reuse, c[0x0][0x288], 0x1 ;  /* 0x0000a20003027a11 */ /* 0x040fe800078008ff */
[----:B------:R-:W-:Y:S02]  /*4540*/  LEA.HI.X R3, R3, c[0x0][0x28c], R10, 0x1, P0 ;  /* 0x0000a30003037a11 */ /* 0x000fe400000f0c0a */
[----:B------:R-:W-:Y:S11]  /*4550*/  ISETP.GE.AND P0, PT, R132, c[0x0][0x27c], PT ;  /* 0x00009f0084007a0c */ /* 0x000ff60003f06270 */
[----:B------:R-:W-:Y:S02]  /*4560*/  @!UPT UIADD3 URZ, URZ, URZ, URZ ;  /* 0x0000003f3f3ff290 */ /* 0x000fe4000fffe03f */
[----:B------:R1:W5:Y:S04]  /*4570*/  @!P0 LDG.E.128 R4, [R8.64] ;  /* 0x0000000808048981 */ /* 0x000368000c1e1d00 */
[----:B------:R1:W5:Y:S01]  /*4580*/  @!P0 LDG.E.128 R12, [R2.64] ;  /* 0x00000008020c8981 */ /* 0x000362000c1e1d00 */
[----:B------:R-:W-:Y:S11]  /*4590*/  ISETP.GE.AND P0, PT, R135, c[0x0][0x27c], PT ;  /* 0x00009f0087007a0c */ /* 0x000ff60003f06270 */
[----:B------:R-:W-:Y:S02]  /*45a0*/  @!UPT UIADD3 URZ, URZ, URZ, URZ ;  /* 0x0000003f3f3ff290 */ /* 0x000fe4000fffe03f */
[----:B------:R1:W5:Y:S04]  /*45b0*/  @!P0 LDG.E.128 R16, [R8.64+0x80] ;  /* 0x0000800808108981 */ /* 0x000368000c1e1d00 */
[----:B------:R1:W5:Y:S02]  /*45c0*/  @!P0 LDG.E.128 R32, [R2.64+0x80] ;  /* 0x0000800802208981 */ /* 0x000364000c1e1d00 */
.L_x_188:
[----:B------:R-:W-:Y:S05]  /*45d0*/  BSYNC B0 ;  /* 0x0000000000007941 */ /* 0x000fea0003800000 */
.L_x_187:
[----:B------:R2:W3:Y:S04]  /*45e0*/  SHFL.IDX PT, R39, R22, RZ, 0x181f ;  /* 0x00181fff16277589 */ /* 0x0004e800000e0000 */
[----:B------:R2:W4:Y:S01]  /*45f0*/  SHFL.IDX PT, R38, R30, RZ, 0x181f ;  /* 0x00181fff1e267589 */ /* 0x00052200000e0000 */
[----:B------:R-:W-:-:S05]  /*4600*/  @P1 BRA `(.L_x_180) ;  /* 0x000012a000001947 */ /* 0x000fca0003800000 */
[----:B------:R-:W-:Y:S01]  /*4610*/  ISETP.GE.AND P0, PT, R132, c[0x0][0x1d4], PT ;  /* 0x0000750084007a0c */ /* 0x000fe20003f06270 */
[----:B-1---5:R-:W-:Y:S01]  /*4620*/  IMAD.MOV.U32 R8, RZ, RZ, R18 ;  /* 0x000000ffff087224 */ /* 0x022fe200078e0012 */
[----:B------:R-:W-:Y:S01]  /*4630*/  IADD3 R41, -R94, c[0x0][0x1d4], RZ ;  /* 0x000075005e297a10 */ /* 0x000fe20007ffe1ff */
[----:B------:R-:W-:Y:S01]  /*4640*/  IMAD.MOV.U32 R3, RZ, RZ, R19 ;  /* 0x000000ffff037224 */ /* 0x000fe200078e0013 */
[----:B------:R-:W-:Y:S01]  /*4650*/  SHF.R.U32.HI R103, RZ, 0x3, R217 ;  /* 0x00000003ff677819 */ /* 0x000fe200000116d9 */
[----:B------:R-:W-:Y:S01]  /*4660*/  IMAD.MOV.U32 R2, RZ, RZ, R16 ;  /* 0x000000ffff027224 */ /* 0x000fe200078e0010 */
[----:B------:R-:W-:Y:S01]  /*4670*/  BSSY B0, `(.L_x_189) ;  /* 0x000008a000007945 */ /* 0x000fe20003800000 */
[----:B------:R-:W-:Y:S01]  /*4680*/  IMAD.MOV.U32 R0, RZ, RZ, R17 ;  /* 0x000000ffff007224 */ /* 0x000fe200078e0011 */
[----:B------:R-:W-:Y:S01]  /*4690*/  PRMT R20, R3, 0x5410, R8 ;  /* 0x0000541003147816 */ /* 0x000fe20000000008 */
[----:B------:R-:W-:Y:S01]  /*46a0*/  IMAD.MOV.U32 R3, RZ, RZ, R35 ;  /* 0x000000ffff037224 */ /* 0x000fe200078e0023 */
[----:B------:R-:W-:Y:S02]  /*46b0*/  MOV R8, R34 ;  /* 0x0000002200087202 */ /* 0x000fe40000000f00 */
[----:B------:R-:W-:Y:S01]  /*46c0*/  PRMT R11, R0, 0x5410, R2 ;  /* 0x00005410000b7816 */ /* 0x000fe20000000002 */
[----:B------:R-:W-:Y:S01]  /*46d0*/  IMAD.MOV.U32 R2, RZ, RZ, R32 ;  /* 0x000000ffff027224 */ /* 0x000fe200078e0020 */
[----:B------:R-:W-:Y:S02]  /*46e0*/  MOV R0, R33 ;  /* 0x0000002100007202 */ /* 0x000fe40000000f00 */
[----:B------:R-:W-:Y:S02]  /*46f0*/  PRMT R37, R3, 0x5410, R8 ;  /* 0x0000541003257816 */ /* 0x000fe40000000008 */
[----:B------:R-:W-:Y:S01]  /*4700*/  PRMT R36, R2, 0x5410, R0 ;  /* 0x0000541002247816 */ /* 0x000fe20000000000 */
[----:B------:R-:W-:-:S05]  /*4710*/  @P0 BRA `(.L_x_190) ;  /* 0x000007f000000947 */ /* 0x000fca0003800000 */
[----:B------:R-:W-:Y:S01]  /*4720*/  LOP3.LUT P2, RZ, R207, 0x2, RZ, 0xc0, !PT ;  /* 0x00000002cfff7812 */ /* 0x000fe2000784c0ff */
[----:B------:R-:W-:Y:S01]  /*4730*/  IMAD.MOV.U32 R24, RZ, RZ, R13 ;  /* 0x000000ffff187224 */ /* 0x000fe200078e000d */
[----:B------:R-:W-:Y:S01]  /*4740*/  ISETP.GE.AND P0, PT, R132, c[0x0][0x27c], PT ;  /* 0x00009f0084007a0c */ /* 0x000fe20003f06270 */
[----:B------:R-:W-:Y:S01]  /*4750*/  IMAD.MOV.U32 R28, RZ, RZ, R14 ;  /* 0x000000ffff1c7224 */ /* 0x000fe200078e000e */
[----:B------:R-:W-:Y:S01]  /*4760*/  SEL R0, R94, R41, !P2 ;  /* 0x000000295e007207 */ /* 0x000fe20005000000 */
[----:B------:R-:W-:Y:S01]  /*4770*/  IMAD.MOV.U32 R31, RZ, RZ, R15 ;  /* 0x000000ffff1f7224 */ /* 0x000fe200078e000f */
[----:B------:R-:W-:Y:S01]  /*4780*/  MOV R9, R4 ;  /* 0x0000000400097202 */ /* 0x000fe20000000f00 */
[----:B--2---:R-:W-:Y:S01]  /*4790*/  IMAD.MOV.U32 R22, RZ, RZ, R12 ;  /* 0x000000ffff167224 */ /* 0x004fe200078e000c */
[----:B------:R-:W-:Y:S01]  /*47a0*/  SHF.R.S32.HI R2, RZ, 0x1f, R0 ;  /* 0x0000001fff027819 */ /* 0x000fe20000011400 */
[----:B------:R-:W-:Y:S03]  /*47b0*/  IMAD.MOV.U32 R8, RZ, RZ, R5 ;  /* 0x000000ffff087224 */ /* 0x000fe600078e0005 */
[----:B------:R-:W-:Y:S03]  /*47c0*/  LEA.HI R0, R2, R0, RZ, 0x4 ;  /* 0x0000000002007211 */ /* 0x000fe600078f20ff */
[--C-:B------:R-:W-:Y:S02]  /*47d0*/  @!P0 SHF.R.U64 R23, R12, 0x10, R13.reuse ;  /* 0x000000100c178819 */ /* 0x100fe4000000120d */
[----:B------:R-:W-:Y:S02]  /*47e0*/  LEA.HI.SX32 R0, R0, R84, 0x1c ;  /* 0x0000005400007211 */ /* 0x000fe400078fe2ff */
[----:B------:R-:W-:Y:S02]  /*47f0*/  @!P0 SHF.R.U32.HI R21, RZ, 0x10, R13 ;  /* 0x00000010ff158819 */ /* 0x000fe4000001160d */
[----:B------:R-:W-:Y:S01]  /*4800*/  SHF.R.S32.HI R2, RZ, 0x1f, R0 ;  /* 0x0000001fff027819 */ /* 0x000fe20000011400 */
[----:B------:R-:W-:Y:S01]  /*4810*/  IMAD.SHL.U32 R40, R0, 0x8, RZ ;  /* 0x0000000800287824 */ /* 0x000fe200078e00ff */
[--C-:B------:R-:W-:Y:S02]  /*4820*/  @!P0 SHF.R.U64 R29, R14, 0x10, R15.reuse ;  /* 0x000000100e1d8819 */ /* 0x100fe4000000120f */
[----:B------:R-:W-:Y:S02]  /*4830*/  LEA.HI R2, R2, R0, RZ, 0x3 ;  /* 0x0000000002027211 */ /* 0x000fe400078f18ff */
[----:B------:R-:W-:Y:S02]  /*4840*/  @!P0 SHF.R.U32.HI R30, RZ, 0x10, R15 ;  /* 0x00000010ff1e8819 */ /* 0x000fe4000001160f */
[----:B------:R-:W-:Y:S01]  /*4850*/  @!P0 PRMT R21, R24, 0x5410, R21 ;  /* 0x0000541018158816 */ /* 0x000fe20000000015 */
[----:B------:R-:W-:Y:S01]  /*4860*/  IMAD.SHL.U32 R2, R2, 0x100, RZ ;  /* 0x0000010002027824 */ /* 0x000fe200078e00ff */
[----:B------:R-:W-:Y:S01]  /*4870*/  LOP3.LUT R0, R217, 0x38, R40, 0xf8, !PT ;  /* 0x00000038d9007812 */ /* 0x000fe200078ef828 */
[----:B------:R-:W1:Y:S01]  /*4880*/  LDS.128 R24, [R76+0xc080] ;  /* 0x00c080004c187984 */ /* 0x000e620000000c00 */
[--C-:B------:R-:W-:Y:S02]  /*4890*/  @!P0 SHF.R.U64 R10, R4, 0x10, R5.reuse ;  /* 0x00000010040a8819 */ /* 0x100fe40000001205 */
[----:B------:R-:W-:Y:S02]  /*48a0*/  LOP3.LUT R0, R0, R103, RZ, 0x3c, !PT ;  /* 0x0000006700007212 */ /* 0x000fe400078e3cff */
[----:B------:R-:W-:Y:S02]  /*48b0*/  LOP3.LUT R2, R2, 0x7ffff800, RZ, 0xc0, !PT ;  /* 0x7ffff80002027812 */ /* 0x000fe400078ec0ff */
[----:B------:R-:W-:Y:S01]  /*48c0*/  @!P0 SHF.R.U32.HI R3, RZ, 0x10, R5 ;  /* 0x00000010ff038819 */ /* 0x000fe20000011605 */
[----:B------:R-:W-:Y:S01]  /*48d0*/  IMAD.MOV.U32 R5, RZ, RZ, R7 ;  /* 0x000000ffff057224 */ /* 0x000fe200078e0007 */
[----:B------:R-:W-:Y:S01]  /*48e0*/  IADD3 R2, R0, R2, R219 ;  /* 0x0000000200027210 */ /* 0x000fe20007ffe0db */
[----:B------:R-:W-:Y:S01]  /*48f0*/  IMAD.MOV.U32 R0, RZ, RZ, R6 ;  /* 0x000000ffff007224 */ /* 0x000fe200078e0006 */
[----:B------:R-:W-:Y:S02]  /*4900*/  @!P0 SHF.R.U64 R4, R6, 0x10, R7 ;  /* 0x0000001006048819 */ /* 0x000fe40000001207 */
[----:B------:R-:W-:Y:S02]  /*4910*/  SHF.L.U32 R12, R2, 0x1, RZ ;  /* 0x00000001020c7819 */ /* 0x000fe400000006ff */
[----:B------:R-:W-:Y:S02]  /*4920*/  @!P0 PRMT R22, R22, 0x5410, R23 ;  /* 0x0000541016168816 */ /* 0x000fe40000000017 */
[----:B------:R-:W-:Y:S02]  /*4930*/  @!P0 SHF.R.U32.HI R2, RZ, 0x10, R7 ;  /* 0x00000010ff028819 */ /* 0x000fe40000011607 */
[----:B------:R-:W2:Y:S01]  /*4940*/  LDS.128 R12, [R12+0xc080] ;  /* 0x00c080000c0c7984 */ /* 0x000ea20000000c00 */
[----:B------:R-:W-:Y:S02]  /*4950*/  @!P0 PRMT R6, R9, 0x5410, R10 ;  /* 0x0000541009068816 */ /* 0x000fe4000000000a */
[----:B------:R-:W-:Y:S02]  /*4960*/  @!P0 PRMT R7, R8, 0x5410, R3 ;  /* 0x0000541008078816 */ /* 0x000fe40000000003 */
[----:B------:R-:W-:Y:S01]  /*4970*/  @!P0 PRMT R8, R0, 0x5410, R4 ;  /* 0x0000541000088816 */ /* 0x000fe20000000004 */
[----:B------:R-:W-:Y:S01]  /*4980*/  @!P0 IMAD.U32 R4, R22, 0x10000, RZ ;  /* 0x0001000016048824 */ /* 0x000fe200078e00ff */
[----:B------:R-:W-:Y:S01]  /*4990*/  @!P0 PRMT R9, R5, 0x5410, R2 ;  /* 0x0000541005098816 */ /* 0x000fe20000000002 */
[----:B------:R-:W-:Y:S01]  /*49a0*/  @!P0 IMAD.U32 R2, R6, 0x10000, RZ ;  /* 0x0001000006028824 */ /* 0x000fe200078e00ff */
[----:B------:R-:W-:Y:S02]  /*49b0*/  @!P0 PRMT R23, R28, 0x5410, R29 ;  /* 0x000054101c178816 */ /* 0x000fe4000000001d */
[----:B------:R-:W-:Y:S02]  /*49c0*/  @!P0 LOP3.LUT R10, R22, 0xffff0000, RZ, 0xc0, !PT ;  /* 0xffff0000160a8812 */ /* 0x000fe400078ec0ff */
[----:B------:R-:W-:Y:S01]  /*49d0*/  @!P0 PRMT R30, R31, 0x5410, R30 ;  /* 0x000054101f1e8816 */ /* 0x000fe2000000001e */
[----:B-1----:R-:W-:Y:S01]  /*49e0*/  @!P0 IMAD.U32 R5, R24, 0x10000, RZ ;  /* 0x0001000018058824 */ /* 0x002fe200078e00ff */
[----:B--2---:R-:W-:Y:S05]  /*49f0*/  @!P0 SHF.L.U32 R0, R12, 0x10, RZ ;  /* 0x000000100c008819 */ /* 0x004fea00000006ff */
[C---:B------:R-:W-:Y:S02]  /*4a00*/  @!P0 FMUL.FTZ R3, R0.reuse, R4 ;  /* 0x0000000400038220 */ /* 0x040fe40000410000 */
[-C--:B------:R-:W-:Y:S02]  /*4a10*/  @!P0 FMUL.FTZ R0, R0, R2.reuse ;  /* 0x0000000200008220 */ /* 0x080fe40000410000 */
[----:B------:R-:W-:Y:S01]  /*4a20*/  @!P0 FFMA.FTZ R28, R5, R2, -R3 ;  /* 0x00000002051c8223 */ /* 0x000fe20000010803 */
[----:B------:R-:W-:Y:S01]  /*4a30*/  @!P0 LOP3.LUT R2, R12, 0xffff0000, RZ, 0xc0, !PT ;  /* 0xffff00000c028812 */ /* 0x000fe200078ec0ff */
[----:B------:R-:W-:Y:S01]  /*4a40*/  @!P0 FFMA.FTZ R0, R4, R5, R0 ;  /* 0x0000000504008223 */ /* 0x000fe20000010000 */
[----:B------:R-:W-:Y:S02]  /*4a50*/  @!P0 LOP3.LUT R3, R6, 0xffff0000, RZ, 0xc0, !PT ;  /* 0xffff000006038812 */ /* 0x000fe400078ec0ff */
[----:B------:R-:W-:Y:S01]  /*4a60*/  @!P0 LOP3.LUT R4, R24, 0xffff0000, RZ, 0xc0, !PT ;  /* 0xffff000018048812 */ /* 0x000fe200078ec0ff */
[C---:B------:R-:W-:Y:S02]  /*4a70*/  @!P0 FMUL.FTZ R5, R2.reuse, R10 ;  /* 0x0000000a02058220 */ /* 0x040fe40000410000 */
[-C--:B------:R-:W-:Y:S02]  /*4a80*/  @!P0 FMUL.FTZ R2, R2, R3.reuse ;  /* 0x0000000302028220 */ /* 0x080fe40000410000 */
[----:B------:R-:W-:Y:S01]  /*4a90*/  @!P0 FFMA.FTZ R6, R4, R3, -R5 ;  /* 0x0000000304068223 */ /* 0x000fe20000010805 */
[----:B------:R-:W-:Y:S01]  /*4aa0*/  @!P0 SHF.L.U32 R3, R13, 0x10, RZ ;  /* 0x000000100d038819 */ /* 0x000fe200000006ff */
[----:B------:R-:W-:Y:S02]  /*4ab0*/  @!P0 FFMA.FTZ R2, R10, R4, R2 ;  /* 0x000000040a028223 */ /* 0x000fe40000010002 */
[----:B------:R-:W-:Y:S01]  /*4ac0*/  @!P0 IMAD.U32 R5, R21, 0x10000, RZ ;  /* 0x0001000015058824 */ /* 0x000fe200078e00ff */
[----:B------:R-:W-:Y:S01]  /*4ad0*/  @!P0 F2FP.BF16.PACK_AB R31, R6, R28 ;  /* 0x0000001c061f823e */ /* 0x000fe200000010ff */
[----:B------:R-:W-:Y:S02]  /*4ae0*/  @!P0 IMAD.U32 R4, R7, 0x10000, RZ ;  /* 0x0001000007048824 */ /* 0x000fe400078e00ff */
[----:B------:R-:W-:Y:S02]  /*4af0*/  @!P0 IMAD.U32 R6, R25, 0x10000, RZ ;  /* 0x0001000019068824 */ /* 0x000fe400078e00ff */
[C---:B------:R-:W-:Y:S02]  /*4b00*/  @!P0 FMUL.FTZ R10, R3.reuse, R5 ;  /* 0x00000005030a8220 */ /* 0x040fe40000410000 */
[-C--:B------:R-:W-:Y:S02]  /*4b10*/  @!P0 FMUL.FTZ R3, R3, R4.reuse ;  /* 0x0000000403038220 */ /* 0x080fe40000410000 */
[----:B------:R-:W-:Y:S01]  /*4b20*/  @!P0 FFMA.FTZ R22, R6, R4, -R10 ;  /* 0x0000000406168223 */ /* 0x000fe2000001080a */
[----:B------:R-:W-:Y:S01]  /*4b30*/  @!P0 LOP3.LUT R4, R13, 0xffff0000, RZ, 0xc0, !PT ;  /* 0xffff00000d048812 */ /* 0x000fe200078ec0ff */
[----:B------:R-:W-:Y:S01]  /*4b40*/  @!P0 FFMA.FTZ R3, R5, R6, R3 ;  /* 0x0000000605038223 */ /* 0x000fe20000010003 */
[----:B------:R-:W-:Y:S01]  /*4b50*/  @!P0 LOP3.LUT R6, R21, 0xffff0000, RZ, 0xc0, !PT ;  /* 0xffff000015068812 */ /* 0x000fe200078ec0ff */
[----:B------:R-:W-:Y:S01]  /*4b60*/  @!P0 IMAD.MOV.U32 R24, RZ, RZ, R31 ;  /* 0x000000ffff188224 */ /* 0x000fe200078e001f */
        /* <DEDUP_REMOVED lines=9> */
[----:B------:R-:W-:Y:S01]  /*4c00*/  @!P0 IMAD.U32 R6, R8, 0x10000, RZ ;  /* 0x0001000008068824 */ /* 0x000fe200078e00ff */
[----:B------:R-:W-:Y:S01]  /*4c10*/  @!P0 F2FP.BF16.PACK_AB R3, R4, R3 ;  /* 0x000000030403823e */ /* 0x000fe200000010ff */
[----:B------:R-:W-:Y:S01]  /*4c20*/  @!P0 IMAD.U32 R10, R26, 0x10000, RZ ;  /* 0x000100001a0a8824 */ /* 0x000fe200078e00ff */
[----:B------:R-:W-:Y:S01]  /*4c30*/  @!P0 MOV R25, R28 ;  /* 0x0000001c00198202 */ /* 0x000fe20000000f00 */
[C---:B------:R-:W-:Y:S01]  /*4c40*/  @!P0 FMUL.FTZ R21, R5.reuse, R7 ;  /* 0x0000000705158220 */ /* 0x040fe20000410000 */
[----:B------:R-:W-:Y:S01]  /*4c50*/  @!P0 MOV R13, R3 ;  /* 0x00000003000d8202 */ /* 0x000fe20000000f00 */
[-C--:B------:R-:W-:Y:S02]  /*4c60*/  @!P0 FMUL.FTZ R5, R5, R6.reuse ;  /* 0x0000000605058220 */ /* 0x080fe40000410000 */
[----:B------:R-:W-:Y:S01]  /*4c70*/  @!P0 FFMA.FTZ R22, R10, R6, -R21 ;  /* 0x000000060a168223 */ /* 0x000fe20000010815 */
[----:B------:R-:W-:Y:S01]  /*4c80*/  @!P0 LOP3.LUT R6, R14, 0xffff0000, RZ, 0xc0, !PT ;  /* 0xffff00000e068812 */ /* 0x000fe200078ec0ff */
[----:B------:R-:W-:Y:S01]  /*4c90*/  @!P0 FFMA.FTZ R5, R7, R10, R5 ;  /* 0x0000000a07058223 */ /* 0x000fe20000010005 */
[----:B------:R-:W-:Y:S02]  /*4ca0*/  @!P0 LOP3.LUT R10, R23, 0xffff0000, RZ, 0xc0, !PT ;  /* 0xffff0000170a8812 */ /* 0x000fe400078ec0ff */
[----:B------:R-:W-:Y:S02]  /*4cb0*/  @!P0 LOP3.LUT R21, R26, 0xffff0000, RZ, 0xc0, !PT ;  /* 0xffff00001a158812 */ /* 0x000fe400078ec0ff */
[----:B------:R-:W-:Y:S01]  /*4cc0*/  @!P0 LOP3.LUT R7, R8, 0xffff0000, RZ, 0xc0, !PT ;  /* 0xffff000008078812 */ /* 0x000fe200078ec0ff */
[C---:B------:R-:W-:Y:S04]  /*4cd0*/  @!P0 FMUL.FTZ R8, R6.reuse, R10 ;  /* 0x0000000a06088220 */ /* 0x040fe80000410000 */
[-C--:B------:R-:W-:Y:S02]  /*4ce0*/  @!P0 FFMA.FTZ R8, R21, R7.reuse, -R8 ;  /* 0x0000000715088223 */ /* 0x080fe40000010808 */
[----:B------:R-:W-:Y:S01]  /*4cf0*/  @!P0 FMUL.FTZ R6, R6, R7 ;  /* 0x0000000706068220 */ /* 0x000fe20000410000 */
[----:B------:R-:W-:Y:S02]  /*4d00*/  @!P0 SHF.L.U32 R7, R15, 0x10, RZ ;  /* 0x000000100f078819 */ /* 0x000fe400000006ff */
[----:B------:R-:W-:Y:S01]  /*4d10*/  @!P0 F2FP.BF16.PACK_AB R22, R8, R22 ;  /* 0x000000160816823e */ /* 0x000fe200000010ff */
[----:B------:R-:W-:Y:S02]  /*4d20*/  @!P0 FFMA.FTZ R6, R10, R21, R6 ;  /* 0x000000150a068223 */ /* 0x000fe40000010006 */
[----:B------:R-:W-:Y:S02]  /*4d30*/  @!P0 IMAD.U32 R10, R30, 0x10000, RZ ;  /* 0x000100001e0a8824 */ /* 0x000fe400078e00ff */
        /* <DEDUP_REMOVED lines=10> */
[----:B------:R-:W-:Y:S03]  /*4de0*/  @!P0 LOP3.LUT R21, R27, 0xffff0000, RZ, 0xc0, !PT ;  /* 0xffff00001b158812 */ /* 0x000fe600078ec0ff */
[C---:B------:R-:W-:Y:S02]  /*4df0*/  @!P0 FMUL.FTZ R23, R8.reuse, R10 ;  /* 0x0000000a08178220 */ /* 0x040fe40000410000 */
[-C--:B------:R-:W-:Y:S02]  /*4e00*/  @!P0 FMUL.FTZ R8, R8, R9.reuse ;  /* 0x0000000908088220 */ /* 0x080fe40000410000 */
[----:B------:R-:W-:Y:S01]  /*4e10*/  @!P0 FFMA.FTZ R23, R21, R9, -R23 ;  /* 0x0000000915178223 */ /* 0x000fe20000010817 */
[----:B------:R-:W-:Y:S01]  /*4e20*/  @!P0 F2FP.BF16.PACK_AB R9, R2, R0 ;  /* 0x000000000209823e */ /* 0x000fe200000010ff */
[----:B------:R-:W-:Y:S01]  /*4e30*/  @!P0 FFMA.FTZ R8, R10, R21, R8 ;  /* 0x000000150a088223 */ /* 0x000fe20000010008 */
[----:B------:R-:W-:Y:S02]  /*4e40*/  @!P0 F2FP.BF16.PACK_AB R2, R6, R5 ;  /* 0x000000050602823e */ /* 0x000fe400000010ff */
[----:B------:R-:W-:Y:S01]  /*4e50*/  @!P0 F2FP.BF16.PACK_AB R10, R23, R29 ;  /* 0x0000001d170a823e */ /* 0x000fe200000010ff */
[----:B------:R-:W-:Y:S01]  /*4e60*/  @!P0 IMAD.MOV.U32 R12, RZ, RZ, R9 ;  /* 0x000000ffff0c8224 */ /* 0x000fe200078e0009 */
[----:B------:R-:W-:Y:S01]  /*4e70*/  @!P0 F2FP.BF16.PACK_AB R0, R8, R7 ;  /* 0x000000070800823e */ /* 0x000fe200000010ff */
[----:B------:R-:W-:Y:S02]  /*4e80*/  @!P0 IMAD.MOV.U32 R14, RZ, RZ, R2 ;  /* 0x000000ffff0e8224 */ /* 0x000fe400078e0002 */
[----:B------:R-:W-:Y:S02]  /*4e90*/  @!P0 IMAD.MOV.U32 R27, RZ, RZ, R10 ;  /* 0x000000ffff1b8224 */ /* 0x000fe400078e000a */
[----:B------:R-:W-:Y:S01]  /*4ea0*/  @!P0 IMAD.MOV.U32 R15, RZ, RZ, R0 ;  /* 0x000000ffff0f8224 */ /* 0x000fe200078e0000 */
[C---:B----4-:R-:W-:Y:S04]  /*4eb0*/  LEA R2, P0, R51.reuse, R38, 0x1 ;  /* 0x0000002633027211 */ /* 0x050fe800078008ff */
[----:B---3--:R-:W-:Y:S02]  /*4ec0*/  LEA.HI.X R3, R51, R39, R79, 0x1, P0 ;  /* 0x0000002733037211 */ /* 0x008fe400000f0c4f */
[C---:B------:R-:W-:Y:S03]  /*4ed0*/  ISETP.GE.AND P0, PT, R40.reuse, c[0x0][0x1d4], PT ;  /* 0x0000750028007a0c */ /* 0x040fe60003f06270 */
[----:B------:R1:W-:Y:S10]  /*4ee0*/  ST.E.128 [R2.64], R24 ;  /* 0x0000001802007985 */ /* 0x0003f4000c101d08 */
[----:B------:R-:W-:Y:S05]  /*4ef0*/  @!P0 IMAD.WIDE R4, R40, 0x2, R38 ;  /* 0x0000000228048825 */ /* 0x000fea00078e0226 */
[----:B------:R1:W-:Y:S02]  /*4f00*/  @!P0 ST.E.128 [R4.64], R12 ;  /* 0x0000000c04008985 */ /* 0x0003e4000c101d08 */
.L_x_190:
[----:B------:R-:W-:Y:S05]  /*4f10*/  BSYNC B0 ;  /* 0x0000000000007941 */ /* 0x000fea0003800000 */
.L_x_189:
[----:B------:R-:W-:Y:S11]  /*4f20*/  ISETP.GE.AND P0, PT, R135, c[0x0][0x1d4], PT ;  /* 0x0000750087007a0c */ /* 0x000ff60003f06270 */
[----:B------:R-:W-:Y:S02]  /*4f30*/  @!UPT UIADD3 URZ, URZ, URZ, URZ ;  /* 0x0000003f3f3ff290 */ /* 0x000fe4000fffe03f */
[----:B------:R-:W-:-:S05]  /*4f40*/  @P0 BRA `(.L_x_180) ;  /* 0x0000096000000947 */ /* 0x000fca0003800000 */
[----:B------:R-:W-:Y:S01]  /*4f50*/  LOP3.LUT P1, RZ, R207, 0x4, RZ, 0xc0, !PT ;  /* 0x00000004cfff7812 */ /* 0x000fe2000782c0ff */
[----:B--2---:R-:W2:Y:S01]  /*4f60*/  LDS.128 R28, [R75+0xc080] ;  /* 0x00c080004b1c7984 */ /* 0x004ea20000000c00 */
[----:B------:R-:W-:Y:S02]  /*4f70*/  ISETP.GE.AND P0, PT, R135, c[0x0][0x27c], PT ;  /* 0x00009f0087007a0c */ /* 0x000fe40003f06270 */
[----:B------:R-:W-:Y:S04]  /*4f80*/  SEL R0, R94, R41, !P1 ;  /* 0x000000295e007207 */ /* 0x000fe80004800000 */
[----:B-1----:R-:W-:Y:S04]  /*4f90*/  SHF.R.S32.HI R2, RZ, 0x1f, R0 ;  /* 0x0000001fff027819 */ /* 0x002fe80000011400 */
[----:B------:R-:W-:Y:S03]  /*4fa0*/  LEA.HI R0, R2, R0, RZ, 0x4 ;  /* 0x0000000002007211 */ /* 0x000fe600078f20ff */
[----:B------:R-:W-:Y:S02]  /*4fb0*/  @!P0 SHF.R.U64 R4, R32, 0x10, R33 ;  /* 0x0000001020048819 */ /* 0x000fe40000001221 */
[----:B------:R-:W-:Y:S02]  /*4fc0*/  LEA.HI.SX32 R0, R0, R83, 0x1c ;  /* 0x0000005300007211 */ /* 0x000fe400078fe2ff */
[----:B------:R-:W-:Y:S02]  /*4fd0*/  @!P0 SHF.R.U64 R3, R16, 0x10, R17 ;  /* 0x0000001010038819 */ /* 0x000fe40000001211 */
[----:B------:R-:W-:Y:S01]  /*4fe0*/  SHF.R.S32.HI R2, RZ, 0x1f, R0 ;  /* 0x0000001fff027819 */ /* 0x000fe20000011400 */
[----:B------:R-:W-:Y:S01]  /*4ff0*/  IMAD.SHL.U32 R40, R0, 0x8, RZ ;  /* 0x0000000800287824 */ /* 0x000fe200078e00ff */
[----:B------:R-:W-:Y:S02]  /*5000*/  @!P0 SHF.R.U32.HI R7, RZ, 0x10, R33 ;  /* 0x00000010ff078819 */ /* 0x000fe40000011621 */
[----:B------:R-:W-:Y:S02]  /*5010*/  LEA.HI R0, R2, R0, RZ, 0x3 ;  /* 0x0000000002007211 */ /* 0x000fe400078f18ff */
[----:B------:R-:W-:Y:S02]  /*5020*/  @!P0 SHF.R.U32.HI R5, RZ, 0x10, R19 ;  /* 0x00000010ff058819 */ /* 0x000fe40000011613 */
[----:B------:R-:W-:Y:S01]  /*5030*/  LOP3.LUT R2, R217, 0x38, R40, 0xf8, !PT ;  /* 0x00000038d9027812 */ /* 0x000fe200078ef828 */
[----:B------:R-:W-:Y:S01]  /*5040*/  IMAD.SHL.U32 R0, R0, 0x100, RZ ;  /* 0x0000010000007824 */ /* 0x000fe200078e00ff */
[----:B------:R-:W-:Y:S02]  /*5050*/  @!P0 PRMT R21, R36, 0x5410, R4 ;  /* 0x0000541024158816 */ /* 0x000fe40000000004 */
[----:B------:R-:W-:Y:S02]  /*5060*/  LOP3.LUT R2, R2, R103, RZ, 0x3c, !PT ;  /* 0x0000006702027212 */ /* 0x000fe400078e3cff */
[----:B------:R-:W-:Y:S02]  /*5070*/  LOP3.LUT R0, R0, 0x7ffff800, RZ, 0xc0, !PT ;  /* 0x7ffff80000007812 */ /* 0x000fe400078ec0ff */
[----:B------:R-:W-:Y:S02]  /*5080*/  @!P0 PRMT R6, R11, 0x5432, R3 ;  /* 0x000054320b068816 */ /* 0x000fe40000000003 */
[----:B------:R-:W-:Y:S01]  /*5090*/  IADD3 R0, R2, R0, R219 ;  /* 0x0000000002007210 */ /* 0x000fe20007ffe0db */
[C---:B--2---:R-:W-:Y:S01]  /*50a0*/  @!P0 IMAD.U32 R24, R31.reuse, 0x10000, RZ ;  /* 0x000100001f188824 */ /* 0x044fe200078e00ff */
[----:B------:R-:W-:Y:S03]  /*50b0*/  @!P0 LOP3.LUT R26, R31, 0xffff0000, RZ, 0xc0, !PT ;  /* 0xffff00001f1a8812 */ /* 0x000fe600078ec0ff */
[----:B------:R-:W-:Y:S01]  /*50c0*/  IMAD.SHL.U32 R0, R0, 0x2, RZ ;  /* 0x0000000200007824 */ /* 0x000fe200078e00ff */
[----:B------:R-:W-:Y:S02]  /*50d0*/  @!P0 SHF.R.U64 R2, R18, 0x10, R19 ;  /* 0x0000001012028819 */ /* 0x000fe40000001213 */
[----:B------:R-:W-:Y:S02]  /*50e0*/  @!P0 LOP3.LUT R19, R29, 0xffff0000, RZ, 0xc0, !PT ;  /* 0xffff00001d138812 */ /* 0x000fe400078ec0ff */
[----:B------:R1:W2:Y:S01]  /*50f0*/  LDS.128 R12, [R0+0xc080] ;  /* 0x00c08000000c7984 */ /* 0x0002a20000000c00 */
[--C-:B------:R-:W-:Y:S02]  /*5100*/  @!P0 SHF.R.U32.HI R9, RZ, 0x10, R35.reuse ;  /* 0x00000010ff098819 */ /* 0x100fe40000011623 */
[----:B------:R-:W-:Y:S02]  /*5110*/  @!P0 SHF.R.U64 R10, R34, 0x10, R35 ;  /* 0x00000010220a8819 */ /* 0x000fe40000001223 */
[C---:B------:R-:W-:Y:S02]  /*5120*/  @!P0 PRMT R22, R37.reuse, 0x5410, R9 ;  /* 0x0000541025168816 */ /* 0x040fe40000000009 */
[----:B------:R-:W-:Y:S02]  /*5130*/  @!P0 PRMT R27, R37, 0x5432, R10 ;  /* 0x00005432251b8816 */ /* 0x000fe4000000000a */
[----:B------:R-:W-:Y:S01]  /*5140*/  @!P0 PRMT R10, R20, 0x5432, R2 ;  /* 0x00005432140a8816 */ /* 0x000fe20000000002 */
[----:B------:R-:W-:Y:S01]  /*5150*/  @!P0 IMAD.U32 R2, R28, 0x10000, RZ ;  /* 0x000100001c028824 */ /* 0x000fe200078e00ff */
[C---:B------:R-:W-:Y:S01]  /*5160*/  @!P0 LOP3.LUT R25, R22.reuse, 0xffff0000, RZ, 0xc0, !PT ;  /* 0xffff000016198812 */ /* 0x040fe200078ec0ff */
[----:B------:R-:W-:Y:S01]  /*5170*/  @!P0 IMAD.U32 R23, R22, 0x10000, RZ ;  /* 0x0001000016178824 */ /* 0x000fe200078e00ff */
[----:B------:R-:W-:Y:S02]  /*5180*/  @!P0 LOP3.LUT R22, R30, 0xffff0000, RZ, 0xc0, !PT ;  /* 0xffff00001e168812 */ /* 0x000fe400078ec0ff */
[----:B------:R-:W-:Y:S01]  /*5190*/  @!P0 PRMT R8, R36, 0x5432, R7 ;  /* 0x0000543224088816 */ /* 0x000fe20000000007 */
[C---:B------:R-:W-:Y:S01]  /*51a0*/  @!P0 IMAD.U32 R7, R21.reuse, 0x10000, RZ ;  /* 0x0001000015078824 */ /* 0x040fe200078e00ff */
[----:B------:R-:W-:Y:S01]  /*51b0*/  @!P0 PRMT R9, R20, 0x5410, R5 ;  /* 0x0000541014098816 */ /* 0x000fe20000000005 */
[----:B------:R-:W-:Y:S01]  /*51c0*/  @!P0 IMAD.U32 R5, R6, 0x10000, RZ ;  /* 0x0001000006058824 */ /* 0x000fe200078e00ff */
[C---:B------:R-:W-:Y:S01]  /*51d0*/  @!P0 LOP3.LUT R18, R8.reuse, 0xffff0000, RZ, 0xc0, !PT ;  /* 0xffff000008128812 */ /* 0x040fe200078ec0ff */
[----:B------:R-:W-:Y:S01]  /*51e0*/  @!P0 IMAD.U32 R16, R8, 0x10000, RZ ;  /* 0x0001000008108824 */ /* 0x000fe200078e00ff */
[----:B------:R-:W-:Y:S02]  /*51f0*/  @!P0 LOP3.LUT R8, R21, 0xffff0000, RZ, 0xc0, !PT ;  /* 0xffff000015088812 */ /* 0x000fe400078ec0ff */
[----:B-1----:R-:W-:Y:S01]  /*5200*/  @!P0 SHF.R.U32.HI R0, RZ, 0x10, R17 ;  /* 0x00000010ff008819 */ /* 0x002fe20000011611 */
[----:B------:R-:W-:Y:S01]  /*5210*/  @!P0 IMAD.U32 R17, R29, 0x10000, RZ ;  /* 0x000100001d118824 */ /* 0x000fe200078e00ff */
[----:B------:R-:W-:Y:S02]  /*5220*/  @!P0 LOP3.LUT R6, R6, 0xffff0000, RZ, 0xc0, !PT ;  /* 0xffff000006068812 */ /* 0x000fe400078ec0ff */
[----:B------:R-:W-:Y:S01]  /*5230*/  @!P0 PRMT R4, R11, 0x5410, R0 ;  /* 0x000054100b048816 */ /* 0x000fe20000000000 */
[----:B--2---:R-:W-:Y:S02]  /*5240*/  @!P0 IMAD.U32 R0, R12, 0x10000, RZ ;  /* 0x000100000c008824 */ /* 0x004fe400078e00ff */
[----:B------:R-:W-:Y:S02]  /*5250*/  @!P0 IMAD.U32 R3, R13, 0x10000, RZ ;  /* 0x000100000d038824 */ /* 0x000fe400078e00ff */
[C---:B------:R-:W-:Y:S02]  /*5260*/  @!P0 FMUL.FTZ R11, R0.reuse, R7 ;  /* 0x00000007000b8220 */ /* 0x040fe40000410000 */
[-C--:B------:R-:W-:Y:S02]  /*5270*/  @!P0 FMUL.FTZ R0, R0, R5.reuse ;  /* 0x0000000500008220 */ /* 0x080fe40000410000 */
[----:B------:R-:W-:Y:S01]  /*5280*/  @!P0 FFMA.FTZ R33, R2, R5, -R11 ;  /* 0x0000000502218223 */ /* 0x000fe2000001080b */
[C---:B------:R-:W-:Y:S01]  /*5290*/  @!P0 SHF.L.U32 R5, R4.reuse, 0x10, RZ ;  /* 0x0000001004058819 */ /* 0x040fe200000006ff */
[----:B------:R-:W-:Y:S01]  /*52a0*/  @!P0 FFMA.FTZ R0, R7, R2, R0 ;  /* 0x0000000207008223 */ /* 0x000fe20000010000 */
[----:B------:R-:W-:Y:S01]  /*52b0*/  @!P0 LOP3.LUT R2, R13, 0xffff0000, RZ, 0xc0, !PT ;  /* 0xffff00000d028812 */ /* 0x000fe200078ec0ff */
[C---:B------:R-:W-:Y:S02]  /*52c0*/  @!P0 FMUL.FTZ R7, R3.reuse, R16 ;  /* 0x0000001003078220 */ /* 0x040fe40000410000 */
[-C--:B------:R-:W-:Y:S02]  /*52d0*/  @!P0 FMUL.FTZ R3, R3, R5.reuse ;  /* 0x0000000503038220 */ /* 0x080fe40000410000 */
[----:B------:R-:W-:Y:S01]  /*52e0*/  @!P0 FFMA.FTZ R32, R17, R5, -R7 ;  /* 0x0000000511208223 */ /* 0x000fe20000010807 */
[----:B------:R-:W-:Y:S01]  /*52f0*/  @!P0 LOP3.LUT R7, R4, 0xffff0000, RZ, 0xc0, !PT ;  /* 0xffff000004078812 */ /* 0x000fe200078ec0ff */
[----:B------:R-:W-:Y:S01]  /*5300*/  @!P0 FMUL.FTZ R11, R2, R18 ;  /* 0x00000012020b8220 */ /* 0x000fe20000410000 */
[----:B------:R-:W-:Y:S03]  /*5310*/  @!P0 LOP3.LUT R5, R12, 0xffff0000, RZ, 0xc0, !PT ;  /* 0xffff00000c058812 */ /* 0x000fe600078ec0ff */
[-C--:B------:R-:W-:Y:S01]  /*5320*/  @!P0 FFMA.FTZ R35, R19, R7.reuse, -R11 ;  /* 0x0000000713238223 */ /* 0x080fe2000001080b */
[----:B------:R-:W-:Y:S01]  /*5330*/  @!P0 LOP3.LUT R11, R28, 0xffff0000, RZ, 0xc0, !PT ;  /* 0xffff00001c0b8812 */ /* 0x000fe200078ec0ff */
[----:B------:R-:W-:Y:S02]  /*5340*/  @!P0 FMUL.FTZ R4, R2, R7 ;  /* 0x0000000702048220 */ /* 0x000fe40000410000 */
[----:B------:R-:W-:Y:S01]  /*5350*/  @!P0 FMUL.FTZ R20, R5, R8 ;  /* 0x0000000805148220 */ /* 0x000fe20000410000 */
[----:B------:R-:W-:Y:S01]  /*5360*/  @!P0 F2FP.BF16.PACK_AB R35, R35, R32 ;  /* 0x000000202323823e */ /* 0x000fe200000010ff */
[----:B------:R-:W-:Y:S01]  /*5370*/  @!P0 IMAD.U32 R7, R15, 0x10000, RZ ;  /* 0x000100000f078824 */ /* 0x000fe200078e00ff */
[----:B----4-:R-:W-:Y:S01]  /*5380*/  LEA R32, P1, R50, R38, 0x1 ;  /* 0x0000002632207211 */ /* 0x010fe200078208ff */
[-C--:B------:R-:W-:Y:S01]  /*5390*/  @!P0 FMUL.FTZ R2, R5, R6.reuse ;  /* 0x0000000605028220 */ /* 0x080fe20000410000 */
[----:B------:R-:W-:Y:S01]  /*53a0*/  @!P0 SHF.L.U32 R5, R14, 0x10, RZ ;  /* 0x000000100e058819 */ /* 0x000fe200000006ff */
[----:B------:R-:W-:Y:S02]  /*53b0*/  @!P0 FFMA.FTZ R34, R11, R6, -R20 ;  /* 0x000000060b228223 */ /* 0x000fe40000010814 */
[----:B------:R-:W-:Y:S02]  /*53c0*/  @!P0 IMAD.U32 R6, R9, 0x10000, RZ ;  /* 0x0001000009068824 */ /* 0x000fe400078e00ff */
[----:B------:R-:W-:Y:S01]  /*53d0*/  @!P0 FMUL.FTZ R21, R7, R23 ;  /* 0x0000001707158220 */ /* 0x000fe20000410000 */
[----:B------:R-:W-:Y:S01]  /*53e0*/  @!P0 F2FP.BF16.PACK_AB R34, R34, R33 ;  /* 0x000000212222823e */ /* 0x000fe200000010ff */
[----:B------:R-:W-:Y:S01]  /*53f0*/  @!P0 IMAD.U32 R20, R27, 0x10000, RZ ;  /* 0x000100001b148824 */ /* 0x000fe200078e00ff */
[----:B---3--:R-:W-:Y:S01]  /*5400*/  LEA.HI.X R33, R50, R39, R78, 0x1, P1 ;  /* 0x0000002732217211 */ /* 0x008fe200008f0c4e */
[-C--:B------:R-:W-:Y:S02]  /*5410*/  @!P0 FMUL.FTZ R7, R7, R6.reuse ;  /* 0x0000000607078220 */ /* 0x080fe40000410000 */
[----:B------:R-:W-:Y:S01]  /*5420*/  @!P0 FFMA.FTZ R37, R24, R6, -R21 ;  /* 0x0000000618258223 */ /* 0x000fe20000010815 */
[----:B------:R-:W-:Y:S01]  /*5430*/  @!P0 LOP3.LUT R6, R15, 0xffff0000, RZ, 0xc0, !PT ;  /* 0xffff00000f068812 */ /* 0x000fe200078ec0ff */
[----:B------:R-:W-:Y:S02]  /*5440*/  @!P0 FFMA.FTZ R2, R8, R11, R2 ;  /* 0x0000000b08028223 */ /* 0x000fe40000010002 */
[----:B------:R-:W-:Y:S02]  /*5450*/  @!P0 IMAD.U32 R8, R10, 0x10000, RZ ;  /* 0x000100000a088824 */ /* 0x000fe400078e00ff */
[----:B------:R-:W-:Y:S02]  /*5460*/  @!P0 IMAD.U32 R11, R30, 0x10000, RZ ;  /* 0x000100001e0b8824 */ /* 0x000fe400078e00ff */
[C---:B------:R-:W-:Y:S02]  /*5470*/  @!P0 FMUL.FTZ R21, R5.reuse, R20 ;  /* 0x0000001405158220 */ /* 0x040fe40000410000 */
[-C--:B------:R-:W-:Y:S02]  /*5480*/  @!P0 FMUL.FTZ R5, R5, R8.reuse ;  /* 0x0000000805058220 */ /* 0x080fe40000410000 */
[----:B------:R-:W-:Y:S01]  /*5490*/  @!P0 FFMA.FTZ R41, R11, R8, -R21 ;  /* 0x000000080b298223 */ /* 0x000fe20000010815 */
[----:B------:R-:W-:Y:S01]  /*54a0*/  @!P0 LOP3.LUT R8, R9, 0xffff0000, RZ, 0xc0, !PT ;  /* 0xffff000009088812 */ /* 0x000fe200078ec0ff */
[----:B------:R-:W-:Y:S01]  /*54b0*/  @!P0 FMUL.FTZ R9, R6, R25 ;  /* 0x0000001906098220 */ /* 0x000fe20000410000 */
[----:B------:R-:W-:Y:S01]  /*54c0*/  @!P0 LOP3.LUT R21, R27, 0xffff0000, RZ, 0xc0, !PT ;  /* 0xffff00001b158812 */ /* 0x000fe200078ec0ff */
[----:B------:R-:W-:Y:S02]  /*54d0*/  @!P0 FFMA.FTZ R3, R16, R17, R3 ;  /* 0x0000001110038223 */ /* 0x000fe40000010003 */
[-C--:B------:R-:W-:Y:S01]  /*54e0*/  @!P0 FFMA.FTZ R36, R26, R8.reuse, -R9 ;  /* 0x000000081a248223 */ /* 0x080fe20000010809 */
[----:B------:R-:W-:Y:S01]  /*54f0*/  @!P0 LOP3.LUT R9, R10, 0xffff0000, RZ, 0xc0, !PT ;  /* 0xffff00000a098812 */ /* 0x000fe200078ec0ff */
[----:B------:R-:W-:Y:S01]  /*5500*/  @!P0 FMUL.FTZ R8, R6, R8 ;  /* 0x0000000806088220 */ /* 0x000fe20000410000 */
[----:B------:R-:W-:Y:S01]  /*5510*/  @!P0 LOP3.LUT R6, R14, 0xffff0000, RZ, 0xc0, !PT ;  /* 0xffff00000e068812 */ /* 0x000fe200078ec0ff */
[----:B------:R-:W-:Y:S01]  /*5520*/  @!P0 FFMA.FTZ R4, R18, R19, R4 ;  /* 0x0000001312048223 */ /* 0x000fe20000010004 */
[----:B------:R-:W-:Y:S01]  /*5530*/  @!P0 F2FP.BF16.PACK_AB R27, R36, R37 ;  /* 0x00000025241b823e */ /* 0x000fe200000010ff */
[----:B------:R-:W-:Y:S02]  /*5540*/  @!P0 FFMA.FTZ R5, R20, R11, R5 ;  /* 0x0000000b14058223 */ /* 0x000fe40000010005 */
[C---:B------:R-:W-:Y:S01]  /*5550*/  @!P0 FMUL.FTZ R10, R6.reuse, R21 ;  /* 0x00000015060a8220 */ /* 0x040fe20000410000 */
[----:B------:R-:W-:Y:S01]  /*5560*/  @!P0 MOV R31, R27 ;  /* 0x0000001b001f8202 */ /* 0x000fe20000000f00 */
[----:B------:R-:W-:Y:S01]  /*5570*/  @!P0 FMUL.FTZ R6, R6, R9 ;  /* 0x0000000906068220 */ /* 0x000fe20000410000 */
[----:B------:R-:W-:Y:S01]  /*5580*/  @!P0 F2FP.BF16.PACK_AB R3, R4, R3 ;  /* 0x000000030403823e */ /* 0x000fe200000010ff */
[----:B------:R-:W-:Y:S01]  /*5590*/  @!P0 FFMA.FTZ R10, R22, R9, -R10 ;  /* 0x00000009160a8223 */ /* 0x000fe2000001080a */
[----:B------:R-:W-:Y:S01]  /*55a0*/  @!P0 F2FP.BF16.PACK_AB R9, R2, R0 ;  /* 0x000000000209823e */ /* 0x000fe200000010ff */
[----:B------:R-:W-:Y:S02]  /*55b0*/  @!P0 FFMA.FTZ R6, R21, R22, R6 ;  /* 0x0000001615068223 */ /* 0x000fe40000010006 */
[----:B------:R-:W-:Y:S01]  /*55c0*/  @!P0 FFMA.FTZ R7, R23, R24, R7 ;  /* 0x0000001817078223 */ /* 0x000fe20000010007 */
[----:B------:R-:W-:Y:S01]  /*55d0*/  @!P0 F2FP.BF16.PACK_AB R10, R10, R41 ;  /* 0x000000290a0a823e */ /* 0x000fe200000010ff */
[----:B------:R-:W-:Y:S01]  /*55e0*/  @!P0 FFMA.FTZ R8, R25, R26, R8 ;  /* 0x0000001a19088223 */ /* 0x000fe20000010008 */
[----:B------:R-:W-:Y:S01]  /*55f0*/  @!P0 F2FP.BF16.PACK_AB R2, R6, R5 ;  /* 0x000000050602823e */ /* 0x000fe200000010ff */
[----:B------:R-:W-:Y:S02]  /*5600*/  @!P0 IMAD.MOV.U32 R28, RZ, RZ, R34 ;  /* 0x000000ffff1c8224 */ /* 0x000fe400078e0022 */
[----:B------:R-:W-:Y:S01]  /*5610*/  @!P0 IMAD.MOV.U32 R29, RZ, RZ, R35 ;  /* 0x000000ffff1d8224 */ /* 0x000fe200078e0023 */
[----:B------:R-:W-:Y:S01]  /*5620*/  @!P0 F2FP.BF16.PACK_AB R0, R8, R7 ;  /* 0x000000070800823e */ /* 0x000fe200000010ff */
[----:B------:R-:W-:Y:S02]  /*5630*/  @!P0 IMAD.MOV.U32 R30, RZ, RZ, R10 ;  /* 0x000000ffff1e8224 */ /* 0x000fe400078e000a */
[----:B------:R-:W-:Y:S02]  /*5640*/  @!P0 IMAD.MOV.U32 R12, RZ, RZ, R9 ;  /* 0x000000ffff0c8224 */ /* 0x000fe400078e0009 */
[----:B------:R-:W-:Y:S01]  /*5650*/  @!P0 IMAD.MOV.U32 R13, RZ, RZ, R3 ;  /* 0x000000ffff0d8224 */ /* 0x000fe200078e0003 */
[----:B------:R1:W-:Y:S01]  /*5660*/  ST.E.128 [R32.64], R28 ;  /* 0x0000001c20007985 */ /* 0x0003e2000c101d08 */
[----:B------:R-:W-:Y:S02]  /*5670*/  @!P0 IMAD.MOV.U32 R14, RZ, RZ, R2 ;  /* 0x000000ffff0e8224 */ /* 0x000fe400078e0002 */
[----:B------:R-:W-:Y:S01]  /*5680*/  @!P0 IMAD.MOV.U32 R15, RZ, RZ, R0 ;  /* 0x000000ffff0f8224 */ /* 0x000fe200078e0000 */
[----:B------:R-:W-:Y:S11]  /*5690*/  ISETP.GE.AND P0, PT, R40, c[0x0][0x1d4], PT ;  /* 0x0000750028007a0c */ /* 0x000ff60003f06270 */
[----:B------:R-:W-:Y:S02]  /*56a0*/  @!UPT UIADD3 URZ, URZ, URZ, URZ ;  /* 0x0000003f3f3ff290 */ /* 0x000fe4000fffe03f */
[----:B------:R-:W-:-:S05]  /*56b0*/  @P0 BRA `(.L_x_180) ;  /* 0x000001f000000947 */ /* 0x000fca0003800000 */
[C---:B------:R-:W-:Y:S04]  /*56c0*/  LEA R2, P0, R40.reuse, R38, 0x1 ;  /* 0x0000002628027211 */ /* 0x040fe800078008ff */
[----:B------:R-:W-:Y:S05]  /*56d0*/  LEA.HI.X.SX32 R3, R40, R39, 0x1, P0 ;  /* 0x0000002728037211 */ /* 0x000fea00000f0eff */
[----:B------:R2:W-:Y:S01]  /*56e0*/  ST.E.128 [R2.64], R12 ;  /* 0x0000000c02007985 */ /* 0x0005e2000c101d08 */
[----:B------:R-:W-:-:S05]  /*56f0*/  BRA `(.L_x_180) ;  /* 0x000001b000007947 */ /* 0x000fca0003800000 */
.L_x_176:
[----:B------:R1:W2:Y:S01]  /*5700*/  SHFL.IDX PT, R2, R22, RZ, 0x181f ;  /* 0x00181fff16027589 */ /* 0x0002a200000e0000 */
[----:B------:R-:W-:Y:S03]  /*5710*/  IMAD.IADD R3, R49, 0x1, -R46 ;  /* 0x0000000131037824 */ /* 0x000fe600078e0a2e */
[----:B------:R1:W3:Y:S02]  /*5720*/  SHFL.IDX PT, R0, R30, RZ, 0x181f ;  /* 0x00181fff1e007589 */ /* 0x0002e400000e0000 */
[----:B------:R-:W-:Y:S04]  /*5730*/  IMNMX R45, R3, 0x20, PT ;  /* 0x00000020032d7817 */ /* 0x000fe80003800200 */
[----:B------:R-:W-:Y:S11]  /*5740*/  ISETP.GT.AND P0, PT, R45, R208, PT ;  /* 0x000000d02d00720c */ /* 0x000ff60003f04270 */
[----:B------:R-:W-:Y:S02]  /*5750*/  @!UPT UIADD3 URZ, URZ, URZ, URZ ;  /* 0x0000003f3f3ff290 */ /* 0x000fe4000fffe03f */
[----:B------:R-:W-:-:S05]  /*5760*/  @!P0 BRA `(.L_x_180) ;  /* 0x0000014000008947 */ /* 0x000fca0003800000 */
[C---:B------:R-:W-:Y:S02]  /*5770*/  ISETP.GE.AND P2, PT, R132.reuse, c[0x0][0x1d4], PT ;  /* 0x0000750084007a0c */ /* 0x040fe40003f46270 */
[----:B------:R-:W-:Y:S02]  /*5780*/  ISETP.GE.AND P3, PT, R135, c[0x0][0x1d4], PT ;  /* 0x0000750087007a0c */ /* 0x000fe40003f66270 */
[C---:B------:R-:W-:Y:S09]  /*5790*/  ISETP.GE.AND P1, PT, R199.reuse, c[0x0][0x1d4], PT ;  /* 0x00007500c7007a0c */ /* 0x040ff20003f26270 */
[----:B------:R-:W4:Y:S01]  /*57a0*/  @!P2 LDS.128 R12, [R198+0xc080] ;  /* 0x00c08000c60ca984 */ /* 0x000f220000000c00 */
[C---:B---3--:R-:W-:Y:S04]  /*57b0*/  @!P2 LEA R4, P0, R132.reuse, R0, 0x1 ;  /* 0x000000008404a211 */ /* 0x048fe800078008ff */
[----:B--2---:R-:W-:Y:S02]  /*57c0*/  @!P2 LEA.HI.X R5, R132, R2, R133, 0x1, P0 ;  /* 0x000000028405a211 */ /* 0x004fe400000f0c85 */
[C---:B------:R-:W-:Y:S04]  /*57d0*/  @!P3 LEA R8, P0, R204.reuse, R0, 0x1 ;  /* 0x00000000cc08b211 */ /* 0x040fe800078008ff */
[----:B------:R-:W-:Y:S02]  /*57e0*/  @!P3 LEA.HI.X R9, R204, R2, R209, 0x1, P0 ;  /* 0x00000002cc09b211 */ /* 0x000fe400000f0cd1 */
[C---:B------:R-:W-:Y:S04]  /*57f0*/  @!P1 LEA R6, P0, R199.reuse, R0, 0x1 ;  /* 0x00000000c7069211 */ /* 0x040fe800078008ff */
[----:B------:R-:W-:Y:S02]  /*5800*/  @!P1 LEA.HI.X R7, R199, R2, R211, 0x1, P0 ;  /* 0x00000002c7079211 */ /* 0x000fe400000f0cd3 */
[C---:B------:R-:W-:Y:S01]  /*5810*/  ISETP.GE.AND P0, PT, R200.reuse, c[0x0][0x1d4], PT ;  /* 0x00007500c8007a0c */ /* 0x040fe20003f06270 */
[----:B----4-:R2:W-:Y:S04]  /*5820*/  @!P2 ST.E.128 [R4.64], R12 ;  /* 0x0000000c0400a985 */ /* 0x0105e8000c101d08 */
[----:B------:R-:W3:Y:S08]  /*5830*/  @!P3 LDS.128 R12, [R198+0xd080] ;  /* 0x00d08000c60cb984 */ /* 0x000ef00000000c00 */
[C---:B--2---:R-:W-:Y:S04]  /*5840*/  @!P0 LEA R4, P2, R200.reuse, R0, 0x1 ;  /* 0x00000000c8048211 */ /* 0x044fe800078408ff */
[----:B------:R-:W-:Y:S01]  /*5850*/  @!P0 LEA.HI.X R5, R200, R2, R210, 0x1, P2 ;  /* 0x00000002c8058211 */ /* 0x000fe200010f0cd2 */
[----:B---3--:R-:W-:Y:S04]  /*5860*/  @!P3 ST.E.128 [R8.64], R12 ;  /* 0x0000000c0800b985 */ /* 0x008fe8000c101d08 */
[----:B------:R-:W2:Y:S04]  /*5870*/  @!P1 LDS.128 R8, [R198+0xe080] ;  /* 0x00e08000c6089984 */ /* 0x000ea80000000c00 */
[----:B--2---:R-:W-:Y:S04]  /*5880*/  @!P1 ST.E.128 [R6.64], R8 ;  /* 0x0000000806009985 */ /* 0x004fe8000c101d08 */
[----:B------:R-:W2:Y:S04]  /*5890*/  @!P0 LDS.128 R8, [R198+0xf080] ;  /* 0x00f08000c6088984 */ /* 0x000ea80000000c00 */
[----:B--2---:R2:W-:Y:S02]  /*58a0*/  @!P0 ST.E.128 [R4.64], R8 ;  /* 0x0000000804008985 */ /* 0x0045e4000c101d08 */
.L_x_180:
[----:B------:R-:W-:Y:S05]  /*58b0*/  BSYNC B1 ;  /* 0x0000000000017941 */ /* 0x000fea0003800000 */
.L_x_175:
[----:B---3--:R-:W-:Y:S01]  /*58c0*/  IMAD R0, R47, c[0x0][0x208], RZ ;  /* 0x000082002f007a24 */ /* 0x008fe200078e02ff */
[----:B------:R-:W-:Y:S01]  /*58d0*/  LOP3.LUT P2, RZ, R207, 0x1, RZ, 0xc0, !PT ;  /* 0x00000001cfff7812 */ /* 0x000fe2000784c0ff */
[C---:B-12--5:R-:W-:Y:S01]  /*58e0*/  IMAD.WIDE.U32 R2, R44.reuse, c[0x0][0x208], RZ ;  /* 0x000082002c027a25 */ /* 0x066fe200078e00ff */
[----:B------:R-:W-:Y:S03]  /*58f0*/  BSSY B0, `(.L_x_191) ;  /* 0x0000038000007945 */ /* 0x000fe60003800000 */
[----:B------:R-:W-:Y:S05]  /*5900*/  IMAD R0, R44, c[0x0][0x20c], R0 ;  /* 0x000083002c007a24 */ /* 0x000fea00078e0200 */
[----:B------:R-:W-:Y:S01]  /*5910*/  IADD3 R3, R3, R0, RZ ;  /* 0x0000000003037210 */ /* 0x000fe20007ffe0ff */
[----:B------:R-:W-:Y:S04]  /*5920*/  IMAD R0, R48, c[0x0][0x218], RZ ;  /* 0x0000860030007a24 */ /* 0x000fe800078e02ff */
[C---:B------:R-:W-:Y:S04]  /*5930*/  IMAD.WIDE.U32 R2, R43.reuse, c[0x0][0x218], R2 ;  /* 0x000086002b027a25 */ /* 0x040fe800078e0002 */
[----:B------:R-:W-:Y:S01]  /*5940*/  IMAD R0, R43, c[0x0][0x21c], R0 ;  /* 0x000087002b007a24 */ /* 0x000fe200078e0200 */
[----:B------:R-:W-:Y:S04]  /*5950*/  IADD3 R6, P0, R70, R2, RZ ;  /* 0x0000000246067210 */ /* 0x000fe80007f1e0ff */
[----:B------:R-:W-:Y:S02]  /*5960*/  IADD3.X R7, R88, R3, R0, P0, !PT ;  /* 0x0000000358077210 */ /* 0x000fe400007fe400 */
[----:B------:R-:W-:Y:S04]  /*5970*/  IADD3 R0, R89, -R46, RZ ;  /* 0x8000002e59007210 */ /* 0x000fe80007ffe0ff */
[----:B------:R-:W-:Y:S11]  /*5980*/  ISETP.GE.AND P0, PT, R0, 0x1, PT ;  /* 0x000000010000780c */ /* 0x000ff60003f06270 */
[----:B------:R-:W-:Y:S02]  /*5990*/  @!UPT UIADD3 URZ, URZ, URZ, URZ ;  /* 0x0000003f3f3ff290 */ /* 0x000fe4000fffe03f */
[----:B------:R-:W-:Y:S01]  /*59a0*/  @P0 IMAD.WIDE R2, R42, 0x20, R52 ;  /* 0x000000202a020825 */ /* 0x000fe200078e0234 */
[----:B------:R-:W-:Y:S03]  /*59b0*/  @P0 MOV R5, R86 ;  /* 0x0000005600050202 */ /* 0x000fe60000000f00 */
[----:B------:R-:W-:Y:S02]  /*59c0*/  @P0 IMAD R0, R3, c[0x0][0x258], RZ ;  /* 0x0000960003000a24 */ /* 0x000fe400078e02ff */
[----:B------:R-:W-:Y:S04]  /*59d0*/  @P0 IMAD.MOV.U32 R4, RZ, RZ, R72 ;  /* 0x000000ffff040224 */ /* 0x000fe800078e0048 */
[C---:B------:R-:W-:Y:S04]  /*59e0*/  @P0 IMAD.WIDE.U32 R4, R2.reuse, c[0x0][0x258], R4 ;  /* 0x0000960002040a25 */ /* 0x040fe800078e0004 */
[----:B------:R-:W-:Y:S04]  /*59f0*/  @P0 IMAD R2, R2, c[0x0][0x25c], R0 ;  /* 0x0000970002020a24 */ /* 0x000fe800078e0200 */
[----:B------:R-:W-:Y:S01]  /*5a00*/  @P0 IMAD.IADD R0, R5, 0x1, R2 ;  /* 0x0000000105000824 */ /* 0x000fe200078e0202 */
[C---:B------:R-:W-:Y:S04]  /*5a10*/  @P0 LEA R2, P1, R4.reuse, c[0x0][0x250], 0x1 ;  /* 0x0000940004020a11 */ /* 0x040fe800078208ff */
[----:B------:R-:W-:Y:S02]  /*5a20*/  @P0 LEA.HI.X R3, R4, c[0x0][0x254], R0, 0x1, P1 ;  /* 0x0000950004030a11 */ /* 0x000fe400008f0c00 */
[C---:B------:R-:W-:Y:S03]  /*5a30*/  LEA R0, P1, R6.reuse, c[0x0][0x1f8], 0x1 ;  /* 0x00007e0006007a11 */ /* 0x040fe600078208ff */
[----:B------:R-:W-:Y:S01]  /*5a40*/  @!PT LDS RZ, [RZ] ;  /* 0x00000000fffff984 */ /* 0x000fe20000000800 */
[----:B------:R-:W-:Y:S01]  /*5a50*/  @!PT LDS RZ, [RZ] ;  /* 0x00000000fffff984 */ /* 0x000fe20000000800 */
[----:B------:R-:W-:Y:S01]  /*5a60*/  @!PT LDS RZ, [RZ] ;  /* 0x00000000fffff984 */ /* 0x000fe20000000800 */
[----:B------:R1:W-:Y:S01]  /*5a70*/  @P0 LDGSTS.E.BYPASS.LTC128B.128 [R198+0x8080], [R2.64], !P2 ;  /* 0x0808000002c60fae */ /* 0x0003e2000d101d48 */
[----:B------:R-:W-:Y:S03]  /*5a80*/  LEA.HI.X R7, R6, c[0x0][0x1fc], R7, 0x1, P1 ;  /* 0x00007f0006077a11 */ /* 0x000fe600008f0c07 */
[----:B------:R1:W-:Y:S04]  /*5a90*/  @P0 LDGSTS.E.BYPASS.LTC128B.128 [R198+0x9080], [R2.64+0x80], !P6 ;  /* 0x0908008002c60fae */ /* 0x0003e8000f101d48 */
[----:B------:R1:W-:Y:S04]  /*5aa0*/  @P0 LDGSTS.E.BYPASS.LTC128B.128 [R198+0xa080], [R2.64+0x100], !P5 ;  /* 0x0a08010002c60fae */ /* 0x0003e8000e901d48 */
[----:B------:R1:W-:Y:S01]  /*5ab0*/  @P0 LDGSTS.E.BYPASS.LTC128B.128 [R198+0xb080], [R2.64+0x180], !P4 ;  /* 0x0b08018002c60fae */ /* 0x0003e2000e101d48 */
[----:B------:R-:W-:Y:S03]  /*5ac0*/  ISETP.GT.AND P0, PT, R45, R208, PT ;  /* 0x000000d02d00720c */ /* 0x000fe60003f04270 */
[----:B------:R-:W0:Y:S04]  /*5ad0*/  LDGDEPBAR ;  /* 0x00000000000079af */ /* 0x000e280000000000 */
[----:B------:R-:W2:Y:S04]  /*5ae0*/  SHFL.IDX PT, R0, R0, RZ, 0x181f ;  /* 0x00181fff00007589 */ /* 0x000ea800000e0000 */
[----:B-1----:R1:W3:Y:S01]  /*5af0*/  SHFL.IDX PT, R2, R7, RZ, 0x181f ;  /* 0x00181fff07027589 */ /* 0x0022e200000e0000 */
[----:B------:R-:W-:Y:S04]  /*5b00*/  DEPBAR.LE SB0, 0x0 ;  /* 0x000080000000791a */ /* 0x000fe80000000000 */
[----:B------:R-:W-:Y:S06]  /*5b10*/  BAR.SYNC.DEFER_BLOCKING 0x0 ;  /* 0x0000000000007b1d */ /* 0x000fec0000010000 */
[----:B------:R-:W-:-:S05]  /*5b20*/  @!P0 BRA `(.L_x_192) ;  /* 0x0000014000008947 */ /* 0x000fca0003800000 */
[C---:B--2---:R-:W-:Y:S02]  /*5b30*/  ISETP.GE.AND P2, PT, R132.reuse, c[0x0][0x1d4], PT ;  /* 0x0000750084007a0c */ /* 0x044fe40003f46270 */
[----:B------:R-:W-:Y:S02]  /*5b40*/  ISETP.GE.AND P3, PT, R135, c[0x0][0x1d4], PT ;  /* 0x0000750087007a0c */ /* 0x000fe40003f66270 */
[C---:B------:R-:W-:Y:S09]  /*5b50*/  ISETP.GE.AND P1, PT, R199.reuse, c[0x0][0x1d4], PT ;  /* 0x00007500c7007a0c */ /* 0x040ff20003f26270 */
[----:B------:R-:W2:Y:S01]  /*5b60*/  @!P2 LDS.128 R12, [R198+0x8080] ;  /* 0x00808000c60ca984 */ /* 0x000ea20000000c00 */
[C---:B------:R-:W-:Y:S04]  /*5b70*/  @!P2 LEA R4, P0, R132.reuse, R0, 0x1 ;  /* 0x000000008404a211 */ /* 0x040fe800078008ff */
[----:B---3--:R-:W-:Y:S02]  /*5b80*/  @!P2 LEA.HI.X R5, R132, R2, R133, 0x1, P0 ;  /* 0x000000028405a211 */ /* 0x008fe400000f0c85 */
[C---:B------:R-:W-:Y:S04]  /*5b90*/  @!P3 LEA R8, P0, R204.reuse, R0, 0x1 ;  /* 0x00000000cc08b211 */ /* 0x040fe800078008ff */
[----:B------:R-:W-:Y:S02]  /*5ba0*/  @!P3 LEA.HI.X R9, R204, R2, R209, 0x1, P0 ;  /* 0x00000002cc09b211 */ /* 0x000fe400000f0cd1 */
[C---:B------:R-:W-:Y:S04]  /*5bb0*/  @!P1 LEA R6, P0, R199.reuse, R0, 0x1 ;  /* 0x00000000c7069211 */ /* 0x040fe800078008ff */
[----:B-1----:R-:W-:Y:S02]  /*5bc0*/  @!P1 LEA.HI.X R7, R199, R2, R211, 0x1, P0 ;  /* 0x00000002c7079211 */ /* 0x002fe400000f0cd3 */
[C---:B------:R-:W-:Y:S01]  /*5bd0*/  ISETP.GE.AND P0, PT, R200.reuse, c[0x0][0x1d4], PT ;  /* 0x00007500c8007a0c */ /* 0x040fe20003f06270 */
[----:B--2---:R1:W-:Y:S04]  /*5be0*/  @!P2 ST.E.128 [R4.64], R12 ;  /* 0x0000000c0400a985 */ /* 0x0043e8000c101d08 */
[----:B------:R-:W2:Y:S08]  /*5bf0*/  @!P3 LDS.128 R12, [R198+0x9080] ;  /* 0x00908000c60cb984 */ /* 0x000eb00000000c00 */
[C---:B-1----:R-:W-:Y:S04]  /*5c00*/  @!P0 LEA R4, P2, R200.reuse, R0, 0x1 ;  /* 0x00000000c8048211 */ /* 0x042fe800078408ff */
[----:B------:R-:W-:Y:S01]  /*5c10*/  @!P0 LEA.HI.X R5, R200, R2, R210, 0x1, P2 ;  /* 0x00000002c8058211 */ /* 0x000fe200010f0cd2 */
[----:B--2---:R-:W-:Y:S04]  /*5c20*/  @!P3 ST.E.128 [R8.64], R12 ;  /* 0x0000000c0800b985 */ /* 0x004fe8000c101d08 */
[----:B------:R-:W1:Y:S04]  /*5c30*/  @!P1 LDS.128 R8, [R198+0xa080] ;  /* 0x00a08000c6089984 */ /* 0x000e680000000c00 */
[----:B-1----:R-:W-:Y:S04]  /*5c40*/  @!P1 ST.E.128 [R6.64], R8 ;  /* 0x0000000806009985 */ /* 0x002fe8000c101d08 */
[----:B------:R-:W1:Y:S04]  /*5c50*/  @!P0 LDS.128 R8, [R198+0xb080] ;  /* 0x00b08000c6088984 */ /* 0x000e680000000c00 */
[----:B-1----:R1:W-:Y:S02]  /*5c60*/  @!P0 ST.E.128 [R4.64], R8 ;  /* 0x0000000804008985 */ /* 0x0023e4000c101d08 */
.L_x_192:
[----:B--2---:R-:W-:Y:S05]  /*5c70*/  BSYNC B0 ;  /* 0x0000000000007941 */ /* 0x004fea0003800000 */
.L_x_191:
[C---:B------:R-:W-:Y:S02]  /*5c80*/  ISETP.GT.AND P0, PT, R42.reuse, R74, PT ;  /* 0x0000004a2a00720c */ /* 0x040fe40003f04270 */
[----:B------:R-:W-:Y:S02]  /*5c90*/  IADD3 R42, R42, -0x1, RZ ;  /* 0xffffffff2a2a7810 */ /* 0x000fe40007ffe0ff */
[----:B------:R-:W-:Y:S09]  /*5ca0*/  LOP3.LUT P2, RZ, R207, 0x1, RZ, 0xc0, !PT ;  /* 0x00000001cfff7812 */ /* 0x000ff2000784c0ff */
[----:B-1----:R-:W-:Y:S01]  /*5cb0*/  @P0 SHF.R.S32.HI R4, RZ, 0x1f, R42 ;  /* 0x0000001fff040819 */ /* 0x002fe2000001142a */
[----:B------:R-:W-:Y:S02]  /*5cc0*/  @P0 IMAD R0, R97, R42, RZ ;  /* 0x0000002a61000224 */ /* 0x000fe400078e02ff */
[----:B---3--:R-:W-:Y:S02]  /*5cd0*/  @P0 IMAD.MOV.U32 R2, RZ, RZ, R56 ;  /* 0x000000ffff020224 */ /* 0x008fe400078e0038 */
[----:B------:R-:W-:Y:S02]  /*5ce0*/  @P0 IMAD.MOV.U32 R3, RZ, RZ, R55 ;  /* 0x000000ffff030224 */ /* 0x000fe400078e0037 */
[-C--:B------:R-:W-:Y:S02]  /*5cf0*/  @P0 IMAD R0, R4, R100.reuse, R0 ;  /* 0x0000006404000224 */ /* 0x080fe400078e0200 */
[----:B------:R-:W-:Y:S04]  /*5d00*/  @P0 IMAD.WIDE.U32 R2, R42, R100, R2 ;  /* 0x000000642a020225 */ /* 0x000fe800078e0002 */
[----:B------:R-:W-:Y:S01]  /*5d10*/  @P0 IMAD.IADD R0, R3, 0x1, R0 ;  /* 0x0000000103000824 */ /* 0x000fe200078e0200 */
[C---:B------:R-:W-:Y:S04]  /*5d20*/  @P0 LEA R4, P1, R2.reuse, c[0x0][0x220], 0x1 ;  /* 0x0000880002040a11 */ /* 0x040fe800078208ff */
[----:B------:R-:W-:Y:S05]  /*5d30*/  @P0 LEA.HI.X R5, R2, c[0x0][0x224], R0, 0x1, P1 ;  /* 0x0000890002050a11 */ /* 0x000fea00008f0c00 */
[----:B------:R-:W-:Y:S01]  /*5d40*/  @!PT LDS RZ, [RZ] ;  /* 0x00000000fffff984 */ /* 0x000fe20000000800 */
[----:B------:R-:W-:Y:S01]  /*5d50*/  @!PT LDS RZ, [RZ] ;  /* 0x00000000fffff984 */ /* 0x000fe20000000800 */
[----:B------:R-:W-:Y:S01]  /*5d60*/  @!PT LDS RZ, [RZ] ;  /* 0x00000000fffff984 */ /* 0x000fe20000000800 */
[----:B------:R1:W-:Y:S04]  /*5d70*/  @P0 LDGSTS.E.BYPASS.LTC128B.128 [R198+0xc080], [R4.64], !P2 ;  /* 0x0c08000004c60fae */ /* 0x0003e8000d101d48 */
[----:B------:R1:W-:Y:S04]  /*5d80*/  @P0 LDGSTS.E.BYPASS.LTC128B.128 [R198+0xd080], [R4.64+0x80], !P6 ;  /* 0x0d08008004c60fae */ /* 0x0003e8000f101d48 */
[----:B------:R1:W-:Y:S04]  /*5d90*/  @P0 LDGSTS.E.BYPASS.LTC128B.128 [R198+0xe080], [R4.64+0x100], !P5 ;  /* 0x0e08010004c60fae */ /* 0x0003e8000e901d48 */
[----:B------:R1:W-:Y:S04]  /*5da0*/  @P0 LDGSTS.E.BYPASS.LTC128B.128 [R198+0xf080], [R4.64+0x180], !P4 ;  /* 0x0f08018004c60fae */ /* 0x0003e8000e101d48 */
[----:B------:R-:W0:Y:S01]  /*5db0*/  LDGDEPBAR ;  /* 0x00000000000079af */ /* 0x000e220000000000 */
[----:B------:R-:W-:-:S05]  /*5dc0*/  @P0 BRA `(.L_x_193) ;  /* 0xffffd01000000947 */ /* 0x000fca000383ffff */
[----:B------:R-:W-:Y:S01]  /*5dd0*/  WARPSYNC 0xffffffff ;  /* 0xffffffff00007948 */ /* 0x000fe20003800000 */
[----:B------:R-:W-:Y:S06]  /*5de0*/  BAR.SYNC.DEFER_BLOCKING 0x0 ;  /* 0x0000000000007b1d */ /* 0x000fec0000010000 */
.L_x_174:
[----:B------:R-:W-:Y:S01]  /*5df0*/  ISETP.GE.AND P0, PT, R106, 0x1, PT ;  /* 0x000000016a00780c */ /* 0x000fe20003f06270 */
[----:B------:R-:W-:Y:S01]  /*5e00*/  BSSY B0, `(.L_x_194) ;  /* 0x0000020000007945 */ /* 0x000fe20003800000 */
[----:B------:R-:W-:-:S11]  /*5e10*/  MOV R0, RZ ;  /* 0x000000ff00007202 */ /* 0x000fd60000000f00 */
[----:B------:R-:W-:Y:S05]  /*5e20*/  @!P0 BRA `(.L_x_195) ;  /* 0x000001d000008947 */ /* 0x000fea0003800000 */
[----:B------:R-:W-:Y:S02]  /*5e30*/  IABS R0, R91 ;  /* 0x0000005b00007213 */ /* 0x000fe40000000000 */
[----:B-1----:R-:W-:-:S03]  /*5e40*/  IADD3 R5, R93, -0x1, R91 ;  /* 0xffffffff5d057810 */ /* 0x002fc60007ffe05b */
        /* <DEDUP_REMOVED lines=27> */
.L_x_195:
[----:B------:R-:W-:Y:S05]  /*6000*/  BSYNC B0 ;  /* 0x0000000000007941 */ /* 0x000fea0003800000 */
.L_x_194:
[----:B------:R-:W-:Y:S01]  /*6010*/  IMAD R213, R245, R0, RZ ;  /* 0x00000000f5d57224 */ /* 0x000fe200078e02ff */
[----:B------:R-:W-:Y:S01]  /*6020*/  MOV R17, RZ ;  /* 0x000000ff00117202 */ /* 0x000fe20000000f00 */
[----:B------:R-:W-:Y:S01]  /*6030*/  IMAD.MOV.U32 R18, RZ, RZ, RZ ;  /* 0x000000ffff127224 */ /* 0x000fe200078e00ff */
[----:B------:R-:W-:Y:S01]  /*6040*/  CS2R R66, SRZ ;  /* 0x0000000000427805 */ /* 0x000fe2000001ff00 */
[--C-:B------:R-:W-:Y:S01]  /*6050*/  IMAD.IADD R2, R213, 0x1, R0.reuse ;  /* 0x00000001d5027824 */ /* 0x100fe200078e0200 */
[----:B------:R-:W-:Y:S01]  /*6060*/  PRMT R0, RZ, 0x7610, R0 ;  /* 0x00007610ff007816 */ /* 0x000fe20000000000 */
        /* <DEDUP_REMOVED lines=33> */
[----:B----4-:R-:W-:Y:S01]  /*6280*/  CS2R R38, SRZ ;  /* 0x0000000000267805 */ /* 0x010fe2000001ff00 */
        /* <DEDUP_REMOVED lines=32> */
[----:B------:R-:W-:-:S04]  /*6490*/  ISETP.NE.U32.AND P0, PT, RZ, c[0x0][0x340], PT ;  /* 0x0000d000ff007a0c */ /* 0x000fc80003f05070 */
[----:B------:R-:W-:-:S13]  /*64a0*/  ISETP.NE.AND.EX P2, PT, RZ, c[0x0][0x344], PT, P0 ;  /* 0x0000d100ff007a0c */ /* 0x000fda0003f45300 */
[----:B------:R-:W-:-:S04]  /*64b0*/  @P2 IADD3 R2, P0, R227, c[0x0][0x340], RZ ;  /* 0x0000d000e3022a10 */ /* 0x000fc80007f1e0ff */
[----:B------:R-:W-:-:S05]  /*64c0*/  @P2 IADD3.X R3, R232, c[0x0][0x344], RZ, P0, !PT ;  /* 0x0000d100e8032a10 */ /* 0x000fca00007fe4ff */
[----:B------:R2:W5:Y:S01]  /*64d0*/  @P2 LDG.E R14, [R2.64] ;  /* 0x00000008020e2981 */ /* 0x000562000c1e1900 */
[----:B-1----:R-:W-:Y:S01]  /*64e0*/  IMAD.MOV.U32 R4, RZ, RZ, c[0x0][0x2c4] ;  /* 0x0000b100ff047624 */ /* 0x002fe200078e00ff */
[----:B------:R-:W-:Y:S01]  /*64f0*/  SHF.R.S32.HI R0, RZ, 0x1f, R107 ;  /* 0x0000001fff007819 */ /* 0x000fe2000001146b */
[C---:B------:R-:W-:Y:S01]  /*6500*/  IMAD R12, R229.reuse, 0x80, R208 ;  /* 0x00000080e50c7824 */ /* 0x040fe200078e02d0 */
[----:B------:R-:W-:Y:S02]  /*6510*/  ISETP.NE.U32.AND P0, PT, RZ, c[0x0][0x348], PT ;  /* 0x0000d200ff007a0c */ /* 0x000fe40003f05070 */
[----:B------:R-:W-:Y:S01]  /*6520*/  ISETP.NE.AND P1, PT, R4, 0x1, PT ;  /* 0x000000010400780c */ /* 0x000fe20003f25270 */
[----:B------:R-:W-:Y:S01]  /*6530*/  IMAD R0, R0, c[0x0][0x178], RZ ;  /* 0x00005e0000007a24 */ /* 0x000fe200078e02ff */
[----:B------:R-:W-:Y:S02]  /*6540*/  LEA R4, R229, R218, 0x7 ;  /* 0x000000dae5047211 */ /* 0x000fe400078e38ff */
[----:B------:R-:W-:Y:S01]  /*6550*/  LOP3.LUT R216, R230, 0xffff, RZ, 0xc0, !PT ;  /* 0x0000ffffe6d87812 */ /* 0x000fe200078ec0ff */
[----:B------:R-:W-:Y:S01]  /*6560*/  IMAD R0, R107, c[0x0][0x17c], R0 ;  /* 0x00005f006b007a24 */ /* 0x000fe200078e0200 */
[----:B------:R-:W-:-:S02]  /*6570*/  ISETP.NE.AND.EX P0, PT, RZ, c[0x0][0x34c], PT, P0 ;  /* 0x0000d300ff007a0c */ /* 0x000fc40003f05300 */
[----:B------:R-:W-:Y:S02]  /*6580*/  ISETP.GE.AND P6, PT, R132, c[0x0][0x198], PT ;  /* 0x0000660084007a0c */ /* 0x000fe40003fc6270 */
[----:B------:R-:W-:Y:S02]  /*6590*/  SEL R6, R235, RZ, !P0 ;  /* 0x000000ffeb067207 */ /* 0x000fe40004000000 */
[----:B------:R-:W-:Y:S01]  /*65a0*/  SEL R5, R233, RZ, !P0 ;  /* 0x000000ffe9057207 */ /* 0x000fe20004000000 */
[----:B------:R-:W-:Y:S01]  /*65b0*/  @P1 IMAD.HI.U32 R7, R4, c[0x0][0x2c8], RZ ;  /* 0x0000b20004071a27 */ /* 0x000fe200078e00ff */
[----:B------:R-:W-:Y:S02]  /*65c0*/  ISETP.GE.AND P5, PT, R135, c[0x0][0x198], PT ;  /* 0x0000660087007a0c */ /* 0x000fe40003fa6270 */
[----:B------:R-:W-:Y:S01]  /*65d0*/  ISETP.GE.AND P4, PT, R199, c[0x0][0x198], PT ;  /* 0x00006600c7007a0c */ /* 0x000fe20003f86270 */
[----:B------:R-:W-:Y:S01]  /*65e0*/  IMAD R6, R6, c[0x0][0x1c0], RZ ;  /* 0x0000700006067a24 */ /* 0x000fe200078e02ff */
[----:B------:R-:W-:Y:S01]  /*65f0*/  ISETP.GE.AND P3, PT, R200, c[0x0][0x198], PT ;  /* 0x00006600c8007a0c */ /* 0x000fe20003f66270 */
[----:B--2---:R-:W-:Y:S01]  /*6600*/  IMAD.WIDE.U32 R2, R107, c[0x0][0x178], RZ ;  /* 0x00005e006b027a25 */ /* 0x004fe200078e00ff */
[----:B------:R-:W-:-:S03]  /*6610*/  IADD3 R80, R174, -0x1, RZ ;  /* 0xffffffffae507810 */ /* 0x000fc60007ffe0ff */
[----:B------:R-:W-:Y:S02]  /*6620*/  IMAD.IADD R3, R3, 0x1, R0 ;  /* 0x0000000103037824 */ /* 0x000fe400078e0200 */
[----:B------:R-:W-:Y:S01]  /*6630*/  IMAD.MOV.U32 R0, RZ, RZ, R4 ;  /* 0x000000ffff007224 */ /* 0x000fe200078e0004 */
[----:B------:R-:W-:Y:S01]  /*6640*/  @P1 SHF.R.U32.HI R0, RZ, c[0x0][0x2cc], R7 ;  /* 0x0000b300ff001a19 */ /* 0x000fe20000011607 */
[----:B------:R-:W-:-:S03]  /*6650*/  IMAD.WIDE.U32 R2, R216, c[0x0][0x1b8], R2 ;  /* 0x00006e00d8027a25 */ /* 0x000fc600078e0002 */
[----:B------:R-:W-:Y:S01]  /*6660*/  SHF.R.S32.HI R7, RZ, 0x1f, R0 ;  /* 0x0000001fff077819 */ /* 0x000fe20000011400 */
[----:B------:R-:W-:Y:S02]  /*6670*/  IMAD R3, R216, c[0x0][0x1bc], R3 ;  /* 0x00006f00d8037a24 */ /* 0x000fe400078e0203 */
[C---:B------:R-:W-:Y:S02]  /*6680*/  IMAD R6, R5.reuse, c[0x0][0x1c4], R6 ;  /* 0x0000710005067a24 */ /* 0x040fe400078e0206 */
[----:B------:R-:W-:-:S04]  /*6690*/  IMAD.WIDE.U32 R2, R5, c[0x0][0x1c0], R2 ;  /* 0x0000700005027a25 */ /* 0x000fc800078e0002 */
[----:B------:R-:W-:Y:S01]  /*66a0*/  IMAD.MOV R5, RZ, RZ, -R0 ;  /* 0x000000ffff057224 */ /* 0x000fe200078e0a00 */
[----:B------:R-:W-:-:S03]  /*66b0*/  IADD3 R3, R3, R6, RZ ;  /* 0x0000000603037210 */ /* 0x000fc60007ffe0ff */
[----:B------:R-:W-:Y:S02]  /*66c0*/  IMAD R4, R5, c[0x0][0x2c4], R4 ;  /* 0x0000b10005047a24 */ /* 0x000fe400078e0204 */
[----:B------:R-:W-:Y:S02]  /*66d0*/  IMAD R5, R7, c[0x0][0x1b0], RZ ;  /* 0x00006c0007057a24 */ /* 0x000fe400078e02ff */
[----:B------:R-:W-:-:S04]  /*66e0*/  IMAD.WIDE.U32 R2, R0, c[0x0][0x1b0], R2 ;  /* 0x00006c0000027a25 */ /* 0x000fc800078e0002 */
[----:B------:R-:W-:Y:S01]  /*66f0*/  IMAD R6, R0, c[0x0][0x1b4], R5 ;  /* 0x00006d0000067a24 */ /* 0x000fe200078e0205 */
[----:B------:R-:W-:-:S03]  /*6700*/  SHF.R.S32.HI R5, RZ, 0x1f, R4 ;  /* 0x0000001fff057819 */ /* 0x000fc60000011404 */
[----:B------:R-:W-:Y:S02]  /*6710*/  IMAD.IADD R3, R3, 0x1, R6 ;  /* 0x0000000103037824 */ /* 0x000fe400078e0206 */
[----:B------:R-:W-:Y:S02]  /*6720*/  IMAD R0, R5, c[0x0][0x1a8], RZ ;  /* 0x00006a0005007a24 */ /* 0x000fe400078e02ff */
[----:B------:R-:W-:-:S04]  /*6730*/  IMAD.WIDE.U32 R2, R4, c[0x0][0x1a8], R2 ;  /* 0x00006a0004027a25 */ /* 0x000fc800078e0002 */
[----:B------:R-:W-:Y:S01]  /*6740*/  IMAD R0, R4, c[0x0][0x1ac], R0 ;  /* 0x00006b0004007a24 */ /* 0x000fe200078e0200 */
[----:B------:R-:W-:-:S04]  /*6750*/  LEA R13, P0, R2, c[0x0][0x160], 0x1 ;  /* 0x00005800020d7a11 */ /* 0x000fc800078008ff */
[----:B------:R-:W-:-:S04]  /*6760*/  IADD3 R0, R3, R0, RZ ;  /* 0x0000000003007210 */ /* 0x000fc80007ffe0ff */
[----:B------:R-:W-:Y:S02]  /*6770*/  LEA.HI.X R5, R2, c[0x0][0x164], R0, 0x1, P0 ;  /* 0x0000590002057a11 */ /* 0x000fe400000f0c00 */
[----:B------:R-:W-:Y:S01]  /*6780*/  @!P2 MOV R14, R233 ;  /* 0x000000e9000ea202 */ /* 0x000fe20000000f00 */
[----:B------:R-:W-:Y:S05]  /*6790*/  BRA.DIV ~URZ, `(.L_x_197) ;  /* 0x00010f727f007947 */ /* 0x000fea000b800000 */
[----:B------:R1:W2:Y:S02]  /*67a0*/  SHFL.IDX PT, R4, R5, RZ, 0x181f ;  /* 0x00181fff05047589 */ /* 0x0002a400000e0000 */
.L_x_338:
[----:B------:R-:W-:Y:S05]  /*67b0*/  BRA.DIV ~URZ, `(.L_x_198) ;  /* 0x00010fc27f007947 */ /* 0x000fea000b800000 */
[----:B------:R3:W4:Y:S02]  /*67c0*/  SHFL.IDX PT, R0, R13, RZ, 0x181f ;  /* 0x00181fff0d007589 */ /* 0x00072400000e0000 */
.L_x_339:
[----:B------:R-:W-:Y:S01]  /*67d0*/  IMAD R37, R110, c[0x0][0x2c4], RZ ;  /* 0x0000b1006e257a24 */ /* 0x000fe200078e02ff */
[----:B------:R-:W-:Y:S01]  /*67e0*/  LOP3.LUT R207, R207, 0xfffffffd, RZ, 0xc0, !PT ;  /* 0xfffffffdcfcf7812 */ /* 0x000fe200078ec0ff */
[----:B------:R-:W-:Y:S03]  /*67f0*/  BSSY B0, `(.L_x_199) ;  /* 0x0000013000007945 */ /* 0x000fe60003800000 */
[----:B------:R-:W-:-:S13]  /*6800*/  ISETP.GE.AND P0, PT, R12, R37, PT ;  /* 0x000000250c00720c */ /* 0x000fda0003f06270 */
[----:B------:R-:W-:Y:S01]  /*6810*/  @P0 LOP3.LUT R207, R207, 0x2, RZ, 0xfc, !PT ;  /* 0x00000002cfcf0812 */ /* 0x000fe200078efcff */
[----:B------:R-:W-:Y:S05]  /*6820*/  @P0 BRA `(.L_x_200) ;  /* 0x000000f000000947 */ /* 0x000fea0003800000 */
[-C--:B----4-:R-:W-:Y:S02]  /*6830*/  LEA R10, P0, R132, R0.reuse, 0x1 ;  /* 0x00000000840a7211 */ /* 0x090fe400078008ff */
[----:B------:R-:W-:Y:S02]  /*6840*/  LEA R8, P2, R204, R0, 0x1 ;  /* 0x00000000cc087211 */ /* 0x000fe400078408ff */
[----:B--2---:R-:W-:Y:S02]  /*6850*/  LEA.HI.X R11, R132, R4, R133, 0x1, P0 ;  /* 0x00000004840b7211 */ /* 0x004fe400000f0c85 */
[-C--:B------:R-:W-:Y:S02]  /*6860*/  LEA R6, P1, R199, R0.reuse, 0x1 ;  /* 0x00000000c7067211 */ /* 0x080fe400078208ff */
[----:B------:R-:W-:Y:S01]  /*6870*/  LEA R2, P0, R200, R0, 0x1 ;  /* 0x00000000c8027211 */ /* 0x000fe200078008ff */
[----:B------:R-:W-:Y:S01]  /*6880*/  @!PT LDS RZ, [RZ] ;  /* 0x00000000fffff984 */ /* 0x000fe20000000800 */
[----:B------:R-:W-:Y:S01]  /*6890*/  @!PT LDS RZ, [RZ] ;  /* 0x00000000fffff984 */ /* 0x000fe20000000800 */
[----:B------:R-:W-:Y:S01]  /*68a0*/  @!PT LDS RZ, [RZ] ;  /* 0x00000000fffff984 */ /* 0x000fe20000000800 */
[----:B------:R2:W-:Y:S01]  /*68b0*/  LDGSTS.E.BYPASS.LTC128B.128 [R198+0x10080], [R10.64], !P6 ;  /* 0x100800000ac67fae */ /* 0x0005e2000f101d48 */
[----:B------:R-:W-:-:S02]  /*68c0*/  LEA.HI.X R9, R204, R4, R209, 0x1, P2 ;  /* 0x00000004cc097211 */ /* 0x000fc400010f0cd1 */
[-C--:B------:R-:W-:Y:S02]  /*68d0*/  LEA.HI.X R7, R199, R4.reuse, R211, 0x1, P1 ;  /* 0x00000004c7077211 */ /* 0x080fe400008f0cd3 */
[----:B------:R-:W-:Y:S01]  /*68e0*/  LEA.HI.X R3, R200, R4, R210, 0x1, P0 ;  /* 0x00000004c8037211 */ /* 0x000fe200000f0cd2 */
[----:B------:R2:W-:Y:S04]  /*68f0*/  LDGSTS.E.BYPASS.LTC128B.128 [R198+0x14080], [R8.64], !P5 ;  /* 0x1408000008c67fae */ /* 0x0005e8000e901d48 */
[----:B------:R2:W-:Y:S04]  /*6900*/  LDGSTS.E.BYPASS.LTC128B.128 [R198+0x18080], [R6.64], !P4 ;  /* 0x1808000006c67fae */ /* 0x0005e8000e101d48 */
[----:B------:R2:W-:Y:S02]  /*6910*/  LDGSTS.E.BYPASS.LTC128B.128 [R198+0x1c080], [R2.64], !P3 ;  /* 0x1c08000002c67fae */ /* 0x0005e4000d901d48 */
.L_x_200:
[----:B------:R-:W-:Y:S05]  /*6920*/  BSYNC B0 ;  /* 0x0000000000007941 */ /* 0x000fea0003800000 */
.L_x_199:
[----:B------:R-:W-:Y:S05]  /*6930*/  BRA.DIV ~URZ, `(.L_x_201) ;  /* 0x00010eb27f007947 */ /* 0x000fea000b800000 */
[----:B--2---:R2:W1:Y:S04]  /*6940*/  SHFL.IDX PT, R4, R5, 0x1, 0x181f ;  /* 0x00381f0005047f89 */ /* 0x00446800000e0000 */
[----:B----4-:R2:W4:Y:S02]  /*6950*/  SHFL.IDX PT, R0, R13, 0x1, 0x181f ;  /* 0x00381f000d007f89 */ /* 0x01052400000e0000 */
.L_x_340:
[----:B------:R-:W-:Y:S01]  /*6960*/  IADD3 R2, R12, 0x20, RZ ;  /* 0x000000200c027810 */ /* 0x000fe20007ffe0ff */
[----:B------:R-:W-:Y:S03]  /*6970*/  BSSY B0, `(.L_x_202) ;  /* 0x0000012000007945 */ /* 0x000fe60003800000 */
[----:B------:R-:W-:-:S13]  /*6980*/  ISETP.GE.AND P0, PT, R2, R37, PT ;  /* 0x000000250200720c */ /* 0x000fda0003f06270 */
[----:B------:R-:W-:Y:S05]  /*6990*/  @P0 BRA `(.L_x_203) ;  /* 0x000000f000000947 */ /* 0x000fea0003800000 */
[-C--:B----4-:R-:W-:Y:S02]  /*69a0*/  LEA R10, P0, R132, R0.reuse, 0x1 ;  /* 0x00000000840a7211 */ /* 0x090fe400078008ff */
[----:B------:R-:W-:Y:S02]  /*69b0*/  LEA R8, P2, R204, R0, 0x1 ;  /* 0x00000000cc087211 */ /* 0x000fe400078408ff */
[----:B-1----:R-:W-:Y:S02]  /*69c0*/  LEA.HI.X R11, R132, R4, R133, 0x1, P0 ;  /* 0x00000004840b7211 */ /* 0x002fe400000f0c85 */
        /* <DEDUP_REMOVED lines=12> */
.L_x_203:
[----:B------:R-:W-:Y:S05]  /*6a90*/  BSYNC B0 ;  /* 0x0000000000007941 */ /* 0x000fea0003800000 */
.L_x_202:
[----:B------:R-:W-:Y:S05]  /*6aa0*/  BRA.DIV ~URZ, `(.L_x_204) ;  /* 0x00010e127f007947 */ /* 0x000fea000b800000 */
[----:B-1----:R1:W2:Y:S02]  /*6ab0*/  SHFL.IDX PT, R4, R5, 0x2, 0x181f ;  /* 0x00581f0005047f89 */ /* 0x0022a400000e0000 */
.L_x_341:
[----:B------:R-:W-:Y:S05]  /*6ac0*/  BRA.DIV ~URZ, `(.L_x_205) ;  /* 0x00010e627f007947 */ /* 0x000fea000b800000 */
[----:B----4-:R4:W1:Y:S02]  /*6ad0*/  SHFL.IDX PT, R0, R13, 0x2, 0x181f ;  /* 0x00581f000d007f89 */ /* 0x01086400000e0000 */
.L_x_342:
[----:B------:R-:W-:Y:S01]  /*6ae0*/  IADD3 R2, R12, 0x40, RZ ;  /* 0x000000400c027810 */ /* 0x000fe20007ffe0ff */
[----:B------:R-:W-:Y:S03]  /*6af0*/  BSSY B0, `(.L_x_206) ;  /* 0x0000012000007945 */ /* 0x000fe60003800000 */
[----:B------:R-:W-:-:S13]  /*6b00*/  ISETP.GE.AND P0, PT, R2, R37, PT ;  /* 0x000000250200720c */ /* 0x000fda0003f06270 */
[----:B------:R-:W-:Y:S05]  /*6b10*/  @P0 BRA `(.L_x_207) ;  /* 0x000000f000000947 */ /* 0x000fea0003800000 */
[-C--:B-1----:R-:W-:Y:S02]  /*6b20*/  LEA R10, P0, R132, R0.reuse, 0x1 ;  /* 0x00000000840a7211 */ /* 0x082fe400078008ff */
        /* <DEDUP_REMOVED lines=14> */
.L_x_207:
[----:B------:R-:W-:Y:S05]  /*6c10*/  BSYNC B0 ;  /* 0x0000000000007941 */ /* 0x000fea0003800000 */
.L_x_206:
[----:B------:R-:W-:Y:S05]  /*6c20*/  BRA.DIV ~URZ, `(.L_x_208) ;  /* 0x00010d727f007947 */ /* 0x000fea000b800000 */
[----:B--2---:R2:W3:Y:S04]  /*6c30*/  SHFL.IDX PT, R4, R5, 0x3, 0x181f ;  /* 0x00781f0005047f89 */ /* 0x0044e800000e0000 */
[----:B-1----:R2:W1:Y:S02]  /*6c40*/  SHFL.IDX PT, R0, R13, 0x3, 0x181f ;  /* 0x00781f000d007f89 */ /* 0x00246400000e0000 */
.L_x_343:
[----:B------:R-:W-:Y:S01]  /*6c50*/  IADD3 R2, R12, 0x60, RZ ;  /* 0x000000600c027810 */ /* 0x000fe20007ffe0ff */
[----:B-----5:R-:W-:Y:S01]  /*6c60*/  IMAD.WIDE.U32 R222, R14, c[0x0][0x2b0], RZ ;  /* 0x0000ac000ede7a25 */ /* 0x020fe200078e00ff */
[----:B------:R-:W-:-:S02]  /*6c70*/  ISETP.GE.AND P2, PT, R132, c[0x0][0x1d4], PT ;  /* 0x0000750084007a0c */ /* 0x000fc40003f46270 */
[----:B------:R-:W-:Y:S02]  /*6c80*/  ISETP.GE.AND P0, PT, R2, R37, PT ;  /* 0x000000250200720c */ /* 0x000fe40003f06270 */
[----:B------:R-:W-:-:S09]  /*6c90*/  LOP3.LUT R207, R207, 0xfffffffe, RZ, 0xc0, !PT ;  /* 0xfffffffecfcf7812 */ /* 0x000fd200078ec0ff */
[----:B------:R-:W-:Y:S02]  /*6ca0*/  @P2 LOP3.LUT R207, R207, 0x1, RZ, 0xfc, !PT ;  /* 0x00000001cfcf2812 */ /* 0x000fe400078efcff */
[----:B-1----:R-:W-:-:S04]  /*6cb0*/  @!P0 LEA R10, P1, R132, R0, 0x1 ;  /* 0x00000000840a8211 */ /* 0x002fc800078208ff */
[----:B---3--:R-:W-:Y:S02]  /*6cc0*/  @!P0 LEA.HI.X R11, R132, R4, R133, 0x1, P1 ;  /* 0x00000004840b8211 */ /* 0x008fe400008f0c85 */
[----:B------:R-:W-:-:S03]  /*6cd0*/  @!P0 LEA R8, P1, R204, R0, 0x1 ;  /* 0x00000000cc088211 */ /* 0x000fc600078208ff */
[----:B------:R-:W-:Y:S01]  /*6ce0*/  @!PT LDS RZ, [RZ] ;  /* 0x00000000fffff984 */ /* 0x000fe20000000800 */
[----:B------:R-:W-:Y:S01]  /*6cf0*/  @!PT LDS RZ, [RZ] ;  /* 0x00000000fffff984 */ /* 0x000fe20000000800 */
[----:B------:R-:W-:Y:S01]  /*6d00*/  @!PT LDS RZ, [RZ] ;  /* 0x00000000fffff984 */ /* 0x000fe20000000800 */
[----:B------:R1:W-:Y:S01]  /*6d10*/  @!P0 LDGSTS.E.BYPASS.LTC128B.128 [R234+0x3000], [R10.64], !P6 ;  /* 0x030000000aea8fae */ /* 0x0003e2000f101d48 */
[----:B------:R-:W-:Y:S02]  /*6d20*/  @!P0 LEA.HI.X R9, R204, R4, R209, 0x1, P1 ;  /* 0x00000004cc098211 */ /* 0x000fe400008f0cd1 */
[----:B------:R-:W-:-:S03]  /*6d30*/  @!P0 LEA R6, P1, R199, R0, 0x1 ;  /* 0x00000000c7068211 */ /* 0x000fc600078208ff */
[----:B------:R1:W-:Y:S01]  /*6d40*/  @!P0 LDGSTS.E.BYPASS.LTC128B.128 [R234+0x7000], [R8.64], !P5 ;  /* 0x0700000008ea8fae */ /* 0x0003e2000e901d48 */
[----:B------:R-:W-:Y:S02]  /*6d50*/  @!P0 LEA.HI.X R7, R199, R4, R211, 0x1, P1 ;  /* 0x00000004c7078211 */ /* 0x000fe400008f0cd3 */
[C---:B------:R-:W-:Y:S02]  /*6d60*/  @!P0 LEA R2, P1, R200.reuse, R0, 0x1 ;  /* 0x00000000c8028211 */ /* 0x040fe400078208ff */
[----:B------:R-:W-:Y:S01]  /*6d70*/  SHF.R.S32.HI R0, RZ, 0x1f, R14 ;  /* 0x0000001fff007819 */ /* 0x000fe2000001140e */
[----:B------:R1:W-:Y:S01]  /*6d80*/  @!P0 LDGSTS.E.BYPASS.LTC128B.128 [R234+0xb000], [R6.64], !P4 ;  /* 0x0b00000006ea8fae */ /* 0x0003e2000e101d48 */
[----:B------:R-:W-:Y:S02]  /*6d90*/  @!P0 LEA.HI.X R3, R200, R4, R210, 0x1, P1 ;  /* 0x00000004c8038211 */ /* 0x000fe400008f0cd2 */
[----:B------:R-:W-:Y:S01]  /*6da0*/  ISETP.GE.AND P5, PT, R135, c[0x0][0x1d4], PT ;  /* 0x0000750087007a0c */ /* 0x000fe20003fa6270 */
[----:B------:R-:W-:Y:S01]  /*6db0*/  IMAD R0, R0, c[0x0][0x2b0], RZ ;  /* 0x0000ac0000007a24 */ /* 0x000fe200078e02ff */
[----:B------:R-:W-:Y:S01]  /*6dc0*/  ISETP.GE.AND P4, PT, R199, c[0x0][0x1d4], PT ;  /* 0x00007500c7007a0c */ /* 0x000fe20003f86270 */
[----:B------:R1:W-:Y:S01]  /*6dd0*/  @!P0 LDGSTS.E.BYPASS.LTC128B.128 [R234+0xf000], [R2.64], !P3 ;  /* 0x0f00000002ea8fae */ /* 0x0003e2000d901d48 */
[----:B------:R-:W-:Y:S01]  /*6de0*/  ISETP.GE.AND P3, PT, R200, c[0x0][0x1d4], PT ;  /* 0x00007500c8007a0c */ /* 0x000fe20003f66270 */
[----:B------:R-:W-:-:S02]  /*6df0*/  IMAD R0, R14, c[0x0][0x2b4], R0 ;  /* 0x0000ad000e007a24 */ /* 0x000fc400078e0200 */
[----:B------:R-:W0:Y:S01]  /*6e00*/  LDGDEPBAR ;  /* 0x00000000000079af */ /* 0x000e220000000000 */
[----:B------:R-:W-:Y:S01]  /*6e10*/  WARPSYNC 0xffffffff ;  /* 0xffffffff00007948 */ /* 0x000fe20003800000 */
[----:B------:R-:W-:Y:S02]  /*6e20*/  IMAD.IADD R225, R223, 0x1, R0 ;  /* 0x00000001dfe17824 */ /* 0x000fe400078e0200 */
[----:B------:R-:W-:Y:S01]  /*6e30*/  IMAD.MOV.U32 R0, RZ, RZ, c[0x0][0x2b8] ;  /* 0x0000ae00ff007624 */ /* 0x000fe200078e00ff */
[----:B------:R-:W-:Y:S01]  /*6e40*/  BAR.SYNC.DEFER_BLOCKING 0x0 ;  /* 0x0000000000007b1d */ /* 0x000fe20000010000 */
[----:B-1----:R-:W-:Y:S02]  /*6e50*/  IMAD R2, R80, 0x20, R218 ;  /* 0x0000002050027824 */ /* 0x002fe400078e02da */
[----:B------:R-:W-:Y:S01]  /*6e60*/  IMAD.MOV.U32 R202, RZ, RZ, RZ ;  /* 0x000000ffffca7224 */ /* 0x000fe200078e00ff */
[----:B------:R-:W-:Y:S02]  /*6e70*/  ISETP.NE.AND P6, PT, R0, 0x1, PT ;  /* 0x000000010000780c */ /* 0x000fe40003fc5270 */
[C---:B------:R-:W-:Y:S01]  /*6e80*/  ISETP.GE.AND P0, PT, R2.reuse, R106, PT ;  /* 0x0000006a0200720c */ /* 0x040fe20003f06270 */
[----:B------:R-:W-:-:S03]  /*6e90*/  IMAD.IADD R2, R2, 0x1, R226 ;  /* 0x0000000102027824 */ /* 0x000fc600078e02e2 */
[----:B------:R-:W-:Y:S01]  /*6ea0*/  ISETP.GT.OR P0, PT, R218, 0x1f, P0 ;  /* 0x0000001fda00780c */ /* 0x000fe20000704670 */
[----:B------:R-:W-:-:S06]  /*6eb0*/  IMAD.MOV.U32 R0, RZ, RZ, R2 ;  /* 0x000000ffff007224 */ /* 0x000fcc00078e0002 */
[----:B------:R-:W-:-:S05]  /*6ec0*/  @P6 IMAD.HI.U32 R3, R2, c[0x0][0x2bc], RZ ;  /* 0x0000af0002036a27 */ /* 0x000fca00078e00ff */
[----:B------:R-:W-:-:S04]  /*6ed0*/  @P6 SHF.R.U32.HI R0, RZ, c[0x0][0x2c0], R3 ;  /* 0x0000b000ff006a19 */ /* 0x000fc80000011603 */
[----:B------:R-:W-:-:S04]  /*6ee0*/  @!P0 IADD3 R3, P1, R0, R222, RZ ;  /* 0x000000de00038210 */ /* 0x000fc80007f3e0ff */
[----:B--2---:R-:W-:Y:S02]  /*6ef0*/  @!P0 LEA.HI.X.SX32 R5, R0, R225, 0x1, P1 ;  /* 0x000000e100058211 */ /* 0x004fe400008f0eff */
[----:B------:R-:W-:-:S04]  /*6f00*/  @!P0 LEA R4, P1, R3, c[0x0][0x2a0], 0x2 ;  /* 0x0000a80003048a11 */ /* 0x000fc800078210ff */
[----:B------:R-:W-:-:S05]  /*6f10*/  @!P0 LEA.HI.X R5, R3, c[0x0][0x2a4], R5, 0x2, P1 ;  /* 0x0000a90003058a11 */ /* 0x000fca00008f1405 */
[----:B------:R-:W2:Y:S01]  /*6f20*/  @!P0 LDG.E R202, [R4.64] ;  /* 0x0000000804ca8981 */ /* 0x000ea2000c1e1900 */
[----:B------:R-:W-:Y:S02]  /*6f30*/  IMAD.MOV R0, RZ, RZ, -R0 ;  /* 0x000000ffff007224 */ /* 0x000fe400078e0a00 */
[----:B------:R-:W-:-:S04]  /*6f40*/  IMAD.WIDE.U32 R220, R216, c[0x0][0x1e8], RZ ;  /* 0x00007a00d8dc7a25 */ /* 0x000fc800078e00ff */
[----:B------:R-:W-:Y:S02]  /*6f50*/  IMAD R203, R0, c[0x0][0x2b8], R2 ;  /* 0x0000ae0000cb7a24 */ /* 0x000fe400078e0202 */
[----:B------:R-:W-:Y:S02]  /*6f60*/  IMAD R224, R216, c[0x0][0x1ec], R221 ;  /* 0x00007b00d8e07a24 */ /* 0x000fe400078e02dd */
[----:B------:R-:W-:Y:S01]  /*6f70*/  IMAD.WIDE.U32 R2, R203, c[0x0][0x1e0], RZ ;  /* 0x00007800cb027a25 */ /* 0x000fe200078e00ff */
[----:B------:R-:W-:-:S03]  /*6f80*/  SHF.R.S32.HI R47, RZ, 0x1f, R203 ;  /* 0x0000001fff2f7819 */ /* 0x000fc600000114cb */
[----:B------:R-:W-:Y:S02]  /*6f90*/  IMAD R106, R80, -0x20, R106 ;  /* 0xffffffe0506a7824 */ /* 0x000fe400078e026a */
[----:B------:R-:W-:-:S04]  /*6fa0*/  IMAD R0, R47, c[0x0][0x1e0], RZ ;  /* 0x000078002f007a24 */ /* 0x000fc800078e02ff */
[----:B------:R-:W-:-:S04]  /*6fb0*/  IMAD R0, R203, c[0x0][0x1e4], R0 ;  /* 0x00007900cb007a24 */ /* 0x000fc800078e0200 */
[----:B------:R-:W-:Y:S01]  /*6fc0*/  IMAD.IADD R3, R3, 0x1, R0 ;  /* 0x0000000103037824 */ /* 0x000fe200078e0200 */
[----:B--2---:R-:W-:-:S03]  /*6fd0*/  SHF.R.S32.HI R48, RZ, 0x1f, R202 ;  /* 0x0000001fff307819 */ /* 0x004fc600000114ca */
[----:B------:R-:W-:-:S04]  /*6fe0*/  IMAD.WIDE.U32 R2, R202, c[0x0][0x1f0], R2 ;  /* 0x00007c00ca027a25 */ /* 0x000fc800078e0002 */
[----:B------:R-:W-:-:S04]  /*6ff0*/  IMAD R0, R48, c[0x0][0x1f0], RZ ;  /* 0x00007c0030007a24 */ /* 0x000fc800078e02ff */
[----:B------:R-:W-:Y:S01]  /*7000*/  IMAD R4, R202, c[0x0][0x1f4], R0 ;  /* 0x00007d00ca047a24 */ /* 0x000fe200078e0200 */
[----:B------:R-:W-:-:S04]  /*7010*/  IADD3 R0, P0, R2, R220, RZ ;  /* 0x000000dc02007210 */ /* 0x000fc80007f1e0ff */
[----:B------:R-:W-:Y:S02]  /*7020*/  IADD3.X R2, R224, R3, R4, P0, !PT ;  /* 0x00000003e0027210 */ /* 0x000fe400007fe404 */
[----:B------:R-:W-:-:S04]  /*7030*/  LEA R3, P0, R0, c[0x0][0x1c8], 0x1 ;  /* 0x0000720000037a11 */ /* 0x000fc800078008ff */
[----:B------:R-:W-:Y:S02]  /*7040*/  LEA.HI.X R2, R0, c[0x0][0x1cc], R2, 0x1, P0 ;  /* 0x0000730000027a11 */ /* 0x000fe400000f0c02 */
[----:B------:R1:W2:Y:S04]  /*7050*/  SHFL.IDX PT, R0, R3, RZ, 0x181f ;  /* 0x00181fff03007589 */ /* 0x0002a800000e0000 */
[----:B------:R-:W3:Y:S01]  /*7060*/  SHFL.IDX PT, R2, R2, RZ, 0x181f ;  /* 0x00181fff02027589 */ /* 0x000ee200000e0000 */
[----:B-1----:R-:W-:-:S05]  /*7070*/  IMAD.IADD R3, R106, 0x1, -R208 ;  /* 0x000000016a037824 */ /* 0x002fca00078e0ad0 */
[----:B------:R-:W-:-:S13]  /*7080*/  ISETP.GE.AND P0, PT, R3, 0x1, PT ;  /* 0x000000010300780c */ /* 0x000fda0003f06270 */
[----:B--2---:R-:W-:-:S04]  /*7090*/  @P0 LEA R10, P1, R132, R0, 0x1 ;  /* 0x00000000840a0211 */ /* 0x004fc800078208ff */
[----:B---3--:R-:W-:Y:S02]  /*70a0*/  @P0 LEA.HI.X R11, R132, R2, R133, 0x1, P1 ;  /* 0x00000002840b0211 */ /* 0x008fe400008f0c85 */
[----:B------:R-:W-:-:S03]  /*70b0*/  @P0 LEA R8, P1, R204, R0, 0x1 ;  /* 0x00000000cc080211 */ /* 0x000fc600078208ff */
[----:B------:R-:W-:Y:S01]  /*70c0*/  @!PT LDS RZ, [RZ] ;  /* 0x00000000fffff984 */ /* 0x000fe20000000800 */
[----:B------:R1:W-:Y:S01]  /*70d0*/  @P0 LDGSTS.E.BYPASS.LTC128B.128 [R198+0xc080], [R10.64], !P2 ;  /* 0x0c0800000ac60fae */ /* 0x0003e2000d101d48 */
[----:B------:R-:W-:Y:S02]  /*70e0*/  @P0 LEA.HI.X R9, R204, R2, R209, 0x1, P1 ;  /* 0x00000002cc090211 */ /* 0x000fe400008f0cd1 */
[----:B------:R-:W-:-:S03]  /*70f0*/  @P0 LEA R6, P1, R199, R0, 0x1 ;  /* 0x00000000c7060211 */ /* 0x000fc600078208ff */
[----:B------:R1:W-:Y:S01]  /*7100*/  @P0 LDGSTS.E.BYPASS.LTC128B.128 [R198+0xd080], [R8.64], !P5 ;  /* 0x0d08000008c60fae */ /* 0x0003e2000e901d48 */
[----:B------:R-:W-:Y:S02]  /*7110*/  @P0 LEA.HI.X R7, R199, R2, R211, 0x1, P1 ;  /* 0x00000002c7070211 */ /* 0x000fe400008f0cd3 */
[----:B------:R-:W-:-:S03]  /*7120*/  @P0 LEA R4, P1, R200, R0, 0x1 ;  /* 0x00000000c8040211 */ /* 0x000fc600078208ff */
[----:B------:R1:W-:Y:S01]  /*7130*/  @P0 LDGSTS.E.BYPASS.LTC128B.128 [R198+0xe080], [R6.64], !P4 ;  /* 0x0e08000006c60fae */ /* 0x0003e2000e101d48 */
[----:B------:R-:W-:-:S05]  /*7140*/  @P0 LEA.HI.X R5, R200, R2, R210, 0x1, P1 ;  /* 0x00000002c8050211 */ /* 0x000fca00008f0cd2 */
[----:B------:R1:W-:Y:S01]  /*7150*/  @P0 LDGSTS.E.BYPASS.LTC128B.128 [R198+0xf080], [R4.64], !P3 ;  /* 0x0f08000004c60fae */ /* 0x0003e2000d901d48 */
[----:B------:R-:W-:-:S03]  /*7160*/  ISETP.LT.AND P0, PT, RZ, c[0x0][0x27c], PT ;  /* 0x00009f00ff007a0c */ /* 0x000fc60003f01270 */
[----:B------:R-:W0:Y:S10]  /*7170*/  LDGDEPBAR ;  /* 0x00000000000079af */ /* 0x000e340000000000 */
[----:B------:R-:W-:Y:S05]  /*7180*/  @P0 BRA `(.L_x_209) ;  /* 0x0000002000000947 */ /* 0x000fea0003800000 */
[----:B------:R-:W-:-:S04]  /*7190*/  DEPBAR.LE SB0, 0x1 ;  /* 0x000080400000791a */ /* 0x000fc80000000000 */
[----:B------:R-:W-:Y:S05]  /*71a0*/  BRA `(.L_x_210) ;  /* 0x0000687000007947 */ /* 0x000fea0003800000 */
.L_x_209:
[----:B------:R-:W-:Y:S01]  /*71b0*/  SHF.R.S32.HI R0, RZ, 0x1f, R92 ;  /* 0x0000001fff007819 */ /* 0x000fe2000001145c */
[----:B-1----:R-:W-:Y:S01]  /*71c0*/  IMAD.WIDE.U32 R4, R92, c[0x0][0x280], RZ ;  /* 0x0000a0005c047a25 */ /* 0x002fe200078e00ff */
[----:B------:R-:W-:Y:S01]  /*71d0*/  ULDC.U8 UR4, c[0x0][0x298] ;  /* 0x0000a60000047ab9 */ /* 0x000fe20000000000 */
[----:B------:R-:W-:Y:S02]  /*71e0*/  BSSY B2, `(.L_x_210) ;  /* 0x0000683000027945 */ /* 0x000fe40003800000 */
[----:B------:R-:W-:Y:S01]  /*71f0*/  IMAD R2, R0, c[0x0][0x280], RZ ;  /* 0x0000a00000027a24 */ /* 0x000fe200078e02ff */
[----:B------:R-:W-:Y:S01]  /*7200*/  LEA R7, P0, R4, c[0x0][0x270], 0x1 ;  /* 0x00009c0004077a11 */ /* 0x000fe200078008ff */
[----:B------:R-:W-:Y:S02]  /*7210*/  IMAD R0, R0, c[0x0][0x290], RZ ;  /* 0x0000a40000007a24 */ /* 0x000fe400078e02ff */
[C---:B------:R-:W-:Y:S02]  /*7220*/  IMAD R6, R92.reuse, c[0x0][0x284], R2 ;  /* 0x0000a1005c067a24 */ /* 0x040fe400078e0202 */
[----:B------:R-:W-:-:S03]  /*7230*/  IMAD.WIDE.U32 R2, R92, c[0x0][0x290], RZ ;  /* 0x0000a4005c027a25 */ /* 0x000fc600078e00ff */
[----:B------:R-:W-:Y:S01]  /*7240*/  IADD3 R6, R6, R5, RZ ;  /* 0x0000000506067210 */ /* 0x000fe20007ffe0ff */
[----:B------:R-:W-:-:S03]  /*7250*/  IMAD R5, R92, c[0x0][0x294], R0 ;  /* 0x0000a5005c057a24 */ /* 0x000fc600078e0200 */
[----:B------:R-:W-:Y:S02]  /*7260*/  LEA.HI.X R0, R4, c[0x0][0x274], R6, 0x1, P0 ;  /* 0x00009d0004007a11 */ /* 0x000fe400000f0c06 */
[----:B------:R-:W-:Y:S02]  /*7270*/  LEA R6, P0, R2, c[0x0][0x288], 0x1 ;  /* 0x0000a20002067a11 */ /* 0x000fe400078008ff */
[----:B------:R-:W-:-:S04]  /*7280*/  IADD3 R3, R5, R3, RZ ;  /* 0x0000000305037210 */ /* 0x000fc80007ffe0ff */
[----:B------:R-:W-:Y:S02]  /*7290*/  LEA.HI.X R2, R2, c[0x0][0x28c], R3, 0x1, P0 ;  /* 0x0000a30002027a11 */ /* 0x000fe400000f0c03 */
[----:B------:R-:W-:-:S13]  /*72a0*/  ISETP.NE.AND P0, PT, RZ, UR4, PT ;  /* 0x00000004ff007c0c */ /* 0x000fda000bf05270 */
[----:B------:R-:W-:Y:S05]  /*72b0*/  @!P0 BRA `(.L_x_211) ;  /* 0x0000316000008947 */ /* 0x000fea0003800000 */
[----:B------:R-:W-:Y:S01]  /*72c0*/  LOP3.LUT P1, RZ, R207, 0x2, RZ, 0xc0, !PT ;  /* 0x00000002cfff7812 */ /* 0x000fe2000782c0ff */
[----:B------:R-:W1:Y:S01]  /*72d0*/  SHFL.IDX PT, R3, R2, RZ, 0x181f ;  /* 0x00181fff02037589 */ /* 0x000e6200000e0000 */
[----:B------:R-:W-:Y:S01]  /*72e0*/  BSSY B0, `(.L_x_212) ;  /* 0x0000035000007945 */ /* 0x000fe20003800000 */
[----:B------:R-:W-:Y:S01]  /*72f0*/  CS2R R20, SRZ ;  /* 0x0000000000147805 */ /* 0x000fe2000001ff00 */
[----:B------:R-:W-:Y:S01]  /*7300*/  CS2R R18, SRZ ;  /* 0x0000000000127805 */ /* 0x000fe2000001ff00 */
[----:B------:R-:W2:Y:S01]  /*7310*/  SHFL.IDX PT, R5, R0, RZ, 0x181f ;  /* 0x00181fff00057589 */ /* 0x000ea200000e0000 */
[----:B------:R-:W-:Y:S01]  /*7320*/  CS2R R16, SRZ ;  /* 0x0000000000107805 */ /* 0x000fe2000001ff00 */
[----:B------:R-:W-:Y:S01]  /*7330*/  CS2R R14, SRZ ;  /* 0x00000000000e7805 */ /* 0x000fe2000001ff00 */
[----:B----4-:R-:W-:Y:S01]  /*7340*/  CS2R R12, SRZ ;  /* 0x00000000000c7805 */ /* 0x010fe2000001ff00 */
[----:B------:R-:W3:Y:S01]  /*7350*/  SHFL.IDX PT, R4, R7, RZ, 0x181f ;  /* 0x00181fff07047589 */ /* 0x000ee200000e0000 */
[----:B------:R-:W-:Y:S01]  /*7360*/  CS2R R10, SRZ ;  /* 0x00000000000a7805 */ /* 0x000fe2000001ff00 */
[----:B------:R-:W-:-:S02]  /*7370*/  CS2R R8, SRZ ;  /* 0x0000000000087805 */ /* 0x000fc4000001ff00 */
[----:B------:R4:W1:Y:S02]  /*7380*/  SHFL.IDX PT, R2, R6, RZ, 0x181f ;  /* 0x00181fff06027589 */ /* 0x00086400000e0000 */
[----:B----4-:R-:W-:Y:S01]  /*7390*/  CS2R R6, SRZ ;  /* 0x0000000000067805 */ /* 0x010fe2000001ff00 */
[----:B------:R-:W-:Y:S05]  /*73a0*/  @P1 BRA `(.L_x_213) ;  /* 0x0000028000001947 */ /* 0x000fea0003800000 */
[----:B-123--:R-:W2:Y:S04]  /*73b0*/  LDL R27, [R1+0x38] ;  /* 0x00003800011b7983 */ /* 0x00eea80000100800 */
[----:B------:R-:W3:Y:S04]  /*73c0*/  LDL R26, [R1+0x34] ;  /* 0x00003400011a7983 */ /* 0x000ee80000100800 */
[----:B------:R-:W4:Y:S04]  /*73d0*/  LDL R25, [R1+0x3c] ;  /* 0x00003c0001197983 */ /* 0x000f280000100800 */
[----:B------:R-:W4:Y:S04]  /*73e0*/  LDL R24, [R1+0x30] ;  /* 0x0000300001187983 */ /* 0x000f280000100800 */
[----:B------:R-:W4:Y:S04]  /*73f0*/  LDL R23, [R1+0x40] ;  /* 0x0000400001177983 */ /* 0x000f280000100800 */
[----:B------:R-:W4:Y:S01]  /*7400*/  LDL R22, [R1+0x2c] ;  /* 0x00002c0001167983 */ /* 0x000f220000100800 */
[----:B------:R-:W-:Y:S01]  /*7410*/  ISETP.GE.AND P0, PT, R138, c[0x0][0x27c], PT ;  /* 0x00009f008a007a0c */ /* 0x000fe20003f06270 */
[----:B------:R-:W-:Y:S01]  /*7420*/  CS2R R14, SRZ ;  /* 0x00000000000e7805 */ /* 0x000fe2000001ff00 */
[----:B------:R-:W-:Y:S01]  /*7430*/  ISETP.GE.AND P2, PT, R142, c[0x0][0x27c], PT ;  /* 0x00009f008e007a0c */ /* 0x000fe20003f46270 */
[----:B------:R-:W-:Y:S01]  /*7440*/  CS2R R6, SRZ ;  /* 0x0000000000067805 */ /* 0x000fe2000001ff00 */
[----:B------:R-:W-:-:S09]  /*7450*/  ISETP.GE.AND P1, PT, R140, c[0x0][0x27c], PT ;  /* 0x00009f008c007a0c */ /* 0x000fd20003f26270 */
[----:B------:R-:W-:-:S04]  /*7460*/  @!P0 IMAD.WIDE R10, R138, 0x2, R4 ;  /* 0x000000028a0a8825 */ /* 0x000fc800078e0204 */
[----:B------:R-:W-:Y:S01]  /*7470*/  @!P0 IMAD.WIDE R8, R138, 0x2, R2 ;  /* 0x000000028a088825 */ /* 0x000fe200078e0202 */
[----:B------:R1:W5:Y:S04]  /*7480*/  @!P0 LD.E.64 R14, [R10.64] ;  /* 0x000000080a0e8980 */ /* 0x000368000c101b00 */
[----:B------:R1:W5:Y:S01]  /*7490*/  @!P0 LD.E.64 R6, [R8.64] ;  /* 0x0000000808068980 */ /* 0x000362000c101b00 */
[----:B------:R-:W-:Y:S01]  /*74a0*/  CS2R R16, SRZ ;  /* 0x0000000000107805 */ /* 0x000fe2000001ff00 */
[----:B------:R-:W-:Y:S01]  /*74b0*/  CS2R R18, SRZ ;  /* 0x0000000000127805 */ /* 0x000fe2000001ff00 */
[----:B-1----:R-:W-:Y:S01]  /*74c0*/  CS2R R8, SRZ ;  /* 0x0000000000087805 */ /* 0x002fe2000001ff00 */
[----:B--2---:R-:W-:-:S05]  /*74d0*/  @!P2 IADD3 R12, P0, R4, R27, RZ ;  /* 0x0000001b040ca210 */ /* 0x004fca0007f1e0ff */
[----:B---3--:R-:W-:Y:S01]  /*74e0*/  @!P2 IMAD.X R13, R5, 0x1, R26, P0 ;  /* 0x00000001050da824 */ /* 0x008fe200000e061a */
[----:B------:R-:W-:-:S04]  /*74f0*/  @!P2 IADD3 R10, P0, R2, R27, RZ ;  /* 0x0000001b020aa210 */ /* 0x000fc80007f1e0ff */
[----:B------:R1:W5:Y:S01]  /*7500*/  @!P2 LD.E.64 R16, [R12.64] ;  /* 0x000000080c10a980 */ /* 0x000362000c101b00 */
[----:B------:R-:W-:Y:S01]  /*7510*/  @!P2 IMAD.X R11, R3, 0x1, R26, P0 ;  /* 0x00000001030ba824 */ /* 0x000fe200000e061a */
[----:B----4-:R-:W-:-:S04]  /*7520*/  @!P1 IADD3 R20, P0, R4, R25, RZ ;  /* 0x0000001904149210 */ /* 0x010fc80007f1e0ff */
[----:B------:R2:W5:Y:S01]  /*7530*/  @!P2 LD.E.64 R8, [R10.64] ;  /* 0x000000080a08a980 */ /* 0x000562000c101b00 */
[----:B------:R-:W-:-:S05]  /*7540*/  @!P1 IMAD.X R21, R5, 0x1, R24, P0 ;  /* 0x0000000105159824 */ /* 0x000fca00000e0618 */
[----:B------:R3:W5:Y:S01]  /*7550*/  @!P1 LD.E.64 R18, [R20.64] ;  /* 0x0000000814129980 */ /* 0x000762000c101b00 */
[----:B-1----:R-:W-:-:S05]  /*7560*/  @!P1 IADD3 R12, P0, R2, R25, RZ ;  /* 0x00000019020c9210 */ /* 0x002fca0007f1e0ff */
[----:B------:R-:W-:Y:S01]  /*7570*/  @!P1 IMAD.X R13, R3, 0x1, R24, P0 ;  /* 0x00000001030d9824 */ /* 0x000fe200000e0618 */
[----:B------:R-:W-:Y:S01]  /*7580*/  ISETP.GE.AND P0, PT, R141, c[0x0][0x27c], PT ;  /* 0x00009f008d007a0c */ /* 0x000fe20003f06270 */
[----:B--2---:R-:W-:-:S06]  /*7590*/  CS2R R10, SRZ ;  /* 0x00000000000a7805 */ /* 0x004fcc000001ff00 */
[----:B------:R1:W5:Y:S06]  /*75a0*/  @!P1 LD.E.64 R10, [R12.64] ;  /* 0x000000080c0a9980 */ /* 0x00036c000c101b00 */
[----:B------:R-:W-:-:S05]  /*75b0*/  @!P0 IADD3 R4, P1, R4, R23, RZ ;  /* 0x0000001704048210 */ /* 0x000fca0007f3e0ff */
[----:B------:R-:W-:Y:S01]  /*75c0*/  @!P0 IMAD.X R5, R5, 0x1, R22, P1 ;  /* 0x0000000105058824 */ /* 0x000fe200008e0616 */
[----:B------:R-:W-:Y:S01]  /*75d0*/  @!P0 IADD3 R2, P1, R2, R23, RZ ;  /* 0x0000001702028210 */ /* 0x000fe20007f3e0ff */
[----:B---3--:R-:W-:-:S04]  /*75e0*/  CS2R R20, SRZ ;  /* 0x0000000000147805 */ /* 0x008fc8000001ff00 */
[----:B------:R-:W-:Y:S02]  /*75f0*/  @!P0 IMAD.X R3, R3, 0x1, R22, P1 ;  /* 0x0000000103038824 */ /* 0x000fe400008e0616 */
[----:B------:R2:W5:Y:S01]  /*7600*/  @!P0 LD.E.64 R20, [R4.64] ;  /* 0x0000000804148980 */ /* 0x000562000c101b00 */
[----:B-1----:R-:W-:-:S06]  /*7610*/  CS2R R12, SRZ ;  /* 0x00000000000c7805 */ /* 0x002fcc000001ff00 */
[----:B------:R2:W5:Y:S02]  /*7620*/  @!P0 LD.E.64 R12, [R2.64] ;  /* 0x00000008020c8980 */ /* 0x000564000c101b00 */
.L_x_213:
[----:B-123--:R-:W-:Y:S05]  /*7630*/  BSYNC B0 ;  /* 0x0000000000007941 */ /* 0x00efea0003800000 */
.L_x_212:
[----:B-----5:R-:W-:Y:S01]  /*7640*/  IMAD.MOV.U32 R35, RZ, RZ, R14 ;  /* 0x000000ffff237224 */ /* 0x020fe200078e000e */
[----:B------:R-:W-:Y:S01]  /*7650*/  SHF.R.U64 R2, R14, 0x10, R15 ;  /* 0x000000100e027819 */ /* 0x000fe2000000120f */
[----:B------:R-:W-:Y:S01]  /*7660*/  IMAD.MOV.U32 R30, RZ, RZ, R18 ;  /* 0x000000ffff1e7224 */ /* 0x000fe200078e0012 */
[--C-:B------:R-:W-:Y:S01]  /*7670*/  SHF.R.U64 R28, R18, 0x10, R19.reuse ;  /* 0x00000010121c7819 */ /* 0x100fe20000001213 */
[----:B------:R-:W-:Y:S01]  /*7680*/  IMAD.MOV.U32 R29, RZ, RZ, R19 ;  /* 0x000000ffff1d7224 */ /* 0x000fe200078e0013 */
[----:B------:R-:W-:Y:S01]  /*7690*/  PRMT R35, R35, 0x5410, R2 ;  /* 0x0000541023237816 */ /* 0x000fe20000000002 */
[----:B------:R-:W-:Y:S01]  /*76a0*/  IMAD R2, R229, -0x80, R37 ;  /* 0xffffff80e5027824 */ /* 0x000fe200078e0225 */
[----:B------:R-:W-:Y:S01]  /*76b0*/  PRMT R28, R30, 0x5410, R28 ;  /* 0x000054101e1c7816 */ /* 0x000fe2000000001c */
[----:B------:R-:W-:Y:S01]  /*76c0*/  IMAD.MOV.U32 R36, RZ, RZ, R15 ;  /* 0x000000ffff247224 */ /* 0x000fe200078e000f */
[----:B------:R-:W-:Y:S01]  /*76d0*/  SHF.R.U32.HI R23, RZ, 0x10, R19 ;  /* 0x00000010ff177819 */ /* 0x000fe20000011613 */
[----:B------:R-:W-:Y:S01]  /*76e0*/  IMAD.MOV.U32 R26, RZ, RZ, R20 ;  /* 0x000000ffff1a7224 */ /* 0x000fe200078e0014 */
[----:B------:R-:W-:Y:S01]  /*76f0*/  IMNMX R30, R2, 0x80, PT ;  /* 0x00000080021e7817 */ /* 0x000fe20003800200 */
[----:B------:R-:W-:Y:S01]  /*7700*/  IMAD.MOV.U32 R25, RZ, RZ, R21 ;  /* 0x000000ffff197224 */ /* 0x000fe200078e0015 */
[----:B------:R-:W-:Y:S01]  /*7710*/  SHF.R.U32.HI R31, RZ, 0x10, R15 ;  /* 0x00000010ff1f7819 */ /* 0x000fe2000001160f */
[----:B------:R-:W-:Y:S01]  /*7720*/  IMAD.MOV.U32 R34, RZ, RZ, R16 ;  /* 0x000000ffff227224 */ /* 0x000fe200078e0010 */
[----:B------:R-:W-:Y:S01]  /*7730*/  ISETP.GE.AND P0, PT, R208, R30, PT ;  /* 0x0000001ed000720c */ /* 0x000fe20003f06270 */
[----:B------:R-:W-:Y:S01]  /*7740*/  IMAD.MOV.U32 R33, RZ, RZ, R17 ;  /* 0x000000ffff217224 */ /* 0x000fe200078e0011 */
[--C-:B------:R-:W-:Y:S01]  /*7750*/  SHF.R.U64 R24, R20, 0x10, R21.reuse ;  /* 0x0000001014187819 */ /* 0x100fe20000001215 */
[----:B------:R-:W-:Y:S01]  /*7760*/  IMAD.MOV.U32 R22, RZ, RZ, R6 ;  /* 0x000000ffff167224 */ /* 0x000fe200078e0006 */
[----:B------:R-:W-:Y:S01]  /*7770*/  SHF.R.U32.HI R19, RZ, 0x10, R21 ;  /* 0x00000010ff137819 */ /* 0x000fe20000011615 */
        /* <DEDUP_REMOVED lines=9> */
[----:B------:R-:W-:Y:S01]  /*7810*/  SHF.R.U64 R16, R8, 0x10, R9 ;  /* 0x0000001008107819 */ /* 0x000fe20000001209 */
[----:B------:R-:W-:Y:S01]  /*7820*/  IMAD.MOV.U32 R5, RZ, RZ, R13 ;  /* 0x000000ffff057224 */ /* 0x000fe200078e000d */
[----:B------:R-:W-:Y:S01]  /*7830*/  SHF.R.U32.HI R7, RZ, 0x10, R9 ;  /* 0x00000010ff077819 */ /* 0x000fe20000011609 */
[--C-:B------:R-:W-:Y:S01]  /*7840*/  IMAD.MOV.U32 R9, RZ, RZ, R11.reuse ;  /* 0x000000ffff097224 */ /* 0x100fe200078e000b */
[----:B------:R-:W-:Y:S01]  /*7850*/  SHF.R.U64 R8, R10, 0x10, R11 ;  /* 0x000000100a087819 */ /* 0x000fe2000000120b */
[----:B------:R-:W-:-:S04]  /*7860*/  DEPBAR.LE SB0, 0x1 ;  /* 0x000080400000791a */ /* 0x000fc80000000000 */
[----:B------:R-:W-:Y:S01]  /*7870*/  SHF.R.U32.HI R3, RZ, 0x10, R11 ;  /* 0x00000010ff037819 */ /* 0x000fe2000001160b */
[----:B------:R-:W-:Y:S01]  /*7880*/  BSSY B1, `(.L_x_214) ;  /* 0x00000b9000017945 */ /* 0x000fe20003800000 */
[--C-:B------:R-:W-:Y:S02]  /*7890*/  SHF.R.U64 R4, R12, 0x10, R13.reuse ;  /* 0x000000100c047819 */ /* 0x100fe4000000120d */
[----:B------:R-:W-:Y:S02]  /*78a0*/  SHF.R.U32.HI R0, RZ, 0x10, R13 ;  /* 0x00000010ff007819 */ /* 0x000fe4000001160d */
[----:B------:R-:W-:Y:S02]  /*78b0*/  PRMT R23, R29, 0x5410, R23 ;  /* 0x000054101d177816 */ /* 0x000fe40000000017 */
[----:B------:R-:W-:Y:S02]  /*78c0*/  PRMT R29, R25, 0x5410, R19 ;  /* 0x00005410191d7816 */ /* 0x000fe40000000013 */
[----:B------:R-:W-:-:S02]  /*78d0*/  PRMT R26, R26, 0x5410, R24 ;  /* 0x000054101a1a7816 */ /* 0x000fc40000000018 */
[----:B------:R-:W-:Y:S02]  /*78e0*/  PRMT R19, R22, 0x5410, R20 ;  /* 0x0000541016137816 */ /* 0x000fe40000000014 */
[----:B------:R-:W-:Y:S02]  /*78f0*/  PRMT R31, R36, 0x5410, R31 ;  /* 0x00005410241f7816 */ /* 0x000fe4000000001f */
[----:B------:R-:W-:Y:S02]  /*7900*/  PRMT R32, R34, 0x5410, R32 ;  /* 0x0000541022207816 */ /* 0x000fe40000000020 */
[----:B------:R-:W-:Y:S02]  /*7910*/  PRMT R27, R33, 0x5410, R27 ;  /* 0x00005410211b7816 */ /* 0x000fe4000000001b */
[----:B------:R-:W-:Y:S02]  /*7920*/  PRMT R21, R21, 0x5410, R15 ;  /* 0x0000541015157816 */ /* 0x000fe4000000000f */
[----:B------:R-:W-:-:S02]  /*7930*/  PRMT R18, R18, 0x5410, R16 ;  /* 0x0000541012127816 */ /* 0x000fc40000000010 */
[----:B------:R-:W-:Y:S02]  /*7940*/  PRMT R17, R17, 0x5410, R7 ;  /* 0x0000541011117816 */ /* 0x000fe40000000007 */
[----:B------:R-:W-:Y:S02]  /*7950*/  PRMT R20, R14, 0x5410, R8 ;  /* 0x000054100e147816 */ /* 0x000fe40000000008 */
[----:B------:R-:W-:Y:S02]  /*7960*/  PRMT R22, R9, 0x5410, R3 ;  /* 0x0000541009167816 */ /* 0x000fe40000000003 */
[----:B------:R-:W-:Y:S02]  /*7970*/  PRMT R24, R6, 0x5410, R4 ;  /* 0x0000541006187816 */ /* 0x000fe40000000004 */
[----:B------:R-:W-:Y:S01]  /*7980*/  PRMT R25, R5, 0x5410, R0 ;  /* 0x0000541005197816 */ /* 0x000fe20000000000 */
[----:B------:R-:W-:Y:S06]  /*7990*/  BAR.SYNC.DEFER_BLOCKING 0x0 ;  /* 0x0000000000007b1d */ /* 0x000fec0000010000 */
[----:B------:R-:W-:Y:S05]  /*79a0*/  @P0 BRA `(.L_x_215) ;  /* 0x00000a6000000947 */ /* 0x000fea0003800000 */
[----:B------:R-:W-:Y:S01]  /*79b0*/  ISETP.GE.AND P0, PT, R138, c[0x0][0x27c], PT ;  /* 0x00009f008a007a0c */ /* 0x000fe20003f06270 */
[----:B------:R-:W-:-:S12]  /*79c0*/  BSSY B0, `(.L_x_216) ;  /* 0x0000028000007945 */ /* 0x000fd80003800000 */
[----:B------:R-:W-:Y:S05]  /*79d0*/  @P0 BRA `(.L_x_217) ;  /* 0x0000026000000947 */ /* 0x000fea0003800000 */
[----:B------:R-:W1:Y:S01]  /*79e0*/  LDS.128 R4, [R198+0x10080] ;  /* 0x01008000c6047984 */ /* 0x000e620000000c00 */
[----:B------:R-:W-:Y:S01]  /*79f0*/  SHF.L.U32 R3, R35, 0x10, RZ ;  /* 0x0000001023037819 */ /* 0x000fe200000006ff */
[----:B------:R-:W-:Y:S01]  /*7a00*/  IMAD.U32 R0, R19, 0x10000, RZ ;  /* 0x0001000013007824 */ /* 0x000fe200078e00ff */
[----:B------:R-:W-:Y:S02]  /*7a10*/  LOP3.LUT R2, R35, 0xffff0000, RZ, 0xc0, !PT ;  /* 0xffff000023027812 */ /* 0x000fe400078ec0ff */
[C---:B-1----:R-:W-:Y:S01]  /*7a20*/  SHF.L.U32 R9, R4.reuse, 0x10, RZ ;  /* 0x0000001004097819 */ /* 0x042fe200000006ff */
[----:B------:R-:W-:Y:S01]  /*7a30*/  IMAD.U32 R13, R7, 0x10000, RZ ;  /* 0x00010000070d7824 */ /* 0x000fe200078e00ff */
[----:B------:R-:W-:Y:S02]  /*7a40*/  LOP3.LUT R8, R4, 0xffff0000, RZ, 0xc0, !PT ;  /* 0xffff000004087812 */ /* 0x000fe400078ec0ff */
[C---:B------:R-:W-:Y:S02]  /*7a50*/  SHF.L.U32 R12, R5.reuse, 0x10, RZ ;  /* 0x00000010050c7819 */ /* 0x040fe400000006ff */
[----:B------:R-:W-:Y:S01]  /*7a60*/  LOP3.LUT R4, R5, 0xffff0000, RZ, 0xc0, !PT ;  /* 0xffff000005047812 */ /* 0x000fe200078ec0ff */
[CC--:B------:R-:W-:Y:S01]  /*7a70*/  FMUL.FTZ R15, R8.reuse, R0.reuse ;  /* 0x00000000080f7220 */ /* 0x0c0fe20000410000 */
[----:B------:R-:W-:Y:S01]  /*7a80*/  LOP3.LUT R5, R19, 0xffff0000, RZ, 0xc0, !PT ;  /* 0xffff000013057812 */ /* 0x000fe200078ec0ff */
[-C--:B------:R-:W-:Y:S01]  /*7a90*/  FMUL.FTZ R14, R8, R3.reuse ;  /* 0x00000003080e7220 */ /* 0x080fe20000410000 */
[C---:B------:R-:W-:Y:S01]  /*7aa0*/  SHF.L.U32 R11, R6.reuse, 0x10, RZ ;  /* 0x00000010060b7819 */ /* 0x040fe200000006ff */
[----:B------:R-:W-:Y:S01]  /*7ab0*/  FFMA.FTZ R16, R9, R3, -R15 ;  /* 0x0000000309107223 */ /* 0x000fe2000001080f */
[----:B------:R-:W-:Y:S01]  /*7ac0*/  LOP3.LUT R10, R6, 0xffff0000, RZ, 0xc0, !PT ;  /* 0xffff0000060a7812 */ /* 0x000fe200078ec0ff */
[CC--:B------:R-:W-:Y:S01]  /*7ad0*/  FMUL.FTZ R8, R4.reuse, R5.reuse ;  /* 0x0000000504087220 */ /* 0x0c0fe20000410000 */
[----:B------:R-:W-:Y:S01]  /*7ae0*/  LOP3.LUT R6, R7, 0xffff0000, RZ, 0xc0, !PT ;  /* 0xffff000007067812 */ /* 0x000fe200078ec0ff */
[----:B------:R-:W-:Y:S01]  /*7af0*/  FFMA.FTZ R15, R9, R0, R14 ;  /* 0x00000000090f7223 */ /* 0x000fe2000001000e */
[----:B------:R-:W-:Y:S01]  /*7b00*/  LOP3.LUT R0, R21, 0xffff0000, RZ, 0xc0, !PT ;  /* 0xffff000015007812 */ /* 0x000fe200078ec0ff */
[-C--:B------:R-:W-:Y:S01]  /*7b10*/  FMUL.FTZ R7, R4, R2.reuse ;  /* 0x0000000204077220 */ /* 0x080fe20000410000 */
[----:B------:R-:W-:Y:S01]  /*7b20*/  SHF.L.U32 R4, R31, 0x10, RZ ;  /* 0x000000101f047819 */ /* 0x000fe200000006ff */
[C---:B------:R-:W-:Y:S01]  /*7b30*/  FFMA.FTZ R14, R12.reuse, R2, -R8 ;  /* 0x000000020c0e7223 */ /* 0x040fe20000010808 */
[----:B------:R-:W-:Y:S01]  /*7b40*/  SHF.L.U32 R2, R21, 0x10, RZ ;  /* 0x0000001015027819 */ /* 0x000fe200000006ff */
[----:B------:R-:W-:Y:S01]  /*7b50*/  FFMA.FTZ R9, R12, R5, R7 ;  /* 0x000000050c097223 */ /* 0x000fe20000010007 */
[----:B------:R-:W-:Y:S01]  /*7b60*/  LOP3.LUT R3, R31, 0xffff0000, RZ, 0xc0, !PT ;  /* 0xffff00001f037812 */ /* 0x000fe200078ec0ff */
[----:B------:R-:W-:-:S02]  /*7b70*/  FMUL.FTZ R7, R6, R0 ;  /* 0x0000000006077220 */ /* 0x000fc40000410000 */
[C---:B------:R-:W-:Y:S02]  /*7b80*/  FMUL.FTZ R8, R10.reuse, R2 ;  /* 0x000000020a087220 */ /* 0x040fe40000410000 */
[-C--:B------:R-:W-:Y:S02]  /*7b90*/  FMUL.FTZ R5, R10, R4.reuse ;  /* 0x000000040a057220 */ /* 0x080fe40000410000 */
[-C--:B------:R-:W-:Y:S02]  /*7ba0*/  FMUL.FTZ R6, R6, R3.reuse ;  /* 0x0000000306067220 */ /* 0x080fe40000410000 */
[----:B------:R-:W-:Y:S01]  /*7bb0*/  FFMA.FTZ R8, R11, R4, -R8 ;  /* 0x000000040b087223 */ /* 0x000fe20000010808 */
[----:B------:R-:W-:Y:S01]  /*7bc0*/  F2FP.BF16.PACK_AB R4, R15, R16 ;  /* 0x000000100f04723e */ /* 0x000fe200000010ff */
[----:B------:R-:W-:Y:S01]  /*7bd0*/  FFMA.FTZ R2, R11, R2, R5 ;  /* 0x000000020b027223 */ /* 0x000fe20000010005 */
[----:B------:R-:W-:Y:S01]  /*7be0*/  F2FP.BF16.PACK_AB R5, R9, R14 ;  /* 0x0000000e0905723e */ /* 0x000fe200000010ff */
[----:B------:R-:W-:-:S02]  /*7bf0*/  FFMA.FTZ R3, R13, R3, -R7 ;  /* 0x000000030d037223 */ /* 0x000fc40000010807 */
[----:B------:R-:W-:Y:S01]  /*7c00*/  FFMA.FTZ R0, R13, R0, R6 ;  /* 0x000000000d007223 */ /* 0x000fe20000010006 */
[----:B------:R-:W-:-:S04]  /*7c10*/  F2FP.BF16.PACK_AB R6, R2, R8 ;  /* 0x000000080206723e */ /* 0x000fc800000010ff */
[----:B------:R-:W-:-:S05]  /*7c20*/  F2FP.BF16.PACK_AB R7, R0, R3 ;  /* 0x000000030007723e */ /* 0x000fca00000010ff */
[----:B------:R1:W-:Y:S02]  /*7c30*/  STS.128 [R198+0x10080], R4 ;  /* 0x01008004c6007388 */ /* 0x0003e40000000c00 */
.L_x_217:
[----:B------:R-:W-:Y:S05]  /*7c40*/  BSYNC B0 ;  /* 0x0000000000007941 */ /* 0x000fea0003800000 */
.L_x_216:
[----:B------:R-:W-:Y:S01]  /*7c50*/  ISETP.GE.AND P0, PT, R142, c[0x0][0x27c], PT ;  /* 0x00009f008e007a0c */ /* 0x000fe20003f06270 */
[----:B------:R-:W-:-:S12]  /*7c60*/  BSSY B0, `(.L_x_218) ;  /* 0x0000028000007945 */ /* 0x000fd80003800000 */
[----:B------:R-:W-:Y:S05]  /*7c70*/  @P0 BRA `(.L_x_219) ;  /* 0x0000026000000947 */ /* 0x000fea0003800000 */
[----:B-1----:R-:W1:Y:S01]  /*7c80*/  LDS.128 R4, [R198+0x14080] ;  /* 0x01408000c6047984 */ /* 0x002e620000000c00 */
        /* <DEDUP_REMOVED lines=8> */
[-C--:B------:R-:W-:Y:S01]  /*7d10*/  FMUL.FTZ R15, R8, R0.reuse ;  /* 0x00000000080f7220 */ /* 0x080fe20000410000 */
        /* <DEDUP_REMOVED lines=28> */
.L_x_219:
[----:B------:R-:W-:Y:S05]  /*7ee0*/  BSYNC B0 ;  /* 0x0000000000007941 */ /* 0x000fea0003800000 */
.L_x_218:
        /* <DEDUP_REMOVED lines=18> */
[-C--:B------:R-:W-:Y:S01]  /*8010*/  FMUL.FTZ R8, R4, R5.reuse ;  /* 0x0000000504087220 */ /* 0x080fe20000410000 */
[----:B------:R-:W-:Y:S01]  /*8020*/  LOP3.LUT R6, R7, 0xffff0000, RZ, 0xc0, !PT ;  /* 0xffff000007067812 */ /* 0x000fe200078ec0ff */
[----:B------:R-:W-:Y:S01]  /*8030*/  FFMA.FTZ R15, R9, R0, R14 ;  /* 0x00000000090f7223 */ /* 0x000fe2000001000e */
[----:B------:R-:W-:Y:S01]  /*8040*/  LOP3.LUT R0, R22, 0xffff0000, RZ, 0xc0, !PT ;  /* 0xffff000016007812 */ /* 0x000fe200078ec0ff */
[-C--:B------:R-:W-:Y:S01]  /*8050*/  FMUL.FTZ R7, R4, R2.reuse ;  /* 0x0000000204077220 */ /* 0x080fe20000410000 */
[C---:B------:R-:W-:Y:S01]  /*8060*/  SHF.L.U32 R4, R23.reuse, 0x10, RZ ;  /* 0x0000001017047819 */ /* 0x040fe200000006ff */
[----:B------:R-:W-:Y:S01]  /*8070*/  FFMA.FTZ R14, R12, R2, -R8 ;  /* 0x000000020c0e7223 */ /* 0x000fe20000010808 */
        /* <DEDUP_REMOVED lines=16> */
.L_x_221:
[----:B------:R-:W-:Y:S05]  /*8180*/  BSYNC B0 ;  /* 0x0000000000007941 */ /* 0x000fea0003800000 */
.L_x_220:
[----:B------:R-:W-:-:S13]  /*8190*/  ISETP.GE.AND P0, PT, R141, c[0x0][0x27c], PT ;  /* 0x00009f008d007a0c */ /* 0x000fda0003f06270 */
        /* <DEDUP_REMOVED lines=39> */
.L_x_215:
[----:B------:R-:W-:Y:S05]  /*8410*/  BSYNC B1 ;  /* 0x0000000000017941 */ /* 0x000fea0003800000 */
.L_x_214:
[----:B------:R-:W-:Y:S01]  /*8420*/  IADD3 R0, R208, 0x20, RZ ;  /* 0x00000020d0007810 */ /* 0x000fe20007ffe0ff */
[----:B------:R-:W-:Y:S03]  /*8430*/  BSSY B1, `(.L_x_222) ;  /* 0x00000a9000017945 */ /* 0x000fe60003800000 */
[----:B------:R-:W-:-:S13]  /*8440*/  ISETP.GE.AND P0, PT, R0, R30, PT ;  /* 0x0000001e0000720c */ /* 0x000fda0003f06270 */
[----:B------:R-:W-:Y:S05]  /*8450*/  @P0 BRA `(.L_x_223) ;  /* 0x00000a6000000947 */ /* 0x000fea0003800000 */
        /* <DEDUP_REMOVED lines=14> */
[C---:B------:R-:W-:Y:S01]  /*8540*/  FMUL.FTZ R14, R3.reuse, R8 ;  /* 0x00000008030e7220 */ /* 0x040fe20000410000 */
[C---:B------:R-:W-:Y:S01]  /*8550*/  SHF.L.U32 R11, R6.reuse, 0x10, RZ ;  /* 0x00000010060b7819 */ /* 0x040fe200000006ff */
[-C--:B------:R-:W-:Y:S01]  /*8560*/  FFMA.FTZ R16, R3, R9.reuse, -R15 ;  /* 0x0000000903107223 */ /* 0x080fe2000001080f */
[----:B------:R-:W-:Y:S01]  /*8570*/  LOP3.LUT R10, R6, 0xffff0000, RZ, 0xc0, !PT ;  /* 0xffff0000060a7812 */ /* 0x000fe200078ec0ff */
[-C--:B------:R-:W-:Y:S01]  /*8580*/  FMUL.FTZ R8, R5, R4.reuse ;  /* 0x0000000405087220 */ /* 0x080fe20000410000 */
[----:B------:R-:W-:Y:S01]  /*8590*/  LOP3.LUT R6, R7, 0xffff0000, RZ, 0xc0, !PT ;  /* 0xffff000007067812 */ /* 0x000fe200078ec0ff */
[----:B------:R-:W-:Y:S01]  /*85a0*/  FFMA.FTZ R15, R0, R9, R14 ;  /* 0x00000009000f7223 */ /* 0x000fe2000001000e */
[----:B------:R-:W-:Y:S01]  /*85b0*/  LOP3.LUT R0, R21, 0xffff0000, RZ, 0xc0, !PT ;  /* 0xffff000015007812 */ /* 0x000fe200078ec0ff */
[C---:B------:R-:W-:Y:S01]  /*85c0*/  FMUL.FTZ R7, R2.reuse, R4 ;  /* 0x0000000402077220 */ /* 0x040fe20000410000 */
[----:B------:R-:W-:Y:S01]  /*85d0*/  SHF.L.U32 R4, R31, 0x10, RZ ;  /* 0x000000101f047819 */ /* 0x000fe200000006ff */
[-C--:B------:R-:W-:Y:S01]  /*85e0*/  FFMA.FTZ R14, R2, R12.reuse, -R8 ;  /* 0x0000000c020e7223 */ /* 0x080fe20000010808 */
[----:B------:R-:W-:Y:S01]  /*85f0*/  SHF.L.U32 R2, R21, 0x10, RZ ;  /* 0x0000001015027819 */ /* 0x000fe200000006ff */
[----:B------:R-:W-:Y:S01]  /*8600*/  FFMA.FTZ R9, R5, R12, R7 ;  /* 0x0000000c05097223 */ /* 0x000fe20000010007 */
[----:B------:R-:W-:Y:S01]  /*8610*/  LOP3.LUT R3, R31, 0xffff0000, RZ, 0xc0, !PT ;  /* 0xffff00001f037812 */ /* 0x000fe200078ec0ff */
[----:B------:R-:W-:-:S02]  /*8620*/  FMUL.FTZ R7, R0, R6 ;  /* 0x0000000600077220 */ /* 0x000fc40000410000 */
[-C--:B------:R-:W-:Y:S02]  /*8630*/  FMUL.FTZ R8, R2, R10.reuse ;  /* 0x0000000a02087220 */ /* 0x080fe40000410000 */
[C---:B------:R-:W-:Y:S02]  /*8640*/  FMUL.FTZ R5, R4.reuse, R10 ;  /* 0x0000000a04057220 */ /* 0x040fe40000410000 */
[----:B------:R-:W-:Y:S02]  /*8650*/  FMUL.FTZ R6, R3, R6 ;  /* 0x0000000603067220 */ /* 0x000fe40000410000 */
[-C--:B------:R-:W-:Y:S01]  /*8660*/  FFMA.FTZ R8, R4, R11.reuse, -R8 ;  /* 0x0000000b04087223 */ /* 0x080fe20000010808 */
        /* <DEDUP_REMOVED lines=8> */
.L_x_225:
[----:B------:R-:W-:Y:S05]  /*86f0*/  BSYNC B0 ;  /* 0x0000000000007941 */ /* 0x000fea0003800000 */
.L_x_224:
        /* <DEDUP_REMOVED lines=41> */
.L_x_227:
[----:B------:R-:W-:Y:S05]  /*8990*/  BSYNC B0 ;  /* 0x0000000000007941 */ /* 0x000fea0003800000 */
.L_x_226:
        /* <DEDUP_REMOVED lines=41> */
.L_x_229:
[----:B------:R-:W-:Y:S05]  /*8c30*/  BSYNC B0 ;  /* 0x0000000000007941 */ /* 0x000fea0003800000 */
.L_x_228:
        /* <DEDUP_REMOVED lines=40> */
.L_x_223:
[----:B------:R-:W-:Y:S05]  /*8ec0*/  BSYNC B1 ;  /* 0x0000000000017941 */ /* 0x000fea0003800000 */
.L_x_222:
        /* <DEDUP_REMOVED lines=45> */
.L_x_233:
[----:B------:R-:W-:Y:S05]  /*91a0*/  BSYNC B0 ;  /* 0x0000000000007941 */ /* 0x000fea0003800000 */
.L_x_232:
        /* <DEDUP_REMOVED lines=41> */
.L_x_235:
[----:B------:R-:W-:Y:S05]  /*9440*/  BSYNC B0 ;  /* 0x0000000000007941 */ /* 0x000fea0003800000 */
.L_x_234:
        /* <DEDUP_REMOVED lines=41> */
.L_x_237:
[----:B------:R-:W-:Y:S05]  /*96e0*/  BSYNC B0 ;  /* 0x0000000000007941 */ /* 0x000fea0003800000 */
.L_x_236:
        /* <DEDUP_REMOVED lines=40> */
.L_x_231:
[----:B------:R-:W-:Y:S05]  /*9970*/  BSYNC B1 ;  /* 0x0000000000017941 */ /* 0x000fea0003800000 */
.L_x_230:
[----:B------:R-:W-:-:S04]  /*9980*/  IADD3 R0, R208, 0x60, RZ ;  /* 0x00000060d0007810 */ /* 0x000fc80007ffe0ff */
        /* <DEDUP_REMOVED lines=43> */
.L_x_240:
[----:B------:R-:W-:Y:S05]  /*9c40*/  BSYNC B0 ;  /* 0x0000000000007941 */ /* 0x000fea0003800000 */
.L_x_239:
        /* <DEDUP_REMOVED lines=41> */
.L_x_242:
[----:B------:R-:W-:Y:S05]  /*9ee0*/  BSYNC B0 ;  /* 0x0000000000007941 */ /* 0x000fea0003800000 */
.L_x_241:
        /* <DEDUP_REMOVED lines=41> */
.L_x_244:
[----:B------:R-:W-:Y:S05]  /*a180*/  BSYNC B0 ;  /* 0x0000000000007941 */ /* 0x000fea0003800000 */
.L_x_243:
        /* <DEDUP_REMOVED lines=39> */
[----:B------:R1:W-:Y:S01]  /*a400*/  STS.128 [R198+0x1f080], R4 ;  /* 0x01f08004c6007388 */ /* 0x0003e20000000c00 */
[----:B------:R-:W-:Y:S05]  /*a410*/  BRA `(.L_x_238) ;  /* 0x000035f000007947 */ /* 0x000fea0003800000 */
.L_x_211:
        /* <DEDUP_REMOVED lines=8> */
[----:B------:R-:W-:Y:S01]  /*a4a0*/  CS2R R4, SRZ ;  /* 0x0000000000047805 */ /* 0x000fe2000001ff00 */
[----:B------:R-:W3:Y:S01]  /*a4b0*/  SHFL.IDX PT, R23, R2, RZ, 0x181f ;  /* 0x00181fff02177589 */ /* 0x000ee200000e0000 */
[----:B------:R-:W-:Y:S01]  /*a4c0*/  CS2R R14, SRZ ;  /* 0x00000000000e7805 */ /* 0x000fe2000001ff00 */
[----:B----4-:R-:W-:-:S02]  /*a4d0*/  CS2R R12, SRZ ;  /* 0x00000000000c7805 */ /* 0x010fc4000001ff00 */
[----:B------:R4:W1:Y:S02]  /*a4e0*/  SHFL.IDX PT, R22, R6, RZ, 0x181f ;  /* 0x00181fff06167589 */ /* 0x00086400000e0000 */
[----:B----4-:R-:W-:Y:S01]  /*a4f0*/  CS2R R6, SRZ ;  /* 0x0000000000067805 */ /* 0x010fe2000001ff00 */
[----:B------:R-:W-:Y:S05]  /*a500*/  @P0 BRA `(.L_x_246) ;  /* 0x0000016000000947 */ /* 0x000fea0003800000 */
[----:B-123--:R-:W-:-:S13]  /*a510*/  ISETP.GE.AND P1, PT, R132, c[0x0][0x27c], PT ;  /* 0x00009f0084007a0c */ /* 0x00efda0003f26270 */
[C---:B------:R-:W-:Y:S01]  /*a520*/  @!P1 IMAD.SHL.U32 R2, R132.reuse, 0x2, RZ ;  /* 0x0000000284029824 */ /* 0x040fe200078e00ff */
[----:B------:R-:W-:-:S04]  /*a530*/  @!P1 SHF.L.U64.HI R0, R132, 0x1, R133 ;  /* 0x0000000184009819 */ /* 0x000fc80000010285 */
[----:B------:R-:W-:-:S05]  /*a540*/  @!P1 IADD3 R4, P0, R20, R2, RZ ;  /* 0x0000000214049210 */ /* 0x000fca0007f1e0ff */
[----:B------:R-:W-:Y:S01]  /*a550*/  @!P1 IMAD.X R5, R21, 0x1, R0, P0 ;  /* 0x0000000115059824 */ /* 0x000fe200000e0600 */
[----:B------:R-:W-:-:S04]  /*a560*/  @!P1 IADD3 R2, P0, R22, R2, RZ ;  /* 0x0000000216029210 */ /* 0x000fc80007f1e0ff */
[----:B------:R1:W5:Y:S01]  /*a570*/  @!P1 LD.E.128 R16, [R4.64] ;  /* 0x0000000804109980 */ /* 0x000362000c101d00 */
[----:B------:R-:W-:Y:S01]  /*a580*/  @!P1 IMAD.X R3, R23, 0x1, R0, P0 ;  /* 0x0000000117039824 */ /* 0x000fe200000e0600 */
[----:B------:R-:W-:-:S04]  /*a590*/  ISETP.GE.AND P0, PT, R135, c[0x0][0x27c], PT ;  /* 0x00009f0087007a0c */ /* 0x000fc80003f06270 */
[----:B------:R2:W5:Y:S09]  /*a5a0*/  @!P1 LD.E.128 R12, [R2.64] ;  /* 0x00000008020c9980 */ /* 0x000572000c101d00 */
[C---:B------:R-:W-:Y:S01]  /*a5b0*/  @!P0 IMAD.SHL.U32 R6, R204.reuse, 0x2, RZ ;  /* 0x00000002cc068824 */ /* 0x040fe200078e00ff */
[----:B------:R-:W-:-:S04]  /*a5c0*/  @!P0 SHF.L.U64.HI R0, R204, 0x1, R209 ;  /* 0x00000001cc008819 */ /* 0x000fc800000102d1 */
[----:B------:R-:W-:-:S05]  /*a5d0*/  @!P0 IADD3 R20, P1, R20, R6, RZ ;  /* 0x0000000614148210 */ /* 0x000fca0007f3e0ff */
[----:B------:R-:W-:Y:S01]  /*a5e0*/  @!P0 IMAD.X R21, R21, 0x1, R0, P1 ;  /* 0x0000000115158824 */ /* 0x000fe200008e0600 */
[----:B------:R-:W-:Y:S01]  /*a5f0*/  CS2R R10, SRZ ;  /* 0x00000000000a7805 */ /* 0x000fe2000001ff00 */
[----:B------:R-:W-:Y:S01]  /*a600*/  CS2R R8, SRZ ;  /* 0x0000000000087805 */ /* 0x000fe2000001ff00 */
[----:B--2---:R-:W-:Y:S01]  /*a610*/  @!P0 IADD3 R2, P1, R22, R6, RZ ;  /* 0x0000000616028210 */ /* 0x004fe20007f3e0ff */
[----:B-1----:R-:W-:Y:S01]  /*a620*/  CS2R R4, SRZ ;  /* 0x0000000000047805 */ /* 0x002fe2000001ff00 */
[----:B------:R-:W-:-:S03]  /*a630*/  CS2R R6, SRZ ;  /* 0x0000000000067805 */ /* 0x000fc6000001ff00 */
[----:B------:R1:W5:Y:S01]  /*a640*/  @!P0 LD.E.128 R8, [R20.64] ;  /* 0x0000000814088980 */ /* 0x000362000c101d00 */
[----:B------:R-:W-:-:S05]  /*a650*/  @!P0 IMAD.X R3, R23, 0x1, R0, P1 ;  /* 0x0000000117038824 */ /* 0x000fca00008e0600 */
[----:B------:R1:W5:Y:S02]  /*a660*/  @!P0 LD.E.128 R4, [R2.64] ;  /* 0x0000000802048980 */ /* 0x000364000c101d00 */
.L_x_246:
[----:B-123--:R-:W-:Y:S05]  /*a670*/  BSYNC B0 ;  /* 0x0000000000007941 */ /* 0x00efea0003800000 */
.L_x_245:
[----:B-----5:R-:W-:Y:S01]  /*a680*/  IMAD.MOV.U32 R34, RZ, RZ, R16 ;  /* 0x000000ffff227224 */ /* 0x020fe200078e0010 */
[----:B------:R-:W-:Y:S01]  /*a690*/  SHF.R.U64 R0, R16, 0x10, R17 ;  /* 0x0000001010007819 */ /* 0x000fe20000001211 */
[----:B------:R-:W-:Y:S01]  /*a6a0*/  IMAD.MOV.U32 R33, RZ, RZ, R18 ;  /* 0x000000ffff217224 */ /* 0x000fe200078e0012 */
[----:B------:R-:W-:Y:S01]  /*a6b0*/  SHF.R.U64 R31, R18, 0x10, R19 ;  /* 0x00000010121f7819 */ /* 0x000fe20000001213 */
[----:B------:R-:W-:Y:S01]  /*a6c0*/  IMAD.MOV.U32 R35, RZ, RZ, R17 ;  /* 0x000000ffff237224 */ /* 0x000fe200078e0011 */
[----:B------:R-:W-:Y:S01]  /*a6d0*/  PRMT R34, R34, 0x5410, R0 ;  /* 0x0000541022227816 */ /* 0x000fe20000000000 */
[----:B------:R-:W-:Y:S01]  /*a6e0*/  IMAD R0, R229, -0x80, R37 ;  /* 0xffffff80e5007824 */ /* 0x000fe200078e0225 */
[--C-:B------:R-:W-:Y:S01]  /*a6f0*/  SHF.R.U32.HI R26, RZ, 0x10, R19.reuse ;  /* 0x00000010ff1a7819 */ /* 0x100fe20000011613 */
[----:B------:R-:W-:Y:S01]  /*a700*/  IMAD.MOV.U32 R32, RZ, RZ, R19 ;  /* 0x000000ffff207224 */ /* 0x000fe200078e0013 */
[--C-:B------:R-:W-:Y:S01]  /*a710*/  SHF.R.U64 R23, R10, 0x10, R11.reuse ;  /* 0x000000100a177819 */ /* 0x100fe2000000120b */
[----:B------:R-:W-:Y:S01]  /*a720*/  IMAD.MOV.U32 R25, RZ, RZ, R10 ;  /* 0x000000ffff197224 */ /* 0x000fe200078e000a */
[----:B------:R-:W-:Y:S01]  /*a730*/  IMNMX R46, R0, 0x80, PT ;  /* 0x00000080002e7817 */ /* 0x000fe20003800200 */
[--C-:B------:R-:W-:Y:S01]  /*a740*/  IMAD.MOV.U32 R24, RZ, RZ, R11.reuse ;  /* 0x000000ffff187224 */ /* 0x100fe200078e000b */
[----:B------:R-:W-:Y:S01]  /*a750*/  SHF.R.U32.HI R18, RZ, 0x10, R11 ;  /* 0x00000010ff127819 */ /* 0x000fe2000001160b */
[----:B------:R-:W-:Y:S01]  /*a760*/  IMAD.MOV.U32 R29, RZ, RZ, R8 ;  /* 0x000000ffff1d7224 */ /* 0x000fe200078e0008 */
[----:B------:R-:W-:Y:S01]  /*a770*/  ISETP.GE.AND P0, PT, R208, R46, PT ;  /* 0x0000002ed000720c */ /* 0x000fe20003f06270 */
[----:B------:R-:W-:Y:S01]  /*a780*/  IMAD.MOV.U32 R21, RZ, RZ, R12 ;  /* 0x000000ffff157224 */ /* 0x000fe200078e000c */
[----:B------:R-:W-:Y:S01]  /*a790*/  SHF.R.U32.HI R30, RZ, 0x10, R17 ;  /* 0x00000010ff1e7819 */ /* 0x000fe20000011611 */
[----:B------:R-:W-:Y:S01]  /*a7a0*/  IMAD.MOV.U32 R11, RZ, RZ, R5 ;  /* 0x000000ffff0b7224 */ /* 0x000fe200078e0005 */
[--C-:B------:R-:W-:Y:S01]  /*a7b0*/  SHF.R.U64 R27, R8, 0x10, R9.reuse ;  /* 0x00000010081b7819 */ /* 0x100fe20000001209 */
[----:B------:R-:W-:Y:S01]  /*a7c0*/  IMAD.MOV.U32 R28, RZ, RZ, R9 ;  /* 0x000000ffff1c7224 */ /* 0x000fe200078e0009 */
[--C-:B------:R-:W-:Y:S01]  /*a7d0*/  SHF.R.U64 R19, R12, 0x10, R13.reuse ;  /* 0x000000100c137819 */ /* 0x100fe2000000120d */
[----:B------:R-:W-:Y:S01]  /*a7e0*/  IMAD.MOV.U32 R20, RZ, RZ, R13 ;  /* 0x000000ffff147224 */ /* 0x000fe200078e000d */
[--C-:B------:R-:W-:Y:S01]  /*a7f0*/  SHF.R.U64 R10, R4, 0x10, R5.reuse ;  /* 0x00000010040a7819 */ /* 0x100fe20000001205 */
[----:B------:R-:W-:Y:S01]  /*a800*/  IMAD.MOV.U32 R17, RZ, RZ, R14 ;  /* 0x000000ffff117224 */ /* 0x000fe200078e000e */
[----:B------:R-:W-:Y:S01]  /*a810*/  SHF.R.U32.HI R3, RZ, 0x10, R5 ;  /* 0x00000010ff037819 */ /* 0x000fe20000011605 */
[----:B------:R-:W-:Y:S01]  /*a820*/  IMAD.MOV.U32 R16, RZ, RZ, R15 ;  /* 0x000000ffff107224 */ /* 0x000fe200078e000f */
[----:B------:R-:W-:Y:S01]  /*a830*/  SHF.R.U32.HI R22, RZ, 0x10, R9 ;  /* 0x00000010ff167819 */ /* 0x000fe20000011609 */
[----:B------:R-:W-:Y:S01]  /*a840*/  IMAD.MOV.U32 R12, RZ, RZ, R4 ;  /* 0x000000ffff0c7224 */ /* 0x000fe200078e0004 */
[----:B------:R-:W-:Y:S01]  /*a850*/  SHF.R.U32.HI R13, RZ, 0x10, R13 ;  /* 0x00000010ff0d7819 */ /* 0x000fe2000001160d */
[----:B------:R-:W-:Y:S01]  /*a860*/  IMAD.MOV.U32 R8, RZ, RZ, R6 ;  /* 0x000000ffff087224 */ /* 0x000fe200078e0006 */
[----:B------:R-:W-:Y:S01]  /*a870*/  SHF.R.U64 R14, R14, 0x10, R15 ;  /* 0x000000100e0e7819 */ /* 0x000fe2000000120f */
[----:B------:R-:W-:Y:S01]  /*a880*/  IMAD.MOV.U32 R5, RZ, RZ, R7 ;  /* 0x000000ffff057224 */ /* 0x000fe200078e0007 */
[----:B------:R-:W-:Y:S01]  /*a890*/  SHF.R.U32.HI R9, RZ, 0x10, R15 ;  /* 0x00000010ff097819 */ /* 0x000fe2000001160f */
[----:B------:R-:W-:-:S04]  /*a8a0*/  DEPBAR.LE SB0, 0x1 ;  /* 0x000080400000791a */ /* 0x000fc80000000000 */
[--C-:B------:R-:W-:Y:S01]  /*a8b0*/  SHF.R.U64 R4, R6, 0x10, R7.reuse ;  /* 0x0000001006047819 */ /* 0x100fe20000001207 */
[----:B------:R-:W-:Y:S01]  /*a8c0*/  BSSY B1, `(.L_x_247) ;  /* 0x00000ca000017945 */ /* 0x000fe20003800000 */
[----:B------:R-:W-:Y:S02]  /*a8d0*/  SHF.R.U32.HI R2, RZ, 0x10, R7 ;  /* 0x00000010ff027819 */ /* 0x000fe40000011607 */
        /* <DEDUP_REMOVED lines=18> */
[----:B------:R-:W-:Y:S01]  /*aa00*/  BSSY B0, `(.L_x_249) ;  /* 0x000005a000007945 */ /* 0x000fe20003800000 */
[----:B------:R-:W-:-:S11]  /*aa10*/  SHF.R.U32.HI R50, RZ, 0x3, R217 ;  /* 0x00000003ff327819 */ /* 0x000fd600000116d9 */
[----:B------:R-:W-:Y:S05]  /*aa20*/  @P0 BRA `(.L_x_250) ;  /* 0x0000057000000947 */ /* 0x000fea0003800000 */
[----:B------:R-:W-:Y:S01]  /*aa30*/  MOV R0, c[0x0][0x27c] ;  /* 0x00009f0000007a02 */ /* 0x000fe20000000f00 */
[----:B------:R-:W1:Y:S03]  /*aa40*/  LDS.128 R8, [R198+0x10080] ;  /* 0x01008000c6087984 */ /* 0x000e660000000c00 */
[----:B------:R-:W-:-:S04]  /*aa50*/  LEA.HI R0, R0, R212, RZ, 0x1d ;  /* 0x000000d400007211 */ /* 0x000fc800078fe8ff */
[----:B------:R-:W-:Y:S01]  /*aa60*/  SHF.R.S32.HI R3, RZ, 0x1f, R0 ;  /* 0x0000001fff037819 */ /* 0x000fe20000011400 */
[----:B------:R-:W-:-:S03]  /*aa70*/  IMAD.SHL.U32 R2, R0, 0x8, RZ ;  /* 0x0000000800027824 */ /* 0x000fc600078e00ff */
[----:B------:R-:W-:Y:S02]  /*aa80*/  LEA.HI R0, R3, R0, RZ, 0x3 ;  /* 0x0000000003007211 */ /* 0x000fe400078f18ff */
[----:B------:R-:W-:Y:S02]  /*aa90*/  LOP3.LUT R2, R217, 0x38, R2, 0xf8, !PT ;  /* 0x00000038d9027812 */ /* 0x000fe400078ef802 */
[----:B------:R-:W-:Y:S02]  /*aaa0*/  SHF.L.U32 R0, R0, 0xa, RZ ;  /* 0x0000000a00007819 */ /* 0x000fe400000006ff */
[----:B------:R-:W-:Y:S02]  /*aab0*/  LOP3.LUT R2, R2, R50, RZ, 0x3c, !PT ;  /* 0x0000003202027212 */ /* 0x000fe400078e3cff */
[----:B------:R-:W-:-:S04]  /*aac0*/  LOP3.LUT R0, R0, 0x7fffe000, RZ, 0xc0, !PT ;  /* 0x7fffe00000007812 */ /* 0x000fc800078ec0ff */
[----:B------:R-:W-:Y:S02]  /*aad0*/  IADD3 R0, R2, R0, R219 ;  /* 0x0000000002007210 */ /* 0x000fe40007ffe0db */
[----:B------:R-:W-:-:S03]  /*aae0*/  SHF.L.U32 R2, R30, 0x10, RZ ;  /* 0x000000101e027819 */ /* 0x000fc600000006ff */
[----:B------:R-:W-:Y:S02]  /*aaf0*/  IMAD.SHL.U32 R23, R0, 0x2, RZ ;  /* 0x0000000200177824 */ /* 0x000fe400078e00ff */
[----:B------:R-:W-:-:S03]  /*ab00*/  IMAD.U32 R0, R34, 0x10000, RZ ;  /* 0x0001000022007824 */ /* 0x000fc600078e00ff */
[----:B------:R-:W2:Y:S01]  /*ab10*/  LDS.128 R4, [R23+0x10080] ;  /* 0x0100800017047984 */ /* 0x000ea20000000c00 */
[C---:B-1----:R-:W-:Y:S01]  /*ab20*/  SHF.L.U32 R12, R8.reuse, 0x10, RZ ;  /* 0x00000010080c7819 */ /* 0x042fe200000006ff */
[----:B------:R-:W-:Y:S01]  /*ab30*/  IMAD.U32 R14, R9, 0x10000, RZ ;  /* 0x00010000090e7824 */ /* 0x000fe200078e00ff */
[----:B------:R-:W-:Y:S01]  /*ab40*/  LOP3.LUT R13, R8, 0xffff0000, RZ, 0xc0, !PT ;  /* 0xffff0000080d7812 */ /* 0x000fe200078ec0ff */
[----:B------:R-:W-:Y:S01]  /*ab50*/  IMAD.U32 R20, R11, 0x10000, RZ ;  /* 0x000100000b147824 */ /* 0x000fe200078e00ff */
[----:B------:R-:W-:Y:S02]  /*ab60*/  LOP3.LUT R22, R9, 0xffff0000, RZ, 0xc0, !PT ;  /* 0xffff000009167812 */ /* 0x000fe400078ec0ff */
[C---:B------:R-:W-:Y:S02]  /*ab70*/  SHF.L.U32 R16, R10.reuse, 0x10, RZ ;  /* 0x000000100a107819 */ /* 0x040fe400000006ff */
[----:B------:R-:W-:Y:S02]  /*ab80*/  LOP3.LUT R17, R10, 0xffff0000, RZ, 0xc0, !PT ;  /* 0xffff00000a117812 */ /* 0x000fe400078ec0ff */
[----:B------:R-:W-:-:S02]  /*ab90*/  LOP3.LUT R21, R11, 0xffff0000, RZ, 0xc0, !PT ;  /* 0xffff00000b157812 */ /* 0x000fc400078ec0ff */
[C---:B--2---:R-:W-:Y:S01]  /*aba0*/  SHF.L.U32 R3, R4.reuse, 0x10, RZ ;  /* 0x0000001004037819 */ /* 0x044fe200000006ff */
[----:B------:R-:W-:Y:S01]  /*abb0*/  IMAD.U32 R9, R5, 0x10000, RZ ;  /* 0x0001000005097824 */ /* 0x000fe200078e00ff */
[----:B------:R-:W-:Y:S01]  /*abc0*/  LOP3.LUT R8, R4, 0xffff0000, RZ, 0xc0, !PT ;  /* 0xffff000004087812 */ /* 0x000fe200078ec0ff */
[----:B------:R-:W-:Y:S01]  /*abd0*/  IMAD.U32 R11, R7, 0x10000, RZ ;  /* 0x00010000070b7824 */ /* 0x000fe200078e00ff */
[----:B------:R-:W-:Y:S01]  /*abe0*/  LOP3.LUT R4, R30, 0xffff0000, RZ, 0xc0, !PT ;  /* 0xffff00001e047812 */ /* 0x000fe200078ec0ff */
[----:B------:R-:W-:Y:S01]  /*abf0*/  FMUL.FTZ R15, R3, R2 ;  /* 0x00000002030f7220 */ /* 0x000fe20000410000 */
[----:B------:R-:W-:Y:S02]  /*ac00*/  LOP3.LUT R19, R5, 0xffff0000, RZ, 0xc0, !PT ;  /* 0xffff000005137812 */ /* 0x000fe400078ec0ff */
[----:B------:R-:W-:Y:S01]  /*ac10*/  SHF.L.U32 R5, R6, 0x10, RZ ;  /* 0x0000001006057819 */ /* 0x000fe200000006ff */
[-C--:B------:R-:W-:Y:S01]  /*ac20*/  FFMA.FTZ R29, R12, R0.reuse, -R15 ;  /* 0x000000000c1d7223 */ /* 0x080fe2000001080f */
[----:B------:R-:W-:Y:S01]  /*ac30*/  LOP3.LUT R10, R6, 0xffff0000, RZ, 0xc0, !PT ;  /* 0xffff0000060a7812 */ /* 0x000fe200078ec0ff */
[----:B------:R-:W-:Y:S01]  /*ac40*/  FMUL.FTZ R6, R3, R0 ;  /* 0x0000000003067220 */ /* 0x000fe20000410000 */
[----:B------:R-:W-:Y:S01]  /*ac50*/  LOP3.LUT R18, R7, 0xffff0000, RZ, 0xc0, !PT ;  /* 0xffff000007127812 */ /* 0x000fe200078ec0ff */
[----:B------:R-:W-:Y:S01]  /*ac60*/  FMUL.FTZ R7, R8, R4 ;  /* 0x0000000408077220 */ /* 0x000fe20000410000 */
[----:B------:R-:W-:Y:S01]  /*ac70*/  LOP3.LUT R3, R34, 0xffff0000, RZ, 0xc0, !PT ;  /* 0xffff000022037812 */ /* 0x000fe200078ec0ff */
[----:B------:R-:W-:Y:S01]  /*ac80*/  FFMA.FTZ R28, R12, R2, R6 ;  /* 0x000000020c1c7223 */ /* 0x000fe20000010006 */
[----:B------:R-:W-:Y:S01]  /*ac90*/  SHF.L.U32 R0, R32, 0x10, RZ ;  /* 0x0000001020007819 */ /* 0x000fe200000006ff */
[----:B------:R-:W-:Y:S01]  /*aca0*/  IMAD.U32 R2, R37, 0x10000, RZ ;  /* 0x0001000025027824 */ /* 0x000fe200078e00ff */
[----:B------:R-:W-:Y:S01]  /*acb0*/  SHF.L.U32 R6, R31, 0x10, RZ ;  /* 0x000000101f067819 */ /* 0x000fe200000006ff */
[----:B------:R-:W-:-:S02]  /*acc0*/  FFMA.FTZ R27, R13, R3, -R7 ;  /* 0x000000030d1b7223 */ /* 0x000fc40000010807 */
[C---:B------:R-:W-:Y:S02]  /*acd0*/  FMUL.FTZ R7, R9.reuse, R0 ;  /* 0x0000000009077220 */ /* 0x040fe40000410000 */
[----:B------:R-:W-:Y:S02]  /*ace0*/  FMUL.FTZ R8, R8, R3 ;  /* 0x0000000308087220 */ /* 0x000fe40000410000 */
[-C--:B------:R-:W-:Y:S02]  /*acf0*/  FMUL.FTZ R3, R9, R2.reuse ;  /* 0x0000000209037220 */ /* 0x080fe40000410000 */
[----:B------:R-:W-:Y:S02]  /*ad00*/  FFMA.FTZ R25, R14, R2, -R7 ;  /* 0x000000020e197223 */ /* 0x000fe40000010807 */
[----:B------:R-:W-:Y:S02]  /*ad10*/  IMAD.U32 R2, R35, 0x10000, RZ ;  /* 0x0001000023027824 */ /* 0x000fe400078e00ff */
[----:B------:R-:W-:-:S02]  /*ad20*/  FFMA.FTZ R26, R13, R4, R8 ;  /* 0x000000040d1a7223 */ /* 0x000fc40000010008 */
[----:B------:R-:W-:Y:S02]  /*ad30*/  FMUL.FTZ R4, R5, R6 ;  /* 0x0000000605047220 */ /* 0x000fe40000410000 */
[----:B------:R-:W-:Y:S01]  /*ad40*/  FFMA.FTZ R24, R14, R0, R3 ;  /* 0x000000000e187223 */ /* 0x000fe20000010003 */
[----:B------:R-:W-:Y:S01]  /*ad50*/  LOP3.LUT R3, R35, 0xffff0000, RZ, 0xc0, !PT ;  /* 0xffff000023037812 */ /* 0x000fe200078ec0ff */
[-C--:B------:R-:W-:Y:S01]  /*ad60*/  FMUL.FTZ R9, R5, R2.reuse ;  /* 0x0000000205097220 */ /* 0x080fe20000410000 */
[----:B------:R-:W-:Y:S01]  /*ad70*/  SHF.L.U32 R5, R33, 0x10, RZ ;  /* 0x0000001021057819 */ /* 0x000fe200000006ff */
[----:B------:R-:W-:Y:S01]  /*ad80*/  FFMA.FTZ R15, R16, R2, -R4 ;  /* 0x00000002100f7223 */ /* 0x000fe20000010804 */
[----:B------:R-:W-:Y:S01]  /*ad90*/  LOP3.LUT R0, R31, 0xffff0000, RZ, 0xc0, !PT ;  /* 0xffff00001f007812 */ /* 0x000fe200078ec0ff */
[----:B------:R-:W-:Y:S01]  /*ada0*/  FMUL.FTZ R7, R10, R3 ;  /* 0x000000030a077220 */ /* 0x000fe20000410000 */
[----:B------:R-:W-:Y:S01]  /*adb0*/  SHF.L.U32 R2, R36, 0x10, RZ ;  /* 0x0000001024027819 */ /* 0x000fe200000006ff */
[----:B------:R-:W-:-:S02]  /*adc0*/  FMUL.FTZ R4, R11, R5 ;  /* 0x000000050b047220 */ /* 0x000fc40000410000 */
[----:B------:R-:W-:Y:S02]  /*add0*/  FMUL.FTZ R8, R10, R0 ;  /* 0x000000000a087220 */ /* 0x000fe40000410000 */
[----:B------:R-:W-:Y:S02]  /*ade0*/  FFMA.FTZ R14, R16, R6, R9 ;  /* 0x00000006100e7223 */ /* 0x000fe40000010009 */
[----:B------:R-:W-:Y:S02]  /*adf0*/  FMUL.FTZ R6, R11, R2 ;  /* 0x000000020b067220 */ /* 0x000fe40000410000 */
[----:B------:R-:W-:Y:S01]  /*ae00*/  FFMA.FTZ R13, R17, R0, R7 ;  /* 0x00000000110d7223 */ /* 0x000fe20000010007 */
[----:B------:R-:W-:Y:S01]  /*ae10*/  LOP3.LUT R0, R33, 0xffff0000, RZ, 0xc0, !PT ;  /* 0xffff000021007812 */ /* 0x000fe200078ec0ff */
[----:B------:R-:W-:Y:S01]  /*ae20*/  FFMA.FTZ R11, R20, R2, -R4 ;  /* 0x00000002140b7223 */ /* 0x000fe20000010804 */
[----:B------:R-:W-:Y:S01]  /*ae30*/  LOP3.LUT R2, R32, 0xffff0000, RZ, 0xc0, !PT ;  /* 0xffff000020027812 */ /* 0x000fe200078ec0ff */
[----:B------:R-:W-:Y:S01]  /*ae40*/  FFMA.FTZ R10, R17, R3, -R8 ;  /* 0x00000003110a7223 */ /* 0x000fe20000010808 */
[----:B------:R-:W-:Y:S01]  /*ae50*/  LOP3.LUT R4, R37, 0xffff0000, RZ, 0xc0, !PT ;  /* 0xffff000025047812 */ /* 0x000fe200078ec0ff */
[----:B------:R-:W-:Y:S01]  /*ae60*/  FFMA.FTZ R12, R20, R5, R6 ;  /* 0x00000005140c7223 */ /* 0x000fe20000010006 */
[----:B------:R-:W-:Y:S01]  /*ae70*/  LOP3.LUT R3, R36, 0xffff0000, RZ, 0xc0, !PT ;  /* 0xffff000024037812 */ /* 0x000fe200078ec0ff */
[----:B------:R-:W-:Y:S01]  /*ae80*/  FMUL.FTZ R8, R19, R2 ;  /* 0x0000000213087220 */ /* 0x000fe20000410000 */
[----:B------:R-:W-:Y:S01]  /*ae90*/  F2FP.BF16.PACK_AB R10, R10, R15 ;  /* 0x0000000f0a0a723e */ /* 0x000fe200000010ff */
[----:B------:R-:W-:-:S02]  /*aea0*/  FMUL.FTZ R6, R18, R0 ;  /* 0x0000000012067220 */ /* 0x000fc40000410000 */
[-C--:B------:R-:W-:Y:S02]  /*aeb0*/  FMUL.FTZ R7, R19, R4.reuse ;  /* 0x0000000413077220 */ /* 0x080fe40000410000 */
[----:B------:R-:W-:Y:S02]  /*aec0*/  FMUL.FTZ R5, R18, R3 ;  /* 0x0000000312057220 */ /* 0x000fe40000410000 */
[C---:B------:R-:W-:Y:S01]  /*aed0*/  FFMA.FTZ R9, R22.reuse, R4, -R8 ;  /* 0x0000000416097223 */ /* 0x040fe20000010808 */
[----:B------:R-:W-:Y:S01]  /*aee0*/  F2FP.BF16.PACK_AB R8, R27, R29 ;  /* 0x0000001d1b08723e */ /* 0x000fe200000010ff */
[----:B------:R-:W-:Y:S01]  /*aef0*/  FFMA.FTZ R3, R21, R3, -R6 ;  /* 0x0000000315037223 */ /* 0x000fe20000010806 */
[----:B------:R-:W-:Y:S01]  /*af00*/  F2FP.BF16.PACK_AB R6, R13, R14 ;  /* 0x0000000e0d06723e */ /* 0x000fe200000010ff */
[----:B------:R-:W-:Y:S01]  /*af10*/  FFMA.FTZ R2, R22, R2, R7 ;  /* 0x0000000216027223 */ /* 0x000fe20000010007 */
[----:B------:R-:W-:Y:S01]  /*af20*/  F2FP.BF16.PACK_AB R9, R9, R25 ;  /* 0x000000190909723e */ /* 0x000fe200000010ff */
[----:B------:R-:W-:Y:S01]  /*af30*/  FFMA.FTZ R0, R21, R0, R5 ;  /* 0x0000000015007223 */ /* 0x000fe20000010005 */
[----:B------:R-:W-:-:S02]  /*af40*/  F2FP.BF16.PACK_AB R11, R3, R11 ;  /* 0x0000000b030b723e */ /* 0x000fc400000010ff */
[----:B------:R-:W-:Y:S02]  /*af50*/  F2FP.BF16.PACK_AB R4, R26, R28 ;  /* 0x0000001c1a04723e */ /* 0x000fe400000010ff */
[----:B------:R-:W-:Y:S01]  /*af60*/  F2FP.BF16.PACK_AB R5, R2, R24 ;  /* 0x000000180205723e */ /* 0x000fe200000010ff */
[----:B------:R1:W-:Y:S01]  /*af70*/  STS.128 [R198+0x10080], R8 ;  /* 0x01008008c6007388 */ /* 0x0003e20000000c00 */
[----:B------:R-:W-:-:S05]  /*af80*/  F2FP.BF16.PACK_AB R7, R0, R12 ;  /* 0x0000000c0007723e */ /* 0x000fca00000010ff */
[----:B------:R1:W-:Y:S02]  /*af90*/  STS.128 [R23+0x10080], R4 ;  /* 0x0100800417007388 */ /* 0x0003e40000000c00 */
.L_x_250:
[----:B------:R-:W-:Y:S05]  /*afa0*/  BSYNC B0 ;  /* 0x0000000000007941 */ /* 0x000fea0003800000 */
.L_x_249:
[----:B------:R-:W-:-:S13]  /*afb0*/  ISETP.GE.AND P0, PT, R135, c[0x0][0x27c], PT ;  /* 0x00009f0087007a0c */ /* 0x000fda0003f06270 */
[----:B------:R-:W-:Y:S05]  /*afc0*/  @P0 BRA `(.L_x_248) ;  /* 0x0000059000000947 */ /* 0x000fea0003800000 */
[----:B------:R-:W2:Y:S04]  /*afd0*/  LDL R2, [R1] ;  /* 0x0000000001027983 */ /* 0x000ea80000100800 */
[----:B------:R-:W3:Y:S01]  /*afe0*/  LDL R49, [R1+0x1c] ;  /* 0x00001c0001317983 */ /* 0x000ee20000100800 */
[----:B------:R-:W-:-:S04]  /*aff0*/  MOV R0, c[0x0][0x27c] ;  /* 0x00009f0000007a02 */ /* 0x000fc80000000f00 */
[----:B--2---:R-:W-:-:S04]  /*b000*/  LEA.HI R0, R0, R2, RZ, 0x1d ;  /* 0x0000000200007211 */ /* 0x004fc800078fe8ff */
[----:B------:R-:W-:Y:S01]  /*b010*/  SHF.R.S32.HI R2, RZ, 0x1f, R0 ;  /* 0x0000001fff027819 */ /* 0x000fe20000011400 */
[----:B------:R-:W-:Y:S01]  /*b020*/  IMAD.SHL.U32 R3, R0, 0x8, RZ ;  /* 0x0000000800037824 */ /* 0x000fe200078e00ff */
[----:B-1-3--:R-:W1:Y:S02]  /*b030*/  LDS.128 R8, [R49] ;  /* 0x0000000031087984 */ /* 0x00ae640000000c00 */
[----:B------:R-:W-:Y:S02]  /*b040*/  LEA.HI R0, R2, R0, RZ, 0x3 ;  /* 0x0000000002007211 */ /* 0x000fe400078f18ff */
[----:B------:R-:W-:Y:S02]  /*b050*/  LOP3.LUT R2, R217, 0x38, R3, 0xf8, !PT ;  /* 0x00000038d9027812 */ /* 0x000fe400078ef803 */
[----:B------:R-:W-:Y:S02]  /*b060*/  SHF.L.U32 R0, R0, 0xa, RZ ;  /* 0x0000000a00007819 */ /* 0x000fe400000006ff */
[----:B------:R-:W-:-:S02]  /*b070*/  LOP3.LUT R2, R2, R50, RZ, 0x3c, !PT ;  /* 0x0000003202027212 */ /* 0x000fc400078e3cff */
        /* <DEDUP_REMOVED lines=54> */
[C---:B------:R-:W-:Y:S01]  /*b3e0*/  FFMA.FTZ R11, R20.reuse, R2, -R4 ;  /* 0x00000002140b7223 */ /* 0x040fe20000010804 */
        /* <DEDUP_REMOVED lines=20> */
[----:B------:R1:W-:Y:S01]  /*b530*/  STS.128 [R49], R8 ;  /* 0x0000000831007388 */ /* 0x0003e20000000c00 */
[----:B------:R-:W-:-:S05]  /*b540*/  F2FP.BF16.PACK_AB R7, R0, R12 ;  /* 0x0000000c0007723e */ /* 0x000fca00000010ff */
[----:B------:R1:W-:Y:S02]  /*b550*/  STS.128 [R23+0x10080], R4 ;  /* 0x0100800417007388 */ /* 0x0003e40000000c00 */
.L_x_248:
[----:B------:R-:W-:Y:S05]  /*b560*/  BSYNC B1 ;  /* 0x0000000000017941 */ /* 0x000fea0003800000 */
.L_x_247:
[----:B------:R-:W-:Y:S01]  /*b570*/  IADD3 R0, R208, 0x20, RZ ;  /* 0x00000020d0007810 */ /* 0x000fe20007ffe0ff */
[----:B------:R-:W-:Y:S03]  /*b580*/  BSSY B1, `(.L_x_251) ;  /* 0x00000c2000017945 */ /* 0x000fe60003800000 */
[----:B------:R-:W-:-:S13]  /*b590*/  ISETP.GE.AND P0, PT, R0, R46, PT ;  /* 0x0000002e0000720c */ /* 0x000fda0003f06270 */
[----:B------:R-:W-:Y:S05]  /*b5a0*/  @P0 BRA `(.L_x_252) ;  /* 0x00000bf000000947 */ /* 0x000fea0003800000 */
[----:B------:R2:W5:Y:S01]  /*b5b0*/  LDL R50, [R1+0xc] ;  /* 0x00000c0001327983 */ /* 0x0005620000100800 */
[----:B------:R-:W-:Y:S01]  /*b5c0*/  ISETP.GE.AND P0, PT, R132, c[0x0][0x27c], PT ;  /* 0x00009f0084007a0c */ /* 0x000fe20003f06270 */
[----:B------:R-:W-:Y:S01]  /*b5d0*/  BSSY B0, `(.L_x_253) ;  /* 0x0000061000007945 */ /* 0x000fe20003800000 */
[C---:B------:R-:W-:Y:S02]  /*b5e0*/  IADD3 R51, R208.reuse, 0x20, RZ ;  /* 0x00000020d0337810 */ /* 0x040fe40007ffe0ff */
[----:B------:R-:W-:-:S03]  /*b5f0*/  IADD3 R52, R208, 0x20, RZ ;  /* 0x00000020d0347810 */ /* 0x000fc60007ffe0ff */
[----:B------:R-:W-:Y:S02]  /*b600*/  IMAD.SHL.U32 R51, R51, 0x40, RZ ;  /* 0x0000004033337824 */ /* 0x000fe400078e00ff */
[----:B------:R-:W-:-:S03]  /*b610*/  IMAD.SHL.U32 R52, R52, 0x40, RZ ;  /* 0x0000004034347824 */ /* 0x000fc600078e00ff */
[----:B------:R-:W-:Y:S02]  /*b620*/  LOP3.LUT R51, R51, 0x1c0, RZ, 0xc0, !PT ;  /* 0x000001c033337812 */ /* 0x000fe400078ec0ff */
[----:B------:R-:W-:Y:S02]  /*b630*/  LOP3.LUT R52, R52, 0x1c0, RZ, 0xc0, !PT ;  /* 0x000001c034347812 */ /* 0x000fe400078ec0ff */
[----:B------:R-:W-:Y:S01]  /*b640*/  SHF.R.U32.HI R51, RZ, 0x3, R51 ;  /* 0x00000003ff337819 */ /* 0x000fe20000011633 */
[----:B------:R-:W-:Y:S05]  /*b650*/  @P0 BRA `(.L_x_254) ;  /* 0x0000058000000947 */ /* 0x000fea0003800000 */
[----:B-1----:R-:W3:Y:S01]  /*b660*/  LDL R49, [R1+0x28] ;  /* 0x0000280001317983 */ /* 0x002ee20000100800 */
[----:B------:R-:W-:-:S04]  /*b670*/  MOV R0, c[0x0][0x27c] ;  /* 0x00009f0000007a02 */ /* 0x000fc80000000f00 */
        /* <DEDUP_REMOVED lines=8> */
[----:B-----5:R-:W-:Y:S02]  /*b700*/  IADD3 R0, R2, R0, R50 ;  /* 0x0000000002007210 */ /* 0x020fe40007ffe032 */
[----:B------:R-:W-:-:S03]  /*b710*/  SHF.L.U32 R2, R30, 0x10, RZ ;  /* 0x000000101e027819 */ /* 0x000fc600000006ff */
[----:B------:R-:W-:Y:S02]  /*b720*/  IMAD.SHL.U32 R23, R0, 0x2, RZ ;  /* 0x0000000200177824 */ /* 0x000fe400078e00ff */
[----:B------:R-:W-:-:S03]  /*b730*/  IMAD.U32 R0, R34, 0x10000, RZ ;  /* 0x0001000022007824 */ /* 0x000fc600078e00ff */
[----:B------:R-:W1:Y:S02]  /*b740*/  LDS.128 R4, [R23+0x10080] ;  /* 0x0100800017047984 */ /* 0x000e640000000c00 */
[----:B-1----:R-:W-:Y:S02]  /*b750*/  SHF.L.U32 R3, R4, 0x10, RZ ;  /* 0x0000001004037819 */ /* 0x002fe400000006ff */
[----:B------:R-:W-:Y:S02]  /*b760*/  LOP3.LUT R19, R5, 0xffff0000, RZ, 0xc0, !PT ;  /* 0xffff000005137812 */ /* 0x000fe400078ec0ff */
[----:B------:R-:W-:Y:S01]  /*b770*/  LOP3.LUT R18, R7, 0xffff0000, RZ, 0xc0, !PT ;  /* 0xffff000007127812 */ /* 0x000fe200078ec0ff */
[----:B------:R-:W-:Y:S01]  /*b780*/  FMUL.FTZ R15, R2, R3 ;  /* 0x00000003020f7220 */ /* 0x000fe20000410000 */
[----:B---3--:R-:W1:Y:S02]  /*b790*/  LDS.128 R8, [R49] ;  /* 0x0000000031087984 */ /* 0x008e640000000c00 */
[C---:B-1----:R-:W-:Y:S01]  /*b7a0*/  SHF.L.U32 R12, R8.reuse, 0x10, RZ ;  /* 0x00000010080c7819 */ /* 0x042fe200000006ff */
[----:B------:R-:W-:Y:S01]  /*b7b0*/  IMAD.U32 R14, R9, 0x10000, RZ ;  /* 0x00010000090e7824 */ /* 0x000fe200078e00ff */
[----:B------:R-:W-:Y:S01]  /*b7c0*/  LOP3.LUT R13, R8, 0xffff0000, RZ, 0xc0, !PT ;  /* 0xffff0000080d7812 */ /* 0x000fe200078ec0ff */
[----:B------:R-:W-:Y:S01]  /*b7d0*/  IMAD.U32 R20, R11, 0x10000, RZ ;  /* 0x000100000b147824 */ /* 0x000fe200078e00ff */
[----:B------:R-:W-:Y:S01]  /*b7e0*/  LOP3.LUT R8, R4, 0xffff0000, RZ, 0xc0, !PT ;  /* 0xffff000004087812 */ /* 0x000fe200078ec0ff */
[----:B------:R-:W-:Y:S01]  /*b7f0*/  FFMA.FTZ R29, R0, R12, -R15 ;  /* 0x0000000c001d7223 */ /* 0x000fe2000001080f */
[----:B------:R-:W-:Y:S01]  /*b800*/  LOP3.LUT R22, R9, 0xffff0000, RZ, 0xc0, !PT ;  /* 0xffff000009167812 */ /* 0x000fe200078ec0ff */
[----:B------:R-:W-:Y:S01]  /*b810*/  IMAD.U32 R9, R5, 0x10000, RZ ;  /* 0x0001000005097824 */ /* 0x000fe200078e00ff */
[----:B------:R-:W-:-:S02]  /*b820*/  LOP3.LUT R4, R30, 0xffff0000, RZ, 0xc0, !PT ;  /* 0xffff00001e047812 */ /* 0x000fc400078ec0ff */
[C---:B------:R-:W-:Y:S02]  /*b830*/  SHF.L.U32 R16, R10.reuse, 0x10, RZ ;  /* 0x000000100a107819 */ /* 0x040fe400000006ff */
[----:B------:R-:W-:Y:S02]  /*b840*/  LOP3.LUT R17, R10, 0xffff0000, RZ, 0xc0, !PT ;  /* 0xffff00000a117812 */ /* 0x000fe400078ec0ff */
[C---:B------:R-:W-:Y:S02]  /*b850*/  SHF.L.U32 R5, R6.reuse, 0x10, RZ ;  /* 0x0000001006057819 */ /* 0x040fe400000006ff */
[----:B------:R-:W-:Y:S01]  /*b860*/  LOP3.LUT R10, R6, 0xffff0000, RZ, 0xc0, !PT ;  /* 0xffff0000060a7812 */ /* 0x000fe200078ec0ff */
[----:B------:R-:W-:Y:S01]  /*b870*/  FMUL.FTZ R6, R0, R3 ;  /* 0x0000000300067220 */ /* 0x000fe20000410000 */
[----:B------:R-:W-:Y:S01]  /*b880*/  LOP3.LUT R21, R11, 0xffff0000, RZ, 0xc0, !PT ;  /* 0xffff00000b157812 */ /* 0x000fe200078ec0ff */
[----:B------:R-:W-:Y:S01]  /*b890*/  IMAD.U32 R11, R7, 0x10000, RZ ;  /* 0x00010000070b7824 */ /* 0x000fe200078e00ff */
[----:B------:R-:W-:Y:S01]  /*b8a0*/  LOP3.LUT R3, R34, 0xffff0000, RZ, 0xc0, !PT ;  /* 0xffff000022037812 */ /* 0x000fe200078ec0ff */
[----:B------:R-:W-:Y:S01]  /*b8b0*/  FMUL.FTZ R7, R4, R8 ;  /* 0x0000000804077220 */ /* 0x000fe20000410000 */
[----:B------:R-:W-:Y:S01]  /*b8c0*/  SHF.L.U32 R0, R32, 0x10, RZ ;  /* 0x0000001020007819 */ /* 0x000fe200000006ff */
[----:B------:R-:W-:Y:S01]  /*b8d0*/  FFMA.FTZ R28, R2, R12, R6 ;  /* 0x0000000c021c7223 */ /* 0x000fe20000010006 */
[----:B------:R-:W-:Y:S01]  /*b8e0*/  SHF.L.U32 R6, R31, 0x10, RZ ;  /* 0x000000101f067819 */ /* 0x000fe200000006ff */
[----:B------:R-:W-:-:S02]  /*b8f0*/  FFMA.FTZ R27, R3, R13, -R7 ;  /* 0x0000000d031b7223 */ /* 0x000fc40000010807 */
[----:B------:R-:W-:Y:S02]  /*b900*/  IMAD.U32 R2, R37, 0x10000, RZ ;  /* 0x0001000025027824 */ /* 0x000fe400078e00ff */
[-C--:B------:R-:W-:Y:S02]  /*b910*/  FMUL.FTZ R7, R0, R9.reuse ;  /* 0x0000000900077220 */ /* 0x080fe40000410000 */
[----:B------:R-:W-:Y:S02]  /*b920*/  FMUL.FTZ R8, R3, R8 ;  /* 0x0000000803087220 */ /* 0x000fe40000410000 */
[C---:B------:R-:W-:Y:S02]  /*b930*/  FMUL.FTZ R3, R2.reuse, R9 ;  /* 0x0000000902037220 */ /* 0x040fe40000410000 */
[----:B------:R-:W-:Y:S02]  /*b940*/  FFMA.FTZ R25, R2, R14, -R7 ;  /* 0x0000000e02197223 */ /* 0x000fe40000010807 */
[----:B------:R-:W-:-:S02]  /*b950*/  IMAD.U32 R2, R35, 0x10000, RZ ;  /* 0x0001000023027824 */ /* 0x000fc400078e00ff */
[----:B------:R-:W-:Y:S02]  /*b960*/  FFMA.FTZ R26, R4, R13, R8 ;  /* 0x0000000d041a7223 */ /* 0x000fe40000010008 */
[-C--:B------:R-:W-:Y:S02]  /*b970*/  FMUL.FTZ R4, R6, R5.reuse ;  /* 0x0000000506047220 */ /* 0x080fe40000410000 */
[----:B------:R-:W-:Y:S01]  /*b980*/  FFMA.FTZ R24, R0, R14, R3 ;  /* 0x0000000e00187223 */ /* 0x000fe20000010003 */
[----:B------:R-:W-:Y:S01]  /*b990*/  LOP3.LUT R3, R35, 0xffff0000, RZ, 0xc0, !PT ;  /* 0xffff000023037812 */ /* 0x000fe200078ec0ff */
[C---:B------:R-:W-:Y:S01]  /*b9a0*/  FMUL.FTZ R9, R2.reuse, R5 ;  /* 0x0000000502097220 */ /* 0x040fe20000410000 */
        /* <DEDUP_REMOVED lines=9> */
[-C--:B------:R-:W-:Y:S01]  /*ba40*/  FFMA.FTZ R13, R0, R17.reuse, R7 ;  /* 0x00000011000d7223 */ /* 0x080fe20000010007 */
[----:B------:R-:W-:Y:S01]  /*ba50*/  LOP3.LUT R0, R33, 0xffff0000, RZ, 0xc0, !PT ;  /* 0xffff000021007812 */ /* 0x000fe200078ec0ff */
[-C--:B------:R-:W-:Y:S01]  /*ba60*/  FFMA.FTZ R11, R2, R20.reuse, -R4 ;  /* 0x00000014020b7223 */ /* 0x080fe20000010804 */
        /* <DEDUP_REMOVED lines=8> */
[C---:B------:R-:W-:Y:S02]  /*baf0*/  FMUL.FTZ R7, R4.reuse, R19 ;  /* 0x0000001304077220 */ /* 0x040fe40000410000 */
[----:B------:R-:W-:Y:S02]  /*bb00*/  FMUL.FTZ R5, R3, R18 ;  /* 0x0000001203057220 */ /* 0x000fe40000410000 */
[----:B------:R-:W-:Y:S01]  /*bb10*/  FFMA.FTZ R9, R4, R22, -R8 ;  /* 0x0000001604097223 */ /* 0x000fe20000010808 */
        /* <DEDUP_REMOVED lines=12> */
.L_x_254:
[----:B------:R-:W-:Y:S05]  /*bbe0*/  BSYNC B0 ;  /* 0x0000000000007941 */ /* 0x000fea0003800000 */
.L_x_253:
[----:B------:R-:W-:-:S13]  /*bbf0*/  ISETP.GE.AND P0, PT, R135, c[0x0][0x27c], PT ;  /* 0x00009f0087007a0c */ /* 0x000fda0003f06270 */
[----:B------:R-:W-:Y:S05]  /*bc00*/  @P0 BRA `(.L_x_252) ;  /* 0x0000059000000947 */ /* 0x000fea0003800000 */
[----:B------:R-:W3:Y:S04]  /*bc10*/  LDL R2, [R1] ;  /* 0x0000000001027983 */ /* 0x000ee80000100800 */
[----:B-1----:R-:W4:Y:S01]  /*bc20*/  LDL R49, [R1+0x18] ;  /* 0x0000180001317983 */ /* 0x002f220000100800 */
[----:B------:R-:W-:-:S04]  /*bc30*/  MOV R0, c[0x0][0x27c] ;  /* 0x00009f0000007a02 */ /* 0x000fc80000000f00 */
[----:B---3--:R-:W-:-:S04]  /*bc40*/  LEA.HI R0, R0, R2, RZ, 0x1d ;  /* 0x0000000200007211 */ /* 0x008fc800078fe8ff */
[----:B------:R-:W-:Y:S01]  /*bc50*/  SHF.R.S32.HI R2, RZ, 0x1f, R0 ;  /* 0x0000001fff027819 */ /* 0x000fe20000011400 */
[----:B------:R-:W-:Y:S01]  /*bc60*/  IMAD.SHL.U32 R3, R0, 0x8, RZ ;  /* 0x0000000800037824 */ /* 0x000fe200078e00ff */
[----:B----4-:R-:W1:Y:S02]  /*bc70*/  LDS.128 R8, [R49] ;  /* 0x0000000031087984 */ /* 0x010e640000000c00 */
[----:B------:R-:W-:Y:S02]  /*bc80*/  LEA.HI R0, R2, R0, RZ, 0x3 ;  /* 0x0000000002007211 */ /* 0x000fe400078f18ff */
[----:B------:R-:W-:Y:S02]  /*bc90*/  LOP3.LUT R2, R52, 0x38, R3, 0xf8, !PT ;  /* 0x0000003834027812 */ /* 0x000fe400078ef803 */
[----:B------:R-:W-:Y:S02]  /*bca0*/  SHF.L.U32 R0, R0, 0xa, RZ ;  /* 0x0000000a00007819 */ /* 0x000fe400000006ff */
[----:B------:R-:W-:-:S02]  /*bcb0*/  LOP3.LUT R2, R2, R51, RZ, 0x3c, !PT ;  /* 0x0000003302027212 */ /* 0x000fc400078e3cff */
[----:B------:R-:W-:-:S04]  /*bcc0*/  LOP3.LUT R0, R0, 0x7fffe000, RZ, 0xc0, !PT ;  /* 0x7fffe00000007812 */ /* 0x000fc800078ec0ff */
[----:B-----5:R-:W-:Y:S02]  /*bcd0*/  IADD3 R0, R2, R0, R50 ;  /* 0x0000000002007210 */ /* 0x020fe40007ffe032 */
[----:B------:R-:W-:-:S03]  /*bce0*/  SHF.L.U32 R2, R38, 0x10, RZ ;  /* 0x0000001026027819 */ /* 0x000fc600000006ff */
[----:B------:R-:W-:Y:S02]  /*bcf0*/  IMAD.SHL.U32 R23, R0, 0x2, RZ ;  /* 0x0000000200177824 */ /* 0x000fe400078e00ff */
[----:B------:R-:W-:-:S03]  /*bd00*/  IMAD.U32 R0, R39, 0x10000, RZ ;  /* 0x0001000027007824 */ /* 0x000fc600078e00ff */
[----:B------:R-:W3:Y:S01]  /*bd10*/  LDS.128 R4, [R23+0x10080] ;  /* 0x0100800017047984 */ /* 0x000ee20000000c00 */
        /* <DEDUP_REMOVED lines=8> */
[C---:B---3--:R-:W-:Y:S01]  /*bda0*/  SHF.L.U32 R3, R4.reuse, 0x10, RZ ;  /* 0x0000001004037819 */ /* 0x048fe200000006ff */
[----:B------:R-:W-:Y:S01]  /*bdb0*/  IMAD.U32 R9, R5, 0x10000, RZ ;  /* 0x0001000005097824 */ /* 0x000fe200078e00ff */
[----:B------:R-:W-:Y:S01]  /*bdc0*/  LOP3.LUT R8, R4, 0xffff0000, RZ, 0xc0, !PT ;  /* 0xffff000004087812 */ /* 0x000fe200078ec0ff */
[----:B------:R-:W-:Y:S01]  /*bdd0*/  IMAD.U32 R11, R7, 0x10000, RZ ;  /* 0x00010000070b7824 */ /* 0x000fe200078e00ff */
[----:B------:R-:W-:Y:S01]  /*bde0*/  LOP3.LUT R4, R38, 0xffff0000, RZ, 0xc0, !PT ;  /* 0xffff000026047812 */ /* 0x000fe200078ec0ff */
[-C--:B------:R-:W-:Y:S01]  /*bdf0*/  FMUL.FTZ R15, R2, R3.reuse ;  /* 0x00000003020f7220 */ /* 0x080fe20000410000 */
[----:B------:R-:W-:Y:S02]  /*be00*/  LOP3.LUT R19, R5, 0xffff0000, RZ, 0xc0, !PT ;  /* 0xffff000005137812 */ /* 0x000fe400078ec0ff */
[----:B------:R-:W-:Y:S01]  /*be10*/  SHF.L.U32 R5, R6, 0x10, RZ ;  /* 0x0000001006057819 */ /* 0x000fe200000006ff */
[----:B------:R-:W-:Y:S01]  /*be20*/  FFMA.FTZ R29, R0, R12, -R15 ;  /* 0x0000000c001d7223 */ /* 0x000fe2000001080f */
        /* <DEDUP_REMOVED lines=10> */
[-C--:B------:R-:W-:Y:S02]  /*bed0*/  FMUL.FTZ R7, R0, R9.reuse ;  /* 0x0000000900077220 */ /* 0x080fe40000410000 */
[----:B------:R-:W-:Y:S02]  /*bee0*/  FMUL.FTZ R8, R3, R8 ;  /* 0x0000000803087220 */ /* 0x000fe40000410000 */
[C---:B------:R-:W-:Y:S02]  /*bef0*/  FMUL.FTZ R3, R2.reuse, R9 ;  /* 0x0000000902037220 */ /* 0x040fe40000410000 */
[----:B------:R-:W-:Y:S02]  /*bf00*/  FFMA.FTZ R25, R2, R14, -R7 ;  /* 0x0000000e02197223 */ /* 0x000fe40000010807 */
[----:B------:R-:W-:Y:S02]  /*bf10*/  IMAD.U32 R2, R43, 0x10000, RZ ;  /* 0x000100002b027824 */ /* 0x000fe400078e00ff */
[----:B------:R-:W-:-:S02]  /*bf20*/  FFMA.FTZ R26, R4, R13, R8 ;  /* 0x0000000d041a7223 */ /* 0x000fc40000010008 */
[-C--:B------:R-:W-:Y:S02]  /*bf30*/  FMUL.FTZ R4, R6, R5.reuse ;  /* 0x0000000506047220 */ /* 0x080fe40000410000 */
[----:B------:R-:W-:Y:S01]  /*bf40*/  FFMA.FTZ R24, R0, R14, R3 ;  /* 0x0000000e00187223 */ /* 0x000fe20000010003 */
[----:B------:R-:W-:Y:S01]  /*bf50*/  LOP3.LUT R3, R43, 0xffff0000, RZ, 0xc0, !PT ;  /* 0xffff00002b037812 */ /* 0x000fe200078ec0ff */
[----:B------:R-:W-:Y:S01]  /*bf60*/  FMUL.FTZ R9, R2, R5 ;  /* 0x0000000502097220 */ /* 0x000fe20000410000 */
        /* <DEDUP_REMOVED lines=35> */
.L_x_252:
[----:B------:R-:W-:Y:S05]  /*c1a0*/  BSYNC B1 ;  /* 0x0000000000017941 */ /* 0x000fea0003800000 */
.L_x_251:
[----:B------:R-:W-:Y:S01]  /*c1b0*/  IADD3 R0, R208, 0x40, RZ ;  /* 0x00000040d0007810 */ /* 0x000fe20007ffe0ff */
[----:B------:R-:W-:Y:S03]  /*c1c0*/  BSSY B1, `(.L_x_255) ;  /* 0x00000c2000017945 */ /* 0x000fe60003800000 */
[----:B------:R-:W-:-:S13]  /*c1d0*/  ISETP.GE.AND P0, PT, R0, R46, PT ;  /* 0x0000002e0000720c */ /* 0x000fda0003f06270 */
[----:B------:R-:W-:Y:S05]  /*c1e0*/  @P0 BRA `(.L_x_256) ;  /* 0x00000bf000000947 */ /* 0x000fea0003800000 */
[----:B-----5:R3:W5:Y:S01]  /*c1f0*/  LDL R50, [R1+0x8] ;  /* 0x0000080001327983 */ /* 0x0207620000100800 */
        /* <DEDUP_REMOVED lines=10> */
[----:B-1----:R-:W4:Y:S01]  /*c2a0*/  LDL R49, [R1+0x24] ;  /* 0x0000240001317983 */ /* 0x002f220000100800 */
        /* <DEDUP_REMOVED lines=18> */
[----:B----4-:R-:W1:Y:S02]  /*c3d0*/  LDS.128 R8, [R49] ;  /* 0x0000000031087984 */ /* 0x010e640000000c00 */
        /* <DEDUP_REMOVED lines=68> */
.L_x_258:
[----:B------:R-:W-:Y:S05]  /*c820*/  BSYNC B0 ;  /* 0x0000000000007941 */ /* 0x000fea0003800000 */
.L_x_257:
[----:B------:R-:W-:-:S13]  /*c830*/  ISETP.GE.AND P0, PT, R135, c[0x0][0x27c], PT ;  /* 0x00009f0087007a0c */ /* 0x000fda0003f06270 */
[----:B------:R-:W-:Y:S05]  /*c840*/  @P0 BRA `(.L_x_256) ;  /* 0x0000059000000947 */ /* 0x000fea0003800000 */
[----:B------:R-:W4:Y:S04]  /*c850*/  LDL R2, [R1] ;  /* 0x0000000001027983 */ /* 0x000f280000100800 */
[----:B-12---:R-:W2:Y:S01]  /*c860*/  LDL R49, [R1+0x14] ;  /* 0x0000140001317983 */ /* 0x006ea20000100800 */
[----:B------:R-:W-:-:S04]  /*c870*/  MOV R0, c[0x0][0x27c] ;  /* 0x00009f0000007a02 */ /* 0x000fc80000000f00 */
[----:B----4-:R-:W-:-:S04]  /*c880*/  LEA.HI R0, R0, R2, RZ, 0x1d ;  /* 0x0000000200007211 */ /* 0x010fc800078fe8ff */
[----:B------:R-:W-:Y:S01]  /*c890*/  SHF.R.S32.HI R2, RZ, 0x1f, R0 ;  /* 0x0000001fff027819 */ /* 0x000fe20000011400 */
[----:B------:R-:W-:Y:S01]  /*c8a0*/  IMAD.SHL.U32 R3, R0, 0x8, RZ ;  /* 0x0000000800037824 */ /* 0x000fe200078e00ff */
[----:B--2---:R-:W1:Y:S02]  /*c8b0*/  LDS.128 R8, [R49] ;  /* 0x0000000031087984 */ /* 0x004e640000000c00 */
        /* <DEDUP_REMOVED lines=82> */
.L_x_256:
[----:B------:R-:W-:Y:S05]  /*cde0*/  BSYNC B1 ;  /* 0x0000000000017941 */ /* 0x000fea0003800000 */
.L_x_255:
[----:B------:R-:W-:-:S04]  /*cdf0*/  IADD3 R0, R208, 0x60, RZ ;  /* 0x00000060d0007810 */ /* 0x000fc80007ffe0ff */
[----:B------:R-:W-:-:S13]  /*ce00*/  ISETP.GE.AND P0, PT, R0, R46, PT ;  /* 0x0000002e0000720c */ /* 0x000fda0003f06270 */
[----:B------:R-:W-:Y:S05]  /*ce10*/  @P0 BRA `(.L_x_238) ;  /* 0x00000bf000000947 */ /* 0x000fea0003800000 */
[----:B-1----:R1:W5:Y:S01]  /*ce20*/  LDL R49, [R1+0x4] ;  /* 0x0000040001317983 */ /* 0x0023620000100800 */
[----:B------:R-:W-:Y:S01]  /*ce30*/  ISETP.GE.AND P0, PT, R132, c[0x0][0x27c], PT ;  /* 0x00009f0084007a0c */ /* 0x000fe20003f06270 */
[----:B------:R-:W-:Y:S01]  /*ce40*/  BSSY B0, `(.L_x_259) ;  /* 0x0000061000007945 */ /* 0x000fe20003800000 */
[C---:B-----5:R-:W-:Y:S02]  /*ce50*/  IADD3 R50, R208.reuse, 0x60, RZ ;  /* 0x00000060d0327810 */ /* 0x060fe40007ffe0ff */
[----:B------:R-:W-:-:S03]  /*ce60*/  IADD3 R51, R208, 0x60, RZ ;  /* 0x00000060d0337810 */ /* 0x000fc60007ffe0ff */
[----:B------:R-:W-:Y:S02]  /*ce70*/  IMAD.SHL.U32 R50, R50, 0x40, RZ ;  /* 0x0000004032327824 */ /* 0x000fe400078e00ff */
[----:B------:R-:W-:-:S03]  /*ce80*/  IMAD.SHL.U32 R51, R51, 0x40, RZ ;  /* 0x0000004033337824 */ /* 0x000fc600078e00ff */
[----:B------:R-:W-:Y:S02]  /*ce90*/  LOP3.LUT R50, R50, 0x1c0, RZ, 0xc0, !PT ;  /* 0x000001c032327812 */ /* 0x000fe400078ec0ff */
[----:B------:R-:W-:Y:S02]  /*cea0*/  LOP3.LUT R51, R51, 0x1c0, RZ, 0xc0, !PT ;  /* 0x000001c033337812 */ /* 0x000fe400078ec0ff */
[----:B------:R-:W-:Y:S01]  /*ceb0*/  SHF.R.U32.HI R50, RZ, 0x3, R50 ;  /* 0x00000003ff327819 */ /* 0x000fe20000011632 */
[----:B------:R-:W-:Y:S05]  /*cec0*/  @P0 BRA `(.L_x_260) ;  /* 0x0000058000000947 */ /* 0x000fea0003800000 */
[----:B------:R-:W4:Y:S01]  /*ced0*/  LDL R52, [R1+0x20] ;  /* 0x0000200001347983 */ /* 0x000f220000100800 */
        /* <DEDUP_REMOVED lines=13> */
[----:B------:R-:W5:Y:S02]  /*cfb0*/  LDS.128 R4, [R23+0x10080] ;  /* 0x0100800017047984 */ /* 0x000f640000000c00 */
[----:B-----5:R-:W-:Y:S02]  /*cfc0*/  SHF.L.U32 R3, R4, 0x10, RZ ;  /* 0x0000001004037819 */ /* 0x020fe400000006ff */
[----:B------:R-:W-:Y:S02]  /*cfd0*/  LOP3.LUT R19, R5, 0xffff0000, RZ, 0xc0, !PT ;  /* 0xffff000005137812 */ /* 0x000fe400078ec0ff */
[----:B------:R-:W-:Y:S01]  /*cfe0*/  LOP3.LUT R18, R7, 0xffff0000, RZ, 0xc0, !PT ;  /* 0xffff000007127812 */ /* 0x000fe200078ec0ff */
[----:B------:R-:W-:Y:S01]  /*cff0*/  FMUL.FTZ R15, R2, R3 ;  /* 0x00000003020f7220 */ /* 0x000fe20000410000 */
[----:B----4-:R-:W4:Y:S02]  /*d000*/  LDS.128 R8, [R52] ;  /* 0x0000000034087984 */ /* 0x010f240000000c00 */
[C---:B----4-:R-:W-:Y:S01]  /*d010*/  SHF.L.U32 R12, R8.reuse, 0x10, RZ ;  /* 0x00000010080c7819 */ /* 0x050fe200000006ff */
        /* <DEDUP_REMOVED lines=67> */
.L_x_260:
[----:B------:R-:W-:Y:S05]  /*d450*/  BSYNC B0 ;  /* 0x0000000000007941 */ /* 0x000fea0003800000 */
.L_x_259:
[----:B------:R-:W-:-:S13]  /*d460*/  ISETP.GE.AND P0, PT, R135, c[0x0][0x27c], PT ;  /* 0x00009f0087007a0c */ /* 0x000fda0003f06270 */
[----:B------:R-:W-:Y:S05]  /*d470*/  @P0 BRA `(.L_x_238) ;  /* 0x0000059000000947 */ /* 0x000fea0003800000 */
[----:B------:R-:W5:Y:S04]  /*d480*/  LDL R2, [R1] ;  /* 0x0000000001027983 */ /* 0x000f680000100800 */
[----:B--2---:R-:W2:Y:S01]  /*d490*/  LDL R30, [R1+0x10] ;  /* 0x00001000011e7983 */ /* 0x004ea20000100800 */
[----:B------:R-:W-:-:S04]  /*d4a0*/  MOV R0, c[0x0][0x27c] ;  /* 0x00009f0000007a02 */ /* 0x000fc80000000f00 */
[----:B-----5:R-:W-:-:S04]  /*d4b0*/  LEA.HI R0, R0, R2, RZ, 0x1d ;  /* 0x0000000200007211 */ /* 0x020fc800078fe8ff */
[----:B------:R-:W-:Y:S01]  /*d4c0*/  SHF.R.S32.HI R2, RZ, 0x1f, R0 ;  /* 0x0000001fff027819 */ /* 0x000fe20000011400 */
[----:B------:R-:W-:Y:S01]  /*d4d0*/  IMAD.SHL.U32 R3, R0, 0x8, RZ ;  /* 0x0000000800037824 */ /* 0x000fe200078e00ff */
[----:B--2-4-:R-:W2:Y:S02]  /*d4e0*/  LDS.128 R8, [R30] ;  /* 0x000000001e087984 */ /* 0x014ea40000000c00 */
        /* <DEDUP_REMOVED lines=9> */
[----:B------:R-:W4:Y:S01]  /*d580*/  LDS.128 R4, [R23+0x10080] ;  /* 0x0100800017047984 */ /* 0x000f220000000c00 */
[C---:B--2---:R-:W-:Y:S01]  /*d590*/  SHF.L.U32 R12, R8.reuse, 0x10, RZ ;  /* 0x00000010080c7819 */ /* 0x044fe200000006ff */
[----:B------:R-:W-:Y:S01]  /*d5a0*/  IMAD.U32 R14, R9, 0x10000, RZ ;  /* 0x00010000090e7824 */ /* 0x000fe200078e00ff */
[----:B------:R-:W-:Y:S01]  /*d5b0*/  LOP3.LUT R13, R8, 0xffff0000, RZ, 0xc0, !PT ;  /* 0xffff0000080d7812 */ /* 0x000fe200078ec0ff */
[----:B------:R-:W-:Y:S01]  /*d5c0*/  IMAD.U32 R20, R11, 0x10000, RZ ;  /* 0x000100000b147824 */ /* 0x000fe200078e00ff */
[----:B------:R-:W-:Y:S02]  /*d5d0*/  LOP3.LUT R22, R9, 0xffff0000, RZ, 0xc0, !PT ;  /* 0xffff000009167812 */ /* 0x000fe400078ec0ff */
[C---:B------:R-:W-:Y:S02]  /*d5e0*/  SHF.L.U32 R16, R10.reuse, 0x10, RZ ;  /* 0x000000100a107819 */ /* 0x040fe400000006ff */
[----:B------:R-:W-:Y:S02]  /*d5f0*/  LOP3.LUT R17, R10, 0xffff0000, RZ, 0xc0, !PT ;  /* 0xffff00000a117812 */ /* 0x000fe400078ec0ff */
[----:B------:R-:W-:-:S02]  /*d600*/  LOP3.LUT R21, R11, 0xffff0000, RZ, 0xc0, !PT ;  /* 0xffff00000b157812 */ /* 0x000fc400078ec0ff */
[C---:B----4-:R-:W-:Y:S01]  /*d610*/  SHF.L.U32 R3, R4.reuse, 0x10, RZ ;  /* 0x0000001004037819 */ /* 0x050fe200000006ff */
        /* <DEDUP_REMOVED lines=63> */
.L_x_238:
[----:B------:R-:W-:Y:S05]  /*da10*/  BSYNC B2 ;  /* 0x0000000000027941 */ /* 0x000fea0003800000 */
.L_x_210:
[----:B------:R-:W-:Y:S01]  /*da20*/  IMAD R0, R47, c[0x0][0x208], RZ ;  /* 0x000082002f007a24 */ /* 0x000fe200078e02ff */
[----:B------:R-:W-:-:S04]  /*da30*/  DEPBAR.LE SB0, 0x0 ;  /* 0x000080000000791a */ /* 0x000fc80000000000 */
[C---:B------:R-:W-:Y:S01]  /*da40*/  IMAD.WIDE.U32 R2, R203.reuse, c[0x0][0x208], RZ ;  /* 0x00008200cb027a25 */ /* 0x040fe200078e00ff */
[----:B------:R-:W-:Y:S03]  /*da50*/  BAR.SYNC.DEFER_BLOCKING 0x0 ;  /* 0x0000000000007b1d */ /* 0x000fe60000010000 */
[----:B------:R-:W-:Y:S02]  /*da60*/  IMAD R0, R203, c[0x0][0x20c], R0 ;  /* 0x00008300cb007a24 */ /* 0x000fe400078e0200 */
[----:B------:R-:W-:Y:S01]  /*da70*/  IMAD.WIDE.U32 R214, R216, c[0x0][0x210], RZ ;  /* 0x00008400d8d67a25 */ /* 0x000fe200078e00ff */
[----:B------:R-:W-:Y:S02]  /*da80*/  BSSY B0, `(.L_x_261) ;  /* 0x00000ec000007945 */ /* 0x000fe40003800000 */
[----:B------:R-:W-:Y:S01]  /*da90*/  IADD3 R3, R3, R0, RZ ;  /* 0x0000000003037210 */ /* 0x000fe20007ffe0ff */
[----:B------:R-:W-:-:S02]  /*daa0*/  IMAD R0, R48, c[0x0][0x218], RZ ;  /* 0x0000860030007a24 */ /* 0x000fc400078e02ff */
[----:B------:R-:W-:Y:S02]  /*dab0*/  IMAD R216, R216, c[0x0][0x214], R215 ;  /* 0x00008500d8d87a24 */ /* 0x000fe400078e02d7 */
[----:B------:R-:W-:-:S04]  /*dac0*/  IMAD.WIDE.U32 R2, R202, c[0x0][0x218], R2 ;  /* 0x00008600ca027a25 */ /* 0x000fc800078e0002 */
[----:B-12-4-:R-:W-:Y:S01]  /*dad0*/  IMAD R4, R202, c[0x0][0x21c], R0 ;  /* 0x00008700ca047a24 */ /* 0x016fe200078e0200 */
[----:B------:R-:W-:-:S04]  /*dae0*/  IADD3 R0, P0, R2, R214, RZ ;  /* 0x000000d602007210 */ /* 0x000fc80007f1e0ff */
[----:B------:R-:W-:Y:S02]  /*daf0*/  IADD3.X R2, R216, R3, R4, P0, !PT ;  /* 0x00000003d8027210 */ /* 0x000fe400007fe404 */
[C---:B------:R-:W-:Y:S01]  /*db00*/  LEA R3, P0, R0.reuse, c[0x0][0x1f8], 0x1 ;  /* 0x00007e0000037a11 */ /* 0x040fe200078008ff */
[----:B------:R-:W-:Y:S03]  /*db10*/  LDSM.16.M88.4 R16, [R194] ;  /* 0x00000000c210783b */ /* 0x000fe60000000200 */
[----:B------:R-:W-:Y:S01]  /*db20*/  LEA.HI.X R2, R0, c[0x0][0x1fc], R2, 0x1, P0 ;  /* 0x00007f0000027a11 */ /* 0x000fe200000f0c02 */
[----:B------:R-:W-:Y:S01]  /*db30*/  LDSM.16.M88.4 R24, [R143] ;  /* 0x000000008f18783b */ /* 0x000fe20000000200 */
[----:B------:R-:W-:-:S03]  /*db40*/  R2P PR, R212, 0x6 ;  /* 0x00000006d4007804 */ /* 0x000fc60000000000 */
[----:B------:R1:W2:Y:S04]  /*db50*/  SHFL.IDX PT, R0, R3, RZ, 0x181f ;  /* 0x00181fff03007589 */ /* 0x0002a800000e0000 */
[----:B------:R-:W4:Y:S04]  /*db60*/  SHFL.IDX PT, R2, R2, RZ, 0x181f ;  /* 0x00181fff02027589 */ /* 0x000f2800000e0000 */
[----:B------:R-:W3:Y:S04]  /*db70*/  LDSM.16.M88.4 R44, [R143+0x800] ;  /* 0x000800008f2c783b */ /* 0x000ee80000000200 */
[----:B------:R-:W-:Y:S01]  /*db80*/  LDSM.16.M88.4 R28, [R195] ;  /* 0x00000000c31c783b */ /* 0x000fe20000000200 */
[----:B-1----:R-:W-:-:S02]  /*db90*/  IADD3 R3, R143, 0x20, RZ ;  /* 0x000000208f037810 */ /* 0x002fc40007ffe0ff */
[C---:B--2---:R-:W-:Y:S02]  /*dba0*/  LEA R4, P0, R132.reuse, R0, 0x1 ;  /* 0x0000000084047211 */ /* 0x044fe400078008ff */
[----:B------:R-:W-:Y:S02]  /*dbb0*/  @P1 IADD3 R3, R143, -0x20, RZ ;  /* 0xffffffe08f031810 */ /* 0x000fe40007ffe0ff */
[----:B----4-:R-:W-:Y:S02]  /*dbc0*/  LEA.HI.X R5, R132, R2, R133, 0x1, P0 ;  /* 0x0000000284057211 */ /* 0x010fe400000f0c85 */
[C---:B------:R-:W-:Y:S01]  /*dbd0*/  LEA R8, P0, R204.reuse, R0, 0x1 ;  /* 0x00000000cc087211 */ /* 0x040fe200078008ff */
[----:B------:R-:W1:Y:S03]  /*dbe0*/  LDSM.16.M88.4 R40, [R3] ;  /* 0x000000000328783b */ /* 0x000e660000000200 */
[----:B------:R-:W-:Y:S01]  /*dbf0*/  LEA.HI.X R9, R204, R2, R209, 0x1, P0 ;  /* 0x00000002cc097211 */ /* 0x000fe200000f0cd1 */
[----:B------:R-:W2:Y:S01]  /*dc00*/  LDSM.16.M88.4 R64, [R3+0x800] ;  /* 0x000800000340783b */ /* 0x000ea20000000200 */
[C---:B------:R-:W-:Y:S01]  /*dc10*/  LEA R10, P0, R199.reuse, R0, 0x1 ;  /* 0x00000000c70a7211 */ /* 0x040fe200078008ff */
[----:B------:R-:W-:Y:S03]  /*dc20*/  HMMA.16816.F32.BF16 R20, R16, R24, RZ ;  /* 0x000000181014723c */ /* 0x000fe600000418ff */
[----:B------:R-:W-:-:S02]  /*dc30*/  LEA.HI.X R11, R199, R2, R211, 0x1, P0 ;  /* 0x00000002c70b7211 */ /* 0x000fc400000f0cd3 */
[----:B------:R-:W-:-:S03]  /*dc40*/  ISETP.GT.AND P0, PT, R106, R208, PT ;  /* 0x000000d06a00720c */ /* 0x000fc60003f04270 */
[----:B------:R-:W-:Y:S01]  /*dc50*/  HMMA.16816.F32.BF16 R24, R16, R26, RZ ;  /* 0x0000001a1018723c */ /* 0x000fe200000418ff */
[----:B------:R-:W-:-:S07]  /*dc60*/  ISETP.GE.OR P1, PT, R132, c[0x0][0x1d4], !P0 ;  /* 0x0000750084007a0c */ /* 0x000fce0004726670 */
[C---:B---3--:R-:W-:Y:S06]  /*dc70*/  HMMA.16816.F32.BF16 R32, R16.reuse, R44, RZ ;  /* 0x0000002c1020723c */ /* 0x048fec00000418ff */
[----:B------:R-:W-:Y:S01]  /*dc80*/  @!PT LDS RZ, [RZ] ;  /* 0x00000000fffff984 */ /* 0x000fe20000000800 */
[----:B------:R-:W-:Y:S01]  /*dc90*/  @!PT LDS RZ, [RZ] ;  /* 0x00000000fffff984 */ /* 0x000fe20000000800 */
[----:B------:R-:W-:Y:S01]  /*dca0*/  @!PT LDS RZ, [RZ] ;  /* 0x00000000fffff984 */ /* 0x000fe20000000800 */
[----:B------:R3:W-:Y:S01]  /*dcb0*/  LDGSTS.E.BYPASS.LTC128B.128 [R198+0x8080], [R4.64], !P1 ;  /* 0x0808000004c67fae */ /* 0x0007e2000c901d48 */
[C---:B------:R-:W-:Y:S01]  /*dcc0*/  LEA R6, P1, R200.reuse, R0, 0x1 ;  /* 0x00000000c8067211 */ /* 0x040fe200078208ff */
[----:B------:R-:W-:Y:S01]  /*dcd0*/  HMMA.16816.F32.BF16 R44, R16, R46, RZ ;  /* 0x0000002e102c723c */ /* 0x000fe200000418ff */
[----:B------:R-:W-:Y:S02]  /*dce0*/  MOV R0, 0x40 ;  /* 0x0000004000007802 */ /* 0x000fe40000000f00 */
[----:B------:R-:W-:-:S02]  /*dcf0*/  LEA.HI.X R7, R200, R2, R210, 0x1, P1 ;  /* 0x00000002c8077211 */ /* 0x000fc400008f0cd2 */
[----:B------:R-:W-:Y:S02]  /*dd00*/  ISETP.GE.OR P1, PT, R135, c[0x0][0x1d4], !P0 ;  /* 0x0000750087007a0c */ /* 0x000fe40004726670 */
[----:B------:R-:W-:Y:S02]  /*dd10*/  SEL R0, R0, 0xffffffc0, !P2 ;  /* 0xffffffc000007807 */ /* 0x000fe40005000000 */
[----:B------:R-:W-:Y:S01]  /*dd20*/  IADD3 R2, R3, 0x3000, RZ ;  /* 0x0000300003027810 */ /* 0x000fe20007ffe0ff */
[----:B-1----:R-:W-:Y:S03]  /*dd30*/  HMMA.16816.F32.BF16 R20, R28, R40, R20 ;  /* 0x000000281c14723c */ /* 0x002fe60000041814 */
[----:B------:R-:W-:-:S05]  /*dd40*/  IADD3 R188, R2, R0, RZ ;  /* 0x0000000002bc7210 */ /* 0x000fca0007ffe0ff */
[----:B------:R1:W-:Y:S01]  /*dd50*/  LDGSTS.E.BYPASS.LTC128B.128 [R198+0x9080], [R8.64], !P1 ;  /* 0x0908000008c67fae */ /* 0x0003e2000c901d48 */
[----:B------:R-:W-:Y:S01]  /*dd60*/  ISETP.GE.OR P1, PT, R199, c[0x0][0x1d4], !P0 ;  /* 0x00007500c7007a0c */ /* 0x000fe20004726670 */
[----:B------:R-:W-:Y:S01]  /*dd70*/  HMMA.16816.F32.BF16 R40, R28, R42, R24 ;  /* 0x0000002a1c28723c */ /* 0x000fe20000041818 */
[----:B------:R-:W-:Y:S02]  /*dd80*/  ISETP.GE.OR P0, PT, R200, c[0x0][0x1d4], !P0 ;  /* 0x00007500c8007a0c */ /* 0x000fe40004706670 */
[----:B---3--:R-:W-:-:S05]  /*dd90*/  IADD3 R4, R143, R0, RZ ;  /* 0x000000008f047210 */ /* 0x008fca0007ffe0ff */
[C---:B--2---:R-:W-:Y:S04]  /*dda0*/  HMMA.16816.F32.BF16 R32, R28.reuse, R64, R32 ;  /* 0x000000401c20723c */ /* 0x044fe80000041820 */
[----:B------:R1:W-:Y:S04]  /*ddb0*/  LDGSTS.E.BYPASS.LTC128B.128 [R198+0xa080], [R10.64], !P1 ;  /* 0x0a0800000ac67fae */ /* 0x0003e8000c901d48 */
[----:B------:R2:W-:Y:S01]  /*ddc0*/  LDGSTS.E.BYPASS.LTC128B.128 [R198+0xb080], [R6.64], !P0 ;  /* 0x0b08000006c67fae */ /* 0x0005e2000c101d48 */
[----:B------:R-:W-:Y:S01]  /*ddd0*/  HMMA.16816.F32.BF16 R44, R28, R66, R44 ;  /* 0x000000421c2c723c */ /* 0x000fe2000004182c */
[----:B------:R-:W-:-:S02]  /*dde0*/  ISETP.GT.AND P0, PT, R80, R213, PT ;  /* 0x000000d55000720c */ /* 0x000fc40003f04270 */
[----:B------:R-:W-:Y:S04]  /*ddf0*/  LDSM.16.M88.4 R12, [R197] ;  /* 0x00000000c50c783b */ /* 0x000fe80000000200 */
[----:B------:R-:W3:Y:S04]  /*de00*/  LDSM.16.M88.4 R36, [R4] ;  /* 0x000000000424783b */ /* 0x000ee80000000200 */
[----:B-----5:R-:W-:Y:S04]  /*de10*/  LDSM.16.M88.4 R48, [R188+-0x3000] ;  /* 0xffd00000bc30783b */ /* 0x020fe80000000200 */
[----:B------:R-:W4:Y:S04]  /*de20*/  LDSM.16.M88.4 R52, [R4+0x800] ;  /* 0x000800000434783b */ /* 0x000f280000000200 */
[----:B------:R-:W-:Y:S04]  /*de30*/  LDSM.16.M88.4 R60, [R143+0x1000] ;  /* 0x001000008f3c783b */ /* 0x000fe80000000200 */
[----:B-1----:R-:W1:Y:S04]  /*de40*/  LDSM.16.M88.4 R8, [R196] ;  /* 0x00000000c408783b */ /* 0x002e680000000200 */
[----:B------:R-:W-:Y:S04]  /*de50*/  LDSM.16.M88.4 R56, [R188+-0x2800] ;  /* 0xffd80000bc38783b */ /* 0x000fe80000000200 */
[----:B------:R-:W-:Y:S04]  /*de60*/  LDSM.16.M88.4 R68, [R3+0x1000] ;  /* 0x001000000344783b */ /* 0x000fe80000000200 */
[----:B------:R-:W-:Y:S04]  /*de70*/  LDSM.16.M88.4 R28, [R197+0x4000] ;  /* 0x00400000c51c783b */ /* 0x000fe80000000200 */
[----:B------:R-:W-:Y:S04]  /*de80*/  LDSM.16.M88.4 R64, [R4+0x1000] ;  /* 0x001000000440783b */ /* 0x000fe80000000200 */
[----:B------:R-:W-:Y:S01]  /*de90*/  LDSM.16.M88.4 R76, [R188+-0x1000] ;  /* 0xfff00000bc4c783b */ /* 0x000fe20000000200 */
[C---:B---3--:R-:W-:Y:S03]  /*dea0*/  HMMA.16816.F32.BF16 R24, R12.reuse, R36, R20 ;  /* 0x000000240c18723c */ /* 0x048fe60000041814 */
[----:B------:R-:W3:Y:S04]  /*deb0*/  LDSM.16.M88.4 R20, [R194+0x4000] ;  /* 0x00400000c214783b */ /* 0x000ee80000000200 */
[----:B------:R-:W-:Y:S01]  /*dec0*/  LDSM.16.M88.4 R72, [R3+0x3000] ;  /* 0x003000000348783b */ /* 0x000fe20000000200 */
[C---:B------:R-:W-:Y:S03]  /*ded0*/  HMMA.16816.F32.BF16 R40, R12.reuse, R38, R40 ;  /* 0x000000260c28723c */ /* 0x040fe60000041828 */
[----:B------:R-:W-:Y:S04]  /*dee0*/  LDSM.16.M88.4 R36, [R143+0x1800] ;  /* 0x001800008f24783b */ /* 0x000fe80000000200 */
[----:B------:R-:W0:Y:S01]  /*def0*/  LDGDEPBAR ;  /* 0x00000000000079af */ /* 0x000e220000000000 */
[----:B----4-:R-:W-:Y:S08]  /*df00*/  HMMA.16816.F32.BF16 R32, R12, R52, R32 ;  /* 0x000000340c20723c */ /* 0x010ff00000041820 */
[C---:B-1----:R-:W-:Y:S01]  /*df10*/  HMMA.16816.F32.BF16 R16, R8.reuse, R48, R24 ;  /* 0x000000300810723c */ /* 0x042fe20000041818 */
[----:B------:R-:W1:Y:S07]  /*df20*/  LDSM.16.M88.4 R24, [R195+0x4000] ;  /* 0x00400000c318783b */ /* 0x000e6e0000000200 */
[----:B------:R-:W-:Y:S01]  /*df30*/  HMMA.16816.F32.BF16 R40, R8, R50, R40 ;  /* 0x000000320828723c */ /* 0x000fe20000041828 */
[----:B------:R-:W4:Y:S07]  /*df40*/  LDSM.16.M88.4 R48, [R3+0x1800] ;  /* 0x001800000330783b */ /* 0x000f2e0000000200 */
[----:B------:R-:W-:Y:S01]  /*df50*/  HMMA.16816.F32.BF16 R44, R12, R54, R44 ;  /* 0x000000360c2c723c */ /* 0x000fe2000004182c */
[----:B------:R-:W-:Y:S07]  /*df60*/  LDSM.16.M88.4 R52, [R188+-0x2000] ;  /* 0xffe00000bc34783b */ /* 0x000fee0000000200 */
[----:B---3--:R-:W-:Y:S08]  /*df70*/  HMMA.16816.F32.BF16 R16, R20, R60, R16 ;  /* 0x0000003c1410723c */ /* 0x008ff00000041810 */
[----:B------:R-:W-:Y:S08]  /*df80*/  HMMA.16816.F32.BF16 R32, R8, R56, R32 ;  /* 0x000000380820723c */ /* 0x000ff00000041820 */
[----:B------:R-:W-:Y:S01]  /*df90*/  HMMA.16816.F32.BF16 R40, R20, R62, R40 ;  /* 0x0000003e1428723c */ /* 0x000fe20000041828 */
[----:B------:R-:W-:Y:S07]  /*dfa0*/  LDSM.16.M88.4 R60, [R143+0x2000] ;  /* 0x002000008f3c783b */ /* 0x000fee0000000200 */
[----:B-1----:R-:W-:Y:S01]  /*dfb0*/  HMMA.16816.F32.BF16 R12, R24, R68, R16 ;  /* 0x00000044180c723c */ /* 0x002fe20000041810 */
[----:B------:R-:W1:Y:S07]  /*dfc0*/  LDSM.16.M88.4 R16, [R196+0x4000] ;  /* 0x00400000c410783b */ /* 0x000e6e0000000200 */
[----:B------:R-:W-:Y:S01]  /*dfd0*/  HMMA.16816.F32.BF16 R44, R8, R58, R44 ;  /* 0x0000003a082c723c */ /* 0x000fe2000004182c */
[----:B------:R-:W3:Y:S07]  /*dfe0*/  LDSM.16.M88.4 R56, [R4+0x1800] ;  /* 0x001800000438783b */ /* 0x000eee0000000200 */
[----:B------:R-:W-:Y:S08]  /*dff0*/  HMMA.16816.F32.BF16 R32, R20, R36, R32 ;  /* 0x000000241420723c */ /* 0x000ff00000041820 */
[----:B------:R-:W-:Y:S01]  /*e000*/  HMMA.16816.F32.BF16 R40, R24, R70, R40 ;  /* 0x000000461828723c */ /* 0x000fe20000041828 */
[----:B------:R-:W-:Y:S07]  /*e010*/  LDSM.16.M88.4 R68, [R3+0x2000] ;  /* 0x002000000344783b */ /* 0x000fee0000000200 */
[----:B------:R-:W-:Y:S01]  /*e020*/  HMMA.16816.F32.BF16 R8, R28, R64, R12 ;  /* 0x000000401c08723c */ /* 0x000fe2000004180c */
[----:B------:R-:W2:Y:S07]  /*e030*/  LDSM.16.M88.4 R12, [R194+0x8000] ;  /* 0x00800000c20c783b */ /* 0x000eae0000000200 */
[----:B------:R-:W-:Y:S01]  /*e040*/  HMMA.16816.F32.BF16 R44, R20, R38, R44 ;  /* 0x00000026142c723c */ /* 0x000fe2000004182c */
[----:B------:R-:W2:Y:S07]  /*e050*/  LDSM.16.M88.4 R36, [R188+-0x1800] ;  /* 0xffe80000bc24783b */ /* 0x000eae0000000200 */
[----:B----4-:R-:W-:Y:S08]  /*e060*/  HMMA.16816.F32.BF16 R32, R24, R48, R32 ;  /* 0x000000301820723c */ /* 0x010ff00000041820 */
[----:B------:R-:W-:Y:S01]  /*e070*/  HMMA.16816.F32.BF16 R40, R28, R66, R40 ;  /* 0x000000421c28723c */ /* 0x000fe20000041828 */
[----:B------:R-:W-:Y:S07]  /*e080*/  LDSM.16.M88.4 R64, [R4+0x2000] ;  /* 0x002000000440783b */ /* 0x000fee0000000200 */
[----:B-1----:R-:W-:Y:S01]  /*e090*/  HMMA.16816.F32.BF16 R20, R16, R52, R8 ;  /* 0x000000341014723c */ /* 0x002fe20000041808 */
[----:B------:R-:W1:Y:S07]  /*e0a0*/  LDSM.16.M88.4 R8, [R195+0x8000] ;  /* 0x00800000c308783b */ /* 0x000e6e0000000200 */
[----:B------:R-:W-:Y:S01]  /*e0b0*/  HMMA.16816.F32.BF16 R44, R24, R50, R44 ;  /* 0x00000032182c723c */ /* 0x000fe2000004182c */
[----:B------:R-:W-:Y:S04]  /*e0c0*/  LDSM.16.M88.4 R24, [R197+0x8000] ;  /* 0x00800000c518783b */ /* 0x000fe80000000200 */
[----:B------:R-:W-:Y:S03]  /*e0d0*/  LDSM.16.M88.4 R48, [R4+0x2800] ;  /* 0x002800000430783b */ /* 0x000fe60000000200 */
[----:B---3--:R-:W-:Y:S08]  /*e0e0*/  HMMA.16816.F32.BF16 R32, R28, R56, R32 ;  /* 0x000000381c20723c */ /* 0x008ff00000041820 */
[----:B------:R-:W-:Y:S01]  /*e0f0*/  HMMA.16816.F32.BF16 R40, R16, R54, R40 ;  /* 0x000000361028723c */ /* 0x000fe20000041828 */
[----:B------:R-:W3:Y:S07]  /*e100*/  LDSM.16.M88.4 R52, [R143+0x2800] ;  /* 0x002800008f34783b */ /* 0x000eee0000000200 */
[----:B--2---:R-:W-:Y:S08]  /*e110*/  HMMA.16816.F32.BF16 R20, R12, R60, R20 ;  /* 0x0000003c0c14723c */ /* 0x004ff00000041814 */
[----:B------:R-:W-:Y:S01]  /*e120*/  HMMA.16816.F32.BF16 R44, R28, R58, R44 ;  /* 0x0000003a1c2c723c */ /* 0x000fe2000004182c */
[----:B------:R-:W-:Y:S04]  /*e130*/  LDSM.16.M88.4 R28, [R196+0x8000] ;  /* 0x00800000c41c783b */ /* 0x000fe80000000200 */
[----:B------:R-:W-:Y:S03]  /*e140*/  LDSM.16.M88.4 R56, [R188+-0x800] ;  /* 0xfff80000bc38783b */ /* 0x000fe60000000200 */
[----:B------:R-:W-:Y:S08]  /*e150*/  HMMA.16816.F32.BF16 R32, R16, R36, R32 ;  /* 0x000000241020723c */ /* 0x000ff00000041820 */
[----:B------:R-:W-:Y:S01]  /*e160*/  HMMA.16816.F32.BF16 R40, R12, R62, R40 ;  /* 0x0000003e0c28723c */ /* 0x000fe20000041828 */
[----:B------:R-:W2:Y:S07]  /*e170*/  LDSM.16.M88.4 R60, [R3+0x2800] ;  /* 0x00280000033c783b */ /* 0x000eae0000000200 */
[----:B-1----:R-:W-:Y:S08]  /*e180*/  HMMA.16816.F32.BF16 R20, R8, R68, R20 ;  /* 0x000000440814723c */ /* 0x002ff00000041814 */
[----:B------:R-:W-:Y:S08]  /*e190*/  HMMA.16816.F32.BF16 R44, R16, R38, R44 ;  /* 0x00000026102c723c */ /* 0x000ff0000004182c */
[----:B---3--:R-:W-:Y:S08]  /*e1a0*/  HMMA.16816.F32.BF16 R32, R12, R52, R32 ;  /* 0x000000340c20723c */ /* 0x008ff00000041820 */
[----:B------:R-:W-:Y:S01]  /*e1b0*/  HMMA.16816.F32.BF16 R40, R8, R70, R40 ;  /* 0x000000460828723c */ /* 0x000fe20000041828 */
[----:B------:R-:W-:Y:S07]  /*e1c0*/  LDSM.16.M88.4 R68, [R143+0x3000] ;  /* 0x003000008f44783b */ /* 0x000fee0000000200 */
[----:B------:R-:W-:Y:S01]  /*e1d0*/  HMMA.16816.F32.BF16 R16, R24, R64, R20 ;  /* 0x000000401810723c */ /* 0x000fe20000041814 */
[----:B------:R-:W1:Y:S07]  /*e1e0*/  LDSM.16.M88.4 R20, [R194+0xc000] ;  /* 0x00c00000c214783b */ /* 0x000e6e0000000200 */
[----:B------:R-:W-:Y:S01]  /*e1f0*/  HMMA.16816.F32.BF16 R44, R12, R54, R44 ;  /* 0x000000360c2c723c */ /* 0x000fe2000004182c */
[----:B------:R-:W-:Y:S07]  /*e200*/  LDSM.16.M88.4 R52, [R143+0x3800] ;  /* 0x003800008f34783b */ /* 0x000fee0000000200 */
[----:B--2---:R-:W-:Y:S08]  /*e210*/  HMMA.16816.F32.BF16 R32, R8, R60, R32 ;  /* 0x0000003c0820723c */ /* 0x004ff00000041820 */
[----:B------:R-:W-:Y:S01]  /*e220*/  HMMA.16816.F32.BF16 R40, R24, R66, R40 ;  /* 0x000000421828723c */ /* 0x000fe20000041828 */
[----:B------:R-:W-:Y:S07]  /*e230*/  LDSM.16.M88.4 R64, [R4+0x3000] ;  /* 0x003000000440783b */ /* 0x000fee0000000200 */
[----:B------:R-:W-:Y:S01]  /*e240*/  HMMA.16816.F32.BF16 R12, R28, R76, R16 ;  /* 0x0000004c1c0c723c */ /* 0x000fe20000041810 */
[----:B------:R-:W2:Y:S07]  /*e250*/  LDSM.16.M88.4 R16, [R195+0xc000] ;  /* 0x00c00000c310783b */ /* 0x000eae0000000200 */
[----:B------:R-:W-:Y:S01]  /*e260*/  HMMA.16816.F32.BF16 R44, R8, R62, R44 ;  /* 0x0000003e082c723c */ /* 0x000fe2000004182c */
[----:B------:R-:W-:Y:S07]  /*e270*/  LDSM.16.M88.4 R60, [R188] ;  /* 0x00000000bc3c783b */ /* 0x000fee0000000200 */
[----:B------:R-:W-:Y:S08]  /*e280*/  HMMA.16816.F32.BF16 R36, R24, R48, R32 ;  /* 0x000000301824723c */ /* 0x000ff00000041820 */
[----:B------:R-:W-:Y:S08]  /*e290*/  HMMA.16816.F32.BF16 R32, R28, R78, R40 ;  /* 0x0000004e1c20723c */ /* 0x000ff00000041828 */
[----:B-1----:R-:W-:Y:S01]  /*e2a0*/  HMMA.16816.F32.BF16 R8, R20, R68, R12 ;  /* 0x000000441408723c */ /* 0x002fe2000004180c */
[----:B------:R-:W1:Y:S07]  /*e2b0*/  LDSM.16.M88.4 R12, [R197+0xc000] ;  /* 0x00c00000c50c783b */ /* 0x000e6e0000000200 */
[----:B------:R-:W-:Y:S01]  /*e2c0*/  HMMA.16816.F32.BF16 R40, R24, R50, R44 ;  /* 0x000000321828723c */ /* 0x000fe2000004182c */
[----:B------:R-:W3:Y:S04]  /*e2d0*/  LDSM.16.M88.4 R48, [R3+0x3800] ;  /* 0x003800000330783b */ /* 0x000ee80000000200 */
[----:B------:R3:W-:Y:S03]  /*e2e0*/  LDSM.16.M88.4 R44, [R4+0x3800] ;  /* 0x00380000042c783b */ /* 0x0007e60000000200 */
[----:B------:R-:W-:Y:S08]  /*e2f0*/  HMMA.16816.F32.BF16 R36, R28, R56, R36 ;  /* 0x000000381c24723c */ /* 0x000ff00000041824 */
[----:B------:R-:W-:Y:S08]  /*e300*/  HMMA.16816.F32.BF16 R32, R20, R70, R32 ;  /* 0x000000461420723c */ /* 0x000ff00000041820 */
[----:B--2---:R-:W-:Y:S01]  /*e310*/  HMMA.16816.F32.BF16 R24, R16, R72, R8 ;  /* 0x000000481018723c */ /* 0x004fe20000041808 */
[----:B------:R-:W2:Y:S07]  /*e320*/  LDSM.16.M88.4 R8, [R196+0xc000] ;  /* 0x00c00000c408783b */ /* 0x000eae0000000200 */
[----:B------:R-:W-:Y:S08]  /*e330*/  HMMA.16816.F32.BF16 R28, R28, R58, R40 ;  /* 0x0000003a1c1c723c */ /* 0x000ff00000041828 */
[----:B------:R-:W-:Y:S08]  /*e340*/  HMMA.16816.F32.BF16 R40, R20, R52, R36 ;  /* 0x000000341428723c */ /* 0x000ff00000041824 */
[----:B------:R-:W-:Y:S08]  /*e350*/  HMMA.16816.F32.BF16 R36, R16, R74, R32 ;  /* 0x0000004a1024723c */ /* 0x000ff00000041820 */
[----:B-1----:R-:W-:Y:S08]  /*e360*/  HMMA.16816.F32.BF16 R32, R12, R64, R24 ;  /* 0x000000400c20723c */ /* 0x002ff00000041818 */
[----:B------:R-:W-:Y:S01]  /*e370*/  HMMA.16816.F32.BF16 R20, R20, R54, R28 ;  /* 0x000000361414723c */ /* 0x000fe2000004181c */
[----:B------:R-:W1:Y:S01]  /*e380*/  LDSM.16.M88.4 R28, [R188+0x800] ;  /* 0x00080000bc1c783b */ /* 0x000e620000000200 */
[----:B------:R-:W-:-:S06]  /*e390*/  DEPBAR.LE SB0, 0x0 ;  /* 0x000080000000791a */ /* 0x000fcc0000000000 */
[----:B---3--:R-:W-:Y:S08]  /*e3a0*/  HMMA.16816.F32.BF16 R4, R16, R48, R40 ;  /* 0x000000301004723c */ /* 0x008ff00000041828 */
[----:B------:R-:W-:Y:S08]  /*e3b0*/  HMMA.16816.F32.BF16 R24, R12, R66, R36 ;  /* 0x000000420c18723c */ /* 0x000ff00000041824 */
[----:B--2---:R-:W-:Y:S08]  /*e3c0*/  HMMA.16816.F32.BF16 R32, R8, R60, R32 ;  /* 0x0000003c0820723c */ /* 0x004ff00000041820 */
[----:B------:R-:W-:Y:S08]  /*e3d0*/  HMMA.16816.F32.BF16 R16, R16, R50, R20 ;  /* 0x000000321010723c */ /* 0x000ff00000041814 */
[----:B------:R-:W-:Y:S08]  /*e3e0*/  HMMA.16816.F32.BF16 R4, R12, R44, R4 ;  /* 0x0000002c0c04723c */ /* 0x000ff00000041804 */
[----:B------:R-:W-:Y:S01]  /*e3f0*/  HMMA.16816.F32.BF16 R20, R8, R62, R24 ;  /* 0x0000003e0814723c */ /* 0x000fe20000041818 */
[----:B------:R-:W-:-:S04]  /*e400*/  FMUL.FTZ R0, R32, c[0x0][0x320] ;  /* 0x0000c80020007a20 */ /* 0x000fc80000410000 */
[----:B------:R2:W3:Y:S03]  /*e410*/  MUFU.TANH R36, R0 ;  /* 0x0000000000247308 */ /* 0x0004e60000002400 */
[----:B------:R-:W-:Y:S08]  /*e420*/  HMMA.16816.F32.BF16 R12, R12, R46, R16 ;  /* 0x0000002e0c0c723c */ /* 0x000ff00000041810 */
[----:B-1----:R-:W-:Y:S01]  /*e430*/  HMMA.16816.F32.BF16 R4, R8, R28, R4 ;  /* 0x0000001c0804723c */ /* 0x002fe20000041804 */
[----:B--2---:R-:W-:-:S04]  /*e440*/  FMUL.FTZ R0, R33, c[0x0][0x320] ;  /* 0x0000c80021007a20 */ /* 0x004fc80000410000 */
[----:B------:R1:W2:Y:S11]  /*e450*/  MUFU.TANH R33, R0 ;  /* 0x0000000000217308 */ /* 0x0002b60000002400 */
[----:B------:R-:W-:Y:S01]  /*e460*/  HMMA.16816.F32.BF16 R8, R8, R30, R12 ;  /* 0x0000001e0808723c */ /* 0x000fe2000004180c */
[----:B-1----:R-:W-:-:S04]  /*e470*/  FMUL.FTZ R0, R34, c[0x0][0x320] ;  /* 0x0000c80022007a20 */ /* 0x002fc80000410000 */
[----:B------:R1:W4:Y:S02]  /*e480*/  MUFU.TANH R32, R0 ;  /* 0x0000000000207308 */ /* 0x0003240000002400 */
        /* <DEDUP_REMOVED lines=28> */
[----:B--234-:R-:W-:Y:S01]  /*e650*/  IMAD R2, R80, 0x20, R226 ;  /* 0x0000002050027824 */ /* 0x01cfe200078e02e2 */
[----:B------:R-:W-:Y:S01]  /*e660*/  ISETP.GT.AND P0, PT, R218, 0x1f, PT ;  /* 0x0000001fda00780c */ /* 0x000fe20003f04270 */
[----:B------:R-:W-:-:S03]  /*e670*/  IMAD.MOV.U32 R202, RZ, RZ, RZ ;  /* 0x000000ffffca7224 */ /* 0x000fc600078e00ff */
[----:B------:R-:W-:-:S05]  /*e680*/  IADD3 R2, R2, -0x20, R218 ;  /* 0xffffffe002027810 */ /* 0x000fca0007ffe0da */
[----:B------:R-:W-:-:S04]  /*e690*/  @P6 IMAD.HI.U32 R3, R2, c[0x0][0x2bc], RZ ;  /* 0x0000af0002036a27 */ /* 0x000fc800078e00ff */
[----:B-1----:R-:W-:Y:S01]  /*e6a0*/  IMAD.MOV.U32 R0, RZ, RZ, R2 ;  /* 0x000000ffff007224 */ /* 0x002fe200078e0002 */
[----:B------:R-:W-:-:S04]  /*e6b0*/  @P6 SHF.R.U32.HI R0, RZ, c[0x0][0x2c0], R3 ;  /* 0x0000b000ff006a19 */ /* 0x000fc80000011603 */
[----:B------:R-:W-:-:S04]  /*e6c0*/  @!P0 IADD3 R3, P1, R0, R222, RZ ;  /* 0x000000de00038210 */ /* 0x000fc80007f3e0ff */
[----:B------:R-:W-:Y:S02]  /*e6d0*/  @!P0 LEA.HI.X.SX32 R5, R0, R225, 0x1, P1 ;  /* 0x000000e100058211 */ /* 0x000fe400008f0eff */
[----:B------:R-:W-:-:S04]  /*e6e0*/  @!P0 LEA R4, P1, R3, c[0x0][0x2a0], 0x2 ;  /* 0x0000a80003048a11 */ /* 0x000fc800078210ff */
[----:B------:R-:W-:-:S05]  /*e6f0*/  @!P0 LEA.HI.X R5, R3, c[0x0][0x2a4], R5, 0x2, P1 ;  /* 0x0000a90003058a11 */ /* 0x000fca00008f1405 */
[----:B------:R-:W2:Y:S01]  /*e700*/  @!P0 LDG.E R202, [R4.64] ;  /* 0x0000000804ca8981 */ /* 0x000ea2000c1e1900 */
[----:B------:R-:W-:-:S04]  /*e710*/  IMAD.MOV R0, RZ, RZ, -R0 ;  /* 0x000000ffff007224 */ /* 0x000fc800078e0a00 */
[----:B------:R-:W-:-:S04]  /*e720*/  IMAD R203, R0, c[0x0][0x2b8], R2 ;  /* 0x0000ae0000cb7a24 */ /* 0x000fc800078e0202 */
[----:B------:R-:W-:Y:S01]  /*e730*/  IMAD.WIDE.U32 R2, R203, c[0x0][0x1e0], RZ ;  /* 0x00007800cb027a25 */ /* 0x000fe200078e00ff */
[----:B------:R-:W-:-:S05]  /*e740*/  SHF.R.S32.HI R0, RZ, 0x1f, R203 ;  /* 0x0000001fff007819 */ /* 0x000fca00000114cb */
[----:B------:R-:W-:-:S04]  /*e750*/  IMAD R0, R0, c[0x0][0x1e0], RZ ;  /* 0x0000780000007a24 */ /* 0x000fc800078e02ff */
[----:B------:R-:W-:-:S04]  /*e760*/  IMAD R0, R203, c[0x0][0x1e4], R0 ;  /* 0x00007900cb007a24 */ /* 0x000fc800078e0200 */
[----:B------:R-:W-:Y:S01]  /*e770*/  IMAD.IADD R3, R3, 0x1, R0 ;  /* 0x0000000103037824 */ /* 0x000fe200078e0200 */
[----:B--2---:R-:W-:-:S03]  /*e780*/  SHF.R.S32.HI R0, RZ, 0x1f, R202 ;  /* 0x0000001fff007819 */ /* 0x004fc600000114ca */
[----:B------:R-:W-:-:S04]  /*e790*/  IMAD.WIDE.U32 R2, R202, c[0x0][0x1f0], R2 ;  /* 0x00007c00ca027a25 */ /* 0x000fc800078e0002 */
[----:B------:R-:W-:Y:S01]  /*e7a0*/  IMAD R4, R0, c[0x0][0x1f0], RZ ;  /* 0x00007c0000047a24 */ /* 0x000fe200078e02ff */
[----:B------:R-:W-:-:S03]  /*e7b0*/  IADD3 R0, P1, R220, R2, RZ ;  /* 0x00000002dc007210 */ /* 0x000fc60007f3e0ff */
[----:B------:R-:W-:Y:S01]  /*e7c0*/  IMAD R2, R202, c[0x0][0x1f4], R4 ;  /* 0x00007d00ca027a24 */ /* 0x000fe200078e0204 */
[----:B------:R-:W-:-:S04]  /*e7d0*/  LEA R5, P0, R0, c[0x0][0x1c8], 0x1 ;  /* 0x0000720000057a11 */ /* 0x000fc800078008ff */
[----:B------:R-:W-:-:S04]  /*e7e0*/  IADD3.X R2, R224, R3, R2, P1, !PT ;  /* 0x00000003e0027210 */ /* 0x000fc80000ffe402 */
[----:B------:R-:W-:Y:S01]  /*e7f0*/  LEA.HI.X R0, R0, c[0x0][0x1cc], R2, 0x1, P0 ;  /* 0x0000730000007a11 */ /* 0x000fe200000f0c02 */
[----:B------:R-:W-:Y:S05]  /*e800*/  BRA.DIV ~URZ, `(.L_x_263) ;  /* 0x000092627f007947 */ /* 0x000fea000b800000 */
[----:B------:R1:W2:Y:S02]  /*e810*/  SHFL.IDX PT, R4, R0, RZ, 0x181f ;  /* 0x00181fff00047589 */ /* 0x0002a400000e0000 */
.L_x_344:
[----:B------:R-:W-:Y:S05]  /*e820*/  BRA.DIV ~URZ, `(.L_x_264) ;  /* 0x000092b27f007947 */ /* 0x000fea000b800000 */
[----:B-1----:R1:W3:Y:S02]  /*e830*/  SHFL.IDX PT, R0, R5, RZ, 0x181f ;  /* 0x00181fff05007589 */ /* 0x0022e400000e0000 */
.L_x_345:
[----:B------:R-:W-:Y:S02]  /*e840*/  LOP3.LUT P6, RZ, R207, 0x1, RZ, 0xc0, !PT ;  /* 0x00000001cfff7812 */ /* 0x000fe400078cc0ff */
[-C--:B---3--:R-:W-:Y:S02]  /*e850*/  LEA R10, P0, R132, R0.reuse, 0x1 ;  /* 0x00000000840a7211 */ /* 0x088fe400078008ff */
[-C--:B------:R-:W-:Y:S02]  /*e860*/  LEA R8, P2, R204, R0.reuse, 0x1 ;  /* 0x00000000cc087211 */ /* 0x080fe400078408ff */
[----:B------:R-:W-:Y:S02]  /*e870*/  LEA R6, P1, R199, R0, 0x1 ;  /* 0x00000000c7067211 */ /* 0x000fe400078208ff */
[----:B--2---:R-:W-:Y:S02]  /*e880*/  LEA.HI.X R11, R132, R4, R133, 0x1, P0 ;  /* 0x00000004840b7211 */ /* 0x004fe400000f0c85 */
[----:B------:R-:W-:-:S02]  /*e890*/  LEA R2, P0, R200, R0, 0x1 ;  /* 0x00000000c8027211 */ /* 0x000fc400078008ff */
[-C--:B------:R-:W-:Y:S01]  /*e8a0*/  LEA.HI.X R9, R204, R4.reuse, R209, 0x1, P2 ;  /* 0x00000004cc097211 */ /* 0x080fe200010f0cd1 */
[----:B------:R-:W-:Y:S01]  /*e8b0*/  @!PT LDS RZ, [RZ] ;  /* 0x00000000fffff984 */ /* 0x000fe20000000800 */
[----:B------:R-:W-:Y:S01]  /*e8c0*/  @!PT LDS RZ, [RZ] ;  /* 0x00000000fffff984 */ /* 0x000fe20000000800 */
[----:B------:R-:W-:Y:S01]  /*e8d0*/  @!PT LDS RZ, [RZ] ;  /* 0x00000000fffff984 */ /* 0x000fe20000000800 */
[----:B------:R2:W-:Y:S01]  /*e8e0*/  LDGSTS.E.BYPASS.LTC128B.128 [R198+0xc080], [R10.64], !P6 ;  /* 0x0c0800000ac67fae */ /* 0x0005e2000f101d48 */
[-C--:B------:R-:W-:Y:S02]  /*e8f0*/  LEA.HI.X R7, R199, R4.reuse, R211, 0x1, P1 ;  /* 0x00000004c7077211 */ /* 0x080fe400008f0cd3 */
[----:B------:R-:W-:Y:S01]  /*e900*/  LEA.HI.X R3, R200, R4, R210, 0x1, P0 ;  /* 0x00000004c8037211 */ /* 0x000fe200000f0cd2 */
[----:B------:R2:W-:Y:S04]  /*e910*/  LDGSTS.E.BYPASS.LTC128B.128 [R198+0xd080], [R8.64], !P5 ;  /* 0x0d08000008c67fae */ /* 0x0005e8000e901d48 */
[----:B------:R2:W-:Y:S04]  /*e920*/  LDGSTS.E.BYPASS.LTC128B.128 [R198+0xe080], [R6.64], !P4 ;  /* 0x0e08000006c67fae */ /* 0x0005e8000e101d48 */
[----:B------:R2:W-:Y:S02]  /*e930*/  LDGSTS.E.BYPASS.LTC128B.128 [R198+0xf080], [R2.64], !P3 ;  /* 0x0f08000002c67fae */ /* 0x0005e4000d901d48 */
.L_x_262:
[----:B--234-:R-:W-:Y:S05]  /*e940*/  BSYNC B0 ;  /* 0x0000000000007941 */ /* 0x01cfea0003800000 */
.L_x_261:
[----:B-1----:R-:W-:Y:S01]  /*e950*/  IMAD.IADD R0, R106, 0x1, -R248 ;  /* 0x000000016a007824 */ /* 0x002fe200078e0af8 */
[----:B------:R-:W0:Y:S04]  /*e960*/  LDGDEPBAR ;  /* 0x00000000000079af */ /* 0x000e280000000000 */
[----:B------:R-:W-:-:S02]  /*e970*/  ISETP.GT.AND P0, PT, R0, RZ, PT ;  /* 0x000000ff0000720c */ /* 0x000fc40003f04270 */
[C---:B------:R-:W-:Y:S02]  /*e980*/  ISETP.GT.AND P2, PT, R0.reuse, 0x1, PT ;  /* 0x000000010000780c */ /* 0x040fe40003f44270 */
[----:B------:R-:W-:Y:S02]  /*e990*/  ISETP.GT.AND P6, PT, R0, 0x8, PT ;  /* 0x000000080000780c */ /* 0x000fe40003fc4270 */
[----:B------:R-:W-:Y:S02]  /*e9a0*/  FSEL R11, R32, -INF , P0 ;  /* 0xff800000200b7808 */ /* 0x000fe40000000000 */
[----:B------:R-:W-:Y:S02]  /*e9b0*/  FSEL R6, R36, -INF , P0 ;  /* 0xff80000024067808 */ /* 0x000fe40000000000 */
[----:B------:R-:W-:Y:S02]  /*e9c0*/  FSEL R18, R18, -INF , P2 ;  /* 0xff80000012127808 */ /* 0x000fe40001000000 */
[----:B------:R-:W-:-:S02]  /*e9d0*/  FSEL R7, R33, -INF , P2 ;  /* 0xff80000021077808 */ /* 0x000fc40001000000 */
[C---:B------:R-:W-:Y:S02]  /*e9e0*/  ISETP.GT.AND P5, PT, R0.reuse, 0x9, PT ;  /* 0x000000090000780c */ /* 0x040fe40003fa4270 */
[C---:B------:R-:W-:Y:S02]  /*e9f0*/  ISETP.GT.AND P4, PT, R0.reuse, 0x10, PT ;  /* 0x000000100000780c */ /* 0x040fe40003f84270 */
[C---:B------:R-:W-:Y:S02]  /*ea00*/  ISETP.GT.AND P3, PT, R0.reuse, 0x11, PT ;  /* 0x000000110000780c */ /* 0x040fe40003f64270 */
[C---:B------:R-:W-:Y:S02]  /*ea10*/  ISETP.GT.AND P1, PT, R0.reuse, 0x18, PT ;  /* 0x000000180000780c */ /* 0x040fe40003f24270 */
[----:B------:R-:W-:Y:S02]  /*ea20*/  ISETP.GT.AND P0, PT, R0, 0x19, PT ;  /* 0x000000190000780c */ /* 0x000fe40003f04270 */
[----:B------:R-:W-:-:S02]  /*ea30*/  FSEL R20, R20, -INF , P6 ;  /* 0xff80000014147808 */ /* 0x000fc40003000000 */
[----:B------:R-:W-:Y:S02]  /*ea40*/  FSEL R8, R26, -INF , P6 ;  /* 0xff8000001a087808 */ /* 0x000fe40003000000 */
[----:B------:R-:W-:Y:S02]  /*ea50*/  FMNMX.FTZ R0, R6, R7, !PT ;  /* 0x0000000706007209 */ /* 0x000fe40007810000 */
[----:B------:R-:W-:Y:S02]  /*ea60*/  FMNMX.FTZ R2, R11, R18, !PT ;  /* 0x000000120b027209 */ /* 0x000fe40007810000 */
[----:B------:R-:W-:Y:S02]  /*ea70*/  FSEL R21, R21, -INF , P5 ;  /* 0xff80000015157808 */ /* 0x000fe40002800000 */
[----:B------:R-:W-:Y:S02]  /*ea80*/  FSEL R10, R27, -INF , P5 ;  /* 0xff8000001b0a7808 */ /* 0x000fe40002800000 */
[----:B------:R-:W-:-:S02]  /*ea90*/  FMNMX.FTZ R0, R8, R0, !PT ;  /* 0x0000000008007209 */ /* 0x000fc40007810000 */
[----:B------:R-:W-:Y:S02]  /*eaa0*/  FMNMX.FTZ R2, R20, R2, !PT ;  /* 0x0000000214027209 */ /* 0x000fe40007810000 */
[----:B------:R-:W-:Y:S02]  /*eab0*/  FSEL R22, R13, -INF , P4 ;  /* 0xff8000000d167808 */ /* 0x000fe40002000000 */
[----:B------:R-:W-:Y:S02]  /*eac0*/  FSEL R9, R17, -INF , P4 ;  /* 0xff80000011097808 */ /* 0x000fe40002000000 */
[----:B------:R-:W-:Y:S02]  /*ead0*/  FMNMX.FTZ R0, R10, R0, !PT ;  /* 0x000000000a007209 */ /* 0x000fe40007810000 */
[----:B------:R-:W-:Y:S02]  /*eae0*/  FMNMX.FTZ R2, R21, R2, !PT ;  /* 0x0000000215027209 */ /* 0x000fe40007810000 */
        /* <DEDUP_REMOVED lines=12> */
[----:B------:R-:W-:-:S02]  /*ebb0*/  FMNMX.FTZ R4, R19, R0, !PT ;  /* 0x0000000013047209 */ /* 0x000fc40007810000 */
[----:B------:R-:W-:Y:S01]  /*ebc0*/  FMNMX.FTZ R5, R29, R2, !PT ;  /* 0x000000021d057209 */ /* 0x000fe20007810000 */
[----:B------:R-:W-:Y:S05]  /*ebd0*/  BRA.DIV ~URZ, `(.L_x_265) ;  /* 0x00008f727f007947 */ /* 0x000fea000b800000 */
[----:B------:R-:W1:Y:S04]  /*ebe0*/  SHFL.BFLY PT, R0, R4, 0x2, 0x1f ;  /* 0x0c401f0004007f89 */ /* 0x000e6800000e0000 */
[----:B------:R-:W2:Y:S01]  /*ebf0*/  SHFL.BFLY PT, R3, R5, 0x2, 0x1f ;  /* 0x0c401f0005037f89 */ /* 0x000ea200000e0000 */
[----:B-1----:R-:W-:Y:S02]  /*ec00*/  FMNMX.FTZ R0, R4, R0, !PT ;  /* 0x0000000004007209 */ /* 0x002fe40007810000 */
[----:B--2---:R-:W-:-:S03]  /*ec10*/  FMNMX.FTZ R5, R5, R3, !PT ;  /* 0x0000000305057209 */ /* 0x004fc60007810000 */
[----:B------:R-:W1:Y:S04]  /*ec20*/  SHFL.BFLY PT, R2, R0, 0x1, 0x1f ;  /* 0x0c201f0000027f89 */ /* 0x000e6800000e0000 */
[----:B------:R2:W3:Y:S01]  /*ec30*/  SHFL.BFLY PT, R3, R5, 0x1, 0x1f ;  /* 0x0c201f0005037f89 */ /* 0x0004e200000e0000 */
[----:B-1----:R-:W-:-:S05]  /*ec40*/  FMNMX.FTZ R134, R0, R2, !PT ;  /* 0x0000000200867209 */ /* 0x002fca0007810000 */
.L_x_346:
[C---:B------:R-:W-:Y:S01]  /*ec50*/  FMUL.FTZ R2, R134.reuse, c[0x0][0x2d0] ;  /* 0x0000b40086027a20 */ /* 0x040fe20000410000 */
[----:B------:R-:W-:Y:S01]  /*ec60*/  FSETP.NEU.FTZ.AND P0, PT, R134, -INF , PT ;  /* 0xff8000008600780b */ /* 0x000fe20003f1d000 */
[----:B------:R-:W-:Y:S01]  /*ec70*/  WARPSYNC 0xffffffff ;  /* 0xffffffff00007948 */ /* 0x000fe20003800000 */
[----:B------:R-:W1:Y:S02]  /*ec80*/  LDSM.16.MT88.4 R12, [R189] ;  /* 0x00000000bd0c783b */ /* 0x000e640000004200 */
[----:B------:R-:W-:-:S02]  /*ec90*/  FSEL R2, R2, RZ, P0 ;  /* 0x000000ff02027208 */ /* 0x000fc40000000000 */
[----:B------:R-:W4:Y:S03]  /*eca0*/  LDSM.16.MT88.4 R24, [R190] ;  /* 0x00000000be18783b */ /* 0x000f260000004200 */
[--C-:B------:R-:W-:Y:S01]  /*ecb0*/  FFMA.FTZ R0, R6, c[0x0][0x2d0], -R2.reuse ;  /* 0x0000b40006007a23 */ /* 0x100fe20000010802 */
[----:B------:R-:W-:Y:S03]  /*ecc0*/  LDSM.16.MT88.4 R32, [R192] ;  /* 0x00000000c020783b */ /* 0x000fe60000004200 */
[----:B------:R5:W-:Y:S01]  /*ecd0*/  MUFU.EX2 R110, R0 ;  /* 0x00000000006e7308 */ /* 0x000be20000000800 */
[----:B------:R-:W-:Y:S04]  /*ece0*/  LDSM.16.MT88.4 R152, [R189+0x800] ;  /* 0x00080000bd98783b */ /* 0x000fe80000004200 */
[----:B------:R-:W-:Y:S04]  /*ecf0*/  LDSM.16.MT88.4 R144, [R190+0x800] ;  /* 0x00080000be90783b */ /* 0x000fe80000004200 */
[----:B------:R-:W-:Y:S04]  /*ed00*/  LDSM.16.MT88.4 R36, [R191] ;  /* 0x00000000bf24783b */ /* 0x000fe80000004200 */
[----:B------:R-:W-:Y:S01]  /*ed10*/  LDSM.16.MT88.4 R40, [R189+0x1000] ;  /* 0x00100000bd28783b */ /* 0x000fe20000004200 */
[----:B-----5:R-:W-:-:S03]  /*ed20*/  FFMA.FTZ R0, R7, c[0x0][0x2d0], -R2 ;  /* 0x0000b40007007a23 */ /* 0x020fc60000010802 */
[----:B------:R-:W-:Y:S01]  /*ed30*/  LDSM.16.MT88.4 R52, [R191+0x800] ;  /* 0x00080000bf34783b */ /* 0x000fe20000004200 */
[----:B------:R5:W2:Y:S03]  /*ed40*/  MUFU.EX2 R108, R0 ;  /* 0x00000000006c7308 */ /* 0x000aa60000000800 */
[----:B------:R-:W-:Y:S04]  /*ed50*/  LDSM.16.MT88.4 R56, [R192+0x1000] ;  /* 0x00100000c038783b */ /* 0x000fe80000004200 */
[----:B------:R-:W-:Y:S04]  /*ed60*/  LDSM.16.MT88.4 R68, [R192+0x1800] ;  /* 0x00180000c044783b */ /* 0x000fe80000004200 */
[----:B------:R-:W-:Y:S04]  /*ed70*/  LDSM.16.MT88.4 R72, [R189+0x2000] ;  /* 0x00200000bd48783b */ /* 0x000fe80000004200 */
[----:B------:R-:W3:Y:S01]  /*ed80*/  LDSM.16.MT88.4 R60, [R190+0x1000] ;  /* 0x00100000be3c783b */ /* 0x000ee20000004200 */
[--C-:B-----5:R-:W-:Y:S01]  /*ed90*/  FFMA.FTZ R0, R8, c[0x0][0x2d0], -R2.reuse ;  /* 0x0000b40008007a23 */ /* 0x120fe20000010802 */
[----:B---3--:R-:W-:Y:S01]  /*eda0*/  FMNMX.FTZ R8, R3, R5, !PT ;  /* 0x0000000503087209 */ /* 0x008fe20007810000 */
[----:B------:R-:W-:Y:S01]  /*edb0*/  FFMA.FTZ R3, R10, c[0x0][0x2d0], -R2 ;  /* 0x0000b4000a037a23 */ /* 0x000fe20000010802 */
[----:B--2---:R-:W-:Y:S01]  /*edc0*/  F2FP.BF16.PACK_AB R4, R108, R110 ;  /* 0x0000006e6c04723e */ /* 0x004fe200000010ff */
[----:B------:R2:W-:Y:S01]  /*edd0*/  MUFU.EX2 R109, R0 ;  /* 0x00000000006d7308 */ /* 0x0005e20000000800 */
[C---:B------:R-:W-:Y:S01]  /*ede0*/  FSETP.NEU.FTZ.AND P0, PT, R8.reuse, -INF , PT ;  /* 0xff8000000800780b */ /* 0x040fe20003f1d000 */
[----:B------:R-:W-:Y:S04]  /*edf0*/  LDSM.16.MT88.4 R64, [R191+0x1000] ;  /* 0x00100000bf40783b */ /* 0x000fe80000004200 */
[----:B------:R-:W-:Y:S02]  /*ee00*/  LDSM.16.MT88.4 R80, [R191+0x1800] ;  /* 0x00180000bf50783b */ /* 0x000fe40000004200 */
[----:B------:R3:W5:Y:S02]  /*ee10*/  MUFU.EX2 R119, R3 ;  /* 0x0000000300777308 */ /* 0x0007640000000800 */
[----:B------:R-:W1:Y:S04]  /*ee20*/  LDSM.16.MT88.4 R84, [R190+0x2000] ;  /* 0x00200000be54783b */ /* 0x000e680000004200 */
[----:B------:R-:W-:Y:S01]  /*ee30*/  LDSM.16.MT88.4 R92, [R190+0x2800] ;  /* 0x00280000be5c783b */ /* 0x000fe20000004200 */
[----:B--2---:R-:W-:-:S03]  /*ee40*/  FMUL.FTZ R0, R8, c[0x0][0x2d0] ;  /* 0x0000b40008007a20 */ /* 0x004fc60000410000 */
[----:B------:R-:W-:Y:S02]  /*ee50*/  LDSM.16.MT88.4 R96, [R191+0x2800] ;  /* 0x00280000bf60783b */ /* 0x000fe40000004200 */
[----:B------:R-:W-:Y:S02]  /*ee60*/  FSEL R0, R0, RZ, P0 ;  /* 0x000000ff00007208 */ /* 0x000fe40000000000 */
[----:B------:R-:W-:Y:S01]  /*ee70*/  LDSM.16.MT88.4 R112, [R190+0x3000] ;  /* 0x00300000be70783b */ /* 0x000fe20000004200 */
[----:B---3--:R-:W-:Y:S01]  /*ee80*/  FFMA.FTZ R3, R9, c[0x0][0x2d0], -R2 ;  /* 0x0000b40009037a23 */ /* 0x008fe20000010802 */
[----:B-----5:R-:W-:Y:S02]  /*ee90*/  F2FP.BF16.PACK_AB R6, R119, R109 ;  /* 0x0000006d7706723e */ /* 0x020fe400000010ff */
[----:B------:R-:W-:Y:S01]  /*eea0*/  LDSM.16.MT88.4 R120, [R192+0x3000] ;  /* 0x00300000c078783b */ /* 0x000fe20000004200 */
[----:B------:R2:W-:Y:S03]  /*eeb0*/  MUFU.EX2 R118, R3 ;  /* 0x0000000300767308 */ /* 0x0005e60000000800 */
[----:B------:R-:W-:Y:S04]  /*eec0*/  LDSM.16.MT88.4 R48, [R190+0x1800] ;  /* 0x00180000be30783b */ /* 0x000fe80000004200 */
[----:B------:R-:W-:Y:S04]  /*eed0*/  LDSM.16.MT88.4 R88, [R192+0x2000] ;  /* 0x00200000c058783b */ /* 0x000fe80000004200 */
[----:B------:R-:W3:Y:S01]  /*eee0*/  LDSM.16.MT88.4 R104, [R189+0x3000] ;  /* 0x00300000bd68783b */ /* 0x000ee20000004200 */
[----:B--2---:R-:W-:-:S04]  /*eef0*/  FFMA.FTZ R3, R11, c[0x0][0x2d0], -R0 ;  /* 0x0000b4000b037a23 */ /* 0x004fc80000010800 */
[----:B------:R2:W-:Y:S02]  /*ef00*/  MUFU.EX2 R10, R3 ;  /* 0x00000003000a7308 */ /* 0x0005e40000000800 */
[----:B--2---:R-:W-:-:S06]  /*ef10*/  FFMA.FTZ R3, R18, c[0x0][0x2d0], -R0 ;  /* 0x0000b40012037a23 */ /* 0x004fcc0000010800 */
[----:B------:R2:W5:Y:S02]  /*ef20*/  MUFU.EX2 R9, R3 ;  /* 0x0000000300097308 */ /* 0x0005640000000800 */
[----:B--2---:R-:W-:Y:S01]  /*ef30*/  FFMA.FTZ R3, R20, c[0x0][0x2d0], -R0 ;  /* 0x0000b40014037a23 */ /* 0x004fe20000010800 */
[----:B-----5:R-:W-:-:S05]  /*ef40*/  F2FP.BF16.PACK_AB R5, R9, R10 ;  /* 0x0000000a0905723e */ /* 0x020fca00000010ff */
[----:B------:R2:W-:Y:S02]  /*ef50*/  MUFU.EX2 R116, R3 ;  /* 0x0000000300747308 */ /* 0x0005e40000000800 */
[----:B--2---:R-:W-:-:S06]  /*ef60*/  FFMA.FTZ R3, R21, c[0x0][0x2d0], -R0 ;  /* 0x0000b40015037a23 */ /* 0x004fcc0000010800 */
[----:B------:R2:W5:Y:S02]  /*ef70*/  MUFU.EX2 R11, R3 ;  /* 0x00000003000b7308 */ /* 0x0005640000000800 */
[----:B--2---:R-:W-:Y:S01]  /*ef80*/  FFMA.FTZ R3, R17, c[0x0][0x2d0], -R2 ;  /* 0x0000b40011037a23 */ /* 0x004fe20000010802 */
[----:B-----5:R-:W-:-:S05]  /*ef90*/  F2FP.BF16.PACK_AB R7, R11, R116 ;  /* 0x000000740b07723e */ /* 0x020fca00000010ff */
[----:B------:R2:W5:Y:S02]  /*efa0*/  MUFU.EX2 R124, R3 ;  /* 0x00000003007c7308 */ /* 0x0005640000000800 */
[C---:B-1----:R-:W-:Y:S08]  /*efb0*/  HMMA.16816.F32.BF16 R156, R4.reuse, R12, RZ ;  /* 0x0000000c049c723c */ /* 0x042ff000000418ff */
[----:B------:R-:W-:Y:S01]  /*efc0*/  HMMA.16816.F32.BF16 R12, R4, R14, RZ ;  /* 0x0000000e040c723c */ /* 0x000fe200000418ff */
[--C-:B--2---:R-:W-:Y:S01]  /*efd0*/  FFMA.FTZ R3, R16, c[0x0][0x2d0], -R2.reuse ;  /* 0x0000b40010037a23 */ /* 0x104fe20000010802 */
[----:B-----5:R-:W-:Y:S01]  /*efe0*/  F2FP.BF16.PACK_AB R128, R124, R118 ;  /* 0x000000767c80723e */ /* 0x020fe200000010ff */
[----:B------:R-:W-:-:S02]  /*eff0*/  FFMA.FTZ R2, R19, c[0x0][0x2d0], -R2 ;  /* 0x0000b40013027a23 */ /* 0x000fc40000010802 */
[----:B------:R-:W-:Y:S01]  /*f000*/  MUFU.EX2 R125, R3 ;  /* 0x00000003007d7308 */ /* 0x000fe20000000800 */
[----:B------:R-:W1:Y:S02]  /*f010*/  LDSM.16.MT88.4 R16, [R192+0x800] ;  /* 0x00080000c010783b */ /* 0x000e640000004200 */
[C---:B----4-:R-:W-:Y:S05]  /*f020*/  HMMA.16816.F32.BF16 R148, R4.reuse, R24, RZ ;  /* 0x000000180494723c */ /* 0x050fea00000418ff */
[----:B------:R2:W4:Y:S03]  /*f030*/  MUFU.EX2 R206, R2 ;  /* 0x0000000200ce7308 */ /* 0x0005260000000800 */
[C---:B------:R-:W-:Y:S08]  /*f040*/  HMMA.16816.F32.BF16 R24, R4.reuse, R26, RZ ;  /* 0x0000001a0418723c */ /* 0x040ff000000418ff */
[----:B------:R-:W-:Y:S01]  /*f050*/  HMMA.16816.F32.BF16 R44, R4, R60, RZ ;  /* 0x0000003c042c723c */ /* 0x000fe200000418ff */
[----:B--2---:R-:W-:Y:S01]  /*f060*/  FFMA.FTZ R2, R22, c[0x0][0x2d0], -R0 ;  /* 0x0000b40016027a23 */ /* 0x004fe20000010800 */
[----:B----4-:R-:W-:-:S06]  /*f070*/  F2FP.BF16.PACK_AB R130, R206, R125 ;  /* 0x0000007dce82723e */ /* 0x010fcc00000010ff */
[C---:B------:R-:W-:Y:S01]  /*f080*/  HMMA.16816.F32.BF16 R76, R4.reuse, R84, RZ ;  /* 0x00000054044c723c */ /* 0x040fe200000418ff */
[----:B------:R2:W-:Y:S07]  /*f090*/  MUFU.EX2 R3, R2 ;  /* 0x0000000200037308 */ /* 0x0005ee0000000800 */
[C---:B---3--:R-:W-:Y:S08]  /*f0a0*/  HMMA.16816.F32.BF16 R100, R4.reuse, R104, RZ ;  /* 0x000000680464723c */ /* 0x048ff000000418ff */
[----:B------:R-:W-:Y:S01]  /*f0b0*/  HMMA.16816.F32.BF16 R104, R4, R106, RZ ;  /* 0x0000006a0468723c */ /* 0x000fe200000418ff */
[----:B--2---:R-:W-:-:S04]  /*f0c0*/  FFMA.FTZ R2, R23, c[0x0][0x2d0], -R0 ;  /* 0x0000b40017027a23 */ /* 0x004fc80000010800 */
[----:B------:R2:W3:Y:S03]  /*f0d0*/  MUFU.EX2 R117, R2 ;  /* 0x0000000200757308 */ /* 0x0004e60000000800 */
[C---:B------:R-:W-:Y:S08]  /*f0e0*/  HMMA.16816.F32.BF16 R20, R4.reuse, R32, RZ ;  /* 0x000000200414723c */ /* 0x040ff000000418ff */
[----:B------:R-:W-:Y:S01]  /*f0f0*/  HMMA.16816.F32.BF16 R32, R4, R34, RZ ;  /* 0x000000220420723c */ /* 0x000fe200000418ff */
[--C-:B--2---:R-:W-:Y:S01]  /*f100*/  FFMA.FTZ R2, R28, c[0x0][0x2d0], -R0.reuse ;  /* 0x0000b4001c027a23 */ /* 0x104fe20000010800 */
[----:B---3--:R-:W-:Y:S01]  /*f110*/  F2FP.BF16.PACK_AB R129, R117, R3 ;  /* 0x000000037581723e */ /* 0x008fe200000010ff */
[----:B------:R-:W-:-:S02]  /*f120*/  FFMA.FTZ R0, R29, c[0x0][0x2d0], -R0 ;  /* 0x0000b4001d007a23 */ /* 0x000fc40000010800 */
[----:B------:R2:W-:Y:S03]  /*f130*/  MUFU.EX2 R126, R2 ;  /* 0x00000002007e7308 */ /* 0x0005e60000000800 */
[----:B------:R-:W-:Y:S05]  /*f140*/  HMMA.16816.F32.BF16 R28, R4, R36, RZ ;  /* 0x00000024041c723c */ /* 0x000fea00000418ff */
[----:B------:R-:W3:Y:S01]  /*f150*/  MUFU.EX2 R205, R0 ;  /* 0x0000000000cd7308 */ /* 0x000ee20000000800 */
[----:B--2---:R-:W-:-:S04]  /*f160*/  FADD.FTZ R2, R10, R9 ;  /* 0x000000090a027221 */ /* 0x004fc80000010000 */
[----:B------:R-:W-:Y:S01]  /*f170*/  FADD.FTZ R2, R116, R2 ;  /* 0x0000000274027221 */ /* 0x000fe20000010000 */
[----:B---3--:R-:W-:Y:S01]  /*f180*/  F2FP.BF16.PACK_AB R131, R205, R126 ;  /* 0x0000007ecd83723e */ /* 0x008fe200000010ff */
[----:B------:R-:W-:Y:S02]  /*f190*/  FADD.FTZ R0, R110, R108 ;  /* 0x0000006c6e007221 */ /* 0x000fe40000010000 */
[----:B------:R-:W-:Y:S02]  /*f1a0*/  FADD.FTZ R2, R11, R2 ;  /* 0x000000020b027221 */ /* 0x000fe40000010000 */
[----:B------:R-:W-:Y:S02]  /*f1b0*/  FADD.FTZ R0, R109, R0 ;  /* 0x000000006d007221 */ /* 0x000fe40000010000 */
[----:B------:R-:W-:Y:S01]  /*f1c0*/  HMMA.16816.F32.BF16 R156, R128, R152, R156 ;  /* 0x00000098809c723c */ /* 0x000fe2000004189c */
[----:B------:R-:W-:Y:S02]  /*f1d0*/  FADD.FTZ R2, R3, R2 ;  /* 0x0000000203027221 */ /* 0x000fe40000010000 */
[----:B------:R-:W-:-:S02]  /*f1e0*/  FADD.FTZ R0, R119, R0 ;  /* 0x0000000077007221 */ /* 0x000fc40000010000 */
[----:B------:R-:W-:Y:S02]  /*f1f0*/  FADD.FTZ R2, R117, R2 ;  /* 0x0000000275027221 */ /* 0x000fe40000010000 */
[----:B------:R-:W-:Y:S01]  /*f200*/  FADD.FTZ R0, R118, R0 ;  /* 0x0000000076007221 */ /* 0x000fe20000010000 */
[----:B------:R-:W-:Y:S01]  /*f210*/  HMMA.16816.F32.BF16 R152, R128, R154, R12 ;  /* 0x0000009a8098723c */ /* 0x000fe2000004180c */
[----:B------:R-:W2:Y:S02]  /*f220*/  LDSM.16.MT88.4 R12, [R189+0x1800] ;  /* 0x00180000bd0c783b */ /* 0x000ea40000004200 */
[----:B------:R-:W-:-:S04]  /*f230*/  FADD.FTZ R0, R124, R0 ;  /* 0x000000007c007221 */ /* 0x000fc80000010000 */
[----:B------:R-:W-:Y:S01]  /*f240*/  FADD.FTZ R0, R125, R0 ;  /* 0x000000007d007221 */ /* 0x000fe20000010000 */
[----:B------:R-:W-:Y:S03]  /*f250*/  HMMA.16816.F32.BF16 R148, R128, R144, R148 ;  /* 0x000000908094723c */ /* 0x000fe60000041894 */
[----:B------:R-:W-:Y:S02]  /*f260*/  FADD.FTZ R206, R206, R0 ;  /* 0x00000000cece7221 */ /* 0x000fe40000010000 */
[----:B------:R-:W-:-:S03]  /*f270*/  FADD.FTZ R0, R126, R2 ;  /* 0x000000027e007221 */ /* 0x000fc60000010000 */
[----:B------:R-:W-:Y:S01]  /*f280*/  HMMA.16816.F32.BF16 R144, R128, R146, R24 ;  /* 0x000000928090723c */ /* 0x000fe20000041818 */
[----:B------:R-:W-:Y:S01]  /*f290*/  FADD.FTZ R205, R205, R0 ;  /* 0x00000000cdcd7221 */ /* 0x000fe20000010000 */
[----:B------:R-:W-:-:S04]  /*f2a0*/  IADD3 R0, R174, -0x2, RZ ;  /* 0xfffffffeae007810 */ /* 0x000fc80007ffe0ff */
[----:B------:R-:W-:Y:S02]  /*f2b0*/  ISETP.GE.AND P0, PT, R0, R213, PT ;  /* 0x000000d50000720c */ /* 0x000fe40003f06270 */
[----:B-1----:R-:W-:Y:S08]  /*f2c0*/  HMMA.16816.F32.BF16 R24, R128, R18, R32 ;  /* 0x000000128018723c */ /* 0x002ff00000041820 */
[C---:B------:R-:W-:Y:S08]  /*f2d0*/  HMMA.16816.F32.BF16 R32, R4.reuse, R38, RZ ;  /* 0x000000260420723c */ /* 0x040ff000000418ff */
[C---:B------:R-:W-:Y:S08]  /*f2e0*/  HMMA.16816.F32.BF16 R36, R4.reuse, R40, RZ ;  /* 0x000000280424723c */ /* 0x040ff000000418ff */
[----:B------:R-:W-:Y:S08]  /*f2f0*/  HMMA.16816.F32.BF16 R40, R4, R42, RZ ;  /* 0x0000002a0428723c */ /* 0x000ff000000418ff */
[C---:B------:R-:W-:Y:S08]  /*f300*/  HMMA.16816.F32.BF16 R28, R128.reuse, R52, R28 ;  /* 0x00000034801c723c */ /* 0x040ff0000004181c */
[----:B------:R-:W-:Y:S08]  /*f310*/  HMMA.16816.F32.BF16 R32, R128, R54, R32 ;  /* 0x000000368020723c */ /* 0x000ff00000041820 */
[C---:B------:R-:W-:Y:S08]  /*f320*/  HMMA.16816.F32.BF16 R52, R4.reuse, R56, RZ ;  /* 0x000000380434723c */ /* 0x040ff000000418ff */
[----:B------:R-:W-:Y:S08]  /*f330*/  HMMA.16816.F32.BF16 R56, R4, R58, RZ ;  /* 0x0000003a0438723c */ /* 0x000ff000000418ff */
[C---:B--2---:R-:W-:Y:S08]  /*f340*/  HMMA.16816.F32.BF16 R36, R128.reuse, R12, R36 ;  /* 0x0000000c8024723c */ /* 0x044ff00000041824 */
[C---:B------:R-:W-:Y:S01]  /*f350*/  HMMA.16816.F32.BF16 R40, R128.reuse, R14, R40 ;  /* 0x0000000e8028723c */ /* 0x040fe20000041828 */
[----:B------:R-:W1:Y:S07]  /*f360*/  LDSM.16.MT88.4 R12, [R189+0x2800] ;  /* 0x00280000bd0c783b */ /* 0x000e6e0000004200 */
[C---:B------:R-:W-:Y:S08]  /*f370*/  HMMA.16816.F32.BF16 R52, R128.reuse, R68, R52 ;  /* 0x000000448034723c */ /* 0x040ff00000041834 */
[----:B------:R-:W-:Y:S08]  /*f380*/  HMMA.16816.F32.BF16 R56, R128, R70, R56 ;  /* 0x000000468038723c */ /* 0x000ff00000041838 */
[C---:B------:R-:W-:Y:S08]  /*f390*/  HMMA.16816.F32.BF16 R68, R4.reuse, R72, RZ ;  /* 0x000000480444723c */ /* 0x040ff000000418ff */
[----:B------:R-:W-:Y:S08]  /*f3a0*/  HMMA.16816.F32.BF16 R72, R4, R74, RZ ;  /* 0x0000004a0448723c */ /* 0x000ff000000418ff */
[----:B------:R-:W-:Y:S08]  /*f3b0*/  HMMA.16816.F32.BF16 R20, R128, R16, R20 ;  /* 0x000000108014723c */ /* 0x000ff00000041814 */
[C---:B------:R-:W-:Y:S08]  /*f3c0*/  HMMA.16816.F32.BF16 R16, R4.reuse, R62, RZ ;  /* 0x0000003e0410723c */ /* 0x040ff000000418ff */
[C---:B------:R-:W-:Y:S08]  /*f3d0*/  HMMA.16816.F32.BF16 R60, R4.reuse, R64, RZ ;  /* 0x00000040043c723c */ /* 0x040ff000000418ff */
[----:B------:R-:W-:Y:S08]  /*f3e0*/  HMMA.16816.F32.BF16 R64, R4, R66, RZ ;  /* 0x000000420440723c */ /* 0x000ff000000418ff */
[C---:B-1----:R-:W-:Y:S08]  /*f3f0*/  HMMA.16816.F32.BF16 R68, R128.reuse, R12, R68 ;  /* 0x0000000c8044723c */ /* 0x042ff00000041844 */
[C---:B------:R-:W-:Y:S01]  /*f400*/  HMMA.16816.F32.BF16 R72, R128.reuse, R14, R72 ;  /* 0x0000000e8048723c */ /* 0x040fe20000041848 */
[----:B------:R-:W1:Y:S07]  /*f410*/  LDSM.16.MT88.4 R12, [R191+0x2000] ;  /* 0x00200000bf0c783b */ /* 0x000e6e0000004200 */
[C---:B------:R-:W-:Y:S08]  /*f420*/  HMMA.16816.F32.BF16 R60, R128.reuse, R80, R60 ;  /* 0x00000050803c723c */ /* 0x040ff0000004183c */
[----:B------:R-:W-:Y:S08]  /*f430*/  HMMA.16816.F32.BF16 R64, R128, R82, R64 ;  /* 0x000000528040723c */ /* 0x000ff00000041840 */
[----:B------:R-:W-:Y:S08]  /*f440*/  HMMA.16816.F32.BF16 R80, R4, R86, RZ ;  /* 0x000000560450723c */ /* 0x000ff000000418ff */
[----:B------:R-:W-:Y:S08]  /*f450*/  HMMA.16816.F32.BF16 R76, R128, R92, R76 ;  /* 0x0000005c804c723c */ /* 0x000ff0000004184c */
[----:B------:R-:W-:Y:S08]  /*f460*/  HMMA.16816.F32.BF16 R108, R4, R112, RZ ;  /* 0x00000070046c723c */ /* 0x000ff000000418ff */
[----:B------:R-:W-:Y:S08]  /*f470*/  HMMA.16816.F32.BF16 R80, R128, R94, R80 ;  /* 0x0000005e8050723c */ /* 0x000ff00000041850 */
[C---:B-1----:R-:W-:Y:S08]  /*f480*/  HMMA.16816.F32.BF16 R92, R4.reuse, R12, RZ ;  /* 0x0000000c045c723c */ /* 0x042ff000000418ff */
[C---:B------:R-:W-:Y:S08]  /*f490*/  HMMA.16816.F32.BF16 R12, R4.reuse, R14, RZ ;  /* 0x0000000e040c723c */ /* 0x040ff000000418ff */
[----:B------:R-:W-:Y:S08]  /*f4a0*/  HMMA.16816.F32.BF16 R112, R4, R114, RZ ;  /* 0x000000720470723c */ /* 0x000ff000000418ff */
[C---:B------:R-:W-:Y:S08]  /*f4b0*/  HMMA.16816.F32.BF16 R92, R128.reuse, R96, R92 ;  /* 0x00000060805c723c */ /* 0x040ff0000004185c */
[----:B------:R-:W-:Y:S01]  /*f4c0*/  HMMA.16816.F32.BF16 R96, R128, R98, R12 ;  /* 0x000000628060723c */ /* 0x000fe2000004180c */
[----:B------:R-:W1:Y:S07]  /*f4d0*/  LDSM.16.MT88.4 R12, [R190+0x3800] ;  /* 0x00380000be0c783b */ /* 0x000e6e0000004200 */
[C---:B------:R-:W-:Y:S08]  /*f4e0*/  HMMA.16816.F32.BF16 R116, R4.reuse, R120, RZ ;  /* 0x000000780474723c */ /* 0x040ff000000418ff */
[----:B------:R-:W-:Y:S08]  /*f4f0*/  HMMA.16816.F32.BF16 R120, R4, R122, RZ ;  /* 0x0000007a0478723c */ /* 0x000ff000000418ff */
[C---:B------:R-:W-:Y:S08]  /*f500*/  HMMA.16816.F32.BF16 R44, R128.reuse, R48, R44 ;  /* 0x00000030802c723c */ /* 0x040ff0000004182c */
[----:B------:R-:W-:Y:S01]  /*f510*/  HMMA.16816.F32.BF16 R48, R128, R50, R16 ;  /* 0x000000328030723c */ /* 0x000fe20000041810 */
[----:B------:R-:W2:Y:S07]  /*f520*/  LDSM.16.MT88.4 R16, [R192+0x2800] ;  /* 0x00280000c010783b */ /* 0x000eae0000004200 */
[----:B------:R-:W-:Y:S08]  /*f530*/  HMMA.16816.F32.BF16 R84, R4, R88, RZ ;  /* 0x000000580454723c */ /* 0x000ff000000418ff */
[C---:B-1----:R-:W-:Y:S08]  /*f540*/  HMMA.16816.F32.BF16 R108, R128.reuse, R12, R108 ;  /* 0x0000000c806c723c */ /* 0x042ff0000004186c */
[----:B------:R-:W-:Y:S01]  /*f550*/  HMMA.16816.F32.BF16 R112, R128, R14, R112 ;  /* 0x0000000e8070723c */ /* 0x000fe20000041870 */
[----:B------:R-:W1:Y:S07]  /*f560*/  LDSM.16.MT88.4 R12, [R192+0x3800] ;  /* 0x00380000c00c783b */ /* 0x000e6e0000004200 */
[----:B------:R-:W-:Y:S08]  /*f570*/  HMMA.16816.F32.BF16 R88, R4, R90, RZ ;  /* 0x0000005a0458723c */ /* 0x000ff000000418ff */
[C---:B--2---:R-:W-:Y:S11]  /*f580*/  HMMA.16816.F32.BF16 R84, R128.reuse, R16, R84 ;  /* 0x000000108054723c */ /* 0x044ff60000041854 */
[----:B------:R-:W-:Y:S05]  /*f590*/  @!UPT UIADD3 URZ, URZ, URZ, URZ ;  /* 0x0000003f3f3ff290 */ /* 0x000fea000fffe03f */
[C---:B------:R-:W-:Y:S01]  /*f5a0*/  HMMA.16816.F32.BF16 R88, R128.reuse, R18, R88 ;  /* 0x000000128058723c */ /* 0x040fe20000041858 */
[----:B------:R-:W2:Y:S07]  /*f5b0*/  LDSM.16.MT88.4 R16, [R189+0x3800] ;  /* 0x00380000bd10783b */ /* 0x000eae0000004200 */
[C---:B-1----:R-:W-:Y:S08]  /*f5c0*/  HMMA.16816.F32.BF16 R116, R128.reuse, R12, R116 ;  /* 0x0000000c8074723c */ /* 0x042ff00000041874 */
[C---:B------:R-:W-:Y:S01]  /*f5d0*/  HMMA.16816.F32.BF16 R120, R128.reuse, R14, R120 ;  /* 0x0000000e8078723c */ /* 0x040fe20000041878 */
[----:B------:R-:W1:Y:S07]  /*f5e0*/  LDSM.16.MT88.4 R12, [R191+0x3000] ;  /* 0x00300000bf0c783b */ /* 0x000e6e0000004200 */
[C---:B--2---:R-:W-:Y:S08]  /*f5f0*/  HMMA.16816.F32.BF16 R100, R128.reuse, R16, R100 ;  /* 0x000000108064723c */ /* 0x044ff00000041864 */
[----:B------:R-:W-:Y:S08]  /*f600*/  HMMA.16816.F32.BF16 R104, R128, R18, R104 ;  /* 0x000000128068723c */ /* 0x000ff00000041868 */
[C---:B-1----:R-:W-:Y:S08]  /*f610*/  HMMA.16816.F32.BF16 R124, R4.reuse, R12, RZ ;  /* 0x0000000c047c723c */ /* 0x042ff000000418ff */
[----:B------:R-:W-:Y:S01]  /*f620*/  HMMA.16816.F32.BF16 R12, R4, R14, RZ ;  /* 0x0000000e040c723c */ /* 0x000fe200000418ff */
[----:B------:R-:W1:Y:S11]  /*f630*/  LDSM.16.MT88.4 R4, [R191+0x3800] ;  /* 0x00380000bf04783b */ /* 0x000e760000004200 */
[----:B------:R-:W-:Y:S04]  /*f640*/  @!UPT UIADD3 URZ, URZ, URZ, URZ ;  /* 0x0000003f3f3ff290 */ /* 0x000fe8000fffe03f */
[C---:B-1----:R-:W-:Y:S08]  /*f650*/  HMMA.16816.F32.BF16 R124, R128.reuse, R4, R124 ;  /* 0x00000004807c723c */ /* 0x042ff0000004187c */
[----:B------:R-:W-:Y:S01]  /*f660*/  HMMA.16816.F32.BF16 R128, R128, R6, R12 ;  /* 0x000000068080723c */ /* 0x000fe2000004180c */
[----:B------:R-:W-:Y:S07]  /*f670*/  @!UPT UIADD3 URZ, URZ, URZ, URZ ;  /* 0x0000003f3f3ff290 */ /* 0x000fee000fffe03f */
[----:B------:R-:W-:Y:S11]  /*f680*/  @!P0 BRA `(.L_x_266) ;  /* 0x0000245000008947 */ /* 0x000ff60003800000 */
[----:B------:R-:W-:Y:S02]  /*f690*/  MOV R201, R0 ;  /* 0x0000000000c97202 */ /* 0x000fe40000000f00 */
[----:B------:R-:W-:-:S02]  /*f6a0*/  MOV R137, R8 ;  /* 0x0000000800897202 */ /* 0x000fc40000000f00 */
[----:B------:R-:W-:Y:S02]  /*f6b0*/  MOV R136, R134 ;  /* 0x0000008600887202 */ /* 0x000fe40000000f00 */
.L_x_273:
[----:B------:R-:W-:Y:S01]  /*f6c0*/  SHF.R.S32.HI R0, RZ, 0x1f, R203 ;  /* 0x0000001fff007819 */ /* 0x000fe200000114cb */
[----:B------:R-:W-:Y:S04]  /*f6d0*/  DEPBAR.LE SB0, 0x0 ;  /* 0x000080000000791a */ /* 0x000fe80000000000 */
[----:B------:R-:W-:Y:S01]  /*f6e0*/  SHF.R.S32.HI R4, RZ, 0x1f, R202 ;  /* 0x0000001fff047819 */ /* 0x000fe200000114ca */
[----:B------:R-:W-:Y:S01]  /*f6f0*/  WARPSYNC 0xffffffff ;  /* 0xffffffff00007948 */ /* 0x000fe20003800000 */
[----:B------:R-:W-:Y:S01]  /*f700*/  BAR.SYNC.DEFER_BLOCKING 0x0 ;  /* 0x0000000000007b1d */ /* 0x000fe20000010000 */
[----:B------:R-:W-:Y:S01]  /*f710*/  R2P PR, R212, 0x6 ;  /* 0x00000006d4007804 */ /* 0x000fe20000000000 */
[----:B------:R-:W-:Y:S01]  /*f720*/  IMAD R0, R0, c[0x0][0x208], RZ ;  /* 0x0000820000007a24 */ /* 0x000fe200078e02ff */
[----:B------:R-:W-:Y:S01]  /*f730*/  IADD3 R134, R143, 0x40, RZ ;  /* 0x000000408f867810 */ /* 0x000fe20007ffe0ff */
[----:B------:R-:W-:Y:S01]  /*f740*/  IMAD.WIDE.U32 R2, R203, c[0x0][0x208], RZ ;  /* 0x00008200cb027a25 */ /* 0x000fe200078e00ff */
[----:B------:R-:W-:Y:S02]  /*f750*/  ISETP.GE.AND P5, PT, R200, c[0x0][0x1d4], PT ;  /* 0x00007500c8007a0c */ /* 0x000fe40003fa6270 */
[----:B------:R-:W-:Y:S01]  /*f760*/  ISETP.GE.AND P4, PT, R199, c[0x0][0x1d4], PT ;  /* 0x00007500c7007a0c */ /* 0x000fe20003f86270 */
[----:B------:R-:W-:Y:S01]  /*f770*/  IMAD R0, R203, c[0x0][0x20c], R0 ;  /* 0x00008300cb007a24 */ /* 0x000fe200078e0200 */
[----:B------:R-:W-:Y:S01]  /*f780*/  ISETP.GE.AND P3, PT, R135, c[0x0][0x1d4], PT ;  /* 0x0000750087007a0c */ /* 0x000fe20003f66270 */
[----:B------:R-:W-:Y:S02]  /*f790*/  IMAD R4, R4, c[0x0][0x218], RZ ;  /* 0x0000860004047a24 */ /* 0x000fe400078e02ff */
[----:B------:R-:W-:Y:S01]  /*f7a0*/  IMAD.IADD R3, R3, 0x1, R0 ;  /* 0x0000000103037824 */ /* 0x000fe200078e0200 */
[C---:B------:R-:W-:Y:S01]  /*f7b0*/  IADD3 R0, R143.reuse, 0x20, RZ ;  /* 0x000000208f007810 */ /* 0x040fe20007ffe0ff */
[C---:B------:R-:W-:Y:S01]  /*f7c0*/  IMAD R4, R202.reuse, c[0x0][0x21c], R4 ;  /* 0x00008700ca047a24 */ /* 0x040fe200078e0204 */
[C---:B------:R-:W-:Y:S01]  /*f7d0*/  @P2 IADD3 R134, R143.reuse, -0x40, RZ ;  /* 0xffffffc08f862810 */ /* 0x040fe20007ffe0ff */
[----:B------:R-:W-:Y:S01]  /*f7e0*/  IMAD.WIDE.U32 R2, R202, c[0x0][0x218], R2 ;  /* 0x00008600ca027a25 */ /* 0x000fe200078e0002 */
[----:B------:R-:W-:Y:S02]  /*f7f0*/  @P1 IADD3 R0, R143, -0x20, RZ ;  /* 0xffffffe08f001810 */ /* 0x000fe40007ffe0ff */
[----:B------:R-:W-:Y:S02]  /*f800*/  IADD3 R193, R134, 0x3800, RZ ;  /* 0x0000380086c17810 */ /* 0x000fe40007ffe0ff */
[----:B------:R-:W-:Y:S02]  /*f810*/  IADD3 R2, P0, R214, R2, RZ ;  /* 0x00000002d6027210 */ /* 0x000fe40007f1e0ff */
[----:B------:R-:W-:Y:S01]  /*f820*/  IADD3 R186, R0, 0x3800, RZ ;  /* 0x0000380000ba7810 */ /* 0x000fe20007ffe0ff */
[----:B------:R-:W1:Y:S01]  /*f830*/  LDSM.16.M88.4 R16, [R194] ;  /* 0x00000000c210783b */ /* 0x000e620000000200 */
[----:B------:R-:W-:Y:S02]  /*f840*/  IADD3.X R3, R216, R3, R4, P0, !PT ;  /* 0x00000003d8037210 */ /* 0x000fe400007fe404 */
[----:B------:R-:W-:Y:S01]  /*f850*/  LEA R4, P0, R2, c[0x0][0x1f8], 0x1 ;  /* 0x00007e0002047a11 */ /* 0x000fe200078008ff */
[----:B------:R-:W2:Y:S01]  /*f860*/  LDSM.16.M88.4 R8, [R143] ;  /* 0x000000008f08783b */ /* 0x000ea20000000200 */
[----:B------:R-:W-:Y:S02]  /*f870*/  IADD3 R185, R0, 0x3000, RZ ;  /* 0x0000300000b97810 */ /* 0x000fe40007ffe0ff */
[----:B------:R-:W-:Y:S01]  /*f880*/  LEA.HI.X R3, R2, c[0x0][0x1fc], R3, 0x1, P0 ;  /* 0x00007f0002037a11 */ /* 0x000fe200000f0c03 */
[----:B------:R-:W3:Y:S01]  /*f890*/  LDSM.16.M88.4 R160, [R143+0x800] ;  /* 0x000800008fa0783b */ /* 0x000ee20000000200 */
[C---:B------:R-:W-:Y:S02]  /*f8a0*/  IADD3 R182, R0.reuse, 0x2800, RZ ;  /* 0x0000280000b67810 */ /* 0x040fe40007ffe0ff */
[C---:B------:R-:W-:Y:S01]  /*f8b0*/  IADD3 R181, R0.reuse, 0x2000, RZ ;  /* 0x0000200000b57810 */ /* 0x040fe20007ffe0ff */
[----:B------:R-:W4:Y:S01]  /*f8c0*/  LDSM.16.M88.4 R164, [R195] ;  /* 0x00000000c3a4783b */ /* 0x000f220000000200 */
[C---:B------:R-:W-:Y:S02]  /*f8d0*/  IADD3 R177, R0.reuse, 0x1800, RZ ;  /* 0x0000180000b17810 */ /* 0x040fe40007ffe0ff */
[----:B------:R-:W-:Y:S01]  /*f8e0*/  IADD3 R176, R0, 0x1000, RZ ;  /* 0x0000100000b07810 */ /* 0x000fe20007ffe0ff */
[----:B------:R-:W1:Y:S01]  /*f8f0*/  LDSM.16.M88.4 R168, [R0] ;  /* 0x0000000000a8783b */ /* 0x000e620000000200 */
[C---:B------:R-:W-:Y:S02]  /*f900*/  IADD3 R187, R134.reuse, 0x3000, RZ ;  /* 0x0000300086bb7810 */ /* 0x040fe40007ffe0ff */
[C---:B------:R-:W-:Y:S01]  /*f910*/  IADD3 R184, R134.reuse, 0x2800, RZ ;  /* 0x0000280086b87810 */ /* 0x040fe20007ffe0ff */
[----:B------:R5:W1:Y:S01]  /*f920*/  LDSM.16.M88.4 R172, [R0+0x800] ;  /* 0x0008000000ac783b */ /* 0x000a620000000200 */
[C---:B------:R-:W-:Y:S02]  /*f930*/  IADD3 R183, R134.reuse, 0x2000, RZ ;  /* 0x0000200086b77810 */ /* 0x040fe40007ffe0ff */
[C---:B------:R-:W-:Y:S02]  /*f940*/  IADD3 R180, R134.reuse, 0x1800, RZ ;  /* 0x0000180086b47810 */ /* 0x040fe40007ffe0ff */
[C---:B------:R-:W-:Y:S02]  /*f950*/  IADD3 R178, R134.reuse, 0x1000, RZ ;  /* 0x0000100086b27810 */ /* 0x040fe40007ffe0ff */
[----:B-----5:R-:W-:Y:S01]  /*f960*/  IADD3 R0, R134, 0x800, RZ ;  /* 0x0000080086007810 */ /* 0x020fe20007ffe0ff */
[----:B------:R-:W-:-:S05]  /*f970*/  BRA.DIV ~URZ, `(.L_x_267) ;  /* 0x000083027f007947 */ /* 0x000fca000b800000 */
[----:B--2---:R-:W2:Y:S02]  /*f980*/  SHFL.IDX PT, R3, R3, RZ, 0x181f ;  /* 0x00181fff03037589 */ /* 0x004ea400000e0000 */
.L_x_347:
[----:B------:R-:W5:Y:S01]  /*f990*/  SHFL.IDX PT, R2, R4, RZ, 0x181f ;  /* 0x00181fff04027589 */ /* 0x000f6200000e0000 */
[----:B------:R-:W-:Y:S01]  /*f9a0*/  LOP3.LUT P1, RZ, R207, 0x1, RZ, 0xc0, !PT ;  /* 0x00000001cfff7812 */ /* 0x000fe2000782c0ff */
[----:B------:R-:W-:Y:S01]  /*f9b0*/  BSSY B0, `(.L_x_268) ;  /* 0x00000cf000007945 */ /* 0x000fe20003800000 */
[CC--:B-----5:R-:W-:Y:S04]  /*f9c0*/  LEA R12, P0, R132.reuse, R2.reuse, 0x1 ;  /* 0x00000002840c7211 */ /* 0x0e0fe800078008ff */
[-C--:B--2---:R-:W-:Y:S02]  /*f9d0*/  LEA.HI.X R13, R132, R3.reuse, R133, 0x1, P0 ;  /* 0x00000003840d7211 */ /* 0x084fe400000f0c85 */
[CC--:B------:R-:W-:Y:S05]  /*f9e0*/  LEA R4, P0, R204.reuse, R2.reuse, 0x1 ;  /* 0x00000002cc047211 */ /* 0x0c0fea00078008ff */
[----:B------:R-:W-:Y:S01]  /*f9f0*/  @!PT LDS RZ, [RZ] ;  /* 0x00000000fffff984 */ /* 0x000fe20000000800 */
[----:B------:R-:W-:Y:S01]  /*fa00*/  @!PT LDS RZ, [RZ] ;  /* 0x00000000fffff984 */ /* 0x000fe20000000800 */
[----:B------:R2:W-:Y:S01]  /*fa10*/  LDGSTS.E.BYPASS.LTC128B.128 [R198+0x8080], [R12.64], !P1 ;  /* 0x080800000cc67fae */ /* 0x0005e2000c901d48 */
[-C--:B------:R-:W-:Y:S05]  /*fa20*/  LEA.HI.X R5, R204, R3.reuse, R209, 0x1, P0 ;  /* 0x00000003cc057211 */ /* 0x080fea00000f0cd1 */
[----:B------:R5:W-:Y:S02]  /*fa30*/  LDGSTS.E.BYPASS.LTC128B.128 [R198+0x9080], [R4.64], !P3 ;  /* 0x0908000004c67fae */ /* 0x000be4000d901d48 */
[CC--:B-----5:R-:W-:Y:S04]  /*fa40*/  LEA R4, P0, R199.reuse, R2.reuse, 0x1 ;  /* 0x00000002c7047211 */ /* 0x0e0fe800078008ff */
[-C--:B------:R-:W-:Y:S02]  /*fa50*/  LEA.HI.X R5, R199, R3.reuse, R211, 0x1, P0 ;  /* 0x00000003c7057211 */ /* 0x080fe400000f0cd3 */
[C---:B------:R-:W-:Y:S03]  /*fa60*/  LEA R2, P0, R200.reuse, R2, 0x1 ;  /* 0x00000002c8027211 */ /* 0x040fe600078008ff */
[----:B------:R5:W-:Y:S01]  /*fa70*/  LDGSTS.E.BYPASS.LTC128B.128 [R198+0xa080], [R4.64], !P4 ;  /* 0x0a08000004c67fae */ /* 0x000be2000e101d48 */
[----:B------:R-:W-:Y:S02]  /*fa80*/  LEA.HI.X R3, R200, R3, R210, 0x1, P0 ;  /* 0x00000003c8037211 */ /* 0x000fe400000f0cd2 */
[----:B------:R-:W-:Y:S03]  /*fa90*/  ISETP.GT.AND P0, PT, R201, R213, PT ;  /* 0x000000d5c900720c */ /* 0x000fe60003f04270 */
[----:B------:R4:W-:Y:S06]  /*faa0*/  LDGSTS.E.BYPASS.LTC128B.128 [R198+0xb080], [R2.64], !P5 ;  /* 0x0b08000002c67fae */ /* 0x0009ec000e901d48 */
[----:B------:R-:W0:Y:S01]  /*fab0*/  LDGDEPBAR ;  /* 0x00000000000079af */ /* 0x000e220000000000 */
[C---:B-1---5:R-:W-:Y:S08]  /*fac0*/  HMMA.16816.F32.BF16 R4, R16.reuse, R8, RZ ;  /* 0x000000081004723c */ /* 0x062ff000000418ff */
[C---:B------:R-:W-:Y:S08]  /*fad0*/  HMMA.16816.F32.BF16 R8, R16.reuse, R10, RZ ;  /* 0x0000000a1008723c */ /* 0x040ff000000418ff */
[C---:B--23--:R-:W-:Y:S08]  /*fae0*/  HMMA.16816.F32.BF16 R12, R16.reuse, R160, RZ ;  /* 0x000000a0100c723c */ /* 0x04cff000000418ff */
[----:B------:R-:W-:Y:S01]  /*faf0*/  HMMA.16816.F32.BF16 R16, R16, R162, RZ ;  /* 0x000000a21010723c */ /* 0x000fe200000418ff */
[----:B------:R-:W-:Y:S07]  /*fb00*/  LDSM.16.M88.4 R160, [R197] ;  /* 0x00000000c5a0783b */ /* 0x000fee0000000200 */
[C---:B----4-:R-:W-:Y:S08]  /*fb10*/  HMMA.16816.F32.BF16 R4, R164.reuse, R168, R4 ;  /* 0x000000a8a404723c */ /* 0x050ff00000041804 */
[C---:B------:R-:W-:Y:S01]  /*fb20*/  HMMA.16816.F32.BF16 R8, R164.reuse, R170, R8 ;  /* 0x000000aaa408723c */ /* 0x040fe20000041808 */
[----:B------:R-:W-:Y:S07]  /*fb30*/  LDSM.16.M88.4 R168, [R0] ;  /* 0x0000000000a8783b */ /* 0x000fee0000000200 */
[C---:B------:R-:W-:Y:S08]  /*fb40*/  HMMA.16816.F32.BF16 R12, R164.reuse, R172, R12 ;  /* 0x000000aca40c723c */ /* 0x040ff0000004180c */
[----:B------:R-:W-:Y:S01]  /*fb50*/  HMMA.16816.F32.BF16 R16, R164, R174, R16 ;  /* 0x000000aea410723c */ /* 0x000fe20000041810 */
[----:B------:R-:W1:Y:S06]  /*fb60*/  LDSM.16.M88.4 R164, [R134] ;  /* 0x0000000086a4783b */ /* 0x000e6c0000000200 */
[----:B------:R-:W-:Y:S01]  /*fb70*/  LDSM.16.M88.4 R172, [R188+-0x3000] ;  /* 0xffd00000bcac783b */ /* 0x000fe20000000200 */
[C---:B-1----:R-:W-:Y:S08]  /*fb80*/  HMMA.16816.F32.BF16 R4, R160.reuse, R164, R4 ;  /* 0x000000a4a004723c */ /* 0x042ff00000041804 */
[C---:B------:R-:W-:Y:S01]  /*fb90*/  HMMA.16816.F32.BF16 R8, R160.reuse, R166, R8 ;  /* 0x000000a6a008723c */ /* 0x040fe20000041808 */
[----:B------:R-:W1:Y:S07]  /*fba0*/  LDSM.16.M88.4 R164, [R196] ;  /* 0x00000000c4a4783b */ /* 0x000e6e0000000200 */
[C---:B------:R-:W-:Y:S08]  /*fbb0*/  HMMA.16816.F32.BF16 R12, R160.reuse, R168, R12 ;  /* 0x000000a8a00c723c */ /* 0x040ff0000004180c */
[----:B------:R-:W-:Y:S01]  /*fbc0*/  HMMA.16816.F32.BF16 R16, R160, R170, R16 ;  /* 0x000000aaa010723c */ /* 0x000fe20000041810 */
[----:B------:R-:W2:Y:S06]  /*fbd0*/  LDSM.16.M88.4 R160, [R188+-0x2800] ;  /* 0xffd80000bca0783b */ /* 0x000eac0000000200 */
[----:B------:R-:W-:Y:S01]  /*fbe0*/  LDSM.16.M88.4 R168, [R194+0x4000] ;  /* 0x00400000c2a8783b */ /* 0x000fe20000000200 */
[C---:B-1----:R-:W-:Y:S08]  /*fbf0*/  HMMA.16816.F32.BF16 R4, R164.reuse, R172, R4 ;  /* 0x000000aca404723c */ /* 0x042ff00000041804 */
[C---:B------:R-:W-:Y:S01]  /*fc00*/  HMMA.16816.F32.BF16 R8, R164.reuse, R174, R8 ;  /* 0x000000aea408723c */ /* 0x040fe20000041808 */
[----:B------:R-:W1:Y:S07]  /*fc10*/  LDSM.16.M88.4 R172, [R143+0x1000] ;  /* 0x001000008fac783b */ /* 0x000e6e0000000200 */
[C---:B--2---:R-:W-:Y:S08]  /*fc20*/  HMMA.16816.F32.BF16 R12, R164.reuse, R160, R12 ;  /* 0x000000a0a40c723c */ /* 0x044ff0000004180c */
[----:B------:R-:W-:Y:S01]  /*fc30*/  HMMA.16816.F32.BF16 R16, R164, R162, R16 ;  /* 0x000000a2a410723c */ /* 0x000fe20000041810 */
[----:B------:R-:W2:Y:S06]  /*fc40*/  LDSM.16.M88.4 R160, [R143+0x1800] ;  /* 0x001800008fa0783b */ /* 0x000eac0000000200 */
[----:B------:R-:W-:Y:S01]  /*fc50*/  LDSM.16.M88.4 R164, [R195+0x4000] ;  /* 0x00400000c3a4783b */ /* 0x000fe20000000200 */
[C---:B-1----:R-:W-:Y:S08]  /*fc60*/  HMMA.16816.F32.BF16 R4, R168.reuse, R172, R4 ;  /* 0x000000aca804723c */ /* 0x042ff00000041804 */
[C---:B------:R-:W-:Y:S01]  /*fc70*/  HMMA.16816.F32.BF16 R8, R168.reuse, R174, R8 ;  /* 0x000000aea808723c */ /* 0x040fe20000041808 */
[----:B------:R-:W1:Y:S07]  /*fc80*/  LDSM.16.M88.4 R172, [R176] ;  /* 0x00000000b0ac783b */ /* 0x000e6e0000000200 */
[C---:B--2---:R-:W-:Y:S08]  /*fc90*/  HMMA.16816.F32.BF16 R12, R168.reuse, R160, R12 ;  /* 0x000000a0a80c723c */ /* 0x044ff0000004180c */
[----:B------:R-:W-:Y:S01]  /*fca0*/  HMMA.16816.F32.BF16 R16, R168, R162, R16 ;  /* 0x000000a2a810723c */ /* 0x000fe20000041810 */
[----:B------:R-:W2:Y:S06]  /*fcb0*/  LDSM.16.M88.4 R160, [R177] ;  /* 0x00000000b1a0783b */ /* 0x000eac0000000200 */
[----:B------:R-:W-:Y:S06]  /*fcc0*/  LDSM.16.M88.4 R176, [R178] ;  /* 0x00000000b2b0783b */ /* 0x000fec0000000200 */
[----:B------:R-:W3:Y:S01]  /*fcd0*/  LDSM.16.M88.4 R168, [R197+0x4000] ;  /* 0x00400000c5a8783b */ /* 0x000ee20000000200 */
[C---:B-1----:R-:W-:Y:S08]  /*fce0*/  HMMA.16816.F32.BF16 R4, R164.reuse, R172, R4 ;  /* 0x000000aca404723c */ /* 0x042ff00000041804 */
[C---:B------:R-:W-:Y:S01]  /*fcf0*/  HMMA.16816.F32.BF16 R8, R164.reuse, R174, R8 ;  /* 0x000000aea408723c */ /* 0x040fe20000041808 */
[----:B------:R-:W1:Y:S07]  /*fd00*/  LDSM.16.M88.4 R172, [R180] ;  /* 0x00000000b4ac783b */ /* 0x000e6e0000000200 */
[C---:B--2---:R-:W-:Y:S08]  /*fd10*/  HMMA.16816.F32.BF16 R12, R164.reuse, R160, R12 ;  /* 0x000000a0a40c723c */ /* 0x044ff0000004180c */
[----:B------:R-:W-:Y:S01]  /*fd20*/  HMMA.16816.F32.BF16 R16, R164, R162, R16 ;  /* 0x000000a2a410723c */ /* 0x000fe20000041810 */
[----:B------:R-:W-:Y:S06]  /*fd30*/  LDSM.16.M88.4 R160, [R196+0x4000] ;  /* 0x00400000c4a0783b */ /* 0x000fec0000000200 */
[----:B------:R-:W2:Y:S01]  /*fd40*/  LDSM.16.M88.4 R164, [R188+-0x2000] ;  /* 0xffe00000bca4783b */ /* 0x000ea20000000200 */
[C---:B---3--:R-:W-:Y:S08]  /*fd50*/  HMMA.16816.F32.BF16 R4, R168.reuse, R176, R4 ;  /* 0x000000b0a804723c */ /* 0x048ff00000041804 */
[C---:B------:R-:W-:Y:S01]  /*fd60*/  HMMA.16816.F32.BF16 R8, R168.reuse, R178, R8 ;  /* 0x000000b2a808723c */ /* 0x040fe20000041808 */
[----:B------:R-:W3:Y:S07]  /*fd70*/  LDSM.16.M88.4 R176, [R188+-0x1800] ;  /* 0xffe80000bcb0783b */ /* 0x000eee0000000200 */
[C---:B-1----:R-:W-:Y:S08]  /*fd80*/  HMMA.16816.F32.BF16 R12, R168.reuse, R172, R12 ;  /* 0x000000aca80c723c */ /* 0x042ff0000004180c */
[----:B------:R-:W-:Y:S01]  /*fd90*/  HMMA.16816.F32.BF16 R16, R168, R174, R16 ;  /* 0x000000aea810723c */ /* 0x000fe20000041810 */
[----:B------:R-:W-:Y:S06]  /*fda0*/  LDSM.16.M88.4 R168, [R194+0x8000] ;  /* 0x00800000c2a8783b */ /* 0x000fec0000000200 */
[----:B------:R-:W1:Y:S01]  /*fdb0*/  LDSM.16.M88.4 R172, [R143+0x2000] ;  /* 0x002000008fac783b */ /* 0x000e620000000200 */
[C---:B--2---:R-:W-:Y:S08]  /*fdc0*/  HMMA.16816.F32.BF16 R4, R160.reuse, R164, R4 ;  /* 0x000000a4a004723c */ /* 0x044ff00000041804 */
[C---:B------:R-:W-:Y:S01]  /*fdd0*/  HMMA.16816.F32.BF16 R8, R160.reuse, R166, R8 ;  /* 0x000000a6a008723c */ /* 0x040fe20000041808 */
[----:B------:R-:W2:Y:S07]  /*fde0*/  LDSM.16.M88.4 R164, [R143+0x2800] ;  /* 0x002800008fa4783b */ /* 0x000eae0000000200 */
[C---:B---3--:R-:W-:Y:S08]  /*fdf0*/  HMMA.16816.F32.BF16 R12, R160.reuse, R176, R12 ;  /* 0x000000b0a00c723c */ /* 0x048ff0000004180c */
[----:B------:R-:W-:Y:S01]  /*fe00*/  HMMA.16816.F32.BF16 R16, R160, R178, R16 ;  /* 0x000000b2a010723c */ /* 0x000fe20000041810 */
[----:B------:R-:W-:Y:S06]  /*fe10*/  LDSM.16.M88.4 R176, [R181] ;  /* 0x00000000b5b0783b */ /* 0x000fec0000000200 */
[----:B------:R-:W3:Y:S01]  /*fe20*/  LDSM.16.M88.4 R160, [R195+0x8000] ;  /* 0x00800000c3a0783b */ /* 0x000ee20000000200 */
[C---:B-1----:R-:W-:Y:S08]  /*fe30*/  HMMA.16816.F32.BF16 R4, R168.reuse, R172, R4 ;  /* 0x000000aca804723c */ /* 0x042ff00000041804 */
[C---:B------:R-:W-:Y:S01]  /*fe40*/  HMMA.16816.F32.BF16 R8, R168.reuse, R174, R8 ;  /* 0x000000aea808723c */ /* 0x040fe20000041808 */
[----:B------:R-:W1:Y:S07]  /*fe50*/  LDSM.16.M88.4 R172, [R182] ;  /* 0x00000000b6ac783b */ /* 0x000e6e0000000200 */
[C---:B--2---:R-:W-:Y:S08]  /*fe60*/  HMMA.16816.F32.BF16 R12, R168.reuse, R164, R12 ;  /* 0x000000a4a80c723c */ /* 0x044ff0000004180c */
[----:B------:R-:W-:Y:S01]  /*fe70*/  HMMA.16816.F32.BF16 R16, R168, R166, R16 ;  /* 0x000000a6a810723c */ /* 0x000fe20000041810 */
[----:B------:R-:W-:Y:S06]  /*fe80*/  LDSM.16.M88.4 R168, [R183] ;  /* 0x00000000b7a8783b */ /* 0x000fec0000000200 */
[----:B------:R-:W2:Y:S06]  /*fe90*/  LDSM.16.M88.4 R164, [R197+0x8000] ;  /* 0x00800000c5a4783b */ /* 0x000eac0000000200 */
[----:B------:R-:W4:Y:S01]  /*fea0*/  LDSM.16.M88.4 R180, [R184] ;  /* 0x00000000b8b4783b */ /* 0x000f220000000200 */
[C---:B---3--:R-:W-:Y:S08]  /*feb0*/  HMMA.16816.F32.BF16 R4, R160.reuse, R176, R4 ;  /* 0x000000b0a004723c */ /* 0x048ff00000041804 */
[C---:B------:R-:W-:Y:S01]  /*fec0*/  HMMA.16816.F32.BF16 R8, R160.reuse, R178, R8 ;  /* 0x000000b2a008723c */ /* 0x040fe20000041808 */
[----:B------:R-:W-:Y:S07]  /*fed0*/  LDSM.16.M88.4 R176, [R188+-0x800] ;  /* 0xfff80000bcb0783b */ /* 0x000fee0000000200 */
[C---:B-1----:R-:W-:Y:S08]  /*fee0*/  HMMA.16816.F32.BF16 R12, R160.reuse, R172, R12 ;  /* 0x000000aca00c723c */ /* 0x042ff0000004180c */
[----:B------:R-:W-:Y:S01]  /*fef0*/  HMMA.16816.F32.BF16 R16, R160, R174, R16 ;  /* 0x000000aea010723c */ /* 0x000fe20000041810 */
[----:B------:R-:W-:Y:S06]  /*ff00*/  LDSM.16.M88.4 R160, [R196+0x8000] ;  /* 0x00800000c4a0783b */ /* 0x000fec0000000200 */
[----:B------:R-:W1:Y:S01]  /*ff10*/  LDSM.16.M88.4 R172, [R188+-0x1000] ;  /* 0xfff00000bcac783b */ /* 0x000e620000000200 */
[C---:B--2---:R-:W-:Y:S08]  /*ff20*/  HMMA.16816.F32.BF16 R4, R164.reuse, R168, R4 ;  /* 0x000000a8a404723c */ /* 0x044ff00000041804 */
[C---:B------:R-:W-:Y:S01]  /*ff30*/  HMMA.16816.F32.BF16 R8, R164.reuse, R170, R8 ;  /* 0x000000aaa408723c */ /* 0x040fe20000041808 */
[----:B------:R-:W-:Y:S07]  /*ff40*/  LDSM.16.M88.4 R168, [R143+0x3000] ;  /* 0x003000008fa8783b */ /* 0x000fee0000000200 */
[C---:B----4-:R-:W-:Y:S08]  /*ff50*/  HMMA.16816.F32.BF16 R12, R164.reuse, R180, R12 ;  /* 0x000000b4a40c723c */ /* 0x050ff0000004180c */
[----:B------:R-:W-:Y:S01]  /*ff60*/  HMMA.16816.F32.BF16 R16, R164, R182, R16 ;  /* 0x000000b6a410723c */ /* 0x000fe20000041810 */
[----:B------:R-:W2:Y:S06]  /*ff70*/  LDSM.16.M88.4 R164, [R194+0xc000] ;  /* 0x00c00000c2a4783b */ /* 0x000eac0000000200 */
[----:B------:R-:W3:Y:S01]  /*ff80*/  LDSM.16.M88.4 R180, [R143+0x3800] ;  /* 0x003800008fb4783b */ /* 0x000ee20000000200 */
[C---:B-1----:R-:W-:Y:S08]  /*ff90*/  HMMA.16816.F32.BF16 R4, R160.reuse, R172, R4 ;  /* 0x000000aca004723c */ /* 0x042ff00000041804 */
[C---:B------:R-:W-:Y:S01]  /*ffa0*/  HMMA.16816.F32.BF16 R8, R160.reuse, R174, R8 ;  /* 0x000000aea008723c */ /* 0x040fe20000041808 */
[----:B------:R-:W-:Y:S07]  /*ffb0*/  LDSM.16.M88.4 R172, [R185] ;  /* 0x00000000b9ac783b */ /* 0x000fee0000000200 */
[C---:B------:R-:W-:Y:S08]  /*ffc0*/  HMMA.16816.F32.BF16 R12, R160.reuse, R176, R12 ;  /* 0x000000b0a00c723c */ /* 0x040ff0000004180c */
[----:B------:R-:W-:Y:S01]  /*ffd0*/  HMMA.16816.F32.BF16 R16, R160, R178, R16 ;  /* 0x000000b2a010723c */ /* 0x000fe20000041810 */
[----:B------:R-:W1:Y:S06]  /*ffe0*/  LDSM.16.M88.4 R160, [R195+0xc000] ;  /* 0x00c00000c3a0783b */ /* 0x000e6c0000000200 */
[----:B------:R-:W4:Y:S01]  /*fff0*/  LDSM.16.M88.4 R176, [R186] ;  /* 0x00000000bab0783b */ /* 0x000f220000000200 */
[C---:B--2---:R-:W-:Y:S08]  /*10000*/  HMMA.16816.F32.BF16 R4, R164.reuse, R168, R4 ;  /* 0x000000a8a404723c */ /* 0x044ff00000041804 */
[C---:B------:R-:W-:Y:S01]  /*10010*/  HMMA.16816.F32.BF16 R8, R164.reuse, R170, R8 ;  /* 0x000000aaa408723c */ /* 0x040fe20000041808 */
[----:B------:R-:W-:Y:S06]  /*10020*/  LDSM.16.M88.4 R168, [R187] ;  /* 0x00000000bba8783b */ /* 0x000fec0000000200 */
[----:B------:R-:W-:Y:S01]  /*10030*/  LDSM.16.M88.4 R184, [R188] ;  /* 0x00000000bcb8783b */ /* 0x000fe20000000200 */
[C---:B---3--:R-:W-:Y:S08]  /*10040*/  HMMA.16816.F32.BF16 R12, R164.reuse, R180, R12 ;  /* 0x000000b4a40c723c */ /* 0x048ff0000004180c */
[----:B------:R-:W-:Y:S01]  /*10050*/  HMMA.16816.F32.BF16 R16, R164, R182, R16 ;  /* 0x000000b6a410723c */ /* 0x000fe20000041810 */
[----:B------:R-:W2:Y:S06]  /*10060*/  LDSM.16.M88.4 R164, [R197+0xc000] ;  /* 0x00c00000c5a4783b */ /* 0x000eac0000000200 */
[----:B------:R-:W-:Y:S01]  /*10070*/  LDSM.16.M88.4 R180, [R196+0xc000] ;  /* 0x00c00000c4b4783b */ /* 0x000fe20000000200 */
[C---:B-1----:R-:W-:Y:S08]  /*10080*/  HMMA.16816.F32.BF16 R4, R160.reuse, R172, R4 ;  /* 0x000000aca004723c */ /* 0x042ff00000041804 */
[C---:B------:R-:W-:Y:S01]  /*10090*/  HMMA.16816.F32.BF16 R8, R160.reuse, R174, R8 ;  /* 0x000000aea008723c */ /* 0x040fe20000041808 */
[----:B------:R-:W1:Y:S07]  /*100a0*/  LDSM.16.M88.4 R172, [R193] ;  /* 0x00000000c1ac783b */ /* 0x000e6e0000000200 */
[C---:B----4-:R-:W-:Y:S08]  /*100b0*/  HMMA.16816.F32.BF16 R12, R160.reuse, R176, R12 ;  /* 0x000000b0a00c723c */ /* 0x050ff0000004180c */
[----:B------:R-:W-:Y:S01]  /*100c0*/  HMMA.16816.F32.BF16 R16, R160, R178, R16 ;  /* 0x000000b2a010723c */ /* 0x000fe20000041810 */
[----:B------:R-:W3:Y:S01]  /*100d0*/  LDSM.16.M88.4 R160, [R188+0x800] ;  /* 0x00080000bca0783b */ /* 0x000ee20000000200 */
[----:B------:R-:W-:Y:S05]  /*100e0*/  DEPBAR.LE SB0, 0x0 ;  /* 0x000080000000791a */ /* 0x000fea0000000000 */
[----:B------:R-:W-:Y:S01]  /*100f0*/  BAR.SYNC.DEFER_BLOCKING 0x0 ;  /* 0x0000000000007b1d */ /* 0x000fe20000010000 */
[C---:B--2---:R-:W-:Y:S08]  /*10100*/  HMMA.16816.F32.BF16 R4, R164.reuse, R168, R4 ;  /* 0x000000a8a404723c */ /* 0x044ff00000041804 */
[C---:B------:R-:W-:Y:S08]  /*10110*/  HMMA.16816.F32.BF16 R8, R164.reuse, R170, R8 ;  /* 0x000000aaa408723c */ /* 0x040ff00000041808 */
[C---:B-1----:R-:W-:Y:S08]  /*10120*/  HMMA.16816.F32.BF16 R12, R164.reuse, R172, R12 ;  /* 0x000000aca40c723c */ /* 0x042ff0000004180c */
[----:B------:R-:W-:Y:S08]  /*10130*/  HMMA.16816.F32.BF16 R16, R164, R174, R16 ;  /* 0x000000aea410723c */ /* 0x000ff00000041810 */
[C---:B------:R-:W-:Y:S08]  /*10140*/  HMMA.16816.F32.BF16 R4, R180.reuse, R184, R4 ;  /* 0x000000b8b404723c */ /* 0x040ff00000041804 */
[C---:B------:R-:W-:Y:S08]  /*10150*/  HMMA.16816.F32.BF16 R8, R180.reuse, R186, R8 ;  /* 0x000000bab408723c */ /* 0x040ff00000041808 */
[C---:B---3--:R-:W-:Y:S08]  /*10160*/  HMMA.16816.F32.BF16 R12, R180.reuse, R160, R12 ;  /* 0x000000a0b40c723c */ /* 0x048ff0000004180c */
[----:B------:R-:W-:Y:S01]  /*10170*/  FMUL.FTZ R0, R4, c[0x0][0x320] ;  /* 0x0000c80004007a20 */ /* 0x000fe20000410000 */
[----:B------:R-:W-:Y:S03]  /*10180*/  HMMA.16816.F32.BF16 R16, R180, R162, R16 ;  /* 0x000000a2b410723c */ /* 0x000fe60000041810 */
[----:B------:R1:W2:Y:S02]  /*10190*/  MUFU.TANH R168, R0 ;  /* 0x0000000000a87308 */ /* 0x0002a40000002400 */
[----:B-1----:R-:W-:Y:S08]  /*101a0*/  FMUL.FTZ R0, R5, c[0x0][0x320] ;  /* 0x0000c80005007a20 */ /* 0x002ff00000410000 */
[----:B------:R1:W3:Y:S02]  /*101b0*/  MUFU.TANH R167, R0 ;  /* 0x0000000000a77308 */ /* 0x0002e40000002400 */
[----:B-1----:R-:W-:Y:S08]  /*101c0*/  FMUL.FTZ R0, R6, c[0x0][0x320] ;  /* 0x0000c80006007a20 */ /* 0x002ff00000410000 */
[----:B------:R1:W4:Y:S02]  /*101d0*/  MUFU.TANH R169, R0 ;  /* 0x0000000000a97308 */ /* 0x0003240000002400 */
[----:B-1----:R-:W-:Y:S08]  /*101e0*/  FMUL.FTZ R0, R7, c[0x0][0x320] ;  /* 0x0000c80007007a20 */ /* 0x002ff00000410000 */
[----:B------:R1:W1:Y:S02]  /*101f0*/  MUFU.TANH R170, R0 ;  /* 0x0000000000aa7308 */ /* 0x0002640000002400 */
        /* <DEDUP_REMOVED lines=23> */
[----:B------:R1:W1:Y:S01]  /*10370*/  MUFU.TANH R10, R0 ;  /* 0x00000000000a7308 */ /* 0x0002620000002400 */
[----:B------:R-:W-:-:S05]  /*10380*/  @!P0 BRA `(.L_x_269) ;  /* 0x0000031000008947 */ /* 0x000fca0003800000 */
[----:B-1234-:R-:W-:Y:S01]  /*10390*/  IMAD.MOV.U32 R0, RZ, RZ, 0x1 ;  /* 0x00000001ff007424 */ /* 0x01efe200078e00ff */
[----:B------:R-:W-:Y:S01]  /*103a0*/  ISETP.GT.AND P0, PT, R218, 0x1f, PT ;  /* 0x0000001fda00780c */ /* 0x000fe20003f04270 */
[----:B------:R-:W-:Y:S02]  /*103b0*/  IMAD R2, R201, 0x20, R226 ;  /* 0x00000020c9027824 */ /* 0x000fe400078e02e2 */
[----:B------:R-:W-:Y:S01]  /*103c0*/  IMAD.MOV.U32 R202, RZ, RZ, RZ ;  /* 0x000000ffffca7224 */ /* 0x000fe200078e00ff */
[----:B------:R-:W-:Y:S02]  /*103d0*/  ISETP.NE.AND P1, PT, R0, c[0x0][0x2b8], PT ;  /* 0x0000ae0000007a0c */ /* 0x000fe40003f25270 */
[----:B------:R-:W-:Y:S05]  /*103e0*/  IADD3 R2, R2, -0x20, R218 ;  /* 0xffffffe002027810 */ /* 0x000fea0007ffe0da */
[----:B------:R-:W-:Y:S06]  /*103f0*/  IMAD.MOV.U32 R0, RZ, RZ, R2 ;  /* 0x000000ffff007224 */ /* 0x000fec00078e0002 */
[----:B------:R-:W-:Y:S05]  /*10400*/  @P1 IMAD.HI.U32 R3, R2, c[0x0][0x2bc], RZ ;  /* 0x0000af0002031a27 */ /* 0x000fea00078e00ff */
[----:B------:R-:W-:Y:S04]  /*10410*/  @P1 SHF.R.U32.HI R0, RZ, c[0x0][0x2c0], R3 ;  /* 0x0000b000ff001a19 */ /* 0x000fe80000011603 */
[C---:B------:R-:W-:Y:S01]  /*10420*/  @!P0 IADD3 R3, P1, R0.reuse, R222, RZ ;  /* 0x000000de00038210 */ /* 0x040fe20007f3e0ff */
[----:B------:R-:W-:Y:S03]  /*10430*/  IMAD.MOV R4, RZ, RZ, -R0 ;  /* 0x000000ffff047224 */ /* 0x000fe600078e0a00 */
[----:B------:R-:W-:Y:S01]  /*10440*/  @!P0 LEA.HI.X.SX32 R0, R0, R225, 0x1, P1 ;  /* 0x000000e100008211 */ /* 0x000fe200008f0eff */
[----:B------:R-:W-:Y:S01]  /*10450*/  IMAD R203, R4, c[0x0][0x2b8], R2 ;  /* 0x0000ae0004cb7a24 */ /* 0x000fe200078e0202 */
[C---:B------:R-:W-:Y:S04]  /*10460*/  @!P0 LEA R2, P1, R3.reuse, c[0x0][0x2a0], 0x2 ;  /* 0x0000a80003028a11 */ /* 0x040fe800078210ff */
[----:B------:R-:W-:Y:S02]  /*10470*/  @!P0 LEA.HI.X R3, R3, c[0x0][0x2a4], R0, 0x2, P1 ;  /* 0x0000a90003038a11 */ /* 0x000fe400008f1400 */
[----:B------:R-:W-:Y:S03]  /*10480*/  SHF.R.S32.HI R0, RZ, 0x1f, R203 ;  /* 0x0000001fff007819 */ /* 0x000fe600000114cb */
[----:B------:R1:W2:Y:S02]  /*10490*/  @!P0 LDG.E R202, [R2.64] ;  /* 0x0000000802ca8981 */ /* 0x0002a4000c1e1900 */
[----:B------:R-:W-:Y:S04]  /*104a0*/  IMAD R0, R0, c[0x0][0x1e0], RZ ;  /* 0x0000780000007a24 */ /* 0x000fe800078e02ff */
[C---:B------:R-:W-:Y:S02]  /*104b0*/  IMAD R0, R203.reuse, c[0x0][0x1e4], R0 ;  /* 0x00007900cb007a24 */ /* 0x040fe400078e0200 */
[----:B-1----:R-:W-:Y:S04]  /*104c0*/  IMAD.WIDE.U32 R2, R203, c[0x0][0x1e0], RZ ;  /* 0x00007800cb027a25 */ /* 0x002fe800078e00ff */
[----:B------:R-:W-:Y:S01]  /*104d0*/  IMAD.IADD R3, R3, 0x1, R0 ;  /* 0x0000000103037824 */ /* 0x000fe200078e0200 */
[----:B--2---:R-:W-:Y:S03]  /*104e0*/  SHF.R.S32.HI R0, RZ, 0x1f, R202 ;  /* 0x0000001fff007819 */ /* 0x004fe600000114ca */
[----:B------:R-:W-:Y:S04]  /*104f0*/  IMAD.WIDE.U32 R2, R202, c[0x0][0x1f0], R2 ;  /* 0x00007c00ca027a25 */ /* 0x000fe800078e0002 */
[----:B------:R-:W-:Y:S01]  /*10500*/  IMAD R4, R0, c[0x0][0x1f0], RZ ;  /* 0x00007c0000047a24 */ /* 0x000fe200078e02ff */
[----:B------:R-:W-:Y:S03]  /*10510*/  IADD3 R0, P0, R220, R2, RZ ;  /* 0x00000002dc007210 */ /* 0x000fe60007f1e0ff */
[----:B------:R-:W-:Y:S05]  /*10520*/  IMAD R4, R202, c[0x0][0x1f4], R4 ;  /* 0x00007d00ca047a24 */ /* 0x000fea00078e0204 */
[----:B------:R-:W-:Y:S02]  /*10530*/  IADD3.X R2, R224, R3, R4, P0, !PT ;  /* 0x00000003e0027210 */ /* 0x000fe400007fe404 */
[C---:B------:R-:W-:Y:S04]  /*10540*/  LEA R5, P0, R0.reuse, c[0x0][0x1c8], 0x1 ;  /* 0x0000720000057a11 */ /* 0x040fe800078008ff */
[----:B------:R-:W-:Y:S01]  /*10550*/  LEA.HI.X R0, R0, c[0x0][0x1cc], R2, 0x1, P0 ;  /* 0x0000730000007a11 */ /* 0x000fe200000f0c02 */
[----:B------:R-:W-:-:S06]  /*10560*/  BRA.DIV ~URZ, `(.L_x_270) ;  /* 0x000077727f007947 */ /* 0x000fcc000b800000 */
[----:B------:R1:W2:Y:S02]  /*10570*/  SHFL.IDX PT, R4, R0, RZ, 0x181f ;  /* 0x00181fff00047589 */ /* 0x0002a400000e0000 */
.L_x_348:
[----:B------:R-:W-:-:S05]  /*10580*/  BRA.DIV ~URZ, `(.L_x_271) ;  /* 0x000077c27f007947 */ /* 0x000fca000b800000 */
[----:B-1----:R1:W3:Y:S02]  /*10590*/  SHFL.IDX PT, R0, R5, RZ, 0x181f ;  /* 0x00181fff05007589 */ /* 0x0022e400000e0000 */
.L_x_349:
[----:B------:R-:W-:Y:S02]  /*105a0*/  LOP3.LUT P1, RZ, R207, 0x1, RZ, 0xc0, !PT ;  /* 0x00000001cfff7812 */ /* 0x000fe4000782c0ff */
[C---:B---3--:R-:W-:Y:S04]  /*105b0*/  LEA R2, P0, R132.reuse, R0, 0x1 ;  /* 0x0000000084027211 */ /* 0x048fe800078008ff */
[----:B--2---:R-:W-:Y:S07]  /*105c0*/  LEA.HI.X R3, R132, R4, R133, 0x1, P0 ;  /* 0x0000000484037211 */ /* 0x004fee00000f0c85 */
[----:B------:R-:W-:Y:S01]  /*105d0*/  @!PT LDS RZ, [RZ] ;  /* 0x00000000fffff984 */ /* 0x000fe20000000800 */
[----:B------:R-:W-:Y:S01]  /*105e0*/  @!PT LDS RZ, [RZ] ;  /* 0x00000000fffff984 */ /* 0x000fe20000000800 */
[----:B------:R-:W-:Y:S01]  /*105f0*/  @!PT LDS RZ, [RZ] ;  /* 0x00000000fffff984 */ /* 0x000fe20000000800 */
[----:B------:R2:W-:Y:S02]  /*10600*/  LDGSTS.E.BYPASS.LTC128B.128 [R198+0xc080], [R2.64], !P1 ;  /* 0x0c08000002c67fae */ /* 0x0005e4000c901d48 */
[C---:B--2---:R-:W-:Y:S04]  /*10610*/  LEA R2, P0, R204.reuse, R0, 0x1 ;  /* 0x00000000cc027211 */ /* 0x044fe800078008ff */
[----:B------:R-:W-:Y:S02]  /*10620*/  LEA.HI.X R3, R204, R4, R209, 0x1, P0 ;  /* 0x00000004cc037211 */ /* 0x000fe400000f0cd1 */
[C---:B------:R-:W-:Y:S03]  /*10630*/  LEA R6, P0, R199.reuse, R0, 0x1 ;  /* 0x00000000c7067211 */ /* 0x040fe600078008ff */
[----:B------:R2:W-:Y:S01]  /*10640*/  LDGSTS.E.BYPASS.LTC128B.128 [R198+0xd080], [R2.64], !P3 ;  /* 0x0d08000002c67fae */ /* 0x0005e2000d901d48 */
[----:B------:R-:W-:Y:S05]  /*10650*/  LEA.HI.X R7, R199, R4, R211, 0x1, P0 ;  /* 0x00000004c7077211 */ /* 0x000fea00000f0cd3 */
[----:B------:R3:W-:Y:S01]  /*10660*/  LDGSTS.E.BYPASS.LTC128B.128 [R198+0xe080], [R6.64], !P4 ;  /* 0x0e08000006c67fae */ /* 0x0007e2000e101d48 */
[C---:B--2---:R-:W-:Y:S04]  /*10670*/  LEA R2, P0, R200.reuse, R0, 0x1 ;  /* 0x00000000c8027211 */ /* 0x044fe800078008ff */
[----:B------:R-:W-:Y:S05]  /*10680*/  LEA.HI.X R3, R200, R4, R210, 0x1, P0 ;  /* 0x00000004c8037211 */ /* 0x000fea00000f0cd2 */
[----:B------:R3:W-:Y:S04]  /*10690*/  LDGSTS.E.BYPASS.LTC128B.128 [R198+0xf080], [R2.64], !P5 ;  /* 0x0f08000002c67fae */ /* 0x0007e8000e901d48 */
.L_x_269:
[----:B--234-:R-:W-:Y:S05]  /*106a0*/  BSYNC B0 ;  /* 0x0000000000007941 */ /* 0x01cfea0003800000 */
.L_x_268:
[----:B------:R-:W-:Y:S01]  /*106b0*/  FMNMX.FTZ R2, R168, R136, !PT ;  /* 0x00000088a8027209 */ /* 0x000fe20007810000 */
[----:B------:R-:W0:Y:S01]  /*106c0*/  LDGDEPBAR ;  /* 0x00000000000079af */ /* 0x000e220000000000 */
        /* <DEDUP_REMOVED lines=16> */
[----:B------:R-:W1:Y:S02]  /*107d0*/  SHFL.BFLY PT, R0, R4, 0x2, 0x1f ;  /* 0x0c401f0004007f89 */ /* 0x000e6400000e0000 */
[----:B-1----:R-:W-:Y:S05]  /*107e0*/  FMNMX.FTZ R0, R4, R0, !PT ;  /* 0x0000000004007209 */ /* 0x002fea0007810000 */
[----:B------:R-:W1:Y:S02]  /*107f0*/  SHFL.BFLY PT, R2, R0, 0x1, 0x1f ;  /* 0x0c201f0000027f89 */ /* 0x000e6400000e0000 */
[----:B-1----:R-:W-:Y:S02]  /*10800*/  FMNMX.FTZ R134, R0, R2, !PT ;  /* 0x0000000200867209 */ /* 0x002fe40007810000 */
[----:B------:R-:W1:Y:S02]  /*10810*/  SHFL.BFLY PT, R0, R5, 0x2, 0x1f ;  /* 0x0c401f0005007f89 */ /* 0x000e6400000e0000 */
[----:B-1----:R-:W-:Y:S05]  /*10820*/  FMNMX.FTZ R4, R5, R0, !PT ;  /* 0x0000000005047209 */ /* 0x002fea0007810000 */
[----:B------:R1:W2:Y:S02]  /*10830*/  SHFL.BFLY PT, R0, R4, 0x1, 0x1f ;  /* 0x0c201f0004007f89 */ /* 0x0002a400000e0000 */
.L_x_350:
[----:B--2---:R-:W-:Y:S01]  /*10840*/  FMNMX.FTZ R3, R0, R4, !PT ;  /* 0x0000000400037209 */ /* 0x004fe20007810000 */
[C---:B------:R-:W-:Y:S01]  /*10850*/  FADD.FTZ R0, -R134.reuse, R136 ;  /* 0x0000008886007221 */ /* 0x040fe20000010100 */
[----:B------:R-:W-:Y:S01]  /*10860*/  WARPSYNC 0xffffffff ;  /* 0xffffffff00007948 */ /* 0x000fe20003800000 */
[----:B-1----:R-:W-:Y:S01]  /*10870*/  FMUL.FTZ R4, R134, c[0x0][0x2d0] ;  /* 0x0000b40086047a20 */ /* 0x002fe20000410000 */
[----:B------:R-:W-:Y:S01]  /*10880*/  ISETP.GT.AND P0, PT, R201, R213, PT ;  /* 0x000000d5c900720c */ /* 0x000fe20003f04270 */
[----:B------:R-:W-:Y:S02]  /*10890*/  FMUL.FTZ R0, R0, c[0x0][0x2d0] ;  /* 0x0000b40000007a20 */ /* 0x000fe40000410000 */
[--C-:B------:R-:W-:Y:S02]  /*108a0*/  FFMA.FTZ R171, R9, c[0x0][0x2d0], -R4.reuse ;  /* 0x0000b40009ab7a23 */ /* 0x100fe40000010804 */
[----:B------:R1:W-:Y:S01]  /*108b0*/  MUFU.EX2 R2, R0 ;  /* 0x0000000000027308 */ /* 0x0003e20000000800 */
[--C-:B------:R-:W-:Y:S02]  /*108c0*/  FFMA.FTZ R7, R168, c[0x0][0x2d0], -R4.reuse ;  /* 0x0000b400a8077a23 */ /* 0x100fe40000010804 */
[--C-:B------:R-:W-:Y:S02]  /*108d0*/  FFMA.FTZ R6, R167, c[0x0][0x2d0], -R4.reuse ;  /* 0x0000b400a7067a23 */ /* 0x100fe40000010804 */
[--C-:B------:R-:W-:Y:S02]  /*108e0*/  FFMA.FTZ R167, R8, c[0x0][0x2d0], -R4.reuse ;  /* 0x0000b40008a77a23 */ /* 0x100fe40000010804 */
[--C-:B------:R-:W-:Y:S02]  /*108f0*/  FFMA.FTZ R5, R164, c[0x0][0x2d0], -R4.reuse ;  /* 0x0000b400a4057a23 */ /* 0x100fe40000010804 */
[--C-:B------:R-:W-:Y:S01]  /*10900*/  FFMA.FTZ R172, R12, c[0x0][0x2d0], -R4.reuse ;  /* 0x0000b4000cac7a23 */ /* 0x100fe20000010804 */
[----:B------:R-:W-:Y:S01]  /*10910*/  MUFU.EX2 R8, R7 ;  /* 0x0000000700087308 */ /* 0x000fe20000000800 */
[--C-:B------:R-:W-:Y:S09]  /*10920*/  FFMA.FTZ R173, R160, c[0x0][0x2d0], -R4.reuse ;  /* 0x0000b400a0ad7a23 */ /* 0x100ff20000010804 */
[----:B------:R-:W-:Y:S01]  /*10930*/  MUFU.EX2 R7, R6 ;  /* 0x0000000600077308 */ /* 0x000fe20000000800 */
[----:B-1----:R-:W-:Y:S09]  /*10940*/  FFMA.FTZ R0, R161, c[0x0][0x2d0], -R4 ;  /* 0x0000b400a1007a23 */ /* 0x002ff20000010804 */
[----:B------:R1:W-:Y:S10]  /*10950*/  MUFU.EX2 R9, R0 ;  /* 0x0000000000097308 */ /* 0x0003f40000000800 */
[----:B------:R-:W-:Y:S01]  /*10960*/  MUFU.EX2 R12, R5 ;  /* 0x00000005000c7308 */ /* 0x000fe20000000800 */
[----:B-1----:R-:W-:Y:S04]  /*10970*/  FADD.FTZ R0, -R3, R137 ;  /* 0x0000008903007221 */ /* 0x002fe80000010100 */
[----:B------:R-:W-:Y:S06]  /*10980*/  FMUL.FTZ R0, R0, c[0x0][0x2d0] ;  /* 0x0000b40000007a20 */ /* 0x000fec0000410000 */
[----:B------:R-:W1:Y:S02]  /*10990*/  MUFU.EX2 R0, R0 ;  /* 0x0000000000007308 */ /* 0x000e640000000800 */
[----:B-1----:R-:W-:Y:S01]  /*109a0*/  FMUL.FTZ R18, R0, R146 ;  /* 0x0000009200127220 */ /* 0x002fe20000410000 */
[----:B------:R-:W-:Y:S01]  /*109b0*/  F2FP.BF16.PACK_AB R160, R7, R8 ;  /* 0x0000000807a0723e */ /* 0x000fe200000010ff */
[C---:B------:R-:W-:Y:S01]  /*109c0*/  FFMA.FTZ R4, R2.reuse, R206, R8 ;  /* 0x000000ce02047223 */ /* 0x040fe20000010008 */
[----:B------:R-:W-:Y:S01]  /*109d0*/  F2FP.BF16.PACK_AB R162, R9, R12 ;  /* 0x0000000c09a2723e */ /* 0x000fe200000010ff */
[C---:B------:R-:W-:Y:S02]  /*109e0*/  FMUL.FTZ R16, R2.reuse, R144 ;  /* 0x0000009002107220 */ /* 0x040fe40000410000 */
[----:B------:R-:W-:Y:S02]  /*109f0*/  FMUL.FTZ R17, R2, R145 ;  /* 0x0000009102117220 */ /* 0x000fe40000410000 */
[----:B------:R-:W-:Y:S02]  /*10a00*/  FMUL.FTZ R19, R0, R147 ;  /* 0x0000009300137220 */ /* 0x000fe40000410000 */
[----:B------:R-:W1:Y:S01]  /*10a10*/  LDSM.16.MT88.4 R144, [R189] ;  /* 0x00000000bd90783b */ /* 0x000e620000004200 */
[----:B------:R-:W-:Y:S02]  /*10a20*/  FADD.FTZ R6, R7, R4 ;  /* 0x0000000407067221 */ /* 0x000fe40000010000 */
[----:B------:R-:W-:Y:S02]  /*10a30*/  FMUL.FTZ R4, R3, c[0x0][0x2d0] ;  /* 0x0000b40003047a20 */ /* 0x000fe40000410000 */
[----:B------:R-:W-:Y:S02]  /*10a40*/  FADD.FTZ R6, R12, R6 ;  /* 0x000000060c067221 */ /* 0x000fe40000010000 */
[--C-:B------:R-:W-:Y:S02]  /*10a50*/  FFMA.FTZ R5, R169, c[0x0][0x2d0], -R4.reuse ;  /* 0x0000b400a9057a23 */ /* 0x100fe40000010804 */
[--C-:B------:R-:W-:Y:S02]  /*10a60*/  FFMA.FTZ R7, R170, c[0x0][0x2d0], -R4.reuse ;  /* 0x0000b400aa077a23 */ /* 0x100fe40000010804 */
[--C-:B------:R-:W-:Y:S01]  /*10a70*/  FFMA.FTZ R136, R166, c[0x0][0x2d0], -R4.reuse ;  /* 0x0000b400a6887a23 */ /* 0x100fe20000010804 */
[----:B------:R2:W3:Y:S01]  /*10a80*/  MUFU.EX2 R161, R5 ;  /* 0x0000000500a17308 */ /* 0x0004e20000000800 */
[--C-:B------:R-:W-:Y:S02]  /*10a90*/  FFMA.FTZ R137, R165, c[0x0][0x2d0], -R4.reuse ;  /* 0x0000b400a5897a23 */ /* 0x100fe40000010804 */
[--C-:B------:R-:W-:Y:S02]  /*10aa0*/  FFMA.FTZ R166, R11, c[0x0][0x2d0], -R4.reuse ;  /* 0x0000b4000ba67a23 */ /* 0x100fe40000010804 */
[--C-:B------:R-:W-:Y:S02]  /*10ab0*/  FFMA.FTZ R168, R10, c[0x0][0x2d0], -R4.reuse ;  /* 0x0000b4000aa87a23 */ /* 0x100fe40000010804 */
[--C-:B------:R-:W-:Y:S02]  /*10ac0*/  FFMA.FTZ R165, R14, c[0x0][0x2d0], -R4.reuse ;  /* 0x0000b4000ea57a23 */ /* 0x100fe40000010804 */
[----:B------:R-:W-:Y:S01]  /*10ad0*/  FMUL.FTZ R14, R0, R150 ;  /* 0x00000096000e7220 */ /* 0x000fe20000410000 */
[----:B------:R-:W-:Y:S01]  /*10ae0*/  MUFU.EX2 R174, R137 ;  /* 0x0000008900ae7308 */ /* 0x000fe20000000800 */
[----:B------:R-:W-:Y:S02]  /*10af0*/  FFMA.FTZ R164, R13, c[0x0][0x2d0], -R4 ;  /* 0x0000b4000da47a23 */ /* 0x000fe40000010804 */
[C---:B------:R-:W-:Y:S02]  /*10b00*/  FMUL.FTZ R4, R2.reuse, R156 ;  /* 0x0000009c02047220 */ /* 0x040fe40000410000 */
[----:B------:R-:W-:Y:S02]  /*10b10*/  FADD.FTZ R169, R9, R6 ;  /* 0x0000000609a97221 */ /* 0x000fe40000010000 */
[----:B------:R-:W-:Y:S02]  /*10b20*/  FMUL.FTZ R13, R2, R149 ;  /* 0x00000095020d7220 */ /* 0x000fe40000410000 */
[----:B------:R-:W-:Y:S01]  /*10b30*/  FMUL.FTZ R6, R0, R158 ;  /* 0x0000009e00067220 */ /* 0x000fe20000410000 */
[----:B------:R-:W4:Y:S01]  /*10b40*/  MUFU.EX2 R156, R7 ;  /* 0x00000007009c7308 */ /* 0x000f220000000800 */
[C---:B------:R-:W-:Y:S02]  /*10b50*/  FMUL.FTZ R8, R2.reuse, R152 ;  /* 0x0000009802087220 */ /* 0x040fe40000410000 */
[C---:B------:R-:W-:Y:S02]  /*10b60*/  FMUL.FTZ R9, R2.reuse, R153 ;  /* 0x0000009902097220 */ /* 0x040fe40000410000 */
[----:B--2---:R-:W-:Y:S02]  /*10b70*/  FMUL.FTZ R5, R2, R157 ;  /* 0x0000009d02057220 */ /* 0x004fe40000410000 */
[C---:B---3--:R-:W-:Y:S02]  /*10b80*/  FFMA.FTZ R149, R0.reuse, R205, R161 ;  /* 0x000000cd00957223 */ /* 0x048fe400000100a1 */
[C---:B------:R-:W-:Y:S01]  /*10b90*/  FMUL.FTZ R10, R0.reuse, R154 ;  /* 0x0000009a000a7220 */ /* 0x040fe20000410000 */
[----:B------:R-:W2:Y:S01]  /*10ba0*/  MUFU.EX2 R150, R136 ;  /* 0x0000008800967308 */ /* 0x000ea20000000800 */
[----:B------:R-:W-:Y:S02]  /*10bb0*/  FMUL.FTZ R11, R0, R155 ;  /* 0x0000009b000b7220 */ /* 0x000fe40000410000 */
[----:B------:R-:W-:Y:S01]  /*10bc0*/  FMUL.FTZ R12, R2, R148 ;  /* 0x00000094020c7220 */ /* 0x000fe20000410000 */
[----:B------:R-:W-:Y:S01]  /*10bd0*/  LDSM.16.MT88.4 R152, [R189+0x800] ;  /* 0x00080000bd98783b */ /* 0x000fe20000004200 */
[----:B------:R-:W-:Y:S02]  /*10be0*/  FMUL.FTZ R15, R0, R151 ;  /* 0x00000097000f7220 */ /* 0x000fe40000410000 */
[C---:B------:R-:W-:Y:S02]  /*10bf0*/  FMUL.FTZ R20, R2.reuse, R20 ;  /* 0x0000001402147220 */ /* 0x040fe40000410000 */
[----:B------:R-:W-:Y:S01]  /*10c00*/  FMUL.FTZ R21, R2, R21 ;  /* 0x0000001502157220 */ /* 0x000fe20000410000 */
[----:B------:R-:W-:Y:S01]  /*10c10*/  MUFU.EX2 R136, R173 ;  /* 0x000000ad00887308 */ /* 0x000fe20000000800 */
[C---:B------:R-:W-:Y:S02]  /*10c20*/  FMUL.FTZ R22, R0.reuse, R22 ;  /* 0x0000001600167220 */ /* 0x040fe40000410000 */
[----:B------:R-:W-:Y:S01]  /*10c30*/  FMUL.FTZ R23, R0, R23 ;  /* 0x0000001700177220 */ /* 0x000fe20000410000 */
[----:B----4-:R-:W-:Y:S01]  /*10c40*/  F2FP.BF16.PACK_AB R161, R156, R161 ;  /* 0x000000a19ca1723e */ /* 0x010fe200000010ff */
[----:B------:R-:W-:Y:S02]  /*10c50*/  FMUL.FTZ R7, R0, R159 ;  /* 0x0000009f00077220 */ /* 0x000fe40000410000 */
[C---:B------:R-:W-:Y:S02]  /*10c60*/  FMUL.FTZ R24, R2.reuse, R24 ;  /* 0x0000001802187220 */ /* 0x040fe40000410000 */
[----:B------:R-:W-:Y:S01]  /*10c70*/  FMUL.FTZ R25, R2, R25 ;  /* 0x0000001902197220 */ /* 0x000fe20000410000 */
[----:B------:R-:W-:Y:S01]  /*10c80*/  MUFU.EX2 R170, R164 ;  /* 0x000000a400aa7308 */ /* 0x000fe20000000800 */
[C---:B------:R-:W-:Y:S02]  /*10c90*/  FMUL.FTZ R26, R0.reuse, R26 ;  /* 0x0000001a001a7220 */ /* 0x040fe40000410000 */
[----:B------:R-:W-:Y:S01]  /*10ca0*/  FMUL.FTZ R27, R0, R27 ;  /* 0x0000001b001b7220 */ /* 0x000fe20000410000 */
[----:B--2---:R-:W-:Y:S01]  /*10cb0*/  F2FP.BF16.PACK_AB R163, R174, R150 ;  /* 0x00000096aea3723e */ /* 0x004fe200000010ff */
[C---:B------:R-:W-:Y:S02]  /*10cc0*/  FMUL.FTZ R28, R2.reuse, R28 ;  /* 0x0000001c021c7220 */ /* 0x040fe40000410000 */
[----:B------:R-:W-:Y:S02]  /*10cd0*/  FMUL.FTZ R29, R2, R29 ;  /* 0x0000001d021d7220 */ /* 0x000fe40000410000 */
[C---:B------:R-:W-:Y:S01]  /*10ce0*/  FMUL.FTZ R30, R0.reuse, R30 ;  /* 0x0000001e001e7220 */ /* 0x040fe20000410000 */
[----:B------:R-:W-:Y:S01]  /*10cf0*/  MUFU.EX2 R148, R171 ;  /* 0x000000ab00947308 */ /* 0x000fe20000000800 */
[C---:B-1----:R-:W-:Y:S05]  /*10d00*/  HMMA.16816.F32.BF16 R4, R160.reuse, R144, R4 ;  /* 0x00000090a004723c */ /* 0x042fea0000041804 */
[----:B------:R-:W-:Y:S02]  /*10d10*/  FMUL.FTZ R31, R0, R31 ;  /* 0x0000001f001f7220 */ /* 0x000fe40000410000 */
[C---:B------:R-:W-:Y:S01]  /*10d20*/  FMUL.FTZ R32, R2.reuse, R32 ;  /* 0x0000002002207220 */ /* 0x040fe20000410000 */
[C---:B------:R-:W-:Y:S01]  /*10d30*/  HMMA.16816.F32.BF16 R8, R160.reuse, R146, R8 ;  /* 0x00000092a008723c */ /* 0x040fe20000041808 */
[----:B------:R-:W1:Y:S01]  /*10d40*/  LDSM.16.MT88.4 R144, [R190] ;  /* 0x00000000be90783b */ /* 0x000e620000004200 */
[----:B------:R-:W-:Y:S02]  /*10d50*/  MUFU.EX2 R137, R167 ;  /* 0x000000a700897308 */ /* 0x000fe40000000800 */
[----:B------:R-:W-:Y:S02]  /*10d60*/  FMUL.FTZ R33, R2, R33 ;  /* 0x0000002102217220 */ /* 0x000fe40000410000 */
[C---:B------:R-:W-:Y:S02]  /*10d70*/  FMUL.FTZ R34, R0.reuse, R34 ;  /* 0x0000002200227220 */ /* 0x040fe40000410000 */
[----:B------:R-:W-:Y:S04]  /*10d80*/  FMUL.FTZ R35, R0, R35 ;  /* 0x0000002300237220 */ /* 0x000fe80000410000 */
[C---:B------:R-:W-:Y:S01]  /*10d90*/  FMUL.FTZ R36, R2.reuse, R36 ;  /* 0x0000002402247220 */ /* 0x040fe20000410000 */
[----:B------:R-:W2:Y:S01]  /*10da0*/  MUFU.EX2 R171, R165 ;  /* 0x000000a500ab7308 */ /* 0x000ea20000000800 */
        /* <DEDUP_REMOVED lines=11> */
[----:B------:R-:W-:Y:S01]  /*10e60*/  FMUL.FTZ R48, R2, R48 ;  /* 0x0000003002307220 */ /* 0x000fe20000410000 */
[----:B--2---:R-:W-:Y:S01]  /*10e70*/  F2FP.BF16.PACK_AB R165, R170, R171 ;  /* 0x000000abaaa5723e */ /* 0x004fe200000010ff */
[----:B------:R-:W-:Y:S02]  /*10e80*/  FMUL.FTZ R49, R2, R49 ;  /* 0x0000003102317220 */ /* 0x000fe40000410000 */
[C---:B------:R-:W-:Y:S01]  /*10e90*/  FMUL.FTZ R50, R0.reuse, R50 ;  /* 0x0000003200327220 */ /* 0x040fe20000410000 */
[C---:B-1----:R-:W-:Y:S03]  /*10ea0*/  HMMA.16816.F32.BF16 R12, R160.reuse, R144, R12 ;  /* 0x00000090a00c723c */ /* 0x042fe6000004180c */
[----:B------:R-:W-:Y:S02]  /*10eb0*/  FMUL.FTZ R51, R0, R51 ;  /* 0x0000003300337220 */ /* 0x000fe40000410000 */
[C---:B------:R-:W-:Y:S02]  /*10ec0*/  FMUL.FTZ R52, R2.reuse, R52 ;  /* 0x0000003402347220 */ /* 0x040fe40000410000 */
[----:B------:R-:W-:Y:S01]  /*10ed0*/  FMUL.FTZ R53, R2, R53 ;  /* 0x0000003502357220 */ /* 0x000fe20000410000 */
[C---:B------:R-:W-:Y:S01]  /*10ee0*/  HMMA.16816.F32.BF16 R16, R160.reuse, R146, R16 ;  /* 0x00000092a010723c */ /* 0x040fe20000041810 */
[----:B------:R-:W1:Y:S03]  /*10ef0*/  LDSM.16.MT88.4 R144, [R192] ;  /* 0x00000000c090783b */ /* 0x000e660000004200 */
[C---:B------:R-:W-:Y:S02]  /*10f00*/  FMUL.FTZ R54, R0.reuse, R54 ;  /* 0x0000003600367220 */ /* 0x040fe40000410000 */
[----:B------:R-:W-:Y:S02]  /*10f10*/  FMUL.FTZ R55, R0, R55 ;  /* 0x0000003700377220 */ /* 0x000fe40000410000 */
[C---:B------:R-:W-:Y:S04]  /*10f20*/  FMUL.FTZ R56, R2.reuse, R56 ;  /* 0x0000003802387220 */ /* 0x040fe80000410000 */
        /* <DEDUP_REMOVED lines=14> */
[----:B------:R-:W-:Y:S01]  /*11010*/  FMUL.FTZ R71, R0, R71 ;  /* 0x0000004700477220 */ /* 0x000fe20000410000 */
[C---:B-1----:R-:W-:Y:S03]  /*11020*/  HMMA.16816.F32.BF16 R20, R160.reuse, R144, R20 ;  /* 0x00000090a014723c */ /* 0x042fe60000041814 */
[C---:B------:R-:W-:Y:S02]  /*11030*/  FMUL.FTZ R72, R2.reuse, R72 ;  /* 0x0000004802487220 */ /* 0x040fe40000410000 */
[----:B------:R-:W-:Y:S02]  /*11040*/  FMUL.FTZ R73, R2, R73 ;  /* 0x0000004902497220 */ /* 0x000fe40000410000 */
[C---:B------:R-:W-:Y:S01]  /*11050*/  FMUL.FTZ R74, R0.reuse, R74 ;  /* 0x0000004a004a7220 */ /* 0x040fe20000410000 */
[C---:B------:R-:W-:Y:S01]  /*11060*/  HMMA.16816.F32.BF16 R24, R160.reuse, R146, R24 ;  /* 0x00000092a018723c */ /* 0x040fe20000041818 */
[----:B------:R-:W1:Y:S03]  /*11070*/  LDSM.16.MT88.4 R144, [R191] ;  /* 0x00000000bf90783b */ /* 0x000e660000004200 */
[----:B------:R-:W-:Y:S02]  /*11080*/  FMUL.FTZ R75, R0, R75 ;  /* 0x0000004b004b7220 */ /* 0x000fe40000410000 */
[C---:B------:R-:W-:Y:S02]  /*11090*/  FMUL.FTZ R76, R2.reuse, R76 ;  /* 0x0000004c024c7220 */ /* 0x040fe40000410000 */
[----:B------:R-:W-:Y:S04]  /*110a0*/  FMUL.FTZ R77, R2, R77 ;  /* 0x0000004d024d7220 */ /* 0x000fe80000410000 */
        /* <DEDUP_REMOVED lines=14> */
[C---:B------:R-:W-:Y:S01]  /*11190*/  FMUL.FTZ R92, R2.reuse, R92 ;  /* 0x0000005c025c7220 */ /* 0x040fe20000410000 */
[C---:B-1----:R-:W-:Y:S03]  /*111a0*/  HMMA.16816.F32.BF16 R28, R160.reuse, R144, R28 ;  /* 0x00000090a01c723c */ /* 0x042fe6000004181c */
[----:B------:R-:W-:Y:S02]  /*111b0*/  FMUL.FTZ R93, R2, R93 ;  /* 0x0000005d025d7220 */ /* 0x000fe40000410000 */
[C---:B------:R-:W-:Y:S02]  /*111c0*/  FMUL.FTZ R94, R0.reuse, R94 ;  /* 0x0000005e005e7220 */ /* 0x040fe40000410000 */
[----:B------:R-:W-:Y:S01]  /*111d0*/  FMUL.FTZ R95, R0, R95 ;  /* 0x0000005f005f7220 */ /* 0x000fe20000410000 */
[C---:B------:R-:W-:Y:S01]  /*111e0*/  HMMA.16816.F32.BF16 R32, R160.reuse, R146, R32 ;  /* 0x00000092a020723c */ /* 0x040fe20000041820 */
[----:B------:R-:W1:Y:S03]  /*111f0*/  LDSM.16.MT88.4 R144, [R189+0x1000] ;  /* 0x00100000bd90783b */ /* 0x000e660000004200 */
        /* <DEDUP_REMOVED lines=23> */
[----:B------:R-:W1:Y:S03]  /*11370*/  LDSM.16.MT88.4 R144, [R190+0x1000] ;  /* 0x00100000be90783b */ /* 0x000e660000004200 */
        /* <DEDUP_REMOVED lines=8> */
[C---:B------:R-:W-:Y:S02]  /*11400*/  FMUL.FTZ R125, R2.reuse, R125 ;  /* 0x0000007d027d7220 */ /* 0x040fe40000410000 */
[C---:B------:R-:W-:Y:S02]  /*11410*/  FMUL.FTZ R128, R2.reuse, R128 ;  /* 0x0000008002807220 */ /* 0x040fe40000410000 */
[----:B------:R-:W-:Y:S02]  /*11420*/  FMUL.FTZ R129, R2, R129 ;  /* 0x0000008102817220 */ /* 0x000fe40000410000 */
[C---:B------:R-:W-:Y:S01]  /*11430*/  FMUL.FTZ R126, R0.reuse, R126 ;  /* 0x0000007e007e7220 */ /* 0x040fe20000410000 */
[----:B------:R-:W2:Y:S01]  /*11440*/  MUFU.EX2 R2, R172 ;  /* 0x000000ac00027308 */ /* 0x000ea20000000800 */
[C---:B------:R-:W-:Y:S02]  /*11450*/  FMUL.FTZ R127, R0.reuse, R127 ;  /* 0x0000007f007f7220 */ /* 0x040fe40000410000 */
[C---:B------:R-:W-:Y:S02]  /*11460*/  FMUL.FTZ R130, R0.reuse, R130 ;  /* 0x0000008200827220 */ /* 0x040fe40000410000 */
[----:B------:R-:W-:Y:S02]  /*11470*/  FMUL.FTZ R131, R0, R131 ;  /* 0x0000008300837220 */ /* 0x000fe40000410000 */
[----:B------:R-:W-:Y:S01]  /*11480*/  FADD.FTZ R0, R136, R169 ;  /* 0x000000a988007221 */ /* 0x000fe20000010000 */
[C---:B-1----:R-:W-:Y:S08]  /*11490*/  HMMA.16816.F32.BF16 R44, R160.reuse, R144, R44 ;  /* 0x00000090a02c723c */ /* 0x042ff0000004182c */
[C---:B------:R-:W-:Y:S01]  /*114a0*/  HMMA.16816.F32.BF16 R48, R160.reuse, R146, R48 ;  /* 0x00000092a030723c */ /* 0x040fe20000041830 */
[----:B------:R-:W1:Y:S03]  /*114b0*/  LDSM.16.MT88.4 R144, [R192+0x1000] ;  /* 0x00100000c090783b */ /* 0x000e660000004200 */
[C---:B--2---:R-:W-:Y:S01]  /*114c0*/  F2FP.BF16.PACK_AB R164, R2.reuse, R136 ;  /* 0x0000008802a4723e */ /* 0x044fe200000010ff */
[----:B------:R-:W-:Y:S01]  /*114d0*/  FADD.FTZ R0, R2, R0 ;  /* 0x0000000002007221 */ /* 0x000fe20000010000 */
[----:B------:R-:W-:Y:S01]  /*114e0*/  MUFU.EX2 R136, R168 ;  /* 0x000000a800887308 */ /* 0x000fe20000000800 */
[----:B------:R-:W-:Y:S02]  /*114f0*/  FADD.FTZ R2, R156, R149 ;  /* 0x000000959c027221 */ /* 0x000fe40000010000 */
[----:B------:R-:W-:Y:S04]  /*11500*/  FADD.FTZ R0, R148, R0 ;  /* 0x0000000094007221 */ /* 0x000fe80000010000 */
[----:B------:R-:W-:Y:S02]  /*11510*/  FADD.FTZ R206, R137, R0 ;  /* 0x0000000089ce7221 */ /* 0x000fe40000010000 */
[----:B------:R-:W-:Y:S04]  /*11520*/  FADD.FTZ R0, R150, R2 ;  /* 0x0000000296007221 */ /* 0x000fe80000010000 */
[----:B------:R-:W-:Y:S04]  /*11530*/  FADD.FTZ R0, R174, R0 ;  /* 0x00000000ae007221 */ /* 0x000fe80000010000 */
        /* <DEDUP_REMOVED lines=31> */
[----:B------:R1:W2:Y:S01]  /*11730*/  MUFU.EX2 R160, R166 ;  /* 0x000000a600a07308 */ /* 0x0002a20000000800 */
[----:B------:R-:W3:Y:S02]  /*11740*/  LDSM.16.MT88.4 R144, [R190+0x800] ;  /* 0x00080000be90783b */ /* 0x000ee40000004200 */
[----:B-1----:R-:W-:Y:S01]  /*11750*/  F2FP.BF16.PACK_AB R166, R137, R148 ;  /* 0x0000009489a6723e */ /* 0x002fe200000010ff */
[----:B--2---:R-:W-:Y:S01]  /*11760*/  FADD.FTZ R2, R160, R0 ;  /* 0x00000000a0027221 */ /* 0x004fe20000010000 */
[C---:B------:R-:W-:Y:S02]  /*11770*/  F2FP.BF16.PACK_AB R167, R136.reuse, R160 ;  /* 0x000000a088a7723e */ /* 0x040fe400000010ff */
[----:B------:R-:W-:Y:S01]  /*11780*/  IADD3 R0, R201, -0x1, RZ ;  /* 0xffffffffc9007810 */ /* 0x000fe20007ffe0ff */
[----:B------:R-:W-:Y:S03]  /*11790*/  FADD.FTZ R205, R136, R2 ;  /* 0x0000000288cd7221 */ /* 0x000fe60000010000 */
[----:B------:R-:W-:Y:S02]  /*117a0*/  MOV R136, R134 ;  /* 0x0000008600887202 */ /* 0x000fe40000000f00 */
[----:B------:R-:W-:Y:S01]  /*117b0*/  MOV R201, R0 ;  /* 0x0000000000c97202 */ /* 0x000fe20000000f00 */
[C---:B------:R-:W-:Y:S01]  /*117c0*/  HMMA.16816.F32.BF16 R156, R164.reuse, R152, R4 ;  /* 0x00000098a49c723c */ /* 0x040fe20000041804 */
[----:B------:R-:W1:Y:S04]  /*117d0*/  LDSM.16.MT88.4 R4, [R192+0x800] ;  /* 0x00080000c004783b */ /* 0x000e680000004200 */
[-C--:B------:R-:W-:Y:S03]  /*117e0*/  MOV R137, R3.reuse ;  /* 0x0000000300897202 */ /* 0x080fe60000000f00 */
[C---:B------:R-:W-:Y:S01]  /*117f0*/  HMMA.16816.F32.BF16 R152, R164.reuse, R154, R8 ;  /* 0x0000009aa498723c */ /* 0x040fe20000041808 */
[----:B------:R-:W2:Y:S07]  /*11800*/  LDSM.16.MT88.4 R8, [R191+0x800] ;  /* 0x00080000bf08783b */ /* 0x000eae0000004200 */
[C---:B---3--:R-:W-:Y:S08]  /*11810*/  HMMA.16816.F32.BF16 R148, R164.reuse, R144, R12 ;  /* 0x00000090a494723c */ /* 0x048ff0000004180c */
[C---:B------:R-:W-:Y:S08]  /*11820*/  HMMA.16816.F32.BF16 R144, R164.reuse, R146, R16 ;  /* 0x00000092a490723c */ /* 0x040ff00000041810 */
        /* <DEDUP_REMOVED lines=37> */
[C---:B------:R-:W-:Y:S08]  /*11a80*/  HMMA.16816.F32.BF16 R120, R164.reuse, R6, R120 ;  /* 0x00000006a478723c */ /* 0x040ff00000041878 */
[C---:B--2---:R-:W-:Y:S07]  /*11a90*/  HMMA.16816.F32.BF16 R124, R164.reuse, R8, R124 ;  /* 0x00000008a47c723c */ /* 0x044fee000004187c */
[----:B------:R-:W-:Y:S01]  /*11aa0*/  MOV R8, R3 ;  /* 0x0000000300087202 */ /* 0x000fe20000000f00 */
[----:B------:R-:W-:Y:S01]  /*11ab0*/  HMMA.16816.F32.BF16 R128, R164, R10, R128 ;  /* 0x0000000aa480723c */ /* 0x000fe20000041880 */
[----:B------:R-:W-:Y:S07]  /*11ac0*/  @!UPT UIADD3 URZ, URZ, URZ, URZ ;  /* 0x0000003f3f3ff290 */ /* 0x000fee000fffe03f */
[----:B------:R-:W-:-:S11]  /*11ad0*/  @P0 BRA `(.L_x_273) ;  /* 0xffffdbe000000947 */ /* 0x000fd6000383ffff */
.L_x_266:
[----:B------:R-:W-:Y:S05]  /*11ae0*/  BRA.DIV ~URZ, `(.L_x_274) ;  /* 0x000063e27f007947 */ /* 0x000fea000b800000 */
[----:B------:R1:W2:Y:S02]  /*11af0*/  SHFL.BFLY PT, R0, R206, 0x2, 0x1f ;  /* 0x0c401f00ce007f89 */ /* 0x0002a400000e0000 */
.L_x_351:
[----:B--2---:R-:W-:Y:S01]  /*11b00*/  FADD.FTZ R5, R0, R206 ;  /* 0x000000ce00057221 */ /* 0x004fe20000010000 */
[----:B------:R-:W-:Y:S05]  /*11b10*/  BRA.DIV ~URZ, `(.L_x_275) ;  /* 0x000064027f007947 */ /* 0x000fea000b800000 */
[----:B------:R-:W2:Y:S02]  /*11b20*/  SHFL.BFLY PT, R0, R5, 0x1, 0x1f ;  /* 0x0c201f0005007f89 */ /* 0x000ea400000e0000 */
[----:B--2---:R-:W-:-:S02]  /*11b30*/  FADD.FTZ R5, R5, R0 ;  /* 0x0000000005057221 */ /* 0x004fc40000010000 */
[----:B------:R-:W2:Y:S02]  /*11b40*/  SHFL.BFLY PT, R0, R205, 0x2, 0x1f ;  /* 0x0c401f00cd007f89 */ /* 0x000ea400000e0000 */
[----:B--2---:R-:W-:-:S05]  /*11b50*/  FADD.FTZ R4, R0, R205 ;  /* 0x000000cd00047221 */ /* 0x004fca0000010000 */
[----:B------:R2:W3:Y:S02]  /*11b60*/  SHFL.BFLY PT, R3, R4, 0x1, 0x1f ;  /* 0x0c201f0004037f89 */ /* 0x0004e400000e0000 */
.L_x_352:
[----:B------:R-:W-:Y:S01]  /*11b70*/  FSETP.NE.FTZ.AND P0, PT, R5, RZ, PT ;  /* 0x000000ff0500720b */ /* 0x000fe20003f15000 */
[----:B---3--:R-:W-:Y:S01]  /*11b80*/  FADD.FTZ R3, R3, R4 ;  /* 0x0000000403037221 */ /* 0x008fe20000010000 */
[----:B------:R-:W-:Y:S02]  /*11b90*/  MOV R2, RZ ;  /* 0x000000ff00027202 */ /* 0x000fe40000000f00 */
[----:B------:R-:W-:Y:S02]  /*11ba0*/  MOV R18, 0xff800000 ;  /* 0xff80000000127802 */ /* 0x000fe40000000f00 */
[----:B------:R-:W-:-:S07]  /*11bb0*/  MOV R17, 0xff800000 ;  /* 0xff80000000117802 */ /* 0x000fce0000000f00 */
[----:B------:R-:W3:Y:S08]  /*11bc0*/  @P0 MUFU.LG2 R0, R5 ;  /* 0x0000000500000308 */ /* 0x000ef00000000c00 */
[----:B------:R4:W5:Y:S01]  /*11bd0*/  @P0 MUFU.RCP R2, R5 ;  /* 0x0000000500020308 */ /* 0x0009620000001000 */
[----:B--23--:R-:W-:Y:S01]  /*11be0*/  @P0 FMUL.FTZ R4, R0, 0.69314718246459960938 ;  /* 0x3f31721800040820 */ /* 0x00cfe20000410000 */
[----:B----4-:R-:W-:Y:S01]  /*11bf0*/  @P0 MOV R5, 0x3f317218 ;  /* 0x3f31721800050802 */ /* 0x010fe20000000f00 */
[----:B-----5:R-:W-:-:S02]  /*11c00*/  FMUL.FTZ R162, R2, R100 ;  /* 0x0000006402a27220 */ /* 0x020fc40000410000 */
[C---:B------:R-:W-:Y:S02]  /*11c10*/  FMUL.FTZ R163, R2.reuse, R101 ;  /* 0x0000006502a37220 */ /* 0x040fe40000410000 */
[----:B------:R-:W-:Y:S02]  /*11c20*/  @P0 FMUL.FTZ R0, R5, c[0x0][0x2d0] ;  /* 0x0000b40005000a20 */ /* 0x000fe40000410000 */
[----:B------:R-:W-:Y:S02]  /*11c30*/  FMUL.FTZ R136, R2, R156 ;  /* 0x0000009c02887220 */ /* 0x000fe40000410000 */
[----:B------:R-:W-:Y:S01]  /*11c40*/  @P0 FFMA.FTZ R18, R0, R134, R4 ;  /* 0x0000008600120223 */ /* 0x000fe20000010004 */
[----:B------:R-:W-:Y:S01]  /*11c50*/  FSETP.NE.FTZ.AND P0, PT, R3, RZ, PT ;  /* 0x000000ff0300720b */ /* 0x000fe20003f15000 */
[C---:B------:R-:W-:Y:S01]  /*11c60*/  FMUL.FTZ R137, R2.reuse, R157 ;  /* 0x0000009d02897220 */ /* 0x040fe20000410000 */
[----:B------:R-:W-:Y:S01]  /*11c70*/  MOV R0, RZ ;  /* 0x000000ff00007202 */ /* 0x000fe20000000f00 */
[----:B------:R-:W-:-:S02]  /*11c80*/  FMUL.FTZ R100, R2, R104 ;  /* 0x0000006802647220 */ /* 0x000fc40000410000 */
[C---:B------:R-:W-:Y:S02]  /*11c90*/  FMUL.FTZ R101, R2.reuse, R105 ;  /* 0x0000006902657220 */ /* 0x040fe40000410000 */
[C---:B------:R-:W-:Y:S02]  /*11ca0*/  FMUL.FTZ R156, R2.reuse, R20 ;  /* 0x00000014029c7220 */ /* 0x040fe40000410000 */
[C---:B------:R-:W-:Y:S02]  /*11cb0*/  FMUL.FTZ R157, R2.reuse, R21 ;  /* 0x00000015029d7220 */ /* 0x040fe40000410000 */
[C---:B------:R-:W-:Y:S02]  /*11cc0*/  FMUL.FTZ R104, R2.reuse, R108 ;  /* 0x0000006c02687220 */ /* 0x040fe40000410000 */
[----:B------:R-:W2:Y:S01]  /*11cd0*/  @P0 MUFU.RCP R0, R3 ;  /* 0x0000000300000308 */ /* 0x000ea20000001000 */
[----:B------:R-:W-:Y:S01]  /*11ce0*/  @P0 MOV R4, 0x3f317218 ;  /* 0x3f31721800040802 */ /* 0x000fe20000000f00 */
[----:B------:R-:W-:-:S02]  /*11cf0*/  FMUL.FTZ R105, R2, R109 ;  /* 0x0000006d02697220 */ /* 0x000fc40000410000 */
[C---:B------:R-:W-:Y:S02]  /*11d00*/  FMUL.FTZ R108, R2.reuse, R112 ;  /* 0x00000070026c7220 */ /* 0x040fe40000410000 */
[C---:B------:R-:W-:Y:S02]  /*11d10*/  FMUL.FTZ R109, R2.reuse, R113 ;  /* 0x00000071026d7220 */ /* 0x040fe40000410000 */
[----:B------:R-:W3:Y:S01]  /*11d20*/  @P0 MUFU.LG2 R3, R3 ;  /* 0x0000000300030308 */ /* 0x000ee20000000c00 */
        /* <DEDUP_REMOVED lines=8> */
[C---:B--2---:R-:W-:Y:S02]  /*11db0*/  FMUL.FTZ R120, R0.reuse, R146 ;  /* 0x0000009200787220 */ /* 0x044fe40000410000 */
        /* <DEDUP_REMOVED lines=11> */
[----:B---3--:R-:W-:Y:S02]  /*11e70*/  @P0 FMUL.FTZ R3, R3, 0.69314718246459960938 ;  /* 0x3f31721803030820 */ /* 0x008fe40000410000 */
        /* <DEDUP_REMOVED lines=54> */
[----:B------:R-:W-:Y:S02]  /*121e0*/  @P0 FFMA.FTZ R17, R4, R8, R3 ;  /* 0x0000000804110223 */ /* 0x000fe40000010003 */
        /* <DEDUP_REMOVED lines=43> */
[----:B------:R-:W-:Y:S02]  /*124a0*/  FMUL.FTZ R97, R2, R97 ;  /* 0x0000006102617220 */ /* 0x000fe40000410000 */
.L_x_196:
[----:B------:R-:W2:Y:S01]  /*124b0*/  S2R R93, SR_TID.X ;  /* 0x00000000005d7919 */ /* 0x000ea20000002100 */
[----:B------:R-:W-:Y:S01]  /*124c0*/  BSSY B0, `(.L_x_276) ;  /* 0x0000010000007945 */ /* 0x000fe20003800000 */
[----:B--2---:R-:W-:-:S13]  /*124d0*/  LOP3.LUT P0, RZ, R93, 0xff, RZ, 0xc0, !PT ;  /* 0x000000ff5dff7812 */ /* 0x004fda000780c0ff */
[----:B------:R-:W-:Y:S05]  /*124e0*/  @P0 BRA `(.L_x_277) ;  /* 0x000000d000000947 */ /* 0x000fea0003800000 */
[----:B------:R-:W2:Y:S01]  /*124f0*/  S2R R2, SR_LANEID ;  /* 0x0000000000027919 */ /* 0x000ea20000000000 */
[----:B------:R-:W-:Y:S01]  /*12500*/  VOTEU.ANY UR4, UPT, PT ;  /* 0x0000000000047886 */ /* 0x000fe200038e0100 */
[----:B-1----:R-:W-:Y:S01]  /*12510*/  IMAD.MOV.U32 R4, RZ, RZ, c[0x0][0x560] ;  /* 0x00015800ff047624 */ /* 0x002fe200078e00ff */
[----:B------:R-:W2:Y:S01]  /*12520*/  FLO.U32 R3, UR4 ;  /* 0x0000000400037d00 */ /* 0x000ea200080e0000 */
[----:B------:R-:W-:Y:S01]  /*12530*/  IMAD.MOV.U32 R5, RZ, RZ, c[0x0][0x564] ;  /* 0x00015900ff057624 */ /* 0x000fe200078e00ff */
[----:B--2---:R-:W-:-:S06]  /*12540*/  ISETP.EQ.U32.AND P0, PT, R3, R2, PT ;  /* 0x000000020300720c */ /* 0x004fcc0003f02070 */
[----:B------:R-:W1:Y:S07]  /*12550*/  POPC R2, UR4 ;  /* 0x0000000400027d09 */ /* 0x000e6e0008000000 */
[----:B-1----:R-:W2:Y:S04]  /*12560*/  @P0 ATOMG.E.ADD.STRONG.GPU PT, R2, [R4.64], R2 ;  /* 0x00000002040209a8 */ /* 0x002ea800081ee1c8 */
[----:B--2---:R1:W2:Y:S04]  /*12570*/  SHFL.IDX PT, R3, R2, R3, 0x1f ;  /* 0x00001f0302037589 */ /* 0x0042a800000e0000 */
[----:B-1----:R-:W1:Y:S02]  /*12580*/  S2R R2, SR_LTMASK ;  /* 0x0000000000027919 */ /* 0x002e640000003900 */
[----:B-1----:R-:W-:-:S06]  /*12590*/  LOP3.LUT R2, R2, UR4, RZ, 0xc0, !PT ;  /* 0x0000000402027c12 */ /* 0x002fcc000f8ec0ff */
[----:B------:R-:W2:Y:S02]  /*125a0*/  POPC R2, R2 ;  /* 0x0000000200027309 */ /* 0x000ea40000000000 */
[----:B--2---:R-:W-:-:S06]  /*125b0*/  IADD3 R228, R3, c[0x0][0xc], R2 ;  /* 0x0000030003e47a10 */ /* 0x004fcc0007ffe002 */
.L_x_277:
[----:B------:R-:W-:Y:S05]  /*125c0*/  BSYNC B0 ;  /* 0x0000000000007941 */ /* 0x000fea0003800000 */
.L_x_276:
[----:B------:R-:W-:Y:S01]  /*125d0*/  PRMT R0, R0, 0x9910, RZ ;  /* 0x0000991000007816 */ /* 0x000fe200000000ff */
[----:B------:R-:W-:Y:S01]  /*125e0*/  BSSY B1, `(.L_x_278) ;  /* 0x000041e000017945 */ /* 0x000fe20003800000 */
[----:B-----5:R-:W-:Y:S02]  /*125f0*/  IMAD.MOV.U32 R92, RZ, RZ, R228 ;  /* 0x000000ffff5c7224 */ /* 0x020fe400078e00e4 */
[----:B------:R-:W-:-:S13]  /*12600*/  ISETP.NE.AND P0, PT, R0, RZ, PT ;  /* 0x000000ff0000720c */ /* 0x000fda0003f05270 */
[----:B------:R-:W-:Y:S05]  /*12610*/  @!P0 BRA `(.L_x_279) ;  /* 0x000034e000008947 */ /* 0x000fea0003800000 */
[----:B------:R-:W-:Y:S01]  /*12620*/  WARPSYNC 0xffffffff ;  /* 0xffffffff00007948 */ /* 0x000fe20003800000 */
[----:B------:R-:W-:Y:S01]  /*12630*/  BAR.SYNC.DEFER_BLOCKING 0x1, 0x100 ;  /* 0x0044000000007b1d */ /* 0x000fe20000010000 */
[----:B------:R-:W-:Y:S01]  /*12640*/  F2FP.BF16.PACK_AB R2, R137, R136 ;  /* 0x000000888902723e */ /* 0x000fe200000010ff */
[----:B------:R-:W-:Y:S01]  /*12650*/  IMAD.MOV.U32 R12, RZ, RZ, c[0x0][0x388] ;  /* 0x0000e200ff0c7624 */ /* 0x000fe200078e00ff */
[----:B------:R-:W-:Y:S02]  /*12660*/  F2FP.BF16.PACK_AB R0, R117, R116 ;  /* 0x000000747500723e */ /* 0x000fe400000010ff */
[----:B------:R-:W-:-:S04]  /*12670*/  ISETP.NE.U32.AND P0, PT, RZ, c[0x0][0x508], PT ;  /* 0x00014200ff007a0c */ /* 0x000fc80003f05070 */
[----:B------:R-:W-:Y:S01]  /*12680*/  ISETP.NE.AND.EX P1, PT, RZ, c[0x0][0x50c], PT, P0 ;  /* 0x00014300ff007a0c */ /* 0x000fe20003f25300 */
[----:B------:R2:W-:Y:S04]  /*12690*/  STS [R236+0x80], R2 ;  /* 0x00008002ec007388 */ /* 0x0005e80000000800 */
[----:B------:R3:W-:Y:S01]  /*126a0*/  STS [R236+0x480], R0 ;  /* 0x00048000ec007388 */ /* 0x0007e20000000800 */
[----:B--2---:R-:W-:Y:S02]  /*126b0*/  F2FP.BF16.PACK_AB R2, R153, R152 ;  /* 0x000000989902723e */ /* 0x004fe400000010ff */
[----:B---3--:R-:W-:-:S03]  /*126c0*/  F2FP.BF16.PACK_AB R0, R155, R154 ;  /* 0x0000009a9b00723e */ /* 0x008fc600000010ff */
[----:B------:R2:W-:Y:S04]  /*126d0*/  STS [R237], R2 ;  /* 0x00000002ed007388 */ /* 0x0005e80000000800 */
[----:B------:R3:W-:Y:S01]  /*126e0*/  STS [R237+0x400], R0 ;  /* 0x00040000ed007388 */ /* 0x0007e20000000800 */
[----:B--2---:R-:W-:Y:S02]  /*126f0*/  F2FP.BF16.PACK_AB R2, R149, R148 ;  /* 0x000000949502723e */ /* 0x004fe400000010ff */
[----:B---3--:R-:W-:-:S03]  /*12700*/  F2FP.BF16.PACK_AB R0, R125, R124 ;  /* 0x0000007c7d00723e */ /* 0x008fc600000010ff */
        /* <DEDUP_REMOVED lines=114> */
[----:B------:R-:W-:Y:S02]  /*12e30*/  ISETP.NE.U32.AND P2, PT, RZ, c[0x0][0x500], PT ;  /* 0x00014000ff007a0c */ /* 0x000fe40003f45070 */
[----:B--2---:R-:W-:Y:S02]  /*12e40*/  F2FP.BF16.PACK_AB R2, R21, R20 ;  /* 0x000000141502723e */ /* 0x004fe400000010ff */
[----:B---3--:R-:W-:-:S03]  /*12e50*/  F2FP.BF16.PACK_AB R0, R67, R66 ;  /* 0x000000424300723e */ /* 0x008fc600000010ff */
[----:B------:R2:W-:Y:S04]  /*12e60*/  STS [R241+0xc000], R2 ;  /* 0x00c00002f1007388 */ /* 0x0005e80000000800 */
[----:B------:R3:W-:Y:S04]  /*12e70*/  STS [R241+0xc400], R0 ;  /* 0x00c40000f1007388 */ /* 0x0007e80000000800 */
[----:B------:R-:W-:Y:S01]  /*12e80*/  BAR.SYNC.DEFER_BLOCKING 0x1, 0x100 ;  /* 0x0044000000007b1d */ /* 0x000fe20000010000 */
[----:B------:R-:W-:Y:S02]  /*12e90*/  ISETP.NE.AND.EX P2, PT, RZ, c[0x0][0x504], PT, P2 ;  /* 0x00014100ff007a0c */ /* 0x000fe40003f45320 */
[----:B--2---:R-:W-:-:S04]  /*12ea0*/  @P1 IADD3 R2, P0, R227, c[0x0][0x508], RZ ;  /* 0x00014200e3021a10 */ /* 0x004fc80007f1e0ff */
[----:B------:R-:W-:Y:S02]  /*12eb0*/  @P1 IADD3.X R3, R232, c[0x0][0x50c], RZ, P0, !PT ;  /* 0x00014300e8031a10 */ /* 0x000fe400007fe4ff */
[----:B-1----:R-:W-:-:S03]  /*12ec0*/  IADD3 R4, P0, R227, c[0x0][0x500], RZ ;  /* 0x00014000e3047a10 */ /* 0x002fc60007f1e0ff */
[----:B------:R1:W5:Y:S01]  /*12ed0*/  @P1 LDG.E R12, [R2.64] ;  /* 0x00000008020c1981 */ /* 0x000362000c1e1900 */
[----:B------:R-:W-:Y:S01]  /*12ee0*/  IADD3.X R5, R232, c[0x0][0x504], RZ, P0, !PT ;  /* 0x00014100e8057a10 */ /* 0x000fe200007fe4ff */
[----:B-1----:R-:W-:-:S06]  /*12ef0*/  IMAD.MOV.U32 R2, RZ, RZ, RZ ;  /* 0x000000ffff027224 */ /* 0x002fcc00078e00ff */
[----:B------:R3:W5:Y:S01]  /*12f00*/  @P2 LDG.E R2, [R4.64] ;  /* 0x0000000804022981 */ /* 0x000762000c1e1900 */
[----:B------:R-:W-:-:S04]  /*12f10*/  ISETP.NE.AND P0, PT, R238, RZ, PT ;  /* 0x000000ffee00720c */ /* 0x000fc80003f05270 */
[----:B------:R-:W-:Y:S01]  /*12f20*/  SEL R3, R238, c[0x0][0x3d4], P0 ;  /* 0x0000f500ee037a07 */ /* 0x000fe20000000000 */
[----:B------:R-:W-:Y:S05]  /*12f30*/  @P1 BRA `(.L_x_280) ;  /* 0x0000004000001947 */ /* 0x000fea0003800000 */
[----:B------:R-:W-:Y:S05]  /*12f40*/  @!P2 BRA `(.L_x_280) ;  /* 0x000000300000a947 */ /* 0x000fea0003800000 */
[----:B---3--:R1:W2:Y:S04]  /*12f50*/  LDG.E R0, [R4.64] ;  /* 0x0000000804007981 */ /* 0x0082a8000c1e1900 */
[----:B-1----:R-:W2:Y:S02]  /*12f60*/  LDG.E R4, [R4.64+0x4] ;  /* 0x0000040804047981 */ /* 0x002ea4000c1e1900 */
[----:B--2--5:R-:W-:Y:S02]  /*12f70*/  IADD3 R12, -R0, R4, RZ ;  /* 0x00000004000c7210 */ /* 0x024fe40007ffe1ff */
.L_x_280:
[----:B------:R-:W2:Y:S01]  /*12f80*/  LDL R19, [R1+0x50] ;  /* 0x0000500001137983 */ /* 0x000ea20000100800 */
[----:B------:R-:W-:Y:S01]  /*12f90*/  IMAD.MOV.U32 R16, RZ, RZ, 0x368 ;  /* 0x00000368ff107424 */ /* 0x000fe200078e00ff */
[----:B------:R-:W-:Y:S02]  /*12fa0*/  ISETP.GT.AND P2, PT, R3, 0x1, PT ;  /* 0x000000010300780c */ /* 0x000fe40003f44270 */
[----:B------:R-:W-:-:S02]  /*12fb0*/  ISETP.NE.U32.AND P0, PT, RZ, c[0x0][0x500], PT ;  /* 0x00014000ff007a0c */ /* 0x000fc40003f05070 */
[----:B------:R-:W-:Y:S02]  /*12fc0*/  SEL R16, R16, 0x328, P2 ;  /* 0x0000032810107807 */ /* 0x000fe40001000000 */
[----:B------:R-:W-:Y:S02]  /*12fd0*/  ISETP.NE.AND.EX P0, PT, RZ, c[0x0][0x504], PT, P0 ;  /* 0x00014100ff007a0c */ /* 0x000fe40003f05300 */
[----:B------:R-:W1:Y:S01]  /*12fe0*/  LDC.64 R6, c[0x0][R16+0x170] ;  /* 0x00005c0010067b82 */ /* 0x000e620000000a00 */
[----:B---3--:R-:W-:Y:S02]  /*12ff0*/  LOP3.LUT R4, R230, 0xffff, RZ, 0xc0, !PT ;  /* 0x0000ffffe6047812 */ /* 0x008fe400078ec0ff */
[----:B------:R-:W-:Y:S02]  /*13000*/  SEL R0, R233, RZ, !P0 ;  /* 0x000000ffe9007207 */ /* 0x000fe40004000000 */
[----:B------:R-:W-:-:S03]  /*13010*/  SEL R5, R235, RZ, !P0 ;  /* 0x000000ffeb057207 */ /* 0x000fc60004000000 */
[----:B------:R-:W3:Y:S08]  /*13020*/  LDC.64 R10, c[0x0][R16+0x168] ;  /* 0x00005a00100a7b82 */ /* 0x000ef00000000a00 */
[----:B------:R-:W4:Y:S01]  /*13030*/  LDC.64 R14, c[0x0][R16+0x178] ;  /* 0x00005e00100e7b82 */ /* 0x000f220000000a00 */
[----:B-1----:R-:W-:-:S04]  /*13040*/  IMAD R3, R7, R0, RZ ;  /* 0x0000000007037224 */ /* 0x002fc800078e02ff */
[C---:B------:R-:W-:Y:S02]  /*13050*/  IMAD R5, R6.reuse, R5, R3 ;  /* 0x0000000506057224 */ /* 0x040fe400078e0203 */
[----:B------:R-:W-:-:S04]  /*13060*/  IMAD.WIDE.U32 R6, R6, R0, RZ ;  /* 0x0000000006067225 */ /* 0x000fc800078e00ff */
[----:B---3--:R-:W-:-:S04]  /*13070*/  IMAD.WIDE.U32 R8, R10, R4, RZ ;  /* 0x000000040a087225 */ /* 0x008fc800078e00ff */
[----:B------:R-:W-:Y:S01]  /*13080*/  IMAD R3, R11, R4, RZ ;  /* 0x000000040b037224 */ /* 0x000fe200078e02ff */
[--C-:B-----5:R-:W-:Y:S01]  /*13090*/  IADD3 R13, P1, P0, R6, R8, R2.reuse ;  /* 0x00000008060d7210 */ /* 0x120fe2000783e002 */
[----:B------:R-:W-:Y:S01]  /*130a0*/  IMAD.IADD R5, R7, 0x1, R5 ;  /* 0x0000000107057824 */ /* 0x000fe200078e0205 */
[----:B------:R-:W-:Y:S01]  /*130b0*/  SEL R6, R245, RZ, P2 ;  /* 0x000000fff5067207 */ /* 0x000fe20001000000 */
[----:B------:R-:W-:Y:S01]  /*130c0*/  IMAD.IADD R8, R9, 0x1, R3 ;  /* 0x0000000109087824 */ /* 0x000fe200078e0203 */
[----:B------:R-:W-:Y:S01]  /*130d0*/  SHF.R.S32.HI R11, RZ, 0x1f, R2 ;  /* 0x0000001fff0b7819 */ /* 0x000fe20000011402 */
[----:B------:R-:W-:Y:S02]  /*130e0*/  IMAD.MOV.U32 R3, RZ, RZ, c[0x0][0x4e8] ;  /* 0x00013a00ff037624 */ /* 0x000fe400078e00ff */
[----:B----4-:R-:W-:Y:S01]  /*130f0*/  IMAD R9, R15, R6, RZ ;  /* 0x000000060f097224 */ /* 0x010fe200078e02ff */
[----:B------:R-:W-:Y:S01]  /*13100*/  IADD3.X R10, R5, R8, R11, P1, P0 ;  /* 0x00000008050a7210 */ /* 0x000fe20000fe040b */
[----:B------:R-:W-:Y:S01]  /*13110*/  IMAD.WIDE.U32 R6, R14, R6, RZ ;  /* 0x000000060e067225 */ /* 0x000fe200078e00ff */
[----:B------:R-:W-:Y:S01]  /*13120*/  ISETP.NE.AND P3, PT, R3, 0x1, PT ;  /* 0x000000010300780c */ /* 0x000fe20003f65270 */
[----:B------:R-:W3:Y:S02]  /*13130*/  LDL R14, [R1+0x4c] ;  /* 0x00004c00010e7983 */ /* 0x000ee40000100800 */
[----:B------:R-:W-:-:S02]  /*13140*/  IMAD.IADD R9, R7, 0x1, R9 ;  /* 0x0000000107097824 */ /* 0x000fc400078e0209 */
[----:B------:R-:W-:Y:S02]  /*13150*/  IMAD R12, R12, c[0x0][0x4e8], RZ ;  /* 0x00013a000c0c7a24 */ /* 0x000fe400078e02ff */
[----:B--2---:R-:W-:-:S06]  /*13160*/  IMAD R3, R229, 0x80, R19 ;  /* 0x00000080e5037824 */ /* 0x004fcc00078e0213 */
[----:B------:R-:W-:-:S04]  /*13170*/  @P3 IMAD.HI.U32 R8, R3, c[0x0][0x4ec], RZ ;  /* 0x00013b0003083a27 */ /* 0x000fc800078e00ff */
[----:B------:R-:W-:Y:S01]  /*13180*/  IMAD.MOV.U32 R5, RZ, RZ, R3 ;  /* 0x000000ffff057224 */ /* 0x000fe200078e0003 */
[----:B------:R-:W-:-:S04]  /*13190*/  @P3 SHF.R.U32.HI R5, RZ, c[0x0][0x4f0], R8 ;  /* 0x00013c00ff053a19 */ /* 0x000fc80000011608 */
[----:B------:R-:W-:Y:S02]  /*131a0*/  IADD3 R6, P1, P0, R5, R13, R6 ;  /* 0x0000000d05067210 */ /* 0x000fe4000783e006 */
[----:B------:R-:W-:-:S04]  /*131b0*/  SHF.R.S32.HI R7, RZ, 0x1f, R5 ;  /* 0x0000001fff077819 */ /* 0x000fc80000011405 */
[----:B------:R-:W-:Y:S02]  /*131c0*/  IADD3.X R7, R7, R10, R9, P1, P0 ;  /* 0x0000000a07077210 */ /* 0x000fe40000fe0409 */
[----:B------:R-:W1:Y:S01]  /*131d0*/  LDC.64 R8, c[0x0][R16+0x160] ;  /* 0x0000580010087b82 */ /* 0x000e620000000a00 */
[----:B------:R-:W-:-:S04]  /*131e0*/  IMAD.MOV R5, RZ, RZ, -R5 ;  /* 0x000000ffff057224 */ /* 0x000fc800078e0a05 */
[----:B------:R-:W-:-:S05]  /*131f0*/  IMAD R5, R5, c[0x0][0x4e8], R3 ;  /* 0x00013a0005057a24 */ /* 0x000fca00078e0203 */
[----:B------:R-:W-:Y:S02]  /*13200*/  SHF.R.S32.HI R10, RZ, 0x1f, R5 ;  /* 0x0000001fff0a7819 */ /* 0x000fe40000011405 */
[----:B------:R-:W-:-:S04]  /*13210*/  SHF.R.S32.HI R19, RZ, 0x1f, R93 ;  /* 0x0000001fff137819 */ /* 0x000fc8000001145d */
[----:B------:R-:W-:-:S04]  /*13220*/  LEA.HI R19, R19, R93, RZ, 0x5 ;  /* 0x0000005d13137211 */ /* 0x000fc800078f28ff */
[----:B------:R-:W-:Y:S01]  /*13230*/  LOP3.LUT R19, R19, 0xffffffe0, RZ, 0xc0, !PT ;  /* 0xffffffe013137812 */ /* 0x000fe200078ec0ff */
[----:B-1----:R-:W-:-:S04]  /*13240*/  IMAD.WIDE.U32 R6, R8, R5, R6 ;  /* 0x0000000508067225 */ /* 0x002fc800078e0006 */
[----:B------:R-:W-:-:S04]  /*13250*/  IMAD R5, R9, R5, RZ ;  /* 0x0000000509057224 */ /* 0x000fc800078e02ff */
[----:B------:R-:W-:Y:S02]  /*13260*/  IMAD R5, R8, R10, R5 ;  /* 0x0000000a08057224 */ /* 0x000fe400078e0205 */
[----:B------:R-:W-:Y:S02]  /*13270*/  IMAD.MOV.U32 R8, RZ, RZ, c[0x0][0x4a8] ;  /* 0x00012a00ff087624 */ /* 0x000fe400078e00ff */
[----:B------:R-:W-:-:S03]  /*13280*/  IMAD.MOV.U32 R9, RZ, RZ, c[0x0][0x4ac] ;  /* 0x00012b00ff097624 */ /* 0x000fc600078e00ff */
[----:B------:R-:W-:Y:S01]  /*13290*/  SEL R8, R8, c[0x0][0x450], P2 ;  /* 0x0001140008087a07 */ /* 0x000fe20001000000 */
[----:B------:R-:W-:Y:S01]  /*132a0*/  IMAD.IADD R7, R7, 0x1, R5 ;  /* 0x0000000107077824 */ /* 0x000fe200078e0205 */
[----:B------:R-:W-:Y:S02]  /*132b0*/  SEL R9, R9, c[0x0][0x454], P2 ;  /* 0x0001150009097a07 */ /* 0x000fe40001000000 */
[----:B------:R-:W-:-:S04]  /*132c0*/  LEA R5, P0, R6, R8, 0x2 ;  /* 0x0000000806057211 */ /* 0x000fc800078010ff */
[----:B------:R-:W-:Y:S01]  /*132d0*/  LEA.HI.X R7, R6, R9, R7, 0x2, P0 ;  /* 0x0000000906077211 */ /* 0x000fe200000f1407 */
[----:B------:R-:W-:Y:S01]  /*132e0*/  SHFL.IDX PT, R8, R5, RZ, 0x1c1f ;  /* 0x001c1fff05087589 */ /* 0x000fe200000e0000 */
[----:B------:R-:W-:-:S03]  /*132f0*/  IMAD.IADD R19, R93, 0x1, -R19 ;  /* 0x000000015d137824 */ /* 0x000fc600078e0a13 */
[----:B------:R-:W1:Y:S04]  /*13300*/  SHFL.IDX PT, R9, R7, RZ, 0x1c1f ;  /* 0x001c1fff07097589 */ /* 0x000e6800000e0000 */
[----:B------:R3:W-:Y:S01]  /*13310*/  SHFL.IDX PT, R6, R5, 0x1, 0x1c1f ;  /* 0x003c1f0005067f89 */ /* 0x0007e200000e0000 */
[----:B------:R-:W-:-:S03]  /*13320*/  LOP3.LUT P0, RZ, R19, 0x3, RZ, 0xc0, !PT ;  /* 0x0000000313ff7812 */ /* 0x000fc6000780c0ff */
[----:B------:R-:W2:Y:S01]  /*13330*/  SHFL.IDX PT, R7, R7, 0x1, 0x1c1f ;  /* 0x003c1f0007077f89 */ /* 0x000ea200000e0000 */
[----:B---3--:R-:W-:-:S05]  /*13340*/  IMAD R5, R229, 0x80, R14 ;  /* 0x00000080e5057824 */ /* 0x008fca00078e020e */
[C---:B------:R-:W-:Y:S02]  /*13350*/  IADD3 R10, R5.reuse, 0x8, RZ ;  /* 0x00000008050a7810 */ /* 0x040fe40007ffe0ff */
[-C--:B------:R-:W-:Y:S02]  /*13360*/  ISETP.GE.OR P1, PT, R5, R12.reuse, P0 ;  /* 0x0000000c0500720c */ /* 0x080fe40000726670 */
[----:B------:R-:W-:-:S11]  /*13370*/  ISETP.GE.OR P0, PT, R10, R12, P0 ;  /* 0x0000000c0a00720c */ /* 0x000fd60000706670 */
[----:B-1----:R1:W-:Y:S01]  /*13380*/  @!P1 ST.E [R8.64], R18 ;  /* 0x0000001208009985 */ /* 0x0023e2000c101908 */
[----:B------:R-:W-:-:S03]  /*13390*/  ISETP.GE.AND P1, PT, R10, R12, PT ;  /* 0x0000000c0a00720c */ /* 0x000fc60003f26270 */
[----:B--2---:R1:W-:Y:S01]  /*133a0*/  @!P0 ST.E [R6.64], R17 ;  /* 0x0000001106008985 */ /* 0x0043e2000c101908 */
[----:B------:R-:W-:Y:S02]  /*133b0*/  ISETP.GE.AND P0, PT, R5, R12, PT ;  /* 0x0000000c0500720c */ /* 0x000fe40003f06270 */
[----:B------:R-:W-:Y:S01]  /*133c0*/  P2R R13, PR, RZ, 0x2 ;  /* 0x00000002ff0d7803 */ /* 0x000fe20000000000 */
[----:B------:R-:W-:Y:S05]  /*133d0*/  @P2 BRA `(.L_x_281) ;  /* 0x0000091000002947 */ /* 0x000fea0003800000 */
[----:B------:R-:W-:Y:S01]  /*133e0*/  IMAD R11, R11, c[0x0][0x3a0], RZ ;  /* 0x0000e8000b0b7a24 */ /* 0x000fe200078e02ff */
[----:B-1----:R-:W-:Y:S01]  /*133f0*/  LEA R8, R229, R218, 0x7 ;  /* 0x000000dae5087211 */ /* 0x002fe200078e38ff */
[C---:B------:R-:W-:Y:S01]  /*13400*/  IMAD.WIDE.U32 R6, R2.reuse, c[0x0][0x3a0], RZ ;  /* 0x0000e80002067a25 */ /* 0x040fe200078e00ff */
[----:B------:R-:W-:Y:S01]  /*13410*/  SHF.R.S32.HI R5, RZ, 0x1f, R0 ;  /* 0x0000001fff057819 */ /* 0x000fe20000011400 */
[----:B------:R1:W2:Y:S02]  /*13420*/  LDS.128 R28, [R198+0x80] ;  /* 0x00008000c61c7984 */ /* 0x0002a40000000c00 */
[----:B------:R-:W-:-:S02]  /*13430*/  IMAD R2, R2, c[0x0][0x3a4], R11 ;  /* 0x0000e90002027a24 */ /* 0x000fc400078e020b */
[----:B------:R-:W-:Y:S01]  /*13440*/  @P3 IMAD.HI.U32 R9, R8, c[0x0][0x4ec], RZ ;  /* 0x00013b0008093a27 */ /* 0x000fe200078e00ff */
[----:B------:R1:W3:Y:S02]  /*13450*/  LDS.128 R44, [R198+0x1080] ;  /* 0x00108000c62c7984 */ /* 0x0002e40000000c00 */
[----:B------:R-:W-:Y:S02]  /*13460*/  IADD3 R3, R7, R2, RZ ;  /* 0x0000000207037210 */ /* 0x000fe40007ffe0ff */
[----:B------:R-:W-:Y:S01]  /*13470*/  MOV R2, R6 ;  /* 0x0000000600027202 */ /* 0x000fe20000000f00 */
[----:B------:R1:W4:Y:S04]  /*13480*/  LDS.128 R60, [R198+0x2080] ;  /* 0x00208000c63c7984 */ /* 0x0003280000000c00 */
[----:B------:R-:W-:Y:S01]  /*13490*/  IMAD.WIDE.U32 R6, R4, c[0x0][0x3e8], R2 ;  /* 0x0000fa0004067a25 */ /* 0x000fe200078e0002 */
[----:B------:R1:W1:Y:S01]  /*134a0*/  LDS.128 R76, [R198+0x3080] ;  /* 0x00308000c64c7984 */ /* 0x0002620000000c00 */
[----:B------:R-:W-:-:S02]  /*134b0*/  MOV R2, R8 ;  /* 0x0000000800027202 */ /* 0x000fc40000000f00 */
[----:B------:R-:W-:Y:S01]  /*134c0*/  IMAD R3, R5, c[0x0][0x3f0], RZ ;  /* 0x0000fc0005037a24 */ /* 0x000fe200078e02ff */
[----:B------:R1:W1:Y:S01]  /*134d0*/  LDS.128 R24, [R198+0x4080] ;  /* 0x00408000c6187984 */ /* 0x0002620000000c00 */
[----:B------:R-:W-:Y:S01]  /*134e0*/  IMAD R5, R4, c[0x0][0x3ec], R7 ;  /* 0x0000fb0004057a24 */ /* 0x000fe200078e0207 */
[----:B------:R-:W-:Y:S01]  /*134f0*/  MOV R4, R6 ;  /* 0x0000000600047202 */ /* 0x000fe20000000f00 */
[C---:B------:R-:W-:Y:S01]  /*13500*/  IMAD R7, R0.reuse, c[0x0][0x3f4], R3 ;  /* 0x0000fd0000077a24 */ /* 0x040fe200078e0203 */
[----:B------:R1:W1:Y:S01]  /*13510*/  LDS.128 R40, [R198+0x5080] ;  /* 0x00508000c6287984 */ /* 0x0002620000000c00 */
[----:B------:R-:W-:Y:S02]  /*13520*/  @P3 SHF.R.U32.HI R2, RZ, c[0x0][0x4f0], R9 ;  /* 0x00013c00ff023a19 */ /* 0x000fe40000011609 */
[----:B------:R-:W-:Y:S01]  /*13530*/  IMAD.WIDE.U32 R4, R0, c[0x0][0x3f0], R4 ;  /* 0x0000fc0000047a25 */ /* 0x000fe200078e0004 */
[----:B------:R1:W1:Y:S01]  /*13540*/  LDS.128 R56, [R198+0x6080] ;  /* 0x00608000c6387984 */ /* 0x0002620000000c00 */
[----:B------:R-:W-:-:S02]  /*13550*/  SHF.R.S32.HI R3, RZ, 0x1f, R2 ;  /* 0x0000001fff037819 */ /* 0x000fc40000011402 */
[----:B------:R-:W-:Y:S01]  /*13560*/  IADD3 R0, -R2, RZ, RZ ;  /* 0x000000ff02007210 */ /* 0x000fe20007ffe1ff */
[----:B------:R1:W1:Y:S01]  /*13570*/  LDS.128 R72, [R198+0x7080] ;  /* 0x00708000c6487984 */ /* 0x0002620000000c00 */
[----:B------:R-:W-:Y:S01]  /*13580*/  IADD3 R5, R5, R7, RZ ;  /* 0x0000000705057210 */ /* 0x000fe20007ffe0ff */
[----:B------:R-:W-:Y:S02]  /*13590*/  IMAD R3, R3, c[0x0][0x3e0], RZ ;  /* 0x0000f80003037a24 */ /* 0x000fe400078e02ff */
[----:B------:R1:W1:Y:S01]  /*135a0*/  LDS.128 R20, [R198+0x8080] ;  /* 0x00808000c6147984 */ /* 0x0002620000000c00 */
[----:B------:R-:W-:Y:S02]  /*135b0*/  IMAD R0, R0, c[0x0][0x4e8], R8 ;  /* 0x00013a0000007a24 */ /* 0x000fe400078e0208 */
[C---:B------:R-:W-:Y:S01]  /*135c0*/  IMAD R6, R2.reuse, c[0x0][0x3e4], R3 ;  /* 0x0000f90002067a24 */ /* 0x040fe200078e0203 */
[----:B------:R1:W1:Y:S01]  /*135d0*/  LDS.128 R36, [R198+0x9080] ;  /* 0x00908000c6247984 */ /* 0x0002620000000c00 */
[----:B------:R-:W-:Y:S01]  /*135e0*/  IMAD.WIDE.U32 R2, R2, c[0x0][0x3e0], R4 ;  /* 0x0000f80002027a25 */ /* 0x000fe200078e0004 */
[----:B------:R-:W-:-:S02]  /*135f0*/  SHF.R.S32.HI R4, RZ, 0x1f, R0 ;  /* 0x0000001fff047819 */ /* 0x000fc40000011400 */
[----:B------:R1:W1:Y:S01]  /*13600*/  LDS.128 R52, [R198+0xa080] ;  /* 0x00a08000c6347984 */ /* 0x0002620000000c00 */
[----:B------:R-:W-:Y:S02]  /*13610*/  LEA R5, R229, R208, 0x7 ;  /* 0x000000d0e5057211 */ /* 0x000fe400078e38ff */
[----:B------:R-:W-:Y:S01]  /*13620*/  IADD3 R3, R3, R6, RZ ;  /* 0x0000000603037210 */ /* 0x000fe20007ffe0ff */
[----:B------:R1:W1:Y:S01]  /*13630*/  LDS.128 R68, [R198+0xb080] ;  /* 0x00b08000c6447984 */ /* 0x0002620000000c00 */
[----:B------:R-:W-:-:S03]  /*13640*/  IMAD R4, R4, c[0x0][0x3d8], RZ ;  /* 0x0000f60004047a24 */ /* 0x000fc600078e02ff */
[----:B------:R1:W1:Y:S01]  /*13650*/  LDS.128 R16, [R198+0xc080] ;  /* 0x00c08000c6107984 */ /* 0x0002620000000c00 */
[----:B------:R-:W-:-:S03]  /*13660*/  IMAD.WIDE.U32 R2, R0, c[0x0][0x3d8], R2 ;  /* 0x0000f60000027a25 */ /* 0x000fc600078e0002 */
[----:B------:R1:W1:Y:S01]  /*13670*/  LDS.128 R32, [R198+0xd080] ;  /* 0x00d08000c6207984 */ /* 0x0002620000000c00 */
[----:B------:R-:W-:Y:S01]  /*13680*/  IMAD R0, R0, c[0x0][0x3dc], R4 ;  /* 0x0000f70000007a24 */ /* 0x000fe200078e0204 */
[C---:B------:R-:W-:Y:S02]  /*13690*/  LEA R14, P0, R2.reuse, c[0x0][0x380], 0x1 ;  /* 0x0000e000020e7a11 */ /* 0x040fe400078008ff */
[----:B------:R1:W1:Y:S02]  /*136a0*/  LDS.128 R48, [R198+0xe080] ;  /* 0x00e08000c6307984 */ /* 0x0002640000000c00 */
[----:B------:R-:W-:Y:S02]  /*136b0*/  IADD3 R0, R3, R0, RZ ;  /* 0x0000000003007210 */ /* 0x000fe40007ffe0ff */
[----:B------:R1:W1:Y:S02]  /*136c0*/  LDS.128 R64, [R198+0xf080] ;  /* 0x00f08000c6407984 */ /* 0x0002640000000c00 */
[----:B------:R-:W-:Y:S01]  /*136d0*/  LEA.HI.X R13, R2, c[0x0][0x384], R0, 0x1, P0 ;  /* 0x0000e100020d7a11 */ /* 0x000fe200000f0c00 */
[----:B------:R-:W-:Y:S05]  /*136e0*/  BRA.DIV ~URZ, `(.L_x_282) ;  /* 0x000049227f007947 */ /* 0x000fea000b800000 */
[----:B--234-:R2:W3:Y:S02]  /*136f0*/  SHFL.IDX PT, R4, R13, RZ, 0x181f ;  /* 0x00181fff0d047589 */ /* 0x01c4e400000e0000 */
.L_x_353:
[----:B------:R-:W-:Y:S05]  /*13700*/  BRA.DIV ~URZ, `(.L_x_283) ;  /* 0x000049727f007947 */ /* 0x000fea000b800000 */
[----:B------:R4:W2:Y:S02]  /*13710*/  SHFL.IDX PT, R0, R14, RZ, 0x181f ;  /* 0x00181fff0e007589 */ /* 0x0008a400000e0000 */
.L_x_354:
[----:B------:R-:W-:Y:S01]  /*13720*/  ISETP.GE.AND P0, PT, R5, R12, PT ;  /* 0x0000000c0500720c */ /* 0x000fe20003f06270 */
[----:B------:R-:W-:-:S12]  /*13730*/  BSSY B0, `(.L_x_284) ;  /* 0x0000012000007945 */ /* 0x000fd80003800000 */
[----:B------:R-:W-:Y:S05]  /*13740*/  @P0 BRA `(.L_x_285) ;  /* 0x0000010000000947 */ /* 0x000fea0003800000 */
[----:B------:R-:W-:Y:S02]  /*13750*/  ISETP.GE.AND P3, PT, R132, c[0x0][0x3c8], PT ;  /* 0x0000f20084007a0c */ /* 0x000fe40003f66270 */
[----:B------:R-:W-:Y:S02]  /*13760*/  ISETP.GE.AND P2, PT, R135, c[0x0][0x3c8], PT ;  /* 0x0000f20087007a0c */ /* 0x000fe40003f46270 */
[----:B------:R-:W-:Y:S02]  /*13770*/  ISETP.GE.AND P1, PT, R199, c[0x0][0x3c8], PT ;  /* 0x0000f200c7007a0c */ /* 0x000fe40003f26270 */
[----:B------:R-:W-:-:S07]  /*13780*/  ISETP.GE.AND P0, PT, R200, c[0x0][0x3c8], PT ;  /* 0x0000f200c8007a0c */ /* 0x000fce0003f06270 */
[-C--:B--2---:R-:W-:Y:S02]  /*13790*/  @!P3 LEA R10, P4, R132, R0.reuse, 0x1 ;  /* 0x00000000840ab211 */ /* 0x084fe400078808ff */
[-C--:B------:R-:W-:Y:S02]  /*137a0*/  @!P2 LEA R8, P6, R204, R0.reuse, 0x1 ;  /* 0x00000000cc08a211 */ /* 0x080fe400078c08ff */
[C---:B------:R-:W-:Y:S02]  /*137b0*/  @!P1 LEA R6, P5, R199.reuse, R0, 0x1 ;  /* 0x00000000c7069211 */ /* 0x040fe400078a08ff */
[----:B---3--:R-:W-:Y:S02]  /*137c0*/  @!P3 LEA.HI.X R11, R132, R4, R133, 0x1, P4 ;  /* 0x00000004840bb211 */ /* 0x008fe400020f0c85 */
[----:B------:R-:W-:Y:S02]  /*137d0*/  @!P0 LEA R2, P4, R200, R0, 0x1 ;  /* 0x00000000c8028211 */ /* 0x000fe400078808ff */
[-C--:B------:R-:W-:Y:S01]  /*137e0*/  @!P2 LEA.HI.X R9, R204, R4.reuse, R209, 0x1, P6 ;  /* 0x00000004cc09a211 */ /* 0x080fe200030f0cd1 */
[----:B------:R2:W-:Y:S01]  /*137f0*/  @!P3 ST.E.128 [R10.64], R28 ;  /* 0x0000001c0a00b985 */ /* 0x0005e2000c101d08 */
[----:B------:R-:W-:-:S02]  /*13800*/  @!P1 LEA.HI.X R7, R199, R4, R211, 0x1, P5 ;  /* 0x00000004c7079211 */ /* 0x000fc400028f0cd3 */
[----:B------:R-:W-:Y:S01]  /*13810*/  @!P0 LEA.HI.X R3, R200, R4, R210, 0x1, P4 ;  /* 0x00000004c8038211 */ /* 0x000fe200020f0cd2 */
[----:B-1----:R2:W-:Y:S04]  /*13820*/  @!P2 ST.E.128 [R8.64], R24 ;  /* 0x000000180800a985 */ /* 0x0025e8000c101d08 */
[----:B------:R2:W-:Y:S04]  /*13830*/  @!P1 ST.E.128 [R6.64], R20 ;  /* 0x0000001406009985 */ /* 0x0005e8000c101d08 */
[----:B------:R2:W-:Y:S02]  /*13840*/  @!P0 ST.E.128 [R2.64], R16 ;  /* 0x0000001002008985 */ /* 0x0005e4000c101d08 */
.L_x_285:
[----:B------:R-:W-:Y:S05]  /*13850*/  BSYNC B0 ;  /* 0x0000000000007941 */ /* 0x000fea0003800000 */
.L_x_284:
[----:B------:R-:W-:Y:S05]  /*13860*/  BRA.DIV ~URZ, `(.L_x_286) ;  /* 0x000048827f007947 */ /* 0x000fea000b800000 */
[----:B---3--:R3:W4:Y:S04]  /*13870*/  SHFL.IDX PT, R4, R13, 0x1, 0x181f ;  /* 0x00381f000d047f89 */ /* 0x00872800000e0000 */
[----:B--2---:R3:W2:Y:S02]  /*13880*/  SHFL.IDX PT, R0, R14, 0x1, 0x181f ;  /* 0x00381f000e007f89 */ /* 0x0046a400000e0000 */
.L_x_355:
[----:B------:R-:W-:Y:S01]  /*13890*/  IADD3 R2, R5, 0x20, RZ ;  /* 0x0000002005027810 */ /* 0x000fe20007ffe0ff */
[----:B------:R-:W-:Y:S03]  /*138a0*/  BSSY B0, `(.L_x_287) ;  /* 0x0000013000007945 */ /* 0x000fe60003800000 */
[----:B------:R-:W-:-:S13]  /*138b0*/  ISETP.GE.AND P0, PT, R2, R12, PT ;  /* 0x0000000c0200720c */ /* 0x000fda0003f06270 */
        /* <DEDUP_REMOVED lines=8> */
[----:B----4-:R-:W-:Y:S02]  /*13940*/  @!P3 LEA.HI.X R11, R132, R4, R133, 0x1, P4 ;  /* 0x00000004840bb211 */ /* 0x010fe400020f0c85 */
        /* <DEDUP_REMOVED lines=8> */
.L_x_288:
[----:B------:R-:W-:Y:S05]  /*139d0*/  BSYNC B0 ;  /* 0x0000000000007941 */ /* 0x000fea0003800000 */
.L_x_287:
[----:B------:R-:W-:Y:S05]  /*139e0*/  BRA.DIV ~URZ, `(.L_x_289) ;  /* 0x000047d27f007947 */ /* 0x000fea000b800000 */
[----:B----4-:R4:W3:Y:S02]  /*139f0*/  SHFL.IDX PT, R4, R13, 0x2, 0x181f ;  /* 0x00581f000d047f89 */ /* 0x0108e400000e0000 */
.L_x_356:
[----:B------:R-:W-:Y:S05]  /*13a00*/  BRA.DIV ~URZ, `(.L_x_290) ;  /* 0x000048227f007947 */ /* 0x000fea000b800000 */
[----:B--2---:R2:W4:Y:S02]  /*13a10*/  SHFL.IDX PT, R0, R14, 0x2, 0x181f ;  /* 0x00581f000e007f89 */ /* 0x00452400000e0000 */
.L_x_357:
        /* <DEDUP_REMOVED lines=8> */
[-C--:B----4-:R-:W-:Y:S02]  /*13aa0*/  @!P3 LEA R10, P4, R132, R0.reuse, 0x1 ;  /* 0x00000000840ab211 */ /* 0x090fe400078808ff */
        /* <DEDUP_REMOVED lines=11> */
.L_x_292:
[----:B------:R-:W-:Y:S05]  /*13b60*/  BSYNC B0 ;  /* 0x0000000000007941 */ /* 0x000fea0003800000 */
.L_x_291:
[----:B------:R-:W-:Y:S05]  /*13b70*/  BRA.DIV ~URZ, `(.L_x_293) ;  /* 0x000047227f007947 */ /* 0x000fea000b800000 */
[----:B---3--:R3:W2:Y:S04]  /*13b80*/  SHFL.IDX PT, R4, R13, 0x3, 0x181f ;  /* 0x00781f000d047f89 */ /* 0x0086a800000e0000 */
[----:B----4-:R3:W4:Y:S02]  /*13b90*/  SHFL.IDX PT, R0, R14, 0x3, 0x181f ;  /* 0x00781f000e007f89 */ /* 0x01072400000e0000 */
.L_x_358:
[----:B------:R-:W-:-:S04]  /*13ba0*/  IADD3 R2, R5, 0x60, RZ ;  /* 0x0000006005027810 */ /* 0x000fc80007ffe0ff */
[----:B------:R-:W-:-:S13]  /*13bb0*/  ISETP.GE.AND P0, PT, R2, R12, PT ;  /* 0x0000000c0200720c */ /* 0x000fda0003f06270 */
[----:B------:R-:W-:Y:S05]  /*13bc0*/  @P0 BRA `(.L_x_294) ;  /* 0x00002bf000000947 */ /* 0x000fea0003800000 */
[----:B------:R-:W-:Y:S02]  /*13bd0*/  ISETP.GE.AND P2, PT, R132, c[0x0][0x3c8], PT ;  /* 0x0000f20084007a0c */ /* 0x000fe40003f46270 */
[----:B------:R-:W-:Y:S02]  /*13be0*/  ISETP.GE.AND P1, PT, R135, c[0x0][0x3c8], PT ;  /* 0x0000f20087007a0c */ /* 0x000fe40003f26270 */
[----:B------:R-:W-:-:S09]  /*13bf0*/  ISETP.GE.AND P0, PT, R199, c[0x0][0x3c8], PT ;  /* 0x0000f200c7007a0c */ /* 0x000fd20003f06270 */
[-C--:B----4-:R-:W-:Y:S02]  /*13c00*/  @!P2 LEA R8, P5, R132, R0.reuse, 0x1 ;  /* 0x000000008408a211 */ /* 0x090fe400078a08ff */
[-C--:B------:R-:W-:Y:S02]  /*13c10*/  @!P1 LEA R6, P4, R204, R0.reuse, 0x1 ;  /* 0x00000000cc069211 */ /* 0x080fe400078808ff */
[C---:B------:R-:W-:Y:S02]  /*13c20*/  @!P0 LEA R2, P3, R199.reuse, R0, 0x1 ;  /* 0x00000000c7028211 */ /* 0x040fe400078608ff */
[-C--:B--2---:R-:W-:Y:S02]  /*13c30*/  @!P2 LEA.HI.X R9, R132, R4.reuse, R133, 0x1, P5 ;  /* 0x000000048409a211 */ /* 0x084fe400028f0c85 */
[-C--:B------:R-:W-:Y:S02]  /*13c40*/  @!P1 LEA.HI.X R7, R204, R4.reuse, R209, 0x1, P4 ;  /* 0x00000004cc079211 */ /* 0x080fe400020f0cd1 */
[----:B------:R-:W-:Y:S01]  /*13c50*/  @!P0 LEA.HI.X R3, R199, R4, R211, 0x1, P3 ;  /* 0x00000004c7038211 */ /* 0x000fe200018f0cd3 */
[----:B-1----:R1:W-:Y:S04]  /*13c60*/  @!P2 ST.E.128 [R8.64], R76 ;  /* 0x0000004c0800a985 */ /* 0x0023e8000c101d08 */
[----:B------:R1:W-:Y:S04]  /*13c70*/  @!P1 ST.E.128 [R6.64], R72 ;  /* 0x0000004806009985 */ /* 0x0003e8000c101d08 */
[----:B------:R1:W-:Y:S01]  /*13c80*/  @!P0 ST.E.128 [R2.64], R68 ;  /* 0x0000004402008985 */ /* 0x0003e2000c101d08 */
[----:B------:R-:W-:-:S13]  /*13c90*/  ISETP.GE.AND P0, PT, R200, c[0x0][0x3c8], PT ;  /* 0x0000f200c8007a0c */ /* 0x000fda0003f06270 */
[----:B------:R-:W-:Y:S05]  /*13ca0*/  @P0 BRA `(.L_x_294) ;  /* 0x00002b1000000947 */ /* 0x000fea0003800000 */
[----:B-1----:R-:W-:-:S04]  /*13cb0*/  LEA R2, P0, R200, R0, 0x1 ;  /* 0x00000000c8027211 */ /* 0x002fc800078008ff */
[----:B------:R-:W-:-:S05]  /*13cc0*/  LEA.HI.X R3, R200, R4, R210, 0x1, P0 ;  /* 0x00000004c8037211 */ /* 0x000fca00000f0cd2 */
[----:B------:R1:W-:Y:S01]  /*13cd0*/  ST.E.128 [R2.64], R64 ;  /* 0x0000004002007985 */ /* 0x0003e2000c101d08 */
[----:B------:R-:W-:Y:S05]  /*13ce0*/  BRA `(.L_x_294) ;  /* 0x00002ad000007947 */ /* 0x000fea0003800000 */
.L_x_281:
[----:B------:R-:W-:Y:S02]  /*13cf0*/  IMAD R11, R11, c[0x0][0x408], RZ ;  /* 0x000102000b0b7a24 */ /* 0x000fe400078e02ff */
[----:B-1----:R-:W-:-:S04]  /*13d00*/  IMAD.WIDE.U32 R6, R2, c[0x0][0x408], RZ ;  /* 0x0001020002067a25 */ /* 0x002fc800078e00ff */
[----:B------:R-:W-:Y:S01]  /*13d10*/  IMAD R11, R2, c[0x0][0x40c], R11 ;  /* 0x00010300020b7a24 */ /* 0x000fe200078e020b */
[----:B------:R-:W-:-:S04]  /*13d20*/  SHF.R.S32.HI R2, RZ, 0x1f, R0 ;  /* 0x0000001fff027819 */ /* 0x000fc80000011400 */
[----:B------:R-:W-:Y:S01]  /*13d30*/  IADD3 R7, R7, R11, RZ ;  /* 0x0000000b07077210 */ /* 0x000fe20007ffe0ff */
[----:B------:R-:W-:-:S04]  /*13d40*/  IMAD R2, R2, c[0x0][0x440], RZ ;  /* 0x0001100002027a24 */ /* 0x000fc800078e02ff */
[----:B------:R-:W-:-:S04]  /*13d50*/  IMAD.WIDE.U32 R6, R4, c[0x0][0x438], R6 ;  /* 0x00010e0004067a25 */ /* 0x000fc800078e0006 */
[----:B------:R-:W-:Y:S01]  /*13d60*/  IMAD R5, R4, c[0x0][0x43c], R7 ;  /* 0x00010f0004057a24 */ /* 0x000fe200078e0207 */
[----:B------:R-:W-:-:S05]  /*13d70*/  MOV R4, R6 ;  /* 0x0000000600047202 */ /* 0x000fca0000000f00 */
[----:B------:R-:W-:-:S04]  /*13d80*/  IMAD.WIDE.U32 R4, R0, c[0x0][0x440], R4 ;  /* 0x0001100000047a25 */ /* 0x000fc800078e0004 */
[----:B------:R-:W-:Y:S02]  /*13d90*/  IMAD R0, R0, c[0x0][0x444], R2 ;  /* 0x0001110000007a24 */ /* 0x000fe400078e0202 */
[----:B------:R-:W-:-:S03]  /*13da0*/  @P3 IMAD.HI.U32 R2, R3, c[0x0][0x4ec], RZ ;  /* 0x00013b0003023a27 */ /* 0x000fc600078e00ff */
[----:B------:R-:W-:Y:S02]  /*13db0*/  IADD3 R5, R5, R0, RZ ;  /* 0x0000000005057210 */ /* 0x000fe40007ffe0ff */
[----:B------:R-:W-:Y:S02]  /*13dc0*/  MOV R0, R3 ;  /* 0x0000000300007202 */ /* 0x000fe40000000f00 */
[----:B------:R-:W-:Y:S01]  /*13dd0*/  @P3 SHF.R.U32.HI R0, RZ, c[0x0][0x4f0], R2 ;  /* 0x00013c00ff003a19 */ /* 0x000fe20000011602 */
[----:B------:R-:W-:-:S03]  /*13de0*/  IMAD.WIDE.U32 R4, R245, c[0x0][0x448], R4 ;  /* 0x00011200f5047a25 */ /* 0x000fc600078e0004 */
[----:B------:R-:W-:Y:S01]  /*13df0*/  SHF.R.S32.HI R2, RZ, 0x1f, R0 ;  /* 0x0000001fff027819 */ /* 0x000fe20000011400 */
[----:B------:R-:W-:Y:S01]  /*13e00*/  IMAD R5, R245, c[0x0][0x44c], R5 ;  /* 0x00011300f5057a24 */ /* 0x000fe200078e0205 */
[----:B------:R-:W-:-:S03]  /*13e10*/  IADD3 R6, -R0, RZ, RZ ;  /* 0x000000ff00067210 */ /* 0x000fc60007ffe1ff */
[----:B------:R-:W-:Y:S02]  /*13e20*/  IMAD R7, R2, c[0x0][0x430], RZ ;  /* 0x00010c0002077a24 */ /* 0x000fe400078e02ff */
[----:B------:R-:W-:Y:S02]  /*13e30*/  IMAD R6, R6, c[0x0][0x4e8], R3 ;  /* 0x00013a0006067a24 */ /* 0x000fe400078e0203 */
[----:B------:R-:W-:-:S04]  /*13e40*/  IMAD.WIDE.U32 R2, R0, c[0x0][0x430], R4 ;  /* 0x00010c0000027a25 */ /* 0x000fc800078e0004 */
[----:B------:R-:W-:-:S05]  /*13e50*/  IMAD R0, R0, c[0x0][0x434], R7 ;  /* 0x00010d0000007a24 */ /* 0x000fca00078e0207 */
[----:B------:R-:W-:Y:S02]  /*13e60*/  IADD3 R3, R3, R0, RZ ;  /* 0x0000000003037210 */ /* 0x000fe40007ffe0ff */
[----:B------:R-:W-:-:S03]  /*13e70*/  SHF.R.S32.HI R0, RZ, 0x1f, R6 ;  /* 0x0000001fff007819 */ /* 0x000fc60000011406 */
[----:B------:R-:W-:-:S04]  /*13e80*/  IMAD.WIDE.U32 R2, R6, c[0x0][0x428], R2 ;  /* 0x00010a0006027a25 */ /* 0x000fc800078e0002 */
[----:B------:R-:W-:Y:S01]  /*13e90*/  IMAD R0, R0, c[0x0][0x428], RZ ;  /* 0x00010a0000007a24 */ /* 0x000fe200078e02ff */
[----:B------:R-:W-:-:S03]  /*13ea0*/  LEA R12, P1, R2, c[0x0][0x400], 0x2 ;  /* 0x00010000020c7a11 */ /* 0x000fc600078210ff */
[----:B------:R-:W-:-:S05]  /*13eb0*/  IMAD R6, R6, c[0x0][0x42c], R0 ;  /* 0x00010b0006067a24 */ /* 0x000fca00078e0200 */
[----:B------:R-:W-:-:S04]  /*13ec0*/  IADD3 R6, R3, R6, RZ ;  /* 0x0000000603067210 */ /* 0x000fc80007ffe0ff */
[----:B------:R-:W-:Y:S01]  /*13ed0*/  LEA.HI.X R5, R2, c[0x0][0x404], R6, 0x2, P1 ;  /* 0x0001010002057a11 */ /* 0x000fe200008f1406 */
[----:B------:R-:W-:Y:S05]  /*13ee0*/  BRA.DIV ~URZ, `(.L_x_295) ;  /* 0x000044827f007947 */ /* 0x000fea000b800000 */
[----:B------:R1:W2:Y:S02]  /*13ef0*/  SHFL.IDX PT, R4, R5, RZ, 0x1c1f ;  /* 0x001c1fff05047589 */ /* 0x0002a400000e0000 */
.L_x_359:
[----:B------:R-:W-:Y:S05]  /*13f00*/  BRA.DIV ~URZ, `(.L_x_296) ;  /* 0x000044d27f007947 */ /* 0x000fea000b800000 */
[----:B------:R3:W4:Y:S02]  /*13f10*/  SHFL.IDX PT, R0, R12, RZ, 0x1c1f ;  /* 0x001c1fff0c007589 */ /* 0x00072400000e0000 */
.L_x_360:
[----:B------:R-:W-:Y:S01]  /*13f20*/  BSSY B0, `(.L_x_297) ;  /* 0x00000d4000007945 */ /* 0x000fe20003800000 */
[----:B------:R-:W-:Y:S05]  /*13f30*/  @P0 BRA `(.L_x_298) ;  /* 0x00000d2000000947 */ /* 0x000fea0003800000 */
[C---:B------:R-:W-:Y:S02]  /*13f40*/  ISETP.GE.AND P0, PT, R248.reuse, c[0x0][0x3c8], PT ;  /* 0x0000f200f8007a0c */ /* 0x040fe40003f06270 */
[C---:B------:R-:W-:Y:S02]  /*13f50*/  IADD3 R8, R248.reuse, 0x8, RZ ;  /* 0x00000008f8087810 */ /* 0x040fe40007ffe0ff */
[C---:B------:R-:W-:Y:S02]  /*13f60*/  IADD3 R9, R248.reuse, 0x8, RZ ;  /* 0x00000008f8097810 */ /* 0x040fe40007ffe0ff */
[----:B------:R-:W-:Y:S02]  /*13f70*/  IADD3 R7, R248, 0x10, RZ ;  /* 0x00000010f8077810 */ /* 0x000fe40007ffe0ff */
[----:B------:R-:W-:-:S02]  /*13f80*/  SHF.R.S32.HI R9, RZ, 0x1f, R9 ;  /* 0x0000001fff097819 */ /* 0x000fc40000011409 */
[C---:B------:R-:W-:Y:S02]  /*13f90*/  IADD3 R6, R248.reuse, 0x18, RZ ;  /* 0x00000018f8067810 */ /* 0x040fe40007ffe0ff */
[----:B------:R-:W-:Y:S01]  /*13fa0*/  IADD3 R14, R248, 0x60, RZ ;  /* 0x00000060f80e7810 */ /* 0x000fe20007ffe0ff */
[----:B----4-:R-:W-:Y:S01]  /*13fb0*/  @!P0 IMAD.MOV.U32 R2, RZ, RZ, R0 ;  /* 0x000000ffff028224 */ /* 0x010fe200078e0000 */
[----:B------:R-:W-:Y:S01]  /*13fc0*/  ISETP.GE.AND P2, PT, R6, c[0x0][0x3c8], PT ;  /* 0x0000f20006007a0c */ /* 0x000fe20003f46270 */
[----:B--2---:R-:W-:Y:S01]  /*13fd0*/  @!P0 IMAD.MOV.U32 R3, RZ, RZ, R4 ;  /* 0x000000ffff038224 */ /* 0x004fe200078e0004 */
[----:B------:R-:W-:Y:S02]  /*13fe0*/  ISETP.GE.AND P3, PT, R14, c[0x0][0x3c8], PT ;  /* 0x0000f2000e007a0c */ /* 0x000fe40003f66270 */
[C---:B------:R-:W-:Y:S01]  /*13ff0*/  IADD3 R10, R248.reuse, 0x70, RZ ;  /* 0x00000070f80a7810 */ /* 0x040fe20007ffe0ff */
[C---:B------:R-:W-:Y:S01]  /*14000*/  @!P0 IMAD.WIDE R2, R248.reuse, 0x4, R2 ;  /* 0x00000004f8028825 */ /* 0x040fe200078e0202 */
[----:B------:R-:W-:-:S02]  /*14010*/  IADD3 R15, R248, 0x60, RZ ;  /* 0x00000060f80f7810 */ /* 0x000fc40007ffe0ff */
[----:B------:R-:W-:Y:S02]  /*14020*/  ISETP.GE.AND P4, PT, R10, c[0x0][0x3c8], PT ;  /* 0x0000f2000a007a0c */ /* 0x000fe40003f86270 */
[----:B------:R2:W-:Y:S01]  /*14030*/  @!P0 ST.E.64 [R2.64], R136 ;  /* 0x0000008802008985 */ /* 0x0005e2000c101b08 */
[----:B------:R-:W-:Y:S02]  /*14040*/  ISETP.GE.AND P0, PT, R8, c[0x0][0x3c8], PT ;  /* 0x0000f20008007a0c */ /* 0x000fe40003f06270 */
[----:B------:R-:W-:Y:S02]  /*14050*/  SHF.R.S32.HI R15, RZ, 0x1f, R15 ;  /* 0x0000001fff0f7819 */ /* 0x000fe4000001140f */
[C---:B------:R-:W-:Y:S02]  /*14060*/  IADD3 R11, R248.reuse, 0x68, RZ ;  /* 0x00000068f80b7810 */ /* 0x040fe40007ffe0ff */
[----:B------:R-:W-:Y:S02]  /*14070*/  IADD3 R16, R248, 0xa0, RZ ;  /* 0x000000a0f8107810 */ /* 0x000fe40007ffe0ff */
[----:B------:R-:W-:-:S02]  /*14080*/  SHF.R.S32.HI R11, RZ, 0x1f, R11 ;  /* 0x0000001fff0b7819 */ /* 0x000fc4000001140b */
[----:B------:R-:W-:-:S03]  /*14090*/  SHF.R.S32.HI R16, RZ, 0x1f, R16 ;  /* 0x0000001fff107819 */ /* 0x000fc60000011410 */
[----:B--2---:R-:W-:-:S04]  /*140a0*/  @!P0 LEA R2, P1, R8, R0, 0x2 ;  /* 0x0000000008028211 */ /* 0x004fc800078210ff */
[----:B------:R-:W-:Y:S02]  /*140b0*/  @!P0 LEA.HI.X R3, R8, R4, R9, 0x2, P1 ;  /* 0x0000000408038211 */ /* 0x000fe400008f1409 */
[C---:B------:R-:W-:Y:S02]  /*140c0*/  IADD3 R8, R248.reuse, 0x10, RZ ;  /* 0x00000010f8087810 */ /* 0x040fe40007ffe0ff */
[----:B------:R-:W-:Y:S01]  /*140d0*/  IADD3 R9, R248, 0x30, RZ ;  /* 0x00000030f8097810 */ /* 0x000fe20007ffe0ff */
[----:B------:R2:W-:Y:S01]  /*140e0*/  @!P0 ST.E.64 [R2.64], R152 ;  /* 0x0000009802008985 */ /* 0x0005e2000c101b08 */
[----:B------:R-:W-:Y:S02]  /*140f0*/  ISETP.GE.AND P0, PT, R7, c[0x0][0x3c8], PT ;  /* 0x0000f20007007a0c */ /* 0x000fe40003f06270 */
[----:B------:R-:W-:Y:S02]  /*14100*/  SHF.R.S32.HI R8, RZ, 0x1f, R8 ;  /* 0x0000001fff087819 */ /* 0x000fe40000011408 */
[----:B------:R-:W-:-:S09]  /*14110*/  SHF.R.S32.HI R9, RZ, 0x1f, R9 ;  /* 0x0000001fff097819 */ /* 0x000fd20000011409 */
[----:B--2---:R-:W-:-:S04]  /*14120*/  @!P0 LEA R2, P1, R7, R0, 0x2 ;  /* 0x0000000007028211 */ /* 0x004fc800078210ff */
[----:B------:R-:W-:Y:S02]  /*14130*/  @!P0 LEA.HI.X R3, R7, R4, R8, 0x2, P1 ;  /* 0x0000000407038211 */ /* 0x000fe400008f1408 */
[C---:B------:R-:W-:Y:S02]  /*14140*/  IADD3 R7, R248.reuse, 0x18, RZ ;  /* 0x00000018f8077810 */ /* 0x040fe40007ffe0ff */
[----:B------:R-:W-:Y:S01]  /*14150*/  ISETP.GE.AND P1, PT, R247, c[0x0][0x3c8], PT ;  /* 0x0000f200f7007a0c */ /* 0x000fe20003f26270 */
[----:B------:R2:W-:Y:S01]  /*14160*/  @!P0 ST.E.64 [R2.64], R148 ;  /* 0x0000009402008985 */ /* 0x0005e2000c101b08 */
[----:B------:R-:W-:Y:S02]  /*14170*/  SHF.R.S32.HI R7, RZ, 0x1f, R7 ;  /* 0x0000001fff077819 */ /* 0x000fe40000011407 */
[----:B------:R-:W-:Y:S02]  /*14180*/  IADD3 R8, R248, 0x30, RZ ;  /* 0x00000030f8087810 */ /* 0x000fe40007ffe0ff */
[----:B--2---:R-:W-:-:S04]  /*14190*/  @!P2 LEA R2, P0, R6, R0, 0x2 ;  /* 0x000000000602a211 */ /* 0x004fc800078010ff */
[----:B------:R-:W-:Y:S02]  /*141a0*/  @!P2 LEA.HI.X R3, R6, R4, R7, 0x2, P0 ;  /* 0x000000040603a211 */ /* 0x000fe400000f1407 */
[----:B------:R-:W-:Y:S02]  /*141b0*/  SHF.R.S32.HI R6, RZ, 0x1f, R247 ;  /* 0x0000001fff067819 */ /* 0x000fe400000114f7 */
[----:B------:R-:W-:Y:S01]  /*141c0*/  IADD3 R7, R248, 0x38, RZ ;  /* 0x00000038f8077810 */ /* 0x000fe20007ffe0ff */
[----:B------:R2:W-:Y:S01]  /*141d0*/  @!P2 ST.E.64 [R2.64], R144 ;  /* 0x000000900200a985 */ /* 0x0005e2000c101b08 */
[----:B------:R-:W-:Y:S02]  /*141e0*/  ISETP.GE.AND P2, PT, R246, c[0x0][0x3c8], PT ;  /* 0x0000f200f6007a0c */ /* 0x000fe40003f46270 */
[----:B--2---:R-:W-:-:S04]  /*141f0*/  @!P1 LEA R2, P0, R247, R0, 0x2 ;  /* 0x00000000f7029211 */ /* 0x004fc800078010ff */
[----:B------:R-:W-:Y:S02]  /*14200*/  @!P1 LEA.HI.X R3, R247, R4, R6, 0x2, P0 ;  /* 0x00000004f7039211 */ /* 0x000fe400000f1406 */
[----:B------:R-:W-:-:S03]  /*14210*/  SHF.R.S32.HI R6, RZ, 0x1f, R246 ;  /* 0x0000001fff067819 */ /* 0x000fc600000114f6 */
[----:B------:R2:W-:Y:S01]  /*14220*/  @!P1 ST.E.64 [R2.64], R156 ;  /* 0x0000009c02009985 */ /* 0x0005e2000c101b08 */
[----:B------:R-:W-:Y:S02]  /*14230*/  ISETP.GE.AND P1, PT, R8, c[0x0][0x3c8], PT ;  /* 0x0000f20008007a0c */ /* 0x000fe40003f26270 */
[----:B--2---:R-:W-:-:S04]  /*14240*/  @!P2 LEA R2, P0, R246, R0, 0x2 ;  /* 0x00000000f602a211 */ /* 0x004fc800078010ff */
[----:B------:R-:W-:Y:S02]  /*14250*/  @!P2 LEA.HI.X R3, R246, R4, R6, 0x2, P0 ;  /* 0x00000004f603a211 */ /* 0x000fe400000f1406 */
[----:B------:R-:W-:-:S03]  /*14260*/  IADD3 R6, R248, 0x40, RZ ;  /* 0x00000040f8067810 */ /* 0x000fc60007ffe0ff */
[----:B------:R2:W-:Y:S01]  /*14270*/  @!P2 ST.E.64 [R2.64], R24 ;  /* 0x000000180200a985 */ /* 0x0005e2000c101b08 */
[----:B------:R-:W-:Y:S02]  /*14280*/  ISETP.GE.AND P2, PT, R7, c[0x0][0x3c8], PT ;  /* 0x0000f20007007a0c */ /* 0x000fe40003f46270 */
[----:B--2---:R-:W-:-:S04]  /*14290*/  @!P1 LEA R2, P0, R8, R0, 0x2 ;  /* 0x0000000008029211 */ /* 0x004fc800078010ff */
[----:B------:R-:W-:Y:S02]  /*142a0*/  @!P1 LEA.HI.X R3, R8, R4, R9, 0x2, P0 ;  /* 0x0000000408039211 */ /* 0x000fe400000f1409 */
[C---:B------:R-:W-:Y:S02]  /*142b0*/  IADD3 R9, R248.reuse, 0x38, RZ ;  /* 0x00000038f8097810 */ /* 0x040fe40007ffe0ff */
[----:B------:R-:W-:Y:S01]  /*142c0*/  IADD3 R8, R248, 0x48, RZ ;  /* 0x00000048f8087810 */ /* 0x000fe20007ffe0ff */
[----:B------:R2:W-:Y:S01]  /*142d0*/  @!P1 ST.E.64 [R2.64], R28 ;  /* 0x0000001c02009985 */ /* 0x0005e2000c101b08 */
[----:B------:R-:W-:Y:S02]  /*142e0*/  SHF.R.S32.HI R9, RZ, 0x1f, R9 ;  /* 0x0000001fff097819 */ /* 0x000fe40000011409 */
[----:B------:R-:W-:Y:S02]  /*142f0*/  ISETP.GE.AND P1, PT, R6, c[0x0][0x3c8], PT ;  /* 0x0000f20006007a0c */ /* 0x000fe40003f26270 */
[----:B--2---:R-:W-:-:S04]  /*14300*/  @!P2 LEA R2, P0, R7, R0, 0x2 ;  /* 0x000000000702a211 */ /* 0x004fc800078010ff */
[----:B------:R-:W-:Y:S02]  /*14310*/  @!P2 LEA.HI.X R3, R7, R4, R9, 0x2, P0 ;  /* 0x000000040703a211 */ /* 0x000fe400000f1409 */
[C---:B------:R-:W-:Y:S02]  /*14320*/  IADD3 R9, R248.reuse, 0x40, RZ ;  /* 0x00000040f8097810 */ /* 0x040fe40007ffe0ff */
[----:B------:R-:W-:Y:S01]  /*14330*/  IADD3 R7, R248, 0x50, RZ ;  /* 0x00000050f8077810 */ /* 0x000fe20007ffe0ff */
[----:B------:R2:W-:Y:S01]  /*14340*/  @!P2 ST.E.64 [R2.64], R32 ;  /* 0x000000200200a985 */ /* 0x0005e2000c101b08 */
[----:B------:R-:W-:Y:S02]  /*14350*/  ISETP.GE.AND P2, PT, R8, c[0x0][0x3c8], PT ;  /* 0x0000f20008007a0c */ /* 0x000fe40003f46270 */
[----:B------:R-:W-:Y:S02]  /*14360*/  SHF.R.S32.HI R9, RZ, 0x1f, R9 ;  /* 0x0000001fff097819 */ /* 0x000fe40000011409 */
        /* <DEDUP_REMOVED lines=23> */
[----:B------:R-:W-:-:S03]  /*144e0*/  @!P3 LEA R6, P5, R14, R0, 0x2 ;  /* 0x000000000e06b211 */ /* 0x000fc600078a10ff */
[----:B------:R2:W-:Y:S01]  /*144f0*/  @!P2 ST.E.64 [R2.64], R48 ;  /* 0x000000300200a985 */ /* 0x0005e2000c101b08 */
[----:B------:R-:W-:Y:S02]  /*14500*/  @!P3 LEA.HI.X R7, R14, R4, R15, 0x2, P5 ;  /* 0x000000040e07b211 */ /* 0x000fe400028f140f */
[----:B------:R-:W-:Y:S02]  /*14510*/  ISETP.GE.AND P2, PT, R8, c[0x0][0x3c8], PT ;  /* 0x0000f20008007a0c */ /* 0x000fe40003f46270 */
[C---:B------:R-:W-:Y:S01]  /*14520*/  IADD3 R14, R248.reuse, 0x80, RZ ;  /* 0x00000080f80e7810 */ /* 0x040fe20007ffe0ff */
[----:B------:R4:W-:Y:S01]  /*14530*/  @!P3 ST.E.64 [R6.64], R52 ;  /* 0x000000340600b985 */ /* 0x0009e2000c101b08 */
[----:B------:R-:W-:Y:S02]  /*14540*/  IADD3 R15, R248, 0x70, RZ ;  /* 0x00000070f80f7810 */ /* 0x000fe40007ffe0ff */
[----:B------:R-:W-:Y:S02]  /*14550*/  ISETP.GE.AND P3, PT, R14, c[0x0][0x3c8], PT ;  /* 0x0000f2000e007a0c */ /* 0x000fe40003f66270 */
[----:B------:R-:W-:-:S02]  /*14560*/  SHF.R.S32.HI R15, RZ, 0x1f, R15 ;  /* 0x0000001fff0f7819 */ /* 0x000fc4000001140f */
[----:B--2---:R-:W-:-:S04]  /*14570*/  @!P1 LEA R2, P0, R9, R0, 0x2 ;  /* 0x0000000009029211 */ /* 0x004fc800078010ff */
[----:B------:R-:W-:Y:S02]  /*14580*/  @!P1 LEA.HI.X R3, R9, R4, R11, 0x2, P0 ;  /* 0x0000000409039211 */ /* 0x000fe400000f140b */
[----:B----4-:R-:W-:Y:S02]  /*14590*/  @!P4 LEA R6, P5, R10, R0, 0x2 ;  /* 0x000000000a06c211 */ /* 0x010fe400078a10ff */
[C---:B------:R-:W-:Y:S01]  /*145a0*/  IADD3 R9, R248.reuse, 0x88, RZ ;  /* 0x00000088f8097810 */ /* 0x040fe20007ffe0ff */
[----:B------:R2:W-:Y:S01]  /*145b0*/  @!P1 ST.E.64 [R2.64], R56 ;  /* 0x0000003802009985 */ /* 0x0005e2000c101b08 */
[----:B------:R-:W-:Y:S02]  /*145c0*/  IADD3 R11, R248, 0x78, RZ ;  /* 0x00000078f80b7810 */ /* 0x000fe40007ffe0ff */
[----:B------:R-:W-:Y:S02]  /*145d0*/  @!P4 LEA.HI.X R7, R10, R4, R15, 0x2, P5 ;  /* 0x000000040a07c211 */ /* 0x000fe400028f140f */
[----:B------:R-:W-:-:S02]  /*145e0*/  ISETP.GE.AND P1, PT, R9, c[0x0][0x3c8], PT ;  /* 0x0000f20009007a0c */ /* 0x000fc40003f26270 */
[----:B------:R-:W-:Y:S01]  /*145f0*/  SHF.R.S32.HI R11, RZ, 0x1f, R11 ;  /* 0x0000001fff0b7819 */ /* 0x000fe2000001140b */
[----:B------:R4:W-:Y:S01]  /*14600*/  @!P4 ST.E.64 [R6.64], R60 ;  /* 0x0000003c0600c985 */ /* 0x0009e2000c101b08 */
[C---:B------:R-:W-:Y:S02]  /*14610*/  IADD3 R10, R248.reuse, 0x90, RZ ;  /* 0x00000090f80a7810 */ /* 0x040fe40007ffe0ff */
[----:B------:R-:W-:Y:S02]  /*14620*/  IADD3 R15, R248, 0x80, RZ ;  /* 0x00000080f80f7810 */ /* 0x000fe40007ffe0ff */
[----:B------:R-:W-:Y:S02]  /*14630*/  ISETP.GE.AND P4, PT, R10, c[0x0][0x3c8], PT ;  /* 0x0000f2000a007a0c */ /* 0x000fe40003f86270 */
[----:B------:R-:W-:Y:S02]  /*14640*/  SHF.R.S32.HI R15, RZ, 0x1f, R15 ;  /* 0x0000001fff0f7819 */ /* 0x000fe4000001140f */
[----:B--2---:R-:W-:-:S04]  /*14650*/  @!P2 LEA R2, P0, R8, R0, 0x2 ;  /* 0x000000000802a211 */ /* 0x004fc800078010ff */
[----:B------:R-:W-:Y:S02]  /*14660*/  @!P2 LEA.HI.X R3, R8, R4, R11, 0x2, P0 ;  /* 0x000000040803a211 */ /* 0x000fe400000f140b */
[----:B------:R-:W-:Y:S02]  /*14670*/  IADD3 R8, R248, 0x98, RZ ;  /* 0x00000098f8087810 */ /* 0x000fe40007ffe0ff */
[----:B----4-:R-:W-:Y:S01]  /*14680*/  @!P3 LEA R6, P5, R14, R0, 0x2 ;  /* 0x000000000e06b211 */ /* 0x010fe200078a10ff */
[----:B------:R2:W-:Y:S01]  /*14690*/  @!P2 ST.E.64 [R2.64], R64 ;  /* 0x000000400200a985 */ /* 0x0005e2000c101b08 */
[----:B------:R-:W-:Y:S02]  /*146a0*/  IADD3 R11, R248, 0x88, RZ ;  /* 0x00000088f80b7810 */ /* 0x000fe40007ffe0ff */
[----:B------:R-:W-:Y:S02]  /*146b0*/  @!P3 LEA.HI.X R7, R14, R4, R15, 0x2, P5 ;  /* 0x000000040e07b211 */ /* 0x000fe400028f140f */
[----:B------:R-:W-:-:S02]  /*146c0*/  ISETP.GE.AND P2, PT, R8, c[0x0][0x3c8], PT ;  /* 0x0000f20008007a0c */ /* 0x000fc40003f46270 */
[C---:B------:R-:W-:Y:S01]  /*146d0*/  IADD3 R15, R248.reuse, 0xa0, RZ ;  /* 0x000000a0f80f7810 */ /* 0x040fe20007ffe0ff */
[----:B------:R4:W-:Y:S01]  /*146e0*/  @!P3 ST.E.64 [R6.64], R68 ;  /* 0x000000440600b985 */ /* 0x0009e2000c101b08 */
[----:B------:R-:W-:Y:S02]  /*146f0*/  SHF.R.S32.HI R11, RZ, 0x1f, R11 ;  /* 0x0000001fff0b7819 */ /* 0x000fe4000001140b */
        /* <DEDUP_REMOVED lines=16> */
[----:B--2---:R-:W-:-:S04]  /*14800*/  @!P2 LEA R2, P0, R8, R0, 0x2 ;  /* 0x000000000802a211 */ /* 0x004fc800078010ff */
[----:B------:R-:W-:Y:S02]  /*14810*/  @!P2 LEA.HI.X R3, R8, R4, R11, 0x2, P0 ;  /* 0x000000040803a211 */ /* 0x000fe400000f140b */
[C---:B------:R-:W-:Y:S02]  /*14820*/  IADD3 R8, R248.reuse, 0xb8, RZ ;  /* 0x000000b8f8087810 */ /* 0x040fe40007ffe0ff */
[C---:B----4-:R-:W-:Y:S01]  /*14830*/  @!P3 LEA R6, P5, R15.reuse, R0, 0x2 ;  /* 0x000000000f06b211 */ /* 0x050fe200078a10ff */
[----:B------:R2:W-:Y:S01]  /*14840*/  @!P2 ST.E.64 [R2.64], R80 ;  /* 0x000000500200a985 */ /* 0x0005e2000c101b08 */
[----:B------:R-:W-:Y:S02]  /*14850*/  IADD3 R11, R248, 0xa8, RZ ;  /* 0x000000a8f80b7810 */ /* 0x000fe40007ffe0ff */
[----:B------:R-:W-:Y:S02]  /*14860*/  @!P3 LEA.HI.X R7, R15, R4, R16, 0x2, P5 ;  /* 0x000000040f07b211 */ /* 0x000fe400028f1410 */
[----:B------:R-:W-:-:S02]  /*14870*/  ISETP.GE.AND P2, PT, R8, c[0x0][0x3c8], PT ;  /* 0x0000f20008007a0c */ /* 0x000fc40003f46270 */
[----:B------:R-:W-:Y:S01]  /*14880*/  SHF.R.S32.HI R11, RZ, 0x1f, R11 ;  /* 0x0000001fff0b7819 */ /* 0x000fe2000001140b */
[----:B------:R4:W-:Y:S01]  /*14890*/  @!P3 ST.E.64 [R6.64], R84 ;  /* 0x000000540600b985 */ /* 0x0009e2000c101b08 */
[----:B------:R-:W-:Y:S02]  /*148a0*/  ISETP.GE.AND P3, PT, R14, c[0x0][0x3c8], PT ;  /* 0x0000f2000e007a0c */ /* 0x000fe40003f66270 */
[C---:B------:R-:W-:Y:S02]  /*148b0*/  IADD3 R16, R248.reuse, 0xb0, RZ ;  /* 0x000000b0f8107810 */ /* 0x040fe40007ffe0ff */
[----:B------:R-:W-:Y:S02]  /*148c0*/  IADD3 R15, R248, 0xc8, RZ ;  /* 0x000000c8f80f7810 */ /* 0x000fe40007ffe0ff */
[----:B------:R-:W-:Y:S02]  /*148d0*/  SHF.R.S32.HI R16, RZ, 0x1f, R16 ;  /* 0x0000001fff107819 */ /* 0x000fe40000011410 */
[----:B--2---:R-:W-:-:S04]  /*148e0*/  @!P1 LEA R2, P0, R9, R0, 0x2 ;  /* 0x0000000009029211 */ /* 0x004fc800078010ff */
[----:B------:R-:W-:Y:S02]  /*148f0*/  @!P1 LEA.HI.X R3, R9, R4, R11, 0x2, P0 ;  /* 0x0000000409039211 */ /* 0x000fe400000f140b */
[----:B------:R-:W-:Y:S02]  /*14900*/  IADD3 R9, R248, 0xb8, RZ ;  /* 0x000000b8f8097810 */ /* 0x000fe40007ffe0ff */
[C---:B----4-:R-:W-:Y:S01]  /*14910*/  @!P4 LEA R6, P5, R10.reuse, R0, 0x2 ;  /* 0x000000000a06c211 */ /* 0x050fe200078a10ff */
[----:B------:R2:W-:Y:S01]  /*14920*/  @!P1 ST.E.64 [R2.64], R88 ;  /* 0x0000005802009985 */ /* 0x0005e2000c101b08 */
[----:B------:R-:W-:Y:S02]  /*14930*/  SHF.R.S32.HI R9, RZ, 0x1f, R9 ;  /* 0x0000001fff097819 */ /* 0x000fe40000011409 */
[----:B------:R-:W-:Y:S02]  /*14940*/  @!P4 LEA.HI.X R7, R10, R4, R16, 0x2, P5 ;  /* 0x000000040a07c211 */ /* 0x000fe400028f1410 */
[----:B------:R-:W-:-:S02]  /*14950*/  IADD3 R11, R248, 0xd0, RZ ;  /* 0x000000d0f80b7810 */ /* 0x000fc40007ffe0ff */
[----:B------:R-:W-:Y:S01]  /*14960*/  ISETP.GE.AND P1, PT, R15, c[0x0][0x3c8], PT ;  /* 0x0000f2000f007a0c */ /* 0x000fe20003f26270 */
[----:B------:R4:W-:Y:S01]  /*14970*/  @!P4 ST.E.64 [R6.64], R160 ;  /* 0x000000a00600c985 */ /* 0x0009e2000c101b08 */
[C---:B------:R-:W-:Y:S02]  /*14980*/  IADD3 R16, R248.reuse, 0xc0, RZ ;  /* 0x000000c0f8107810 */ /* 0x040fe40007ffe0ff */
[----:B------:R-:W-:Y:S02]  /*14990*/  ISETP.GE.AND P6, PT, R11, c[0x0][0x3c8], PT ;  /* 0x0000f2000b007a0c */ /* 0x000fe40003fc6270 */
[----:B------:R-:W-:Y:S02]  /*149a0*/  SHF.R.S32.HI R16, RZ, 0x1f, R16 ;  /* 0x0000001fff107819 */ /* 0x000fe40000011410 */
[----:B------:R-:W-:Y:S02]  /*149b0*/  IADD3 R10, R248, 0xd8, RZ ;  /* 0x000000d8f80a7810 */ /* 0x000fe40007ffe0ff */
[----:B------:R-:W-:-:S02]  /*149c0*/  ISETP.GE.AND P4, PT, R252, c[0x0][0x3c8], PT ;  /* 0x0000f200fc007a0c */ /* 0x000fc40003f86270 */
[----:B------:R-:W-:Y:S02]  /*149d0*/  ISETP.GE.AND P5, PT, R10, c[0x0][0x3c8], PT ;  /* 0x0000f2000a007a0c */ /* 0x000fe40003fa6270 */
[----:B--2---:R-:W-:-:S04]  /*149e0*/  @!P2 LEA R2, P0, R8, R0, 0x2 ;  /* 0x000000000802a211 */ /* 0x004fc800078010ff */
[----:B------:R-:W-:Y:S02]  /*149f0*/  @!P2 LEA.HI.X R3, R8, R4, R9, 0x2, P0 ;  /* 0x000000040803a211 */ /* 0x000fe400000f1409 */
[----:B------:R-:W-:-:S03]  /*14a00*/  @!P3 LEA R8, P0, R14, R0, 0x2 ;  /* 0x000000000e08b211 */ /* 0x000fc600078010ff */
[----:B------:R2:W-:Y:S01]  /*14a10*/  @!P2 ST.E.64 [R2.64], R96 ;  /* 0x000000600200a985 */ /* 0x0005e2000c101b08 */
[----:B------:R-:W-:Y:S02]  /*14a20*/  @!P3 LEA.HI.X R9, R14, R4, R16, 0x2, P0 ;  /* 0x000000040e09b211 */ /* 0x000fe400000f1410 */
[C---:B------:R-:W-:Y:S02]  /*14a30*/  IADD3 R16, R248.reuse, 0xc8, RZ ;  /* 0x000000c8f8107810 */ /* 0x040fe40007ffe0ff */
[----:B------:R-:W-:Y:S01]  /*14a40*/  IADD3 R14, R248, 0xd0, RZ ;  /* 0x000000d0f80e7810 */ /* 0x000fe20007ffe0ff */
[----:B------:R-:W-:Y:S01]  /*14a50*/  @!P3 ST.E.64 [R8.64], R162 ;  /* 0x000000a20800b985 */ /* 0x000fe2000c101b08 */
[----:B------:R-:W-:Y:S02]  /*14a60*/  SHF.R.S32.HI R16, RZ, 0x1f, R16 ;  /* 0x0000001fff107819 */ /* 0x000fe40000011410 */
[----:B----4-:R-:W-:Y:S02]  /*14a70*/  @!P6 LEA R6, P0, R11, R0, 0x2 ;  /* 0x000000000b06e211 */ /* 0x010fe400078010ff */
[----:B------:R-:W-:-:S04]  /*14a80*/  SHF.R.S32.HI R14, RZ, 0x1f, R14 ;  /* 0x0000001fff0e7819 */ /* 0x000fc8000001140e */
[----:B------:R-:W-:Y:S02]  /*14a90*/  @!P6 LEA.HI.X R7, R11, R4, R14, 0x2, P0 ;  /* 0x000000040b07e211 */ /* 0x000fe400000f140e */
[----:B------:R-:W-:Y:S02]  /*14aa0*/  IADD3 R11, R248, 0xd8, RZ ;  /* 0x000000d8f80b7810 */ /* 0x000fe40007ffe0ff */
[----:B------:R-:W-:Y:S02]  /*14ab0*/  ISETP.GE.AND P0, PT, R249, c[0x0][0x3c8], PT ;  /* 0x0000f200f9007a0c */ /* 0x000fe40003f06270 */
[----:B------:R-:W-:Y:S02]  /*14ac0*/  SHF.R.S32.HI R11, RZ, 0x1f, R11 ;  /* 0x0000001fff0b7819 */ /* 0x000fe4000001140b */
[----:B------:R-:W-:Y:S02]  /*14ad0*/  SHF.R.S32.HI R14, RZ, 0x1f, R252 ;  /* 0x0000001fff0e7819 */ /* 0x000fe400000114fc */
[----:B--2---:R-:W-:-:S04]  /*14ae0*/  @!P1 LEA R2, P2, R15, R0, 0x2 ;  /* 0x000000000f029211 */ /* 0x004fc800078410ff */
[----:B------:R-:W-:Y:S02]  /*14af0*/  @!P1 LEA.HI.X R3, R15, R4, R16, 0x2, P2 ;  /* 0x000000040f039211 */ /* 0x000fe400010f1410 */
[----:B------:R-:W-:Y:S02]  /*14b00*/  ISETP.GE.AND P2, PT, R251, c[0x0][0x3c8], PT ;  /* 0x0000f200fb007a0c */ /* 0x000fe40003f46270 */
[----:B------:R-:W-:Y:S01]  /*14b10*/  SHF.R.S32.HI R16, RZ, 0x1f, R251 ;  /* 0x0000001fff107819 */ /* 0x000fe200000114fb */
[----:B------:R2:W-:Y:S01]  /*14b20*/  @!P1 ST.E.64 [R2.64], R100 ;  /* 0x0000006402009985 */ /* 0x0005e2000c101b08 */
[----:B------:R-:W-:Y:S02]  /*14b30*/  ISETP.GE.AND P1, PT, R250, c[0x0][0x3c8], PT ;  /* 0x0000f200fa007a0c */ /* 0x000fe40003f26270 */
[----:B------:R-:W-:Y:S01]  /*14b40*/  SHF.R.S32.HI R15, RZ, 0x1f, R250 ;  /* 0x0000001fff0f7819 */ /* 0x000fe200000114fa */
[----:B------:R4:W-:Y:S01]  /*14b50*/  @!P6 ST.E.64 [R6.64], R104 ;  /* 0x000000680600e985 */ /* 0x0009e2000c101b08 */
[----:B--2---:R-:W-:-:S04]  /*14b60*/  @!P5 LEA R2, P3, R10, R0, 0x2 ;  /* 0x000000000a02d211 */ /* 0x004fc800078610ff */
[----:B------:R-:W-:Y:S02]  /*14b70*/  @!P5 LEA.HI.X R3, R10, R4, R11, 0x2, P3 ;  /* 0x000000040a03d211 */ /* 0x000fe400018f140b */
[CC--:B------:R-:W-:Y:S02]  /*14b80*/  @!P4 LEA R10, P6, R252.reuse, R0.reuse, 0x2 ;  /* 0x00000000fc0ac211 */ /* 0x0c0fe400078c10ff */
[C---:B------:R-:W-:Y:S01]  /*14b90*/  @!P2 LEA R8, P3, R251.reuse, R0, 0x2 ;  /* 0x00000000fb08a211 */ /* 0x040fe200078610ff */
[----:B------:R2:W-:Y:S01]  /*14ba0*/  @!P5 ST.E.64 [R2.64], R108 ;  /* 0x0000006c0200d985 */ /* 0x0005e2000c101b08 */
[----:B------:R-:W-:Y:S02]  /*14bb0*/  @!P4 LEA.HI.X R11, R252, R4, R14, 0x2, P6 ;  /* 0x00000004fc0bc211 */ /* 0x000fe400030f140e */
[----:B----4-:R-:W-:Y:S02]  /*14bc0*/  @!P1 LEA R6, P5, R250, R0, 0x2 ;  /* 0x00000000fa069211 */ /* 0x010fe400078a10ff */
[----:B------:R-:W-:Y:S01]  /*14bd0*/  @!P2 LEA.HI.X R9, R251, R4, R16, 0x2, P3 ;  /* 0x00000004fb09a211 */ /* 0x000fe200018f1410 */
[----:B------:R4:W-:Y:S01]  /*14be0*/  @!P4 ST.E.64 [R10.64], R166 ;  /* 0x000000a60a00c985 */ /* 0x0009e2000c101b08 */
[----:B------:R-:W-:-:S02]  /*14bf0*/  SHF.R.S32.HI R14, RZ, 0x1f, R249 ;  /* 0x0000001fff0e7819 */ /* 0x000fc400000114f9 */
[----:B------:R-:W-:Y:S01]  /*14c00*/  @!P1 LEA.HI.X R7, R250, R4, R15, 0x2, P5 ;  /* 0x00000004fa079211 */ /* 0x000fe200028f140f */
[----:B------:R4:W-:Y:S04]  /*14c10*/  @!P2 ST.E.64 [R8.64], R164 ;  /* 0x000000a40800a985 */ /* 0x0009e8000c101b08 */
[----:B------:R4:W-:Y:S01]  /*14c20*/  @!P1 ST.E.64 [R6.64], R112 ;  /* 0x0000007006009985 */ /* 0x0009e2000c101b08 */
[----:B--2---:R-:W-:-:S04]  /*14c30*/  @!P0 LEA R2, P3, R249, R0, 0x2 ;  /* 0x00000000f9028211 */ /* 0x004fc800078610ff */
[----:B------:R-:W-:-:S05]  /*14c40*/  @!P0 LEA.HI.X R3, R249, R4, R14, 0x2, P3 ;  /* 0x00000004f9038211 */ /* 0x000fca00018f140e */
[----:B------:R4:W-:Y:S04]  /*14c50*/  @!P0 ST.E.64 [R2.64], R20 ;  /* 0x0000001402008985 */ /* 0x0009e8000c101b08 */
.L_x_298:
[----:B------:R-:W-:Y:S05]  /*14c60*/  BSYNC B0 ;  /* 0x0000000000007941 */ /* 0x000fea0003800000 */
.L_x_297:
[----:B------:R-:W-:Y:S05]  /*14c70*/  BRA.DIV ~URZ, `(.L_x_299) ;  /* 0x000037d27f007947 */ /* 0x000fea000b800000 */
[----:B--2---:R2:W1:Y:S04]  /*14c80*/  SHFL.IDX PT, R4, R5, 0x1, 0x1c1f ;  /* 0x003c1f0005047f89 */ /* 0x00446800000e0000 */
[----:B----4-:R2:W4:Y:S02]  /*14c90*/  SHFL.IDX PT, R0, R12, 0x1, 0x1c1f ;  /* 0x003c1f000c007f89 */ /* 0x01052400000e0000 */
.L_x_361:
[----:B------:R-:W-:-:S13]  /*14ca0*/  ISETP.NE.AND P0, PT, R13, RZ, PT ;  /* 0x000000ff0d00720c */ /* 0x000fda0003f05270 */
[----:B------:R-:W-:Y:S05]  /*14cb0*/  @P0 BRA `(.L_x_294) ;  /* 0x00001b0000000947 */ /* 0x000fea0003800000 */
[C---:B------:R-:W-:Y:S02]  /*14cc0*/  ISETP.GE.AND P3, PT, R248.reuse, c[0x0][0x3c8], PT ;  /* 0x0000f200f8007a0c */ /* 0x040fe40003f66270 */
[C---:B------:R-:W-:Y:S02]  /*14cd0*/  IADD3 R11, R248.reuse, 0x8, RZ ;  /* 0x00000008f80b7810 */ /* 0x040fe40007ffe0ff */
[----:B--23--:R-:W-:Y:S02]  /*14ce0*/  IADD3 R12, R248, 0x10, RZ ;  /* 0x00000010f80c7810 */ /* 0x00cfe40007ffe0ff */
[----:B------:R-:W-:Y:S02]  /*14cf0*/  ISETP.GE.AND P2, PT, R11, c[0x0][0x3c8], PT ;  /* 0x0000f2000b007a0c */ /* 0x000fe40003f46270 */
[----:B------:R-:W-:Y:S02]  /*14d00*/  ISETP.GE.AND P1, PT, R12, c[0x0][0x3c8], PT ;  /* 0x0000f2000c007a0c */ /* 0x000fe40003f26270 */
[----:B------:R-:W-:-:S02]  /*14d10*/  IADD3 R14, R248, 0x8, RZ ;  /* 0x00000008f80e7810 */ /* 0x000fc40007ffe0ff */
[----:B------:R-:W-:Y:S01]  /*14d20*/  IADD3 R10, R248, 0x18, RZ ;  /* 0x00000018f80a7810 */ /* 0x000fe20007ffe0ff */
[----:B----4-:R-:W-:Y:S01]  /*14d30*/  @!P3 IMAD.MOV.U32 R2, RZ, RZ, R0 ;  /* 0x000000ffff02b224 */ /* 0x010fe200078e0000 */
[----:B------:R-:W-:Y:S01]  /*14d40*/  SHF.R.S32.HI R14, RZ, 0x1f, R14 ;  /* 0x0000001fff0e7819 */ /* 0x000fe2000001140e */
[----:B-1----:R-:W-:Y:S01]  /*14d50*/  @!P3 IMAD.MOV.U32 R3, RZ, RZ, R4 ;  /* 0x000000ffff03b224 */ /* 0x002fe200078e0004 */
[----:B------:R-:W-:Y:S02]  /*14d60*/  ISETP.GE.AND P0, PT, R10, c[0x0][0x3c8], PT ;  /* 0x0000f2000a007a0c */ /* 0x000fe40003f06270 */
[C---:B------:R-:W-:Y:S01]  /*14d70*/  IADD3 R5, R248.reuse, 0x30, RZ ;  /* 0x00000030f8057810 */ /* 0x040fe20007ffe0ff */
[----:B------:R-:W-:Y:S01]  /*14d80*/  @!P3 IMAD.WIDE R2, R248, 0x4, R2 ;  /* 0x00000004f802b825 */ /* 0x000fe200078e0202 */
[----:B------:R-:W-:Y:S02]  /*14d90*/  SHF.R.S32.HI R15, RZ, 0x1f, R246 ;  /* 0x0000001fff0f7819 */ /* 0x000fe400000114f6 */
[----:B------:R-:W-:-:S02]  /*14da0*/  @!P1 LEA R6, P4, R12, R0, 0x2 ;  /* 0x000000000c069211 */ /* 0x000fc400078810ff */
[----:B------:R1:W-:Y:S01]  /*14db0*/  @!P3 ST.E.64 [R2.64], R116 ;  /* 0x000000740200b985 */ /* 0x0003e2000c101b08 */
[----:B------:R-:W-:Y:S02]  /*14dc0*/  @!P2 LEA R8, P3, R11, R0, 0x2 ;  /* 0x000000000b08a211 */ /* 0x000fe400078610ff */
[----:B------:R-:W-:Y:S02]  /*14dd0*/  ISETP.GE.AND P6, PT, R5, c[0x0][0x3c8], PT ;  /* 0x0000f20005007a0c */ /* 0x000fe40003fc6270 */
[----:B------:R-:W-:Y:S02]  /*14de0*/  @!P2 LEA.HI.X R9, R11, R4, R14, 0x2, P3 ;  /* 0x000000040b09a211 */ /* 0x000fe400018f140e */
[C---:B------:R-:W-:Y:S02]  /*14df0*/  IADD3 R14, R248.reuse, 0x10, RZ ;  /* 0x00000010f80e7810 */ /* 0x040fe40007ffe0ff */
[----:B------:R-:W-:Y:S01]  /*14e00*/  IADD3 R11, R248, 0x18, RZ ;  /* 0x00000018f80b7810 */ /* 0x000fe20007ffe0ff */
[----:B------:R2:W-:Y:S01]  /*14e10*/  @!P2 ST.E.64 [R8.64], R154 ;  /* 0x0000009a0800a985 */ /* 0x0005e2000c101b08 */
[----:B------:R-:W-:-:S02]  /*14e20*/  SHF.R.S32.HI R14, RZ, 0x1f, R14 ;  /* 0x0000001fff0e7819 */ /* 0x000fc4000001140e */
[----:B------:R-:W-:Y:S02]  /*14e30*/  SHF.R.S32.HI R11, RZ, 0x1f, R11 ;  /* 0x0000001fff0b7819 */ /* 0x000fe4000001140b */
[----:B------:R-:W-:Y:S02]  /*14e40*/  @!P1 LEA.HI.X R7, R12, R4, R14, 0x2, P4 ;  /* 0x000000040c079211 */ /* 0x000fe400020f140e */
[----:B------:R-:W-:Y:S02]  /*14e50*/  ISETP.GE.AND P4, PT, R247, c[0x0][0x3c8], PT ;  /* 0x0000f200f7007a0c */ /* 0x000fe40003f86270 */
[C---:B------:R-:W-:Y:S01]  /*14e60*/  IADD3 R14, R248.reuse, 0x40, RZ ;  /* 0x00000040f80e7810 */ /* 0x040fe20007ffe0ff */
[----:B------:R3:W-:Y:S01]  /*14e70*/  @!P1 ST.E.64 [R6.64], R124 ;  /* 0x0000007c06009985 */ /* 0x0007e2000c101b08 */
[C---:B------:R-:W-:Y:S02]  /*14e80*/  IADD3 R12, R248.reuse, 0x30, RZ ;  /* 0x00000030f80c7810 */ /* 0x040fe40007ffe0ff */
[----:B------:R-:W-:-:S02]  /*14e90*/  IADD3 R13, R248, 0x40, RZ ;  /* 0x00000040f80d7810 */ /* 0x000fc40007ffe0ff */
[----:B------:R-:W-:Y:S02]  /*14ea0*/  SHF.R.S32.HI R12, RZ, 0x1f, R12 ;  /* 0x0000001fff0c7819 */ /* 0x000fe4000001140c */
[----:B------:R-:W-:Y:S02]  /*14eb0*/  SHF.R.S32.HI R13, RZ, 0x1f, R13 ;  /* 0x0000001fff0d7819 */ /* 0x000fe4000001140d */
[----:B-1----:R-:W-:-:S04]  /*14ec0*/  @!P0 LEA R2, P3, R10, R0, 0x2 ;  /* 0x000000000a028211 */ /* 0x002fc800078610ff */
[----:B------:R-:W-:Y:S02]  /*14ed0*/  @!P0 LEA.HI.X R3, R10, R4, R11, 0x2, P3 ;  /* 0x000000040a038211 */ /* 0x000fe400018f140b */
[----:B------:R-:W-:Y:S02]  /*14ee0*/  ISETP.GE.AND P3, PT, R246, c[0x0][0x3c8], PT ;  /* 0x0000f200f6007a0c */ /* 0x000fe40003f66270 */
[----:B------:R-:W-:Y:S01]  /*14ef0*/  SHF.R.S32.HI R11, RZ, 0x1f, R247 ;  /* 0x0000001fff0b7819 */ /* 0x000fe200000114f7 */
[----:B------:R1:W-:Y:S01]  /*14f00*/  @!P0 ST.E.64 [R2.64], R120 ;  /* 0x0000007802008985 */ /* 0x0003e2000c101b08 */
[C---:B--2---:R-:W-:Y:S02]  /*14f10*/  @!P4 LEA R8, P0, R247.reuse, R0, 0x2 ;  /* 0x00000000f708c211 */ /* 0x044fe400078010ff */
[----:B------:R-:W-:Y:S02]  /*14f20*/  IADD3 R10, R248, 0x38, RZ ;  /* 0x00000038f80a7810 */ /* 0x000fe40007ffe0ff */
[----:B------:R-:W-:-:S02]  /*14f30*/  @!P4 LEA.HI.X R9, R247, R4, R11, 0x2, P0 ;  /* 0x00000004f709c211 */ /* 0x000fc400000f140b */
[----:B------:R-:W-:Y:S02]  /*14f40*/  ISETP.GE.AND P0, PT, R246, c[0x0][0x3c8], PT ;  /* 0x0000f200f6007a0c */ /* 0x000fe40003f06270 */
[----:B------:R-:W-:Y:S02]  /*14f50*/  ISETP.GE.AND P4, PT, R14, c[0x0][0x3c8], PT ;  /* 0x0000f2000e007a0c */ /* 0x000fe40003f86270 */
[----:B---3--:R-:W-:Y:S02]  /*14f60*/  @!P3 LEA R6, P1, R246, R0, 0x2 ;  /* 0x00000000f606b211 */ /* 0x008fe400078210ff */
[----:B------:R-:W-:Y:S02]  /*14f70*/  ISETP.GE.AND P5, PT, R10, c[0x0][0x3c8], PT ;  /* 0x0000f2000a007a0c */ /* 0x000fe40003fa6270 */
[----:B------:R-:W-:-:S04]  /*14f80*/  IADD3 R11, R248, 0x48, RZ ;  /* 0x00000048f80b7810 */ /* 0x000fc80007ffe0ff */
[----:B------:R-:W-:-:S05]  /*14f90*/  ISETP.GE.AND P3, PT, R11, c[0x0][0x3c8], PT ;  /* 0x0000f2000b007a0c */ /* 0x000fca0003f66270 */
[----:B------:R-:W-:Y:S02]  /*14fa0*/  @!P0 LEA.HI.X R7, R246, R4, R15, 0x2, P1 ;  /* 0x00000004f6078211 */ /* 0x000fe400008f140f */
[----:B------:R-:W-:Y:S02]  /*14fb0*/  ISETP.GE.AND P1, PT, R247, c[0x0][0x3c8], PT ;  /* 0x0000f200f7007a0c */ /* 0x000fe40003f26270 */
[----:B------:R-:W-:Y:S02]  /*14fc0*/  IADD3 R15, R248, 0x58, RZ ;  /* 0x00000058f80f7810 */ /* 0x000fe40007ffe0ff */
[----:B-1----:R-:W-:-:S04]  /*14fd0*/  @!P6 LEA R2, P2, R5, R0, 0x2 ;  /* 0x000000000502e211 */ /* 0x002fc800078410ff */
[----:B------:R-:W-:Y:S02]  /*14fe0*/  @!P6 LEA.HI.X R3, R5, R4, R12, 0x2, P2 ;  /* 0x000000040503e211 */ /* 0x000fe400010f140c */
[C---:B------:R-:W-:Y:S02]  /*14ff0*/  IADD3 R12, R248.reuse, 0x38, RZ ;  /* 0x00000038f80c7810 */ /* 0x040fe40007ffe0ff */
[----:B------:R-:W-:Y:S01]  /*15000*/  IADD3 R5, R248, 0x50, RZ ;  /* 0x00000050f8057810 */ /* 0x000fe20007ffe0ff */
[----:B------:R1:W-:Y:S01]  /*15010*/  @!P1 ST.E.64 [R8.64], R146 ;  /* 0x0000009208009985 */ /* 0x0003e2000c101b08 */
[----:B------:R-:W-:Y:S02]  /*15020*/  SHF.R.S32.HI R12, RZ, 0x1f, R12 ;  /* 0x0000001fff0c7819 */ /* 0x000fe4000001140c */
[----:B------:R-:W-:Y:S01]  /*15030*/  ISETP.GE.AND P1, PT, R15, c[0x0][0x3c8], PT ;  /* 0x0000f2000f007a0c */ /* 0x000fe20003f26270 */
[----:B------:R2:W-:Y:S01]  /*15040*/  @!P0 ST.E.64 [R6.64], R128 ;  /* 0x0000008006008985 */ /* 0x0005e2000c101b08 */
[----:B------:R-:W-:-:S03]  /*15050*/  ISETP.GE.AND P2, PT, R5, c[0x0][0x3c8], PT ;  /* 0x0000f20005007a0c */ /* 0x000fc60003f46270 */
[----:B------:R3:W-:Y:S01]  /*15060*/  @!P6 ST.E.64 [R2.64], R22 ;  /* 0x000000160200e985 */ /* 0x0007e2000c101b08 */
[-C--:B-1----:R-:W-:Y:S02]  /*15070*/  @!P5 LEA R8, P0, R10, R0.reuse, 0x2 ;  /* 0x000000000a08d211 */ /* 0x082fe400078010ff */
[----:B--2---:R-:W-:Y:S02]  /*15080*/  @!P4 LEA R6, P6, R14, R0, 0x2 ;  /* 0x000000000e06c211 */ /* 0x004fe400078c10ff */
[----:B------:R-:W-:Y:S02]  /*15090*/  @!P5 LEA.HI.X R9, R10, R4, R12, 0x2, P0 ;  /* 0x000000040a09d211 */ /* 0x000fe400000f140c */
[C---:B------:R-:W-:Y:S02]  /*150a0*/  IADD3 R12, R248.reuse, 0x48, RZ ;  /* 0x00000048f80c7810 */ /* 0x040fe40007ffe0ff */
[----:B------:R-:W-:Y:S01]  /*150b0*/  IADD3 R10, R248, 0x60, RZ ;  /* 0x00000060f80a7810 */ /* 0x000fe20007ffe0ff */
[----:B------:R1:W-:Y:S01]  /*150c0*/  @!P5 ST.E.64 [R8.64], R150 ;  /* 0x000000960800d985 */ /* 0x0003e2000c101b08 */
[----:B------:R-:W-:-:S05]  /*150d0*/  SHF.R.S32.HI R12, RZ, 0x1f, R12 ;  /* 0x0000001fff0c7819 */ /* 0x000fca000001140c */
[----:B---3--:R-:W-:-:S04]  /*150e0*/  P2R R2, PR, RZ, 0x40 ;  /* 0x00000040ff027803 */ /* 0x008fc80000000000 */
[----:B------:R-:W-:Y:S02]  /*150f0*/  ISETP.NE.AND P0, PT, R2, RZ, PT ;  /* 0x000000ff0200720c */ /* 0x000fe40003f05270 */
[C---:B------:R-:W-:Y:S02]  /*15100*/  @!P3 LEA R2, P6, R11.reuse, R0, 0x2 ;  /* 0x000000000b02b211 */ /* 0x040fe400078c10ff */
[-C--:B------:R-:W-:Y:S02]  /*15110*/  @!P4 LEA.HI.X R7, R14, R4.reuse, R13, 0x2, P0 ;  /* 0x000000040e07c211 */ /* 0x080fe400000f140d */
[----:B------:R-:W-:Y:S02]  /*15120*/  @!P3 LEA.HI.X R3, R11, R4, R12, 0x2, P6 ;  /* 0x000000040b03b211 */ /* 0x000fe400030f140c */
[----:B------:R-:W-:Y:S01]  /*15130*/  IADD3 R12, R248, 0x50, RZ ;  /* 0x00000050f80c7810 */ /* 0x000fe20007ffe0ff */
[----:B------:R2:W-:Y:S01]  /*15140*/  @!P4 ST.E.64 [R6.64], R34 ;  /* 0x000000220600c985 */ /* 0x0005e2000c101b08 */
[----:B------:R-:W-:-:S02]  /*15150*/  ISETP.GE.AND P0, PT, R10, c[0x0][0x3c8], PT ;  /* 0x0000f2000a007a0c */ /* 0x000fc40003f06270 */
[----:B------:R-:W-:Y:S01]  /*15160*/  SHF.R.S32.HI R12, RZ, 0x1f, R12 ;  /* 0x0000001fff0c7819 */ /* 0x000fe2000001140c */
[----:B------:R3:W-:Y:S01]  /*15170*/  @!P3 ST.E.64 [R2.64], R26 ;  /* 0x0000001a0200b985 */ /* 0x0007e2000c101b08 */
[C---:B------:R-:W-:Y:S02]  /*15180*/  IADD3 R13, R248.reuse, 0x58, RZ ;  /* 0x00000058f80d7810 */ /* 0x040fe40007ffe0ff */
[C---:B------:R-:W-:Y:S02]  /*15190*/  IADD3 R11, R248.reuse, 0x68, RZ ;  /* 0x00000068f80b7810 */ /* 0x040fe40007ffe0ff */
[----:B------:R-:W-:Y:S02]  /*151a0*/  SHF.R.S32.HI R13, RZ, 0x1f, R13 ;  /* 0x0000001fff0d7819 */ /* 0x000fe4000001140d */
[----:B-1----:R-:W-:Y:S02]  /*151b0*/  @!P2 LEA R8, P3, R5, R0, 0x2 ;  /* 0x000000000508a211 */ /* 0x002fe400078610ff */
[----:B------:R-:W-:-:S02]  /*151c0*/  IADD3 R14, R248, 0x70, RZ ;  /* 0x00000070f80e7810 */ /* 0x000fc40007ffe0ff */
[----:B------:R-:W-:Y:S02]  /*151d0*/  @!P2 LEA.HI.X R9, R5, R4, R12, 0x2, P3 ;  /* 0x000000040509a211 */ /* 0x000fe400018f140c */
[C---:B------:R-:W-:Y:S02]  /*151e0*/  IADD3 R5, R248.reuse, 0x78, RZ ;  /* 0x00000078f8057810 */ /* 0x040fe40007ffe0ff */
[----:B------:R-:W-:Y:S01]  /*151f0*/  IADD3 R12, R248, 0x60, RZ ;  /* 0x00000060f80c7810 */ /* 0x000fe20007ffe0ff */
[----:B------:R1:W-:Y:S01]  /*15200*/  @!P2 ST.E.64 [R8.64], R158 ;  /* 0x0000009e0800a985 */ /* 0x0003e2000c101b08 */
[----:B------:R-:W-:Y:S02]  /*15210*/  ISETP.GE.AND P5, PT, R11, c[0x0][0x3c8], PT ;  /* 0x0000f2000b007a0c */ /* 0x000fe40003fa6270 */
[----:B------:R-:W-:Y:S02]  /*15220*/  SHF.R.S32.HI R12, RZ, 0x1f, R12 ;  /* 0x0000001fff0c7819 */ /* 0x000fe4000001140c */
[----:B------:R-:W-:-:S02]  /*15230*/  ISETP.GE.AND P4, PT, R14, c[0x0][0x3c8], PT ;  /* 0x0000f2000e007a0c */ /* 0x000fc40003f86270 */
[----:B--2---:R-:W-:-:S13]  /*15240*/  @!P1 LEA R6, P6, R15, R0, 0x2 ;  /* 0x000000000f069211 */ /* 0x004fda00078c10ff */
[----:B---3--:R-:W-:-:S04]  /*15250*/  P2R R2, PR, RZ, 0x40 ;  /* 0x00000040ff027803 */ /* 0x008fc80000000000 */
[----:B------:R-:W-:Y:S02]  /*15260*/  ISETP.NE.AND P3, PT, R2, RZ, PT ;  /* 0x000000ff0200720c */ /* 0x000fe40003f65270 */
[C---:B------:R-:W-:Y:S02]  /*15270*/  @!P0 LEA R2, P6, R10.reuse, R0, 0x2 ;  /* 0x000000000a028211 */ /* 0x040fe400078c10ff */
[-C--:B------:R-:W-:Y:S02]  /*15280*/  @!P1 LEA.HI.X R7, R15, R4.reuse, R13, 0x2, P3 ;  /* 0x000000040f079211 */ /* 0x080fe400018f140d */
[----:B------:R-:W-:Y:S02]  /*15290*/  ISETP.GE.AND P3, PT, R5, c[0x0][0x3c8], PT ;  /* 0x0000f20005007a0c */ /* 0x000fe40003f66270 */
[----:B------:R-:W-:Y:S01]  /*152a0*/  @!P0 LEA.HI.X R3, R10, R4, R12, 0x2, P6 ;  /* 0x000000040a038211 */ /* 0x000fe200030f140c */
[----:B------:R2:W-:Y:S01]  /*152b0*/  @!P1 ST.E.64 [R6.64], R42 ;  /* 0x0000002a06009985 */ /* 0x0005e2000c101b08 */
[----:B------:R-:W-:-:S02]  /*152c0*/  IADD3 R12, R248, 0x68, RZ ;  /* 0x00000068f80c7810 */ /* 0x000fc40007ffe0ff */
[C---:B------:R-:W-:Y:S01]  /*152d0*/  IADD3 R13, R248.reuse, 0x88, RZ ;  /* 0x00000088f80d7810 */ /* 0x040fe20007ffe0ff */
[----:B------:R3:W-:Y:S01]  /*152e0*/  @!P0 ST.E.64 [R2.64], R30 ;  /* 0x0000001e02008985 */ /* 0x0007e2000c101b08 */
[C---:B-1----:R-:W-:Y:S02]  /*152f0*/  @!P5 LEA R8, P0, R11.reuse, R0, 0x2 ;  /* 0x000000000b08d211 */ /* 0x042fe400078010ff */
[----:B------:R-:W-:Y:S02]  /*15300*/  SHF.R.S32.HI R12, RZ, 0x1f, R12 ;  /* 0x0000001fff0c7819 */ /* 0x000fe4000001140c */
[----:B------:R-:W-:Y:S02]  /*15310*/  IADD3 R15, R248, 0x70, RZ ;  /* 0x00000070f80f7810 */ /* 0x000fe40007ffe0ff */
[----:B------:R-:W-:Y:S02]  /*15320*/  @!P5 LEA.HI.X R9, R11, R4, R12, 0x2, P0 ;  /* 0x000000040b09d211 */ /* 0x000fe400000f140c */
[----:B------:R-:W-:-:S02]  /*15330*/  SHF.R.S32.HI R15, RZ, 0x1f, R15 ;  /* 0x0000001fff0f7819 */ /* 0x000fc4000001140f */
[C---:B------:R-:W-:Y:S01]  /*15340*/  IADD3 R12, R248.reuse, 0x78, RZ ;  /* 0x00000078f80c7810 */ /* 0x040fe20007ffe0ff */
[----:B------:R1:W-:Y:S01]  /*15350*/  @!P5 ST.E.64 [R8.64], R168 ;  /* 0x000000a80800d985 */ /* 0x0003e2000c101b08 */
[----:B------:R-:W-:Y:S02]  /*15360*/  IADD3 R10, R248, 0x80, RZ ;  /* 0x00000080f80a7810 */ /* 0x000fe40007ffe0ff */
[----:B------:R-:W-:Y:S02]  /*15370*/  SHF.R.S32.HI R12, RZ, 0x1f, R12 ;  /* 0x0000001fff0c7819 */ /* 0x000fe4000001140c */
[----:B------:R-:W-:Y:S02]  /*15380*/  ISETP.GE.AND P2, PT, R10, c[0x0][0x3c8], PT ;  /* 0x0000f2000a007a0c */ /* 0x000fe40003f46270 */
[----:B------:R-:W-:-:S04]  /*15390*/  IADD3 R11, R248, 0x90, RZ ;  /* 0x00000090f80b7810 */ /* 0x000fc80007ffe0ff */
[----:B------:R-:W-:Y:S02]  /*153a0*/  ISETP.GE.AND P0, PT, R11, c[0x0][0x3c8], PT ;  /* 0x0000f2000b007a0c */ /* 0x000fe40003f06270 */
[CC--:B--2---:R-:W-:Y:S02]  /*153b0*/  @!P4 LEA R6, P6, R14.reuse, R0.reuse, 0x2 ;  /* 0x000000000e06c211 */ /* 0x0c4fe400078c10ff */
[----:B---3--:R-:W-:Y:S02]  /*153c0*/  @!P3 LEA R2, P1, R5, R0, 0x2 ;  /* 0x000000000502b211 */ /* 0x008fe400078210ff */
[----:B------:R-:W-:Y:S02]  /*153d0*/  @!P4 LEA.HI.X R7, R14, R4, R15, 0x2, P6 ;  /* 0x000000040e07c211 */ /* 0x000fe400030f140f */
[C---:B------:R-:W-:Y:S02]  /*153e0*/  IADD3 R14, R248.reuse, 0xa0, RZ ;  /* 0x000000a0f80e7810 */ /* 0x040fe40007ffe0ff */
[----:B------:R-:W-:Y:S01]  /*153f0*/  IADD3 R15, R248, 0x88, RZ ;  /* 0x00000088f80f7810 */ /* 0x000fe20007ffe0ff */
[----:B------:R2:W-:Y:S01]  /*15400*/  @!P4 ST.E.64 [R6.64], R50 ;  /* 0x000000320600c985 */ /* 0x0005e2000c101b08 */
[----:B------:R-:W-:-:S02]  /*15410*/  ISETP.GE.AND P4, PT, R14, c[0x0][0x3c8], PT ;  /* 0x0000f2000e007a0c */ /* 0x000fc40003f86270 */
[----:B------:R-:W-:-:S03]  /*15420*/  SHF.R.S32.HI R15, RZ, 0x1f, R15 ;  /* 0x0000001fff0f7819 */ /* 0x000fc6000001140f */
[----:B------:R-:W-:Y:S02]  /*15430*/  P2R R3, PR, RZ, 0x2 ;  /* 0x00000002ff037803 */ /* 0x000fe40000000000 */
[----:B------:R-:W-:Y:S02]  /*15440*/  ISETP.GE.AND P1, PT, R13, c[0x0][0x3c8], PT ;  /* 0x0000f2000d007a0c */ /* 0x000fe40003f26270 */
[----:B------:R-:W-:-:S04]  /*15450*/  ISETP.NE.AND P6, PT, R3, RZ, PT ;  /* 0x000000ff0300720c */ /* 0x000fc80003fc5270 */
[----:B------:R-:W-:Y:S02]  /*15460*/  @!P3 LEA.HI.X R3, R5, R4, R12, 0x2, P6 ;  /* 0x000000040503b211 */ /* 0x000fe400030f140c */
[C---:B------:R-:W-:Y:S02]  /*15470*/  IADD3 R12, R248.reuse, 0x80, RZ ;  /* 0x00000080f80c7810 */ /* 0x040fe40007ffe0ff */
[----:B------:R-:W-:Y:S01]  /*15480*/  IADD3 R5, R248, 0x98, RZ ;  /* 0x00000098f8057810 */ /* 0x000fe20007ffe0ff */
[----:B------:R3:W-:Y:S01]  /*15490*/  @!P3 ST.E.64 [R2.64], R38 ;  /* 0x000000260200b985 */ /* 0x0007e2000c101b08 */
[----:B-1----:R-:W-:Y:S02]  /*154a0*/  @!P2 LEA R8, P3, R10, R0, 0x2 ;  /* 0x000000000a08a211 */ /* 0x002fe400078610ff */
[----:B------:R-:W-:Y:S02]  /*154b0*/  SHF.R.S32.HI R12, RZ, 0x1f, R12 ;  /* 0x0000001fff0c7819 */ /* 0x000fe4000001140c */
[----:B------:R-:W-:-:S02]  /*154c0*/  ISETP.GE.AND P5, PT, R5, c[0x0][0x3c8], PT ;  /* 0x0000f20005007a0c */ /* 0x000fc40003fa6270 */
[----:B------:R-:W-:Y:S02]  /*154d0*/  @!P2 LEA.HI.X R9, R10, R4, R12, 0x2, P3 ;  /* 0x000000040a09a211 */ /* 0x000fe400018f140c */
[C---:B------:R-:W-:Y:S02]  /*154e0*/  IADD3 R12, R248.reuse, 0x90, RZ ;  /* 0x00000090f80c7810 */ /* 0x040fe40007ffe0ff */
[----:B--2---:R-:W-:Y:S01]  /*154f0*/  @!P1 LEA R6, P6, R13, R0, 0x2 ;  /* 0x000000000d069211 */ /* 0x004fe200078c10ff */
[----:B------:R1:W-:Y:S01]  /*15500*/  @!P2 ST.E.64 [R8.64], R170 ;  /* 0x000000aa0800a985 */ /* 0x0003e2000c101b08 */
[----:B------:R-:W-:Y:S02]  /*15510*/  SHF.R.S32.HI R12, RZ, 0x1f, R12 ;  /* 0x0000001fff0c7819 */ /* 0x000fe4000001140c */
[----:B------:R-:W-:-:S09]  /*15520*/  IADD3 R10, R248, 0xa8, RZ ;  /* 0x000000a8f80a7810 */ /* 0x000fd20007ffe0ff */
[----:B---3--:R-:W-:-:S04]  /*15530*/  P2R R2, PR, RZ, 0x40 ;  /* 0x00000040ff027803 */ /* 0x008fc80000000000 */
[----:B------:R-:W-:Y:S02]  /*15540*/  ISETP.NE.AND P3, PT, R2, RZ, PT ;  /* 0x000000ff0200720c */ /* 0x000fe40003f65270 */
[----:B------:R-:W-:Y:S02]  /*15550*/  @!P0 LEA R2, P6, R11, R0, 0x2 ;  /* 0x000000000b028211 */ /* 0x000fe400078c10ff */
[-C--:B------:R-:W-:Y:S02]  /*15560*/  @!P1 LEA.HI.X R7, R13, R4.reuse, R15, 0x2, P3 ;  /* 0x000000040d079211 */ /* 0x080fe400018f140f */
[----:B------:R-:W-:Y:S02]  /*15570*/  @!P0 LEA.HI.X R3, R11, R4, R12, 0x2, P6 ;  /* 0x000000040b038211 */ /* 0x000fe400030f140c */
[C---:B------:R-:W-:Y:S01]  /*15580*/  IADD3 R12, R248.reuse, 0x98, RZ ;  /* 0x00000098f80c7810 */ /* 0x040fe20007ffe0ff */
[----:B------:R2:W-:Y:S01]  /*15590*/  @!P1 ST.E.64 [R6.64], R58 ;  /* 0x0000003a06009985 */ /* 0x0005e2000c101b08 */
[----:B------:R-:W-:-:S02]  /*155a0*/  IADD3 R13, R248, 0xb8, RZ ;  /* 0x000000b8f80d7810 */ /* 0x000fc40007ffe0ff */
[----:B------:R-:W-:Y:S01]  /*155b0*/  ISETP.GE.AND P3, PT, R10, c[0x0][0x3c8], PT ;  /* 0x0000f2000a007a0c */ /* 0x000fe20003f66270 */
[----:B------:R3:W-:Y:S01]  /*155c0*/  @!P0 ST.E.64 [R2.64], R46 ;  /* 0x0000002e02008985 */ /* 0x0007e2000c101b08 */
[----:B-1----:R-:W-:Y:S02]  /*155d0*/  @!P5 LEA R8, P0, R5, R0, 0x2 ;  /* 0x000000000508d211 */ /* 0x002fe400078010ff */
[----:B------:R-:W-:Y:S02]  /*155e0*/  SHF.R.S32.HI R12, RZ, 0x1f, R12 ;  /* 0x0000001fff0c7819 */ /* 0x000fe4000001140c */
[----:B------:R-:W-:Y:S02]  /*155f0*/  IADD3 R15, R248, 0xa0, RZ ;  /* 0x000000a0f80f7810 */ /* 0x000fe40007ffe0ff */
[----:B------:R-:W-:Y:S02]  /*15600*/  ISETP.GE.AND P1, PT, R13, c[0x0][0x3c8], PT ;  /* 0x0000f2000d007a0c */ /* 0x000fe40003f26270 */
[----:B------:R-:W-:-:S02]  /*15610*/  @!P5 LEA.HI.X R9, R5, R4, R12, 0x2, P0 ;  /* 0x000000040509d211 */ /* 0x000fc400000f140c */
[C---:B------:R-:W-:Y:S02]  /*15620*/  IADD3 R11, R248.reuse, 0xb0, RZ ;  /* 0x000000b0f80b7810 */ /* 0x040fe40007ffe0ff */
[----:B------:R-:W-:Y:S01]  /*15630*/  SHF.R.S32.HI R15, RZ, 0x1f, R15 ;  /* 0x0000001fff0f7819 */ /* 0x000fe2000001140f */
[----:B------:R1:W-:Y:S01]  /*15640*/  @!P5 ST.E.64 [R8.64], R172 ;  /* 0x000000ac0800d985 */ /* 0x0003e2000c101b08 */
[C---:B------:R-:W-:Y:S02]  /*15650*/  IADD3 R12, R248.reuse, 0xa8, RZ ;  /* 0x000000a8f80c7810 */ /* 0x040fe40007ffe0ff */
[----:B------:R-:W-:Y:S02]  /*15660*/  ISETP.GE.AND P2, PT, R11, c[0x0][0x3c8], PT ;  /* 0x0000f2000b007a0c */ /* 0x000fe40003f46270 */
[----:B------:R-:W-:Y:S02]  /*15670*/  SHF.R.S32.HI R12, RZ, 0x1f, R12 ;  /* 0x0000001fff0c7819 */ /* 0x000fe4000001140c */
[----:B------:R-:W-:-:S02]  /*15680*/  IADD3 R5, R248, 0xc0, RZ ;  /* 0x000000c0f8057810 */ /* 0x000fc40007ffe0ff */
[----:B--2---:R-:W-:-:S13]  /*15690*/  @!P4 LEA R6, P6, R14, R0, 0x2 ;  /* 0x000000000e06c211 */ /* 0x004fda00078c10ff */
[----:B---3--:R-:W-:-:S04]  /*156a0*/  P2R R2, PR, RZ, 0x40 ;  /* 0x00000040ff027803 */ /* 0x008fc80000000000 */
[----:B------:R-:W-:Y:S02]  /*156b0*/  ISETP.NE.AND P0, PT, R2, RZ, PT ;  /* 0x000000ff0200720c */ /* 0x000fe40003f05270 */
[----:B------:R-:W-:Y:S02]  /*156c0*/  @!P3 LEA R2, P6, R10, R0, 0x2 ;  /* 0x000000000a02b211 */ /* 0x000fe400078c10ff */
[-C--:B------:R-:W-:Y:S02]  /*156d0*/  @!P4 LEA.HI.X R7, R14, R4.reuse, R15, 0x2, P0 ;  /* 0x000000040e07c211 */ /* 0x080fe400000f140f */
[----:B------:R-:W-:Y:S02]  /*156e0*/  @!P3 LEA.HI.X R3, R10, R4, R12, 0x2, P6 ;  /* 0x000000040a03b211 */ /* 0x000fe400030f140c */
[----:B------:R-:W-:Y:S01]  /*156f0*/  ISETP.GE.AND P0, PT, R5, c[0x0][0x3c8], PT ;  /* 0x0000f20005007a0c */ /* 0x000fe20003f06270 */
[----:B------:R2:W-:Y:S01]  /*15700*/  @!P4 ST.E.64 [R6.64], R70 ;  /* 0x000000460600c985 */ /* 0x0005e2000c101b08 */
[----:B------:R-:W-:-:S02]  /*15710*/  IADD3 R14, R248, 0xb0, RZ ;  /* 0x000000b0f80e7810 */ /* 0x000fc40007ffe0ff */
[----:B------:R-:W-:Y:S01]  /*15720*/  IADD3 R12, R248, 0xc8, RZ ;  /* 0x000000c8f80c7810 */ /* 0x000fe20007ffe0ff */
[----:B------:R3:W-:Y:S01]  /*15730*/  @!P3 ST.E.64 [R2.64], R54 ;  /* 0x000000360200b985 */ /* 0x0007e2000c101b08 */
[C---:B-1----:R-:W-:Y:S02]  /*15740*/  @!P2 LEA R8, P3, R11.reuse, R0, 0x2 ;  /* 0x000000000b08a211 */ /* 0x042fe400078610ff */
[----:B------:R-:W-:Y:S02]  /*15750*/  SHF.R.S32.HI R14, RZ, 0x1f, R14 ;  /* 0x0000001fff0e7819 */ /* 0x000fe4000001140e */
[----:B------:R-:W-:Y:S02]  /*15760*/  ISETP.GE.AND P5, PT, R12, c[0x0][0x3c8], PT ;  /* 0x0000f2000c007a0c */ /* 0x000fe40003fa6270 */
[----:B------:R-:W-:Y:S02]  /*15770*/  @!P2 LEA.HI.X R9, R11, R4, R14, 0x2, P3 ;  /* 0x000000040b09a211 */ /* 0x000fe400018f140e */
[----:B------:R-:W-:-:S02]  /*15780*/  IADD3 R11, R248, 0xc0, RZ ;  /* 0x000000c0f80b7810 */ /* 0x000fc40007ffe0ff */
[C---:B------:R-:W-:Y:S01]  /*15790*/  IADD3 R14, R248.reuse, 0xb8, RZ ;  /* 0x000000b8f80e7810 */ /* 0x040fe20007ffe0ff */
[----:B------:R-:W-:Y:S01]  /*157a0*/  @!P2 ST.E.64 [R8.64], R94 ;  /* 0x0000005e0800a985 */ /* 0x000fe2000c101b08 */
[----:B------:R-:W-:Y:S02]  /*157b0*/  IADD3 R10, R248, 0xd0, RZ ;  /* 0x000000d0f80a7810 */ /* 0x000fe40007ffe0ff */
[----:B------:R-:W-:Y:S02]  /*157c0*/  SHF.R.S32.HI R11, RZ, 0x1f, R11 ;  /* 0x0000001fff0b7819 */ /* 0x000fe4000001140b */
[----:B------:R-:W-:Y:S02]  /*157d0*/  SHF.R.S32.HI R14, RZ, 0x1f, R14 ;  /* 0x0000001fff0e7819 */ /* 0x000fe4000001140e */
[----:B------:R-:W-:Y:S02]  /*157e0*/  ISETP.GE.AND P2, PT, R252, c[0x0][0x3c8], PT ;  /* 0x0000f200fc007a0c */ /* 0x000fe40003f46270 */
[----:B--2---:R-:W-:-:S02]  /*157f0*/  @!P1 LEA R6, P4, R13, R0, 0x2 ;  /* 0x000000000d069211 */ /* 0x004fc400078810ff */
[----:B---3--:R-:W-:-:S11]  /*15800*/  @!P0 LEA R2, P6, R5, R0, 0x2 ;  /* 0x0000000005028211 */ /* 0x008fd600078c10ff */
[----:B------:R-:W-:Y:S02]  /*15810*/  P2R R3, PR, RZ, 0x10 ;  /* 0x00000010ff037803 */ /* 0x000fe40000000000 */
[----:B------:R-:W-:Y:S02]  /*15820*/  ISETP.GE.AND P4, PT, R10, c[0x0][0x3c8], PT ;  /* 0x0000f2000a007a0c */ /* 0x000fe40003f86270 */
[----:B------:R-:W-:Y:S02]  /*15830*/  ISETP.NE.AND P3, PT, R3, RZ, PT ;  /* 0x000000ff0300720c */ /* 0x000fe40003f65270 */
[-C--:B------:R-:W-:Y:S02]  /*15840*/  @!P0 LEA.HI.X R3, R5, R4.reuse, R11, 0x2, P6 ;  /* 0x0000000405038211 */ /* 0x080fe400030f140b */
[----:B------:R-:W-:Y:S02]  /*15850*/  @!P1 LEA.HI.X R7, R13, R4, R14, 0x2, P3 ;  /* 0x000000040d079211 */ /* 0x000fe400018f140e */
[----:B------:R-:W-:-:S02]  /*15860*/  IADD3 R5, R248, 0xd8, RZ ;  /* 0x000000d8f8057810 */ /* 0x000fc40007ffe0ff */
[C---:B------:R-:W-:Y:S01]  /*15870*/  IADD3 R13, R248.reuse, 0xc8, RZ ;  /* 0x000000c8f80d7810 */ /* 0x040fe20007ffe0ff */
[----:B------:R1:W-:Y:S01]  /*15880*/  @!P1 ST.E.64 [R6.64], R78 ;  /* 0x0000004e06009985 */ /* 0x0003e2000c101b08 */
[----:B------:R-:W-:Y:S02]  /*15890*/  ISETP.GE.AND P3, PT, R5, c[0x0][0x3c8], PT ;  /* 0x0000f20005007a0c */ /* 0x000fe40003f66270 */
[----:B------:R-:W-:Y:S01]  /*158a0*/  SHF.R.S32.HI R13, RZ, 0x1f, R13 ;  /* 0x0000001fff0d7819 */ /* 0x000fe2000001140d */
[----:B------:R2:W-:Y:S01]  /*158b0*/  @!P0 ST.E.64 [R2.64], R62 ;  /* 0x0000003e02008985 */ /* 0x0005e2000c101b08 */
[----:B------:R-:W-:Y:S02]  /*158c0*/  IADD3 R11, R248, 0xd0, RZ ;  /* 0x000000d0f80b7810 */ /* 0x000fe40007ffe0ff */
[----:B------:R-:W-:Y:S02]  /*158d0*/  ISETP.GE.AND P1, PT, R251, c[0x0][0x3c8], PT ;  /* 0x0000f200fb007a0c */ /* 0x000fe40003f26270 */
[----:B------:R-:W-:-:S02]  /*158e0*/  SHF.R.S32.HI R11, RZ, 0x1f, R11 ;  /* 0x0000001fff0b7819 */ /* 0x000fc4000001140b */
[----:B-1----:R-:W-:-:S04]  /*158f0*/  @!P5 LEA R6, P0, R12, R0, 0x2 ;  /* 0x000000000c06d211 */ /* 0x002fc800078010ff */
[----:B------:R-:W-:Y:S02]  /*15900*/  @!P5 LEA.HI.X R7, R12, R4, R13, 0x2, P0 ;  /* 0x000000040c07d211 */ /* 0x000fe400000f140d */
[----:B--2---:R-:W-:Y:S02]  /*15910*/  @!P4 LEA R2, P6, R10, R0, 0x2 ;  /* 0x000000000a02c211 */ /* 0x004fe400078c10ff */
[----:B------:R-:W-:Y:S01]  /*15920*/  ISETP.GE.AND P0, PT, R250, c[0x0][0x3c8], PT ;  /* 0x0000f200fa007a0c */ /* 0x000fe20003f06270 */
[----:B------:R-:W-:Y:S01]  /*15930*/  @!P5 ST.E.64 [R6.64], R82 ;  /* 0x000000520600d985 */ /* 0x000fe2000c101b08 */
[----:B------:R-:W-:Y:S02]  /*15940*/  @!P4 LEA.HI.X R3, R10, R4, R11, 0x2, P6 ;  /* 0x000000040a03c211 */ /* 0x000fe400030f140b */
[-C--:B------:R-:W-:Y:S02]  /*15950*/  @!P3 LEA R10, P5, R5, R0.reuse, 0x2 ;  /* 0x00000000050ab211 */ /* 0x080fe400078a10ff */
[----:B------:R-:W-:Y:S01]  /*15960*/  IADD3 R12, R248, 0xd8, RZ ;  /* 0x000000d8f80c7810 */ /* 0x000fe20007ffe0ff */
[----:B------:R1:W-:Y:S01]  /*15970*/  @!P4 ST.E.64 [R2.64], R86 ;  /* 0x000000560200c985 */ /* 0x0003e2000c101b08 */
[----:B------:R-:W-:-:S02]  /*15980*/  @!P2 LEA R8, P6, R252, R0, 0x2 ;  /* 0x00000000fc08a211 */ /* 0x000fc400078c10ff */
[----:B------:R-:W-:Y:S02]  /*15990*/  SHF.R.S32.HI R12, RZ, 0x1f, R12 ;  /* 0x0000001fff0c7819 */ /* 0x000fe4000001140c */
[----:B------:R-:W-:-:S04]  /*159a0*/  SHF.R.S32.HI R13, RZ, 0x1f, R252 ;  /* 0x0000001fff0d7819 */ /* 0x000fc800000114fc */
[----:B------:R-:W-:Y:S02]  /*159b0*/  @!P2 LEA.HI.X R9, R252, R4, R13, 0x2, P6 ;  /* 0x00000004fc09a211 */ /* 0x000fe400030f140d */
[----:B-1----:R-:W-:Y:S02]  /*159c0*/  P2R R2, PR, RZ, 0x20 ;  /* 0x00000020ff027803 */ /* 0x002fe40000000000 */
[----:B------:R-:W-:Y:S02]  /*159d0*/  @!P1 LEA R6, P5, R251, R0, 0x2 ;  /* 0x00000000fb069211 */ /* 0x000fe400078a10ff */
[----:B------:R-:W-:-:S04]  /*159e0*/  ISETP.NE.AND P4, PT, R2, RZ, PT ;  /* 0x000000ff0200720c */ /* 0x000fc80003f85270 */
[----:B------:R-:W-:Y:S02]  /*159f0*/  @!P3 LEA.HI.X R11, R5, R4, R12, 0x2, P4 ;  /* 0x00000004050bb211 */ /* 0x000fe400020f140c */
[----:B------:R-:W-:Y:S02]  /*15a00*/  SHF.R.S32.HI R12, RZ, 0x1f, R251 ;  /* 0x0000001fff0c7819 */ /* 0x000fe400000114fb */
[----:B------:R-:W-:Y:S01]  /*15a10*/  SHF.R.S32.HI R5, RZ, 0x1f, R250 ;  /* 0x0000001fff057819 */ /* 0x000fe200000114fa */
[----:B------:R1:W-:Y:S01]  /*15a20*/  @!P3 ST.E.64 [R10.64], R102 ;  /* 0x000000660a00b985 */ /* 0x0003e2000c101b08 */
[C---:B------:R-:W-:Y:S02]  /*15a30*/  @!P0 LEA R2, P4, R250.reuse, R0, 0x2 ;  /* 0x00000000fa028211 */ /* 0x040fe400078810ff */
[-C--:B------:R-:W-:Y:S01]  /*15a40*/  @!P1 LEA.HI.X R7, R251, R4.reuse, R12, 0x2, P5 ;  /* 0x00000004fb079211 */ /* 0x080fe200028f140c */
[----:B------:R1:W-:Y:S01]  /*15a50*/  @!P2 ST.E.64 [R8.64], R98 ;  /* 0x000000620800a985 */ /* 0x0003e2000c101b08 */
[----:B------:R-:W-:-:S03]  /*15a60*/  @!P0 LEA.HI.X R3, R250, R4, R5, 0x2, P4 ;  /* 0x00000004fa038211 */ /* 0x000fc600020f1405 */
[----:B------:R1:W-:Y:S04]  /*15a70*/  @!P1 ST.E.64 [R6.64], R90 ;  /* 0x0000005a06009985 */ /* 0x0003e8000c101b08 */
[----:B------:R1:W-:Y:S01]  /*15a80*/  @!P0 ST.E.64 [R2.64], R74 ;  /* 0x0000004a02008985 */ /* 0x0003e2000c101b08 */
[----:B------:R-:W-:-:S13]  /*15a90*/  ISETP.GE.AND P0, PT, R249, c[0x0][0x3c8], PT ;  /* 0x0000f200f9007a0c */ /* 0x000fda0003f06270 */
[----:B------:R-:W-:Y:S05]  /*15aa0*/  @P0 BRA `(.L_x_294) ;  /* 0x00000d1000000947 */ /* 0x000fea0003800000 */
[----:B------:R-:W-:Y:S02]  /*15ab0*/  SHF.R.S32.HI R5, RZ, 0x1f, R249 ;  /* 0x0000001fff057819 */ /* 0x000fe400000114f9 */
[----:B-1----:R-:W-:-:S04]  /*15ac0*/  LEA R2, P0, R249, R0, 0x2 ;  /* 0x00000000f9027211 */ /* 0x002fc800078010ff */
[----:B------:R-:W-:-:S05]  /*15ad0*/  LEA.HI.X R3, R249, R4, R5, 0x2, P0 ;  /* 0x00000004f9037211 */ /* 0x000fca00000f1405 */
[----:B------:R1:W-:Y:S01]  /*15ae0*/  ST.E.64 [R2.64], R66 ;  /* 0x0000004202007985 */ /* 0x0003e2000c101b08 */
[----:B------:R-:W-:Y:S05]  /*15af0*/  BRA `(.L_x_294) ;  /* 0x00000cc000007947 */ /* 0x000fea0003800000 */
.L_x_279:
[----:B------:R-:W-:Y:S01]  /*15b00*/  ISETP.NE.U32.AND P0, PT, RZ, c[0x0][0x508], PT ;  /* 0x00014200ff007a0c */ /* 0x000fe20003f05070 */
[----:B------:R-:W-:Y:S01]  /*15b10*/  IMAD.MOV.U32 R6, RZ, RZ, RZ ;  /* 0x000000ffff067224 */ /* 0x000fe200078e00ff */
[----:B------:R-:W-:Y:S01]  /*15b20*/  ISETP.NE.U32.AND P3, PT, RZ, c[0x0][0x500], PT ;  /* 0x00014000ff007a0c */ /* 0x000fe20003f65070 */
[----:B------:R-:W-:Y:S01]  /*15b30*/  IMAD.MOV.U32 R20, RZ, RZ, c[0x0][0x388] ;  /* 0x0000e200ff147624 */ /* 0x000fe200078e00ff */
[----:B------:R-:W-:Y:S02]  /*15b40*/  ISETP.NE.AND.EX P2, PT, RZ, c[0x0][0x50c], PT, P0 ;  /* 0x00014300ff007a0c */ /* 0x000fe40003f45300 */
[----:B------:R-:W-:Y:S02]  /*15b50*/  ISETP.NE.AND.EX P3, PT, RZ, c[0x0][0x504], PT, P3 ;  /* 0x00014100ff007a0c */ /* 0x000fe40003f65330 */
[----:B------:R-:W-:-:S04]  /*15b60*/  IADD3 R2, P1, R227, c[0x0][0x500], RZ ;  /* 0x00014000e3027a10 */ /* 0x000fc80007f3e0ff */
[----:B------:R-:W-:-:S05]  /*15b70*/  IADD3.X R3, R232, c[0x0][0x504], RZ, P1, !PT ;  /* 0x00014100e8037a10 */ /* 0x000fca0000ffe4ff */
[----:B-1----:R-:W-:Y:S02]  /*15b80*/  @P2 IADD3 R4, P0, R227, c[0x0][0x508], RZ ;  /* 0x00014200e3042a10 */ /* 0x002fe40007f1e0ff */
[----:B------:R1:W5:Y:S02]  /*15b90*/  @P3 LDG.E R6, [R2.64] ;  /* 0x0000000802063981 */ /* 0x000364000c1e1900 */
[----:B------:R-:W-:-:S05]  /*15ba0*/  @P2 IADD3.X R5, R232, c[0x0][0x50c], RZ, P0, !PT ;  /* 0x00014300e8052a10 */ /* 0x000fca00007fe4ff */
[----:B------:R1:W5:Y:S01]  /*15bb0*/  @P2 LDG.E R20, [R4.64] ;  /* 0x0000000804142981 */ /* 0x000362000c1e1900 */
[----:B------:R-:W-:-:S04]  /*15bc0*/  ISETP.NE.AND P0, PT, R238, RZ, PT ;  /* 0x000000ffee00720c */ /* 0x000fc80003f05270 */
[----:B------:R-:W-:Y:S01]  /*15bd0*/  SEL R19, R238, c[0x0][0x3d4], P0 ;  /* 0x0000f500ee137a07 */ /* 0x000fe20000000000 */
[----:B------:R-:W-:Y:S05]  /*15be0*/  @P2 BRA `(.L_x_300) ;  /* 0x0000004000002947 */ /* 0x000fea0003800000 */
[----:B------:R-:W-:Y:S05]  /*15bf0*/  @!P3 BRA `(.L_x_300) ;  /* 0x000000300000b947 */ /* 0x000fea0003800000 */
[----:B------:R2:W3:Y:S04]  /*15c00*/  LDG.E R0, [R2.64] ;  /* 0x0000000802007981 */ /* 0x0004e8000c1e1900 */
[----:B-12---:R-:W3:Y:S02]  /*15c10*/  LDG.E R2, [R2.64+0x4] ;  /* 0x0000040802027981 */ /* 0x006ee4000c1e1900 */
[----:B---3-5:R-:W-:Y:S02]  /*15c20*/  IADD3 R20, -R0, R2, RZ ;  /* 0x0000000200147210 */ /* 0x028fe40007ffe1ff */
.L_x_300:
[----:B-1----:R-:W1:Y:S01]  /*15c30*/  S2R R2, SR_TID.X ;  /* 0x0000000000027919 */ /* 0x002e620000002100 */
[----:B------:R-:W-:Y:S01]  /*15c40*/  BSSY B0, `(.L_x_301) ;  /* 0x0000036000007945 */ /* 0x000fe20003800000 */
[----:B------:R-:W-:Y:S02]  /*15c50*/  LOP3.LUT R12, R230, 0xffff, RZ, 0xc0, !PT ;  /* 0x0000ffffe60c7812 */ /* 0x000fe400078ec0ff */
[----:B------:R-:W-:-:S02]  /*15c60*/  SEL R13, R233, RZ, !P3 ;  /* 0x000000ffe90d7207 */ /* 0x000fc40005800000 */
[----:B------:R-:W-:Y:S02]  /*15c70*/  SEL R21, R235, RZ, !P3 ;  /* 0x000000ffeb157207 */ /* 0x000fe40005800000 */
[----:B-----5:R-:W-:Y:S02]  /*15c80*/  SHF.R.S32.HI R18, RZ, 0x1f, R6 ;  /* 0x0000001fff127819 */ /* 0x020fe40000011406 */
[----:B-1----:R-:W-:-:S13]  /*15c90*/  ISETP.GT.AND P0, PT, R2, 0x7f, PT ;  /* 0x0000007f0200780c */ /* 0x002fda0003f04270 */
[----:B------:R-:W-:Y:S05]  /*15ca0*/  @P0 BRA `(.L_x_302) ;  /* 0x000002f000000947 */ /* 0x000fea0003800000 */
[----:B------:R-:W-:Y:S01]  /*15cb0*/  IMAD R0, R20, c[0x0][0x4e8], RZ ;  /* 0x00013a0014007a24 */ /* 0x000fe200078e02ff */
[----:B------:R-:W-:-:S04]  /*15cc0*/  LEA R16, R229, R2, 0x7 ;  /* 0x00000002e5107211 */ /* 0x000fc800078e38ff */
[----:B------:R-:W-:-:S13]  /*15cd0*/  ISETP.GE.AND P0, PT, R16, R0, PT ;  /* 0x000000001000720c */ /* 0x000fda0003f06270 */
[----:B------:R-:W-:Y:S05]  /*15ce0*/  @P0 BRA `(.L_x_302) ;  /* 0x000002b000000947 */ /* 0x000fea0003800000 */
[----:B------:R-:W-:Y:S01]  /*15cf0*/  IMAD.MOV.U32 R0, RZ, RZ, 0x368 ;  /* 0x00000368ff007424 */ /* 0x000fe200078e00ff */
[----:B------:R-:W-:-:S04]  /*15d00*/  ISETP.GT.AND P2, PT, R19, 0x1, PT ;  /* 0x000000011300780c */ /* 0x000fc80003f44270 */
[----:B------:R-:W-:-:S04]  /*15d10*/  SEL R0, R0, 0x328, P2 ;  /* 0x0000032800007807 */ /* 0x000fc80001000000 */
[----:B------:R1:W2:Y:S08]  /*15d20*/  LDC.64 R8, c[0x0][R0+0x170] ;  /* 0x00005c0000087b82 */ /* 0x0002b00000000a00 */
[----:B------:R1:W3:Y:S08]  /*15d30*/  LDC.64 R4, c[0x0][R0+0x168] ;  /* 0x00005a0000047b82 */ /* 0x0002f00000000a00 */
[----:B------:R1:W4:Y:S08]  /*15d40*/  LDC.64 R14, c[0x0][R0+0x178] ;  /* 0x00005e00000e7b82 */ /* 0x0003300000000a00 */
[----:B------:R1:W5:Y:S02]  /*15d50*/  LDC.64 R10, c[0x0][R0+0x160] ;  /* 0x00005800000a7b82 */ /* 0x0003640000000a00 */
[----:B-1----:R-:W-:-:S02]  /*15d60*/  IMAD.MOV.U32 R0, RZ, RZ, c[0x0][0x4e8] ;  /* 0x00013a00ff007624 */ /* 0x002fc400078e00ff */
[-C--:B--2---:R-:W-:Y:S02]  /*15d70*/  IMAD R7, R9, R13.reuse, RZ ;  /* 0x0000000d09077224 */ /* 0x084fe400078e02ff */
[----:B------:R-:W-:Y:S01]  /*15d80*/  IMAD.WIDE.U32 R2, R8, R13, RZ ;  /* 0x0000000d08027225 */ /* 0x000fe200078e00ff */
[----:B------:R-:W-:Y:S02]  /*15d90*/  ISETP.NE.AND P0, PT, R0, 0x1, PT ;  /* 0x000000010000780c */ /* 0x000fe40003f05270 */
[----:B------:R-:W-:Y:S01]  /*15da0*/  MOV R0, R16 ;  /* 0x0000001000007202 */ /* 0x000fe20000000f00 */
[----:B------:R-:W-:Y:S01]  /*15db0*/  IMAD R8, R8, R21, R7 ;  /* 0x0000001508087224 */ /* 0x000fe200078e0207 */
[----:B------:R-:W-:Y:S01]  /*15dc0*/  SEL R7, R245, RZ, P2 ;  /* 0x000000fff5077207 */ /* 0x000fe20001000000 */
[-C--:B---3--:R-:W-:Y:S02]  /*15dd0*/  IMAD R9, R5, R12.reuse, RZ ;  /* 0x0000000c05097224 */ /* 0x088fe400078e02ff */
[----:B------:R-:W-:Y:S01]  /*15de0*/  IMAD.WIDE.U32 R4, R4, R12, RZ ;  /* 0x0000000c04047225 */ /* 0x000fe200078e00ff */
[----:B------:R-:W-:-:S03]  /*15df0*/  IADD3 R3, R3, R8, RZ ;  /* 0x0000000803037210 */ /* 0x000fc60007ffe0ff */
[----:B------:R-:W-:Y:S02]  /*15e00*/  IMAD.IADD R9, R5, 0x1, R9 ;  /* 0x0000000105097824 */ /* 0x000fe400078e0209 */
[----:B------:R-:W-:-:S04]  /*15e10*/  @P0 IMAD.HI.U32 R17, R16, c[0x0][0x4ec], RZ ;  /* 0x00013b0010110a27 */ /* 0x000fc800078e00ff */
[-C--:B----4-:R-:W-:Y:S01]  /*15e20*/  IMAD R8, R15, R7.reuse, RZ ;  /* 0x000000070f087224 */ /* 0x090fe200078e02ff */
[----:B------:R-:W-:Y:S02]  /*15e30*/  @P0 SHF.R.U32.HI R0, RZ, c[0x0][0x4f0], R17 ;  /* 0x00013c00ff000a19 */ /* 0x000fe40000011611 */
[----:B------:R-:W-:Y:S01]  /*15e40*/  IADD3 R17, P1, P0, R2, R4, R6 ;  /* 0x0000000402117210 */ /* 0x000fe2000783e006 */
[----:B------:R-:W-:-:S03]  /*15e50*/  IMAD.WIDE.U32 R4, R14, R7, RZ ;  /* 0x000000070e047225 */ /* 0x000fc600078e00ff */
[----:B------:R-:W-:Y:S01]  /*15e60*/  IADD3.X R9, R3, R9, R18, P1, P0 ;  /* 0x0000000903097210 */ /* 0x000fe20000fe0412 */
[----:B------:R-:W-:Y:S01]  /*15e70*/  IMAD.MOV R2, RZ, RZ, -R0 ;  /* 0x000000ffff027224 */ /* 0x000fe200078e0a00 */
[----:B------:R-:W-:Y:S01]  /*15e80*/  IADD3 R5, R5, R8, RZ ;  /* 0x0000000805057210 */ /* 0x000fe20007ffe0ff */
[----:B------:R-:W-:Y:S01]  /*15e90*/  IMAD.MOV.U32 R8, RZ, RZ, c[0x0][0x4a8] ;  /* 0x00012a00ff087624 */ /* 0x000fe200078e00ff */
[----:B------:R-:W-:Y:S01]  /*15ea0*/  IADD3 R4, P1, P0, R0, R17, R4 ;  /* 0x0000001100047210 */ /* 0x000fe2000783e004 */
[----:B------:R-:W-:Y:S01]  /*15eb0*/  IMAD R2, R2, c[0x0][0x4e8], R16 ;  /* 0x00013a0002027a24 */ /* 0x000fe200078e0210 */
[----:B------:R-:W-:-:S03]  /*15ec0*/  SHF.R.S32.HI R3, RZ, 0x1f, R0 ;  /* 0x0000001fff037819 */ /* 0x000fc60000011400 */
[----:B-----5:R-:W-:Y:S01]  /*15ed0*/  IMAD R0, R11, R2, RZ ;  /* 0x000000020b007224 */ /* 0x020fe200078e02ff */
[----:B------:R-:W-:Y:S02]  /*15ee0*/  SHF.R.S32.HI R7, RZ, 0x1f, R2 ;  /* 0x0000001fff077819 */ /* 0x000fe40000011402 */
        /* <DEDUP_REMOVED lines=11> */
.L_x_302:
[----:B------:R-:W-:Y:S05]  /*15fa0*/  BSYNC B0 ;  /* 0x0000000000007941 */ /* 0x000fea0003800000 */
.L_x_301:
[----:B------:R-:W-:-:S13]  /*15fb0*/  ISETP.GT.AND P0, PT, R19, 0x1, PT ;  /* 0x000000011300780c */ /* 0x000fda0003f04270 */
[----:B------:R-:W-:Y:S05]  /*15fc0*/  @P0 BRA `(.L_x_294) ;  /* 0x000007f000000947 */ /* 0x000fea0003800000 */
[----:B------:R-:W-:Y:S01]  /*15fd0*/  MOV R2, c[0x0][0x4e8] ;  /* 0x00013a0000027a02 */ /* 0x000fe20000000f00 */
[----:B-1----:R-:W-:Y:S01]  /*15fe0*/  IMAD R0, R18, c[0x0][0x3a0], RZ ;  /* 0x0000e80012007a24 */ /* 0x002fe200078e02ff */
[----:B------:R-:W-:Y:S01]  /*15ff0*/  LEA R4, R229, R218, 0x7 ;  /* 0x000000dae5047211 */ /* 0x000fe200078e38ff */
[----:B------:R-:W-:Y:S01]  /*16000*/  IMAD R5, R21, c[0x0][0x3f0], RZ ;  /* 0x0000fc0015057a24 */ /* 0x000fe200078e02ff */
[----:B------:R-:W-:Y:S01]  /*16010*/  ISETP.NE.AND P0, PT, R2, 0x1, PT ;  /* 0x000000010200780c */ /* 0x000fe20003f05270 */
[----:B------:R-:W-:-:S04]  /*16020*/  IMAD.WIDE.U32 R2, R6, c[0x0][0x3a0], RZ ;  /* 0x0000e80006027a25 */ /* 0x000fc800078e00ff */
[----:B------:R-:W-:Y:S01]  /*16030*/  IMAD R6, R6, c[0x0][0x3a4], R0 ;  /* 0x0000e90006067a24 */ /* 0x000fe200078e0200 */
[----:B------:R-:W-:Y:S01]  /*16040*/  MOV R0, R4 ;  /* 0x0000000400007202 */ /* 0x000fe20000000f00 */
[----:B------:R-:W-:-:S03]  /*16050*/  IMAD R7, R13, c[0x0][0x3f4], R5 ;  /* 0x0000fd000d077a24 */ /* 0x000fc600078e0205 */
[----:B------:R-:W-:-:S03]  /*16060*/  IADD3 R3, R3, R6, RZ ;  /* 0x0000000603037210 */ /* 0x000fc60007ffe0ff */
[----:B------:R-:W-:-:S04]  /*16070*/  @P0 IMAD.HI.U32 R6, R4, c[0x0][0x4ec], RZ ;  /* 0x00013b0004060a27 */ /* 0x000fc800078e00ff */
[----:B------:R-:W-:Y:S01]  /*16080*/  IMAD.WIDE.U32 R2, R12, c[0x0][0x3e8], R2 ;  /* 0x0000fa000c027a25 */ /* 0x000fe200078e0002 */
[----:B------:R-:W-:-:S03]  /*16090*/  @P0 SHF.R.U32.HI R0, RZ, c[0x0][0x4f0], R6 ;  /* 0x00013c00ff000a19 */ /* 0x000fc60000011606 */
[----:B------:R-:W-:Y:S01]  /*160a0*/  IMAD R3, R12, c[0x0][0x3ec], R3 ;  /* 0x0000fb000c037a24 */ /* 0x000fe200078e0203 */
[----:B------:R-:W-:Y:S02]  /*160b0*/  SHF.R.S32.HI R6, RZ, 0x1f, R0 ;  /* 0x0000001fff067819 */ /* 0x000fe40000011400 */
[----:B------:R-:W-:Y:S01]  /*160c0*/  IADD3 R5, -R0, RZ, RZ ;  /* 0x000000ff00057210 */ /* 0x000fe20007ffe1ff */
[----:B------:R-:W-:Y:S01]  /*160d0*/  IMAD.WIDE.U32 R2, R13, c[0x0][0x3f0], R2 ;  /* 0x0000fc000d027a25 */ /* 0x000fe200078e0002 */
[----:B------:R-:W-:-:S03]  /*160e0*/  LEA R13, R229, R208, 0x7 ;  /* 0x000000d0e50d7211 */ /* 0x000fc600078e38ff */
[----:B------:R-:W-:Y:S01]  /*160f0*/  IMAD R6, R6, c[0x0][0x3e0], RZ ;  /* 0x0000f80006067a24 */ /* 0x000fe200078e02ff */
[----:B------:R-:W-:Y:S01]  /*16100*/  IADD3 R3, R3, R7, RZ ;  /* 0x0000000703037210 */ /* 0x000fe20007ffe0ff */
        /* <DEDUP_REMOVED lines=13> */
.L_x_362:
[----:B------:R-:W-:Y:S05]  /*161e0*/  BRA.DIV ~URZ, `(.L_x_304) ;  /* 0x000023a27f007947 */ /* 0x000fea000b800000 */
[----:B------:R3:W4:Y:S02]  /*161f0*/  SHFL.IDX PT, R0, R14, RZ, 0x181f ;  /* 0x00181fff0e007589 */ /* 0x00072400000e0000 */
.L_x_363:
[----:B------:R-:W-:Y:S01]  /*16200*/  IMAD R12, R20, c[0x0][0x4e8], RZ ;  /* 0x00013a00140c7a24 */ /* 0x000fe200078e02ff */
[----:B------:R-:W-:Y:S04]  /*16210*/  BSSY B0, `(.L_x_305) ;  /* 0x0000013000007945 */ /* 0x000fe80003800000 */
        /* <DEDUP_REMOVED lines=9> */
[----:B--2---:R-:W-:Y:S02]  /*162b0*/  @!P3 LEA.HI.X R11, R132, R4, R133, 0x1, P4 ;  /* 0x00000004840bb211 */ /* 0x004fe400020f0c85 */
[----:B------:R-:W-:Y:S02]  /*162c0*/  @!P0 LEA R2, P4, R200, R0, 0x1 ;  /* 0x00000000c8028211 */ /* 0x000fe400078808ff */
[-C--:B------:R-:W-:Y:S01]  /*162d0*/  @!P2 LEA.HI.X R9, R204, R4.reuse, R209, 0x1, P6 ;  /* 0x00000004cc09a211 */ /* 0x080fe200030f0cd1 */
[----:B------:R2:W-:Y:S01]  /*162e0*/  @!P3 ST.E.128 [R10.64], RZ ;  /* 0x000000ff0a00b985 */ /* 0x0005e2000c101d08 */
[----:B------:R-:W-:-:S02]  /*162f0*/  @!P1 LEA.HI.X R7, R199, R4, R211, 0x1, P5 ;  /* 0x00000004c7079211 */ /* 0x000fc400028f0cd3 */
[----:B------:R-:W-:Y:S01]  /*16300*/  @!P0 LEA.HI.X R3, R200, R4, R210, 0x1, P4 ;  /* 0x00000004c8038211 */ /* 0x000fe200020f0cd2 */
[----:B------:R2:W-:Y:S04]  /*16310*/  @!P2 ST.E.128 [R8.64], RZ ;  /* 0x000000ff0800a985 */ /* 0x0005e8000c101d08 */
[----:B------:R2:W-:Y:S04]  /*16320*/  @!P1 ST.E.128 [R6.64], RZ ;  /* 0x000000ff06009985 */ /* 0x0005e8000c101d08 */
[----:B------:R2:W-:Y:S02]  /*16330*/  @!P0 ST.E.128 [R2.64], RZ ;  /* 0x000000ff02008985 */ /* 0x0005e4000c101d08 */
.L_x_306:
[----:B------:R-:W-:Y:S05]  /*16340*/  BSYNC B0 ;  /* 0x0000000000007941 */ /* 0x000fea0003800000 */
.L_x_305:
[----:B------:R-:W-:Y:S05]  /*16350*/  BRA.DIV ~URZ, `(.L_x_307) ;  /* 0x000022a27f007947 */ /* 0x000fea000b800000 */
[----:B--2---:R2:W1:Y:S04]  /*16360*/  SHFL.IDX PT, R4, R5, 0x1, 0x181f ;  /* 0x00381f0005047f89 */ /* 0x00446800000e0000 */
[----:B----4-:R2:W4:Y:S02]  /*16370*/  SHFL.IDX PT, R0, R14, 0x1, 0x181f ;  /* 0x00381f000e007f89 */ /* 0x01052400000e0000 */
.L_x_364:
        /* <DEDUP_REMOVED lines=11> */
[----:B-1----:R-:W-:Y:S02]  /*16430*/  @!P3 LEA.HI.X R11, R132, R4, R133, 0x1, P4 ;  /* 0x00000004840bb211 */ /* 0x002fe400020f0c85 */
        /* <DEDUP_REMOVED lines=8> */
.L_x_309:
[----:B------:R-:W-:Y:S05]  /*164c0*/  BSYNC B0 ;  /* 0x0000000000007941 */ /* 0x000fea0003800000 */
.L_x_308:
[----:B------:R-:W-:Y:S05]  /*164d0*/  BRA.DIV ~URZ, `(.L_x_310) ;  /* 0x000021f27f007947 */ /* 0x000fea000b800000 */
[----:B-1----:R1:W2:Y:S02]  /*164e0*/  SHFL.IDX PT, R4, R5, 0x2, 0x181f ;  /* 0x00581f0005047f89 */ /* 0x0022a400000e0000 */
.L_x_365:
[----:B------:R-:W-:Y:S05]  /*164f0*/  BRA.DIV ~URZ, `(.L_x_311) ;  /* 0x000022427f007947 */ /* 0x000fea000b800000 */
[----:B----4-:R4:W1:Y:S02]  /*16500*/  SHFL.IDX PT, R0, R14, 0x2, 0x181f ;  /* 0x00581f000e007f89 */ /* 0x01086400000e0000 */
.L_x_366:
        /* <DEDUP_REMOVED lines=8> */
[-C--:B-1----:R-:W-:Y:S02]  /*16590*/  @!P3 LEA R10, P4, R132, R0.reuse, 0x1 ;  /* 0x00000000840ab211 */ /* 0x082fe400078808ff */
        /* <DEDUP_REMOVED lines=11> */
.L_x_313:
[----:B------:R-:W-:Y:S05]  /*16650*/  BSYNC B0 ;  /* 0x0000000000007941 */ /* 0x000fea0003800000 */
.L_x_312:
[----:B------:R-:W-:Y:S05]  /*16660*/  BRA.DIV ~URZ, `(.L_x_314) ;  /* 0x000021427f007947 */ /* 0x000fea000b800000 */
[----:B--2---:R2:W3:Y:S04]  /*16670*/  SHFL.IDX PT, R4, R5, 0x3, 0x181f ;  /* 0x00781f0005047f89 */ /* 0x0044e800000e0000 */
[----:B-1----:R2:W1:Y:S02]  /*16680*/  SHFL.IDX PT, R0, R14, 0x3, 0x181f ;  /* 0x00781f000e007f89 */ /* 0x00246400000e0000 */
.L_x_367:
[----:B------:R-:W-:-:S04]  /*16690*/  IADD3 R2, R13, 0x60, RZ ;  /* 0x000000600d027810 */ /* 0x000fc80007ffe0ff */
        /* <DEDUP_REMOVED lines=9> */
[----:B---3--:R-:W-:Y:S02]  /*16730*/  @!P3 LEA.HI.X R11, R132, R4, R133, 0x1, P4 ;  /* 0x00000004840bb211 */ /* 0x008fe400020f0c85 */
        /* <DEDUP_REMOVED lines=8> */
.L_x_294:
[----:B------:R-:W-:Y:S05]  /*167c0*/  BSYNC B1 ;  /* 0x0000000000017941 */ /* 0x000fea0003800000 */
.L_x_278:
[----:B-1--4-:R-:W4:Y:S02]  /*167d0*/  LDL R0, [R1+0x44] ;  /* 0x0000440001007983 */ /* 0x012f240000100800 */
[----:B----4-:R-:W-:-:S13]  /*167e0*/  ISETP.NE.AND P0, PT, R0, RZ, PT ;  /* 0x000000ff0000720c */ /* 0x010fda0003f05270 */
[----:B------:R-:W-:Y:S01]  /*167f0*/  @P0 WARPSYNC 0xffffffff ;  /* 0xffffffff00000948 */ /* 0x000fe20003800000 */
[----:B------:R-:W-:Y:S06]  /*16800*/  @P0 BAR.SYNC.DEFER_BLOCKING 0x5, 0x100 ;  /* 0x0144000000000b1d */ /* 0x000fec0000010000 */
[----:B------:R-:W1:Y:S04]  /*16810*/  @P0 LDS.128 R228, [0x20080] ;  /* 0x02008000ffe40984 */ /* 0x000e680000000c00 */
[----:B------:R-:W-:Y:S06]  /*16820*/  @P0 BAR.ARV 0x4, 0x100 ;  /* 0x0104000000000b1d */ /* 0x000fec0000002000 */
[----:B------:R-:W-:Y:S05]  /*16830*/  @P0 BRA `(.L_x_315) ;  /* 0x00000af000000947 */ /* 0x000fea0003800000 */
[----:B------:R-:W4:Y:S01]  /*16840*/  S2R R0, SR_TID.X ;  /* 0x0000000000007919 */ /* 0x000f220000002100 */
[----:B------:R-:W-:Y:S01]  /*16850*/  IMAD.MOV.U32 R8, RZ, RZ, RZ ;  /* 0x000000ffff087224 */ /* 0x000fe200078e00ff */
[----:B---34-:R-:W-:-:S04]  /*16860*/  LOP3.LUT R13, R0, 0x1f, RZ, 0xc0, !PT ;  /* 0x0000001f000d7812 */ /* 0x018fc800078ec0ff */
[----:B------:R-:W-:Y:S01]  /*16870*/  ISETP.NE.AND P6, PT, R13, 0x1f, PT ;  /* 0x0000001f0d00780c */ /* 0x000fe20003fc5270 */
[----:B------:R-:W-:Y:S10]  /*16880*/  BRA.DIV ~URZ, `(.L_x_316) ;  /* 0x00001ff27f007947 */ /* 0x000ff4000b800000 */
[----:B------:R3:W4:Y:S02]  /*16890*/  SHFL.IDX PT, R9, R92, RZ, 0x1f ;  /* 0x00001fff5c097589 */ /* 0x00072400000e0000 */
.L_x_368:
[----:B------:R-:W-:Y:S05]  /*168a0*/  BRA.DIV ~URZ, `(.L_x_317) ;  /* 0x000020427f007947 */ /* 0x000fea000b800000 */
[----:B------:R3:W4:Y:S02]  /*168b0*/  SHFL.IDX PT, R6, R92, 0x1, 0x1f ;  /* 0x00201f005c067f89 */ /* 0x00072400000e0000 */
.L_x_369:
[----:B-1----:R-:W-:Y:S02]  /*168c0*/  IMAD.IADD R0, R231, 0x1, R13 ;  /* 0x00000001e7007824 */ /* 0x002fe400078e020d */
[----:B------:R-:W-:-:S03]  /*168d0*/  IMAD.MOV.U32 R7, RZ, RZ, RZ ;  /* 0x000000ffff077224 */ /* 0x000fc600078e00ff */
[----:B------:R-:W-:-:S13]  /*168e0*/  ISETP.GE.OR P0, PT, R0, c[0x0][0x53c], !P6 ;  /* 0x00014f0000007a0c */ /* 0x000fda0007706670 */
[----:B------:R-:W-:Y:S01]  /*168f0*/  @!P0 MOV R2, 0x4 ;  /* 0x0000000400028802 */ /* 0x000fe20000000f00 */
[----:B--2---:R-:W-:-:S04]  /*16900*/  @!P0 IMAD.MOV.U32 R4, RZ, RZ, 0x4 ;  /* 0x00000004ff048424 */ /* 0x004fc800078e00ff */
[----:B------:R-:W-:-:S04]  /*16910*/  @!P0 IMAD.WIDE R4, R0, R4, c[0x0][0x580] ;  /* 0x0001600000048625 */ /* 0x000fc800078e0204 */
[----:B------:R-:W-:Y:S01]  /*16920*/  @!P0 IMAD.WIDE R2, R0, R2, c[0x0][0x578] ;  /* 0x00015e0000028625 */ /* 0x000fe200078e0202 */
[----:B------:R-:W2:Y:S04]  /*16930*/  @!P0 LDG.E R7, [R4.64] ;  /* 0x0000000804078981 */ /* 0x000ea8000c1e1900 */
[----:B------:R-:W2:Y:S01]  /*16940*/  @!P0 LDG.E R8, [R2.64] ;  /* 0x0000000802088981 */ /* 0x000ea2000c1e1900 */
[C---:B------:R-:W-:Y:S02]  /*16950*/  ISETP.GE.U32.AND P4, PT, R13.reuse, 0x10, PT ;  /* 0x000000100d00780c */ /* 0x040fe40003f86070 */
[C---:B------:R-:W-:Y:S02]  /*16960*/  ISETP.GE.U32.AND P3, PT, R13.reuse, 0x8, PT ;  /* 0x000000080d00780c */ /* 0x040fe40003f66070 */
[----:B------:R-:W-:-:S02]  /*16970*/  ISETP.GE.U32.AND P2, PT, R13, 0x4, PT ;  /* 0x000000040d00780c */ /* 0x000fc40003f46070 */
[C---:B------:R-:W-:Y:S02]  /*16980*/  ISETP.GE.U32.AND P1, PT, R13.reuse, 0x2, PT ;  /* 0x000000020d00780c */ /* 0x040fe40003f26070 */
[----:B------:R-:W-:Y:S02]  /*16990*/  ISETP.NE.AND P5, PT, R13, RZ, PT ;  /* 0x000000ff0d00720c */ /* 0x000fe40003fa5270 */
[----:B------:R-:W-:Y:S01]  /*169a0*/  MOV R11, RZ ;  /* 0x000000ff000b7202 */ /* 0x000fe20000000f00 */
[----:B--2---:R-:W-:Y:S01]  /*169b0*/  IMAD R0, R8, R7, RZ ;  /* 0x0000000708007224 */ /* 0x004fe200078e02ff */
[----:B------:R-:W-:Y:S07]  /*169c0*/  BRA.DIV ~URZ, `(.L_x_318) ;  /* 0x00001f927f007947 */ /* 0x000fee000b800000 */
[----:B------:R1:W2:Y:S02]  /*169d0*/  SHFL.UP PT, R4, R0, 0x1, RZ ;  /* 0x0420000000047989 */ /* 0x0002a400000e00ff */
.L_x_370:
        /* <DEDUP_REMOVED lines=16> */
.L_x_371:
[----:B--2---:R-:W-:Y:S01]  /*16ae0*/  IMAD R0, R0, c[0x0][0x538], RZ ;  /* 0x00014e0000007a24 */ /* 0x004fe200078e02ff */
[----:B------:R-:W-:Y:S04]  /*16af0*/  BSSY B1, `(.L_x_320) ;  /* 0x000007e000017945 */ /* 0x000fe80003800000 */
[----:B----4-:R-:W-:-:S04]  /*16b00*/  IADD3 R6, R0, R6, RZ ;  /* 0x0000000600067210 */ /* 0x010fc80007ffe0ff */
[----:B------:R-:W-:-:S13]  /*16b10*/  ISETP.GT.AND P0, PT, R6, R9, PT ;  /* 0x000000090600720c */ /* 0x000fda0003f04270 */
[----:B------:R-:W-:Y:S05]  /*16b20*/  @P0 BRA `(.L_x_321) ;  /* 0x0000025000000947 */ /* 0x000fea0003800000 */
.L_x_325:
        /* <DEDUP_REMOVED lines=8> */
[----:B-1----:R-:W-:Y:S01]  /*16bb0*/  @!P0 MOV R4, 0x4 ;  /* 0x0000000400048802 */ /* 0x002fe20000000f00 */
        /* <DEDUP_REMOVED lines=8> */
.L_x_372:
        /* <DEDUP_REMOVED lines=16> */
.L_x_373:
[----:B--2---:R-:W-:-:S05]  /*16d40*/  IMAD R0, R0, c[0x0][0x538], RZ ;  /* 0x00014e0000007a24 */ /* 0x004fca00078e02ff */
[----:B------:R-:W-:-:S04]  /*16d50*/  IADD3 R6, R0, R6, RZ ;  /* 0x0000000600067210 */ /* 0x000fc80007ffe0ff */
[----:B------:R-:W-:-:S13]  /*16d60*/  ISETP.GT.AND P0, PT, R6, R9, PT ;  /* 0x000000090600720c */ /* 0x000fda0003f04270 */
[----:B-1-3--:R-:W-:Y:S05]  /*16d70*/  @!P0 BRA `(.L_x_325) ;  /* 0xfffffdb000008947 */ /* 0x00afea000383ffff */
.L_x_321:
[----:B------:R-:W-:-:S05]  /*16d80*/  IADD3 R6, -R0, R6, RZ ;  /* 0x0000000600067210 */ /* 0x000fca0007ffe1ff */
[----:B------:R-:W-:-:S05]  /*16d90*/  IMAD R0, R4, c[0x0][0x538], R6 ;  /* 0x00014e0004007a24 */ /* 0x000fca00078e0206 */
[----:B------:R-:W-:Y:S01]  /*16da0*/  ISETP.GT.AND P0, PT, R0, R9, PT ;  /* 0x000000090000720c */ /* 0x000fe20003f04270 */
[----:B------:R-:W-:-:S12]  /*16db0*/  BRA.DIV ~URZ, `(.L_x_326) ;  /* 0x00001f927f007947 */ /* 0x000fd8000b800000 */
[----:B------:R-:W-:-:S04]  /*16dc0*/  VOTE.ANY R0, PT, !P0 ;  /* 0x0000000000007806 */ /* 0x000fc800040e0100 */
.L_x_374:
[----:B------:R2:W4:Y:S01]  /*16dd0*/  POPC R10, R0 ;  /* 0x00000000000a7309 */ /* 0x0005220000000000 */
[----:B------:R-:W-:Y:S05]  /*16de0*/  BRA.DIV ~URZ, `(.L_x_327) ;  /* 0x00001fa27f007947 */ /* 0x000fea000b800000 */
[----:B----4-:R4:W1:Y:S04]  /*16df0*/  SHFL.IDX PT, R7, R7, R10, 0x1f ;  /* 0x00001f0a07077589 */ /* 0x01086800000e0000 */
[----:B------:R4:W2:Y:S02]  /*16e00*/  SHFL.IDX PT, R5, R8, R10, 0x1f ;  /* 0x00001f0a08057589 */ /* 0x0008a400000e0000 */
.L_x_375:
[----:B------:R-:W-:Y:S01]  /*16e10*/  ISETP.NE.AND P0, PT, R0, RZ, PT ;  /* 0x000000ff0000720c */ /* 0x000fe20003f05270 */
[----:B------:R-:W-:-:S12]  /*16e20*/  BSSY B0, `(.L_x_328) ;  /* 0x0000005000007945 */ /* 0x000fd80003800000 */
[----:B------:R-:W-:Y:S05]  /*16e30*/  @!P0 BRA `(.L_x_329) ;  /* 0x0000003000008947 */ /* 0x000fea0003800000 */
[----:B--2---:R-:W-:Y:S01]  /*16e40*/  IADD3 R0, R10, -0x1, RZ ;  /* 0xffffffff0a007810 */ /* 0x004fe20007ffe0ff */
[----:B------:R-:W-:Y:S05]  /*16e50*/  BRA.DIV ~URZ, `(.L_x_330) ;  /* 0x000020027f007947 */ /* 0x000fea000b800000 */
[----:B------:R2:W3:Y:S02]  /*16e60*/  SHFL.IDX PT, R11, R4, R0, 0x1f ;  /* 0x00001f00040b7589 */ /* 0x0004e400000e0000 */
.L_x_329:
[----:B------:R-:W-:Y:S05]  /*16e70*/  BSYNC B0 ;  /* 0x0000000000007941 */ /* 0x000fea0003800000 */
.L_x_328:
[----:B-12---:R-:W-:Y:S01]  /*16e80*/  IABS R4, R7 ;  /* 0x0000000700047213 */ /* 0x006fe20000000000 */
[----:B---3--:R-:W-:Y:S02]  /*16e90*/  IMAD R228, R11, c[0x0][0x538], R6 ;  /* 0x00014e000be47a24 */ /* 0x008fe400078e0206 */
[----:B------:R-:W-:Y:S01]  /*16ea0*/  IMAD.IADD R231, R10, 0x1, R231 ;  /* 0x000000010ae77824 */ /* 0x000fe200078e02e7 */
[----:B------:R-:W1:Y:S01]  /*16eb0*/  I2F.RP R2, R4 ;  /* 0x0000000400027306 */ /* 0x000e620000209400 */
[----:B----4-:R-:W-:-:S07]  /*16ec0*/  IMAD.IADD R8, R9, 0x1, -R228 ;  /* 0x0000000109087824 */ /* 0x010fce00078e0ae4 */
[----:B-1----:R-:W1:Y:S02]  /*16ed0*/  MUFU.RCP R2, R2 ;  /* 0x0000000200027308 */ /* 0x002e640000001000 */
[----:B-1----:R-:W-:-:S06]  /*16ee0*/  IADD3 R2, R2, 0xffffffe, RZ ;  /* 0x0ffffffe02027810 */ /* 0x002fcc0007ffe0ff */
[----:B------:R1:W2:Y:S02]  /*16ef0*/  F2I.FTZ.U32.TRUNC.NTZ R3, R2 ;  /* 0x0000000200037305 */ /* 0x0002a4000021f000 */
[----:B-1----:R-:W-:Y:S01]  /*16f00*/  IABS R2, R5 ;  /* 0x0000000500027213 */ /* 0x002fe20000000000 */
[----:B--2---:R-:W-:-:S03]  /*16f10*/  IMAD.MOV R0, RZ, RZ, -R3 ;  /* 0x000000ffff007224 */ /* 0x004fc600078e0a03 */
[----:B------:R-:W-:Y:S01]  /*16f20*/  MOV R6, R2 ;  /* 0x0000000200067202 */ /* 0x000fe20000000f00 */
[----:B------:R-:W-:Y:S01]  /*16f30*/  IMAD.MOV.U32 R11, RZ, RZ, R0 ;  /* 0x000000ffff0b7224 */ /* 0x000fe200078e0000 */
[----:B------:R-:W-:Y:S01]  /*16f40*/  IABS R0, R7 ;  /* 0x0000000700007213 */ /* 0x000fe20000000000 */
[----:B------:R-:W-:Y:S01]  /*16f50*/  IMAD.MOV.U32 R2, RZ, RZ, RZ ;  /* 0x000000ffff027224 */ /* 0x000fe200078e00ff */
[----:B------:R-:W1:Y:S01]  /*16f60*/  I2F.RP R12, R6 ;  /* 0x00000006000c7306 */ /* 0x000e620000209400 */
[----:B------:R-:W-:Y:S01]  /*16f70*/  IMAD R9, R11, R4, RZ ;  /* 0x000000040b097224 */ /* 0x000fe200078e02ff */
[----:B------:R-:W-:Y:S01]  /*16f80*/  IABS R11, R8 ;  /* 0x00000008000b7213 */ /* 0x000fe20000000000 */
[----:B------:R-:W-:Y:S02]  /*16f90*/  IMAD.MOV R0, RZ, RZ, -R0 ;  /* 0x000000ffff007224 */ /* 0x000fe400078e0a00 */
[----:B------:R-:W-:-:S03]  /*16fa0*/  IMAD.HI.U32 R9, R3, R9, R2 ;  /* 0x0000000903097227 */ /* 0x000fc600078e0002 */
[----:B------:R-:W-:Y:S01]  /*16fb0*/  MOV R3, R0 ;  /* 0x0000000000037202 */ /* 0x000fe20000000f00 */
[----:B------:R-:W-:-:S04]  /*16fc0*/  IMAD.MOV.U32 R2, RZ, RZ, R11 ;  /* 0x000000ffff027224 */ /* 0x000fc800078e000b */
[----:B------:R-:W-:-:S04]  /*16fd0*/  IMAD.HI.U32 R0, R9, R2, RZ ;  /* 0x0000000209007227 */ /* 0x000fc800078e00ff */
[----:B------:R-:W-:Y:S02]  /*16fe0*/  IMAD R2, R0, R3, R2 ;  /* 0x0000000300027224 */ /* 0x000fe400078e0202 */
[----:B-1----:R-:W1:Y:S03]  /*16ff0*/  MUFU.RCP R3, R12 ;  /* 0x0000000c00037308 */ /* 0x002e660000001000 */
        /* <DEDUP_REMOVED lines=9> */
[----:B------:R-:W-:Y:S01]  /*17090*/  @P2 IADD3 R0, R0, 0x1, RZ ;  /* 0x0000000100002810 */ /* 0x000fe20007ffe0ff */
[----:B-1----:R-:W-:-:S05]  /*170a0*/  IMAD.MOV R2, RZ, RZ, -R3 ;  /* 0x000000ffff027224 */ /* 0x002fca00078e0a03 */
[----:B------:R-:W-:Y:S01]  /*170b0*/  @!P1 IMAD.MOV R0, RZ, RZ, -R0 ;  /* 0x000000ffff009224 */ /* 0x000fe200078e0a00 */
[----:B------:R-:W-:Y:S02]  /*170c0*/  MOV R4, R2 ;  /* 0x0000000200047202 */ /* 0x000fe40000000f00 */
[----:B------:R-:W-:Y:S02]  /*170d0*/  IABS R2, R5 ;  /* 0x0000000500027213 */ /* 0x000fe40000000000 */
[----:B------:R-:W-:Y:S01]  /*170e0*/  @!P0 LOP3.LUT R0, RZ, R7, RZ, 0x33, !PT ;  /* 0x00000007ff008212 */ /* 0x000fe200078e33ff */
[----:B------:R-:W-:Y:S02]  /*170f0*/  IMAD R4, R4, R6, RZ ;  /* 0x0000000604047224 */ /* 0x000fe400078e02ff */
[----:B------:R-:W-:Y:S01]  /*17100*/  IMAD.MOV R9, RZ, RZ, -R2 ;  /* 0x000000ffff097224 */ /* 0x000fe200078e0a02 */
[----:B------:R-:W-:Y:S01]  /*17110*/  IABS R11, R0 ;  /* 0x00000000000b7213 */ /* 0x000fe20000000000 */
[----:B------:R-:W-:-:S02]  /*17120*/  IMAD.MOV.U32 R2, RZ, RZ, RZ ;  /* 0x000000ffff027224 */ /* 0x000fc400078e00ff */
[----:B------:R-:W-:Y:S02]  /*17130*/  IMAD R7, R0, R7, RZ ;  /* 0x0000000700077224 */ /* 0x000fe400078e02ff */
[----:B------:R-:W-:Y:S01]  /*17140*/  IMAD.HI.U32 R2, R3, R4, R2 ;  /* 0x0000000403027227 */ /* 0x000fe200078e0002 */
[----:B------:R-:W-:Y:S02]  /*17150*/  MOV R4, R9 ;  /* 0x0000000900047202 */ /* 0x000fe40000000f00 */
[----:B------:R-:W-:Y:S01]  /*17160*/  IADD3 R229, R8, -R7, RZ ;  /* 0x8000000708e57210 */ /* 0x000fe20007ffe0ff */
[----:B------:R-:W-:-:S04]  /*17170*/  IMAD.MOV.U32 R3, RZ, RZ, R11 ;  /* 0x000000ffff037224 */ /* 0x000fc800078e000b */
        /* <DEDUP_REMOVED lines=11> */
[----:B------:R-:W-:-:S04]  /*17230*/  @!P0 LOP3.LUT R2, RZ, R5, RZ, 0x33, !PT ;  /* 0x00000005ff028212 */ /* 0x000fc800078e33ff */
[----:B------:R-:W-:Y:S01]  /*17240*/  IADD3 R3, -R2, RZ, RZ ;  /* 0x000000ff02037210 */ /* 0x000fe20007ffe1ff */
[----:B------:R-:W-:-:S04]  /*17250*/  IMAD R2, R5, 0x1000000, R2 ;  /* 0x0100000005027824 */ /* 0x000fc800078e0202 */
[----:B------:R-:W-:-:S04]  /*17260*/  IMAD R0, R5, R3, R0 ;  /* 0x0000000305007224 */ /* 0x000fc800078e0200 */
[----:B------:R-:W-:Y:S01]  /*17270*/  IMAD R230, R0, 0x10000, R2 ;  /* 0x0001000000e67824 */ /* 0x000fe200078e0202 */
[----:B------:R-:W-:Y:S05]  /*17280*/  BRA `(.L_x_331) ;  /* 0x0000004000007947 */ /* 0x000fea0003800000 */
.L_x_322:
[----:B------:R-:W-:Y:S01]  /*17290*/  IMAD.MOV.U32 R228, RZ, RZ, R9 ;  /* 0x000000ffffe47224 */ /* 0x000fe200078e0009 */
[----:B------:R-:W-:Y:S01]  /*172a0*/  MOV R230, RZ ;  /* 0x000000ff00e67202 */ /* 0x000fe20000000f00 */
[----:B------:R-:W-:Y:S01]  /*172b0*/  IMAD.MOV.U32 R229, RZ, RZ, RZ ;  /* 0x000000ffffe57224 */ /* 0x000fe200078e00ff */
[----:B------:R-:W-:Y:S02]  /*172c0*/  MOV R231, c[0x0][0x53c] ;  /* 0x00014f0000e77a02 */ /* 0x000fe40000000f00 */
.L_x_331:
[----:B------:R-:W-:Y:S05]  /*172d0*/  BSYNC B1 ;  /* 0x0000000000017941 */ /* 0x000fea0003800000 */
.L_x_320:
[----:B------:R-:W-:Y:S01]  /*172e0*/  WARPSYNC 0xffffffff ;  /* 0xffffffff00007948 */ /* 0x000fe20003800000 */
[----:B------:R-:W-:Y:S01]  /*172f0*/  BAR.SYNC.DEFER_BLOCKING 0x4, 0x100 ;  /* 0x0104000000007b1d */ /* 0x000fe20000010000 */
[----:B------:R-:W-:-:S13]  /*17300*/  ISETP.NE.AND P0, PT, R13, RZ, PT ;  /* 0x000000ff0d00720c */ /* 0x000fda0003f05270 */
[----:B------:R2:W-:Y:S04]  /*17310*/  @!P0 STS.128 [0x20080], R228 ;  /* 0x020080e4ff008388 */ /* 0x0005e80000000c00 */
[----:B------:R-:W-:Y:S06]  /*17320*/  BAR.ARV 0x5, 0x100 ;  /* 0x0144000000007b1d */ /* 0x000fec0000002000 */
.L_x_315:
[----:B-1----:R-:W-:-:S13]  /*17330*/  ISETP.GE.AND P0, PT, R231, c[0x0][0x53c], PT ;  /* 0x00014f00e7007a0c */ /* 0x002fda0003f06270 */
[----:B--23--:R-:W-:Y:S01]  /*17340*/  @P0 CALL.REL.NOINC `(.L_x_332) ;  /* 0x0000001000000944 */ /* 0x00cfe20003c00000 */
[----:B------:R-:W-:Y:S05]  /*17350*/  BRA `(.L_x_333) ;  /* 0xfffea8d000007947 */ /* 0x000fea000383ffff */
.L_x_332:
[----:B------:R-:W-:Y:S05]  /*17360*/  EXIT ;  /* 0x000000000000794d */ /* 0x000fea0003800000 */
.L_x_160:
[----:B------:R-:W-:Y:S01]  /*17370*/  IMAD.MOV.U32 R0, RZ, RZ, R5 ;  /* 0x000000ffff007224 */ /* 0x000fe200078e0005 */
[----:B------:R-:W-:Y:S02]  /*17380*/  MOV R3, 0x1 ;  /* 0x0000000100037802 */ /* 0x000fe40000000f00 */
[----:B------:R-:W-:Y:S02]  /*17390*/  MOV R2, 0x173b0 ;  /* 0x000173b000027802 */ /* 0x000fe40000000f00 */
[----:B--2---:R-:W-:Y:S05]  /*173a0*/  CALL.REL.NOINC `($__internal_6_$__cuda_sm70_shflsync_up_p) ;  /* 0x00001bf000007944 */ /* 0x004fea0003c00000 */
[----:B------:R-:W-:Y:S01]  /*173b0*/  MOV R0, R4 ;  /* 0x0000000400007202 */ /* 0x000fe20000000f00 */
[----:B------:R-:W-:Y:S05]  /*173c0*/  BRA `(.L_x_334) ;  /* 0xfffe908000007947 */ /* 0x000fea000383ffff */
.L_x_161:
[----:B------:R-:W-:Y:S01]  /*173d0*/  IMAD.MOV.U32 R0, RZ, RZ, R5 ;  /* 0x000000ffff007224 */ /* 0x000fe200078e0005 */
[----:B------:R-:W-:Y:S02]  /*173e0*/  MOV R3, 0x2 ;  /* 0x0000000200037802 */ /* 0x000fe40000000f00 */
[----:B------:R-:W-:Y:S02]  /*173f0*/  MOV R2, 0x17410 ;  /* 0x0001741000027802 */ /* 0x000fe40000000f00 */
[----:B--2---:R-:W-:Y:S05]  /*17400*/  CALL.REL.NOINC `($__internal_6_$__cuda_sm70_shflsync_up_p) ;  /* 0x00001b9000007944 */ /* 0x004fea0003c00000 */
[----:B------:R-:W-:Y:S01]  /*17410*/  SEL R4, R4, RZ, P4 ;  /* 0x000000ff04047207 */ /* 0x000fe20002000000 */
[----:B------:R-:W-:Y:S01]  /*17420*/  IMAD.MOV.U32 R3, RZ, RZ, 0x4 ;  /* 0x00000004ff037424 */ /* 0x000fe200078e00ff */
[----:B------:R-:W-:-:S03]  /*17430*/  MOV R2, 0x17460 ;  /* 0x0001746000027802 */ /* 0x000fc60000000f00 */
[----:B------:R-:W-:Y:S02]  /*17440*/  IMAD.IADD R0, R5, 0x1, R4 ;  /* 0x0000000105007824 */ /* 0x000fe400078e0204 */
[----:B------:R-:W-:Y:S05]  /*17450*/  CALL.REL.NOINC `($__internal_6_$__cuda_sm70_shflsync_up_p) ;  /* 0x00001b4000007944 */ /* 0x000fea0003c00000 */
        /* <DEDUP_REMOVED lines=12> */
[----:B------:R-:W-:Y:S02]  /*17520*/  MOV R15, 0x1f ;  /* 0x0000001f000f7802 */ /* 0x000fe40000000f00 */
[----:B------:R-:W-:Y:S01]  /*17530*/  MOV R2, 0x17570 ;  /* 0x0001757000027802 */ /* 0x000fe20000000f00 */
[----:B------:R-:W-:-:S04]  /*17540*/  IMAD.IADD R4, R0, 0x1, R4 ;  /* 0x0000000100047824 */ /* 0x000fc800078e0204 */
[----:B------:R-:W-:Y:S02]  /*17550*/  IMAD.MOV.U32 R3, RZ, RZ, R4 ;  /* 0x000000ffff037224 */ /* 0x000fe400078e0004 */
[----:B------:R-:W-:Y:S05]  /*17560*/  CALL.REL.NOINC `($__internal_5_$__cuda_sm70_shflsync_idx_p) ;  /* 0x000019c000007944 */ /* 0x000fea0003c00000 */
[----:B-----5:R-:W-:Y:S01]  /*17570*/  MOV R0, R15 ;  /* 0x0000000f00007202 */ /* 0x020fe20000000f00 */
[----:B-1----:R-:W-:Y:S05]  /*17580*/  BRA `(.L_x_335) ;  /* 0xfffe8fc000007947 */ /* 0x002fea000383ffff */
.L_x_163:
[----:B------:R-:W-:Y:S02]  /*17590*/  SEL R0, RZ, 0x1, P0 ;  /* 0x00000001ff007807 */ /* 0x000fe40000000000 */
[----:B------:R-:W-:Y:S02]  /*175a0*/  MOV R2, 0x175c0 ;  /* 0x000175c000027802 */ /* 0x000fe40000000f00 */
[----:B--2---:R-:W-:Y:S05]  /*175b0*/  CALL.REL.NOINC `($__internal_7_$__cuda_sm70_votesync_ballot) ;  /* 0x00001a4000007944 */ /* 0x004fea0003c00000 */
[----:B------:R-:W-:Y:S05]  /*175c0*/  BRA `(.L_x_336) ;  /* 0xfffe901000007947 */ /* 0x000fea000383ffff */
.L_x_164:
[----:B------:R-:W-:Y:S01]  /*175d0*/  IMAD.MOV.U32 R3, RZ, RZ, R8 ;  /* 0x000000ffff037224 */ /* 0x000fe200078e0008 */
[----:B---3--:R-:W-:Y:S01]  /*175e0*/  MOV R179, R13 ;  /* 0x0000000d00b37202 */ /* 0x008fe20000000f00 */
[----:B------:R-:W-:Y:S01]  /*175f0*/  IMAD.MOV.U32 R15, RZ, RZ, 0x1f ;  /* 0x0000001fff0f7424 */ /* 0x000fe200078e00ff */
[----:B------:R-:W-:Y:S02]  /*17600*/  MOV R2, 0x17620 ;  /* 0x0001762000027802 */ /* 0x000fe40000000f00 */
[----:B-12---:R-:W-:Y:S05]  /*17610*/  CALL.REL.NOINC `($__internal_5_$__cuda_sm70_shflsync_idx_p) ;  /* 0x0000191000007944 */ /* 0x006fea0003c00000 */
[----:B------:R-:W-:Y:S01]  /*17620*/  IMAD.MOV.U32 R11, RZ, RZ, R15 ;  /* 0x000000ffff0b7224 */ /* 0x000fe200078e000f */
[----:B------:R-:W-:Y:S01]  /*17630*/  MOV R3, R7 ;  /* 0x0000000700037202 */ /* 0x000fe20000000f00 */
[----:B------:R-:W-:Y:S01]  /*17640*/  IMAD.MOV.U32 R6, RZ, RZ, RZ ;  /* 0x000000ffff067224 */ /* 0x000fe200078e00ff */
[----:B------:R-:W-:Y:S01]  /*17650*/  MOV R179, R13 ;  /* 0x0000000d00b37202 */ /* 0x000fe20000000f00 */
[----:B------:R-:W-:Y:S01]  /*17660*/  IMAD.MOV.U32 R15, RZ, RZ, 0x1f ;  /* 0x0000001fff0f7424 */ /* 0x000fe200078e00ff */
[----:B------:R-:W-:-:S02]  /*17670*/  MOV R2, 0x17690 ;  /* 0x0001769000027802 */ /* 0x000fc40000000f00 */
[----:B-1---5:R-:W-:Y:S05]  /*17680*/  CALL.REL.NOINC `($__internal_5_$__cuda_sm70_shflsync_idx_p) ;  /* 0x000018a000007944 */ /* 0x022fea0003c00000 */
[----:B------:R-:W-:Y:S01]  /*17690*/  MOV R10, R15 ;  /* 0x0000000f000a7202 */ /* 0x000fe20000000f00 */
[----:B-1---5:R-:W-:Y:S05]  /*176a0*/  BRA `(.L_x_337) ;  /* 0xfffe8f8000007947 */ /* 0x022fea000383ffff */
.L_x_167:
[----:B------:R-:W-:Y:S01]  /*176b0*/  IMAD.MOV.U32 R3, RZ, RZ, R4 ;  /* 0x000000ffff037224 */ /* 0x000fe200078e0004 */
[----:B------:R-:W-:-:S02]  /*176c0*/  MOV R15, 0x1f ;  /* 0x0000001f000f7802 */ /* 0x000fc40000000f00 */
[----:B------:R-:W-:Y:S02]  /*176d0*/  MOV R2, 0x176f0 ;  /* 0x000176f000027802 */ /* 0x000fe40000000f00 */
[----:B-1234-:R-:W-:Y:S05]  /*176e0*/  CALL.REL.NOINC `($__internal_5_$__cuda_sm70_shflsync_idx_p) ;  /* 0x0000184000007944 */ /* 0x01efea0003c00000 */
[----:B------:R-:W-:Y:S01]  /*176f0*/  MOV R6, R15 ;  /* 0x0000000f00067202 */ /* 0x000fe20000000f00 */
[----:B-1---5:R-:W-:Y:S05]  /*17700*/  BRA `(.L_x_166) ;  /* 0xfffe8f8000007947 */ /* 0x022fea000383ffff */
.L_x_197:
[----:B------:R-:W-:Y:S01]  /*17710*/  IMAD.MOV.U32 R3, RZ, RZ, R5 ;  /* 0x000000ffff037224 */ /* 0x000fe200078e0005 */
[----:B------:R-:W-:Y:S01]  /*17720*/  MOV R179, RZ ;  /* 0x000000ff00b37202 */ /* 0x000fe20000000f00 */
[----:B------:R-:W-:Y:S01]  /*17730*/  IMAD.MOV.U32 R15, RZ, RZ, 0x181f ;  /* 0x0000181fff0f7424 */ /* 0x000fe200078e00ff */
[----:B------:R-:W-:Y:S02]  /*17740*/  MOV R2, 0x17760 ;  /* 0x0001776000027802 */ /* 0x000fe40000000f00 */
[----:B-----5:R-:W-:Y:S05]  /*17750*/  CALL.REL.NOINC `($__internal_5_$__cuda_sm70_shflsync_idx_p) ;  /* 0x000017d000007944 */ /* 0x020fea0003c00000 */
[----:B------:R-:W-:Y:S01]  /*17760*/  MOV R4, R15 ;  /* 0x0000000f00047202 */ /* 0x000fe20000000f00 */
[----:B-1---5:R-:W-:Y:S05]  /*17770*/  BRA `(.L_x_338) ;  /* 0xfffef03000007947 */ /* 0x022fea000383ffff */
.L_x_198:
[----:B------:R-:W-:Y:S01]  /*17780*/  IMAD.MOV.U32 R3, RZ, RZ, R13 ;  /* 0x000000ffff037224 */ /* 0x000fe200078e000d */
[----:B------:R-:W-:Y:S01]  /*17790*/  MOV R179, RZ ;  /* 0x000000ff00b37202 */ /* 0x000fe20000000f00 */
[----:B------:R-:W-:Y:S01]  /*177a0*/  IMAD.MOV.U32 R15, RZ, RZ, 0x181f ;  /* 0x0000181fff0f7424 */ /* 0x000fe200078e00ff */
[----:B------:R-:W-:Y:S02]  /*177b0*/  MOV R2, 0x177d0 ;  /* 0x000177d000027802 */ /* 0x000fe40000000f00 */
[----:B-12--5:R-:W-:Y:S05]  /*177c0*/  CALL.REL.NOINC `($__internal_5_$__cuda_sm70_shflsync_idx_p) ;  /* 0x0000176000007944 */ /* 0x026fea0003c00000 */
[----:B-----5:R-:W-:Y:S01]  /*177d0*/  MOV R0, R15 ;  /* 0x0000000f00007202 */ /* 0x020fe20000000f00 */
[----:B-1----:R-:W-:Y:S05]  /*177e0*/  BRA `(.L_x_339) ;  /* 0xfffeefe000007947 */ /* 0x002fea000383ffff */
.L_x_201:
[----:B--2---:R-:W-:Y:S01]  /*177f0*/  IMAD.MOV.U32 R3, RZ, RZ, R5 ;  /* 0x000000ffff037224 */ /* 0x004fe200078e0005 */
[----:B------:R-:W-:Y:S01]  /*17800*/  MOV R179, 0x1 ;  /* 0x0000000100b37802 */ /* 0x000fe20000000f00 */
[----:B------:R-:W-:Y:S01]  /*17810*/  IMAD.MOV.U32 R15, RZ, RZ, 0x181f ;  /* 0x0000181fff0f7424 */ /* 0x000fe200078e00ff */
[----:B------:R-:W-:-:S02]  /*17820*/  MOV R2, 0x17840 ;  /* 0x0001784000027802 */ /* 0x000fc40000000f00 */
[----:B-1-345:R-:W-:Y:S05]  /*17830*/  CALL.REL.NOINC `($__internal_5_$__cuda_sm70_shflsync_idx_p) ;  /* 0x000016f000007944 */ /* 0x03afea0003c00000 */
[----:B------:R-:W-:Y:S01]  /*17840*/  IMAD.MOV.U32 R4, RZ, RZ, R15 ;  /* 0x000000ffff047224 */ /* 0x000fe200078e000f */
[----:B------:R-:W-:Y:S01]  /*17850*/  MOV R179, 0x1 ;  /* 0x0000000100b37802 */ /* 0x000fe20000000f00 */
[----:B------:R-:W-:Y:S01]  /*17860*/  IMAD.MOV.U32 R3, RZ, RZ, R13 ;  /* 0x000000ffff037224 */ /* 0x000fe200078e000d */
[----:B------:R-:W-:-:S02]  /*17870*/  MOV R15, 0x181f ;  /* 0x0000181f000f7802 */ /* 0x000fc40000000f00 */
[----:B------:R-:W-:Y:S02]  /*17880*/  MOV R2, 0x178a0 ;  /* 0x000178a000027802 */ /* 0x000fe40000000f00 */
[----:B-1---5:R-:W-:Y:S05]  /*17890*/  CALL.REL.NOINC `($__internal_5_$__cuda_sm70_shflsync_idx_p) ;  /* 0x0000169000007944 */ /* 0x022fea0003c00000 */
[----:B-----5:R-:W-:Y:S01]  /*178a0*/  MOV R0, R15 ;  /* 0x0000000f00007202 */ /* 0x020fe20000000f00 */
[----:B-1----:R-:W-:Y:S05]  /*178b0*/  BRA `(.L_x_340) ;  /* 0xfffef0a000007947 */ /* 0x002fea000383ffff */
.L_x_204:
[----:B-1----:R-:W-:Y:S01]  /*178c0*/  IMAD.MOV.U32 R3, RZ, RZ, R5 ;  /* 0x000000ffff037224 */ /* 0x002fe200078e0005 */
[----:B------:R-:W-:Y:S01]  /*178d0*/  MOV R179, 0x2 ;  /* 0x0000000200b37802 */ /* 0x000fe20000000f00 */
[----:B------:R-:W-:Y:S01]  /*178e0*/  IMAD.MOV.U32 R15, RZ, RZ, 0x181f ;  /* 0x0000181fff0f7424 */ /* 0x000fe200078e00ff */
[----:B------:R-:W-:Y:S02]  /*178f0*/  MOV R2, 0x17910 ;  /* 0x0001791000027802 */ /* 0x000fe40000000f00 */
[----:B--2345:R-:W-:Y:S05]  /*17900*/  CALL.REL.NOINC `($__internal_5_$__cuda_sm70_shflsync_idx_p) ;  /* 0x0000162000007944 */ /* 0x03cfea0003c00000 */
[----:B------:R-:W-:Y:S01]  /*17910*/  MOV R4, R15 ;  /* 0x0000000f00047202 */ /* 0x000fe20000000f00 */
[----:B-1---5:R-:W-:Y:S05]  /*17920*/  BRA `(.L_x_341) ;  /* 0xfffef19000007947 */ /* 0x022fea000383ffff */
.L_x_205:
[----:B------:R-:W-:Y:S01]  /*17930*/  IMAD.MOV.U32 R3, RZ, RZ, R13 ;  /* 0x000000ffff037224 */ /* 0x000fe200078e000d */
[----:B------:R-:W-:Y:S01]  /*17940*/  MOV R179, 0x2 ;  /* 0x0000000200b37802 */ /* 0x000fe20000000f00 */
[----:B------:R-:W-:Y:S01]  /*17950*/  IMAD.MOV.U32 R15, RZ, RZ, 0x181f ;  /* 0x0000181fff0f7424 */ /* 0x000fe200078e00ff */
[----:B------:R-:W-:Y:S02]  /*17960*/  MOV R2, 0x17980 ;  /* 0x0001798000027802 */ /* 0x000fe40000000f00 */
[----:B-12345:R-:W-:Y:S05]  /*17970*/  CALL.REL.NOINC `($__internal_5_$__cuda_sm70_shflsync_idx_p) ;  /* 0x000015b000007944 */ /* 0x03efea0003c00000 */
[----:B-----5:R-:W-:Y:S01]  /*17980*/  MOV R0, R15 ;  /* 0x0000000f00007202 */ /* 0x020fe20000000f00 */
[----:B-1----:R-:W-:Y:S05]  /*17990*/  BRA `(.L_x_342) ;  /* 0xfffef14000007947 */ /* 0x002fea000383ffff */
.L_x_208:
[----:B-1----:R-:W-:Y:S01]  /*179a0*/  IMAD.MOV.U32 R3, RZ, RZ, R5 ;  /* 0x000000ffff037224 */ /* 0x002fe200078e0005 */
[----:B------:R-:W-:Y:S01]  /*179b0*/  MOV R179, 0x3 ;  /* 0x0000000300b37802 */ /* 0x000fe20000000f00 */
[----:B------:R-:W-:Y:S01]  /*179c0*/  IMAD.MOV.U32 R15, RZ, RZ, 0x181f ;  /* 0x0000181fff0f7424 */ /* 0x000fe200078e00ff */
[----:B------:R-:W-:-:S02]  /*179d0*/  MOV R2, 0x179f0 ;  /* 0x000179f000027802 */ /* 0x000fc40000000f00 */
[----:B--2345:R-:W-:Y:S05]  /*179e0*/  CALL.REL.NOINC `($__internal_5_$__cuda_sm70_shflsync_idx_p) ;  /* 0x0000154000007944 */ /* 0x03cfea0003c00000 */
        /* <DEDUP_REMOVED lines=8> */
.L_x_263:
[----:B------:R-:W-:Y:S01]  /*17a70*/  IMAD.MOV.U32 R3, RZ, RZ, R0 ;  /* 0x000000ffff037224 */ /* 0x000fe200078e0000 */
[----:B------:R-:W-:Y:S01]  /*17a80*/  MOV R179, RZ ;  /* 0x000000ff00b37202 */ /* 0x000fe20000000f00 */
[----:B------:R-:W-:Y:S01]  /*17a90*/  IMAD.MOV.U32 R15, RZ, RZ, 0x181f ;  /* 0x0000181fff0f7424 */ /* 0x000fe200078e00ff */
[----:B------:R-:W-:Y:S02]  /*17aa0*/  MOV R2, 0x17ac0 ;  /* 0x00017ac000027802 */ /* 0x000fe40000000f00 */
[----:B------:R-:W-:Y:S05]  /*17ab0*/  CALL.REL.NOINC `($__internal_5_$__cuda_sm70_shflsync_idx_p) ;  /* 0x0000147000007944 */ /* 0x000fea0003c00000 */
[----:B------:R-:W-:Y:S01]  /*17ac0*/  MOV R4, R15 ;  /* 0x0000000f00047202 */ /* 0x000fe20000000f00 */
[----:B-1---5:R-:W-:Y:S05]  /*17ad0*/  BRA `(.L_x_344) ;  /* 0xffff6d4000007947 */ /* 0x022fea000383ffff */
.L_x_264:
[----:B------:R-:W-:Y:S01]  /*17ae0*/  IMAD.MOV.U32 R3, RZ, RZ, R5 ;  /* 0x000000ffff037224 */ /* 0x000fe200078e0005 */
[----:B------:R-:W-:Y:S01]  /*17af0*/  MOV R179, RZ ;  /* 0x000000ff00b37202 */ /* 0x000fe20000000f00 */
[----:B------:R-:W-:Y:S01]  /*17b00*/  IMAD.MOV.U32 R15, RZ, RZ, 0x181f ;  /* 0x0000181fff0f7424 */ /* 0x000fe200078e00ff */
[----:B------:R-:W-:Y:S02]  /*17b10*/  MOV R2, 0x17b30 ;  /* 0x00017b3000027802 */ /* 0x000fe40000000f00 */
[----:B-12---:R-:W-:Y:S05]  /*17b20*/  CALL.REL.NOINC `($__internal_5_$__cuda_sm70_shflsync_idx_p) ;  /* 0x0000140000007944 */ /* 0x006fea0003c00000 */
[----:B-----5:R-:W-:Y:S01]  /*17b30*/  MOV R0, R15 ;  /* 0x0000000f00007202 */ /* 0x020fe20000000f00 */
[----:B-1----:R-:W-:Y:S05]  /*17b40*/  BRA `(.L_x_345) ;  /* 0xffff6cf000007947 */ /* 0x002fea000383ffff */
.L_x_265:
[----:B------:R-:W-:Y:S02]  /*17b50*/  MOV R0, 0x2 ;  /* 0x0000000200007802 */ /* 0x000fe40000000f00 */
[----:B------:R-:W-:-:S02]  /*17b60*/  MOV R2, 0x17b80 ;  /* 0x00017b8000027802 */ /* 0x000fc40000000f00 */
[----:B------:R-:W-:Y:S05]  /*17b70*/  CALL.REL.NOINC `($__internal_4_$__cuda_sm70_shflsync_bfly_p) ;  /* 0x0000135000007944 */ /* 0x000fea0003c00000 */
[----:B------:R-:W-:Y:S01]  /*17b80*/  FMNMX.FTZ R4, R4, R0, !PT ;  /* 0x0000000004047209 */ /* 0x000fe20007810000 */
[----:B------:R-:W-:Y:S01]  /*17b90*/  IMAD.MOV.U32 R0, RZ, RZ, 0x1 ;  /* 0x00000001ff007424 */ /* 0x000fe200078e00ff */
[----:B------:R-:W-:-:S02]  /*17ba0*/  MOV R2, 0x17bc0 ;  /* 0x00017bc000027802 */ /* 0x000fc40000000f00 */
[----:B------:R-:W-:Y:S05]  /*17bb0*/  CALL.REL.NOINC `($__internal_4_$__cuda_sm70_shflsync_bfly_p) ;  /* 0x0000131000007944 */ /* 0x000fea0003c00000 */
[----:B------:R-:W-:Y:S01]  /*17bc0*/  FMNMX.FTZ R134, R4, R0, !PT ;  /* 0x0000000004867209 */ /* 0x000fe20007810000 */
[----:B------:R-:W-:Y:S01]  /*17bd0*/  IMAD.MOV.U32 R4, RZ, RZ, R5 ;  /* 0x000000ffff047224 */ /* 0x000fe200078e0005 */
[----:B------:R-:W-:Y:S01]  /*17be0*/  MOV R2, 0x17c10 ;  /* 0x00017c1000027802 */ /* 0x000fe20000000f00 */
[----:B------:R-:W-:-:S02]  /*17bf0*/  IMAD.MOV.U32 R0, RZ, RZ, 0x2 ;  /* 0x00000002ff007424 */ /* 0x000fc400078e00ff */
[----:B------:R-:W-:Y:S05]  /*17c00*/  CALL.REL.NOINC `($__internal_4_$__cuda_sm70_shflsync_bfly_p) ;  /* 0x000012c000007944 */ /* 0x000fea0003c00000 */
[----:B------:R-:W-:Y:S01]  /*17c10*/  FMNMX.FTZ R5, R5, R0, !PT ;  /* 0x0000000005057209 */ /* 0x000fe20007810000 */
[----:B------:R-:W-:Y:S01]  /*17c20*/  IMAD.MOV.U32 R0, RZ, RZ, 0x1 ;  /* 0x00000001ff007424 */ /* 0x000fe200078e00ff */
[----:B------:R-:W-:-:S03]  /*17c30*/  MOV R2, 0x17c60 ;  /* 0x00017c6000027802 */ /* 0x000fc60000000f00 */
[----:B------:R-:W-:Y:S02]  /*17c40*/  IMAD.MOV.U32 R4, RZ, RZ, R5 ;  /* 0x000000ffff047224 */ /* 0x000fe400078e0005 */
[----:B------:R-:W-:Y:S05]  /*17c50*/  CALL.REL.NOINC `($__internal_4_$__cuda_sm70_shflsync_bfly_p) ;  /* 0x0000127000007944 */ /* 0x000fea0003c00000 */
[----:B------:R-:W-:Y:S01]  /*17c60*/  MOV R3, R0 ;  /* 0x0000000000037202 */ /* 0x000fe20000000f00 */
[----:B------:R-:W-:Y:S05]  /*17c70*/  BRA `(.L_x_346) ;  /* 0xffff6fd000007947 */ /* 0x000fea000383ffff */
.L_x_267:
[----:B--2---:R-:W-:Y:S01]  /*17c80*/  MOV R15, 0x181f ;  /* 0x0000181f000f7802 */ /* 0x004fe20000000f00 */
[----:B------:R-:W-:Y:S01]  /*17c90*/  IMAD.MOV.U32 R179, RZ, RZ, RZ ;  /* 0x000000ffffb37224 */ /* 0x000fe200078e00ff */
[----:B------:R-:W-:Y:S02]  /*17ca0*/  MOV R2, 0x17cc0 ;  /* 0x00017cc000027802 */ /* 0x000fe40000000f00 */
[----:B-1-34-:R-:W-:Y:S05]  /*17cb0*/  CALL.REL.NOINC `($__internal_5_$__cuda_sm70_shflsync_idx_p) ;  /* 0x0000127000007944 */ /* 0x01afea0003c00000 */
[----:B------:R-:W-:Y:S01]  /*17cc0*/  MOV R3, R15 ;  /* 0x0000000f00037202 */ /* 0x000fe20000000f00 */
[----:B-1---5:R-:W-:-:S05]  /*17cd0*/  BRA `(.L_x_347) ;  /* 0xffff7cb000007947 */ /* 0x022fca000383ffff */
.L_x_270:
[----:B------:R-:W-:Y:S01]  /*17ce0*/  MOV R179, RZ ;  /* 0x000000ff00b37202 */ /* 0x000fe20000000f00 */
[----:B------:R-:W-:Y:S01]  /*17cf0*/  IMAD.MOV.U32 R3, RZ, RZ, R0 ;  /* 0x000000ffff037224 */ /* 0x000fe200078e0000 */
[----:B------:R-:W-:Y:S01]  /*17d00*/  MOV R2, 0x17d30 ;  /* 0x00017d3000027802 */ /* 0x000fe20000000f00 */
[----:B------:R-:W-:Y:S02]  /*17d10*/  IMAD.MOV.U32 R15, RZ, RZ, 0x181f ;  /* 0x0000181fff0f7424 */ /* 0x000fe400078e00ff */
[----:B------:R-:W-:Y:S05]  /*17d20*/  CALL.REL.NOINC `($__internal_5_$__cuda_sm70_shflsync_idx_p) ;  /* 0x0000120000007944 */ /* 0x000fea0003c00000 */
[----:B------:R-:W-:Y:S01]  /*17d30*/  MOV R4, R15 ;  /* 0x0000000f00047202 */ /* 0x000fe20000000f00 */
[----:B-1---5:R-:W-:-:S05]  /*17d40*/  BRA `(.L_x_348) ;  /* 0xffff883000007947 */ /* 0x022fca000383ffff */
.L_x_271:
[----:B------:R-:W-:Y:S01]  /*17d50*/  MOV R179, RZ ;  /* 0x000000ff00b37202 */ /* 0x000fe20000000f00 */
[----:B------:R-:W-:Y:S01]  /*17d60*/  IMAD.MOV.U32 R3, RZ, RZ, R5 ;  /* 0x000000ffff037224 */ /* 0x000fe200078e0005 */
[----:B------:R-:W-:Y:S01]  /*17d70*/  MOV R2, 0x17da0 ;  /* 0x00017da000027802 */ /* 0x000fe20000000f00 */
[----:B------:R-:W-:Y:S02]  /*17d80*/  IMAD.MOV.U32 R15, RZ, RZ, 0x181f ;  /* 0x0000181fff0f7424 */ /* 0x000fe400078e00ff */
[----:B-12---:R-:W-:Y:S05]  /*17d90*/  CALL.REL.NOINC `($__internal_5_$__cuda_sm70_shflsync_idx_p) ;  /* 0x0000119000007944 */ /* 0x006fea0003c00000 */
[----:B-----5:R-:W-:Y:S01]  /*17da0*/  MOV R0, R15 ;  /* 0x0000000f00007202 */ /* 0x020fe20000000f00 */
[----:B-1----:R-:W-:-:S05]  /*17db0*/  BRA `(.L_x_349) ;  /* 0xffff87e000007947 */ /* 0x002fca000383ffff */
.L_x_272:
[----:B------:R-:W-:Y:S02]  /*17dc0*/  MOV R0, 0x2 ;  /* 0x0000000200007802 */ /* 0x000fe40000000f00 */
[----:B------:R-:W-:Y:S02]  /*17dd0*/  MOV R2, 0x17df0 ;  /* 0x00017df000027802 */ /* 0x000fe40000000f00 */
[----:B------:R-:W-:Y:S05]  /*17de0*/  CALL.REL.NOINC `($__internal_4_$__cuda_sm70_shflsync_bfly_p) ;  /* 0x000010e000007944 */ /* 0x000fea0003c00000 */
[----:B------:R-:W-:Y:S01]  /*17df0*/  FMNMX.FTZ R4, R4, R0, !PT ;  /* 0x0000000004047209 */ /* 0x000fe20007810000 */
[----:B------:R-:W-:Y:S01]  /*17e00*/  IMAD.MOV.U32 R0, RZ, RZ, 0x1 ;  /* 0x00000001ff007424 */ /* 0x000fe200078e00ff */
[----:B------:R-:W-:Y:S02]  /*17e10*/  MOV R2, 0x17e30 ;  /* 0x00017e3000027802 */ /* 0x000fe40000000f00 */
[----:B------:R-:W-:Y:S05]  /*17e20*/  CALL.REL.NOINC `($__internal_4_$__cuda_sm70_shflsync_bfly_p) ;  /* 0x000010a000007944 */ /* 0x000fea0003c00000 */
[----:B------:R-:W-:Y:S01]  /*17e30*/  FMNMX.FTZ R134, R4, R0, !PT ;  /* 0x0000000004867209 */ /* 0x000fe20007810000 */
[----:B------:R-:W-:Y:S01]  /*17e40*/  IMAD.MOV.U32 R4, RZ, RZ, R5 ;  /* 0x000000ffff047224 */ /* 0x000fe200078e0005 */
[----:B------:R-:W-:Y:S01]  /*17e50*/  MOV R2, 0x17e80 ;  /* 0x00017e8000027802 */ /* 0x000fe20000000f00 */
[----:B------:R-:W-:Y:S02]  /*17e60*/  IMAD.MOV.U32 R0, RZ, RZ, 0x2 ;  /* 0x00000002ff007424 */ /* 0x000fe400078e00ff */
[----:B------:R-:W-:Y:S05]  /*17e70*/  CALL.REL.NOINC `($__internal_4_$__cuda_sm70_shflsync_bfly_p) ;  /* 0x0000105000007944 */ /* 0x000fea0003c00000 */
[----:B------:R-:W-:Y:S01]  /*17e80*/  FMNMX.FTZ R4, R5, R0, !PT ;  /* 0x0000000005047209 */ /* 0x000fe20007810000 */
[----:B------:R-:W-:Y:S01]  /*17e90*/  IMAD.MOV.U32 R0, RZ, RZ, 0x1 ;  /* 0x00000001ff007424 */ /* 0x000fe200078e00ff */
[----:B------:R-:W-:Y:S02]  /*17ea0*/  MOV R2, 0x17ec0 ;  /* 0x00017ec000027802 */ /* 0x000fe40000000f00 */
[----:B------:R-:W-:Y:S05]  /*17eb0*/  CALL.REL.NOINC `($__internal_4_$__cuda_sm70_shflsync_bfly_p) ;  /* 0x0000101000007944 */ /* 0x000fea0003c00000 */
[----:B------:R-:W-:-:S05]  /*17ec0*/  BRA `(.L_x_350) ;  /* 0xffff897000007947 */ /* 0x000fca000383ffff */
.L_x_274:
[----:B------:R-:W-:Y:S01]  /*17ed0*/  IMAD.MOV.U32 R4, RZ, RZ, R206 ;  /* 0x000000ffff047224 */ /* 0x000fe200078e00ce */
[----:B------:R-:W-:-:S02]  /*17ee0*/  MOV R0, 0x2 ;  /* 0x0000000200007802 */ /* 0x000fc40000000f00 */
[----:B------:R-:W-:Y:S02]  /*17ef0*/  MOV R2, 0x17f10 ;  /* 0x00017f1000027802 */ /* 0x000fe40000000f00 */
[----:B------:R-:W-:Y:S05]  /*17f00*/  CALL.REL.NOINC `($__internal_4_$__cuda_sm70_shflsync_bfly_p) ;  /* 0x00000fc000007944 */ /* 0x000fea0003c00000 */
[----:B------:R-:W-:Y:S05]  /*17f10*/  BRA `(.L_x_351) ;  /* 0xffff9be000007947 */ /* 0x000fea000383ffff */
.L_x_275:
[----:B------:R-:W-:Y:S01]  /*17f20*/  IMAD.MOV.U32 R4, RZ, RZ, R5 ;  /* 0x000000ffff047224 */ /* 0x000fe200078e0005 */
[----:B------:R-:W-:Y:S02]  /*17f30*/  MOV R0, 0x1 ;  /* 0x0000000100007802 */ /* 0x000fe40000000f00 */
[----:B------:R-:W-:Y:S02]  /*17f40*/  MOV R2, 0x17f60 ;  /* 0x00017f6000027802 */ /* 0x000fe40000000f00 */
[----:B-1----:R-:W-:Y:S05]  /*17f50*/  CALL.REL.NOINC `($__internal_4_$__cuda_sm70_shflsync_bfly_p) ;  /* 0x00000f7000007944 */ /* 0x002fea0003c00000 */
[----:B------:R-:W-:Y:S01]  /*17f60*/  FADD.FTZ R5, R5, R0 ;  /* 0x0000000005057221 */ /* 0x000fe20000010000 */
[----:B------:R-:W-:Y:S02]  /*17f70*/  MOV R4, R205 ;  /* 0x000000cd00047202 */ /* 0x000fe40000000f00 */
[----:B------:R-:W-:Y:S02]  /*17f80*/  MOV R0, 0x2 ;  /* 0x0000000200007802 */ /* 0x000fe40000000f00 */
[----:B------:R-:W-:Y:S02]  /*17f90*/  MOV R2, 0x17fb0 ;  /* 0x00017fb000027802 */ /* 0x000fe40000000f00 */
[----:B------:R-:W-:Y:S05]  /*17fa0*/  CALL.REL.NOINC `($__internal_4_$__cuda_sm70_shflsync_bfly_p) ;  /* 0x00000f2000007944 */ /* 0x000fea0003c00000 */
[----:B------:R-:W-:Y:S01]  /*17fb0*/  FADD.FTZ R4, R205, R0 ;  /* 0x00000000cd047221 */ /* 0x000fe20000010000 */
[----:B------:R-:W-:Y:S02]  /*17fc0*/  MOV R0, 0x1 ;  /* 0x0000000100007802 */ /* 0x000fe40000000f00 */
[----:B------:R-:W-:-:S02]  /*17fd0*/  MOV R2, 0x17ff0 ;  /* 0x00017ff000027802 */ /* 0x000fc40000000f00 */
[----:B------:R-:W-:Y:S05]  /*17fe0*/  CALL.REL.NOINC `($__internal_4_$__cuda_sm70_shflsync_bfly_p) ;  /* 0x00000ee000007944 */ /* 0x000fea0003c00000 */
[----:B------:R-:W-:Y:S01]  /*17ff0*/  MOV R3, R0 ;  /* 0x0000000000037202 */ /* 0x000fe20000000f00 */
[----:B------:R-:W-:Y:S05]  /*18000*/  BRA `(.L_x_352) ;  /* 0xffff9b6000007947 */ /* 0x000fea000383ffff */
.L_x_282:
[----:B--234-:R-:W-:Y:S01]  /*18010*/  IMAD.MOV.U32 R3, RZ, RZ, R13 ;  /* 0x000000ffff037224 */ /* 0x01cfe200078e000d */
[----:B------:R-:W-:Y:S01]  /*18020*/  MOV R179, RZ ;  /* 0x000000ff00b37202 */ /* 0x000fe20000000f00 */
[----:B------:R-:W-:Y:S01]  /*18030*/  IMAD.MOV.U32 R15, RZ, RZ, 0x181f ;  /* 0x0000181fff0f7424 */ /* 0x000fe200078e00ff */
[----:B------:R-:W-:-:S02]  /*18040*/  MOV R2, 0x18060 ;  /* 0x0001806000027802 */ /* 0x000fc40000000f00 */
[----:B-1----:R-:W-:Y:S05]  /*18050*/  CALL.REL.NOINC `($__internal_5_$__cuda_sm70_shflsync_idx_p) ;  /* 0x00000ed000007944 */ /* 0x002fea0003c00000 */
[----:B------:R-:W-:Y:S01]  /*18060*/  MOV R4, R15 ;  /* 0x0000000f00047202 */ /* 0x000fe20000000f00 */
[----:B-1---5:R-:W-:Y:S05]  /*18070*/  BRA `(.L_x_353) ;  /* 0xffffb68000007947 */ /* 0x022fea000383ffff */
.L_x_283:
[----:B------:R-:W-:Y:S01]  /*18080*/  IMAD.MOV.U32 R3, RZ, RZ, R14 ;  /* 0x000000ffff037224 */ /* 0x000fe200078e000e */
[----:B------:R-:W-:Y:S01]  /*18090*/  MOV R179, RZ ;  /* 0x000000ff00b37202 */ /* 0x000fe20000000f00 */
[----:B------:R-:W-:Y:S01]  /*180a0*/  IMAD.MOV.U32 R15, RZ, RZ, 0x181f ;  /* 0x0000181fff0f7424 */ /* 0x000fe200078e00ff */
[----:B------:R-:W-:-:S02]  /*180b0*/  MOV R2, 0x180d0 ;  /* 0x000180d000027802 */ /* 0x000fc40000000f00 */
[----:B-123--:R-:W-:Y:S05]  /*180c0*/  CALL.REL.NOINC `($__internal_5_$__cuda_sm70_shflsync_idx_p) ;  /* 0x00000e6000007944 */ /* 0x00efea0003c00000 */
[----:B-----5:R-:W-:Y:S01]  /*180d0*/  MOV R0, R15 ;  /* 0x0000000f00007202 */ /* 0x020fe20000000f00 */
[----:B-1----:R-:W-:Y:S05]  /*180e0*/  BRA `(.L_x_354) ;  /* 0xffffb63000007947 */ /* 0x002fea000383ffff */
.L_x_286:
[----:B--2---:R-:W-:Y:S01]  /*180f0*/  IMAD.MOV.U32 R3, RZ, RZ, R13 ;  /* 0x000000ffff037224 */ /* 0x004fe200078e000d */
[----:B------:R-:W-:Y:S01]  /*18100*/  MOV R179, 0x1 ;  /* 0x0000000100b37802 */ /* 0x000fe20000000f00 */
[----:B------:R-:W-:Y:S01]  /*18110*/  IMAD.MOV.U32 R15, RZ, RZ, 0x181f ;  /* 0x0000181fff0f7424 */ /* 0x000fe200078e00ff */
[----:B------:R-:W-:-:S02]  /*18120*/  MOV R2, 0x18140 ;  /* 0x0001814000027802 */ /* 0x000fc40000000f00 */
[----:B-1-34-:R-:W-:Y:S05]  /*18130*/  CALL.REL.NOINC `($__internal_5_$__cuda_sm70_shflsync_idx_p) ;  /* 0x00000df000007944 */ /* 0x01afea0003c00000 */
        /* <DEDUP_REMOVED lines=8> */
.L_x_289:
[----:B--2---:R-:W-:Y:S01]  /*181c0*/  IMAD.MOV.U32 R3, RZ, RZ, R13 ;  /* 0x000000ffff037224 */ /* 0x004fe200078e000d */
[----:B------:R-:W-:Y:S01]  /*181d0*/  MOV R179, 0x2 ;  /* 0x0000000200b37802 */ /* 0x000fe20000000f00 */
[----:B------:R-:W-:Y:S01]  /*181e0*/  IMAD.MOV.U32 R15, RZ, RZ, 0x181f ;  /* 0x0000181fff0f7424 */ /* 0x000fe200078e00ff */
[----:B------:R-:W-:Y:S02]  /*181f0*/  MOV R2, 0x18210 ;  /* 0x0001821000027802 */ /* 0x000fe40000000f00 */
[----:B-1-34-:R-:W-:Y:S05]  /*18200*/  CALL.REL.NOINC `($__internal_5_$__cuda_sm70_shflsync_idx_p) ;  /* 0x00000d2000007944 */ /* 0x01afea0003c00000 */
[----:B------:R-:W-:Y:S01]  /*18210*/  MOV R4, R15 ;  /* 0x0000000f00047202 */ /* 0x000fe20000000f00 */
[----:B-1---5:R-:W-:Y:S05]  /*18220*/  BRA `(.L_x_356) ;  /* 0xffffb7d000007947 */ /* 0x022fea000383ffff */
.L_x_290:
[----:B--2---:R-:W-:Y:S01]  /*18230*/  IMAD.MOV.U32 R3, RZ, RZ, R14 ;  /* 0x000000ffff037224 */ /* 0x004fe200078e000e */
[----:B------:R-:W-:Y:S01]  /*18240*/  MOV R179, 0x2 ;  /* 0x0000000200b37802 */ /* 0x000fe20000000f00 */
[----:B------:R-:W-:Y:S01]  /*18250*/  IMAD.MOV.U32 R15, RZ, RZ, 0x181f ;  /* 0x0000181fff0f7424 */ /* 0x000fe200078e00ff */
[----:B------:R-:W-:Y:S02]  /*18260*/  MOV R2, 0x18280 ;  /* 0x0001828000027802 */ /* 0x000fe40000000f00 */
[----:B-1-34-:R-:W-:Y:S05]  /*18270*/  CALL.REL.NOINC `($__internal_5_$__cuda_sm70_shflsync_idx_p) ;  /* 0x00000cb000007944 */ /* 0x01afea0003c00000 */
[----:B-----5:R-:W-:Y:S01]  /*18280*/  MOV R0, R15 ;  /* 0x0000000f00007202 */ /* 0x020fe20000000f00 */
[----:B-1----:R-:W-:Y:S05]  /*18290*/  BRA `(.L_x_357) ;  /* 0xffffb78000007947 */ /* 0x002fea000383ffff */
.L_x_293:
[----:B---3--:R-:W-:Y:S01]  /*182a0*/  IMAD.MOV.U32 R3, RZ, RZ, R13 ;  /* 0x000000ffff037224 */ /* 0x008fe200078e000d */
        /* <DEDUP_REMOVED lines=12> */
.L_x_295:
[----:B------:R-:W-:Y:S01]  /*18370*/  IMAD.MOV.U32 R3, RZ, RZ, R5 ;  /* 0x000000ffff037224 */ /* 0x000fe200078e0005 */
[----:B------:R-:W-:Y:S01]  /*18380*/  MOV R179, RZ ;  /* 0x000000ff00b37202 */ /* 0x000fe20000000f00 */
[----:B------:R-:W-:Y:S01]  /*18390*/  IMAD.MOV.U32 R15, RZ, RZ, 0x1c1f ;  /* 0x00001c1fff0f7424 */ /* 0x000fe200078e00ff */
[----:B------:R-:W-:Y:S02]  /*183a0*/  MOV R2, 0x183c0 ;  /* 0x000183c000027802 */ /* 0x000fe40000000f00 */
[----:B------:R-:W-:Y:S05]  /*183b0*/  CALL.REL.NOINC `($__internal_5_$__cuda_sm70_shflsync_idx_p) ;  /* 0x00000b7000007944 */ /* 0x000fea0003c00000 */
[----:B------:R-:W-:Y:S01]  /*183c0*/  MOV R4, R15 ;  /* 0x0000000f00047202 */ /* 0x000fe20000000f00 */
[----:B-1---5:R-:W-:Y:S05]  /*183d0*/  BRA `(.L_x_359) ;  /* 0xffffbb2000007947 */ /* 0x022fea000383ffff */
.L_x_296:
[----:B------:R-:W-:Y:S01]  /*183e0*/  IMAD.MOV.U32 R3, RZ, RZ, R12 ;  /* 0x000000ffff037224 */ /* 0x000fe200078e000c */
[----:B------:R-:W-:Y:S01]  /*183f0*/  MOV R179, RZ ;  /* 0x000000ff00b37202 */ /* 0x000fe20000000f00 */
[----:B------:R-:W-:Y:S01]  /*18400*/  IMAD.MOV.U32 R15, RZ, RZ, 0x1c1f ;  /* 0x00001c1fff0f7424 */ /* 0x000fe200078e00ff */
[----:B------:R-:W-:Y:S02]  /*18410*/  MOV R2, 0x18430 ;  /* 0x0001843000027802 */ /* 0x000fe40000000f00 */
[----:B-12---:R-:W-:Y:S05]  /*18420*/  CALL.REL.NOINC `($__internal_5_$__cuda_sm70_shflsync_idx_p) ;  /* 0x00000b0000007944 */ /* 0x006fea0003c00000 */
[----:B-----5:R-:W-:Y:S01]  /*18430*/  MOV R0, R15 ;  /* 0x0000000f00007202 */ /* 0x020fe20000000f00 */
[----:B-1----:R-:W-:Y:S05]  /*18440*/  BRA `(.L_x_360) ;  /* 0xffffbad000007947 */ /* 0x002fea000383ffff */
.L_x_299:
[----:B----4-:R-:W-:Y:S01]  /*18450*/  IMAD.MOV.U32 R3, RZ, RZ, R5 ;  /* 0x000000ffff037224 */ /* 0x010fe200078e0005 */
[----:B------:R-:W-:Y:S01]  /*18460*/  MOV R179, 0x1 ;  /* 0x0000000100b37802 */ /* 0x000fe20000000f00 */
[----:B------:R-:W-:Y:S01]  /*18470*/  IMAD.MOV.U32 R15, RZ, RZ, 0x1c1f ;  /* 0x00001c1fff0f7424 */ /* 0x000fe200078e00ff */
[----:B------:R-:W-:-:S02]  /*18480*/  MOV R2, 0x184a0 ;  /* 0x000184a000027802 */ /* 0x000fc40000000f00 */
[----:B-123--:R-:W-:Y:S05]  /*18490*/  CALL.REL.NOINC `($__internal_5_$__cuda_sm70_shflsync_idx_p) ;  /* 0x00000a9000007944 */ /* 0x00efea0003c00000 */
        /* <DEDUP_REMOVED lines=8> */
.L_x_303:
[----:B------:R-:W-:Y:S01]  /*18520*/  IMAD.MOV.U32 R3, RZ, RZ, R5 ;  /* 0x000000ffff037224 */ /* 0x000fe200078e0005 */
[----:B------:R-:W-:Y:S01]  /*18530*/  MOV R179, RZ ;  /* 0x000000ff00b37202 */ /* 0x000fe20000000f00 */
[----:B------:R-:W-:Y:S01]  /*18540*/  IMAD.MOV.U32 R15, RZ, RZ, 0x181f ;  /* 0x0000181fff0f7424 */ /* 0x000fe200078e00ff */
[----:B------:R-:W-:Y:S02]  /*18550*/  MOV R2, 0x18570 ;  /* 0x0001857000027802 */ /* 0x000fe40000000f00 */
[----:B------:R-:W-:Y:S05]  /*18560*/  CALL.REL.NOINC `($__internal_5_$__cuda_sm70_shflsync_idx_p) ;  /* 0x000009c000007944 */ /* 0x000fea0003c00000 */
[----:B------:R-:W-:Y:S01]  /*18570*/  MOV R4, R15 ;  /* 0x0000000f00047202 */ /* 0x000fe20000000f00 */
[----:B-1---5:R-:W-:Y:S05]  /*18580*/  BRA `(.L_x_362) ;  /* 0xffffdc5000007947 */ /* 0x022fea000383ffff */
.L_x_304:
[----:B------:R-:W-:Y:S01]  /*18590*/  IMAD.MOV.U32 R3, RZ, RZ, R14 ;  /* 0x000000ffff037224 */ /* 0x000fe200078e000e */
[----:B------:R-:W-:Y:S01]  /*185a0*/  MOV R179, RZ ;  /* 0x000000ff00b37202 */ /* 0x000fe20000000f00 */
[----:B------:R-:W-:Y:S01]  /*185b0*/  IMAD.MOV.U32 R15, RZ, RZ, 0x181f ;  /* 0x0000181fff0f7424 */ /* 0x000fe200078e00ff */
[----:B------:R-:W-:Y:S02]  /*185c0*/  MOV R2, 0x185e0 ;  /* 0x000185e000027802 */ /* 0x000fe40000000f00 */
[----:B-12---:R-:W-:Y:S05]  /*185d0*/  CALL.REL.NOINC `($__internal_5_$__cuda_sm70_shflsync_idx_p) ;  /* 0x0000095000007944 */ /* 0x006fea0003c00000 */
[----:B-----5:R-:W-:Y:S01]  /*185e0*/  MOV R0, R15 ;  /* 0x0000000f00007202 */ /* 0x020fe20000000f00 */
[----:B-1----:R-:W-:Y:S05]  /*185f0*/  BRA `(.L_x_363) ;  /* 0xffffdc0000007947 */ /* 0x002fea000383ffff */
.L_x_307:
        /* <DEDUP_REMOVED lines=13> */
.L_x_310:
[----:B-1----:R-:W-:Y:S01]  /*186d0*/  IMAD.MOV.U32 R3, RZ, RZ, R5 ;  /* 0x000000ffff037224 */ /* 0x002fe200078e0005 */
[----:B------:R-:W-:Y:S01]  /*186e0*/  MOV R179, 0x2 ;  /* 0x0000000200b37802 */ /* 0x000fe20000000f00 */
[----:B------:R-:W-:Y:S01]  /*186f0*/  IMAD.MOV.U32 R15, RZ, RZ, 0x181f ;  /* 0x0000181fff0f7424 */ /* 0x000fe200078e00ff */
[----:B------:R-:W-:Y:S02]  /*18700*/  MOV R2, 0x18720 ;  /* 0x0001872000027802 */ /* 0x000fe40000000f00 */
[----:B--234-:R-:W-:Y:S05]  /*18710*/  CALL.REL.NOINC `($__internal_5_$__cuda_sm70_shflsync_idx_p) ;  /* 0x0000081000007944 */ /* 0x01cfea0003c00000 */
[----:B------:R-:W-:Y:S01]  /*18720*/  MOV R4, R15 ;  /* 0x0000000f00047202 */ /* 0x000fe20000000f00 */
[----:B-1---5:R-:W-:Y:S05]  /*18730*/  BRA `(.L_x_365) ;  /* 0xffffddb000007947 */ /* 0x022fea000383ffff */
.L_x_311:
[----:B------:R-:W-:Y:S01]  /*18740*/  IMAD.MOV.U32 R3, RZ, RZ, R14 ;  /* 0x000000ffff037224 */ /* 0x000fe200078e000e */
[----:B------:R-:W-:Y:S01]  /*18750*/  MOV R179, 0x2 ;  /* 0x0000000200b37802 */ /* 0x000fe20000000f00 */
[----:B------:R-:W-:Y:S01]  /*18760*/  IMAD.MOV.U32 R15, RZ, RZ, 0x181f ;  /* 0x0000181fff0f7424 */ /* 0x000fe200078e00ff */
[----:B------:R-:W-:Y:S02]  /*18770*/  MOV R2, 0x18790 ;  /* 0x0001879000027802 */ /* 0x000fe40000000f00 */
[----:B-1234-:R-:W-:Y:S05]  /*18780*/  CALL.REL.NOINC `($__internal_5_$__cuda_sm70_shflsync_idx_p) ;  /* 0x000007a000007944 */ /* 0x01efea0003c00000 */
[----:B-----5:R-:W-:Y:S01]  /*18790*/  MOV R0, R15 ;  /* 0x0000000f00007202 */ /* 0x020fe20000000f00 */
[----:B-1----:R-:W-:Y:S05]  /*187a0*/  BRA `(.L_x_366) ;  /* 0xffffdd6000007947 */ /* 0x002fea000383ffff */
.L_x_314:
[----:B-1----:R-:W-:Y:S01]  /*187b0*/  IMAD.MOV.U32 R3, RZ, RZ, R5 ;  /* 0x000000ffff037224 */ /* 0x002fe200078e0005 */
[----:B------:R-:W-:Y:S01]  /*187c0*/  MOV R179, 0x3 ;  /* 0x0000000300b37802 */ /* 0x000fe20000000f00 */
[----:B------:R-:W-:Y:S01]  /*187d0*/  IMAD.MOV.U32 R15, RZ, RZ, 0x181f ;  /* 0x0000181fff0f7424 */ /* 0x000fe200078e00ff */
[----:B------:R-:W-:-:S02]  /*187e0*/  MOV R2, 0x18800 ;  /* 0x0001880000027802 */ /* 0x000fc40000000f00 */
[----:B--234-:R-:W-:Y:S05]  /*187f0*/  CALL.REL.NOINC `($__internal_5_$__cuda_sm70_shflsync_idx_p) ;  /* 0x0000073000007944 */ /* 0x01cfea0003c00000 */
        /* <DEDUP_REMOVED lines=8> */
.L_x_316:
[----:B------:R-:W-:Y:S01]  /*18880*/  IMAD.MOV.U32 R3, RZ, RZ, R92 ;  /* 0x000000ffff037224 */ /* 0x000fe200078e005c */
[----:B------:R-:W-:Y:S01]  /*18890*/  MOV R179, RZ ;  /* 0x000000ff00b37202 */ /* 0x000fe20000000f00 */
[----:B------:R-:W-:Y:S01]  /*188a0*/  IMAD.MOV.U32 R15, RZ, RZ, 0x1f ;  /* 0x0000001fff0f7424 */ /* 0x000fe200078e00ff */
[----:B------:R-:W-:Y:S02]  /*188b0*/  MOV R2, 0x188d0 ;  /* 0x000188d000027802 */ /* 0x000fe40000000f00 */
[----:B-12---:R-:W-:Y:S05]  /*188c0*/  CALL.REL.NOINC `($__internal_5_$__cuda_sm70_shflsync_idx_p) ;  /* 0x0000066000007944 */ /* 0x006fea0003c00000 */
[----:B------:R-:W-:Y:S01]  /*188d0*/  MOV R9, R15 ;  /* 0x0000000f00097202 */ /* 0x000fe20000000f00 */
[----:B-1---5:R-:W-:Y:S05]  /*188e0*/  BRA `(.L_x_368) ;  /* 0xffffdfb000007947 */ /* 0x022fea000383ffff */
.L_x_317:
[----:B------:R-:W-:Y:S01]  /*188f0*/  IMAD.MOV.U32 R3, RZ, RZ, R92 ;  /* 0x000000ffff037224 */ /* 0x000fe200078e005c */
[----:B------:R-:W-:Y:S01]  /*18900*/  MOV R179, 0x1 ;  /* 0x0000000100b37802 */ /* 0x000fe20000000f00 */
[----:B------:R-:W-:Y:S01]  /*18910*/  IMAD.MOV.U32 R15, RZ, RZ, 0x1f ;  /* 0x0000001fff0f7424 */ /* 0x000fe200078e00ff */
[----:B------:R-:W-:Y:S02]  /*18920*/  MOV R2, 0x18940 ;  /* 0x0001894000027802 */ /* 0x000fe40000000f00 */
[----:B-1234-:R-:W-:Y:S05]  /*18930*/  CALL.REL.NOINC `($__internal_5_$__cuda_sm70_shflsync_idx_p) ;  /* 0x000005f000007944 */ /* 0x01efea0003c00000 */
[----:B------:R-:W-:Y:S01]  /*18940*/  MOV R6, R15 ;  /* 0x0000000f00067202 */ /* 0x000fe20000000f00 */
[----:B-1---5:R-:W-:Y:S05]  /*18950*/  BRA `(.L_x_369) ;  /* 0xffffdf6000007947 */ /* 0x022fea000383ffff */
.L_x_318:
[----:B------:R-:W-:Y:S02]  /*18960*/  MOV R3, 0x1 ;  /* 0x0000000100037802 */ /* 0x000fe40000000f00 */
[----:B------:R-:W-:-:S02]  /*18970*/  MOV R2, 0x18990 ;  /* 0x0001899000027802 */ /* 0x000fc40000000f00 */
[----:B---34-:R-:W-:Y:S05]  /*18980*/  CALL.REL.NOINC `($__internal_6_$__cuda_sm70_shflsync_up_p) ;  /* 0x0000061000007944 */ /* 0x018fea0003c00000 */
[----:B------:R-:W-:Y:S05]  /*18990*/  BRA `(.L_x_370) ;  /* 0xffffe04000007947 */ /* 0x000fea000383ffff */
.L_x_319:
[----:B------:R-:W-:Y:S02]  /*189a0*/  MOV R3, 0x2 ;  /* 0x0000000200037802 */ /* 0x000fe40000000f00 */
[----:B------:R-:W-:-:S02]  /*189b0*/  MOV R2, 0x189d0 ;  /* 0x000189d000027802 */ /* 0x000fc40000000f00 */
[----:B---34-:R-:W-:Y:S05]  /*189c0*/  CALL.REL.NOINC `($__internal_6_$__cuda_sm70_shflsync_up_p) ;  /* 0x000005d000007944 */ /* 0x018fea0003c00000 */
[----:B------:R-:W-:Y:S02]  /*189d0*/  SEL R3, R4, RZ, P1 ;  /* 0x000000ff04037207 */ /* 0x000fe40000800000 */
[----:B------:R-:W-:-:S03]  /*189e0*/  MOV R2, 0x18a20 ;  /* 0x00018a2000027802 */ /* 0x000fc60000000f00 */
[----:B------:R-:W-:Y:S02]  /*189f0*/  IMAD.IADD R0, R0, 0x1, R3 ;  /* 0x0000000100007824 */ /* 0x000fe400078e0203 */
[----:B------:R-:W-:Y:S02]  /*18a00*/  IMAD.MOV.U32 R3, RZ, RZ, 0x4 ;  /* 0x00000004ff037424 */ /* 0x000fe400078e00ff */
        /* <DEDUP_REMOVED lines=20> */
.L_x_323:
[----:B------:R-:W-:Y:S02]  /*18b50*/  MOV R3, 0x1 ;  /* 0x0000000100037802 */ /* 0x000fe40000000f00 */
[----:B------:R-:W-:Y:S02]  /*18b60*/  MOV R2, 0x18b80 ;  /* 0x00018b8000027802 */ /* 0x000fe40000000f00 */
[----:B---3--:R-:W-:Y:S05]  /*18b70*/  CALL.REL.NOINC `($__internal_6_$__cuda_sm70_shflsync_up_p) ;  /* 0x0000042000007944 */ /* 0x008fea0003c00000 */
[----:B------:R-:W-:Y:S01]  /*18b80*/  MOV R2, R4 ;  /* 0x0000000400027202 */ /* 0x000fe20000000f00 */
[----:B------:R-:W-:Y:S05]  /*18b90*/  BRA `(.L_x_372) ;  /* 0xffffe0a000007947 */ /* 0x000fea000383ffff */
.L_x_324:
[----:B------:R-:W-:Y:S02]  /*18ba0*/  MOV R3, 0x2 ;  /* 0x0000000200037802 */ /* 0x000fe40000000f00 */
[----:B------:R-:W-:Y:S02]  /*18bb0*/  MOV R2, 0x18bd0 ;  /* 0x00018bd000027802 */ /* 0x000fe40000000f00 */
[----:B---3--:R-:W-:Y:S05]  /*18bc0*/  CALL.REL.NOINC `($__internal_6_$__cuda_sm70_shflsync_up_p) ;  /* 0x000003d000007944 */ /* 0x008fea0003c00000 */
        /* <DEDUP_REMOVED lines=24> */
.L_x_326:
[----:B------:R-:W-:Y:S02]  /*18d50*/  SEL R0, RZ, 0x1, P0 ;  /* 0x00000001ff007807 */ /* 0x000fe40000000000 */
[----:B------:R-:W-:Y:S02]  /*18d60*/  MOV R2, 0x18d80 ;  /* 0x00018d8000027802 */ /* 0x000fe40000000f00 */
[----:B-1-3--:R-:W-:Y:S05]  /*18d70*/  CALL.REL.NOINC `($__internal_7_$__cuda_sm70_votesync_ballot) ;  /* 0x0000028000007944 */ /* 0x00afea0003c00000 */
[----:B------:R-:W-:Y:S05]  /*18d80*/  BRA `(.L_x_374) ;  /* 0xffffe04000007947 */ /* 0x000fea000383ffff */
.L_x_327:
[----:B------:R-:W-:Y:S01]  /*18d90*/  IMAD.MOV.U32 R3, RZ, RZ, R7 ;  /* 0x000000ffff037224 */ /* 0x000fe200078e0007 */
[----:B----4-:R-:W-:Y:S01]  /*18da0*/  MOV R179, R10 ;  /* 0x0000000a00b37202 */ /* 0x010fe20000000f00 */
[----:B------:R-:W-:Y:S01]  /*18db0*/  IMAD.MOV.U32 R15, RZ, RZ, 0x1f ;  /* 0x0000001fff0f7424 */ /* 0x000fe200078e00ff */
[----:B------:R-:W-:Y:S02]  /*18dc0*/  MOV R2, 0x18de0 ;  /* 0x00018de000027802 */ /* 0x000fe40000000f00 */
[----:B-123--:R-:W-:Y:S05]  /*18dd0*/  CALL.REL.NOINC `($__internal_5_$__cuda_sm70_shflsync_idx_p) ;  /* 0x0000015000007944 */ /* 0x00efea0003c00000 */
[----:B------:R-:W-:Y:S01]  /*18de0*/  IMAD.MOV.U32 R7, RZ, RZ, R15 ;  /* 0x000000ffff077224 */ /* 0x000fe200078e000f */
[----:B------:R-:W-:Y:S01]  /*18df0*/  MOV R179, R10 ;  /* 0x0000000a00b37202 */ /* 0x000fe20000000f00 */
[----:B------:R-:W-:Y:S01]  /*18e00*/  IMAD.MOV.U32 R3, RZ, RZ, R8 ;  /* 0x000000ffff037224 */ /* 0x000fe200078e0008 */
[----:B------:R-:W-:Y:S02]  /*18e10*/  MOV R15, 0x1f ;  /* 0x0000001f000f7802 */ /* 0x000fe40000000f00 */
[----:B------:R-:W-:-:S02]  /*18e20*/  MOV R2, 0x18e40 ;  /* 0x00018e4000027802 */ /* 0x000fc40000000f00 */
[----:B-1---5:R-:W-:Y:S05]  /*18e30*/  CALL.REL.NOINC `($__internal_5_$__cuda_sm70_shflsync_idx_p) ;  /* 0x000000f000007944 */ /* 0x022fea0003c00000 */
[----:B------:R-:W-:Y:S01]  /*18e40*/  MOV R5, R15 ;  /* 0x0000000f00057202 */ /* 0x000fe20000000f00 */
[----:B-1---5:R-:W-:Y:S05]  /*18e50*/  BRA `(.L_x_375) ;  /* 0xffffdfb000007947 */ /* 0x022fea000383ffff */
.L_x_330:
[----:B------:R-:W-:Y:S01]  /*18e60*/  IMAD.MOV.U32 R3, RZ, RZ, R4 ;  /* 0x000000ffff037224 */ /* 0x000fe200078e0004 */
[----:B------:R-:W-:Y:S01]  /*18e70*/  MOV R179, R0 ;  /* 0x0000000000b37202 */ /* 0x000fe20000000f00 */
[----:B------:R-:W-:Y:S01]  /*18e80*/  IMAD.MOV.U32 R15, RZ, RZ, 0x1f ;  /* 0x0000001fff0f7424 */ /* 0x000fe200078e00ff */
[----:B------:R-:W-:-:S02]  /*18e90*/  MOV R2, 0x18eb0 ;  /* 0x00018eb000027802 */ /* 0x000fc40000000f00 */
[----:B-1-34-:R-:W-:Y:S05]  /*18ea0*/  CALL.REL.NOINC `($__internal_5_$__cuda_sm70_shflsync_idx_p) ;  /* 0x0000008000007944 */ /* 0x01afea0003c00000 */
[----:B------:R-:W-:Y:S01]  /*18eb0*/  MOV R11, R15 ;  /* 0x0000000f000b7202 */ /* 0x000fe20000000f00 */
[----:B-1---5:R-:W-:Y:S05]  /*18ec0*/  BRA `(.L_x_329) ;  /* 0xffffdfa000007947 */ /* 0x022fea000383ffff */
        .weak           $__internal_4_$__cuda_sm70_shflsync_bfly_p
        .type           $__internal_4_$__cuda_sm70_shflsync_bfly_p,@function
        .size           $__internal_4_$__cuda_sm70_shflsync_bfly_p,($__internal_5_$__cuda_sm70_shflsync_idx_p - $__internal_4_$__cuda_sm70_shflsync_bfly_p)
$__internal_4_$__cuda_sm70_shflsync_bfly_p:
[----:B------:R-:W-:Y:S02]  /*18ed0*/  MOV R15, 0xffffffff ;  /* 0xffffffff000f7802 */ /* 0x000fe40000000f00 */
[----:B------:R-:W-:-:S02]  /*18ee0*/  MOV R3, 0x1f ;  /* 0x0000001f00037802 */ /* 0x000fc40000000f00 */
[----:B------:R-:W-:Y:S04]  /*18ef0*/  WARPSYNC R15 ;  /* 0x0000000f00007348 */ /* 0x000fe80003800000 */
[----:B------:R1:W2:Y:S02]  /*18f00*/  SHFL.BFLY PT, R0, R4, R0, R3 ;  /* 0x0c00000004007389 */ /* 0x0002a400000e0003 */
[----:B-1----:R-:W-:-:S04]  /*18f10*/  MOV R3, 0x0 ;  /* 0x0000000000037802 */ /* 0x002fc80000000f00 */
[----:B--2---:R-:W-:Y:S05]  /*18f20*/  RET.REL.NODEC R2 `(_ZN7cutlass13device_kernelIN5flash19enable_sm80_to_sm89INS1_16FlashAttnFwdSm80INS1_25CollectiveMainloopFwdSm80ILi8ELi1ELb0EN4cute5tupleIJNS5_1CILi128EEENS7_ILi32EEENS7_ILi256EEEEEELi256ENS_10bfloat16_tEfNS_4arch4Sm80ELb0ELb0ELb1ELb1ELb1ELb1ELb1ELb1EEENS1_21CollectiveEpilogueFwdINS6_IJS8_SA_S9_EEENS6_IJNS7_ILi1EEESI_SI_EEESC_SE_Li256ELb1ELb1ELb1ELb0EEENS1_36VarlenDynamicPersistentTileSchedulerILi128ELi32ELi256ELi256ELb1ELb1ELb0ELb0ELb1ELb1EEEEEEEEEvNT_6ParamsE) ;  /* 0xfffe70d002007950 */ /* 0x004fea0003c3ffff */
        .weak           $__internal_5_$__cuda_sm70_shflsync_idx_p
        .type           $__internal_5_$__cuda_sm70_shflsync_idx_p,@function
        .size           $__internal_5_$__cuda_sm70_shflsync_idx_p,($__internal_6_$__cuda_sm70_shflsync_up_p - $__internal_5_$__cuda_sm70_shflsync_idx_p)
$__internal_5_$__cuda_sm70_shflsync_idx_p:
[----:B------:R1:W-:Y:S02]  /*18f30*/  STL [R1+0x54], R0 ;  /* 0x0000540001007387 */ /* 0x0003e40000100800 */
[----:B-1----:R-:W-:-:S04]  /*18f40*/  MOV R0, 0xffffffff ;  /* 0xffffffff00007802 */ /* 0x002fc80000000f00 */
[----:B------:R-:W-:Y:S04]  /*18f50*/  WARPSYNC R0 ;  /* 0x0000000000007348 */ /* 0x000fe80003800000 */
[----:B------:R1:W2:Y:S04]  /*18f60*/  SHFL.IDX PT, R15, R3, R179, R15 ;  /* 0x000000b3030f7389 */ /* 0x0002a800000e000f */
[----:B-1----:R1:W5:Y:S01]  /*18f70*/  LDL.LU R0, [R1+0x54] ;  /* 0x0000540001007983 */ /* 0x0023620000300800 */
[----:B------:R-:W-:-:S04]  /*18f80*/  MOV R3, 0x0 ;  /* 0x0000000000037802 */ /* 0x000fc80000000f00 */
[----:B--2---:R-:W-:Y:S05]  /*18f90*/  RET.REL.NODEC R2 `(_ZN7cutlass13device_kernelIN5flash19enable_sm80_to_sm89INS1_16FlashAttnFwdSm80INS1_25CollectiveMainloopFwdSm80ILi8ELi1ELb0EN4cute5tupleIJNS5_1CILi128EEENS7_ILi32EEENS7_ILi256EEEEEELi256ENS_10bfloat16_tEfNS_4arch4Sm80ELb0ELb0ELb1ELb1ELb1ELb1ELb1ELb1EEENS1_21CollectiveEpilogueFwdINS6_IJS8_SA_S9_EEENS6_IJNS7_ILi1EEESI_SI_EEESC_SE_Li256ELb1ELb1ELb1ELb0EEENS1_36VarlenDynamicPersistentTileSchedulerILi128ELi32ELi256ELi256ELb1ELb1ELb0ELb0ELb1ELb1EEEEEEEEEvNT_6ParamsE) ;  /* 0xfffe706002007950 */ /* 0x004fea0003c3ffff */
        .weak           $__internal_6_$__cuda_sm70_shflsync_up_p
        .type           $__internal_6_$__cuda_sm70_shflsync_up_p,@function
        .size           $__internal_6_$__cuda_sm70_shflsync_up_p,($__internal_7_$__cuda_sm70_votesync_ballot - $__internal_6_$__cuda_sm70_shflsync_up_p)
$__internal_6_$__cuda_sm70_shflsync_up_p:
[----:B------:R-:W-:Y:S02]  /*18fa0*/  MOV R4, RZ ;  /* 0x000000ff00047202 */ /* 0x000fe40000000f00 */
[----:B------:R-:W-:-:S04]  /*18fb0*/  MOV R10, 0xffffffff ;  /* 0xffffffff000a7802 */ /* 0x000fc80000000f00 */
[----:B------:R-:W-:Y:S04]  /*18fc0*/  WARPSYNC R10 ;  /* 0x0000000a00007348 */ /* 0x000fe80003800000 */
[----:B------:R1:W2:Y:S02]  /*18fd0*/  SHFL.UP PT, R4, R0, R3, R4 ;  /* 0x0400000300047389 */ /* 0x0002a400000e0004 */
[----:B-1----:R-:W-:-:S04]  /*18fe0*/  MOV R3, 0x0 ;  /* 0x0000000000037802 */ /* 0x002fc80000000f00 */
[----:B--2---:R-:W-:Y:S05]  /*18ff0*/  RET.REL.NODEC R2 `(_ZN7cutlass13device_kernelIN5flash19enable_sm80_to_sm89INS1_16FlashAttnFwdSm80INS1_25CollectiveMainloopFwdSm80ILi8ELi1ELb0EN4cute5tupleIJNS5_1CILi128EEENS7_ILi32EEENS7_ILi256EEEEEELi256ENS_10bfloat16_tEfNS_4arch4Sm80ELb0ELb0ELb1ELb1ELb1ELb1ELb1ELb1EEENS1_21CollectiveEpilogueFwdINS6_IJS8_SA_S9_EEENS6_IJNS7_ILi1EEESI_SI_EEESC_SE_Li256ELb1ELb1ELb1ELb0EEENS1_36VarlenDynamicPersistentTileSchedulerILi128ELi32ELi256ELi256ELb1ELb1ELb0ELb0ELb1ELb1EEEEEEEEEvNT_6ParamsE) ;  /* 0xfffe700002007950 */ /* 0x004fea0003c3ffff */
        .weak           $__internal_7_$__cuda_sm70_votesync_ballot
        .type           $__internal_7_$__cuda_sm70_votesync_ballot,@function
        .size           $__internal_7_$__cuda_sm70_votesync_ballot,(.L_x_3234 - $__internal_7_$__cuda_sm70_votesync_ballot)
$__internal_7_$__cuda_sm70_votesync_ballot:
[----:B------:R-:W-:Y:S01]  /*19000*/  ISETP.NE.U32.AND P0, PT, R0, 0x1, PT ;  /* 0x000000010000780c */ /* 0x000fe20003f05070 */
[----:B------:R-:W-:-:S04]  /*19010*/  IMAD.MOV.U32 R3, RZ, RZ, -0x1 ;  /* 0xffffffffff037424 */ /* 0x000fc800078e00ff */
[----:B------:R-:W-:Y:S08]  /*19020*/  WARPSYNC R3 ;  /* 0x0000000300007348 */ /* 0x000ff00003800000 */
[----:B------:R-:W-:-:S04]  /*19030*/  VOTE.ANY R0, PT, !P0 ;  /* 0x0000000000007806 */ /* 0x000fc800040e0100 */
[----:B------:R-:W-:Y:S01]  /*19040*/  LOP3.LUT R0, R0, R3, RZ, 0xc0, !PT ;  /* 0x0000000300007212 */ /* 0x000fe200078ec0ff */
[----:B------:R-:W-:-:S04]  /*19050*/  IMAD.MOV.U32 R3, RZ, RZ, 0x0 ;  /* 0x00000000ff037424 */ /* 0x000fc800078e00ff */
[----:B------:R-:W-:Y:S05]  /*19060*/  RET.REL.NODEC R2 `(_ZN7cutlass13device_kernelIN5flash19enable_sm80_to_sm89INS1_16FlashAttnFwdSm80INS1_25CollectiveMainloopFwdSm80ILi8ELi1ELb0EN4cute5tupleIJNS5_1CILi128EEENS7_ILi32EEENS7_ILi256EEEEEELi256ENS_10bfloat16_tEfNS_4arch4Sm80ELb0ELb0ELb1ELb1ELb1ELb1ELb1ELb1EEENS1_21CollectiveEpilogueFwdINS6_IJS8_SA_S9_EEENS6_IJNS7_ILi1EEESI_SI_EEESC_SE_Li256ELb1ELb1ELb1ELb0EEENS1_36VarlenDynamicPersistentTileSchedulerILi128ELi32ELi256ELi256ELb1ELb1ELb0ELb0ELb1ELb1EEEEEEEEEvNT_6ParamsE) ;  /* 0xfffe6f9002007950 */ /* 0x000fea0003c3ffff */
.L_x_376:
        /* <DEDUP_REMOVED lines=9> */
.L_x_3234:


//--------------------- .text._ZN7cutlass13device_kernelIN5flash19enable_sm80_to_sm89INS1_16FlashAttnFwdSm80INS1_25CollectiveMainloopFwdSm80ILi8ELi1ELb1EN4cute5tupleIJNS5_1CILi128EEENS7_ILi48EEENS7_ILi256EEEEEELi256ENS_10bfloat16_tEfNS_4arch4Sm80ELb0ELb1ELb1ELb0ELb1ELb0ELb1ELb1EEENS1_21CollectiveEpilogueFwdINS6_IJS8_SA_S9_EEENS6_IJNS7_ILi1EEESI_SI_EEESC_SE_Li256ELb0ELb1ELb1ELb0EEENS1_19SingleTileSchedulerILb0ELb1ELb1ELi128EEEEEEEEEvNT_6ParamsE --------------------------
	.section	.text._ZN7cutlass13device_kernelIN5flash19enable_sm80_to_sm89INS1_16FlashAttnFwdSm80INS1_25CollectiveMainloopFwdSm80ILi8ELi1ELb1EN4cute5tupleIJNS5_1CILi128EEENS7_ILi48EEENS7_ILi256EEEEEELi256ENS_10bfloat16_tEfNS_4arch4Sm80ELb0ELb1ELb1ELb0ELb1ELb0ELb1ELb1EEENS1_21CollectiveEpilogueFwdINS6_IJS8_SA_S9_EEENS6_IJNS7_ILi1EEESI_SI_EEESC_SE_Li256ELb0ELb1ELb1ELb0EEENS1_19SingleTileSchedulerILb0ELb1ELb1ELi128EEEEEEEEEvNT_6ParamsE,"ax",@progbits
	.sectioninfo	@"SHI_REGISTERS=255"
	.align	128
.text._ZN7cutlass13device_kernelIN5flash19enable_sm80_to_sm89INS1_16FlashAttnFwdSm80INS1_25CollectiveMainloopFwdSm80ILi8ELi1ELb1EN4cute5tupleIJNS5_1CILi128EEENS7_ILi48EEENS7_ILi256EEEEEELi256ENS_10bfloat16_tEfNS_4arch4Sm80ELb0ELb1ELb1ELb0ELb1ELb0ELb1ELb1EEENS1_21CollectiveEpilogueFwdINS6_IJS8_SA_S9_EEENS6_IJNS7_ILi1EEESI_SI_EEESC_SE_Li256ELb0ELb1ELb1ELb0EEENS1_19SingleTileSchedulerILb0ELb1ELb1ELi128EEEEEEEEEvNT_6ParamsE:
        .type           _ZN7cutlass13device_kernelIN5flash19enable_sm80_to_sm89INS1_16FlashAttnFwdSm80INS1_25CollectiveMainloopFwdSm80ILi8ELi1ELb1EN4cute5tupleIJNS5_1CILi128EEENS7_ILi48EEENS7_ILi256EEEEEELi256ENS_10bfloat16_tEfNS_4arch4Sm80ELb0ELb1ELb1ELb0ELb1ELb0ELb1ELb1EEENS1_21CollectiveEpilogueFwdINS6_IJS8_SA_S9_EEENS6_IJNS7_ILi1EEESI_SI_EEESC_SE_Li256ELb0ELb1ELb1ELb0EEENS1_19SingleTileSchedulerILb0ELb1ELb1ELi128EEEEEEEEEvNT_6ParamsE,@function
        .size           _ZN7cutlass13device_kernelIN5flash19enable_sm80_to_sm89INS1_16FlashAttnFwdSm80INS1_25CollectiveMainloopFwdSm80ILi8ELi1ELb1EN4cute5tupleIJNS5_1CILi128EEENS7_ILi48EEENS7_ILi256EEEEEELi256ENS_10bfloat16_tEfNS_4arch4Sm80ELb0ELb1ELb1ELb0ELb1ELb0ELb1ELb1EEENS1_21CollectiveEpilogueFwdINS6_IJS8_SA_S9_EEENS6_IJNS7_ILi1EEESI_SI_EEESC_SE_Li256ELb0ELb1ELb1ELb0EEENS1_19SingleTileSchedulerILb0ELb1ELb1ELi128EEEEEEEEEvNT_6ParamsE,(.L_x_3239 - _ZN7cutlass13device_kernelIN5flash19enable_sm80_to_sm89INS1_16FlashAttnFwdSm80INS1_25CollectiveMainloopFwdSm80ILi8ELi1ELb1EN4cute5tupleIJNS5_1CILi128EEENS7_ILi48EEENS7_ILi256EEEEEELi256ENS_10bfloat16_tEfNS_4arch4Sm80ELb0ELb1ELb1ELb0ELb1ELb0ELb1ELb1EEENS1_21CollectiveEpilogueFwdINS6_IJS8_SA_S9_EEENS6_IJNS7_ILi1EEESI_SI_EEESC_SE_Li256ELb0ELb1ELb1ELb0EEENS1_19SingleTileSchedulerILb0ELb1ELb1ELi128EEEEEEEEEvNT_6ParamsE)
        .other          _ZN7cutlass13device_kernelIN5flash19enable_sm80_to_sm89INS1_16FlashAttnFwdSm80INS1_25CollectiveMainloopFwdSm80ILi8ELi1ELb1EN4cute5tupleIJNS5_1CILi128EEENS7_ILi48EEENS7_ILi256EEEEEELi256ENS_10bfloat16_tEfNS_4arch4Sm80ELb0ELb1ELb1ELb0ELb1ELb0ELb1ELb1EEENS1_21CollectiveEpilogueFwdINS6_IJS8_SA_S9_EEENS6_IJNS7_ILi1EEESI_SI_EEESC_SE_Li256ELb0ELb1ELb1ELb0EEENS1_19SingleTileSchedulerILb0ELb1ELb1ELi128EEEEEEEEEvNT_6ParamsE,@"STO_CUDA_ENTRY STV_DEFAULT"
_ZN7cutlass13device_kernelIN5flash19enable_sm80_to_sm89INS1_16FlashAttnFwdSm80INS1_25CollectiveMainloopFwdSm80ILi8ELi1ELb1EN4cute5tupleIJNS5_1CILi128EEENS7_ILi48EEENS7_ILi256EEEEEELi256ENS_10bfloat16_tEfNS_4arch4Sm80ELb0ELb1ELb1ELb0ELb1ELb0ELb1ELb1EEENS1_21CollectiveEpilogueFwdINS6_IJS8_SA_S9_EEENS6_IJNS7_ILi1EEESI_SI_EEESC_SE_Li256ELb0ELb1ELb1ELb0EEENS1_19SingleTileSchedulerILb0ELb1ELb1ELi128EEEEEEEEEvNT_6ParamsE:
        /* <DEDUP_REMOVED lines=18> */
.L_x_377:
[----:B------:R-:W-:Y:S02]  /*0120*/  ULDC.64 UR4, c[0x0][0x550] ;  /* 0x0001540000047ab9 */ /* 0x000fe40000000a00 */
[----:B------:R-:W-:Y:S02]  /*0130*/  UISETP.NE.AND UP0, UPT, UR4, 0x1, UPT ;  /* 0x000000010400788c */ /* 0x000fe4000bf05270 */
[----:B------:R-:W-:-:S02]  /*0140*/  UIMAD.WIDE.U32 UR8, UR6, UR5, URZ ;  /* 0x00000005060872a5 */ /* 0x000fc4000f8e003f */
[----:B------:R-:W-:Y:S02]  /*0150*/  ULDC UR4, c[0x0][0x558] ;  /* 0x0001560000047ab9 */ /* 0x000fe40000000800 */
[----:B------:R-:W-:-:S05]  /*0160*/  UMOV UR11, UR6 ;  /* 0x00000006000b7c82 */ /* 0x000fca0008000000 */
[----:B------:R-:W-:-:S03]  /*0170*/  @UP0 USHF.R.U32.HI UR11, URZ, UR4, UR9 ;  /* 0x000000043f0b0299 */ /* 0x000fc60008011609 */
.L_x_378:
        /* <DEDUP_REMOVED lines=14> */
[----:B------:R-:W-:Y:S01]  /*0260*/  IMAD.U32 R3, RZ, RZ, UR5 ;  /* 0x00000005ff037e24 */ /* 0x000fe2000f8e00ff */
[----:B------:R-:W1:Y:S01]  /*0270*/  S2UR UR26, SR_CTAID.X ;  /* 0x00000000001a79c3 */ /* 0x000e620000002500 */
[----:B------:R-:W-:Y:S02]  /*0280*/  ULDC UR6, c[0x0][0x2c4] ;  /* 0x0000b10000067ab9 */ /* 0x000fe40000000800 */
[----:B------:R-:W-:Y:S01]  /*0290*/  ULDC.64 UR4, c[0x0][0x2c8] ;  /* 0x0000b20000047ab9 */ /* 0x000fe20000000a00 */
[----:B------:R-:W2:Y:S01]  /*02a0*/  @P0 LDG.E R2, [R2.64] ;  /* 0x0000001602020981 */ /* 0x000ea2000c1e1900 */
[----:B------:R-:W-:Y:S02]  /*02b0*/  UISETP.NE.AND UP1, UPT, UR6, 0x1, UPT ;  /* 0x000000010600788c */ /* 0x000fe4000bf25270 */
[----:B------:R-:W-:-:S02]  /*02c0*/  UMOV UR14, 0x1 ;  /* 0x00000001000e7882 */ /* 0x000fc40000000000 */
[----:B------:R-:W-:Y:S02]  /*02d0*/  UMOV UR10, URZ ;  /* 0x0000003f000a7c82 */ /* 0x000fe40008000000 */
[----:B------:R-:W-:Y:S02]  /*02e0*/  ULDC UR12, c[0x0][0x168] ;  /* 0x00005a00000c7ab9 */ /* 0x000fe40000000800 */
[----:B------:R-:W-:Y:S02]  /*02f0*/  UP2UR UR13, UPR, URZ, 0x2 ;  /* 0x000000023f0d7883 */ /* 0x000fe40008000000 */
[----:B-1----:R-:W-:-:S04]  /*0300*/  USHF.L.U32 UR26, UR26, 0x7, URZ ;  /* 0x000000071a1a7899 */ /* 0x002fc8000800063f */
[----:B------:R-:W-:Y:S02]  /*0310*/  @UP1 UIADD3 UR16, UR26, 0x7f, URZ ;  /* 0x0000007f1a101890 */ /* 0x000fe4000fffe03f */
[----:B------:R-:W-:Y:S02]  /*0320*/  UIADD3 UR8, UR26, 0x7f, URZ ;  /* 0x0000007f1a087890 */ /* 0x000fe4000fffe03f */
[----:B------:R-:W-:-:S03]  /*0330*/  UIMAD.WIDE.U32 UR16, UR16, UR4, URZ ;  /* 0x00000004101072a5 */ /* 0x000fc6000f8e003f */
[----:B------:R-:W-:-:S04]  /*0340*/  ULDC UR4, c[0x0][0x2ac] ;  /* 0x0000ab0000047ab9 */ /* 0x000fc80000000800 */
[----:B------:R-:W-:Y:S02]  /*0350*/  @UP1 UMOV UR9, UR17 ;  /* 0x0000001100091c82 */ /* 0x000fe40008000000 */
[----:B------:R-:W-:-:S03]  /*0360*/  @UP1 USHF.R.U32.HI UR8, URZ, UR5, UR9 ;  /* 0x000000053f081299 */ /* 0x000fc60008011609 */
[----:B------:R-:W-:Y:S02]  /*0370*/  ULDC UR9, c[0x0][0x1d0] ;  /* 0x0000740000097ab9 */ /* 0x000fe40000000800 */
[----:B------:R-:W-:-:S03]  /*0380*/  UIMAD UR9, UR4, UR9, URZ ;  /* 0x00000009040972a4 */ /* 0x000fc6000f8e023f */
[----:B------:R-:W-:Y:S02]  /*0390*/  ULDC.64 UR4, c[0x0][0x328] ;  /* 0x0000ca0000047ab9 */ /* 0x000fe40000000a00 */
[----:B------:R-:W-:Y:S02]  /*03a0*/  UISETP.LE.AND UP0, UPT, UR14, UR5, UPT ;  /* 0x000000050e00728c */ /* 0x000fe4000bf03270 */
[----:B------:R-:W-:-:S04]  /*03b0*/  UIADD3 UR12, UR9, -UR12, UR14 ;  /* 0x8000000c090c7290 */ /* 0x000fc8000fffe00e */
[----:B------:R-:W-:Y:S02]  /*03c0*/  UIADD3 UR5, UR12, UR8, URZ ;  /* 0x000000080c057290 */ /* 0x000fe4000fffe03f */
[----:B------:R-:W-:Y:S02]  /*03d0*/  UP2UR UR12, UPR, URZ, 0x1 ;  /* 0x000000013f0c7883 */ /* 0x000fe40008000000 */
[----:B------:R-:W-:Y:S01]  /*03e0*/  UIADD3 UR8, UR5, UR4, URZ ;  /* 0x0000000405087290 */ /* 0x000fe2000fffe03f */
[----:B--2---:R1:W2:Y:S01]  /*03f0*/  @P0 R2UR UR10, R2 ;  /* 0x00000000020a03c2 */ /* 0x0042a200000e0000 */
[----:B------:R-:W-:-:S13]  /*0400*/  PLOP3.LUT P0, PT, PT, PT, UP0, 0x40, 0x0 ;  /* 0x000000000000781c */ /* 0x000fda0003f0e808 */
[----:B------:R-:W-:Y:S05]  /*0410*/  @P0 BRA `(.L_x_379) ;  /* 0x0000016000000947 */ /* 0x000fea0003800000 */
[----:B------:R-:W-:Y:S01]  /*0420*/  ISETP.LT.AND P0, PT, RZ, UR5, PT ;  /* 0x00000005ff007c0c */ /* 0x000fe2000bf01270 */
[----:B------:R-:W-:-:S12]  /*0430*/  UIADD3 UR16, UR5, -0x1, URZ ;  /* 0xffffffff05107890 */ /* 0x000fd8000fffe03f */
[----:B------:R-:W-:Y:S05]  /*0440*/  @P0 BRA `(.L_x_380) ;  /* 0x0000009000000947 */ /* 0x000fea0003800000 */
[----:B------:R-:W-:Y:S02]  /*0450*/  ULDC UR4, c[0x0][0x32c] ;  /* 0x0000cb0000047ab9 */ /* 0x000fe40000000800 */
[----:B------:R-:W-:Y:S02]  /*0460*/  UISETP.NE.AND UP0, UPT, UR14, UR4, UPT ;  /* 0x000000040e00728c */ /* 0x000fe4000bf05270 */
[----:B------:R-:W-:-:S03]  /*0470*/  UIADD3 UR16, -UR5, URZ, URZ ;  /* 0x0000003f05107290 */ /* 0x000fc6000fffe13f */
[----:B------:R-:W-:Y:S02]  /*0480*/  ULDC.64 UR4, c[0x0][0x330] ;  /* 0x0000cc0000047ab9 */ /* 0x000fe40000000a00 */
[----:B------:R-:W-:-:S07]  /*0490*/  UIMAD.WIDE.U32 UR18, UR16, UR4, URZ ;  /* 0x00000004101272a5 */ /* 0x000fce000f8e003f */
[----:B------:R-:W-:Y:S02]  /*04a0*/  @UP0 UMOV UR17, UR19 ;  /* 0x0000001300110c82 */ /* 0x000fe40008000000 */
[----:B------:R-:W-:-:S04]  /*04b0*/  @UP0 USHF.R.U32.HI UR16, URZ, UR5, UR17 ;  /* 0x000000053f100299 */ /* 0x000fc80008011611 */
[----:B------:R-:W-:Y:S01]  /*04c0*/  ULOP3.LUT UR16, URZ, UR16, URZ, 0x33, !UPT ;  /* 0x000000103f107292 */ /* 0x000fe2000f8e333f */
[----:B------:R-:W-:Y:S05]  /*04d0*/  BRA `(.L_x_381) ;  /* 0x0000006000007947 */ /* 0x000fea0003800000 */
.L_x_380:
[----:B------:R-:W-:Y:S02]  /*04e0*/  ULDC UR4, c[0x0][0x32c] ;  /* 0x0000cb0000047ab9 */ /* 0x000fe40000000800 */
[----:B------:R-:W-:-:S03]  /*04f0*/  UISETP.NE.AND UP0, UPT, UR14, UR4, UPT ;  /* 0x000000040e00728c */ /* 0x000fc6000bf05270 */
[----:B------:R-:W-:Y:S02]  /*0500*/  ULDC.64 UR4, c[0x0][0x330] ;  /* 0x0000cc0000047ab9 */ /* 0x000fe40000000a00 */
[----:B------:R-:W-:-:S07]  /*0510*/  UIMAD.WIDE.U32 UR18, UR16, UR4, URZ ;  /* 0x00000004101272a5 */ /* 0x000fce000f8e003f */
[----:B------:R-:W-:Y:S02]  /*0520*/  @UP0 UMOV UR17, UR19 ;  /* 0x0000001300110c82 */ /* 0x000fe40008000000 */
[----:B------:R-:W-:Y:S02]  /*0530*/  @UP0 USHF.R.U32.HI UR16, URZ, UR5, UR17 ;  /* 0x000000053f100299 */ /* 0x000fe40008011611 */
.L_x_381:
[----:B------:R-:W-:Y:S02]  /*0540*/  ULDC UR4, c[0x0][0x32c] ;  /* 0x0000cb0000047ab9 */ /* 0x000fe40000000800 */
[----:B------:R-:W-:-:S04]  /*0550*/  UIMAD UR4, UR16, UR4, UR4 ;  /* 0x00000004100472a4 */ /* 0x000fc8000f8e0204 */
[----:B------:R-:W-:-:S04]  /*0560*/  UISETP.LT.AND UP0, UPT, UR8, UR4, UPT ;  /* 0x000000040800728c */ /* 0x000fc8000bf01270 */
[----:B------:R-:W-:Y:S02]  /*0570*/  USEL UR8, UR8, UR4, UP0 ;  /* 0x0000000408087287 */ /* 0x000fe40008000000 */
.L_x_379:
[----:B------:R-:W-:Y:S02]  /*0580*/  UISETP.NE.AND UP0, UPT, UR6, 0x1, UPT ;  /* 0x000000010600788c */ /* 0x000fe4000bf05270 */
[----:B------:R-:W-:Y:S02]  /*0590*/  UIADD3 UR14, UR9, 0x2f, URZ ;  /* 0x0000002f090e7890 */ /* 0x000fe4000fffe03f */
[----:B------:R-:W-:Y:S02]  /*05a0*/  ULDC.64 UR4, c[0x0][0x2c8] ;  /* 0x0000b20000047ab9 */ /* 0x000fe40000000a00 */
[----:B------:R-:W-:Y:S02]  /*05b0*/  UIMAD.WIDE.U32 UR18, UR26, UR4, URZ ;  /* 0x000000041a1272a5 */ /* 0x000fe4000f8e003f */
[----:B------:R-:W-:Y:S02]  /*05c0*/  UIMAD.WIDE UR20, UR14, 0x2aaaaaab, URZ ;  /* 0x2aaaaaab0e1478a5 */ /* 0x000fe4000f8e023f */
[----:B------:R-:W-:-:S02]  /*05d0*/  UIADD3 UR16, UR8, 0x2f, URZ ;  /* 0x0000002f08107890 */ /* 0x000fc4000fffe03f */
[----:B------:R-:W-:Y:S02]  /*05e0*/  UISETP.NE.AND UP1, UPT, UR12, URZ, UPT ;  /* 0x0000003f0c00728c */ /* 0x000fe4000bf25270 */
[----:B------:R-:W-:Y:S02]  /*05f0*/  UMOV UR4, UR26 ;  /* 0x0000001a00047c82 */ /* 0x000fe40008000000 */
[----:B------:R-:W-:Y:S02]  /*0600*/  UIMAD.WIDE UR16, UR16, 0x2aaaaaab, URZ ;  /* 0x2aaaaaab101078a5 */ /* 0x000fe4000f8e023f */
[----:B------:R-:W-:Y:S01]  /*0610*/  @UP0 USHF.R.U32.HI UR4, URZ, UR5, UR19 ;  /* 0x000000053f040299 */ /* 0x000fe20008011613 */
[----:B------:R-:W-:Y:S01]  /*0620*/  PLOP3.LUT P0, PT, PT, PT, UP1, 0x40, 0x0 ;  /* 0x000000000000781c */ /* 0x000fe20003f0e818 */
[----:B------:R-:W-:Y:S02]  /*0630*/  USHF.R.U32.HI UR8, URZ, 0x1f, UR17 ;  /* 0x0000001f3f087899 */ /* 0x000fe40008011611 */
[----:B------:R-:W-:-:S02]  /*0640*/  UMOV UR19, UR21 ;  /* 0x0000001500137c82 */ /* 0x000fc40008000000 */
[----:B------:R-:W-:Y:S02]  /*0650*/  USHF.R.U32.HI UR14, URZ, 0x1f, UR19 ;  /* 0x0000001f3f0e7899 */ /* 0x000fe40008011613 */
[----:B------:R-:W-:Y:S02]  /*0660*/  ULDC UR25, c[0x0][0x168] ;  /* 0x00005a0000197ab9 */ /* 0x000fe40000000800 */
[----:B------:R-:W-:Y:S02]  /*0670*/  UIADD3 UR25, UR9, -UR25, URZ ;  /* 0x8000001909197290 */ /* 0x000fe4000fffe03f */
[----:B------:R-:W-:Y:S02]  /*0680*/  ULEA.HI.SX32 UR14, UR19, UR14, 0x1d ;  /* 0x0000000e130e7291 */ /* 0x000fe4000f8fea3f */
[----:B------:R-:W-:Y:S02]  /*0690*/  ULEA.HI.SX32 UR17, UR17, UR8, 0x1d ;  /* 0x0000000811117291 */ /* 0x000fe4000f8fea3f */
[----:B------:R-:W-:-:S02]  /*06a0*/  UIADD3 UR4, UR25, UR4, URZ ;  /* 0x0000000419047290 */ /* 0x000fc4000fffe03f */
[----:B------:R-:W-:Y:S02]  /*06b0*/  UISETP.LT.AND UP0, UPT, UR14, UR17, UPT ;  /* 0x000000110e00728c */ /* 0x000fe4000bf01270 */
[----:B------:R-:W-:Y:S02]  /*06c0*/  ULDC UR5, c[0x0][0x324] ;  /* 0x0000c90000057ab9 */ /* 0x000fe40000000800 */
[----:B------:R-:W-:Y:S02]  /*06d0*/  UIADD3 UR8, UR4, -UR5, URZ ;  /* 0x8000000504087290 */ /* 0x000fe4000fffe03f */
[----:B------:R-:W-:Y:S01]  /*06e0*/  USEL UR24, UR14, UR17, UP0 ;  /* 0x000000110e187287 */ /* 0x000fe20008000000 */
[----:B------:R-:W-:Y:S05]  /*06f0*/  @P0 BRA `(.L_x_382) ;  /* 0x0000015000000947 */ /* 0x000fea0003800000 */
[----:B------:R-:W-:Y:S02]  /*0700*/  UMOV UR14, UR4 ;  /* 0x00000004000e7c82 */ /* 0x000fe40008000000 */
[----:B------:R-:W-:-:S06]  /*0710*/  UISETP.GT.AND UP0, UPT, UR14, -0x1, UPT ;  /* 0xffffffff0e00788c */ /* 0x000fcc000bf04270 */
[----:B------:R-:W-:-:S13]  /*0720*/  PLOP3.LUT P0, PT, PT, PT, UP0, 0x80, 0x0 ;  /* 0x000000000000781c */ /* 0x000fda0003f0f008 */
[----:B------:R-:W-:Y:S05]  /*0730*/  @P0 BRA `(.L_x_383) ;  /* 0x0000008000000947 */ /* 0x000fea0003800000 */
[----:B------:R-:W-:Y:S02]  /*0740*/  ULDC UR4, c[0x0][0x32c] ;  /* 0x0000cb0000047ab9 */ /* 0x000fe40000000800 */
[----:B------:R-:W-:Y:S02]  /*0750*/  UISETP.NE.AND UP0, UPT, UR4, 0x1, UPT ;  /* 0x000000010400788c */ /* 0x000fe4000bf05270 */
[----:B------:R-:W-:Y:S02]  /*0760*/  ULOP3.LUT UR14, URZ, UR14, URZ, 0x33, !UPT ;  /* 0x0000000e3f0e7292 */ /* 0x000fe4000f8e333f */
[----:B------:R-:W-:Y:S02]  /*0770*/  ULDC.64 UR4, c[0x0][0x330] ;  /* 0x0000cc0000047ab9 */ /* 0x000fe40000000a00 */
[----:B------:R-:W-:-:S05]  /*0780*/  UIMAD.WIDE.U32 UR16, UR14, UR4, URZ ;  /* 0x000000040e1072a5 */ /* 0x000fca000f8e003f */
[----:B------:R-:W-:-:S04]  /*0790*/  @UP0 USHF.R.U32.HI UR14, URZ, UR5, UR17 ;  /* 0x000000053f0e0299 */ /* 0x000fc80008011611 */
[----:B------:R-:W-:Y:S01]  /*07a0*/  ULOP3.LUT UR14, URZ, UR14, URZ, 0x33, !UPT ;  /* 0x0000000e3f0e7292 */ /* 0x000fe2000f8e333f */
[----:B------:R-:W-:Y:S05]  /*07b0*/  BRA `(.L_x_384) ;  /* 0x0000005000007947 */ /* 0x000fea0003800000 */
.L_x_383:
[----:B------:R-:W-:Y:S02]  /*07c0*/  ULDC UR4, c[0x0][0x32c] ;  /* 0x0000cb0000047ab9 */ /* 0x000fe40000000800 */
[----:B------:R-:W-:-:S03]  /*07d0*/  UISETP.NE.AND UP0, UPT, UR4, 0x1, UPT ;  /* 0x000000010400788c */ /* 0x000fc6000bf05270 */
[----:B------:R-:W-:Y:S02]  /*07e0*/  ULDC.64 UR4, c[0x0][0x330] ;  /* 0x0000cc0000047ab9 */ /* 0x000fe40000000a00 */
[----:B------:R-:W-:-:S06]  /*07f0*/  UIMAD.WIDE.U32 UR16, UR14, UR4, URZ ;  /* 0x000000040e1072a5 */ /* 0x000fcc000f8e003f */
[----:B------:R-:W-:Y:S02]  /*0800*/  @UP0 USHF.R.U32.HI UR14, URZ, UR5, UR17 ;  /* 0x000000053f0e0299 */ /* 0x000fe40008011611 */
.L_x_384:
[----:B------:R-:W-:Y:S02]  /*0810*/  ULDC UR4, c[0x0][0x32c] ;  /* 0x0000cb0000047ab9 */ /* 0x000fe40000000800 */
[----:B------:R-:W-:-:S04]  /*0820*/  UIMAD UR4, UR14, UR4, URZ ;  /* 0x000000040e0472a4 */ /* 0x000fc8000f8e023f */
[----:B------:R-:W-:-:S04]  /*0830*/  UISETP.LT.AND UP0, UPT, UR8, UR4, UPT ;  /* 0x000000040800728c */ /* 0x000fc8000bf01270 */
[----:B------:R-:W-:-:S04]  /*0840*/  USEL UR8, UR8, UR4, !UP0 ;  /* 0x0000000408087287 */ /* 0x000fc8000c000000 */
.L_x_382:
[----:B------:R-:W-:-:S04]  /*0850*/  UIMAD.WIDE UR4, UR8, 0x2aaaaaab, URZ ;  /* 0x2aaaaaab080478a5 */ /* 0x000fc8000f8e023f */
[----:B------:R-:W-:-:S04]  /*0860*/  USHF.R.U32.HI UR4, URZ, 0x1f, UR5 ;  /* 0x0000001f3f047899 */ /* 0x000fc80008011605 */
[----:B------:R-:W-:-:S03]  /*0870*/  ULEA.HI.SX32 UR4, UR5, UR4, 0x1d ;  /* 0x0000000405047291 */ /* 0x000fc6000f8fea3f */
[----:B------:R-:W-:Y:S02]  /*0880*/  ULDC UR5, c[0x0][0x338] ;  /* 0x0000ce0000057ab9 */ /* 0x000fe40000000800 */
[----:B------:R-:W-:-:S04]  /*0890*/  UISETP.LT.AND UP0, UPT, URZ, UR4, UPT ;  /* 0x000000043f00728c */ /* 0x000fc8000bf01270 */
[----:B------:R-:W-:Y:S02]  /*08a0*/  USEL UR8, URZ, UR4, !UP0 ;  /* 0x000000043f087287 */ /* 0x000fe4000c000000 */
[----:B------:R-:W-:Y:S02]  /*08b0*/  USHF.R.U32.HI UR4, URZ, 0x10, UR7 ;  /* 0x000000103f047899 */ /* 0x000fe40008011607 */
[----:B------:R-:W-:Y:S02]  /*08c0*/  UISETP.GT.AND UP0, UPT, UR24, UR8, UPT ;  /* 0x000000081800728c */ /* 0x000fe4000bf04270 */
[----:B------:R-:W-:-:S04]  /*08d0*/  UISETP.NE.AND UP1, UPT, UR4, URZ, UPT ;  /* 0x0000003f0400728c */ /* 0x000fc8000bf25270 */
[----:B------:R-:W-:Y:S01]  /*08e0*/  PLOP3.LUT P0, PT, PT, PT, UP0, 0x80, 0x0 ;  /* 0x000000000000781c */ /* 0x000fe20003f0f008 */
[----:B------:R-:W-:-:S03]  /*08f0*/  USEL UR5, UR4, UR5, UP1 ;  /* 0x0000000504057287 */ /* 0x000fc60008800000 */
[----:B------:R-:W-:-:S09]  /*0900*/  UMOV UR4, URZ ;  /* 0x0000003f00047c82 */ /* 0x000fd20008000000 */
[----:B------:R-:W-:Y:S05]  /*0910*/  @!P0 BRA `(.L_x_385) ;  /* 0x0000023000008947 */ /* 0x000fea0003800000 */
[----:B------:R-:W-:Y:S01]  /*0920*/  IMAD.U32 R0, RZ, RZ, UR5 ;  /* 0x00000005ff007e24 */ /* 0x000fe2000f8e00ff */
[----:B------:R-:W-:Y:S02]  /*0930*/  UIADD3 UR18, UR5, -0x1, UR24 ;  /* 0xffffffff05127890 */ /* 0x000fe4000fffe018 */
[----:B------:R-:W-:Y:S02]  /*0940*/  UMOV UR20, URZ ;  /* 0x0000003f00147c82 */ /* 0x000fe40008000000 */
[-C--:B-1----:R-:W-:Y:S01]  /*0950*/  IABS R2, R0.reuse ;  /* 0x0000000000027213 */ /* 0x082fe20000000000 */
[----:B------:R-:W-:Y:S01]  /*0960*/  UIADD3 UR18, -UR8, UR18, URZ ;  /* 0x0000001208127290 */ /* 0x000fe2000fffe13f */
[----:B------:R-:W-:Y:S02]  /*0970*/  IABS R0, R0 ;  /* 0x0000000000007213 */ /* 0x000fe40000000000 */
[----:B------:R-:W1:Y:S03]  /*0980*/  R2UR UR17, R2 ;  /* 0x00000000021173c2 */ /* 0x000e6600000e0000 */
[----:B------:R-:W-:-:S05]  /*0990*/  IMAD.MOV R0, RZ, RZ, -R0 ;  /* 0x000000ffff007224 */ /* 0x000fca00078e0a00 */
[----:B------:R-:W3:Y:S01]  /*09a0*/  R2UR UR14, R0 ;  /* 0x00000000000e73c2 */ /* 0x000ee200000e0000 */
[----:B-1----:R-:W1:Y:S08]  /*09b0*/  I2F.RP R2, UR17 ;  /* 0x0000001100027d06 */ /* 0x002e700008209400 */
[----:B-1----:R-:W1:Y:S02]  /*09c0*/  MUFU.RCP R2, R2 ;  /* 0x0000000200027308 */ /* 0x002e640000001000 */
[----:B-1----:R-:W-:-:S06]  /*09d0*/  IADD3 R2, R2, 0xffffffe, RZ ;  /* 0x0ffffffe02027810 */ /* 0x002fcc0007ffe0ff */
[----:B------:R-:W1:Y:S02]  /*09e0*/  F2I.FTZ.U32.TRUNC.NTZ R2, R2 ;  /* 0x0000000200027305 */ /* 0x000e64000021f000 */
[----:B-1----:R1:W4:Y:S02]  /*09f0*/  R2UR UR21, R2 ;  /* 0x00000000021573c2 */ /* 0x00232400000e0000 */
[----:B-1----:R-:W-:Y:S01]  /*0a00*/  IMAD.U32 R2, RZ, RZ, UR18 ;  /* 0x00000012ff027e24 */ /* 0x002fe2000f8e00ff */
[----:B----4-:R-:W-:Y:S02]  /*0a10*/  UIADD3 UR4, URZ, -UR21, URZ ;  /* 0x800000153f047290 */ /* 0x010fe4000fffe03f */
[----:B------:R-:W-:Y:S02]  /*0a20*/  ULOP3.LUT UR18, UR18, UR5, URZ, 0x3c, !UPT ;  /* 0x0000000512127292 */ /* 0x000fe4000f8e3c3f */
[----:B------:R-:W-:Y:S01]  /*0a30*/  IABS R2, R2 ;  /* 0x0000000200027213 */ /* 0x000fe20000000000 */
[----:B------:R-:W-:-:S03]  /*0a40*/  UIMAD UR4, UR4, UR17, URZ ;  /* 0x00000011040472a4 */ /* 0x000fc6000f8e023f */
[----:B------:R-:W1:Y:S01]  /*0a50*/  R2UR UR16, R2 ;  /* 0x00000000021073c2 */ /* 0x000e6200000e0000 */
[----:B------:R-:W-:-:S07]  /*0a60*/  UIMAD.WIDE.U32 UR20, UR21, UR4, UR20 ;  /* 0x00000004151472a5 */ /* 0x000fce000f8e0014 */
[----:B------:R-:W-:Y:S02]  /*0a70*/  UMOV UR19, UR21 ;  /* 0x0000001500137c82 */ /* 0x000fe40008000000 */
[----:B-1----:R-:W-:-:S07]  /*0a80*/  UIMAD.WIDE.U32 UR20, UR19, UR16, URZ ;  /* 0x00000010131472a5 */ /* 0x002fce000f8e003f */
[----:B------:R-:W-:Y:S02]  /*0a90*/  UMOV UR19, UR21 ;  /* 0x0000001500137c82 */ /* 0x000fe40008000000 */
[----:B---3--:R-:W-:-:S04]  /*0aa0*/  UIMAD UR14, UR19, UR14, UR16 ;  /* 0x0000000e130e72a4 */ /* 0x008fc8000f8e0210 */
[----:B------:R-:W-:-:S11]  /*0ab0*/  UISETP.GT.U32.AND UP0, UPT, UR17, UR14, UPT ;  /* 0x0000000e1100728c */ /* 0x000fd6000bf04070 */
[----:B------:R-:W-:Y:S02]  /*0ac0*/  @!UP0 UIADD3 UR14, UR14, -UR17, URZ ;  /* 0x800000110e0e8290 */ /* 0x000fe4000fffe03f */
[----:B------:R-:W-:Y:S02]  /*0ad0*/  @!UP0 UIADD3 UR19, UR19, 0x1, URZ ;  /* 0x0000000113138890 */ /* 0x000fe4000fffe03f */
[----:B------:R-:W-:Y:S02]  /*0ae0*/  UISETP.GE.U32.AND UP1, UPT, UR14, UR17, UPT ;  /* 0x000000110e00728c */ /* 0x000fe4000bf26070 */
[----:B------:R-:W-:-:S09]  /*0af0*/  UISETP.GE.AND UP0, UPT, UR18, URZ, UPT ;  /* 0x0000003f1200728c */ /* 0x000fd2000bf06270 */
[----:B------:R-:W-:Y:S02]  /*0b00*/  @UP1 UIADD3 UR19, UR19, 0x1, URZ ;  /* 0x0000000113131890 */ /* 0x000fe4000fffe03f */
[----:B------:R-:W-:-:S05]  /*0b10*/  UISETP.NE.AND UP1, UPT, UR5, URZ, UPT ;  /* 0x0000003f0500728c */ /* 0x000fca000bf25270 */
[----:B------:R-:W-:Y:S02]  /*0b20*/  UMOV UR4, UR19 ;  /* 0x0000001300047c82 */ /* 0x000fe40008000000 */
[----:B------:R-:W-:-:S04]  /*0b30*/  @!UP0 UIADD3 UR4, -UR4, URZ, URZ ;  /* 0x0000003f04048290 */ /* 0x000fc8000fffe13f */
[----:B------:R-:W-:Y:S02]  /*0b40*/  @!UP1 ULOP3.LUT UR4, URZ, UR5, URZ, 0x33, !UPT ;  /* 0x000000053f049292 */ /* 0x000fe4000f8e333f */
.L_x_385:
[----:B------:R-:W-:Y:S01]  /*0b50*/  ULOP3.LUT UR7, UR7, 0xffff, URZ, 0xc0, !UPT ;  /* 0x0000ffff07077892 */ /* 0x000fe2000f8ec03f */
[----:B------:R-:W-:Y:S01]  /*0b60*/  PLOP3.LUT P2, PT, PT, PT, PT, 0x80, 0x0 ;  /* 0x000000000000781c */ /* 0x000fe20003f4f070 */
[----:B------:R-:W-:Y:S01]  /*0b70*/  IMAD.MOV.U32 R6, RZ, RZ, RZ ;  /* 0x000000ffff067224 */ /* 0x000fe200078e00ff */
[----:B------:R-:W-:Y:S01]  /*0b80*/  CS2R R130, SRZ ;  /* 0x0000000000827805 */ /* 0x000fe2000001ff00 */
[----:B------:R-:W-:Y:S01]  /*0b90*/  UIMAD UR8, UR7, UR4, UR8 ;  /* 0x00000004070872a4 */ /* 0x000fe2000f8e0208 */
[----:B------:R-:W-:Y:S01]  /*0ba0*/  IMAD.MOV.U32 R4, RZ, RZ, RZ ;  /* 0x000000ffff047224 */ /* 0x000fe200078e00ff */
        /* <DEDUP_REMOVED lines=72> */
[----:B------:R-:W-:Y:S02]  /*1030*/  UISETP.NE.AND.EX UP0, UPT, URZ, UR5, UPT, UP0 ;  /* 0x000000053f00728c */ /* 0x000fe4000bf05300 */
[----:B------:R-:W-:-:S04]  /*1040*/  UISETP.NE.AND UP1, UPT, UR13, URZ, UPT ;  /* 0x0000003f0d00728c */ /* 0x000fc8000bf25270 */
[----:B------:R-:W-:-:S05]  /*1050*/  PLOP3.LUT P0, PT, PT, PT, UP0, 0x80, 0x0 ;  /* 0x000000000000781c */ /* 0x000fca0003f0f008 */
[----:B------:R-:W-:Y:S02]  /*1060*/  @UP0 UMOV UR4, 0x4 ;  /* 0x0000000400040882 */ /* 0x000fe40000000000 */
[----:B------:R-:W-:-:S06]  /*1070*/  @UP0 UIMAD.WIDE UR4, UR15, UR4, UR16 ;  /* 0x000000040f0402a5 */ /* 0x000fcc000f8e0210 */
[----:B-1----:R-:W-:Y:S02]  /*1080*/  IMAD.U32 R2, RZ, RZ, UR4 ;  /* 0x00000004ff027e24 */ /* 0x002fe4000f8e00ff */
[----:B------:R-:W-:Y:S01]  /*1090*/  IMAD.U32 R3, RZ, RZ, UR5 ;  /* 0x00000005ff037e24 */ /* 0x000fe2000f8e00ff */
[----:B------:R-:W-:Y:S02]  /*10a0*/  UMOV UR14, 0x30 ;  /* 0x00000030000e7882 */ /* 0x000fe40000000000 */
[----:B------:R-:W-:Y:S02]  /*10b0*/  UIMAD UR17, UR24, UR14, -0x30 ;  /* 0xffffffd0181174a4 */ /* 0x000fe4000f8e020e */
[----:B------:R-:W-:Y:S01]  /*10c0*/  UIMAD UR27, UR24, -0x30, UR14 ;  /* 0xffffffd0181b78a4 */ /* 0x000fe2000f8e020e */
[----:B------:R1:W3:Y:S01]  /*10d0*/  @P0 LDG.E R0, [R2.64] ;  /* 0x0000001602000981 */ /* 0x0002e2000c1e1900 */
[----:B------:R-:W-:Y:S01]  /*10e0*/  IMAD.MOV.U32 R4, RZ, RZ, c[0x0][0x2b8] ;  /* 0x0000ae00ff047624 */ /* 0x000fe200078e00ff */
[----:B------:R-:W-:Y:S01]  /*10f0*/  ULDC.64 UR4, c[0x0][0x2b0] ;  /* 0x0000ac0000047ab9 */ /* 0x000fe20000000a00 */
[----:B------:R-:W-:Y:S01]  /*1100*/  IMAD.MOV.U32 R31, RZ, RZ, RZ ;  /* 0x000000ffff1f7224 */ /* 0x000fe200078e00ff */
[----:B------:R-:W-:Y:S02]  /*1110*/  BAR.SYNC.DEFER_BLOCKING 0x0 ;  /* 0x0000000000007b1d */ /* 0x000fe40000010000 */
[----:B------:R-:W-:-:S02]  /*1120*/  ISETP.NE.AND P1, PT, R4, 0x1, PT ;  /* 0x000000010400780c */ /* 0x000fc40003f25270 */
[----:B-1----:R-:W-:Y:S01]  /*1130*/  SHF.R.S32.HI R2, RZ, 0x1f, R156 ;  /* 0x0000001fff027819 */ /* 0x002fe2000001149c */
[----:B------:R-:W-:Y:S01]  /*1140*/  USHF.R.S32.HI UR19, URZ, 0x1f, UR15 ;  /* 0x0000001f3f137899 */ /* 0x000fe2000801140f */
[----:B---3--:R1:W3:Y:S02]  /*1150*/  @P0 R2UR UR16, R0 ;  /* 0x00000000001003c2 */ /* 0x0082e400000e0000 */
[----:B---3--:R-:W-:Y:S02]  /*1160*/  @!UP0 UMOV UR16, UR15 ;  /* 0x0000000f00108c82 */ /* 0x008fe40008000000 */
[----:B------:R-:W-:Y:S02]  /*1170*/  USHF.R.S32.HI UR7, URZ, 0x1f, UR16 ;  /* 0x0000001f3f077899 */ /* 0x000fe40008011410 */
[----:B------:R-:W-:Y:S02]  /*1180*/  UIMAD.WIDE.U32 UR20, UR16, UR4, URZ ;  /* 0x00000004101472a5 */ /* 0x000fe4000f8e003f */
[----:B------:R-:W-:-:S04]  /*1190*/  UIMAD UR7, UR7, UR4, URZ ;  /* 0x00000004070772a4 */ /* 0x000fc8000f8e023f */
[----:B------:R-:W-:Y:S01]  /*11a0*/  UIMAD UR7, UR16, UR5, UR7 ;  /* 0x00000005100772a4 */ /* 0x000fe2000f8e0207 */
[----:B-1----:R-:W-:-:S03]  /*11b0*/  LEA.HI R0, R2, R156, RZ, 0x3 ;  /* 0x0000009c02007211 */ /* 0x002fc600078f18ff */
[----:B------:R-:W-:Y:S02]  /*11c0*/  UIADD3 UR7, UR21, UR7, URZ ;  /* 0x0000000715077290 */ /* 0x000fe4000fffe03f */
[----:B------:R-:W-:Y:S01]  /*11d0*/  USHF.R.S32.HI UR16, URZ, 0x1f, UR11 ;  /* 0x0000001f3f107899 */ /* 0x000fe2000801140b */
[----:B------:R-:W-:Y:S01]  /*11e0*/  LOP3.LUT R10, R0, 0xfffffff8, RZ, 0xc0, !PT ;  /* 0xfffffff8000a7812 */ /* 0x000fe200078ec0ff */
[----:B------:R-:W-:Y:S01]  /*11f0*/  ULDC.64 UR4, c[0x0][0x1b8] ;  /* 0x00006e0000047ab9 */ /* 0x000fe20000000a00 */
[----:B------:R-:W-:-:S03]  /*1200*/  SHF.R.S32.HI R30, RZ, 0x3, R0 ;  /* 0x00000003ff1e7819 */ /* 0x000fc60000011400 */
[----:B------:R-:W-:-:S04]  /*1210*/  IMAD.IADD R10, R156, 0x1, -R10 ;  /* 0x000000019c0a7824 */ /* 0x000fc800078e0a0a */
[----:B------:R-:W-:-:S05]  /*1220*/  IMAD R32, R10, 0x20, R30 ;  /* 0x000000200a207824 */ /* 0x000fca00078e021e */
[----:B------:R-:W-:Y:S01]  /*1230*/  IADD3 R0, R32, UR17, RZ ;  /* 0x0000001120007c10 */ /* 0x000fe2000fffe0ff */
[----:B------:R-:W-:Y:S02]  /*1240*/  UIMAD UR18, UR16, UR4, URZ ;  /* 0x00000004101272a4 */ /* 0x000fe4000f8e023f */
[----:B------:R-:W-:Y:S01]  /*1250*/  UIMAD.WIDE.U32 UR28, UR11, UR4, URZ ;  /* 0x000000040b1c72a5 */ /* 0x000fe2000f8e003f */
[----:B------:R-:W-:Y:S01]  /*1260*/  ISETP.GE.AND P0, PT, R0, UR9, PT ;  /* 0x0000000900007c0c */ /* 0x000fe2000bf06270 */
[----:B------:R-:W-:Y:S01]  /*1270*/  IMAD.SHL.U32 R16, R30, 0x40, RZ ;  /* 0x000000401e107824 */ /* 0x000fe200078e00ff */
[----:B--2---:R-:W-:Y:S01]  /*1280*/  IADD3 R0, R0, UR10, RZ ;  /* 0x0000000a00007c10 */ /* 0x004fe2000fffe0ff */
[----:B------:R-:W-:Y:S01]  /*1290*/  IMAD.SHL.U32 R40, R10, 0x8, RZ ;  /* 0x000000080a287824 */ /* 0x000fe200078e00ff */
[----:B------:R-:W-:Y:S01]  /*12a0*/  ISETP.GT.OR P0, PT, R32, 0x2f, P0 ;  /* 0x0000002f2000780c */ /* 0x000fe20000704670 */
[----:B------:R-:W-:Y:S02]  /*12b0*/  STL [R1+0x20], R32 ;  /* 0x0000202001007387 */ /* 0x000fe40000100800 */
        /* <DEDUP_REMOVED lines=8> */
[----:B------:R-:W-:Y:S01]  /*1340*/  PLOP3.LUT P1, PT, PT, PT, UP1, 0x80, 0x0 ;  /* 0x000000000000781c */ /* 0x000fe20003f2f018 */
[----:B------:R-:W-:Y:S01]  /*1350*/  UIMAD UR18, UR11, UR5, UR18 ;  /* 0x000000050b1272a4 */ /* 0x000fe2000f8e0212 */
[----:B------:R-:W-:Y:S01]  /*1360*/  PLOP3.LUT P0, PT, PT, PT, UP1, 0x80, 0x0 ;  /* 0x000000000000781c */ /* 0x000fe20003f0f018 */
[----:B------:R-:W-:Y:S01]  /*1370*/  IMAD.MOV R5, RZ, RZ, -R5 ;  /* 0x000000ffff057224 */ /* 0x000fe200078e0a05 */
[----:B------:R-:W-:Y:S01]  /*1380*/  IADD3 R3, R32, UR26, RZ ;  /* 0x0000001a20037c10 */ /* 0x000fe2000fffe0ff */
[----:B------:R-:W-:Y:S01]  /*1390*/  ULDC.64 UR4, c[0x0][0x1c0] ;  /* 0x0000700000047ab9 */ /* 0x000fe20000000a00 */
[----:B------:R-:W-:Y:S01]  /*13a0*/  LOP3.LUT R16, R16, 0x1c0, RZ, 0xc0, !PT ;  /* 0x000001c010107812 */ /* 0x000fe200078ec0ff */
[----:B------:R-:W-:Y:S01]  /*13b0*/  UIADD3 UR29, UR29, UR18, URZ ;  /* 0x000000121d1d7290 */ /* 0x000fe2000fffe03f */
[C---:B------:R-:W-:Y:S01]  /*13c0*/  IADD3 R14, R40.reuse, 0x80, RZ ;  /* 0x00000080280e7810 */ /* 0x040fe20007ffe0ff */
[----:B------:R-:W-:Y:S01]  /*13d0*/  UIMAD UR19, UR19, UR4, URZ ;  /* 0x00000004131372a4 */ /* 0x000fe2000f8e023f */
[C---:B------:R-:W-:Y:S01]  /*13e0*/  IADD3 R13, R40.reuse, 0xc0, RZ ;  /* 0x000000c0280d7810 */ /* 0x040fe20007ffe0ff */
[----:B------:R-:W-:Y:S01]  /*13f0*/  UIMAD.WIDE.U32 UR28, UR15, UR4, UR28 ;  /* 0x000000040f1c72a5 */ /* 0x000fe2000f8e001c */
[----:B------:R-:W-:Y:S01]  /*1400*/  SHF.R.S32.HI R11, RZ, 0x1f, R14 ;  /* 0x0000001fff0b7819 */ /* 0x000fe2000001140e */
[----:B------:R-:W-:Y:S01]  /*1410*/  @P1 IMAD.HI.U32 R4, R3, c[0x0][0x2c8], RZ ;  /* 0x0000b20003041a27 */ /* 0x000fe200078e00ff */
[----:B------:R-:W-:Y:S01]  /*1420*/  UIMAD UR5, UR15, UR5, UR19 ;  /* 0x000000050f0572a4 */ /* 0x000fe2000f8e0213 */
[----:B------:R-:W-:Y:S01]  /*1430*/  ISETP.GE.AND P3, PT, R40, c[0x0][0x198], PT ;  /* 0x0000660028007a0c */ /* 0x000fe20003f66270 */
[----:B------:R-:W-:Y:S01]  /*1440*/  BSSY B0, `(.L_x_387) ;  /* 0x000013c000007945 */ /* 0x000fe20003800000 */
[----:B------:R-:W-:Y:S01]  /*1450*/  IMAD.U32 R9, RZ, RZ, UR29 ;  /* 0x0000001dff097e24 */ /* 0x000fe2000f8e00ff */
[----:B------:R-:W-:Y:S01]  /*1460*/  UIADD3 UR5, UR29, UR5, URZ ;  /* 0x000000051d057290 */ /* 0x000fe2000fffe03f */
[----:B------:R-:W-:Y:S01]  /*1470*/  IMAD.U32 R8, RZ, RZ, UR28 ;  /* 0x0000001cff087e24 */ /* 0x000fe2000f8e00ff */
[----:B------:R-:W-:Y:S01]  /*1480*/  ULDC UR15, c[0x0][0x168] ;  /* 0x00005a00000f7ab9 */ /* 0x000fe20000000800 */
[----:B------:R-:W-:Y:S01]  /*1490*/  LEA.HI R11, R11, R14, RZ, 0x3 ;  /* 0x0000000e0b0b7211 */ /* 0x000fe200078f18ff */
[----:B------:R-:W-:Y:S01]  /*14a0*/  UIMAD UR15, UR6, UR15, URZ ;  /* 0x0000000f060f72a4 */ /* 0x000fe2000f8e023f */
[----:B------:R-:W-:Y:S01]  /*14b0*/  ISETP.GE.AND P5, PT, R14, c[0x0][0x198], PT ;  /* 0x000066000e007a0c */ /* 0x000fe20003fa6270 */
[----:B-1----:R-:W-:Y:S01]  /*14c0*/  IMAD.MOV.U32 R7, RZ, RZ, R3 ;  /* 0x000000ffff077224 */ /* 0x002fe200078e0003 */
[----:B------:R-:W-:Y:S01]  /*14d0*/  @P0 SHF.R.U32.HI R7, RZ, c[0x0][0x2cc], R4 ;  /* 0x0000b300ff070a19 */ /* 0x000fe20000011604 */
[----:B------:R-:W-:Y:S01]  /*14e0*/  IMAD.U32 R9, RZ, RZ, UR5 ;  /* 0x00000005ff097e24 */ /* 0x000fe2000f8e00ff */
[----:B------:R-:W-:Y:S01]  /*14f0*/  ISETP.GE.AND P6, PT, R13, c[0x0][0x198], PT ;  /* 0x000066000d007a0c */ /* 0x000fe20003fc6270 */
[----:B------:R-:W-:Y:S01]  /*1500*/  IMAD R36, R5, c[0x0][0x2b8], R0 ;  /* 0x0000ae0005247a24 */ /* 0x000fe200078e0200 */
[--C-:B------:R-:W-:Y:S01]  /*1510*/  SHF.R.S32.HI R6, RZ, 0x1f, R7.reuse ;  /* 0x0000001fff067819 */ /* 0x100fe20000011407 */
[----:B------:R-:W-:Y:S01]  /*1520*/  IMAD.MOV R4, RZ, RZ, -R7 ;  /* 0x000000ffff047224 */ /* 0x000fe200078e0a07 */
[----:B------:R-:W-:Y:S01]  /*1530*/  LOP3.LUT R34, R11, 0xfffffff8, RZ, 0xc0, !PT ;  /* 0xfffffff80b227812 */ /* 0x000fe200078ec0ff */
[----:B------:R-:W-:Y:S01]  /*1540*/  IMAD.WIDE.U32 R8, R7, c[0x0][0x1b0], R8 ;  /* 0x00006c0007087a25 */ /* 0x000fe200078e0008 */
[----:B------:R-:W-:Y:S01]  /*1550*/  ULDC.64 UR4, c[0x0][0x1e8] ;  /* 0x00007a0000047ab9 */ /* 0x000fe20000000a00 */
[----:B------:R-:W-:Y:S01]  /*1560*/  SHF.R.S32.HI R12, RZ, 0x1f, R40 ;  /* 0x0000001fff0c7819 */ /* 0x000fe20000011428 */
[----:B------:R-:W-:Y:S01]  /*1570*/  UIMAD UR6, UR16, UR4, URZ ;  /* 0x00000004100672a4 */ /* 0x000fe2000f8e023f */
[----:B------:R-:W-:Y:S01]  /*1580*/  IMAD R4, R4, c[0x0][0x2c4], R3 ;  /* 0x0000b10004047a24 */ /* 0x000fe200078e0203 */
[----:B------:R-:W-:Y:S01]  /*1590*/  UIMAD.WIDE.U32 UR18, UR11, UR4, URZ ;  /* 0x000000040b1272a5 */ /* 0x000fe2000f8e003f */
[----:B------:R-:W-:Y:S01]  /*15a0*/  IMAD R6, R6, c[0x0][0x1b0], RZ ;  /* 0x00006c0006067a24 */ /* 0x000fe200078e02ff */
[----:B------:R-:W-:-:S02]  /*15b0*/  UIMAD UR6, UR11, UR5, UR6 ;  /* 0x000000050b0672a4 */ /* 0x000fc4000f8e0206 */
[----:B------:R-:W-:Y:S01]  /*15c0*/  SHF.R.S32.HI R3, RZ, 0x1f, R4 ;  /* 0x0000001fff037819 */ /* 0x000fe20000011404 */
[----:B------:R-:W-:Y:S01]  /*15d0*/  IMAD R6, R7, c[0x0][0x1b4], R6 ;  /* 0x00006d0007067a24 */ /* 0x000fe200078e0206 */
[----:B------:R-:W-:Y:S02]  /*15e0*/  UIADD3 UR6, UR19, UR6, URZ ;  /* 0x0000000613067290 */ /* 0x000fe4000fffe03f */
[----:B------:R-:W-:Y:S01]  /*15f0*/  UIADD3 UR28, UR27, UR9, URZ ;  /* 0x000000091b1c7290 */ /* 0x000fe2000fffe03f */
[----:B------:R-:W-:Y:S01]  /*1600*/  IMAD.IADD R7, R9, 0x1, R6 ;  /* 0x0000000109077824 */ /* 0x000fe200078e0206 */
[----:B------:R-:W-:Y:S01]  /*1610*/  IADD3 R9, R40, 0x40, RZ ;  /* 0x0000004028097810 */ /* 0x000fe20007ffe0ff */
[----:B------:R-:W-:Y:S01]  /*1620*/  IMAD R3, R3, c[0x0][0x1a8], RZ ;  /* 0x00006a0003037a24 */ /* 0x000fe200078e02ff */
[----:B------:R-:W-:Y:S01]  /*1630*/  UISETP.LT.AND UP0, UPT, UR28, 0x30, UPT ;  /* 0x000000301c00788c */ /* 0x000fe2000bf01270 */
[----:B------:R-:W-:Y:S01]  /*1640*/  IMAD.MOV.U32 R6, RZ, RZ, R8 ;  /* 0x000000ffff067224 */ /* 0x000fe200078e0008 */
[----:B------:R-:W-:Y:S01]  /*1650*/  LEA.HI R8, R2, R156, RZ, 0x6 ;  /* 0x0000009c02087211 */ /* 0x000fe200078f30ff */
[C---:B------:R-:W-:Y:S01]  /*1660*/  IMAD R3, R4.reuse, c[0x0][0x1ac], R3 ;  /* 0x00006b0004037a24 */ /* 0x040fe200078e0203 */
[----:B------:R-:W-:Y:S01]  /*1670*/  SHF.R.S32.HI R15, RZ, 0x1f, R9 ;  /* 0x0000001fff0f7819 */ /* 0x000fe20000011409 */
[----:B------:R-:W-:Y:S01]  /*1680*/  IMAD.WIDE.U32 R6, R4, c[0x0][0x1a8], R6 ;  /* 0x00006a0004067a25 */ /* 0x000fe200078e0006 */
[----:B------:R-:W-:Y:S01]  /*1690*/  SHF.R.U32.HI R4, RZ, 0x3, R16 ;  /* 0x00000003ff047819 */ /* 0x000fe20000011610 */
[----:B------:R-:W-:Y:S01]  /*16a0*/  USEL UR4, UR28, 0x30, UP0 ;  /* 0x000000301c047887 */ /* 0x000fe20008000000 */
[----:B------:R-:W-:Y:S01]  /*16b0*/  LOP3.LUT R16, R16, 0x38, R40, 0xf8, !PT ;  /* 0x0000003810107812 */ /* 0x000fe200078ef828 */
[----:B------:R-:W-:Y:S01]  /*16c0*/  IMAD.IADD R3, R7, 0x1, R3 ;  /* 0x0000000107037824 */ /* 0x000fe200078e0203 */
[----:B------:R-:W-:Y:S01]  /*16d0*/  LEA R20, P0, R6, c[0x0][0x160], 0x1 ;  /* 0x0000580006147a11 */ /* 0x000fe200078008ff */
[----:B------:R-:W-:Y:S01]  /*16e0*/  IMAD.SHL.U32 R8, R8, 0x8, RZ ;  /* 0x0000000808087824 */ /* 0x000fe200078e00ff */
[----:B------:R-:W-:-:S02]  /*16f0*/  LOP3.LUT R16, R16, R4, RZ, 0x3c, !PT ;  /* 0x0000000410107212 */ /* 0x000fc400078e3cff */
[----:B------:R-:W-:Y:S01]  /*1700*/  LEA.HI.X R3, R6, c[0x0][0x164], R3, 0x1, P0 ;  /* 0x0000590006037a11 */ /* 0x000fe200000f0c03 */
[----:B------:R-:W-:Y:S01]  /*1710*/  SHFL.IDX PT, R22, R20, 0x1, 0x181f ;  /* 0x00381f0014167f89 */ /* 0x000fe200000e0000 */
[----:B------:R-:W-:Y:S02]  /*1720*/  IADD3 R4, R30, UR26, RZ ;  /* 0x0000001a1e047c10 */ /* 0x000fe4000fffe0ff */
[----:B------:R-:W-:Y:S01]  /*1730*/  LOP3.LUT R16, R16, 0xfffffe00, R8, 0xf8, !PT ;  /* 0xfffffe0010107812 */ /* 0x000fe200078ef808 */
[----:B------:R-:W-:Y:S01]  /*1740*/  SHFL.IDX PT, R6, R20, RZ, 0x181f ;  /* 0x00181fff14067589 */ /* 0x000fe200000e0000 */
[----:B------:R-:W-:Y:S02]  /*1750*/  ISETP.GE.AND P0, PT, R4, UR15, PT ;  /* 0x0000000f04007c0c */ /* 0x000fe4000bf06270 */
[----:B------:R-:W-:Y:S01]  /*1760*/  SHF.R.S32.HI R8, RZ, 0x1f, R13 ;  /* 0x0000001fff087819 */ /* 0x000fe2000001140d */
[----:B------:R-:W1:Y:S01]  /*1770*/  SHFL.IDX PT, R7, R3, RZ, 0x181f ;  /* 0x00181fff03077589 */ /* 0x000e6200000e0000 */
[----:B------:R-:W-:Y:S01]  /*1780*/  LEA.HI R15, R15, R9, RZ, 0x3 ;  /* 0x000000090f0f7211 */ /* 0x000fe200078f18ff */
[----:B------:R-:W-:Y:S01]  /*1790*/  IMAD.SHL.U32 R41, R16, 0x2, RZ ;  /* 0x0000000210297824 */ /* 0x000fe200078e00ff */
[----:B------:R-:W-:Y:S01]  /*17a0*/  ISETP.GE.AND P4, PT, R9, c[0x0][0x198], PT ;  /* 0x0000660009007a0c */ /* 0x000fe20003f86270 */
[----:B------:R-:W3:Y:S01]  /*17b0*/  SHFL.IDX PT, R23, R3, 0x1, 0x181f ;  /* 0x00381f0003177f89 */ /* 0x000ee200000e0000 */
[----:B------:R-:W-:-:S02]  /*17c0*/  LEA.HI R8, R8, R13, RZ, 0x3 ;  /* 0x0000000d08087211 */ /* 0x000fc400078f18ff */
[----:B------:R-:W-:Y:S01]  /*17d0*/  LOP3.LUT R35, R15, 0xfffffff8, RZ, 0xc0, !PT ;  /* 0xfffffff80f237812 */ /* 0x000fe200078ec0ff */
[----:B------:R-:W-:Y:S01]  /*17e0*/  SHFL.IDX PT, R21, R3, 0x3, 0x181f ;  /* 0x00781f0003157f89 */ /* 0x000fe200000e0000 */
[----:B------:R-:W-:Y:S02]  /*17f0*/  LOP3.LUT R33, R8, 0xfffffff8, RZ, 0xc0, !PT ;  /* 0xfffffff808217812 */ /* 0x000fe400078ec0ff */
[----:B------:R-:W-:-:S04]  /*1800*/  IADD3 R0, R4, 0x20, RZ ;  /* 0x0000002004007810 */ /* 0x000fc80007ffe0ff */
[----:B------:R-:W-:Y:S02]  /*1810*/  ISETP.GE.AND P1, PT, R0, UR15, PT ;  /* 0x0000000f00007c0c */ /* 0x000fe4000bf26270 */
[C---:B------:R-:W-:Y:S02]  /*1820*/  IADD3 R0, R4.reuse, 0x40, RZ ;  /* 0x0000004004007810 */ /* 0x040fe40007ffe0ff */
[----:B------:R-:W-:-:S04]  /*1830*/  IADD3 R4, R4, 0x60, RZ ;  /* 0x0000006004047810 */ /* 0x000fc80007ffe0ff */
[----:B------:R-:W-:Y:S01]  /*1840*/  ISETP.GE.AND P2, PT, R4, UR15, PT ;  /* 0x0000000f04007c0c */ /* 0x000fe2000bf46270 */
[----:B-1----:R-:W-:-:S04]  /*1850*/  @!P0 IMAD.WIDE R16, R40, 0x2, R6 ;  /* 0x0000000228108825 */ /* 0x002fc800078e0206 */
[--C-:B------:R-:W-:Y:S01]  /*1860*/  @!P0 IMAD.WIDE R18, R35, 0x2, R6.reuse ;  /* 0x0000000223128825 */ /* 0x100fe200078e0206 */
[----:B------:R1:W-:Y:S03]  /*1870*/  @!P0 LDGSTS.E.BYPASS.LTC128B.128 [R41+0x100], [R16.64], !P3 ;  /* 0x0010000010298fae */ /* 0x0003e6000d901d56 */
[--C-:B------:R-:W-:Y:S01]  /*1880*/  @!P0 IMAD.WIDE R24, R34, 0x2, R6.reuse ;  /* 0x0000000222188825 */ /* 0x100fe200078e0206 */
[----:B------:R4:W-:Y:S03]  /*1890*/  @!P0 LDGSTS.E.BYPASS.LTC128B.128 [R41+0x4100], [R18.64], !P4 ;  /* 0x0410000012298fae */ /* 0x0009e6000e101d56 */
[----:B------:R-:W-:Y:S01]  /*18a0*/  @!P0 IMAD.WIDE R6, R33, 0x2, R6 ;  /* 0x0000000221068825 */ /* 0x000fe200078e0206 */
[----:B------:R5:W-:Y:S03]  /*18b0*/  @!P0 LDGSTS.E.BYPASS.LTC128B.128 [R41+0x8100], [R24.64], !P5 ;  /* 0x0810000018298fae */ /* 0x000be6000e901d56 */
[----:B---3--:R-:W-:Y:S01]  /*18c0*/  @!P1 IMAD.WIDE R26, R40, 0x2, R22 ;  /* 0x00000002281a9825 */ /* 0x008fe200078e0216 */
[----:B------:R3:W-:Y:S01]  /*18d0*/  @!P0 LDGSTS.E.BYPASS.LTC128B.128 [R41+0xc100], [R6.64], !P6 ;  /* 0x0c10000006298fae */ /* 0x0007e2000f101d56 */
[----:B------:R-:W-:-:S02]  /*18e0*/  ISETP.GE.AND P0, PT, R0, UR15, PT ;  /* 0x0000000f00007c0c */ /* 0x000fc4000bf06270 */
[----:B------:R-:W-:Y:S01]  /*18f0*/  @!P1 IMAD.WIDE R28, R34, 0x2, R22 ;  /* 0x00000002221c9825 */ /* 0x000fe200078e0216 */
[----:B------:R3:W-:Y:S01]  /*1900*/  @!P1 LDGSTS.E.BYPASS.LTC128B.128 [R41+0x1100], [R26.64], !P3 ;  /* 0x011000001a299fae */ /* 0x0007e2000d901d56 */
[----:B-1----:R-:W-:Y:S02]  /*1910*/  SHF.R.S32.HI R16, RZ, 0x1f, R36 ;  /* 0x0000001fff107819 */ /* 0x002fe40000011424 */
[----:B----4-:R-:W-:-:S04]  /*1920*/  IMAD.WIDE.U32 R18, R36, c[0x0][0x1e0], RZ ;  /* 0x0000780024127a25 */ /* 0x010fc800078e00ff */
[----:B-----5:R-:W-:-:S04]  /*1930*/  @!P1 IMAD.WIDE R24, R35, 0x2, R22 ;  /* 0x0000000223189825 */ /* 0x020fc800078e0216 */
[----:B---3--:R-:W-:Y:S01]  /*1940*/  IMAD R6, R16, c[0x0][0x1e0], RZ ;  /* 0x0000780010067a24 */ /* 0x008fe200078e02ff */
[----:B------:R1:W-:Y:S01]  /*1950*/  @!P1 LDGSTS.E.BYPASS.LTC128B.128 [R41+0x5100], [R24.64], !P4 ;  /* 0x0510000018299fae */ /* 0x0003e2000e101d56 */
[----:B------:R-:W-:-:S03]  /*1960*/  @!P1 IMAD.WIDE R22, R33, 0x2, R22 ;  /* 0x0000000221169825 */ /* 0x000fc600078e0216 */
[----:B------:R3:W-:Y:S01]  /*1970*/  @!P1 LDGSTS.E.BYPASS.LTC128B.128 [R41+0x9100], [R28.64], !P5 ;  /* 0x091000001c299fae */ /* 0x0007e2000e901d56 */
[----:B------:R-:W-:Y:S02]  /*1980*/  IMAD R6, R36, c[0x0][0x1e4], R6 ;  /* 0x0000790024067a24 */ /* 0x000fe400078e0206 */
[----:B------:R-:W-:Y:S01]  /*1990*/  IMAD R16, R16, c[0x0][0x208], RZ ;  /* 0x0000820010107a24 */ /* 0x000fe200078e02ff */
[----:B------:R4:W-:Y:S01]  /*19a0*/  @!P1 LDGSTS.E.BYPASS.LTC128B.128 [R41+0xd100], [R22.64], !P6 ;  /* 0x0d10000016299fae */ /* 0x0009e2000f101d56 */
[----:B------:R-:W-:Y:S02]  /*19b0*/  IMAD.IADD R7, R19, 0x1, R6 ;  /* 0x0000000113077824 */ /* 0x000fe400078e0206 */
[----:B------:R-:W-:Y:S01]  /*19c0*/  IMAD.MOV.U32 R6, RZ, RZ, R18 ;  /* 0x000000ffff067224 */ /* 0x000fe200078e0012 */
[----:B------:R-:W-:Y:S01]  /*19d0*/  SHFL.IDX PT, R19, R3, 0x2, 0x181f ;  /* 0x00581f0003137f89 */ /* 0x000fe200000e0000 */
[----:B------:R-:W-:-:S03]  /*19e0*/  IMAD R16, R36, c[0x0][0x20c], R16 ;  /* 0x0000830024107a24 */ /* 0x000fc600078e0210 */
[----:B------:R-:W4:Y:S04]  /*19f0*/  SHFL.IDX PT, R18, R20, 0x2, 0x181f ;  /* 0x00581f0014127f89 */ /* 0x000f2800000e0000 */
[----:B------:R-:W1:Y:S01]  /*1a00*/  SHFL.IDX PT, R20, R20, 0x3, 0x181f ;  /* 0x00781f0014147f89 */ /* 0x000e6200000e0000 */
[----:B----4-:R-:W-:-:S04]  /*1a10*/  @!P0 IMAD.WIDE R22, R35, 0x2, R18 ;  /* 0x0000000223168825 */ /* 0x010fc800078e0212 */
[----:B------:R-:W-:-:S04]  /*1a20*/  @!P0 IMAD.WIDE R26, R33, 0x2, R18 ;  /* 0x00000002211a8825 */ /* 0x000fc800078e0212 */
[----:B-1----:R-:W-:Y:S01]  /*1a30*/  @!P2 IMAD.WIDE R24, R40, 0x2, R20 ;  /* 0x000000022818a825 */ /* 0x002fe200078e0214 */
[----:B--2---:R-:W-:-:S03]  /*1a40*/  SHF.R.S32.HI R0, RZ, 0x1f, R31 ;  /* 0x0000001fff007819 */ /* 0x004fc6000001141f */
[C---:B------:R-:W-:Y:S01]  /*1a50*/  IMAD.WIDE.U32 R6, R31.reuse, c[0x0][0x1f0], R6 ;  /* 0x00007c001f067a25 */ /* 0x040fe200078e0006 */
[----:B------:R-:W-:Y:S03]  /*1a60*/  STL [R1+0x8], R31 ;  /* 0x0000081f01007387 */ /* 0x000fe60000100800 */
[C---:B------:R-:W-:Y:S01]  /*1a70*/  IMAD R5, R0.reuse, c[0x0][0x1f0], RZ ;  /* 0x00007c0000057a24 */ /* 0x040fe200078e02ff */
[----:B------:R-:W-:Y:S01]  /*1a80*/  STL [R1+0x24], R40 ;  /* 0x0000242801007387 */ /* 0x000fe20000100800 */
[----:B------:R-:W-:Y:S02]  /*1a90*/  IMAD R11, R0, c[0x0][0x218], RZ ;  /* 0x00008600000b7a24 */ /* 0x000fe400078e02ff */
[C---:B------:R-:W-:Y:S01]  /*1aa0*/  IMAD R3, R31.reuse, c[0x0][0x1f4], R5 ;  /* 0x00007d001f037a24 */ /* 0x040fe200078e0205 */
[----:B------:R-:W-:Y:S01]  /*1ab0*/  IADD3 R5, P1, R6, UR18, RZ ;  /* 0x0000001206057c10 */ /* 0x000fe2000ff3e0ff */
[----:B------:R-:W-:Y:S01]  /*1ac0*/  IMAD R11, R31, c[0x0][0x21c], R11 ;  /* 0x000087001f0b7a24 */ /* 0x000fe200078e020b */
[----:B------:R-:W-:Y:S01]  /*1ad0*/  STL [R1+0x1c], R41 ;  /* 0x00001c2901007387 */ /* 0x000fe20000100800 */
[----:B------:R-:W-:Y:S01]  /*1ae0*/  IMAD.SHL.U32 R0, R30, 0x8, RZ ;  /* 0x000000081e007824 */ /* 0x000fe200078e00ff */
[----:B------:R-:W-:-:S02]  /*1af0*/  IADD3.X R3, R7, UR6, R3, P1, !PT ;  /* 0x0000000607037c10 */ /* 0x000fc40008ffe403 */
[C---:B------:R-:W-:Y:S01]  /*1b00*/  LEA R6, P1, R5.reuse, c[0x0][0x1c8], 0x1 ;  /* 0x0000720005067a11 */ /* 0x040fe200078208ff */
[----:B------:R-:W-:Y:S03]  /*1b10*/  STL [R1+0x18], R35 ;  /* 0x0000182301007387 */ /* 0x000fe60000100800 */
[----:B------:R-:W-:Y:S01]  /*1b20*/  LEA.HI.X R3, R5, c[0x0][0x1cc], R3, 0x1, P1 ;  /* 0x0000730005037a11 */ /* 0x000fe200008f0c03 */
[--C-:B------:R-:W-:Y:S01]  /*1b30*/  @!P0 IMAD.WIDE R4, R40, 0x2, R18.reuse ;  /* 0x0000000228048825 */ /* 0x100fe200078e0212 */
[----:B------:R-:W-:Y:S04]  /*1b40*/  STL [R1+0x14], R34 ;  /* 0x0000142201007387 */ /* 0x000fe80000100800 */
[----:B------:R1:W-:Y:S04]  /*1b50*/  @!P0 LDGSTS.E.BYPASS.LTC128B.128 [R41+0x2100], [R4.64], !P3 ;  /* 0x0210000004298fae */ /* 0x0003e8000d901d56 */
[----:B------:R2:W-:Y:S04]  /*1b60*/  @!P0 LDGSTS.E.BYPASS.LTC128B.128 [R41+0x6100], [R22.64], !P4 ;  /* 0x0610000016298fae */ /* 0x0005e8000e101d56 */
[----:B------:R-:W-:Y:S04]  /*1b70*/  SHFL.IDX PT, R7, R3, 0x1, 0x181f ;  /* 0x00381f0003077f89 */ /* 0x000fe800000e0000 */
[----:B------:R-:W-:Y:S04]  /*1b80*/  STL [R1+0x10], R33 ;  /* 0x0000102101007387 */ /* 0x000fe80000100800 */
[----:B------:R-:W-:Y:S01]  /*1b90*/  STL [R1+0xc], R36 ;  /* 0x00000c2401007387 */ /* 0x000fe20000100800 */
[----:B-1----:R-:W-:-:S03]  /*1ba0*/  @!P0 IMAD.WIDE R4, R34, 0x2, R18 ;  /* 0x0000000222048825 */ /* 0x002fc600078e0212 */
[----:B------:R-:W-:Y:S01]  /*1bb0*/  SHFL.IDX PT, R18, R6, RZ, 0x181f ;  /* 0x00181fff06127589 */ /* 0x000fe200000e0000 */
[----:B--2---:R-:W-:-:S03]  /*1bc0*/  IMAD.WIDE.U32 R22, R36, c[0x0][0x208], RZ ;  /* 0x0000820024167a25 */ /* 0x004fc600078e00ff */
[----:B------:R-:W1:Y:S01]  /*1bd0*/  SHFL.IDX PT, R19, R3, RZ, 0x181f ;  /* 0x00181fff03137589 */ /* 0x000e6200000e0000 */
[----:B------:R-:W-:-:S03]  /*1be0*/  IMAD.IADD R17, R23, 0x1, R16 ;  /* 0x0000000117117824 */ /* 0x000fc600078e0210 */
[----:B------:R2:W-:Y:S01]  /*1bf0*/  @!P0 LDGSTS.E.BYPASS.LTC128B.128 [R41+0xa100], [R4.64], !P5 ;  /* 0x0a10000004298fae */ /* 0x0005e2000e901d56 */
[----:B------:R-:W-:-:S03]  /*1c00*/  IMAD.MOV.U32 R16, RZ, RZ, R22 ;  /* 0x000000ffff107224 */ /* 0x000fc600078e0016 */
[----:B------:R4:W-:Y:S01]  /*1c10*/  @!P0 LDGSTS.E.BYPASS.LTC128B.128 [R41+0xe100], [R26.64], !P6 ;  /* 0x0e1000001a298fae */ /* 0x0009e2000f101d56 */
[----:B------:R-:W-:Y:S01]  /*1c20*/  ISETP.GE.AND P6, PT, R9, c[0x0][0x1d4], PT ;  /* 0x0000750009007a0c */ /* 0x000fe20003fc6270 */
[----:B------:R-:W-:Y:S02]  /*1c30*/  IMAD.WIDE.U32 R16, R31, c[0x0][0x218], R16 ;  /* 0x000086001f107a25 */ /* 0x000fe400078e0010 */
[----:B------:R5:W-:Y:S01]  /*1c40*/  @!P2 LDGSTS.E.BYPASS.LTC128B.128 [R41+0x3100], [R24.64], !P3 ;  /* 0x031000001829afae */ /* 0x000be2000d901d56 */
[----:B------:R-:W-:-:S03]  /*1c50*/  ISETP.GE.AND P3, PT, R40, c[0x0][0x1d4], PT ;  /* 0x0000750028007a0c */ /* 0x000fc60003f66270 */
[----:B------:R-:W1:Y:S01]  /*1c60*/  SHFL.IDX PT, R6, R6, 0x1, 0x181f ;  /* 0x00381f0006067f89 */ /* 0x000e6200000e0000 */
[----:B--2---:R-:W-:Y:S01]  /*1c70*/  IADD3 R4, -R30, UR4, RZ ;  /* 0x000000041e047c10 */ /* 0x004fe2000fffe1ff */
[----:B------:R-:W-:Y:S02]  /*1c80*/  ULDC.64 UR4, c[0x0][0x210] ;  /* 0x0000840000047ab9 */ /* 0x000fe40000000a00 */
[----:B------:R-:W-:Y:S01]  /*1c90*/  UIMAD.WIDE.U32 UR14, UR11, UR4, URZ ;  /* 0x000000040b0e72a5 */ /* 0x000fe2000f8e003f */
[--C-:B----4-:R-:W-:Y:S01]  /*1ca0*/  @!P2 IMAD.WIDE R26, R35, 0x2, R20.reuse ;  /* 0x00000002231aa825 */ /* 0x110fe200078e0214 */
[C---:B------:R-:W-:Y:S01]  /*1cb0*/  ISETP.GE.AND P1, PT, R4.reuse, 0x1, PT ;  /* 0x000000010400780c */ /* 0x040fe20003f26270 */
[----:B------:R-:W-:Y:S01]  /*1cc0*/  UIMAD UR4, UR16, UR4, URZ ;  /* 0x00000004100472a4 */ /* 0x000fe2000f8e023f */
[----:B------:R-:W-:Y:S01]  /*1cd0*/  ISETP.GT.AND P0, PT, R4, 0x20, PT ;  /* 0x000000200400780c */ /* 0x000fe20003f04270 */
[--C-:B-----5:R-:W-:Y:S01]  /*1ce0*/  @!P2 IMAD.WIDE R24, R34, 0x2, R20.reuse ;  /* 0x000000022218a825 */ /* 0x120fe200078e0214 */
[----:B------:R2:W-:Y:S01]  /*1cf0*/  @!P2 LDGSTS.E.BYPASS.LTC128B.128 [R41+0x7100], [R26.64], !P4 ;  /* 0x071000001a29afae */ /* 0x0005e2000e101d56 */
[----:B------:R-:W-:Y:S01]  /*1d00*/  ISETP.GE.AND P4, PT, R13, c[0x0][0x198], PT ;  /* 0x000066000d007a0c */ /* 0x000fe20003f86270 */
[----:B------:R-:W-:Y:S01]  /*1d10*/  UIMAD UR4, UR11, UR5, UR4 ;  /* 0x000000050b0472a4 */ /* 0x000fe2000f8e0204 */
[----:B------:R-:W-:Y:S01]  /*1d20*/  @!P2 IMAD.WIDE R20, R33, 0x2, R20 ;  /* 0x000000022114a825 */ /* 0x000fe200078e0214 */
[----:B------:R4:W-:Y:S01]  /*1d30*/  @!P2 LDGSTS.E.BYPASS.LTC128B.128 [R41+0xb100], [R24.64], !P5 ;  /* 0x0b1000001829afae */ /* 0x0009e2000e901d56 */
[----:B------:R-:W-:Y:S01]  /*1d40*/  ISETP.GE.AND P5, PT, R14, c[0x0][0x1d4], PT ;  /* 0x000075000e007a0c */ /* 0x000fe20003fa6270 */
[----:B------:R-:W-:-:S02]  /*1d50*/  UIADD3 UR16, UR15, UR4, URZ ;  /* 0x000000040f107290 */ /* 0x000fc4000fffe03f */
[----:B------:R-:W-:Y:S01]  /*1d60*/  UIADD3 UR4, UR24, -0x1, URZ ;  /* 0xffffffff18047890 */ /* 0x000fe2000fffe03f */
[----:B-1----:R-:W-:-:S05]  /*1d70*/  @P1 IMAD.WIDE R4, R35, 0x2, R18 ;  /* 0x0000000223041825 */ /* 0x002fca00078e0212 */
[----:B------:R1:W-:Y:S01]  /*1d80*/  @!P2 LDGSTS.E.BYPASS.LTC128B.128 [R41+0xf100], [R20.64], !P4 ;  /* 0x0f1000001429afae */ /* 0x0003e2000e101d56 */
[----:B------:R-:W-:-:S03]  /*1d90*/  ISETP.GE.AND P4, PT, R13, c[0x0][0x1d4], PT ;  /* 0x000075000d007a0c */ /* 0x000fc60003f86270 */
[----:B------:R-:W0:Y:S01]  /*1da0*/  LDGDEPBAR ;  /* 0x00000000000079af */ /* 0x000e220000000000 */
[----:B-1----:R-:W-:-:S05]  /*1db0*/  @P1 IMAD.WIDE R20, R40, 0x2, R18 ;  /* 0x0000000228141825 */ /* 0x002fca00078e0212 */
[----:B------:R1:W-:Y:S04]  /*1dc0*/  @P1 LDGSTS.E.BYPASS.LTC128B.128 [R41+0x10100], [R20.64], !P3 ;  /* 0x1010000014291fae */ /* 0x0003e8000d901d56 */
[----:B------:R5:W-:Y:S01]  /*1dd0*/  @P1 LDGSTS.E.BYPASS.LTC128B.128 [R41+0x11900], [R4.64], !P6 ;  /* 0x1190000004291fae */ /* 0x000be2000f101d56 */
[----:B-1----:R-:W-:-:S04]  /*1de0*/  @P1 IMAD.WIDE R20, R34, 0x2, R18 ;  /* 0x0000000222141825 */ /* 0x002fc800078e0212 */
[----:B------:R-:W-:Y:S01]  /*1df0*/  @P1 IMAD.WIDE R18, R33, 0x2, R18 ;  /* 0x0000000221121825 */ /* 0x000fe200078e0212 */
[----:B-----5:R-:W-:Y:S01]  /*1e00*/  LEA.HI R5, R2, R156, RZ, 0x4 ;  /* 0x0000009c02057211 */ /* 0x020fe200078f20ff */
[----:B------:R1:W-:Y:S04]  /*1e10*/  @P1 LDGSTS.E.BYPASS.LTC128B.128 [R41+0x13100], [R20.64], !P5 ;  /* 0x1310000014291fae */ /* 0x0003e8000e901d56 */
[----:B------:R5:W-:Y:S01]  /*1e20*/  @P1 LDGSTS.E.BYPASS.LTC128B.128 [R41+0x14900], [R18.64], !P4 ;  /* 0x1490000012291fae */ /* 0x000be2000e101d56 */
[----:B------:R-:W-:-:S04]  /*1e30*/  IADD3 R15, P1, R16, UR14, RZ ;  /* 0x0000000e100f7c10 */ /* 0x000fc8000ff3e0ff */
[----:B------:R-:W-:Y:S01]  /*1e40*/  IADD3.X R11, R17, UR16, R11, P1, !PT ;  /* 0x00000010110b7c10 */ /* 0x000fe20008ffe40b */
[----:B------:R-:W-:Y:S01]  /*1e50*/  @P0 IMAD.WIDE R16, R40, 0x2, R6 ;  /* 0x0000000228100825 */ /* 0x000fe200078e0206 */
[----:B------:R-:W-:-:S04]  /*1e60*/  LEA R8, P1, R15, c[0x0][0x1f8], 0x1 ;  /* 0x00007e000f087a11 */ /* 0x000fc800078208ff */
[----:B------:R2:W-:Y:S01]  /*1e70*/  @P0 LDGSTS.E.BYPASS.LTC128B.128 [R41+0x11100], [R16.64], !P3 ;  /* 0x1110000010290fae */ /* 0x0005e2000d901d56 */
[----:B------:R-:W-:Y:S02]  /*1e80*/  LEA.HI.X R11, R15, c[0x0][0x1fc], R11, 0x1, P1 ;  /* 0x00007f000f0b7a11 */ /* 0x000fe400008f0c0b */
[----:B-1----:R-:W-:Y:S02]  /*1e90*/  SHF.R.S32.HI R20, RZ, 0x4, R5 ;  /* 0x00000004ff147819 */ /* 0x002fe40000011405 */
[C---:B-----5:R-:W-:Y:S01]  /*1ea0*/  LOP3.LUT R18, R5.reuse, 0xfffffff0, RZ, 0xc0, !PT ;  /* 0xfffffff005127812 */ /* 0x060fe200078ec0ff */
[----:B------:R-:W-:Y:S01]  /*1eb0*/  IMAD.SHL.U32 R19, R10, 0x40, RZ ;  /* 0x000000400a137824 */ /* 0x000fe200078e00ff */
[----:B------:R-:W-:-:S03]  /*1ec0*/  LEA.HI R5, R5, R20, RZ, 0x1 ;  /* 0x0000001405057211 */ /* 0x000fc600078f08ff */
[----:B------:R-:W-:Y:S01]  /*1ed0*/  IMAD.IADD R18, R156, 0x1, -R18 ;  /* 0x000000019c127824 */ /* 0x000fe200078e0a12 */
[----:B------:R-:W-:Y:S02]  /*1ee0*/  LOP3.LUT R19, R19, 0x1c0, RZ, 0xc0, !PT ;  /* 0x000001c013137812 */ /* 0x000fe400078ec0ff */
[----:B------:R-:W-:Y:S02]  /*1ef0*/  LOP3.LUT R5, R5, 0xfffffffe, RZ, 0xc0, !PT ;  /* 0xfffffffe05057812 */ /* 0x000fe400078ec0ff */
[----:B------:R-:W-:Y:S01]  /*1f00*/  SHF.R.S32.HI R4, RZ, 0x1f, R18 ;  /* 0x0000001fff047819 */ /* 0x000fe20000011412 */
[----:B--2---:R-:W-:Y:S01]  /*1f10*/  @P0 IMAD.WIDE R16, R34, 0x2, R6 ;  /* 0x0000000222100825 */ /* 0x004fe200078e0206 */
[----:B------:R-:W-:Y:S02]  /*1f20*/  LOP3.LUT R0, R19, 0x8, R0, 0xf8, !PT ;  /* 0x0000000813007812 */ /* 0x000fe400078ef800 */
[----:B------:R-:W-:Y:S01]  /*1f30*/  LEA.HI R4, R4, R18, RZ, 0x3 ;  /* 0x0000001204047211 */ /* 0x000fe200078f18ff */
[----:B------:R-:W-:Y:S01]  /*1f40*/  IMAD.IADD R5, R20, 0x1, -R5 ;  /* 0x0000000114057824 */ /* 0x000fe200078e0a05 */
[----:B------:R-:W-:-:S02]  /*1f50*/  SHF.R.U32.HI R19, RZ, 0x3, R19 ;  /* 0x00000003ff137819 */ /* 0x000fc40000011613 */
[C---:B------:R-:W-:Y:S01]  /*1f60*/  LOP3.LUT R3, R4.reuse, 0xfffffff8, RZ, 0xc0, !PT ;  /* 0xfffffff804037812 */ /* 0x040fe200078ec0ff */
[----:B------:R-:W-:Y:S01]  /*1f70*/  IMAD.SHL.U32 R4, R4, 0x40, RZ ;  /* 0x0000004004047824 */ /* 0x000fe200078e00ff */
[----:B------:R-:W-:-:S03]  /*1f80*/  LOP3.LUT R0, R0, R19, RZ, 0x3c, !PT ;  /* 0x0000001300007212 */ /* 0x000fc600078e3cff */
[----:B------:R-:W-:Y:S02]  /*1f90*/  IMAD.IADD R3, R18, 0x1, -R3 ;  /* 0x0000000112037824 */ /* 0x000fe400078e0a03 */
[----:B------:R-:W-:-:S04]  /*1fa0*/  @P0 IMAD.WIDE R18, R35, 0x2, R6 ;  /* 0x0000000223120825 */ /* 0x000fc800078e0206 */
[----:B------:R-:W-:Y:S01]  /*1fb0*/  @P0 IMAD.WIDE R6, R33, 0x2, R6 ;  /* 0x0000000221060825 */ /* 0x000fe200078e0206 */
[----:B------:R1:W-:Y:S03]  /*1fc0*/  @P0 LDGSTS.E.BYPASS.LTC128B.128 [R41+0x12900], [R18.64], !P6 ;  /* 0x1290000012290fae */ /* 0x0003e6000f101d56 */
[----:B------:R-:W-:Y:S01]  /*1fd0*/  IMAD.SHL.U32 R15, R3, 0x40, RZ ;  /* 0x00000040030f7824 */ /* 0x000fe200078e00ff */
[----:B------:R2:W-:Y:S01]  /*1fe0*/  @P0 LDGSTS.E.BYPASS.LTC128B.128 [R41+0x14100], [R16.64], !P5 ;  /* 0x1410000010290fae */ /* 0x0005e2000e901d56 */
[C---:B------:R-:W-:Y:S02]  /*1ff0*/  IMAD R0, R5.reuse, 0x200, R0 ;  /* 0x0000020005007824 */ /* 0x040fe400078e0200 */
[----:B------:R-:W-:Y:S01]  /*2000*/  IMAD.SHL.U32 R5, R5, 0x8, RZ ;  /* 0x0000000805057824 */ /* 0x000fe200078e00ff */
[----:B------:R5:W-:Y:S01]  /*2010*/  @P0 LDGSTS.E.BYPASS.LTC128B.128 [R41+0x15900], [R6.64], !P4 ;  /* 0x1590000006290fae */ /* 0x000be2000e101d56 */
[----:B------:R-:W-:Y:S01]  /*2020*/  LOP3.LUT R15, R15, 0x1c0, RZ, 0xc0, !PT ;  /* 0x000001c00f0f7812 */ /* 0x000fe200078ec0ff */
[----:B------:R-:W-:Y:S01]  /*2030*/  IMAD.SHL.U32 R21, R0, 0x2, RZ ;  /* 0x0000000200157824 */ /* 0x000fe200078e00ff */
[----:B------:R-:W-:Y:S01]  /*2040*/  LOP3.LUT P0, RZ, R10, 0x2, RZ, 0xc0, !PT ;  /* 0x000000020aff7812 */ /* 0x000fe2000780c0ff */
[----:B------:R-:W0:Y:S01]  /*2050*/  LDGDEPBAR ;  /* 0x00000000000079af */ /* 0x000e220000000000 */
[----:B------:R-:W-:-:S02]  /*2060*/  LOP3.LUT R5, R15, 0x8, R5, 0xf8, !PT ;  /* 0x000000080f057812 */ /* 0x000fc400078ef805 */
[----:B------:R-:W-:Y:S01]  /*2070*/  SHF.R.U32.HI R15, RZ, 0x3, R15 ;  /* 0x00000003ff0f7819 */ /* 0x000fe2000001160f */
[----:B------:R-:W-:Y:S01]  /*2080*/  STL [R1+0x4], R21 ;  /* 0x0000041501007387 */ /* 0x000fe20000100800 */
[----:B------:R-:W-:Y:S01]  /*2090*/  R2P PR, R3, 0x6 ;  /* 0x0000000603007804 */ /* 0x000fe20000000000 */
[----:B------:R-:W-:Y:S01]  /*20a0*/  IMAD.MOV.U32 R3, RZ, RZ, 0x20 ;  /* 0x00000020ff037424 */ /* 0x000fe200078e00ff */
[----:B------:R-:W-:Y:S02]  /*20b0*/  LOP3.LUT R5, R5, R15, RZ, 0x3c, !PT ;  /* 0x0000000f05057212 */ /* 0x000fe400078e3cff */
[----:B------:R-:W-:Y:S02]  /*20c0*/  IADD3 R0, R21, 0x10100, RZ ;  /* 0x0001010015007810 */ /* 0x000fe40007ffe0ff */
[----:B------:R-:W-:Y:S01]  /*20d0*/  LOP3.LUT R5, R5, 0xfffffe00, R4, 0xf8, !PT ;  /* 0xfffffe0005057812 */ /* 0x000fe200078ef804 */
[----:B------:R-:W-:Y:S01]  /*20e0*/  IMAD.MOV.U32 R4, RZ, RZ, 0x10 ;  /* 0x00000010ff047424 */ /* 0x000fe200078e00ff */
[----:B------:R-:W-:Y:S01]  /*20f0*/  SEL R3, R3, 0xffffffe0, !P2 ;  /* 0xffffffe003037807 */ /* 0x000fe20005000000 */
[----:B-1----:R-:W-:Y:S01]  /*2100*/  SHFL.IDX PT, R18, R8, RZ, 0x181f ;  /* 0x00181fff08127589 */ /* 0x002fe200000e0000 */
[----:B----4-:R-:W-:-:S02]  /*2110*/  IADD3 R24, R21, 0x10120, RZ ;  /* 0x0001012015187810 */ /* 0x010fc40007ffe0ff */
[----:B------:R-:W-:Y:S01]  /*2120*/  SEL R4, R4, 0xfffffff0, !P1 ;  /* 0xfffffff004047807 */ /* 0x000fe20004800000 */
[----:B------:R-:W2:Y:S01]  /*2130*/  SHFL.IDX PT, R19, R11, RZ, 0x181f ;  /* 0x00181fff0b137589 */ /* 0x000ea200000e0000 */
[----:B------:R-:W-:Y:S02]  /*2140*/  @P0 IADD3 R24, R0, -0x20, RZ ;  /* 0xffffffe000180810 */ /* 0x000fe40007ffe0ff */
[----:B------:R-:W-:Y:S02]  /*2150*/  IADD3 R0, -R30, UR28, RZ ;  /* 0x0000001c1e007c10 */ /* 0x000fe4000fffe1ff */
[----:B-----5:R-:W-:Y:S01]  /*2160*/  LEA.HI R7, R2, R156, RZ, 0x5 ;  /* 0x0000009c02077211 */ /* 0x020fe200078f28ff */
[----:B------:R-:W-:-:S04]  /*2170*/  DEPBAR.LE SB0, 0x1 ;  /* 0x000080400000791a */ /* 0x000fc80000000000 */
[----:B------:R-:W-:Y:S01]  /*2180*/  SHF.R.S32.HI R6, RZ, 0x5, R7 ;  /* 0x00000005ff067819 */ /* 0x000fe20000011407 */
[----:B------:R-:W-:Y:S01]  /*2190*/  STL [R1], R24 ;  /* 0x0000001801007387 */ /* 0x000fe20000100800 */
[----:B------:R-:W-:Y:S02]  /*21a0*/  ISETP.GE.AND P3, PT, R40, c[0x0][0x1d4], PT ;  /* 0x0000750028007a0c */ /* 0x000fe40003f66270 */
[----:B------:R-:W-:Y:S01]  /*21b0*/  ISETP.GE.AND P1, PT, R9, c[0x0][0x1d4], PT ;  /* 0x0000750009007a0c */ /* 0x000fe20003f26270 */
[----:B------:R-:W-:Y:S01]  /*21c0*/  IMAD R220, R6, 0x400, R5 ;  /* 0x0000040006dc7824 */ /* 0x000fe200078e0205 */
[----:B------:R-:W-:Y:S01]  /*21d0*/  BAR.SYNC.DEFER_BLOCKING 0x0 ;  /* 0x0000000000007b1d */ /* 0x000fe20000010000 */
[----:B------:R-:W-:Y:S02]  /*21e0*/  ISETP.LT.OR P0, PT, R0, 0x1, P3 ;  /* 0x000000010000780c */ /* 0x000fe40001f01670 */
[----:B------:R-:W-:Y:S02]  /*21f0*/  ISETP.GE.AND P2, PT, R14, c[0x0][0x1d4], PT ;  /* 0x000075000e007a0c */ /* 0x000fe40003f46270 */
[C---:B------:R-:W-:Y:S01]  /*2200*/  LEA R228, R220.reuse, 0x100, 0x1 ;  /* 0x00000100dce47811 */ /* 0x040fe200078e08ff */
[----:B------:R-:W-:Y:S01]  /*2210*/  IMAD.SHL.U32 R220, R220, 0x2, RZ ;  /* 0x00000002dcdc7824 */ /* 0x000fe200078e00ff */
[----:B------:R-:W-:Y:S01]  /*2220*/  SHF.R.S32.HI R14, RZ, 0x1f, R35 ;  /* 0x0000001fff0e7819 */ /* 0x000fe20000011423 */
[----:B--2---:R-:W-:Y:S01]  /*2230*/  IMAD.WIDE R16, R40, 0x2, R18 ;  /* 0x0000000228107825 */ /* 0x004fe200078e0212 */
[----:B------:R1:W-:Y:S01]  /*2240*/  STL [R1+0x3c], R12 ;  /* 0x00003c0c01007387 */ /* 0x0003e20000100800 */
[----:B------:R-:W-:-:S02]  /*2250*/  IADD3 R247, R24, 0x800, RZ ;  /* 0x0000080018f77810 */ /* 0x000fc40007ffe0ff */
[--C-:B------:R-:W-:Y:S01]  /*2260*/  IMAD R224, R4, 0x2, R228.reuse ;  /* 0x0000000204e07824 */ /* 0x100fe200078e02e4 */
[----:B------:R2:W-:Y:S01]  /*2270*/  STL [R1+0x30], R14 ;  /* 0x0000300e01007387 */ /* 0x0005e20000100800 */
[C---:B------:R-:W-:Y:S01]  /*2280*/  IMAD R228, R3.reuse, 0x2, R228 ;  /* 0x0000000203e47824 */ /* 0x040fe200078e02e4 */
[----:B------:R-:W-:Y:S01]  /*2290*/  IADD3 R246, R24, 0x1000, RZ ;  /* 0x0000100018f67810 */ /* 0x000fe20007ffe0ff */
[----:B------:R-:W-:Y:S01]  /*22a0*/  IMAD R232, R3, 0x2, R224 ;  /* 0x0000000203e87824 */ /* 0x000fe200078e02e0 */
[----:B------:R-:W-:Y:S01]  /*22b0*/  ISETP.GT.AND P3, PT, R32, 0x2f, PT ;  /* 0x0000002f2000780c */ /* 0x000fe20003f64270 */
[----:B------:R2:W4:Y:S04]  /*22c0*/  LDSM.16.M88.4 R160, [R220+0x100] ;  /* 0x00010000dca0783b */ /* 0x0005280000000200 */
[----:B------:R2:W2:Y:S04]  /*22d0*/  LDSM.16.M88.4 R188, [R220+0x4100] ;  /* 0x00410000dcbc783b */ /* 0x0004a80000000200 */
[----:B------:R2:W2:Y:S01]  /*22e0*/  LDSM.16.M88.4 R204, [R220+0x8100] ;  /* 0x00810000dccc783b */ /* 0x0004a20000000200 */
[----:B-1----:R-:W-:-:S03]  /*22f0*/  SHF.R.S32.HI R12, RZ, 0x1f, R33 ;  /* 0x0000001fff0c7819 */ /* 0x002fc60000011421 */
[----:B------:R1:W1:Y:S04]  /*2300*/  LDSM.16.M88.4 R164, [R224] ;  /* 0x00000000e0a4783b */ /* 0x0002680000000200 */
[----:B------:R1:W1:Y:S04]  /*2310*/  LDSM.16.M88.4 R192, [R224+0x4000] ;  /* 0x00400000e0c0783b */ /* 0x0002680000000200 */
[----:B------:R1:W1:Y:S04]  /*2320*/  LDSM.16.M88.4 R208, [R224+0x8000] ;  /* 0x00800000e0d0783b */ /* 0x0002680000000200 */
[----:B------:R1:W1:Y:S04]  /*2330*/  LDSM.16.M88.4 R180, [R228] ;  /* 0x00000000e4b4783b */ /* 0x0002680000000200 */
[----:B------:R1:W1:Y:S04]  /*2340*/  LDSM.16.M88.4 R196, [R228+0x4000] ;  /* 0x00400000e4c4783b */ /* 0x0002680000000200 */
[----:B------:R1:W1:Y:S04]  /*2350*/  LDSM.16.M88.4 R212, [R228+0x8000] ;  /* 0x00800000e4d4783b */ /* 0x0002680000000200 */
[----:B------:R1:W1:Y:S04]  /*2360*/  LDSM.16.M88.4 R184, [R232] ;  /* 0x00000000e8b8783b */ /* 0x0002680000000200 */
[----:B------:R1:W1:Y:S04]  /*2370*/  LDSM.16.M88.4 R200, [R232+0x4000] ;  /* 0x00400000e8c8783b */ /* 0x0002680000000200 */
[----:B------:R1:W1:Y:S04]  /*2380*/  LDSM.16.M88.4 R216, [R232+0x8000] ;  /* 0x00800000e8d8783b */ /* 0x0002680000000200 */
[----:B------:R-:W1:Y:S04]  /*2390*/  LDSM.16.M88.4 R220, [R220+0xc100] ;  /* 0x00c10000dcdc783b */ /* 0x000e680000000200 */
[----:B------:R-:W1:Y:S04]  /*23a0*/  LDSM.16.M88.4 R224, [R224+0xc000] ;  /* 0x00c00000e0e0783b */ /* 0x000e680000000200 */
[----:B------:R-:W1:Y:S04]  /*23b0*/  LDSM.16.M88.4 R228, [R228+0xc000] ;  /* 0x00c00000e4e4783b */ /* 0x000e680000000200 */
[----:B------:R-:W1:Y:S04]  /*23c0*/  LDSM.16.M88.4 R232, [R232+0xc000] ;  /* 0x00c00000e8e8783b */ /* 0x000e680000000200 */
[----:B------:R-:W-:Y:S06]  /*23d0*/  BAR.SYNC.DEFER_BLOCKING 0x0 ;  /* 0x0000000000007b1d */ /* 0x000fec0000010000 */
[----:B------:R-:W-:-:S04]  /*23e0*/  DEPBAR.LE SB0, 0x0 ;  /* 0x000080000000791a */ /* 0x000fc80000000000 */
[----:B------:R-:W-:Y:S06]  /*23f0*/  BAR.SYNC.DEFER_BLOCKING 0x0 ;  /* 0x0000000000007b1d */ /* 0x000fec0000010000 */
[----:B------:R1:W1:Y:S04]  /*2400*/  LDSM.16.M88.4 R44, [R21+0x10100] ;  /* 0x01010000152c783b */ /* 0x0002680000000200 */
[----:B------:R1:W1:Y:S04]  /*2410*/  LDSM.16.M88.4 R36, [R21+0x10900] ;  /* 0x010900001524783b */ /* 0x0002680000000200 */
[----:B---3--:R3:W1:Y:S04]  /*2420*/  LDSM.16.M88.4 R28, [R21+0x11100] ;  /* 0x01110000151c783b */ /* 0x0086680000000200 */
[----:B------:R3:W1:Y:S04]  /*2430*/  LDSM.16.M88.4 R56, [R24] ;  /* 0x000000001838783b */ /* 0x0006680000000200 */
[----:B------:R3:W1:Y:S04]  /*2440*/  LDSM.16.M88.4 R20, [R24+0x800] ;  /* 0x000800001814783b */ /* 0x0006680000000200 */
[----:B------:R3:W1:Y:S04]  /*2450*/  LDSM.16.M88.4 R48, [R24+0x1000] ;  /* 0x001000001830783b */ /* 0x0006680000000200 */
[----:B------:R-:W-:Y:S01]  /*2460*/  @!PT LDS RZ, [RZ] ;  /* 0x00000000fffff984 */ /* 0x000fe20000000800 */
[----:B------:R-:W-:Y:S01]  /*2470*/  @!PT LDS RZ, [RZ] ;  /* 0x00000000fffff984 */ /* 0x000fe20000000800 */
[----:B------:R-:W-:Y:S01]  /*2480*/  @!PT LDS RZ, [RZ] ;  /* 0x00000000fffff984 */ /* 0x000fe20000000800 */
[----:B------:R5:W-:Y:S01]  /*2490*/  LDGSTS.E.BYPASS.LTC128B.128 [R41+0x100], [R16.64], !P0 ;  /* 0x0010000010297fae */ /* 0x000be2000c101d56 */
[----:B------:R-:W-:-:S02]  /*24a0*/  ISETP.LT.OR P0, PT, R0, 0x1, P1 ;  /* 0x000000010000780c */ /* 0x000fc40000f01670 */
[----:B------:R-:W-:Y:S02]  /*24b0*/  ISETP.GE.AND P1, PT, R13, c[0x0][0x1d4], PT ;  /* 0x000075000d007a0c */ /* 0x000fe40003f26270 */
[----:B------:R-:W-:-:S05]  /*24c0*/  SHF.R.S32.HI R13, RZ, 0x1f, R34 ;  /* 0x0000001fff0d7819 */ /* 0x000fca0000011422 */
[----:B------:R3:W-:Y:S04]  /*24d0*/  STL [R1+0x2c], R13 ;  /* 0x00002c0d01007387 */ /* 0x0007e80000100800 */
[----:B------:R3:W-:Y:S01]  /*24e0*/  STL [R1+0x28], R12 ;  /* 0x0000280c01007387 */ /* 0x0007e20000100800 */
[----:B-----5:R-:W-:-:S05]  /*24f0*/  IMAD.WIDE R16, R35, 0x2, R18 ;  /* 0x0000000223107825 */ /* 0x020fca00078e0212 */
[----:B------:R5:W-:Y:S01]  /*2500*/  LDGSTS.E.BYPASS.LTC128B.128 [R41+0x1900], [R16.64], !P0 ;  /* 0x0190000010297fae */ /* 0x000be2000c101d56 */
[----:B------:R-:W-:Y:S01]  /*2510*/  ISETP.LT.OR P0, PT, R0, 0x1, P2 ;  /* 0x000000010000780c */ /* 0x000fe20001701670 */
[----:B-----5:R-:W-:-:S04]  /*2520*/  IMAD.WIDE R16, R34, 0x2, R18 ;  /* 0x0000000222107825 */ /* 0x020fc800078e0212 */
[----:B------:R-:W-:-:S08]  /*2530*/  IMAD.WIDE R18, R33, 0x2, R18 ;  /* 0x0000000221127825 */ /* 0x000fd000078e0212 */
[----:B------:R3:W-:Y:S01]  /*2540*/  LDGSTS.E.BYPASS.LTC128B.128 [R41+0x3100], [R16.64], !P0 ;  /* 0x0310000010297fae */ /* 0x0007e2000c101d56 */
[----:B------:R-:W-:-:S13]  /*2550*/  ISETP.LT.OR P0, PT, R0, 0x1, P1 ;  /* 0x000000010000780c */ /* 0x000fda0000f01670 */
[----:B------:R3:W-:Y:S01]  /*2560*/  LDGSTS.E.BYPASS.LTC128B.128 [R41+0x4900], [R18.64], !P0 ;  /* 0x0490000012297fae */ /* 0x0007e2000c101d56 */
[----:B------:R-:W-:-:S13]  /*2570*/  ISETP.GT.AND P0, PT, R156, 0x7f, PT ;  /* 0x0000007f9c00780c */ /* 0x000fda0003f04270 */
[----:B------:R-:W-:Y:S05]  /*2580*/  @P0 BRA `(.L_x_388) ;  /* 0x0000027000000947 */ /* 0x000fea0003800000 */
[----:B-12-4-:R-:W-:Y:S05]  /*2590*/  BRA.DIV ~URZ, `(.L_x_389) ;  /* 0x000116227f007947 */ /* 0x016fea000b800000 */
[----:B------:R-:W1:Y:S04]  /*25a0*/  SHFL.IDX PT, R11, R11, 0x1, 0x181f ;  /* 0x00381f000b0b7f89 */ /* 0x000e6800000e0000 */
[----:B------:R-:W2:Y:S02]  /*25b0*/  SHFL.IDX PT, R8, R8, 0x1, 0x181f ;  /* 0x00381f0008087f89 */ /* 0x000ea400000e0000 */
.L_x_445:
[----:B---3--:R-:W3:Y:S04]  /*25c0*/  LDL R16, [R1+0x14] ;  /* 0x0000140001107983 */ /* 0x008ee80000100800 */
[----:B------:R-:W4:Y:S04]  /*25d0*/  LDL R17, [R1+0x2c] ;  /* 0x00002c0001117983 */ /* 0x000f280000100800 */
[----:B------:R-:W5:Y:S04]  /*25e0*/  LDL R18, [R1+0x1c] ;  /* 0x00001c0001127983 */ /* 0x000f680000100800 */
[----:B--2---:R-:W2:Y:S04]  /*25f0*/  LDL R19, [R1+0x10] ;  /* 0x0000100001137983 */ /* 0x004ea80000100800 */
[----:B------:R-:W2:Y:S01]  /*2600*/  LDL R24, [R1+0x28] ;  /* 0x0000280001187983 */ /* 0x000ea20000100800 */
[----:B------:R-:W-:-:S02]  /*2610*/  SHF.R.S32.HI R12, RZ, 0x1f, R9 ;  /* 0x0000001fff0c7819 */ /* 0x000fc40000011409 */
[----:B------:R-:W-:Y:S02]  /*2620*/  SHF.R.S32.HI R13, RZ, 0x1f, R9 ;  /* 0x0000001fff0d7819 */ /* 0x000fe40000011409 */
[-C--:B------:R-:W-:Y:S02]  /*2630*/  LEA.HI R12, R12, R9.reuse, RZ, 0x3 ;  /* 0x000000090c0c7211 */ /* 0x080fe400078f18ff */
[----:B------:R-:W-:Y:S02]  /*2640*/  LEA.HI R13, R13, R9, RZ, 0x3 ;  /* 0x000000090d0d7211 */ /* 0x000fe400078f18ff */
[----:B------:R-:W-:Y:S02]  /*2650*/  LOP3.LUT R12, R12, 0xfffffff8, RZ, 0xc0, !PT ;  /* 0xfffffff80c0c7812 */ /* 0x000fe400078ec0ff */
[----:B------:R-:W-:Y:S02]  /*2660*/  LOP3.LUT R13, R13, 0xfffffff8, RZ, 0xc0, !PT ;  /* 0xfffffff80d0d7812 */ /* 0x000fe400078ec0ff */
[----:B------:R-:W-:-:S02]  /*2670*/  LEA R14, P0, R12, R8, 0x1 ;  /* 0x000000080c0e7211 */ /* 0x000fc400078008ff */
[----:B------:R-:W-:Y:S01]  /*2680*/  SHF.R.S32.HI R13, RZ, 0x1f, R13 ;  /* 0x0000001fff0d7819 */ /* 0x000fe2000001140d */
[C---:B------:R-:W-:Y:S02]  /*2690*/  IMAD.SHL.U32 R25, R10.reuse, 0x8, RZ ;  /* 0x000000080a197824 */ /* 0x040fe400078e00ff */
[----:B------:R-:W-:Y:S01]  /*26a0*/  IMAD.SHL.U32 R26, R10, 0x8, RZ ;  /* 0x000000080a1a7824 */ /* 0x000fe200078e00ff */
[----:B-1----:R-:W-:-:S04]  /*26b0*/  LEA.HI.X R15, R12, R11, R13, 0x1, P0 ;  /* 0x0000000b0c0f7211 */ /* 0x002fc800000f0c0d */
[----:B------:R-:W-:Y:S02]  /*26c0*/  SHF.R.S32.HI R26, RZ, 0x1f, R26 ;  /* 0x0000001fff1a7819 */ /* 0x000fe4000001141a */
[----:B---3--:R-:W-:-:S04]  /*26d0*/  LEA R12, P0, R16, R8, 0x1 ;  /* 0x00000008100c7211 */ /* 0x008fc800078008ff */
[----:B----4-:R-:W-:Y:S02]  /*26e0*/  LEA.HI.X R13, R16, R11, R17, 0x1, P0 ;  /* 0x0000000b100d7211 */ /* 0x010fe400000f0c11 */
[----:B------:R-:W-:-:S04]  /*26f0*/  LEA R16, P0, R25, R8, 0x1 ;  /* 0x0000000819107211 */ /* 0x000fc800078008ff */
[C---:B------:R-:W-:Y:S02]  /*2700*/  LEA.HI.X R17, R25.reuse, R11, R26, 0x1, P0 ;  /* 0x0000000b19117211 */ /* 0x040fe400000f0c1a */
[----:B------:R-:W-:-:S04]  /*2710*/  ISETP.GE.AND P0, PT, R25, c[0x0][0x1d4], PT ;  /* 0x0000750019007a0c */ /* 0x000fc80003f06270 */
[----:B------:R-:W-:-:S13]  /*2720*/  ISETP.LT.OR P0, PT, R0, 0x21, P0 ;  /* 0x000000210000780c */ /* 0x000fda0000701670 */
[----:B------:R-:W-:Y:S01]  /*2730*/  @!PT LDS RZ, [RZ] ;  /* 0x00000000fffff984 */ /* 0x000fe20000000800 */
[----:B------:R-:W-:Y:S01]  /*2740*/  @!PT LDS RZ, [RZ] ;  /* 0x00000000fffff984 */ /* 0x000fe20000000800 */
[----:B------:R-:W-:Y:S01]  /*2750*/  @!PT LDS RZ, [RZ] ;  /* 0x00000000fffff984 */ /* 0x000fe20000000800 */
[----:B-----5:R2:W-:Y:S02]  /*2760*/  LDGSTS.E.BYPASS.LTC128B.128 [R18+0x1100], [R16.64], !P0 ;  /* 0x0110000010127fae */ /* 0x0205e4000c101d56 */
[----:B--2---:R-:W-:-:S04]  /*2770*/  LEA R16, P0, R19, R8, 0x1 ;  /* 0x0000000813107211 */ /* 0x004fc800078008ff */
[----:B------:R-:W-:Y:S02]  /*2780*/  LEA.HI.X R17, R19, R11, R24, 0x1, P0 ;  /* 0x0000000b13117211 */ /* 0x000fe400000f0c18 */
[----:B------:R-:W-:-:S04]  /*2790*/  ISETP.GE.AND P0, PT, R9, c[0x0][0x1d4], PT ;  /* 0x0000750009007a0c */ /* 0x000fc80003f06270 */
[----:B------:R-:W-:-:S13]  /*27a0*/  ISETP.LT.OR P0, PT, R0, 0x21, P0 ;  /* 0x000000210000780c */ /* 0x000fda0000701670 */
[----:B------:R1:W-:Y:S01]  /*27b0*/  LDGSTS.E.BYPASS.LTC128B.128 [R18+0x2900], [R14.64], !P0 ;  /* 0x029000000e127fae */ /* 0x0003e2000c101d56 */
[----:B------:R-:W-:-:S13]  /*27c0*/  ISETP.LT.OR P0, PT, R0, 0x21, P2 ;  /* 0x000000210000780c */ /* 0x000fda0001701670 */
[----:B------:R1:W-:Y:S01]  /*27d0*/  LDGSTS.E.BYPASS.LTC128B.128 [R18+0x4100], [R12.64], !P0 ;  /* 0x041000000c127fae */ /* 0x0003e2000c101d56 */
[----:B------:R-:W-:-:S13]  /*27e0*/  ISETP.LT.OR P0, PT, R0, 0x21, P1 ;  /* 0x000000210000780c */ /* 0x000fda0000f01670 */
[----:B------:R1:W-:Y:S02]  /*27f0*/  LDGSTS.E.BYPASS.LTC128B.128 [R18+0x5900], [R16.64], !P0 ;  /* 0x0590000010127fae */ /* 0x0003e4000c101d56 */
.L_x_388:
[----:B-12-4-:R-:W-:Y:S05]  /*2800*/  BSYNC B0 ;  /* 0x0000000000007941 */ /* 0x016fea0003800000 */
.L_x_387:
[----:B------:R-:W2:Y:S04]  /*2810*/  LDL R61, [R1+0x4] ;  /* 0x00000400013d7983 */ /* 0x000ea80000100800 */
[----:B------:R-:W4:Y:S01]  /*2820*/  LDL R60, [R1] ;  /* 0x00000000013c7983 */ /* 0x000f220000100800 */
[----:B------:R-:W-:Y:S01]  /*2830*/  IMAD.MOV.U32 R0, RZ, RZ, 0x40 ;  /* 0x00000040ff007424 */ /* 0x000fe200078e00ff */
[----:B------:R-:W-:Y:S02]  /*2840*/  LOP3.LUT P0, RZ, R10, 0x4, RZ, 0xc0, !PT ;  /* 0x000000040aff7812 */ /* 0x000fe4000780c0ff */
[----:B------:R-:W0:Y:S01]  /*2850*/  LDGDEPBAR ;  /* 0x00000000000079af */ /* 0x000e220000000000 */
[----:B------:R-:W-:Y:S01]  /*2860*/  WARPSYNC 0xffffffff ;  /* 0xffffffff00007948 */ /* 0x000fe20003800000 */
[----:B------:R-:W-:Y:S01]  /*2870*/  SEL R0, R0, 0xffffffc0, !P0 ;  /* 0xffffffc000007807 */ /* 0x000fe20004000000 */
[----:B---3--:R-:W-:Y:S01]  /*2880*/  HMMA.16816.F32.BF16 R12, R160, R44, RZ ;  /* 0x0000002ca00c723c */ /* 0x008fe200000418ff */
[----:B------:R-:W-:-:S06]  /*2890*/  UISETP.GT.AND UP0, UPT, UR4, UR8, UPT ;  /* 0x000000080400728c */ /* 0x000fcc000bf04270 */
[----:B------:R-:W-:Y:S01]  /*28a0*/  PLOP3.LUT P0, PT, PT, PT, UP0, 0x40, 0x0 ;  /* 0x000000000000781c */ /* 0x000fe20003f0e808 */
[C---:B------:R-:W-:Y:S08]  /*28b0*/  HMMA.16816.F32.BF16 R44, R160.reuse, R46, RZ ;  /* 0x0000002ea02c723c */ /* 0x040ff000000418ff */
[----:B------:R-:W-:Y:S08]  /*28c0*/  HMMA.16816.F32.BF16 R40, R160, R36, RZ ;  /* 0x00000024a028723c */ /* 0x000ff000000418ff */
[C---:B------:R-:W-:Y:S08]  /*28d0*/  HMMA.16816.F32.BF16 R12, R164.reuse, R56, R12 ;  /* 0x00000038a40c723c */ /* 0x040ff0000004180c */
[----:B------:R-:W-:Y:S08]  /*28e0*/  HMMA.16816.F32.BF16 R44, R164, R58, R44 ;  /* 0x0000003aa42c723c */ /* 0x000ff0000004182c */
[C---:B------:R-:W-:Y:S08]  /*28f0*/  HMMA.16816.F32.BF16 R36, R160.reuse, R38, RZ ;  /* 0x00000026a024723c */ /* 0x040ff000000418ff */
[C---:B------:R-:W-:Y:S08]  /*2900*/  HMMA.16816.F32.BF16 R32, R160.reuse, R28, RZ ;  /* 0x0000001ca020723c */ /* 0x040ff000000418ff */
[----:B------:R-:W-:Y:S08]  /*2910*/  HMMA.16816.F32.BF16 R28, R160, R30, RZ ;  /* 0x0000001ea01c723c */ /* 0x000ff000000418ff */
[C---:B------:R-:W-:Y:S08]  /*2920*/  HMMA.16816.F32.BF16 R40, R164.reuse, R20, R40 ;  /* 0x00000014a428723c */ /* 0x040ff00000041828 */
[C---:B------:R-:W-:Y:S08]  /*2930*/  HMMA.16816.F32.BF16 R36, R164.reuse, R22, R36 ;  /* 0x00000016a424723c */ /* 0x040ff00000041824 */
[C---:B------:R-:W-:Y:S08]  /*2940*/  HMMA.16816.F32.BF16 R32, R164.reuse, R48, R32 ;  /* 0x00000030a420723c */ /* 0x040ff00000041820 */
[----:B------:R-:W-:Y:S01]  /*2950*/  HMMA.16816.F32.BF16 R28, R164, R50, R28 ;  /* 0x00000032a41c723c */ /* 0x000fe2000004181c */
[--C-:B--2---:R-:W-:Y:S01]  /*2960*/  IMAD.IADD R251, R61, 0x1, R0.reuse ;  /* 0x000000013dfb7824 */ /* 0x104fe200078e0200 */
[----:B------:R-:W-:Y:S01]  /*2970*/  LDSM.16.M88.4 R56, [R61+0x11900] ;  /* 0x011900003d38783b */ /* 0x000fe20000000200 */
[----:B----4-:R-:W-:-:S03]  /*2980*/  IMAD.IADD R245, R60, 0x1, R0 ;  /* 0x000000013cf57824 */ /* 0x010fc600078e0200 */
[----:B------:R-:W1:Y:S01]  /*2990*/  LDSM.16.M88.4 R52, [R251+0x10100] ;  /* 0x01010000fb34783b */ /* 0x000e620000000200 */
[C---:B------:R-:W-:Y:S02]  /*29a0*/  IADD3 R244, R60.reuse, 0x1800, RZ ;  /* 0x000018003cf47810 */ /* 0x040fe40007ffe0ff */
[C---:B------:R-:W-:Y:S01]  /*29b0*/  IADD3 R243, R60.reuse, 0x2000, RZ ;  /* 0x000020003cf37810 */ /* 0x040fe20007ffe0ff */
[----:B------:R-:W-:Y:S01]  /*29c0*/  LDSM.16.M88.4 R24, [R245] ;  /* 0x00000000f518783b */ /* 0x000fe20000000200 */
[C---:B------:R-:W-:Y:S02]  /*29d0*/  IADD3 R242, R60.reuse, 0x2800, RZ ;  /* 0x000028003cf27810 */ /* 0x040fe40007ffe0ff */
[C---:B------:R-:W-:Y:S01]  /*29e0*/  IADD3 R241, R60.reuse, 0x3000, RZ ;  /* 0x000030003cf17810 */ /* 0x040fe20007ffe0ff */
[----:B------:R-:W2:Y:S01]  /*29f0*/  LDSM.16.M88.4 R8, [R251+0x10900] ;  /* 0x01090000fb08783b */ /* 0x000ea20000000200 */
[C---:B------:R-:W-:Y:S02]  /*2a00*/  IADD3 R240, R60.reuse, 0x3800, RZ ;  /* 0x000038003cf07810 */ /* 0x040fe40007ffe0ff */
[C---:B------:R-:W-:Y:S01]  /*2a10*/  IADD3 R239, R60.reuse, 0x4000, RZ ;  /* 0x000040003cef7810 */ /* 0x040fe20007ffe0ff */
[----:B------:R-:W3:Y:S01]  /*2a20*/  LDSM.16.M88.4 R16, [R251+0x11100] ;  /* 0x01110000fb10783b */ /* 0x000ee20000000200 */
[----:B------:R-:W-:-:S02]  /*2a30*/  IADD3 R238, R60, 0x4800, RZ ;  /* 0x000048003cee7810 */ /* 0x000fc40007ffe0ff */
[C---:B------:R-:W-:Y:S01]  /*2a40*/  IADD3 R237, R60.reuse, 0x5000, RZ ;  /* 0x000050003ced7810 */ /* 0x040fe20007ffe0ff */
[----:B------:R-:W4:Y:S01]  /*2a50*/  LDSM.16.M88.4 R20, [R245+0x800] ;  /* 0x00080000f514783b */ /* 0x000f220000000200 */
[----:B------:R-:W-:-:S03]  /*2a60*/  IADD3 R236, R60, 0x5800, RZ ;  /* 0x000058003cec7810 */ /* 0x000fc60007ffe0ff */
[----:B------:R-:W5:Y:S01]  /*2a70*/  LDSM.16.M88.4 R48, [R245+0x1000] ;  /* 0x00100000f530783b */ /* 0x000f620000000200 */
[C---:B-1----:R-:W-:Y:S08]  /*2a80*/  HMMA.16816.F32.BF16 R12, R180.reuse, R52, R12 ;  /* 0x00000034b40c723c */ /* 0x042ff0000004180c */
[C---:B------:R-:W-:Y:S01]  /*2a90*/  HMMA.16816.F32.BF16 R44, R180.reuse, R54, R44 ;  /* 0x00000036b42c723c */ /* 0x040fe2000004182c */
[----:B------:R-:W1:Y:S07]  /*2aa0*/  LDSM.16.M88.4 R52, [R60+0x1800] ;  /* 0x001800003c34783b */ /* 0x000e6e0000000200 */
[----:B--2---:R-:W-:Y:S08]  /*2ab0*/  HMMA.16816.F32.BF16 R40, R180, R8, R40 ;  /* 0x00000008b428723c */ /* 0x004ff00000041828 */
[C---:B------:R-:W-:Y:S08]  /*2ac0*/  HMMA.16816.F32.BF16 R12, R184.reuse, R24, R12 ;  /* 0x00000018b80c723c */ /* 0x040ff0000004180c */
[----:B------:R-:W-:Y:S01]  /*2ad0*/  HMMA.16816.F32.BF16 R44, R184, R26, R44 ;  /* 0x0000001ab82c723c */ /* 0x000fe2000004182c */
[----:B------:R-:W-:Y:S07]  /*2ae0*/  LDSM.16.M88.4 R24, [R251+0x11900] ;  /* 0x01190000fb18783b */ /* 0x000fee0000000200 */
[C---:B------:R-:W-:Y:S01]  /*2af0*/  HMMA.16816.F32.BF16 R36, R180.reuse, R10, R36 ;  /* 0x0000000ab424723c */ /* 0x040fe20000041824 */
[----:B------:R-:W2:Y:S07]  /*2b00*/  LDSM.16.M88.4 R8, [R61+0x12100] ;  /* 0x012100003d08783b */ /* 0x000eae0000000200 */
[C---:B---3--:R-:W-:Y:S08]  /*2b10*/  HMMA.16816.F32.BF16 R32, R180.reuse, R16, R32 ;  /* 0x00000010b420723c */ /* 0x048ff00000041820 */
[----:B------:R-:W-:Y:S01]  /*2b20*/  HMMA.16816.F32.BF16 R28, R180, R18, R28 ;  /* 0x00000012b41c723c */ /* 0x000fe2000004181c */
[----:B------:R-:W3:Y:S07]  /*2b30*/  LDSM.16.M88.4 R16, [R61+0x12900] ;  /* 0x012900003d10783b */ /* 0x000eee0000000200 */
[C---:B------:R-:W-:Y:S08]  /*2b40*/  HMMA.16816.F32.BF16 R12, R188.reuse, R56, R12 ;  /* 0x00000038bc0c723c */ /* 0x040ff0000004180c */
[----:B------:R-:W-:Y:S01]  /*2b50*/  HMMA.16816.F32.BF16 R44, R188, R58, R44 ;  /* 0x0000003abc2c723c */ /* 0x000fe2000004182c */
[----:B------:R-:W-:Y:S07]  /*2b60*/  LDSM.16.M88.4 R56, [R245+0x1800] ;  /* 0x00180000f538783b */ /* 0x000fee0000000200 */
[C---:B----4-:R-:W-:Y:S08]  /*2b70*/  HMMA.16816.F32.BF16 R40, R184.reuse, R20, R40 ;  /* 0x00000014b828723c */ /* 0x050ff00000041828 */
[C---:B------:R-:W-:Y:S01]  /*2b80*/  HMMA.16816.F32.BF16 R36, R184.reuse, R22, R36 ;  /* 0x00000016b824723c */ /* 0x040fe20000041824 */
[----:B------:R-:W4:Y:S07]  /*2b90*/  LDSM.16.M88.4 R20, [R60+0x2000] ;  /* 0x002000003c14783b */ /* 0x000f2e0000000200 */
[C---:B-----5:R-:W-:Y:S08]  /*2ba0*/  HMMA.16816.F32.BF16 R32, R184.reuse, R48, R32 ;  /* 0x00000030b820723c */ /* 0x060ff00000041820 */
[----:B------:R-:W-:Y:S01]  /*2bb0*/  HMMA.16816.F32.BF16 R28, R184, R50, R28 ;  /* 0x00000032b81c723c */ /* 0x000fe2000004181c */
[----:B------:R-:W5:Y:S07]  /*2bc0*/  LDSM.16.M88.4 R48, [R60+0x2800] ;  /* 0x002800003c30783b */ /* 0x000f6e0000000200 */
[C---:B-1----:R-:W-:Y:S08]  /*2bd0*/  HMMA.16816.F32.BF16 R12, R192.reuse, R52, R12 ;  /* 0x00000034c00c723c */ /* 0x042ff0000004180c */
[----:B------:R-:W-:Y:S01]  /*2be0*/  HMMA.16816.F32.BF16 R44, R192, R54, R44 ;  /* 0x00000036c02c723c */ /* 0x000fe2000004182c */
[----:B------:R-:W-:Y:S07]  /*2bf0*/  LDSM.16.M88.4 R52, [R61+0x13100] ;  /* 0x013100003d34783b */ /* 0x000fee0000000200 */
[C---:B--2---:R-:W-:Y:S08]  /*2c00*/  HMMA.16816.F32.BF16 R40, R188.reuse, R8, R40 ;  /* 0x00000008bc28723c */ /* 0x044ff00000041828 */
[C---:B------:R-:W-:Y:S01]  /*2c10*/  HMMA.16816.F32.BF16 R36, R188.reuse, R10, R36 ;  /* 0x0000000abc24723c */ /* 0x040fe20000041824 */
[----:B------:R-:W1:Y:S07]  /*2c20*/  LDSM.16.M88.4 R8, [R251+0x12100] ;  /* 0x01210000fb08783b */ /* 0x000e6e0000000200 */
[C---:B---3--:R-:W-:Y:S08]  /*2c30*/  HMMA.16816.F32.BF16 R32, R188.reuse, R16, R32 ;  /* 0x00000010bc20723c */ /* 0x048ff00000041820 */
[----:B------:R-:W-:Y:S01]  /*2c40*/  HMMA.16816.F32.BF16 R28, R188, R18, R28 ;  /* 0x00000012bc1c723c */ /* 0x000fe2000004181c */
[----:B------:R-:W2:Y:S07]  /*2c50*/  LDSM.16.M88.4 R16, [R251+0x12900] ;  /* 0x01290000fb10783b */ /* 0x000eae0000000200 */
[C---:B------:R-:W-:Y:S08]  /*2c60*/  HMMA.16816.F32.BF16 R12, R196.reuse, R24, R12 ;  /* 0x00000018c40c723c */ /* 0x040ff0000004180c */
[----:B------:R-:W-:Y:S01]  /*2c70*/  HMMA.16816.F32.BF16 R44, R196, R26, R44 ;  /* 0x0000001ac42c723c */ /* 0x000fe2000004182c */
[----:B------:R-:W-:Y:S07]  /*2c80*/  LDSM.16.M88.4 R24, [R60+0x3000] ;  /* 0x003000003c18783b */ /* 0x000fee0000000200 */
[C---:B----4-:R-:W-:Y:S08]  /*2c90*/  HMMA.16816.F32.BF16 R40, R192.reuse, R20, R40 ;  /* 0x00000014c028723c */ /* 0x050ff00000041828 */
[C---:B------:R-:W-:Y:S01]  /*2ca0*/  HMMA.16816.F32.BF16 R36, R192.reuse, R22, R36 ;  /* 0x00000016c024723c */ /* 0x040fe20000041824 */
[----:B------:R-:W3:Y:S07]  /*2cb0*/  LDSM.16.M88.4 R20, [R245+0x2000] ;  /* 0x00200000f514783b */ /* 0x000eee0000000200 */
[C---:B-----5:R-:W-:Y:S08]  /*2cc0*/  HMMA.16816.F32.BF16 R32, R192.reuse, R48, R32 ;  /* 0x00000030c020723c */ /* 0x060ff00000041820 */
[----:B------:R-:W-:Y:S01]  /*2cd0*/  HMMA.16816.F32.BF16 R28, R192, R50, R28 ;  /* 0x00000032c01c723c */ /* 0x000fe2000004181c */
[----:B------:R-:W4:Y:S07]  /*2ce0*/  LDSM.16.M88.4 R48, [R245+0x2800] ;  /* 0x00280000f530783b */ /* 0x000f2e0000000200 */
[C---:B------:R-:W-:Y:S08]  /*2cf0*/  HMMA.16816.F32.BF16 R12, R200.reuse, R56, R12 ;  /* 0x00000038c80c723c */ /* 0x040ff0000004180c */
[----:B------:R-:W-:Y:S01]  /*2d00*/  HMMA.16816.F32.BF16 R44, R200, R58, R44 ;  /* 0x0000003ac82c723c */ /* 0x000fe2000004182c */
[----:B------:R-:W-:Y:S07]  /*2d10*/  LDSM.16.M88.4 R56, [R251+0x13100] ;  /* 0x01310000fb38783b */ /* 0x000fee0000000200 */
[C---:B-1----:R-:W-:Y:S08]  /*2d20*/  HMMA.16816.F32.BF16 R40, R196.reuse, R8, R40 ;  /* 0x00000008c428723c */ /* 0x042ff00000041828 */
[C---:B------:R-:W-:Y:S01]  /*2d30*/  HMMA.16816.F32.BF16 R36, R196.reuse, R10, R36 ;  /* 0x0000000ac424723c */ /* 0x040fe20000041824 */
[----:B------:R-:W1:Y:S07]  /*2d40*/  LDSM.16.M88.4 R8, [R61+0x13900] ;  /* 0x013900003d08783b */ /* 0x000e6e0000000200 */
[C---:B--2---:R-:W-:Y:S08]  /*2d50*/  HMMA.16816.F32.BF16 R32, R196.reuse, R16, R32 ;  /* 0x00000010c420723c */ /* 0x044ff00000041820 */
[----:B------:R-:W-:Y:S01]  /*2d60*/  HMMA.16816.F32.BF16 R28, R196, R18, R28 ;  /* 0x00000012c41c723c */ /* 0x000fe2000004181c */
[----:B------:R-:W2:Y:S07]  /*2d70*/  LDSM.16.M88.4 R16, [R61+0x14100] ;  /* 0x014100003d10783b */ /* 0x000eae0000000200 */
[C---:B------:R-:W-:Y:S08]  /*2d80*/  HMMA.16816.F32.BF16 R12, R204.reuse, R52, R12 ;  /* 0x00000034cc0c723c */ /* 0x040ff0000004180c */
[----:B------:R-:W-:Y:S01]  /*2d90*/  HMMA.16816.F32.BF16 R44, R204, R54, R44 ;  /* 0x00000036cc2c723c */ /* 0x000fe2000004182c */
[----:B------:R-:W-:Y:S07]  /*2da0*/  LDSM.16.M88.4 R52, [R245+0x3000] ;  /* 0x00300000f534783b */ /* 0x000fee0000000200 */
[C---:B---3--:R-:W-:Y:S08]  /*2db0*/  HMMA.16816.F32.BF16 R40, R200.reuse, R20, R40 ;  /* 0x00000014c828723c */ /* 0x048ff00000041828 */
[C---:B------:R-:W-:Y:S01]  /*2dc0*/  HMMA.16816.F32.BF16 R36, R200.reuse, R22, R36 ;  /* 0x00000016c824723c */ /* 0x040fe20000041824 */
[----:B------:R-:W3:Y:S07]  /*2dd0*/  LDSM.16.M88.4 R20, [R60+0x3800] ;  /* 0x003800003c14783b */ /* 0x000eee0000000200 */
[C---:B----4-:R-:W-:Y:S08]  /*2de0*/  HMMA.16816.F32.BF16 R32, R200.reuse, R48, R32 ;  /* 0x00000030c820723c */ /* 0x050ff00000041820 */
        /* <DEDUP_REMOVED lines=29> */
[C---:B---3--:R-:W-:Y:S08]  /*2fc0*/  HMMA.16816.F32.BF16 R12, R220.reuse, R20, R12 ;  /* 0x00000014dc0c723c */ /* 0x048ff0000004180c */
[----:B------:R-:W-:Y:S01]  /*2fd0*/  HMMA.16816.F32.BF16 R44, R220, R22, R44 ;  /* 0x00000016dc2c723c */ /* 0x000fe2000004182c */
[----:B------:R-:W-:Y:S07]  /*2fe0*/  LDSM.16.M88.4 R20, [R251+0x15100] ;  /* 0x01510000fb14783b */ /* 0x000fee0000000200 */
[C---:B------:R-:W-:Y:S08]  /*2ff0*/  HMMA.16816.F32.BF16 R40, R216.reuse, R24, R40 ;  /* 0x00000018d828723c */ /* 0x040ff00000041828 */
[C---:B------:R-:W-:Y:S01]  /*3000*/  HMMA.16816.F32.BF16 R36, R216.reuse, R26, R36 ;  /* 0x0000001ad824723c */ /* 0x040fe20000041824 */
[----:B------:R-:W3:Y:S07]  /*3010*/  LDSM.16.M88.4 R24, [R251+0x14900] ;  /* 0x01490000fb18783b */ /* 0x000eee0000000200 */
[C---:B----4-:R-:W-:Y:S08]  /*3020*/  HMMA.16816.F32.BF16 R32, R216.reuse, R48, R32 ;  /* 0x00000030d820723c */ /* 0x050ff00000041820 */
[----:B------:R-:W-:Y:S01]  /*3030*/  HMMA.16816.F32.BF16 R28, R216, R50, R28 ;  /* 0x00000032d81c723c */ /* 0x000fe2000004181c */
[----:B------:R-:W4:Y:S07]  /*3040*/  LDSM.16.M88.4 R48, [R60+0x5800] ;  /* 0x005800003c30783b */ /* 0x000f2e0000000200 */
[C---:B------:R-:W-:Y:S08]  /*3050*/  HMMA.16816.F32.BF16 R12, R224.reuse, R56, R12 ;  /* 0x00000038e00c723c */ /* 0x040ff0000004180c */
[----:B------:R-:W-:Y:S08]  /*3060*/  HMMA.16816.F32.BF16 R44, R224, R58, R44 ;  /* 0x0000003ae02c723c */ /* 0x000ff0000004182c */
[C---:B-1----:R-:W-:Y:S08]  /*3070*/  HMMA.16816.F32.BF16 R40, R220.reuse, R8, R40 ;  /* 0x00000008dc28723c */ /* 0x042ff00000041828 */
[C---:B------:R-:W-:Y:S01]  /*3080*/  HMMA.16816.F32.BF16 R36, R220.reuse, R10, R36 ;  /* 0x0000000adc24723c */ /* 0x040fe20000041824 */
[----:B------:R-:W1:Y:S07]  /*3090*/  LDSM.16.M88.4 R8, [R245+0x4800] ;  /* 0x00480000f508783b */ /* 0x000e6e0000000200 */
[C---:B--2---:R-:W-:Y:S08]  /*30a0*/  HMMA.16816.F32.BF16 R32, R220.reuse, R16, R32 ;  /* 0x00000010dc20723c */ /* 0x044ff00000041820 */
[----:B------:R-:W-:Y:S01]  /*30b0*/  HMMA.16816.F32.BF16 R28, R220, R18, R28 ;  /* 0x00000012dc1c723c */ /* 0x000fe2000004181c */
[----:B------:R-:W2:Y:S07]  /*30c0*/  LDSM.16.M88.4 R16, [R251+0x15900] ;  /* 0x01590000fb10783b */ /* 0x000eae0000000200 */
[C---:B---3--:R-:W-:Y:S08]  /*30d0*/  HMMA.16816.F32.BF16 R12, R228.reuse, R24, R12 ;  /* 0x00000018e40c723c */ /* 0x048ff0000004180c */
[----:B------:R-:W-:Y:S08]  /*30e0*/  HMMA.16816.F32.BF16 R44, R228, R26, R44 ;  /* 0x0000001ae42c723c */ /* 0x000ff0000004182c */
[C---:B------:R-:W-:Y:S08]  /*30f0*/  HMMA.16816.F32.BF16 R40, R224.reuse, R52, R40 ;  /* 0x00000034e028723c */ /* 0x040ff00000041828 */
[C---:B------:R-:W-:Y:S08]  /*3100*/  HMMA.16816.F32.BF16 R36, R224.reuse, R54, R36 ;  /* 0x00000036e024723c */ /* 0x040ff00000041824 */
[C---:B----4-:R-:W-:Y:S01]  /*3110*/  HMMA.16816.F32.BF16 R52, R224.reuse, R48, R32 ;  /* 0x00000030e034723c */ /* 0x050fe20000041820 */
[----:B------:R-:W3:Y:S07]  /*3120*/  LDSM.16.M88.4 R32, [R245+0x5000] ;  /* 0x00500000f520783b */ /* 0x000eee0000000200 */
[----:B------:R-:W-:Y:S01]  /*3130*/  HMMA.16816.F32.BF16 R48, R224, R50, R28 ;  /* 0x00000032e030723c */ /* 0x000fe2000004181c */
[----:B------:R-:W4:Y:S01]  /*3140*/  LDSM.16.M88.4 R28, [R245+0x5800] ;  /* 0x00580000f51c783b */ /* 0x000f220000000200 */
[----:B------:R-:W-:-:S06]  /*3150*/  DEPBAR.LE SB0, 0x0 ;  /* 0x000080000000791a */ /* 0x000fcc0000000000 */
[C---:B-1----:R-:W-:Y:S08]  /*3160*/  HMMA.16816.F32.BF16 R12, R232.reuse, R8, R12 ;  /* 0x00000008e80c723c */ /* 0x042ff0000004180c */
[----:B------:R-:W-:Y:S08]  /*3170*/  HMMA.16816.F32.BF16 R44, R232, R10, R44 ;  /* 0x0000000ae82c723c */ /* 0x000ff0000004182c */
[C---:B------:R-:W-:Y:S08]  /*3180*/  HMMA.16816.F32.BF16 R40, R228.reuse, R20, R40 ;  /* 0x00000014e428723c */ /* 0x040ff00000041828 */
[----:B------:R-:W-:Y:S01]  /*3190*/  HMMA.16816.F32.BF16 R36, R228, R22, R36 ;  /* 0x00000016e424723c */ /* 0x000fe20000041824 */
[----:B------:R-:W-:-:S02]  /*31a0*/  FMUL.FTZ R0, R12, c[0x0][0x320] ;  /* 0x0000c8000c007a20 */ /* 0x000fc40000410000 */
[----:B------:R-:W-:Y:S02]  /*31b0*/  FMUL.FTZ R9, R14, c[0x0][0x320] ;  /* 0x0000c8000e097a20 */ /* 0x000fe40000410000 */
[----:B------:R-:W-:Y:S02]  /*31c0*/  FMUL.FTZ R15, R15, c[0x0][0x320] ;  /* 0x0000c8000f0f7a20 */ /* 0x000fe40000410000 */
[----:B------:R-:W-:Y:S01]  /*31d0*/  FMUL.FTZ R13, R13, c[0x0][0x320] ;  /* 0x0000c8000d0d7a20 */ /* 0x000fe20000410000 */
[C---:B--2---:R-:W-:Y:S01]  /*31e0*/  HMMA.16816.F32.BF16 R52, R228.reuse, R16, R52 ;  /* 0x00000010e434723c */ /* 0x044fe20000041834 */
[----:B------:R-:W1:Y:S06]  /*31f0*/  MUFU.TANH R0, R0 ;  /* 0x0000000000007308 */ /* 0x000e6c0000002400 */
[----:B------:R-:W-:Y:S01]  /*3200*/  FMUL.FTZ R17, R44, c[0x0][0x320] ;  /* 0x0000c8002c117a20 */ /* 0x000fe20000410000 */
[----:B------:R-:W-:Y:S01]  /*3210*/  HMMA.16816.F32.BF16 R48, R228, R18, R48 ;  /* 0x00000012e430723c */ /* 0x000fe20000041830 */
[----:B------:R-:W-:Y:S01]  /*3220*/  FMUL.FTZ R16, R45, c[0x0][0x320] ;  /* 0x0000c8002d107a20 */ /* 0x000fe20000410000 */
[----:B------:R2:W1:Y:S06]  /*3230*/  MUFU.TANH R18, R13 ;  /* 0x0000000d00127308 */ /* 0x00046c0000002400 */
[C---:B---3--:R-:W-:Y:S02]  /*3240*/  HMMA.16816.F32.BF16 R40, R232.reuse, R32, R40 ;  /* 0x00000020e828723c */ /* 0x048fe40000041828 */
[----:B------:R-:W3:Y:S06]  /*3250*/  MUFU.TANH R9, R9 ;  /* 0x0000000900097308 */ /* 0x000eec0000002400 */
[C---:B------:R-:W-:Y:S02]  /*3260*/  HMMA.16816.F32.BF16 R36, R232.reuse, R34, R36 ;  /* 0x00000022e824723c */ /* 0x040fe40000041824 */
[----:B------:R-:W1:Y:S06]  /*3270*/  MUFU.TANH R15, R15 ;  /* 0x0000000f000f7308 */ /* 0x000e6c0000002400 */
[C---:B----4-:R-:W-:Y:S02]  /*3280*/  HMMA.16816.F32.BF16 R52, R232.reuse, R28, R52 ;  /* 0x0000001ce834723c */ /* 0x050fe40000041834 */
[----:B------:R-:W4:Y:S06]  /*3290*/  MUFU.TANH R17, R17 ;  /* 0x0000001100117308 */ /* 0x000f2c0000002400 */
[----:B------:R-:W-:Y:S02]  /*32a0*/  HMMA.16816.F32.BF16 R48, R232, R30, R48 ;  /* 0x0000001ee830723c */ /* 0x000fe40000041830 */
[----:B------:R-:W1:Y:S01]  /*32b0*/  MUFU.TANH R16, R16 ;  /* 0x0000001000107308 */ /* 0x000e620000002400 */
[----:B------:R-:W-:Y:S06]  /*32c0*/  BAR.SYNC.DEFER_BLOCKING 0x0 ;  /* 0x0000000000007b1d */ /* 0x000fec0000010000 */
[----:B------:R-:W-:Y:S05]  /*32d0*/  @P0 BRA `(.L_x_390) ;  /* 0x000005e000000947 */ /* 0x000fea0003800000 */
[----:B--23--:R-:W2:Y:S01]  /*32e0*/  S2R R71, SR_TID.X ;  /* 0x0000000000477919 */ /* 0x00cea20000002100 */
[----:B------:R-:W-:-:S02]  /*32f0*/  IMAD.MOV.U32 R70, RZ, RZ, c[0x0][0x2b8] ;  /* 0x0000ae00ff467624 */ /* 0x000fc400078e00ff */
[----:B------:R-:W-:Y:S01]  /*3300*/  IMAD.U32 R8, RZ, RZ, UR10 ;  /* 0x0000000aff087e24 */ /* 0x000fe2000f8e00ff */
[----:B------:R-:W3:Y:S02]  /*3310*/  LDL R67, [R1+0x3c] ;  /* 0x00003c0001437983 */ /* 0x000ee40000100800 */
[----:B------:R-:W-:Y:S02]  /*3320*/  ISETP.NE.AND P1, PT, R70, 0x1, PT ;  /* 0x000000014600780c */ /* 0x000fe40003f25270 */
[----:B------:R4:W5:Y:S04]  /*3330*/  LDL R64, [R1+0x2c] ;  /* 0x00002c0001407983 */ /* 0x0009680000100800 */
[----:B------:R4:W5:Y:S04]  /*3340*/  LDL R65, [R1+0x18] ;  /* 0x0000180001417983 */ /* 0x0009680000100800 */
[----:B------:R4:W5:Y:S04]  /*3350*/  LDL R66, [R1+0x30] ;  /* 0x0000300001427983 */ /* 0x0009680000100800 */
[----:B------:R4:W5:Y:S01]  /*3360*/  LDL R60, [R1+0x1c] ;  /* 0x00001c00013c7983 */ /* 0x0009620000100800 */
[----:B--2---:R-:W-:-:S03]  /*3370*/  LEA.HI R68, R2, R71, RZ, 0x3 ;  /* 0x0000004702447211 */ /* 0x004fc600078f18ff */
[----:B------:R4:W5:Y:S01]  /*3380*/  LDL R61, [R1+0x10] ;  /* 0x00001000013d7983 */ /* 0x0009620000100800 */
[----:B------:R-:W-:Y:S02]  /*3390*/  LEA.HI R69, R2, R71, RZ, 0x3 ;  /* 0x0000004702457211 */ /* 0x000fe400078f18ff */
[----:B------:R-:W-:Y:S01]  /*33a0*/  LOP3.LUT R68, R68, 0xfffffff8, RZ, 0xc0, !PT ;  /* 0xfffffff844447812 */ /* 0x000fe200078ec0ff */
[----:B------:R4:W5:Y:S01]  /*33b0*/  LDL R62, [R1+0x28] ;  /* 0x00002800013e7983 */ /* 0x0009620000100800 */
[----:B------:R-:W-:-:S03]  /*33c0*/  SHF.R.S32.HI R69, RZ, 0x3, R69 ;  /* 0x00000003ff457819 */ /* 0x000fc60000011445 */
[----:B------:R-:W-:Y:S01]  /*33d0*/  IMAD.IADD R68, R71, 0x1, -R68 ;  /* 0x0000000147447824 */ /* 0x000fe200078e0a44 */
[----:B------:R4:W5:Y:S03]  /*33e0*/  LDL R63, [R1+0x14] ;  /* 0x00001400013f7983 */ /* 0x0009660000100800 */
[----:B------:R-:W-:-:S05]  /*33f0*/  IMAD R68, R68, 0x20, R69 ;  /* 0x0000002044447824 */ /* 0x000fca00078e0245 */
[----:B------:R-:W-:-:S04]  /*3400*/  IADD3 R8, R68, UR17, R8 ;  /* 0x0000001144087c10 */ /* 0x000fc8000fffe008 */
[----:B------:R-:W-:-:S05]  /*3410*/  IADD3 R8, R8, -0x30, RZ ;  /* 0xffffffd008087810 */ /* 0x000fca0007ffe0ff */
[----:B------:R-:W-:-:S04]  /*3420*/  @P1 IMAD.HI.U32 R11, R8, c[0x0][0x2bc], RZ ;  /* 0x0000af00080b1a27 */ /* 0x000fc800078e00ff */
[----:B------:R-:W-:Y:S01]  /*3430*/  IMAD.MOV.U32 R10, RZ, RZ, R8 ;  /* 0x000000ffff0a7224 */ /* 0x000fe200078e0008 */
[----:B------:R-:W-:-:S04]  /*3440*/  @P1 SHF.R.U32.HI R10, RZ, c[0x0][0x2c0], R11 ;  /* 0x0000b000ff0a1a19 */ /* 0x000fc8000001160b */
[----:B------:R-:W-:-:S04]  /*3450*/  @!P3 IADD3 R13, P0, R10, UR20, RZ ;  /* 0x000000140a0dbc10 */ /* 0x000fc8000ff1e0ff */
[----:B------:R-:W-:Y:S02]  /*3460*/  @!P3 LEA.HI.X.SX32 R11, R10, UR7, 0x1, P0 ;  /* 0x000000070a0bbc11 */ /* 0x000fe400080f0eff */
[----:B------:R-:W-:Y:S01]  /*3470*/  @!P3 LEA R12, P0, R13, c[0x0][0x2a0], 0x2 ;  /* 0x0000a8000d0cba11 */ /* 0x000fe200078010ff */
[----:B------:R-:W-:-:S03]  /*3480*/  IMAD.MOV.U32 R14, RZ, RZ, RZ ;  /* 0x000000ffff0e7224 */ /* 0x000fc600078e00ff */
[----:B------:R-:W-:-:S05]  /*3490*/  @!P3 LEA.HI.X R13, R13, c[0x0][0x2a4], R11, 0x2, P0 ;  /* 0x0000a9000d0dba11 */ /* 0x000fca00000f140b */
[----:B------:R2:W4:Y:S01]  /*34a0*/  @!P3 LDG.E R14, [R12.64] ;  /* 0x000000160c0eb981 */ /* 0x000522000c1e1900 */
[----:B------:R-:W-:-:S03]  /*34b0*/  IMAD.MOV R10, RZ, RZ, -R10 ;  /* 0x000000ffff0a7224 */ /* 0x000fc600078e0a0a */
[----:B------:R-:W1:Y:S01]  /*34c0*/  S2R R69, SR_TID.X ;  /* 0x0000000000457919 */ /* 0x000e620000002100 */
[----:B------:R-:W-:-:S05]  /*34d0*/  IMAD R19, R10, c[0x0][0x2b8], R8 ;  /* 0x0000ae000a137a24 */ /* 0x000fca00078e0208 */
[----:B------:R-:W-:-:S05]  /*34e0*/  SHF.R.S32.HI R8, RZ, 0x1f, R19 ;  /* 0x0000001fff087819 */ /* 0x000fca0000011413 */
[----:B------:R-:W-:-:S04]  /*34f0*/  IMAD R8, R8, c[0x0][0x1e0], RZ ;  /* 0x0000780008087a24 */ /* 0x000fc800078e02ff */
[C---:B------:R-:W-:Y:S02]  /*3500*/  IMAD R8, R19.reuse, c[0x0][0x1e4], R8 ;  /* 0x0000790013087a24 */ /* 0x040fe400078e0208 */
[----:B--2---:R-:W-:-:S04]  /*3510*/  IMAD.WIDE.U32 R12, R19, c[0x0][0x1e0], RZ ;  /* 0x00007800130c7a25 */ /* 0x004fc800078e00ff */
[----:B------:R-:W-:Y:S01]  /*3520*/  IMAD.IADD R13, R13, 0x1, R8 ;  /* 0x000000010d0d7824 */ /* 0x000fe200078e0208 */
[----:B------:R-:W-:Y:S01]  /*3530*/  STL [R1+0xc], R19 ;  /* 0x00000c1301007387 */ /* 0x000fe20000100800 */
[----:B------:R-:W-:Y:S01]  /*3540*/  BSSY B0, `(.L_x_391) ;  /* 0x0000024000007945 */ /* 0x000fe20003800000 */
[----:B---3--:R-:W-:Y:S01]  /*3550*/  IMAD.MOV.U32 R68, RZ, RZ, R67 ;  /* 0x000000ffff447224 */ /* 0x008fe200078e0043 */
[----:B-1----:R-:W-:-:S04]  /*3560*/  LEA.HI R67, R2, R69, RZ, 0x3 ;  /* 0x0000004502437211 */ /* 0x002fc800078f18ff */
[----:B------:R-:W-:-:S05]  /*3570*/  LOP3.LUT R67, R67, 0xfffffff8, RZ, 0xc0, !PT ;  /* 0xfffffff843437812 */ /* 0x000fca00078ec0ff */
[----:B------:R-:W-:-:S04]  /*3580*/  IMAD.IADD R67, R69, 0x1, -R67 ;  /* 0x0000000145437824 */ /* 0x000fc800078e0a43 */
[----:B------:R-:W-:-:S05]  /*3590*/  IMAD.SHL.U32 R67, R67, 0x8, RZ ;  /* 0x0000000843437824 */ /* 0x000fca00078e00ff */
[----:B------:R-:W-:Y:S02]  /*35a0*/  ISETP.GE.AND P1, PT, R67, c[0x0][0x1d4], PT ;  /* 0x0000750043007a0c */ /* 0x000fe40003f26270 */
[----:B----4-:R-:W-:Y:S01]  /*35b0*/  SHF.R.S32.HI R10, RZ, 0x1f, R14 ;  /* 0x0000001fff0a7819 */ /* 0x010fe2000001140e */
[----:B------:R-:W-:-:S04]  /*35c0*/  IMAD.WIDE.U32 R12, R14, c[0x0][0x1f0], R12 ;  /* 0x00007c000e0c7a25 */ /* 0x000fc800078e000c */
[----:B------:R-:W-:Y:S01]  /*35d0*/  IMAD R10, R10, c[0x0][0x1f0], RZ ;  /* 0x00007c000a0a7a24 */ /* 0x000fe200078e02ff */
[----:B------:R1:W-:Y:S03]  /*35e0*/  STL [R1+0x8], R14 ;  /* 0x0000080e01007387 */ /* 0x0003e60000100800 */
[----:B------:R-:W-:Y:S01]  /*35f0*/  IMAD R10, R14, c[0x0][0x1f4], R10 ;  /* 0x00007d000e0a7a24 */ /* 0x000fe200078e020a */
[----:B------:R-:W-:-:S04]  /*3600*/  IADD3 R8, P0, R12, UR18, RZ ;  /* 0x000000120c087c10 */ /* 0x000fc8000ff1e0ff */
[----:B------:R-:W-:Y:S02]  /*3610*/  IADD3.X R12, R13, UR6, R10, P0, !PT ;  /* 0x000000060d0c7c10 */ /* 0x000fe400087fe40a */
[----:B------:R-:W-:-:S04]  /*3620*/  LEA R10, P0, R8, c[0x0][0x1c8], 0x1 ;  /* 0x00007200080a7a11 */ /* 0x000fc800078008ff */
[----:B------:R-:W-:Y:S02]  /*3630*/  LEA.HI.X R8, R8, c[0x0][0x1cc], R12, 0x1, P0 ;  /* 0x0000730008087a11 */ /* 0x000fe400000f0c0c */
[----:B-1----:R-:W-:-:S04]  /*3640*/  LEA.HI R14, R2, R69, RZ, 0x3 ;  /* 0x00000045020e7211 */ /* 0x002fc800078f18ff */
[----:B------:R-:W-:-:S04]  /*3650*/  SHF.R.S32.HI R14, RZ, 0x3, R14 ;  /* 0x00000003ff0e7819 */ /* 0x000fc8000001140e */
[----:B------:R-:W-:-:S04]  /*3660*/  IADD3 R13, -R14, 0x30, RZ ;  /* 0x000000300e0d7810 */ /* 0x000fc80007ffe1ff */
[----:B------:R-:W-:Y:S01]  /*3670*/  ISETP.GE.AND P0, PT, R13, 0x1, PT ;  /* 0x000000010d00780c */ /* 0x000fe20003f06270 */
[----:B------:R1:W2:Y:S04]  /*3680*/  SHFL.IDX PT, R11, R10, RZ, 0x181f ;  /* 0x00181fff0a0b7589 */ /* 0x0002a800000e0000 */
[----:B------:R1:W3:Y:S08]  /*3690*/  SHFL.IDX PT, R12, R8, RZ, 0x181f ;  /* 0x00181fff080c7589 */ /* 0x0002f000000e0000 */
[----:B------:R-:W-:Y:S05]  /*36a0*/  @!P0 BRA `(.L_x_392) ;  /* 0x000000d000008947 */ /* 0x000fea0003800000 */
[----:B--2---:R-:W-:-:S04]  /*36b0*/  LEA R24, P0, R67, R11, 0x1 ;  /* 0x0000000b43187211 */ /* 0x004fc800078008ff */
[----:B---3--:R-:W-:Y:S02]  /*36c0*/  LEA.HI.X R25, R67, R12, R68, 0x1, P0 ;  /* 0x0000000c43197211 */ /* 0x008fe400000f0c44 */
[----:B-----5:R-:W-:-:S03]  /*36d0*/  LEA R22, P0, R65, R11, 0x1 ;  /* 0x0000000b41167211 */ /* 0x020fc600078008ff */
[----:B------:R-:W-:Y:S01]  /*36e0*/  @!PT LDS RZ, [RZ] ;  /* 0x00000000fffff984 */ /* 0x000fe20000000800 */
[----:B------:R2:W-:Y:S01]  /*36f0*/  LDGSTS.E.BYPASS.LTC128B.128 [R60+0x10100], [R24.64], !P1 ;  /* 0x10100000183c7fae */ /* 0x0005e2000c901d56 */
[----:B------:R-:W-:Y:S02]  /*3700*/  LEA.HI.X R23, R65, R12, R66, 0x1, P0 ;  /* 0x0000000c41177211 */ /* 0x000fe400000f0c42 */
[----:B------:R-:W-:-:S03]  /*3710*/  LEA R20, P0, R63, R11, 0x1 ;  /* 0x0000000b3f147211 */ /* 0x000fc600078008ff */
[----:B------:R2:W-:Y:S01]  /*3720*/  LDGSTS.E.BYPASS.LTC128B.128 [R60+0x11900], [R22.64], !P6 ;  /* 0x11900000163c7fae */ /* 0x0005e2000f101d56 */
[----:B------:R-:W-:Y:S02]  /*3730*/  LEA.HI.X R21, R63, R12, R64, 0x1, P0 ;  /* 0x0000000c3f157211 */ /* 0x000fe400000f0c40 */
[----:B------:R-:W-:-:S03]  /*3740*/  LEA R26, P0, R61, R11, 0x1 ;  /* 0x0000000b3d1a7211 */ /* 0x000fc600078008ff */
[----:B------:R2:W-:Y:S01]  /*3750*/  LDGSTS.E.BYPASS.LTC128B.128 [R60+0x13100], [R20.64], !P5 ;  /* 0x13100000143c7fae */ /* 0x0005e2000e901d56 */
[----:B------:R-:W-:-:S05]  /*3760*/  LEA.HI.X R27, R61, R12, R62, 0x1, P0 ;  /* 0x0000000c3d1b7211 */ /* 0x000fca00000f0c3e */
[----:B------:R2:W-:Y:S04]  /*3770*/  LDGSTS.E.BYPASS.LTC128B.128 [R60+0x14900], [R26.64], !P4 ;  /* 0x149000001a3c7fae */ /* 0x0005e8000e101d56 */
.L_x_392:
[----:B------:R-:W-:Y:S05]  /*3780*/  BSYNC B0 ;  /* 0x0000000000007941 */ /* 0x000fea0003800000 */
.L_x_391:
[----:B------:R-:W-:Y:S01]  /*3790*/  ISETP.GE.AND P0, PT, R13, 0x21, PT ;  /* 0x000000210d00780c */ /* 0x000fe20003f06270 */
[----:B-1----:R-:W1:Y:S01]  /*37a0*/  SHFL.IDX PT, R8, R8, 0x1, 0x181f ;  /* 0x00381f0008087f89 */ /* 0x002e6200000e0000 */
[----:B------:R-:W-:Y:S03]  /*37b0*/  BSSY B0, `(.L_x_390) ;  /* 0x0000010000007945 */ /* 0x000fe60003800000 */
[----:B------:R-:W4:Y:S08]  /*37c0*/  SHFL.IDX PT, R10, R10, 0x1, 0x181f ;  /* 0x00381f000a0a7f89 */ /* 0x000f3000000e0000 */
[----:B------:R-:W-:Y:S05]  /*37d0*/  @!P0 BRA `(.L_x_393) ;  /* 0x000000d000008947 */ /* 0x000fea0003800000 */
[----:B--2-4-:R-:W-:-:S04]  /*37e0*/  LEA R22, P0, R67, R10, 0x1 ;  /* 0x0000000a43167211 */ /* 0x014fc800078008ff */
[----:B-1----:R-:W-:Y:S02]  /*37f0*/  LEA.HI.X R23, R67, R8, R68, 0x1, P0 ;  /* 0x0000000843177211 */ /* 0x002fe400000f0c44 */
[----:B-----5:R-:W-:-:S03]  /*3800*/  LEA R20, P0, R65, R10, 0x1 ;  /* 0x0000000a41147211 */ /* 0x020fc600078008ff */
[----:B------:R-:W-:Y:S01]  /*3810*/  @!PT LDS RZ, [RZ] ;  /* 0x00000000fffff984 */ /* 0x000fe20000000800 */
[----:B------:R1:W-:Y:S01]  /*3820*/  LDGSTS.E.BYPASS.LTC128B.128 [R60+0x11100], [R22.64], !P1 ;  /* 0x11100000163c7fae */ /* 0x0003e2000c901d56 */
[----:B------:R-:W-:Y:S02]  /*3830*/  LEA.HI.X R21, R65, R8, R66, 0x1, P0 ;  /* 0x0000000841157211 */ /* 0x000fe400000f0c42 */
[----:B---3--:R-:W-:-:S03]  /*3840*/  LEA R12, P0, R63, R10, 0x1 ;  /* 0x0000000a3f0c7211 */ /* 0x008fc600078008ff */
[----:B------:R1:W-:Y:S01]  /*3850*/  LDGSTS.E.BYPASS.LTC128B.128 [R60+0x12900], [R20.64], !P6 ;  /* 0x12900000143c7fae */ /* 0x0003e2000f101d56 */
[----:B------:R-:W-:Y:S02]  /*3860*/  LEA.HI.X R13, R63, R8, R64, 0x1, P0 ;  /* 0x000000083f0d7211 */ /* 0x000fe400000f0c40 */
[----:B------:R-:W-:-:S03]  /*3870*/  LEA R10, P0, R61, R10, 0x1 ;  /* 0x0000000a3d0a7211 */ /* 0x000fc600078008ff */
[----:B------:R1:W-:Y:S01]  /*3880*/  LDGSTS.E.BYPASS.LTC128B.128 [R60+0x14100], [R12.64], !P5 ;  /* 0x141000000c3c7fae */ /* 0x0003e2000e901d56 */
[----:B------:R-:W-:-:S05]  /*3890*/  LEA.HI.X R11, R61, R8, R62, 0x1, P0 ;  /* 0x000000083d0b7211 */ /* 0x000fca00000f0c3e */
[----:B------:R1:W-:Y:S04]  /*38a0*/  LDGSTS.E.BYPASS.LTC128B.128 [R60+0x15900], [R10.64], !P4 ;  /* 0x159000000a3c7fae */ /* 0x0003e8000e101d56 */
.L_x_393:
[----:B------:R-:W-:Y:S05]  /*38b0*/  BSYNC B0 ;  /* 0x0000000000007941 */ /* 0x000fea0003800000 */
.L_x_390:
[----:B-123--:R-:W1:Y:S01]  /*38c0*/  S2R R12, SR_TID.X ;  /* 0x00000000000c7919 */ /* 0x00ee620000002100 */
[----:B------:R-:W-:Y:S01]  /*38d0*/  LOP3.LUT R7, R7, 0xffffffe0, RZ, 0xc0, !PT ;  /* 0xffffffe007077812 */ /* 0x000fe200078ec0ff */
[----:B------:R-:W-:Y:S01]  /*38e0*/  UISETP.NE.AND UP0, UPT, UR13, URZ, UPT ;  /* 0x0000003f0d00728c */ /* 0x000fe2000bf05270 */
[----:B------:R-:W-:Y:S01]  /*38f0*/  SHF.R.S32.HI R11, RZ, 0x1f, R6 ;  /* 0x0000001fff0b7819 */ /* 0x000fe20000011406 */
[----:B------:R-:W-:Y:S01]  /*3900*/  IMAD.U32 R13, RZ, RZ, UR28 ;  /* 0x0000001cff0d7e24 */ /* 0x000fe2000f8e00ff */
[----:B------:R-:W-:Y:S01]  /*3910*/  ULDC UR17, c[0x0][0x324] ;  /* 0x0000c90000117ab9 */ /* 0x000fe20000000800 */
[----:B------:R-:W-:Y:S01]  /*3920*/  FMUL.FTZ R14, R40, c[0x0][0x320] ;  /* 0x0000c800280e7a20 */ /* 0x000fe20000410000 */
[----:B------:R-:W-:Y:S01]  /*3930*/  LEA.HI R11, R11, R6, RZ, 0x3 ;  /* 0x000000060b0b7211 */ /* 0x000fe200078f18ff */
[----:B------:R-:W-:Y:S01]  /*3940*/  FMUL.FTZ R52, R52, c[0x0][0x320] ;  /* 0x0000c80034347a20 */ /* 0x000fe20000410000 */
[----:B------:R-:W-:Y:S01]  /*3950*/  PLOP3.LUT P0, PT, PT, PT, UP0, 0x80, 0x0 ;  /* 0x000000000000781c */ /* 0x000fe20003f0f008 */
[----:B------:R-:W-:Y:S01]  /*3960*/  FMUL.FTZ R53, R53, c[0x0][0x320] ;  /* 0x0000c80035357a20 */ /* 0x000fe20000410000 */
[----:B------:R-:W-:Y:S01]  /*3970*/  LOP3.LUT R11, R11, 0xffffff8, RZ, 0xc0, !PT ;  /* 0x0ffffff80b0b7812 */ /* 0x000fe200078ec0ff */
[----:B------:R-:W-:Y:S01]  /*3980*/  FMUL.FTZ R48, R48, c[0x0][0x320] ;  /* 0x0000c80030307a20 */ /* 0x000fe20000410000 */
[----:B------:R2:W3:Y:S01]  /*3990*/  MUFU.TANH R127, R52 ;  /* 0x00000034007f7308 */ /* 0x0004e20000002400 */
[----:B------:R-:W-:Y:S01]  /*39a0*/  FMUL.FTZ R49, R49, c[0x0][0x320] ;  /* 0x0000c80031317a20 */ /* 0x000fe20000410000 */
[----:B------:R-:W-:Y:S01]  /*39b0*/  ULDC UR5, c[0x0][0x2ac] ;  /* 0x0000ab0000057ab9 */ /* 0x000fe20000000800 */
[----:B------:R-:W-:Y:S01]  /*39c0*/  IMAD.IADD R11, R6, 0x1, -R11 ;  /* 0x00000001060b7824 */ /* 0x000fe200078e0a0b */
[----:B------:R-:W-:Y:S01]  /*39d0*/  ULDC UR4, c[0x0][0x1d0] ;  /* 0x0000740000047ab9 */ /* 0x000fe20000000800 */
[----:B------:R-:W0:Y:S01]  /*39e0*/  LDGDEPBAR ;  /* 0x00000000000079af */ /* 0x000e220000000000 */
[----:B------:R-:W-:-:S02]  /*39f0*/  ULOP3.LUT UR17, URZ, UR17, URZ, 0x33, !UPT ;  /* 0x000000113f117292 */ /* 0x000fc4000f8e333f */
[----:B------:R2:W4:Y:S01]  /*3a00*/  MUFU.TANH R126, R53 ;  /* 0x00000035007e7308 */ /* 0x0005220000002400 */
[----:B------:R-:W-:Y:S01]  /*3a10*/  UIMAD UR4, UR5, UR4, UR27 ;  /* 0x00000004050472a4 */ /* 0x000fe2000f8e021b */
[----:B-1----:R-:W-:Y:S01]  /*3a20*/  LEA.HI R8, R2, R12, RZ, 0x2 ;  /* 0x0000000c02087211 */ /* 0x002fe200078f10ff */
[----:B------:R-:W-:-:S03]  /*3a30*/  IMAD.IADD R7, R12, 0x1, -R7 ;  /* 0x000000010c077824 */ /* 0x000fc600078e0a07 */
[----:B------:R-:W-:Y:S02]  /*3a40*/  LOP3.LUT R8, R8, 0xfffffffc, RZ, 0xc0, !PT ;  /* 0xfffffffc08087812 */ /* 0x000fe400078ec0ff */
[----:B------:R2:W1:Y:S01]  /*3a50*/  MUFU.TANH R125, R48 ;  /* 0x00000030007d7308 */ /* 0x0004620000002400 */
[----:B----4-:R-:W-:Y:S02]  /*3a60*/  SHF.R.S32.HI R10, RZ, 0x1f, R7 ;  /* 0x0000001fff0a7819 */ /* 0x010fe40000011407 */
[----:B------:R-:W-:Y:S02]  /*3a70*/  IMAD.IADD R8, R12, 0x1, -R8 ;  /* 0x000000010c087824 */ /* 0x000fe400078e0a08 */
[----:B------:R-:W-:-:S03]  /*3a80*/  LEA.HI R10, R10, R7, RZ, 0x2 ;  /* 0x000000070a0a7211 */ /* 0x000fc600078f10ff */
[----:B------:R2:W4:Y:S01]  /*3a90*/  MUFU.TANH R124, R49 ;  /* 0x00000031007c7308 */ /* 0x0005220000002400 */
[----:B------:R-:W-:Y:S02]  /*3aa0*/  LEA.HI R2, R8, R8, RZ, 0x1 ;  /* 0x0000000808027211 */ /* 0x000fe400078f08ff */
[----:B------:R-:W-:Y:S02]  /*3ab0*/  LEA.HI.SX32 R6, R10, UR26, 0x1e ;  /* 0x0000001a0a067c11 */ /* 0x000fe4000f8ff2ff */
[----:B------:R-:W-:Y:S02]  /*3ac0*/  LOP3.LUT R2, R2, 0x1ffffffe, RZ, 0xc0, !PT ;  /* 0x1ffffffe02027812 */ /* 0x000fe400078ec0ff */
[----:B------:R-:W-:Y:S01]  /*3ad0*/  LOP3.LUT R10, R10, 0x7ffffffc, RZ, 0xc0, !PT ;  /* 0x7ffffffc0a0a7812 */ /* 0x000fe200078ec0ff */
[----:B------:R-:W-:Y:S01]  /*3ae0*/  IMAD R6, R11, 0x10, R6 ;  /* 0x000000100b067824 */ /* 0x000fe200078e0206 */
[----:B------:R-:W1:Y:S01]  /*3af0*/  MUFU.TANH R14, R14 ;  /* 0x0000000e000e7308 */ /* 0x000e620000002400 */
[----:B------:R-:W-:-:S02]  /*3b00*/  IMAD.IADD R2, R8, 0x1, -R2 ;  /* 0x0000000108027824 */ /* 0x000fc400078e0a02 */
[----:B------:R-:W-:Y:S02]  /*3b10*/  IMAD.IADD R7, R7, 0x1, -R10 ;  /* 0x0000000107077824 */ /* 0x000fe400078e0a0a */
[----:B------:R-:W-:Y:S02]  /*3b20*/  IMAD R12, R2, 0x8, R6 ;  /* 0x00000008020c7824 */ /* 0x000fe400078e0206 */
[----:B------:R-:W-:Y:S02]  /*3b30*/  IMAD.SHL.U32 R20, R7, 0x2, RZ ;  /* 0x0000000207147824 */ /* 0x000fe400078e00ff */
[----:B------:R-:W-:Y:S01]  /*3b40*/  @P0 IMAD.HI.U32 R6, R12, c[0x0][0x2c8], RZ ;  /* 0x0000b2000c060a27 */ /* 0x000fe200078e00ff */
[----:B------:R-:W-:Y:S01]  /*3b50*/  PLOP3.LUT P0, PT, PT, PT, UP0, 0x80, 0x0 ;  /* 0x000000000000781c */ /* 0x000fe20003f0f008 */
[----:B------:R-:W-:Y:S01]  /*3b60*/  UISETP.NE.AND UP0, UPT, UR12, URZ, UPT ;  /* 0x0000003f0c00728c */ /* 0x000fe2000bf05270 */
[----:B------:R1:W-:Y:S01]  /*3b70*/  STL [R1+0x34], R12 ;  /* 0x0000340c01007387 */ /* 0x0003e20000100800 */
[----:B------:R-:W-:Y:S01]  /*3b80*/  IMAD.MOV.U32 R2, RZ, RZ, R12 ;  /* 0x000000ffff027224 */ /* 0x000fe200078e000c */
[----:B------:R-:W-:Y:S01]  /*3b90*/  IADD3 R13, -R20, 0x1, R13 ;  /* 0x00000001140d7810 */ /* 0x000fe20007ffe10d */
[----:B------:R-:W-:Y:S01]  /*3ba0*/  FMUL.FTZ R11, R36, c[0x0][0x320] ;  /* 0x0000c800240b7a20 */ /* 0x000fe20000410000 */
[C---:B------:R-:W-:Y:S01]  /*3bb0*/  IADD3 R10, -R20.reuse, UR4, RZ ;  /* 0x00000004140a7c10 */ /* 0x040fe2000fffe1ff */
[----:B------:R-:W-:Y:S01]  /*3bc0*/  FMUL.FTZ R8, R37, c[0x0][0x320] ;  /* 0x0000c80025087a20 */ /* 0x000fe20000410000 */
[----:B------:R-:W-:Y:S01]  /*3bd0*/  IADD3 R13, R13, -c[0x0][0x168], RZ ;  /* 0x80005a000d0d7a10 */ /* 0x000fe20007ffe0ff */
[----:B------:R-:W-:Y:S01]  /*3be0*/  STL [R1+0x38], R20 ;  /* 0x0000381401007387 */ /* 0x000fe20000100800 */
[----:B------:R-:W-:Y:S01]  /*3bf0*/  IADD3 R7, -R20, UR27, RZ ;  /* 0x0000001b14077c10 */ /* 0x000fe2000fffe1ff */
[----:B------:R-:W1:Y:S02]  /*3c00*/  MUFU.TANH R11, R11 ;  /* 0x0000000b000b7308 */ /* 0x000e640000002400 */
[----:B------:R-:W-:-:S02]  /*3c10*/  @P0 SHF.R.U32.HI R2, RZ, c[0x0][0x2cc], R6 ;  /* 0x0000b300ff020a19 */ /* 0x000fc40000011606 */
[----:B------:R-:W-:Y:S02]  /*3c20*/  PLOP3.LUT P0, PT, PT, PT, UP0, 0x40, 0x0 ;  /* 0x000000000000781c */ /* 0x000fe40003f0e808 */
[C---:B------:R-:W-:Y:S01]  /*3c30*/  IADD3 R6, R13.reuse, c[0x0][0x328], RZ ;  /* 0x0000ca000d067a10 */ /* 0x040fe20007ffe0ff */
[----:B------:R-:W2:Y:S01]  /*3c40*/  SHFL.IDX PT, R19, R2, RZ, 0x1c1f ;  /* 0x001c1fff02137589 */ /* 0x000ea200000e0000 */
[----:B------:R-:W2:Y:S01]  /*3c50*/  MUFU.TANH R8, R8 ;  /* 0x0000000800087308 */ /* 0x000ea20000002400 */
[----:B------:R-:W-:Y:S01]  /*3c60*/  IADD3 R13, R13, UR17, RZ ;  /* 0x000000110d0d7c10 */ /* 0x000fe2000fffe0ff */
[----:B-1----:R-:W-:-:S06]  /*3c70*/  FMUL.FTZ R12, R41, c[0x0][0x320] ;  /* 0x0000c800290c7a20 */ /* 0x002fcc0000410000 */
[----:B------:R-:W1:Y:S01]  /*3c80*/  MUFU.TANH R12, R12 ;  /* 0x0000000c000c7308 */ /* 0x000e620000002400 */
[--C-:B--2---:R-:W-:Y:S02]  /*3c90*/  IMAD.IADD R21, R6, 0x1, R19.reuse ;  /* 0x0000000106157824 */ /* 0x104fe400078e0213 */
[----:B------:R-:W-:-:S03]  /*3ca0*/  IMAD.IADD R20, R13, 0x1, R19 ;  /* 0x000000010d147824 */ /* 0x000fc600078e0213 */
[----:B------:R-:W-:Y:S01]  /*3cb0*/  IMNMX R21, R21, R10, PT ;  /* 0x0000000a15157217 */ /* 0x000fe20003800200 */
[----:B------:R-:W-:Y:S05]  /*3cc0*/  @P0 BRA `(.L_x_394) ;  /* 0x0000015000000947 */ /* 0x000fea0003800000 */
[----:B---34-:R-:W-:Y:S01]  /*3cd0*/  IMAD.U32 R22, RZ, RZ, UR9 ;  /* 0x00000009ff167e24 */ /* 0x018fe2000f8e00ff */
[----:B------:R-:W-:Y:S04]  /*3ce0*/  BSSY B0, `(.L_x_395) ;  /* 0x000000f000007945 */ /* 0x000fe80003800000 */
[----:B------:R-:W-:-:S04]  /*3cf0*/  IADD3 R22, R22, -c[0x0][0x168], R19 ;  /* 0x80005a0016167a10 */ /* 0x000fc80007ffe013 */
[----:B------:R-:W-:-:S13]  /*3d00*/  ISETP.GT.AND P0, PT, R22, -0x1, PT ;  /* 0xffffffff1600780c */ /* 0x000fda0003f04270 */
[----:B------:R-:W-:Y:S05]  /*3d10*/  @P0 BRA `(.L_x_396) ;  /* 0x0000007000000947 */ /* 0x000fea0003800000 */
[----:B------:R-:W-:Y:S01]  /*3d20*/  IMAD.MOV.U32 R19, RZ, RZ, c[0x0][0x32c] ;  /* 0x0000cb00ff137624 */ /* 0x000fe200078e00ff */
[----:B------:R-:W-:-:S04]  /*3d30*/  LOP3.LUT R22, RZ, R22, RZ, 0x33, !PT ;  /* 0x00000016ff167212 */ /* 0x000fc800078e33ff */
[----:B------:R-:W-:-:S13]  /*3d40*/  ISETP.NE.AND P0, PT, R19, 0x1, PT ;  /* 0x000000011300780c */ /* 0x000fda0003f05270 */
[----:B------:R-:W-:-:S05]  /*3d50*/  @P0 IMAD.HI.U32 R19, R22, c[0x0][0x330], RZ ;  /* 0x0000cc0016130a27 */ /* 0x000fca00078e00ff */
[----:B------:R-:W-:-:S04]  /*3d60*/  @P0 SHF.R.U32.HI R22, RZ, c[0x0][0x334], R19 ;  /* 0x0000cd00ff160a19 */ /* 0x000fc80000011613 */
[----:B------:R-:W-:Y:S01]  /*3d70*/  LOP3.LUT R22, RZ, R22, RZ, 0x33, !PT ;  /* 0x00000016ff167212 */ /* 0x000fe200078e33ff */
[----:B------:R-:W-:Y:S05]  /*3d80*/  BRA `(.L_x_397) ;  /* 0x0000004000007947 */ /* 0x000fea0003800000 */
.L_x_396:
[----:B------:R-:W-:-:S04]  /*3d90*/  MOV R19, c[0x0][0x32c] ;  /* 0x0000cb0000137a02 */ /* 0x000fc80000000f00 */
[----:B------:R-:W-:-:S13]  /*3da0*/  ISETP.NE.AND P0, PT, R19, 0x1, PT ;  /* 0x000000011300780c */ /* 0x000fda0003f05270 */
[----:B------:R-:W-:-:S05]  /*3db0*/  @P0 IMAD.HI.U32 R19, R22, c[0x0][0x330], RZ ;  /* 0x0000cc0016130a27 */ /* 0x000fca00078e00ff */
[----:B------:R-:W-:Y:S02]  /*3dc0*/  @P0 SHF.R.U32.HI R22, RZ, c[0x0][0x334], R19 ;  /* 0x0000cd00ff160a19 */ /* 0x000fe40000011613 */
.L_x_397:
[----:B------:R-:W-:Y:S05]  /*3dd0*/  BSYNC B0 ;  /* 0x0000000000007941 */ /* 0x000fea0003800000 */
.L_x_395:
[----:B------:R-:W-:-:S05]  /*3de0*/  IMAD R22, R22, c[0x0][0x32c], R7 ;  /* 0x0000cb0016167a24 */ /* 0x000fca00078e0207 */
[----:B------:R-:W-:Y:S02]  /*3df0*/  IADD3 R19, R22, c[0x0][0x32c], RZ ;  /* 0x0000cb0016137a10 */ /* 0x000fe40007ffe0ff */
[----:B------:R-:W-:Y:S02]  /*3e00*/  IMNMX R20, R20, R22, !PT ;  /* 0x0000001614147217 */ /* 0x000fe40007800200 */
[----:B------:R-:W-:Y:S02]  /*3e10*/  IMNMX R21, R21, R19, PT ;  /* 0x0000001315157217 */ /* 0x000fe40003800200 */
.L_x_394:
[----:B---34-:R-:W-:Y:S01]  /*3e20*/  UISETP.GE.AND UP0, UPT, UR27, 0x1, UPT ;  /* 0x000000011b00788c */ /* 0x018fe2000bf06270 */
[----:B------:R-:W-:Y:S01]  /*3e30*/  FMUL.FTZ R22, R42, c[0x0][0x320] ;  /* 0x0000c8002a167a20 */ /* 0x000fe20000410000 */
[----:B------:R-:W-:Y:S01]  /*3e40*/  UISETP.GE.AND UP6, UPT, UR27, 0x12, UPT ;  /* 0x000000121b00788c */ /* 0x000fe2000bfc6270 */
[----:B------:R-:W-:Y:S01]  /*3e50*/  FMUL.FTZ R24, R46, c[0x0][0x320] ;  /* 0x0000c8002e187a20 */ /* 0x000fe20000410000 */
[----:B------:R-:W-:Y:S01]  /*3e60*/  UP2UR UR30, UPR, URZ, 0x1 ;  /* 0x000000013f1e7883 */ /* 0x000fe20008000000 */
[----:B------:R-:W-:Y:S01]  /*3e70*/  FMUL.FTZ R55, R55, c[0x0][0x320] ;  /* 0x0000c80037377a20 */ /* 0x000fe20000410000 */
[----:B------:R-:W-:Y:S01]  /*3e80*/  PLOP3.LUT P0, PT, PT, PT, UP0, 0x40, 0x0 ;  /* 0x000000000000781c */ /* 0x000fe20003f0e808 */
[----:B------:R-:W-:Y:S01]  /*3e90*/  UISETP.GE.AND UP0, UPT, UR27, 0x2, UPT ;  /* 0x000000021b00788c */ /* 0x000fe2000bf06270 */
[----:B------:R-:W-:Y:S01]  /*3ea0*/  FMUL.FTZ R50, R50, c[0x0][0x320] ;  /* 0x0000c80032327a20 */ /* 0x000fe20000410000 */
[----:B------:R-:W-:Y:S01]  /*3eb0*/  UISETP.GE.AND UP5, UPT, UR27, 0x19, UPT ;  /* 0x000000191b00788c */ /* 0x000fe2000bfa6270 */
[----:B------:R-:W-:Y:S01]  /*3ec0*/  ISETP.GT.AND P0, PT, R20, RZ, P0 ;  /* 0x000000ff1400720c */ /* 0x000fe20000704270 */
[----:B------:R-:W-:Y:S01]  /*3ed0*/  UP2UR UR29, UPR, URZ, 0x1 ;  /* 0x000000013f1d7883 */ /* 0x000fe20008000000 */
[----:B------:R-:W-:Y:S01]  /*3ee0*/  FMUL.FTZ R51, R51, c[0x0][0x320] ;  /* 0x0000c80033337a20 */ /* 0x000fe20000410000 */
[----:B------:R-:W-:Y:S01]  /*3ef0*/  UISETP.GE.AND UP4, UPT, UR27, 0x1a, UPT ;  /* 0x0000001a1b00788c */ /* 0x000fe2000bf86270 */
[----:B------:R-:W-:Y:S01]  /*3f00*/  ISETP.LT.OR P0, PT, R21, 0x1, P0 ;  /* 0x000000011500780c */ /* 0x000fe20000701670 */
[----:B------:R-:W-:Y:S01]  /*3f10*/  UISETP.GE.AND UP3, UPT, UR27, 0x21, UPT ;  /* 0x000000211b00788c */ /* 0x000fe2000bf66270 */
[----:B------:R-:W-:Y:S01]  /*3f20*/  FMUL.FTZ R43, R43, c[0x0][0x320] ;  /* 0x0000c8002b2b7a20 */ /* 0x000fe20000410000 */
[----:B------:R-:W-:Y:S01]  /*3f30*/  UISETP.GE.AND UP2, UPT, UR27, 0x22, UPT ;  /* 0x000000221b00788c */ /* 0x000fe2000bf46270 */
[----:B------:R-:W-:Y:S01]  /*3f40*/  FSEL R19, R0, -INF , !P0 ;  /* 0xff80000000137808 */ /* 0x000fe20004000000 */
[----:B------:R-:W-:Y:S01]  /*3f50*/  UISETP.GE.AND UP1, UPT, UR27, 0x29, UPT ;  /* 0x000000291b00788c */ /* 0x000fe2000bf26270 */
[----:B------:R-:W-:Y:S01]  /*3f60*/  PLOP3.LUT P0, PT, PT, PT, UP0, 0x40, 0x0 ;  /* 0x000000000000781c */ /* 0x000fe20003f0e808 */
[----:B------:R-:W-:Y:S01]  /*3f70*/  UISETP.GE.AND UP0, UPT, UR27, 0x9, UPT ;  /* 0x000000091b00788c */ /* 0x000fe2000bf06270 */
[----:B------:R-:W-:Y:S01]  /*3f80*/  FMUL.FTZ R0, R39, c[0x0][0x320] ;  /* 0x0000c80027007a20 */ /* 0x000fe20000410000 */
[----:B------:R-:W-:Y:S01]  /*3f90*/  UP2UR UR31, UPR, URZ, 0x40 ;  /* 0x000000403f1f7883 */ /* 0x000fe20008000000 */
[----:B------:R-:W-:Y:S01]  /*3fa0*/  ISETP.GT.AND P0, PT, R20, 0x1, P0 ;  /* 0x000000011400780c */ /* 0x000fe20000704270 */
[----:B------:R-:W-:Y:S01]  /*3fb0*/  UP2UR UR28, UPR, URZ, 0x1 ;  /* 0x000000013f1c7883 */ /* 0x000fe20008000000 */
[----:B------:R-:W-:Y:S01]  /*3fc0*/  FMUL.FTZ R54, R54, c[0x0][0x320] ;  /* 0x0000c80036367a20 */ /* 0x000fe20000410000 */
[----:B------:R2:W3:Y:S01]  /*3fd0*/  MUFU.TANH R159, R55 ;  /* 0x00000037009f7308 */ /* 0x0004e20000002400 */
[----:B------:R-:W-:Y:S01]  /*3fe0*/  ISETP.LT.OR P0, PT, R21, 0x2, P0 ;  /* 0x000000021500780c */ /* 0x000fe20000701670 */
[----:B------:R-:W-:-:S03]  /*3ff0*/  FMUL.FTZ R47, R47, c[0x0][0x320] ;  /* 0x0000c8002f2f7a20 */ /* 0x000fc60000410000 */
[----:B------:R-:W-:Y:S02]  /*4000*/  FSEL R18, R18, -INF , !P0 ;  /* 0xff80000012127808 */ /* 0x000fe40004000000 */
[----:B------:R-:W-:Y:S01]  /*4010*/  PLOP3.LUT P0, PT, PT, PT, UP0, 0x40, 0x0 ;  /* 0x000000000000781c */ /* 0x000fe20003f0e808 */
[----:B------:R-:W-:Y:S01]  /*4020*/  UISETP.GE.AND UP0, UPT, UR27, 0xa, UPT ;  /* 0x0000000a1b00788c */ /* 0x000fe2000bf06270 */
[----:B------:R-:W4:Y:S02]  /*4030*/  MUFU.TANH R0, R0 ;  /* 0x0000000000007308 */ /* 0x000f240000002400 */
[----:B------:R-:W-:Y:S01]  /*4040*/  ISETP.GT.AND P0, PT, R20, 0x8, P0 ;  /* 0x000000081400780c */ /* 0x000fe20000704270 */
[----:B------:R-:W-:-:S03]  /*4050*/  UP2UR UR5, UPR, URZ, 0x1 ;  /* 0x000000013f057883 */ /* 0x000fc60008000000 */
[----:B------:R-:W-:Y:S02]  /*4060*/  ISETP.LT.OR P0, PT, R21, 0x9, P0 ;  /* 0x000000091500780c */ /* 0x000fe40000701670 */
[----:B------:R2:W1:Y:S02]  /*4070*/  MUFU.TANH R158, R50 ;  /* 0x00000032009e7308 */ /* 0x0004640000002400 */
[----:B------:R-:W-:Y:S02]  /*4080*/  FSEL R17, R17, -INF , !P0 ;  /* 0xff80000011117808 */ /* 0x000fe40004000000 */
[----:B------:R-:W-:Y:S01]  /*4090*/  PLOP3.LUT P0, PT, PT, PT, UP0, 0x40, 0x0 ;  /* 0x000000000000781c */ /* 0x000fe20003f0e808 */
[----:B------:R-:W-:-:S03]  /*40a0*/  UISETP.GE.AND UP0, UPT, UR27, 0x11, UPT ;  /* 0x000000111b00788c */ /* 0x000fc6000bf06270 */
[----:B------:R-:W-:Y:S01]  /*40b0*/  ISETP.GT.AND P0, PT, R20, 0x9, P0 ;  /* 0x000000091400780c */ /* 0x000fe20000704270 */
[----:B------:R-:W-:Y:S01]  /*40c0*/  UP2UR UR4, UPR, URZ, 0x1 ;  /* 0x000000013f047883 */ /* 0x000fe20008000000 */
[----:B------:R2:W1:Y:S02]  /*40d0*/  MUFU.TANH R157, R51 ;  /* 0x00000033009d7308 */ /* 0x0004640000002400 */
[----:B------:R-:W-:-:S04]  /*40e0*/  ISETP.LT.OR P0, PT, R21, 0xa, P0 ;  /* 0x0000000a1500780c */ /* 0x000fc80000701670 */
[----:B------:R-:W-:Y:S02]  /*40f0*/  FSEL R16, R16, -INF , !P0 ;  /* 0xff80000010107808 */ /* 0x000fe40004000000 */
[----:B------:R-:W-:Y:S01]  /*4100*/  PLOP3.LUT P0, PT, PT, PT, UP0, 0x40, 0x0 ;  /* 0x000000000000781c */ /* 0x000fe20003f0e808 */
[----:B------:R-:W-:Y:S01]  /*4110*/  UISETP.GE.AND UP0, UPT, UR27, 0x2a, UPT ;  /* 0x0000002a1b00788c */ /* 0x000fe2000bf06270 */
[----:B------:R-:W1:Y:S02]  /*4120*/  MUFU.TANH R22, R22 ;  /* 0x0000001600167308 */ /* 0x000e640000002400 */
[----:B------:R-:W-:-:S04]  /*4130*/  ISETP.GT.AND P0, PT, R20, 0x10, P0 ;  /* 0x000000101400780c */ /* 0x000fc80000704270 */
[----:B------:R-:W-:Y:S02]  /*4140*/  ISETP.LT.OR P0, PT, R21, 0x11, P0 ;  /* 0x000000111500780c */ /* 0x000fe40000701670 */
[----:B------:R-:W1:Y:S02]  /*4150*/  MUFU.TANH R24, R24 ;  /* 0x0000001800187308 */ /* 0x000e640000002400 */
[----:B------:R-:W-:Y:S02]  /*4160*/  FSEL R14, R14, -INF , !P0 ;  /* 0xff8000000e0e7808 */ /* 0x000fe40004000000 */
[----:B------:R-:W-:Y:S01]  /*4170*/  PLOP3.LUT P0, PT, PT, PT, UP6, 0x40, 0x0 ;  /* 0x000000000000781c */ /* 0x000fe20003f0e868 */
[----:B------:R-:W-:-:S03]  /*4180*/  UISETP.NE.AND UP6, UPT, UR12, URZ, UPT ;  /* 0x0000003f0c00728c */ /* 0x000fc6000bfc5270 */
[----:B------:R-:W-:Y:S01]  /*4190*/  ISETP.GT.AND P0, PT, R20, 0x11, P0 ;  /* 0x000000111400780c */ /* 0x000fe20000704270 */
[----:B------:R2:W1:Y:S03]  /*41a0*/  MUFU.TANH R170, R43 ;  /* 0x0000002b00aa7308 */ /* 0x0004660000002400 */
[----:B------:R-:W-:-:S04]  /*41b0*/  ISETP.LT.OR P0, PT, R21, 0x12, P0 ;  /* 0x000000121500780c */ /* 0x000fc80000701670 */
[----:B-1----:R-:W-:Y:S01]  /*41c0*/  FSEL R12, R12, -INF , !P0 ;  /* 0xff8000000c0c7808 */ /* 0x002fe20004000000 */
[----:B------:R2:W1:Y:S01]  /*41d0*/  MUFU.TANH R168, R54 ;  /* 0x0000003600a87308 */ /* 0x0004620000002400 */
[----:B------:R-:W-:-:S04]  /*41e0*/  PLOP3.LUT P0, PT, PT, PT, UP5, 0x40, 0x0 ;  /* 0x000000000000781c */ /* 0x000fc80003f0e858 */
[----:B------:R-:W-:-:S04]  /*41f0*/  ISETP.GT.AND P0, PT, R20, 0x18, P0 ;  /* 0x000000181400780c */ /* 0x000fc80000704270 */
[----:B------:R-:W-:-:S04]  /*4200*/  ISETP.LT.OR P0, PT, R21, 0x19, P0 ;  /* 0x000000191500780c */ /* 0x000fc80000701670 */
[----:B------:R-:W-:Y:S02]  /*4210*/  FSEL R11, R11, -INF , !P0 ;  /* 0xff8000000b0b7808 */ /* 0x000fe40004000000 */
        /* <DEDUP_REMOVED lines=17> */
[----:B------:R-:W-:Y:S02]  /*4330*/  ISETP.GT.AND P0, PT, R20, 0x29, P0 ;  /* 0x000000291400780c */ /* 0x000fe40000704270 */
[----:B------:R-:W1:Y:S02]  /*4340*/  SHFL.IDX PT, R20, R2, 0x1, 0x1c1f ;  /* 0x003c1f0002147f89 */ /* 0x000e6400000e0000 */
[----:B------:R-:W-:Y:S01]  /*4350*/  ISETP.LT.OR P0, PT, R21, 0x2a, P0 ;  /* 0x0000002a1500780c */ /* 0x000fe20000701670 */
[----:B------:R-:W-:-:S03]  /*4360*/  FMUL.FTZ R21, R38, c[0x0][0x320] ;  /* 0x0000c80026157a20 */ /* 0x000fc60000410000 */
[----:B------:R-:W-:Y:S02]  /*4370*/  FSEL R124, R124, -INF , !P0 ;  /* 0xff8000007c7c7808 */ /* 0x000fe40004000000 */
[----:B------:R-:W-:Y:S01]  /*4380*/  PLOP3.LUT P0, PT, PT, PT, UP6, 0x40, 0x0 ;  /* 0x000000000000781c */ /* 0x000fe20003f0e868 */
[----:B------:R-:W2:Y:S01]  /*4390*/  MUFU.TANH R21, R21 ;  /* 0x0000001500157308 */ /* 0x000ea20000002400 */
[----:B------:R-:W-:Y:S01]  /*43a0*/  UISETP.NE.AND UP6, UPT, UR31, URZ, UPT ;  /* 0x0000003f1f00728c */ /* 0x000fe2000bfc5270 */
[----:B-1----:R-:W-:-:S06]  /*43b0*/  IMAD.IADD R2, R6, 0x1, R20 ;  /* 0x0000000106027824 */ /* 0x002fcc00078e0214 */
[----:B------:R1:W1:Y:S01]  /*43c0*/  MUFU.TANH R6, R47 ;  /* 0x0000002f00067308 */ /* 0x0002620000002400 */
[----:B------:R-:W-:Y:S01]  /*43d0*/  IMAD.IADD R23, R13, 0x1, R20 ;  /* 0x000000010d177824 */ /* 0x000fe200078e0214 */
[----:B------:R-:W-:Y:S02]  /*43e0*/  IMNMX R2, R2, R10, PT ;  /* 0x0000000a02027217 */ /* 0x000fe40003800200 */
[----:B------:R-:W-:Y:S05]  /*43f0*/  @P0 BRA `(.L_x_398) ;  /* 0x0000015000000947 */ /* 0x000fea0003800000 */
[----:B--234-:R-:W-:Y:S01]  /*4400*/  IMAD.U32 R10, RZ, RZ, UR9 ;  /* 0x00000009ff0a7e24 */ /* 0x01cfe2000f8e00ff */
        /* <DEDUP_REMOVED lines=11> */
.L_x_400:
[----:B------:R-:W-:-:S04]  /*44c0*/  MOV R10, c[0x0][0x32c] ;  /* 0x0000cb00000a7a02 */ /* 0x000fc80000000f00 */
[----:B------:R-:W-:-:S13]  /*44d0*/  ISETP.NE.AND P0, PT, R10, 0x1, PT ;  /* 0x000000010a00780c */ /* 0x000fda0003f05270 */
[----:B------:R-:W-:-:S05]  /*44e0*/  @P0 IMAD.HI.U32 R10, R20, c[0x0][0x330], RZ ;  /* 0x0000cc00140a0a27 */ /* 0x000fca00078e00ff */
[----:B------:R-:W-:Y:S02]  /*44f0*/  @P0 SHF.R.U32.HI R20, RZ, c[0x0][0x334], R10 ;  /* 0x0000cd00ff140a19 */ /* 0x000fe4000001160a */
.L_x_401:
[----:B------:R-:W-:Y:S05]  /*4500*/  BSYNC B0 ;  /* 0x0000000000007941 */ /* 0x000fea0003800000 */
.L_x_399:
[----:B------:R-:W-:-:S05]  /*4510*/  IMAD R20, R20, c[0x0][0x32c], R7 ;  /* 0x0000cb0014147a24 */ /* 0x000fca00078e0207 */
[----:B------:R-:W-:Y:S02]  /*4520*/  IADD3 R7, R20, c[0x0][0x32c], RZ ;  /* 0x0000cb0014077a10 */ /* 0x000fe40007ffe0ff */
[----:B------:R-:W-:Y:S02]  /*4530*/  IMNMX R23, R23, R20, !PT ;  /* 0x0000001417177217 */ /* 0x000fe40007800200 */
[----:B------:R-:W-:Y:S02]  /*4540*/  IMNMX R2, R2, R7, PT ;  /* 0x0000000702027217 */ /* 0x000fe40003800200 */
.L_x_398:
[----:B--234-:R-:W-:Y:S01]  /*4550*/  UP2UR UR27, UPR, URZ, 0x10 ;  /* 0x000000103f1b7883 */ /* 0x01cfe20008000000 */
[----:B------:R-:W-:Y:S01]  /*4560*/  IMAD.SHL.U32 R252, R5, 0x2, RZ ;  /* 0x0000000205fc7824 */ /* 0x000fe200078e00ff */
[----:B------:R-:W-:Y:S02]  /*4570*/  UISETP.NE.AND UP4, UPT, UR30, URZ, UPT ;  /* 0x0000003f1e00728c */ /* 0x000fe4000bf85270 */
[----:B------:R-:W-:Y:S01]  /*4580*/  UP2UR UR30, UPR, URZ, 0x8 ;  /* 0x000000083f1e7883 */ /* 0x000fe20008000000 */
[--C-:B------:R-:W-:Y:S01]  /*4590*/  IMAD R250, R4, 0x2, R252.reuse ;  /* 0x0000000204fa7824 */ /* 0x100fe200078e02fc */
[----:B------:R-:W-:Y:S01]  /*45a0*/  UISETP.NE.AND UP3, UPT, UR29, URZ, UPT ;  /* 0x0000003f1d00728c */ /* 0x000fe2000bf65270 */
[----:B------:R-:W-:Y:S01]  /*45b0*/  LDSM.16.MT88.4 R136, [R252+0x100] ;  /* 0x00010000fc88783b */ /* 0x000fe20000004200 */
[----:B------:R-:W-:Y:S01]  /*45c0*/  PLOP3.LUT P0, PT, PT, PT, UP4, 0x40, 0x0 ;  /* 0x000000000000781c */ /* 0x000fe20003f0e848 */
[----:B------:R-:W-:Y:S01]  /*45d0*/  UP2UR UR29, UPR, URZ, 0x4 ;  /* 0x000000043f1d7883 */ /* 0x000fe20008000000 */
[----:B------:R-:W-:Y:S01]  /*45e0*/  IMAD R249, R3, 0x2, R252 ;  /* 0x0000000203f97824 */ /* 0x000fe200078e02fc */
[----:B------:R-:W-:Y:S01]  /*45f0*/  UISETP.NE.AND UP2, UPT, UR28, URZ, UPT ;  /* 0x0000003f1c00728c */ /* 0x000fe2000bf45270 */
[----:B------:R-:W-:Y:S01]  /*4600*/  ISETP.GT.AND P0, PT, R23, RZ, P0 ;  /* 0x000000ff1700720c */ /* 0x000fe20000704270 */
[----:B------:R-:W-:Y:S01]  /*4610*/  UP2UR UR28, UPR, URZ, 0x2 ;  /* 0x000000023f1c7883 */ /* 0x000fe20008000000 */
[----:B------:R-:W-:Y:S01]  /*4620*/  IMAD R248, R3, 0x2, R250 ;  /* 0x0000000203f87824 */ /* 0x000fe200078e02fa */
[----:B------:R-:W-:Y:S01]  /*4630*/  UISETP.NE.AND UP1, UPT, UR5, URZ, UPT ;  /* 0x0000003f0500728c */ /* 0x000fe2000bf25270 */
[----:B------:R-:W-:Y:S01]  /*4640*/  ISETP.LT.OR P0, PT, R2, 0x1, P0 ;  /* 0x000000010200780c */ /* 0x000fe20000701670 */
[----:B------:R-:W-:Y:S01]  /*4650*/  UP2UR UR5, UPR, URZ, 0x1 ;  /* 0x000000013f057883 */ /* 0x000fe20008000000 */
[----:B------:R-:W-:Y:S01]  /*4660*/  LDSM.16.MT88.4 R40, [R252+0x1900] ;  /* 0x00190000fc28783b */ /* 0x000fe20000004200 */
[----:B------:R-:W-:Y:S01]  /*4670*/  UISETP.NE.AND UP0, UPT, UR4, URZ, UPT ;  /* 0x0000003f0400728c */ /* 0x000fe2000bf05270 */
[----:B------:R-:W-:Y:S01]  /*4680*/  FSEL R20, R9, -INF , !P0 ;  /* 0xff80000009147808 */ /* 0x000fe20004000000 */
[----:B------:R-:W-:Y:S01]  /*4690*/  UISETP.NE.AND UP4, UPT, UR27, URZ, UPT ;  /* 0x0000003f1b00728c */ /* 0x000fe2000bf85270 */
[----:B------:R-:W-:Y:S01]  /*46a0*/  PLOP3.LUT P0, PT, PT, PT, UP3, 0x40, 0x0 ;  /* 0x000000000000781c */ /* 0x000fe20003f0e838 */
[----:B------:R-:W-:Y:S01]  /*46b0*/  UISETP.NE.AND UP3, UPT, UR30, URZ, UPT ;  /* 0x0000003f1e00728c */ /* 0x000fe2000bf65270 */
[----:B------:R-:W-:Y:S01]  /*46c0*/  LDSM.16.MT88.4 R56, [R249+0x1900] ;  /* 0x00190000f938783b */ /* 0x000fe20000004200 */
[----:B------:R-:W-:Y:S01]  /*46d0*/  UIADD3 UR24, UR24, -0x2, URZ ;  /* 0xfffffffe18187890 */ /* 0x000fe2000fffe03f */
[----:B------:R-:W-:-:S02]  /*46e0*/  ISETP.GT.AND P0, PT, R23, 0x1, P0 ;  /* 0x000000011700780c */ /* 0x000fc40000704270 */
[----:B------:R-:W-:Y:S02]  /*46f0*/  LDSM.16.MT88.4 R48, [R250+0x1900] ;  /* 0x00190000fa30783b */ /* 0x000fe40000004200 */
[----:B------:R-:W-:Y:S02]  /*4700*/  ISETP.LT.OR P0, PT, R2, 0x2, P0 ;  /* 0x000000020200780c */ /* 0x000fe40000701670 */
[----:B------:R-:W-:Y:S02]  /*4710*/  LDSM.16.MT88.4 R88, [R249+0x3100] ;  /* 0x00310000f958783b */ /* 0x000fe40000004200 */
[----:B------:R-:W-:Y:S02]  /*4720*/  FSEL R15, R15, -INF , !P0 ;  /* 0xff8000000f0f7808 */ /* 0x000fe40004000000 */
[----:B------:R-:W-:Y:S01]  /*4730*/  PLOP3.LUT P0, PT, PT, PT, UP2, 0x40, 0x0 ;  /* 0x000000000000781c */ /* 0x000fe20003f0e828 */
[----:B------:R-:W-:Y:S01]  /*4740*/  UISETP.NE.AND UP2, UPT, UR29, URZ, UPT ;  /* 0x0000003f1d00728c */ /* 0x000fe2000bf45270 */
[----:B-----5:R-:W-:Y:S02]  /*4750*/  LDSM.16.MT88.4 R64, [R248+0x1900] ;  /* 0x00190000f840783b */ /* 0x020fe40000004200 */
[----:B------:R-:W-:-:S02]  /*4760*/  ISETP.GT.AND P0, PT, R23, 0x8, P0 ;  /* 0x000000081700780c */ /* 0x000fc40000704270 */
[----:B------:R-:W-:Y:S02]  /*4770*/  LDSM.16.MT88.4 R104, [R252+0x4900] ;  /* 0x00490000fc68783b */ /* 0x000fe40000004200 */
[----:B------:R-:W-:Y:S02]  /*4780*/  ISETP.LT.OR P0, PT, R2, 0x9, P0 ;  /* 0x000000090200780c */ /* 0x000fe40000701670 */
[----:B------:R-:W-:Y:S02]  /*4790*/  LDSM.16.MT88.4 R96, [R248+0x3100] ;  /* 0x00310000f860783b */ /* 0x000fe40000004200 */
[----:B------:R-:W-:Y:S02]  /*47a0*/  FSEL R13, R24, -INF , !P0 ;  /* 0xff800000180d7808 */ /* 0x000fe40004000000 */
[----:B------:R-:W-:Y:S01]  /*47b0*/  PLOP3.LUT P0, PT, PT, PT, UP1, 0x40, 0x0 ;  /* 0x000000000000781c */ /* 0x000fe20003f0e818 */
[----:B------:R-:W-:Y:S01]  /*47c0*/  UISETP.NE.AND UP1, UPT, UR28, URZ, UPT ;  /* 0x0000003f1c00728c */ /* 0x000fe2000bf25270 */
[----:B------:R-:W-:Y:S02]  /*47d0*/  LDSM.16.MT88.4 R112, [R250+0x4900] ;  /* 0x00490000fa70783b */ /* 0x000fe40000004200 */
[----:B------:R-:W-:-:S02]  /*47e0*/  ISETP.GT.AND P0, PT, R23, 0x9, P0 ;  /* 0x000000091700780c */ /* 0x000fc40000704270 */
[----:B------:R-:W-:Y:S02]  /*47f0*/  LDSM.16.MT88.4 R32, [R248+0x100] ;  /* 0x00010000f820783b */ /* 0x000fe40000004200 */
[----:B------:R-:W-:Y:S02]  /*4800*/  ISETP.LT.OR P0, PT, R2, 0xa, P0 ;  /* 0x0000000a0200780c */ /* 0x000fe40000701670 */
[----:B------:R-:W-:Y:S02]  /*4810*/  LDSM.16.MT88.4 R80, [R250+0x3100] ;  /* 0x00310000fa50783b */ /* 0x000fe40000004200 */
[----:B-1----:R-:W-:Y:S02]  /*4820*/  FSEL R10, R6, -INF , !P0 ;  /* 0xff800000060a7808 */ /* 0x002fe40004000000 */
[----:B------:R-:W-:Y:S01]  /*4830*/  PLOP3.LUT P0, PT, PT, PT, UP0, 0x40, 0x0 ;  /* 0x000000000000781c */ /* 0x000fe20003f0e808 */
[----:B------:R-:W-:Y:S01]  /*4840*/  UISETP.NE.AND UP0, UPT, UR5, URZ, UPT ;  /* 0x0000003f0500728c */ /* 0x000fe2000bf05270 */
[----:B------:R-:W-:Y:S02]  /*4850*/  LDSM.16.MT88.4 R152, [R249+0x100] ;  /* 0x00010000f998783b */ /* 0x000fe40000004200 */
[----:B------:R-:W-:Y:S01]  /*4860*/  ISETP.GT.AND P0, PT, R23, 0x10, P0 ;  /* 0x000000101700780c */ /* 0x000fe20000704270 */
[----:B------:R-:W-:Y:S01]  /*4870*/  ULDC.64 UR4, c[0x0][0x2c8] ;  /* 0x0000b20000047ab9 */ /* 0x000fe20000000a00 */
[----:B------:R-:W-:Y:S01]  /*4880*/  LDSM.16.MT88.4 R144, [R250+0x100] ;  /* 0x00010000fa90783b */ /* 0x000fe20000004200 */
[----:B------:R-:W-:Y:S01]  /*4890*/  UIMAD.WIDE.U32 UR28, UR26, UR4, URZ ;  /* 0x000000041a1c72a5 */ /* 0x000fe2000f8e003f */
[----:B------:R-:W-:-:S02]  /*48a0*/  ISETP.LT.OR P0, PT, R2, 0x11, P0 ;  /* 0x000000110200780c */ /* 0x000fc40000701670 */
[----:B------:R-:W-:Y:S02]  /*48b0*/  LDSM.16.MT88.4 R72, [R252+0x3100] ;  /* 0x00310000fc48783b */ /* 0x000fe40000004200 */
[----:B------:R-:W-:Y:S02]  /*48c0*/  FSEL R9, R22, -INF , !P0 ;  /* 0xff80000016097808 */ /* 0x000fe40004000000 */
[----:B------:R-:W-:Y:S01]  /*48d0*/  PLOP3.LUT P0, PT, PT, PT, UP6, 0x40, 0x0 ;  /* 0x000000000000781c */ /* 0x000fe20003f0e868 */
[----:B------:R-:W-:Y:S01]  /*48e0*/  LDSM.16.MT88.4 R24, [R250+0x900] ;  /* 0x00090000fa18783b */ /* 0x000fe20000004200 */
[----:B------:R-:W-:Y:S02]  /*48f0*/  UISETP.NE.AND UP6, UPT, UR12, URZ, UPT ;  /* 0x0000003f0c00728c */ /* 0x000fe4000bfc5270 */
[----:B------:R-:W-:-:S04]  /*4900*/  ISETP.GT.AND P0, PT, R23, 0x11, P0 ;  /* 0x000000111700780c */ /* 0x000fc80000704270 */
[----:B------:R-:W-:-:S04]  /*4910*/  ISETP.LT.OR P0, PT, R2, 0x12, P0 ;  /* 0x000000120200780c */ /* 0x000fc80000701670 */
[----:B------:R-:W-:Y:S02]  /*4920*/  FSEL R170, R170, -INF , !P0 ;  /* 0xff800000aaaa7808 */ /* 0x000fe40004000000 */
[----:B------:R-:W-:Y:S01]  /*4930*/  PLOP3.LUT P0, PT, PT, PT, UP5, 0x40, 0x0 ;  /* 0x000000000000781c */ /* 0x000fe20003f0e858 */
[----:B------:R-:W-:-:S03]  /*4940*/  UISETP.NE.AND UP5, UPT, UR13, URZ, UPT ;  /* 0x0000003f0d00728c */ /* 0x000fc6000bfa5270 */
[----:B------:R-:W-:-:S04]  /*4950*/  ISETP.GT.AND P0, PT, R23, 0x18, P0 ;  /* 0x000000181700780c */ /* 0x000fc80000704270 */
[----:B------:R-:W-:-:S04]  /*4960*/  ISETP.LT.OR P0, PT, R2, 0x19, P0 ;  /* 0x000000190200780c */ /* 0x000fc80000701670 */
[----:B------:R-:W-:Y:S01]  /*4970*/  FSEL R7, R21, -INF , !P0 ;  /* 0xff80000015077808 */ /* 0x000fe20004000000 */
[----:B------:R-:W-:Y:S01]  /*4980*/  @UP5 UMOV UR27, UR29 ;  /* 0x0000001d001b5c82 */ /* 0x000fe20008000000 */
[----:B------:R-:W-:Y:S01]  /*4990*/  PLOP3.LUT P0, PT, PT, PT, UP4, 0x40, 0x0 ;  /* 0x000000000000781c */ /* 0x000fe20003f0e848 */
[----:B------:R-:W-:Y:S01]  /*49a0*/  @UP5 USHF.R.U32.HI UR26, URZ, UR5, UR27 ;  /* 0x000000053f1a5299 */ /* 0x000fe2000801161b */
[----:B------:R-:W-:Y:S02]  /*49b0*/  FMNMX.FTZ R21, R20, R15, !PT ;  /* 0x0000000f14157209 */ /* 0x000fe40007810000 */
[----:B------:R-:W-:Y:S01]  /*49c0*/  ISETP.GT.AND P0, PT, R23, 0x19, P0 ;  /* 0x000000191700780c */ /* 0x000fe20000704270 */
[----:B------:R-:W-:Y:S01]  /*49d0*/  UIADD3 UR4, UR25, UR26, URZ ;  /* 0x0000001a19047290 */ /* 0x000fe2000fffe03f */
[----:B------:R-:W-:Y:S02]  /*49e0*/  FMNMX.FTZ R21, R13, R21, !PT ;  /* 0x000000150d157209 */ /* 0x000fe40007810000 */
[----:B------:R-:W-:Y:S01]  /*49f0*/  ISETP.LT.OR P0, PT, R2, 0x1a, P0 ;  /* 0x0000001a0200780c */ /* 0x000fe20000701670 */
[----:B------:R-:W-:Y:S01]  /*4a00*/  ULDC UR25, c[0x0][0x328] ;  /* 0x0000ca0000197ab9 */ /* 0x000fe20000000800 */
[----:B------:R-:W-:Y:S01]  /*4a10*/  FMNMX.FTZ R21, R10, R21, !PT ;  /* 0x000000150a157209 */ /* 0x000fe20007810000 */
[----:B------:R-:W-:Y:S01]  /*4a20*/  UIADD3 UR25, UR4, UR25, URZ ;  /* 0x0000001904197290 */ /* 0x000fe2000fffe03f */
[----:B------:R-:W-:-:S02]  /*4a30*/  FSEL R6, R0, -INF , !P0 ;  /* 0xff80000000067808 */ /* 0x000fc40004000000 */
[----:B------:R-:W-:Y:S02]  /*4a40*/  PLOP3.LUT P0, PT, PT, PT, UP3, 0x40, 0x0 ;  /* 0x000000000000781c */ /* 0x000fe40003f0e838 */
[----:B------:R-:W-:Y:S02]  /*4a50*/  FMNMX.FTZ R0, R19, R18, !PT ;  /* 0x0000001213007209 */ /* 0x000fe40007810000 */
[----:B------:R-:W-:Y:S02]  /*4a60*/  ISETP.GT.AND P0, PT, R23, 0x20, P0 ;  /* 0x000000201700780c */ /* 0x000fe40000704270 */
[----:B------:R-:W-:Y:S02]  /*4a70*/  FMNMX.FTZ R0, R17, R0, !PT ;  /* 0x0000000011007209 */ /* 0x000fe40007810000 */
[----:B------:R-:W-:Y:S02]  /*4a80*/  ISETP.LT.OR P0, PT, R2, 0x21, P0 ;  /* 0x000000210200780c */ /* 0x000fe40000701670 */
[----:B------:R-:W-:-:S02]  /*4a90*/  FMNMX.FTZ R0, R16, R0, !PT ;  /* 0x0000000010007209 */ /* 0x000fc40007810000 */
[----:B------:R-:W-:Y:S02]  /*4aa0*/  FSEL R168, R168, -INF , !P0 ;  /* 0xff800000a8a87808 */ /* 0x000fe40004000000 */
[----:B------:R-:W-:Y:S02]  /*4ab0*/  PLOP3.LUT P0, PT, PT, PT, UP2, 0x40, 0x0 ;  /* 0x000000000000781c */ /* 0x000fe40003f0e828 */
[----:B------:R-:W-:Y:S02]  /*4ac0*/  FMNMX.FTZ R0, R14, R0, !PT ;  /* 0x000000000e007209 */ /* 0x000fe40007810000 */
[----:B------:R-:W-:Y:S02]  /*4ad0*/  ISETP.GT.AND P0, PT, R23, 0x21, P0 ;  /* 0x000000211700780c */ /* 0x000fe40000704270 */
[----:B------:R-:W-:Y:S02]  /*4ae0*/  FMNMX.FTZ R0, R12, R0, !PT ;  /* 0x000000000c007209 */ /* 0x000fe40007810000 */
[----:B------:R-:W-:-:S02]  /*4af0*/  ISETP.LT.OR P0, PT, R2, 0x22, P0 ;  /* 0x000000220200780c */ /* 0x000fc40000701670 */
[----:B------:R-:W-:Y:S02]  /*4b00*/  FMNMX.FTZ R0, R11, R0, !PT ;  /* 0x000000000b007209 */ /* 0x000fe40007810000 */
[----:B------:R-:W-:Y:S02]  /*4b10*/  FSEL R159, R159, -INF , !P0 ;  /* 0xff8000009f9f7808 */ /* 0x000fe40004000000 */
[----:B------:R-:W-:Y:S02]  /*4b20*/  PLOP3.LUT P0, PT, PT, PT, UP1, 0x40, 0x0 ;  /* 0x000000000000781c */ /* 0x000fe40003f0e818 */
[----:B------:R-:W-:Y:S02]  /*4b30*/  FMNMX.FTZ R0, R8, R0, !PT ;  /* 0x0000000008007209 */ /* 0x000fe40007810000 */
[----:B------:R-:W-:Y:S02]  /*4b40*/  ISETP.GT.AND P0, PT, R23, 0x28, P0 ;  /* 0x000000281700780c */ /* 0x000fe40000704270 */
[----:B------:R-:W-:-:S02]  /*4b50*/  FMNMX.FTZ R0, R127, R0, !PT ;  /* 0x000000007f007209 */ /* 0x000fc40007810000 */
[----:B------:R-:W-:Y:S02]  /*4b60*/  ISETP.LT.OR P0, PT, R2, 0x29, P0 ;  /* 0x000000290200780c */ /* 0x000fe40000701670 */
[----:B------:R-:W-:Y:S02]  /*4b70*/  FMNMX.FTZ R0, R126, R0, !PT ;  /* 0x000000007e007209 */ /* 0x000fe40007810000 */
[----:B------:R-:W-:Y:S02]  /*4b80*/  FSEL R158, R158, -INF , !P0 ;  /* 0xff8000009e9e7808 */ /* 0x000fe40004000000 */
[----:B------:R-:W-:Y:S02]  /*4b90*/  PLOP3.LUT P0, PT, PT, PT, UP0, 0x40, 0x0 ;  /* 0x000000000000781c */ /* 0x000fe40003f0e808 */
[----:B------:R-:W-:Y:S02]  /*4ba0*/  FMNMX.FTZ R0, R125, R0, !PT ;  /* 0x000000007d007209 */ /* 0x000fe40007810000 */
[----:B------:R-:W-:-:S02]  /*4bb0*/  ISETP.GT.AND P0, PT, R23, 0x29, P0 ;  /* 0x000000291700780c */ /* 0x000fc40000704270 */
[----:B------:R-:W-:Y:S02]  /*4bc0*/  FMNMX.FTZ R0, R124, R0, !PT ;  /* 0x000000007c007209 */ /* 0x000fe40007810000 */
[----:B------:R-:W-:Y:S02]  /*4bd0*/  ISETP.LT.OR P0, PT, R2, 0x2a, P0 ;  /* 0x0000002a0200780c */ /* 0x000fe40000701670 */
[----:B------:R-:W-:Y:S01]  /*4be0*/  FMNMX.FTZ R21, R9, R21, !PT ;  /* 0x0000001509157209 */ /* 0x000fe20007810000 */
[----:B------:R-:W1:Y:S01]  /*4bf0*/  SHFL.BFLY PT, R2, R0, 0x2, 0x1f ;  /* 0x0c401f0000027f89 */ /* 0x000e6200000e0000 */
[----:B------:R-:W-:Y:S02]  /*4c00*/  FSEL R157, R157, -INF , !P0 ;  /* 0xff8000009d9d7808 */ /* 0x000fe40004000000 */
[----:B------:R-:W-:-:S04]  /*4c10*/  FMNMX.FTZ R21, R170, R21, !PT ;  /* 0x00000015aa157209 */ /* 0x000fc80007810000 */
[----:B------:R-:W-:-:S04]  /*4c20*/  FMNMX.FTZ R21, R7, R21, !PT ;  /* 0x0000001507157209 */ /* 0x000fc80007810000 */
[----:B------:R-:W-:-:S04]  /*4c30*/  FMNMX.FTZ R21, R6, R21, !PT ;  /* 0x0000001506157209 */ /* 0x000fc80007810000 */
[----:B------:R-:W-:-:S04]  /*4c40*/  FMNMX.FTZ R21, R168, R21, !PT ;  /* 0x00000015a8157209 */ /* 0x000fc80007810000 */
[----:B------:R-:W-:-:S04]  /*4c50*/  FMNMX.FTZ R21, R159, R21, !PT ;  /* 0x000000159f157209 */ /* 0x000fc80007810000 */
[----:B------:R-:W-:Y:S02]  /*4c60*/  FMNMX.FTZ R21, R158, R21, !PT ;  /* 0x000000159e157209 */ /* 0x000fe40007810000 */
[----:B-1----:R-:W-:Y:S02]  /*4c70*/  FMNMX.FTZ R0, R0, R2, !PT ;  /* 0x0000000200007209 */ /* 0x002fe40007810000 */
[----:B------:R-:W-:-:S03]  /*4c80*/  FMNMX.FTZ R21, R157, R21, !PT ;  /* 0x000000159d157209 */ /* 0x000fc60007810000 */
[----:B------:R-:W1:Y:S02]  /*4c90*/  SHFL.BFLY PT, R2, R0, 0x1, 0x1f ;  /* 0x0c201f0000027f89 */ /* 0x000e6400000e0000 */
[----:B-1----:R-:W-:Y:S02]  /*4ca0*/  FMNMX.FTZ R0, R0, R2, !PT ;  /* 0x0000000200007209 */ /* 0x002fe40007810000 */
[----:B------:R-:W1:Y:S02]  /*4cb0*/  SHFL.BFLY PT, R2, R21, 0x2, 0x1f ;  /* 0x0c401f0015027f89 */ /* 0x000e6400000e0000 */
[C---:B------:R-:W-:Y:S01]  /*4cc0*/  FSETP.NEU.FTZ.AND P0, PT, R0.reuse, -INF , PT ;  /* 0xff8000000000780b */ /* 0x040fe20003f1d000 */
[----:B------:R-:W-:-:S05]  /*4cd0*/  FMUL.FTZ R174, R0, c[0x0][0x2d0] ;  /* 0x0000b40000ae7a20 */ /* 0x000fca0000410000 */
[----:B------:R-:W-:-:S05]  /*4ce0*/  FSEL R174, R174, RZ, P0 ;  /* 0x000000ffaeae7208 */ /* 0x000fca0000000000 */
[--C-:B------:R-:W-:Y:S02]  /*4cf0*/  FFMA.FTZ R123, R19, c[0x0][0x2d0], -R174.reuse ;  /* 0x0000b400137b7a23 */ /* 0x100fe400000108ae */
[--C-:B------:R-:W-:Y:S02]  /*4d00*/  FFMA.FTZ R122, R18, c[0x0][0x2d0], -R174.reuse ;  /* 0x0000b400127a7a23 */ /* 0x100fe400000108ae */
[--C-:B------:R-:W-:Y:S02]  /*4d10*/  FFMA.FTZ R121, R17, c[0x0][0x2d0], -R174.reuse ;  /* 0x0000b40011797a23 */ /* 0x100fe400000108ae */
[--C-:B------:R-:W-:Y:S01]  /*4d20*/  FFMA.FTZ R120, R16, c[0x0][0x2d0], -R174.reuse ;  /* 0x0000b40010787a23 */ /* 0x100fe200000108ae */
[----:B------:R-:W-:Y:S01]  /*4d30*/  MUFU.EX2 R123, R123 ;  /* 0x0000007b007b7308 */ /* 0x000fe20000000800 */
[--C-:B------:R-:W-:Y:S01]  /*4d40*/  FFMA.FTZ R173, R11, c[0x0][0x2d0], -R174.reuse ;  /* 0x0000b4000bad7a23 */ /* 0x100fe200000108ae */
[----:B------:R-:W-:Y:S01]  /*4d50*/  LDSM.16.MT88.4 R16, [R248+0x900] ;  /* 0x00090000f810783b */ /* 0x000fe20000004200 */
[--C-:B------:R-:W-:Y:S01]  /*4d60*/  FFMA.FTZ R172, R8, c[0x0][0x2d0], -R174.reuse ;  /* 0x0000b40008ac7a23 */ /* 0x100fe200000108ae */
[----:B-1----:R-:W-:Y:S01]  /*4d70*/  FMNMX.FTZ R21, R21, R2, !PT ;  /* 0x0000000215157209 */ /* 0x002fe20007810000 */
[----:B------:R-:W-:-:S02]  /*4d80*/  FFMA.FTZ R119, R14, c[0x0][0x2d0], -R174 ;  /* 0x0000b4000e777a23 */ /* 0x000fc400000108ae */
[----:B------:R-:W-:Y:S01]  /*4d90*/  FFMA.FTZ R116, R12, c[0x0][0x2d0], -R174 ;  /* 0x0000b4000c747a23 */ /* 0x000fe200000108ae */
[----:B------:R-:W1:Y:S01]  /*4da0*/  MUFU.EX2 R122, R122 ;  /* 0x0000007a007a7308 */ /* 0x000e620000000800 */
[----:B------:R-:W2:Y:S07]  /*4db0*/  SHFL.BFLY PT, R2, R21, 0x1, 0x1f ;  /* 0x0c201f0015027f89 */ /* 0x000eae00000e0000 */
[----:B------:R-:W-:Y:S08]  /*4dc0*/  MUFU.EX2 R121, R121 ;  /* 0x0000007900797308 */ /* 0x000ff00000000800 */
[----:B------:R-:W3:Y:S01]  /*4dd0*/  MUFU.EX2 R120, R120 ;  /* 0x0000007800787308 */ /* 0x000ee20000000800 */
[----:B-1----:R-:W-:Y:S01]  /*4de0*/  F2FP.BF16.PACK_AB R128, R122, R123 ;  /* 0x0000007b7a80723e */ /* 0x002fe200000010ff */
[----:B------:R-:W-:-:S06]  /*4df0*/  FADD.FTZ R122, R123, R122 ;  /* 0x0000007a7b7a7221 */ /* 0x000fcc0000010000 */
[----:B------:R-:W-:Y:S01]  /*4e00*/  MUFU.EX2 R119, R119 ;  /* 0x0000007700777308 */ /* 0x000fe20000000800 */
[----:B--2---:R-:W-:-:S04]  /*4e10*/  FMNMX.FTZ R2, R2, R21, !PT ;  /* 0x0000001502027209 */ /* 0x004fc80007810000 */
[C---:B------:R-:W-:Y:S01]  /*4e20*/  FSETP.NEU.FTZ.AND P0, PT, R2.reuse, -INF , PT ;  /* 0xff8000000200780b */ /* 0x040fe20003f1d000 */
[----:B------:R-:W-:Y:S01]  /*4e30*/  FMUL.FTZ R169, R2, c[0x0][0x2d0] ;  /* 0x0000b40002a97a20 */ /* 0x000fe20000410000 */
[----:B---3--:R-:W-:Y:S01]  /*4e40*/  F2FP.BF16.PACK_AB R130, R120, R121 ;  /* 0x000000797882723e */ /* 0x008fe200000010ff */
[----:B------:R-:W1:Y:S01]  /*4e50*/  MUFU.EX2 R116, R116 ;  /* 0x0000007400747308 */ /* 0x000e620000000800 */
[----:B------:R-:W-:Y:S02]  /*4e60*/  FADD.FTZ R121, R121, R122 ;  /* 0x0000007a79797221 */ /* 0x000fe40000010000 */
[----:B------:R-:W-:Y:S02]  /*4e70*/  FSEL R169, R169, RZ, P0 ;  /* 0x000000ffa9a97208 */ /* 0x000fe40000000000 */
[----:B------:R-:W-:-:S03]  /*4e80*/  PLOP3.LUT P0, PT, PT, PT, UP6, 0x40, 0x0 ;  /* 0x000000000000781c */ /* 0x000fc60003f0e868 */
[--C-:B------:R-:W-:Y:S01]  /*4e90*/  FFMA.FTZ R118, R20, c[0x0][0x2d0], -R169.reuse ;  /* 0x0000b40014767a23 */ /* 0x100fe200000108a9 */
[----:B------:R-:W-:Y:S01]  /*4ea0*/  MUFU.EX2 R173, R173 ;  /* 0x000000ad00ad7308 */ /* 0x000fe20000000800 */
[--C-:B------:R-:W-:Y:S01]  /*4eb0*/  FFMA.FTZ R117, R15, c[0x0][0x2d0], -R169.reuse ;  /* 0x0000b4000f757a23 */ /* 0x100fe200000108a9 */
[----:B------:R-:W-:Y:S01]  /*4ec0*/  LDSM.16.MT88.4 R20, [R249+0x900] ;  /* 0x00090000f914783b */ /* 0x000fe20000004200 */
[--C-:B------:R-:W-:Y:S02]  /*4ed0*/  FFMA.FTZ R175, R13, c[0x0][0x2d0], -R169.reuse ;  /* 0x0000b4000daf7a23 */ /* 0x100fe400000108a9 */
[--C-:B------:R-:W-:Y:S01]  /*4ee0*/  FFMA.FTZ R176, R10, c[0x0][0x2d0], -R169.reuse ;  /* 0x0000b4000ab07a23 */ /* 0x100fe200000108a9 */
[----:B------:R-:W-:Y:S01]  /*4ef0*/  LDSM.16.MT88.4 R12, [R250+0x2100] ;  /* 0x00210000fa0c783b */ /* 0x000fe20000004200 */
[--C-:B------:R-:W-:Y:S01]  /*4f00*/  FFMA.FTZ R171, R9, c[0x0][0x2d0], -R169.reuse ;  /* 0x0000b40009ab7a23 */ /* 0x100fe200000108a9 */
[----:B------:R-:W-:Y:S01]  /*4f10*/  MUFU.EX2 R118, R118 ;  /* 0x0000007600767308 */ /* 0x000fe20000000800 */
[--C-:B------:R-:W-:Y:S01]  /*4f20*/  FFMA.FTZ R170, R170, c[0x0][0x2d0], -R169.reuse ;  /* 0x0000b400aaaa7a23 */ /* 0x100fe200000108a9 */
[----:B------:R-:W2:Y:S01]  /*4f30*/  LDSM.16.MT88.4 R8, [R252+0x900] ;  /* 0x00090000fc08783b */ /* 0x000ea20000004200 */
[--C-:B------:R-:W-:Y:S01]  /*4f40*/  FFMA.FTZ R156, R6, c[0x0][0x2d0], -R169.reuse ;  /* 0x0000b400069c7a23 */ /* 0x100fe200000108a9 */
[----:B-1----:R-:W-:Y:S01]  /*4f50*/  F2FP.BF16.PACK_AB R4, R116, R119 ;  /* 0x000000777404723e */ /* 0x002fe200000010ff */
[----:B------:R-:W-:-:S03]  /*4f60*/  FFMA.FTZ R7, R7, c[0x0][0x2d0], -R169 ;  /* 0x0000b40007077a23 */ /* 0x000fc600000108a9 */
[----:B------:R-:W1:Y:S08]  /*4f70*/  MUFU.EX2 R117, R117 ;  /* 0x0000007500757308 */ /* 0x000e700000000800 */
[----:B------:R-:W-:Y:S08]  /*4f80*/  MUFU.EX2 R175, R175 ;  /* 0x000000af00af7308 */ /* 0x000ff00000000800 */
[----:B------:R-:W3:Y:S01]  /*4f90*/  MUFU.EX2 R176, R176 ;  /* 0x000000b000b07308 */ /* 0x000ee20000000800 */
[----:B-1----:R-:W-:-:S07]  /*4fa0*/  F2FP.BF16.PACK_AB R129, R117, R118 ;  /* 0x000000767581723e */ /* 0x002fce00000010ff */
[----:B------:R-:W1:Y:S01]  /*4fb0*/  MUFU.EX2 R172, R172 ;  /* 0x000000ac00ac7308 */ /* 0x000e620000000800 */
[----:B---3--:R-:W-:-:S07]  /*4fc0*/  F2FP.BF16.PACK_AB R131, R176, R175 ;  /* 0x000000afb083723e */ /* 0x008fce00000010ff */
[----:B------:R-:W-:Y:S01]  /*4fd0*/  MUFU.EX2 R171, R171 ;  /* 0x000000ab00ab7308 */ /* 0x000fe20000000800 */
[----:B------:R-:W-:Y:S01]  /*4fe0*/  HMMA.16816.F32.BF16 R132, R128, R136, RZ ;  /* 0x000000888084723c */ /* 0x000fe200000418ff */
[----:B-1----:R-:W-:-:S06]  /*4ff0*/  F2FP.BF16.PACK_AB R6, R172, R173 ;  /* 0x000000adac06723e */ /* 0x002fcc00000010ff */
[----:B------:R-:W1:Y:S01]  /*5000*/  MUFU.EX2 R170, R170 ;  /* 0x000000aa00aa7308 */ /* 0x000e620000000800 */
[C---:B------:R-:W-:Y:S07]  /*5010*/  HMMA.16816.F32.BF16 R136, R128.reuse, R138, RZ ;  /* 0x0000008a8088723c */ /* 0x040fee00000418ff */
[----:B------:R-:W-:Y:S01]  /*5020*/  MUFU.EX2 R3, R7 ;  /* 0x0000000700037308 */ /* 0x000fe20000000800 */
[C---:B------:R-:W-:Y:S07]  /*5030*/  HMMA.16816.F32.BF16 R36, R128.reuse, R40, RZ ;  /* 0x000000288024723c */ /* 0x040fee00000418ff */
[----:B------:R-:W3:Y:S01]  /*5040*/  MUFU.EX2 R156, R156 ;  /* 0x0000009c009c7308 */ /* 0x000ee20000000800 */
[----:B-1----:R-:W-:Y:S01]  /*5050*/  F2FP.BF16.PACK_AB R5, R170, R171 ;  /* 0x000000abaa05723e */ /* 0x002fe200000010ff */
[C---:B------:R-:W-:Y:S08]  /*5060*/  HMMA.16816.F32.BF16 R40, R128.reuse, R42, RZ ;  /* 0x0000002a8028723c */ /* 0x040ff000000418ff */
[----:B------:R-:W-:Y:S01]  /*5070*/  HMMA.16816.F32.BF16 R52, R128, R56, RZ ;  /* 0x000000388034723c */ /* 0x000fe200000418ff */
[----:B---3--:R-:W-:-:S07]  /*5080*/  F2FP.BF16.PACK_AB R7, R156, R3 ;  /* 0x000000039c07723e */ /* 0x008fce00000010ff */
[----:B------:R-:W-:Y:S08]  /*5090*/  HMMA.16816.F32.BF16 R56, R128, R58, RZ ;  /* 0x0000003a8038723c */ /* 0x000ff000000418ff */
[C---:B--2---:R-:W-:Y:S08]  /*50a0*/  HMMA.16816.F32.BF16 R132, R4.reuse, R8, R132 ;  /* 0x000000080484723c */ /* 0x044ff00000041884 */
[----:B------:R-:W-:Y:S01]  /*50b0*/  HMMA.16816.F32.BF16 R136, R4, R10, R136 ;  /* 0x0000000a0488723c */ /* 0x000fe20000041888 */
[----:B------:R-:W1:Y:S07]  /*50c0*/  LDSM.16.MT88.4 R8, [R252+0x2100] ;  /* 0x00210000fc08783b */ /* 0x000e6e0000004200 */
[C---:B------:R-:W-:Y:S08]  /*50d0*/  HMMA.16816.F32.BF16 R44, R128.reuse, R48, RZ ;  /* 0x00000030802c723c */ /* 0x040ff000000418ff */
[C---:B------:R-:W-:Y:S08]  /*50e0*/  HMMA.16816.F32.BF16 R48, R128.reuse, R50, RZ ;  /* 0x000000328030723c */ /* 0x040ff000000418ff */
[----:B------:R-:W-:Y:S08]  /*50f0*/  HMMA.16816.F32.BF16 R84, R128, R88, RZ ;  /* 0x000000588054723c */ /* 0x000ff000000418ff */
[C---:B------:R-:W-:Y:S08]  /*5100*/  HMMA.16816.F32.BF16 R44, R4.reuse, R12, R44 ;  /* 0x0000000c042c723c */ /* 0x040ff0000004182c */
[C---:B------:R-:W-:Y:S01]  /*5110*/  HMMA.16816.F32.BF16 R48, R4.reuse, R14, R48 ;  /* 0x0000000e0430723c */ /* 0x040fe20000041830 */
[----:B------:R-:W2:Y:S07]  /*5120*/  LDSM.16.MT88.4 R12, [R248+0x2100] ;  /* 0x00210000f80c783b */ /* 0x000eae0000004200 */
[C---:B-1----:R-:W-:Y:S08]  /*5130*/  HMMA.16816.F32.BF16 R36, R4.reuse, R8, R36 ;  /* 0x000000080424723c */ /* 0x042ff00000041824 */
[----:B------:R-:W-:Y:S01]  /*5140*/  HMMA.16816.F32.BF16 R40, R4, R10, R40 ;  /* 0x0000000a0428723c */ /* 0x000fe20000041828 */
[----:B------:R-:W1:Y:S07]  /*5150*/  LDSM.16.MT88.4 R8, [R249+0x2100] ;  /* 0x00210000f908783b */ /* 0x000e6e0000004200 */
[C---:B------:R-:W-:Y:S08]  /*5160*/  HMMA.16816.F32.BF16 R88, R128.reuse, R90, RZ ;  /* 0x0000005a8058723c */ /* 0x040ff000000418ff */
[C---:B------:R-:W-:Y:S08]  /*5170*/  HMMA.16816.F32.BF16 R60, R128.reuse, R64, RZ ;  /* 0x00000040803c723c */ /* 0x040ff000000418ff */
[C---:B------:R-:W-:Y:S08]  /*5180*/  HMMA.16816.F32.BF16 R64, R128.reuse, R66, RZ ;  /* 0x000000428040723c */ /* 0x040ff000000418ff */
[----:B------:R-:W-:Y:S08]  /*5190*/  HMMA.16816.F32.BF16 R100, R128, R104, RZ ;  /* 0x000000688064723c */ /* 0x000ff000000418ff */
[C---:B--2---:R-:W-:Y:S08]  /*51a0*/  HMMA.16816.F32.BF16 R60, R4.reuse, R12, R60 ;  /* 0x0000000c043c723c */ /* 0x044ff0000004183c */
[C---:B-1----:R-:W-:Y:S08]  /*51b0*/  HMMA.16816.F32.BF16 R52, R4.reuse, R8, R52 ;  /* 0x000000080434723c */ /* 0x042ff00000041834 */
[C---:B------:R-:W-:Y:S01]  /*51c0*/  HMMA.16816.F32.BF16 R56, R4.reuse, R10, R56 ;  /* 0x0000000a0438723c */ /* 0x040fe20000041838 */
[----:B------:R-:W1:Y:S07]  /*51d0*/  LDSM.16.MT88.4 R8, [R249+0x3900] ;  /* 0x00390000f908783b */ /* 0x000e6e0000004200 */
[----:B------:R-:W-:Y:S01]  /*51e0*/  HMMA.16816.F32.BF16 R64, R4, R14, R64 ;  /* 0x0000000e0440723c */ /* 0x000fe20000041840 */
[----:B------:R-:W2:Y:S07]  /*51f0*/  LDSM.16.MT88.4 R12, [R248+0x3900] ;  /* 0x00390000f80c783b */ /* 0x000eae0000004200 */
[C---:B------:R-:W-:Y:S08]  /*5200*/  HMMA.16816.F32.BF16 R104, R128.reuse, R106, RZ ;  /* 0x0000006a8068723c */ /* 0x040ff000000418ff */
[C---:B------:R-:W-:Y:S08]  /*5210*/  HMMA.16816.F32.BF16 R92, R128.reuse, R96, RZ ;  /* 0x00000060805c723c */ /* 0x040ff000000418ff */
[C---:B------:R-:W-:Y:S08]  /*5220*/  HMMA.16816.F32.BF16 R96, R128.reuse, R98, RZ ;  /* 0x000000628060723c */ /* 0x040ff000000418ff */
[----:B------:R-:W-:Y:S08]  /*5230*/  HMMA.16816.F32.BF16 R108, R128, R112, RZ ;  /* 0x00000070806c723c */ /* 0x000ff000000418ff */
[C---:B-1----:R-:W-:Y:S08]  /*5240*/  HMMA.16816.F32.BF16 R84, R4.reuse, R8, R84 ;  /* 0x000000080454723c */ /* 0x042ff00000041854 */
[C---:B------:R-:W-:Y:S01]  /*5250*/  HMMA.16816.F32.BF16 R88, R4.reuse, R10, R88 ;  /* 0x0000000a0458723c */ /* 0x040fe20000041858 */
[----:B------:R-:W1:Y:S07]  /*5260*/  LDSM.16.MT88.4 R8, [R252+0x5100] ;  /* 0x00510000fc08783b */ /* 0x000e6e0000004200 */
[----:B--2---:R-:W-:Y:S07]  /*5270*/  HMMA.16816.F32.BF16 R96, R4, R14, R96 ;  /* 0x0000000e0460723c */ /* 0x004fee0000041860 */
[----:B------:R-:W-:Y:S01]  /*5280*/  FADD.FTZ R14, R120, R121 ;  /* 0x00000079780e7221 */ /* 0x000fe20000010000 */
[----:B------:R-:W-:Y:S01]  /*5290*/  HMMA.16816.F32.BF16 R112, R128, R114, RZ ;  /* 0x000000728070723c */ /* 0x000fe200000418ff */
[----:B------:R-:W2:Y:S02]  /*52a0*/  LDSM.16.MT88.4 R120, [R249+0x4900] ;  /* 0x00490000f978783b */ /* 0x000ea40000004200 */
[----:B------:R-:W-:-:S04]  /*52b0*/  FADD.FTZ R14, R119, R14 ;  /* 0x0000000e770e7221 */ /* 0x000fc80000010000 */
[----:B------:R-:W-:Y:S01]  /*52c0*/  FADD.FTZ R14, R116, R14 ;  /* 0x0000000e740e7221 */ /* 0x000fe20000010000 */
[----:B------:R-:W-:Y:S03]  /*52d0*/  HMMA.16816.F32.BF16 R28, R128, R32, RZ ;  /* 0x00000020801c723c */ /* 0x000fe600000418ff */
[----:B------:R-:W-:-:S04]  /*52e0*/  FADD.FTZ R173, R173, R14 ;  /* 0x0000000eadad7221 */ /* 0x000fc80000010000 */
[----:B------:R-:W-:Y:S01]  /*52f0*/  FADD.FTZ R173, R172, R173 ;  /* 0x000000adacad7221 */ /* 0x000fe20000010000 */
[----:B------:R-:W-:Y:S07]  /*5300*/  HMMA.16816.F32.BF16 R92, R4, R12, R92 ;  /* 0x0000000c045c723c */ /* 0x000fee000004185c */
[----:B------:R-:W-:Y:S01]  /*5310*/  FADD.FTZ R12, R118, R117 ;  /* 0x00000075760c7221 */ /* 0x000fe20000010000 */
[----:B------:R-:W-:Y:S01]  /*5320*/  HMMA.16816.F32.BF16 R32, R128, R34, RZ ;  /* 0x000000228020723c */ /* 0x000fe200000418ff */
[----:B------:R-:W-:-:S02]  /*5330*/  FFMA.FTZ R13, R126, c[0x0][0x2d0], -R174 ;  /* 0x0000b4007e0d7a23 */ /* 0x000fc400000108ae */
[----:B------:R-:W-:Y:S02]  /*5340*/  FADD.FTZ R175, R175, R12 ;  /* 0x0000000cafaf7221 */ /* 0x000fe40000010000 */
[----:B------:R-:W-:Y:S02]  /*5350*/  FFMA.FTZ R12, R127, c[0x0][0x2d0], -R174 ;  /* 0x0000b4007f0c7a23 */ /* 0x000fe400000108ae */
[----:B------:R-:W-:Y:S01]  /*5360*/  FADD.FTZ R176, R176, R175 ;  /* 0x000000afb0b07221 */ /* 0x000fe20000010000 */
[----:B-1----:R-:W-:Y:S03]  /*5370*/  HMMA.16816.F32.BF16 R100, R4, R8, R100 ;  /* 0x000000080464723c */ /* 0x002fe60000041864 */
[----:B------:R-:W-:-:S04]  /*5380*/  FADD.FTZ R176, R171, R176 ;  /* 0x000000b0abb07221 */ /* 0x000fc80000010000 */
[----:B------:R-:W-:Y:S01]  /*5390*/  FADD.FTZ R170, R170, R176 ;  /* 0x000000b0aaaa7221 */ /* 0x000fe20000010000 */
[----:B------:R-:W-:Y:S01]  /*53a0*/  HMMA.16816.F32.BF16 R104, R4, R10, R104 ;  /* 0x0000000a0468723c */ /* 0x000fe20000041868 */
[----:B------:R-:W1:Y:S02]  /*53b0*/  LDSM.16.MT88.4 R8, [R250+0x5100] ;  /* 0x00510000fa08783b */ /* 0x000e640000004200 */
[----:B------:R-:W-:-:S04]  /*53c0*/  FADD.FTZ R170, R3, R170 ;  /* 0x000000aa03aa7221 */ /* 0x000fc80000010000 */
[----:B------:R-:W-:Y:S01]  /*53d0*/  FADD.FTZ R156, R156, R170 ;  /* 0x000000aa9c9c7221 */ /* 0x000fe20000010000 */
[C---:B--2---:R-:W-:Y:S08]  /*53e0*/  HMMA.16816.F32.BF16 R116, R128.reuse, R120, RZ ;  /* 0x000000788074723c */ /* 0x044ff000000418ff */
        /* <DEDUP_REMOVED lines=8> */
[C---:B------:R-:W-:Y:S08]  /*5470*/  HMMA.16816.F32.BF16 R148, R128.reuse, R152, RZ ;  /* 0x000000988094723c */ /* 0x040ff000000418ff */
[----:B------:R-:W-:Y:S08]  /*5480*/  HMMA.16816.F32.BF16 R152, R128, R154, RZ ;  /* 0x0000009a8098723c */ /* 0x000ff000000418ff */
[----:B--2---:R-:W-:Y:S07]  /*5490*/  HMMA.16816.F32.BF16 R76, R4, R16, R76 ;  /* 0x00000010044c723c */ /* 0x004fee000004184c */
[--C-:B------:R-:W-:Y:S01]  /*54a0*/  FFMA.FTZ R17, R125, c[0x0][0x2d0], -R174.reuse ;  /* 0x0000b4007d117a23 */ /* 0x100fe200000108ae */
[----:B------:R-:W-:Y:S01]  /*54b0*/  HMMA.16816.F32.BF16 R140, R128, R144, RZ ;  /* 0x00000090808c723c */ /* 0x000fe200000418ff */
[----:B------:R-:W-:-:S04]  /*54c0*/  FFMA.FTZ R16, R124, c[0x0][0x2d0], -R174 ;  /* 0x0000b4007c107a23 */ /* 0x000fc800000108ae */
[----:B------:R-:W-:Y:S03]  /*54d0*/  MUFU.EX2 R17, R17 ;  /* 0x0000001100117308 */ /* 0x000fe60000000800 */
[----:B------:R-:W-:Y:S05]  /*54e0*/  HMMA.16816.F32.BF16 R68, R128, R72, RZ ;  /* 0x000000488044723c */ /* 0x000fea00000418ff */
[----:B------:R-:W-:Y:S03]  /*54f0*/  MUFU.EX2 R16, R16 ;  /* 0x0000001000107308 */ /* 0x000fe60000000800 */
[C---:B-1----:R-:W-:Y:S08]  /*5500*/  HMMA.16816.F32.BF16 R116, R4.reuse, R8, R116 ;  /* 0x000000080474723c */ /* 0x042ff00000041874 */
[----:B------:R-:W-:Y:S01]  /*5510*/  HMMA.16816.F32.BF16 R120, R4, R10, R120 ;  /* 0x0000000a0478723c */ /* 0x000fe20000041878 */
[----:B------:R-:W1:Y:S07]  /*5520*/  LDSM.16.MT88.4 R8, [R248+0x4900] ;  /* 0x00490000f808783b */ /* 0x000e6e0000004200 */
[C---:B------:R-:W-:Y:S08]  /*5530*/  HMMA.16816.F32.BF16 R144, R128.reuse, R146, RZ ;  /* 0x000000928090723c */ /* 0x040ff000000418ff */
[C---:B------:R-:W-:Y:S08]  /*5540*/  HMMA.16816.F32.BF16 R72, R128.reuse, R74, RZ ;  /* 0x0000004a8048723c */ /* 0x040ff000000418ff */
[----:B------:R-:W-:Y:S08]  /*5550*/  HMMA.16816.F32.BF16 R80, R128, R82, RZ ;  /* 0x000000528050723c */ /* 0x000ff000000418ff */
[C---:B------:R-:W-:Y:S08]  /*5560*/  HMMA.16816.F32.BF16 R148, R4.reuse, R20, R148 ;  /* 0x000000140494723c */ /* 0x040ff00000041894 */
[----:B------:R-:W-:Y:S01]  /*5570*/  HMMA.16816.F32.BF16 R152, R4, R22, R152 ;  /* 0x000000160498723c */ /* 0x000fe20000041898 */
[----:B------:R-:W2:Y:S07]  /*5580*/  LDSM.16.MT88.4 R20, [R252+0x3900] ;  /* 0x00390000fc14783b */ /* 0x000eae0000004200 */
[C---:B-1----:R-:W-:Y:S08]  /*5590*/  HMMA.16816.F32.BF16 R124, R128.reuse, R8, RZ ;  /* 0x00000008807c723c */ /* 0x042ff000000418ff */
[----:B------:R-:W-:Y:S01]  /*55a0*/  HMMA.16816.F32.BF16 R128, R128, R10, RZ ;  /* 0x0000000a8080723c */ /* 0x000fe200000418ff */
[----:B------:R-:W1:Y:S07]  /*55b0*/  LDSM.16.MT88.4 R8, [R248+0x5100] ;  /* 0x00510000f808783b */ /* 0x000e6e0000004200 */
[C---:B------:R-:W-:Y:S08]  /*55c0*/  HMMA.16816.F32.BF16 R140, R4.reuse, R24, R140 ;  /* 0x00000018048c723c */ /* 0x040ff0000004188c */
[C---:B------:R-:W-:Y:S08]  /*55d0*/  HMMA.16816.F32.BF16 R144, R4.reuse, R26, R144 ;  /* 0x0000001a0490723c */ /* 0x040ff00000041890 */
[C---:B------:R-:W-:Y:S07]  /*55e0*/  HMMA.16816.F32.BF16 R80, R4.reuse, R18, R80 ;  /* 0x000000120450723c */ /* 0x040fee0000041850 */
[--C-:B------:R-:W-:Y:S01]  /*55f0*/  FFMA.FTZ R18, R168, c[0x0][0x2d0], -R169.reuse ;  /* 0x0000b400a8127a23 */ /* 0x100fe200000108a9 */
[----:B--2---:R-:W-:Y:S01]  /*5600*/  HMMA.16816.F32.BF16 R68, R4, R20, R68 ;  /* 0x000000140444723c */ /* 0x004fe20000041844 */
[----:B------:R-:W-:-:S04]  /*5610*/  FFMA.FTZ R19, R159, c[0x0][0x2d0], -R169 ;  /* 0x0000b4009f137a23 */ /* 0x000fc800000108a9 */
[----:B------:R-:W2:Y:S02]  /*5620*/  MUFU.EX2 R18, R18 ;  /* 0x0000001200127308 */ /* 0x000ea40000000800 */
[--C-:B------:R-:W-:Y:S01]  /*5630*/  FFMA.FTZ R21, R158, c[0x0][0x2d0], -R169.reuse ;  /* 0x0000b4009e157a23 */ /* 0x100fe200000108a9 */
[----:B------:R-:W-:Y:S01]  /*5640*/  HMMA.16816.F32.BF16 R72, R4, R22, R72 ;  /* 0x000000160448723c */ /* 0x000fe20000041848 */
[----:B------:R-:W-:-:S04]  /*5650*/  FFMA.FTZ R20, R157, c[0x0][0x2d0], -R169 ;  /* 0x0000b4009d147a23 */ /* 0x000fc800000108a9 */
[----:B------:R-:W3:Y:S03]  /*5660*/  MUFU.EX2 R19, R19 ;  /* 0x0000001300137308 */ /* 0x000ee60000000800 */
[C---:B-1----:R-:W-:Y:S05]  /*5670*/  HMMA.16816.F32.BF16 R124, R4.reuse, R8, R124 ;  /* 0x00000008047c723c */ /* 0x042fea000004187c */
[----:B------:R-:W-:Y:S01]  /*5680*/  MUFU.EX2 R21, R21 ;  /* 0x0000001500157308 */ /* 0x000fe20000000800 */
[----:B--2---:R-:W-:Y:S02]  /*5690*/  FADD.FTZ R156, R18, R156 ;  /* 0x0000009c129c7221 */ /* 0x004fe40000010000 */
[----:B------:R-:W-:Y:S01]  /*56a0*/  HMMA.16816.F32.BF16 R128, R4, R10, R128 ;  /* 0x0000000a0480723c */ /* 0x000fe20000041880 */
[----:B------:R-:W1:Y:S04]  /*56b0*/  LDSM.16.MT88.4 R8, [R250+0x1100] ;  /* 0x00110000fa08783b */ /* 0x000e680000004200 */
[----:B------:R-:W2:Y:S01]  /*56c0*/  MUFU.EX2 R4, R12 ;  /* 0x0000000c00047308 */ /* 0x000ea20000000800 */
[----:B---3--:R-:W-:Y:S01]  /*56d0*/  FADD.FTZ R156, R19, R156 ;  /* 0x0000009c139c7221 */ /* 0x008fe20000010000 */
[----:B------:R-:W-:-:S06]  /*56e0*/  F2FP.BF16.PACK_AB R6, R16, R17 ;  /* 0x000000111006723e */ /* 0x000fcc00000010ff */
[----:B------:R3:W4:Y:S08]  /*56f0*/  MUFU.EX2 R5, R13 ;  /* 0x0000000d00057308 */ /* 0x0007300000000800 */
[----:B------:R-:W1:Y:S01]  /*5700*/  MUFU.EX2 R20, R20 ;  /* 0x0000001400147308 */ /* 0x000e620000000800 */
[----:B--2---:R-:W-:Y:S01]  /*5710*/  FADD.FTZ R3, R4, R173 ;  /* 0x000000ad04037221 */ /* 0x004fe20000010000 */
[----:B---3--:R-:W2:Y:S03]  /*5720*/  LDSM.16.MT88.4 R12, [R252+0x1100] ;  /* 0x00110000fc0c783b */ /* 0x008ea60000004200 */
[C---:B----4-:R-:W-:Y:S01]  /*5730*/  FADD.FTZ R3, R5.reuse, R3 ;  /* 0x0000000305037221 */ /* 0x050fe20000010000 */
[----:B------:R-:W-:-:S02]  /*5740*/  F2FP.BF16.PACK_AB R4, R5, R4 ;  /* 0x000000040504723e */ /* 0x000fc400000010ff */
[----:B------:R-:W-:Y:S01]  /*5750*/  F2FP.BF16.PACK_AB R5, R19, R18 ;  /* 0x000000121305723e */ /* 0x000fe200000010ff */
[----:B------:R-:W-:Y:S01]  /*5760*/  FADD.FTZ R3, R17, R3 ;  /* 0x0000000311037221 */ /* 0x000fe20000010000 */
[----:B-1----:R-:W-:Y:S01]  /*5770*/  F2FP.BF16.PACK_AB R7, R20, R21 ;  /* 0x000000151407723e */ /* 0x002fe200000010ff */
[----:B------:R-:W-:-:S06]  /*5780*/  FADD.FTZ R21, R21, R156 ;  /* 0x0000009c15157221 */ /* 0x000fcc0000010000 */
[C---:B------:R-:W-:Y:S08]  /*5790*/  HMMA.16816.F32.BF16 R140, R4.reuse, R8, R140 ;  /* 0x00000008048c723c */ /* 0x040ff0000004188c */
        /* <DEDUP_REMOVED lines=43> */
[C---:B--2---:R-:W-:Y:S08]  /*5a50*/  HMMA.16816.F32.BF16 R116, R4.reuse, R12, R116 ;  /* 0x0000000c0474723c */ /* 0x044ff00000041874 */
[----:B------:R-:W-:Y:S07]  /*5a60*/  HMMA.16816.F32.BF16 R120, R4, R14, R120 ;  /* 0x0000000e0478723c */ /* 0x000fee0000041878 */
[----:B------:R-:W-:-:S02]  /*5a70*/  FADD.FTZ R4, R16, R3 ;  /* 0x0000000310047221 */ /* 0x000fc40000010000 */
[----:B------:R-:W-:-:S03]  /*5a80*/  FADD.FTZ R3, R20, R21 ;  /* 0x0000001514037221 */ /* 0x000fc60000010000 */
[----:B------:R1:W-:Y:S04]  /*5a90*/  STL [R1+0x44], R4 ;  /* 0x0000440401007387 */ /* 0x0003e80000100800 */
[----:B------:R1:W-:Y:S01]  /*5aa0*/  STL [R1+0x40], R3 ;  /* 0x0000400301007387 */ /* 0x0003e20000100800 */
[----:B------:R-:W-:Y:S05]  /*5ab0*/  @P0 BRA `(.L_x_402) ;  /* 0x0000018000000947 */ /* 0x000fea0003800000 */
[----:B------:R-:W-:Y:S01]  /*5ac0*/  ISETP.LT.AND P0, PT, RZ, UR4, PT ;  /* 0x00000004ff007c0c */ /* 0x000fe2000bf01270 */
[----:B------:R-:W-:-:S12]  /*5ad0*/  UIADD3 UR26, UR4, -0x1, URZ ;  /* 0xffffffff041a7890 */ /* 0x000fd8000fffe03f */
[----:B------:R-:W-:Y:S05]  /*5ae0*/  @P0 BRA `(.L_x_403) ;  /* 0x000000a000000947 */ /* 0x000fea0003800000 */
[----:B------:R-:W-:Y:S02]  /*5af0*/  UMOV UR26, 0x1 ;  /* 0x00000001001a7882 */ /* 0x000fe40000000000 */
        /* <DEDUP_REMOVED lines=9> */
.L_x_403:
[----:B------:R-:W-:Y:S02]  /*5b90*/  UMOV UR5, 0x1 ;  /* 0x0000000100057882 */ /* 0x000fe40000000000 */
[----:B------:R-:W-:Y:S02]  /*5ba0*/  ULDC UR4, c[0x0][0x32c] ;  /* 0x0000cb0000047ab9 */ /* 0x000fe40000000800 */
[----:B------:R-:W-:-:S03]  /*5bb0*/  UISETP.NE.AND UP0, UPT, UR5, UR4, UPT ;  /* 0x000000040500728c */ /* 0x000fc6000bf05270 */
[----:B------:R-:W-:Y:S02]  /*5bc0*/  ULDC.64 UR4, c[0x0][0x330] ;  /* 0x0000cc0000047ab9 */ /* 0x000fe40000000a00 */
[----:B------:R-:W-:-:S07]  /*5bd0*/  UIMAD.WIDE.U32 UR28, UR26, UR4, URZ ;  /* 0x000000041a1c72a5 */ /* 0x000fce000f8e003f */
[----:B------:R-:W-:Y:S02]  /*5be0*/  @UP0 UMOV UR27, UR29 ;  /* 0x0000001d001b0c82 */ /* 0x000fe40008000000 */
[----:B------:R-:W-:Y:S02]  /*5bf0*/  @UP0 USHF.R.U32.HI UR26, URZ, UR5, UR27 ;  /* 0x000000053f1a0299 */ /* 0x000fe4000801161b */
.L_x_404:
[----:B------:R-:W-:Y:S02]  /*5c00*/  ULDC UR4, c[0x0][0x32c] ;  /* 0x0000cb0000047ab9 */ /* 0x000fe40000000800 */
[----:B------:R-:W-:-:S04]  /*5c10*/  UIMAD UR4, UR26, UR4, UR4 ;  /* 0x000000041a0472a4 */ /* 0x000fc8000f8e0204 */
[----:B------:R-:W-:-:S04]  /*5c20*/  UISETP.LT.AND UP0, UPT, UR25, UR4, UPT ;  /* 0x000000041900728c */ /* 0x000fc8000bf01270 */
[----:B------:R-:W-:-:S04]  /*5c30*/  USEL UR25, UR25, UR4, UP0 ;  /* 0x0000000419197287 */ /* 0x000fc80008000000 */
.L_x_402:
[----:B------:R-:W-:-:S04]  /*5c40*/  UIMAD.WIDE UR4, UR25, 0x2aaaaaab, URZ ;  /* 0x2aaaaaab190478a5 */ /* 0x000fc8000f8e023f */
[----:B------:R-:W-:-:S04]  /*5c50*/  USHF.R.U32.HI UR4, URZ, 0x1f, UR5 ;  /* 0x0000001f3f047899 */ /* 0x000fc80008011605 */
[----:B------:R-:W-:-:S04]  /*5c60*/  ULEA.HI.SX32 UR4, UR5, UR4, 0x1d ;  /* 0x0000000405047291 */ /* 0x000fc8000f8fea3f */
[----:B------:R-:W-:-:S04]  /*5c70*/  UISETP.LT.AND UP0, UPT, UR8, UR4, UPT ;  /* 0x000000040800728c */ /* 0x000fc8000bf01270 */
[----:B------:R-:W-:-:S04]  /*5c80*/  USEL UR4, UR8, UR4, !UP0 ;  /* 0x0000000408047287 */ /* 0x000fc8000c000000 */
[----:B------:R-:W-:-:S06]  /*5c90*/  UISETP.GE.AND UP0, UPT, UR24, UR4, UPT ;  /* 0x000000041800728c */ /* 0x000fcc000bf06270 */
[----:B------:R-:W-:-:S13]  /*5ca0*/  PLOP3.LUT P0, PT, PT, PT, UP0, 0x40, 0x0 ;  /* 0x000000000000781c */ /* 0x000fda0003f0e808 */
[----:B------:R-:W-:Y:S05]  /*5cb0*/  @P0 BRA `(.L_x_405) ;  /* 0x00003f8000000947 */ /* 0x000fea0003800000 */
[----:B------:R-:W2:Y:S04]  /*5cc0*/  LDL R5, [R1+0x24] ;  /* 0x0000240001057983 */ /* 0x000ea80000100800 */
[----:B-1----:R-:W3:Y:S04]  /*5cd0*/  LDL R4, [R1+0x30] ;  /* 0x0000300001047983 */ /* 0x002ee80000100800 */
[----:B------:R-:W4:Y:S04]  /*5ce0*/  LDL R3, [R1+0x18] ;  /* 0x0000180001037983 */ /* 0x000f280000100800 */
[----:B------:R-:W5:Y:S01]  /*5cf0*/  LDL R7, [R1+0x3c] ;  /* 0x00003c0001077983 */ /* 0x000f620000100800 */
[----:B------:R-:W-:Y:S01]  /*5d00*/  MOV R156, R2 ;  /* 0x00000002009c7202 */ /* 0x000fe20000000f00 */
[----:B------:R-:W-:Y:S01]  /*5d10*/  UMOV UR5, UR24 ;  /* 0x0000001800057c82 */ /* 0x000fe20008000000 */
[----:B--2---:R-:W-:Y:S01]  /*5d20*/  IMAD.MOV.U32 R6, RZ, RZ, R5 ;  /* 0x000000ffff067224 */ /* 0x004fe200078e0005 */
[----:B---3--:R-:W-:Y:S01]  /*5d30*/  MOV R5, R4 ;  /* 0x0000000400057202 */ /* 0x008fe20000000f00 */
[----:B----4-:R-:W-:-:S02]  /*5d40*/  IMAD.MOV.U32 R4, RZ, RZ, R3 ;  /* 0x000000ffff047224 */ /* 0x010fc400078e0003 */
[----:B------:R-:W-:Y:S01]  /*5d50*/  IMAD.MOV.U32 R3, RZ, RZ, R0 ;  /* 0x000000ffff037224 */ /* 0x000fe200078e0000 */
[C---:B-----5:R-:W-:Y:S02]  /*5d60*/  SHF.L.U64.HI R0, R6.reuse, 0x1, R7 ;  /* 0x0000000106007819 */ /* 0x060fe40000010207 */
[----:B------:R-:W-:Y:S02]  /*5d70*/  SHF.L.U32 R6, R6, 0x1, RZ ;  /* 0x0000000106067819 */ /* 0x000fe400000006ff */
[C---:B------:R-:W-:Y:S01]  /*5d80*/  SHF.L.U64.HI R2, R4.reuse, 0x1, R5 ;  /* 0x0000000104027819 */ /* 0x040fe20000010205 */
[----:B------:R1:W-:Y:S04]  /*5d90*/  STL [R1+0x48], R0 ;  /* 0x0000480001007387 */ /* 0x0003e80000100800 */
[----:B------:R2:W-:Y:S04]  /*5da0*/  STL [R1+0x4c], R6 ;  /* 0x00004c0601007387 */ /* 0x0005e80000100800 */
[----:B------:R2:W-:Y:S01]  /*5db0*/  STL [R1+0x50], R2 ;  /* 0x0000500201007387 */ /* 0x0005e20000100800 */
[----:B-1----:R-:W-:-:S05]  /*5dc0*/  IMAD.SHL.U32 R0, R4, 0x2, RZ ;  /* 0x0000000204007824 */ /* 0x002fca00078e00ff */
[----:B------:R2:W-:Y:S02]  /*5dd0*/  STL [R1+0x54], R0 ;  /* 0x0000540001007387 */ /* 0x0005e40000100800 */
.L_x_418:
[----:B--2---:R-:W2:Y:S01]  /*5de0*/  LDL R2, [R1+0x4] ;  /* 0x0000040001027983 */ /* 0x004ea20000100800 */
[----:B------:R-:W-:Y:S04]  /*5df0*/  DEPBAR.LE SB0, 0x0 ;  /* 0x000080000000791a */ /* 0x000fe80000000000 */
[----:B------:R-:W3:Y:S01]  /*5e00*/  LDL R0, [R1] ;  /* 0x0000000001007983 */ /* 0x000ee20000100800 */
[----:B------:R-:W-:Y:S03]  /*5e10*/  UISETP.GT.AND UP0, UPT, UR8, UR5, UPT ;  /* 0x000000050800728c */ /* 0x000fe6000bf04270 */
[----:B------:R-:W-:Y:S03]  /*5e20*/  BAR.SYNC.DEFER_BLOCKING 0x0 ;  /* 0x0000000000007b1d */ /* 0x000fe60000010000 */
[----:B------:R-:W-:Y:S03]  /*5e30*/  PLOP3.LUT P0, PT, PT, PT, UP0, 0x80, 0x0 ;  /* 0x000000000000781c */ /* 0x000fe60003f0f008 */
[----:B------:R1:W4:Y:S04]  /*5e40*/  LDSM.16.M88.4 R172, [R247] ;  /* 0x00000000f7ac783b */ /* 0x0003280000000200 */
[----:B------:R1:W1:Y:S04]  /*5e50*/  LDSM.16.M88.4 R176, [R246] ;  /* 0x00000000f6b0783b */ /* 0x0002680000000200 */
[----:B--2---:R2:W1:Y:S04]  /*5e60*/  LDSM.16.M88.4 R8, [R2+0x10100] ;  /* 0x010100000208783b */ /* 0x0044680000000200 */
[----:B------:R2:W1:Y:S04]  /*5e70*/  LDSM.16.M88.4 R16, [R2+0x10900] ;  /* 0x010900000210783b */ /* 0x0004680000000200 */
[----:B------:R2:W1:Y:S04]  /*5e80*/  LDSM.16.M88.4 R24, [R2+0x11100] ;  /* 0x011100000218783b */ /* 0x0004680000000200 */
[----:B---3--:R2:W3:Y:S01]  /*5e90*/  LDSM.16.M88.4 R168, [R0] ;  /* 0x0000000000a8783b */ /* 0x0084e20000000200 */
[----:B------:R-:W-:-:S05]  /*5ea0*/  @P0 BRA `(.L_x_406) ;  /* 0x000004b000000947 */ /* 0x000fca0003800000 */
[----:B--2-4-:R-:W2:Y:S01]  /*5eb0*/  LDL R0, [R1+0xc] ;  /* 0x00000c0001007983 */ /* 0x014ea20000100800 */
[----:B------:R-:W-:Y:S03]  /*5ec0*/  BSSY B0, `(.L_x_406) ;  /* 0x0000049000007945 */ /* 0x000fe60003800000 */
[----:B------:R-:W4:Y:S04]  /*5ed0*/  LDL R12, [R1+0x8] ;  /* 0x00000800010c7983 */ /* 0x000f280000100800 */
[----:B------:R-:W5:Y:S04]  /*5ee0*/  LDL R7, [R1+0x24] ;  /* 0x0000240001077983 */ /* 0x000f680000100800 */
[----:B---3--:R-:W3:Y:S04]  /*5ef0*/  LDL R158, [R1+0x4c] ;  /* 0x00004c00019e7983 */ /* 0x008ee80000100800 */
        /* <DEDUP_REMOVED lines=8> */
[----:B--2---:R-:W-:Y:S01]  /*5f80*/  IMAD.WIDE.U32 R4, R0, c[0x0][0x208], RZ ;  /* 0x0000820000047a25 */ /* 0x004fe200078e00ff */
[----:B------:R-:W-:Y:S05]  /*5f90*/  SHF.R.S32.HI R2, RZ, 0x1f, R0 ;  /* 0x0000001fff027819 */ /* 0x000fea0000011400 */
[----:B------:R-:W-:Y:S01]  /*5fa0*/  IMAD R2, R2, c[0x0][0x208], RZ ;  /* 0x0000820002027a24 */ /* 0x000fe200078e02ff */
[----:B-----5:R-:W-:Y:S03]  /*5fb0*/  ISETP.GE.AND P1, PT, R7, c[0x0][0x1d4], PT ;  /* 0x0000750007007a0c */ /* 0x020fe60003f26270 */
[----:B------:R-:W-:Y:S01]  /*5fc0*/  IMAD R2, R0, c[0x0][0x20c], R2 ;  /* 0x0000830000027a24 */ /* 0x000fe200078e0202 */
[----:B----4-:R-:W-:Y:S03]  /*5fd0*/  SHF.R.S32.HI R0, RZ, 0x1f, R12 ;  /* 0x0000001fff007819 */ /* 0x010fe6000001140c */
[----:B------:R-:W-:Y:S02]  /*5fe0*/  IMAD.IADD R5, R5, 0x1, R2 ;  /* 0x0000000105057824 */ /* 0x000fe400078e0202 */
[----:B------:R-:W-:Y:S02]  /*5ff0*/  IMAD R0, R0, c[0x0][0x218], RZ ;  /* 0x0000860000007a24 */ /* 0x000fe400078e02ff */
[C---:B------:R-:W-:Y:S04]  /*6000*/  IMAD.WIDE.U32 R4, R12.reuse, c[0x0][0x218], R4 ;  /* 0x000086000c047a25 */ /* 0x040fe800078e0004 */
[----:B------:R-:W-:Y:S01]  /*6010*/  IMAD R0, R12, c[0x0][0x21c], R0 ;  /* 0x000087000c007a24 */ /* 0x000fe200078e0200 */
[----:B------:R-:W-:Y:S04]  /*6020*/  IADD3 R15, P0, R4, UR14, RZ ;  /* 0x0000000e040f7c10 */ /* 0x000fe8000ff1e0ff */
[----:B------:R-:W-:Y:S02]  /*6030*/  IADD3.X R4, R5, UR16, R0, P0, !PT ;  /* 0x0000001005047c10 */ /* 0x000fe400087fe400 */
[C---:B------:R-:W-:Y:S04]  /*6040*/  LEA R0, P0, R15.reuse, c[0x0][0x1f8], 0x1 ;  /* 0x00007e000f007a11 */ /* 0x040fe800078008ff */
[----:B------:R-:W-:Y:S01]  /*6050*/  LEA.HI.X R15, R15, c[0x0][0x1fc], R4, 0x1, P0 ;  /* 0x00007f000f0f7a11 */ /* 0x000fe200000f0c04 */
[----:B------:R-:W2:Y:S01]  /*6060*/  SHFL.IDX PT, R12, R0, RZ, 0x181f ;  /* 0x00181fff000c7589 */ /* 0x000ea200000e0000 */
[----:B---3--:R-:W-:Y:S03]  /*6070*/  SHF.L.U64.HI R2, R6, 0x1, R20 ;  /* 0x0000000106027819 */ /* 0x008fe60000010214 */
[----:B------:R-:W3:Y:S01]  /*6080*/  SHFL.IDX PT, R7, R15, RZ, 0x181f ;  /* 0x00181fff0f077589 */ /* 0x000ee200000e0000 */
[C---:B--2---:R-:W-:Y:S05]  /*6090*/  IADD3 R4, P0, R12.reuse, R158, RZ ;  /* 0x0000009e0c047210 */ /* 0x044fea0007f1e0ff */
[C---:B---3--:R-:W-:Y:S05]  /*60a0*/  IMAD.X R5, R7.reuse, 0x1, R157, P0 ;  /* 0x0000000107057824 */ /* 0x048fea00000e069d */
[----:B------:R-:W-:Y:S01]  /*60b0*/  @!PT LDS RZ, [RZ] ;  /* 0x00000000fffff984 */ /* 0x000fe20000000800 */
[----:B------:R2:W-:Y:S02]  /*60c0*/  LDGSTS.E.BYPASS.LTC128B.128 [R14+0x100], [R4.64], !P1 ;  /* 0x00100000040e7fae */ /* 0x0005e4000c901d56 */
[----:B--2---:R-:W-:Y:S02]  /*60d0*/  IADD3 R4, P0, R12, R22, RZ ;  /* 0x000000160c047210 */ /* 0x004fe40007f1e0ff */
[----:B------:R-:W2:Y:S03]  /*60e0*/  S2R R22, SR_TID.X ;  /* 0x0000000000167919 */ /* 0x000ea60000002100 */
[----:B------:R-:W-:Y:S05]  /*60f0*/  IMAD.X R5, R7, 0x1, R21, P0 ;  /* 0x0000000107057824 */ /* 0x000fea00000e0615 */
[----:B------:R3:W-:Y:S01]  /*6100*/  LDGSTS.E.BYPASS.LTC128B.128 [R14+0x1900], [R4.64], !P6 ;  /* 0x01900000040e7fae */ /* 0x0007e2000f101d56 */
[----:B--2---:R-:W-:Y:S01]  /*6110*/  ISETP.GT.AND P1, PT, R22, 0x7f, PT ;  /* 0x0000007f1600780c */ /* 0x004fe20003f24270 */
[----:B---3--:R-:W-:Y:S01]  /*6120*/  IMAD.SHL.U32 R4, R6, 0x2, RZ ;  /* 0x0000000206047824 */ /* 0x008fe200078e00ff */
[C---:B------:R-:W-:Y:S01]  /*6130*/  SHF.L.U64.HI R5, R13.reuse, 0x1, R23 ;  /* 0x000000010d057819 */ /* 0x040fe20000010217 */
[----:B------:R-:W-:Y:S03]  /*6140*/  IMAD.SHL.U32 R6, R13, 0x2, RZ ;  /* 0x000000020d067824 */ /* 0x000fe600078e00ff */
[C---:B------:R-:W-:Y:S05]  /*6150*/  IADD3 R20, P0, R12.reuse, R4, RZ ;  /* 0x000000040c147210 */ /* 0x040fea0007f1e0ff */
[C---:B------:R-:W-:Y:S01]  /*6160*/  IMAD.X R21, R7.reuse, 0x1, R2, P0 ;  /* 0x0000000107157824 */ /* 0x040fe200000e0602 */
[----:B------:R-:W-:Y:S04]  /*6170*/  IADD3 R12, P0, R12, R6, RZ ;  /* 0x000000060c0c7210 */ /* 0x000fe80007f1e0ff */
[----:B------:R2:W-:Y:S01]  /*6180*/  LDGSTS.E.BYPASS.LTC128B.128 [R14+0x3100], [R20.64], !P5 ;  /* 0x03100000140e7fae */ /* 0x0005e2000e901d56 */
[----:B------:R-:W-:Y:S05]  /*6190*/  IMAD.X R13, R7, 0x1, R5, P0 ;  /* 0x00000001070d7824 */ /* 0x000fea00000e0605 */
[----:B------:R2:W-:Y:S01]  /*61a0*/  LDGSTS.E.BYPASS.LTC128B.128 [R14+0x4900], [R12.64], !P4 ;  /* 0x049000000c0e7fae */ /* 0x0005e2000e101d56 */
[----:B------:R-:W-:-:S05]  /*61b0*/  @P1 BRA `(.L_x_407) ;  /* 0x0000019000001947 */ /* 0x000fca0003800000 */
[----:B------:R-:W-:-:S05]  /*61c0*/  BRA.DIV ~URZ, `(.L_x_408) ;  /* 0x0000dac27f007947 */ /* 0x000fca000b800000 */
[----:B------:R3:W4:Y:S04]  /*61d0*/  SHFL.IDX PT, R7, R15, 0x1, 0x181f ;  /* 0x00381f000f077f89 */ /* 0x00072800000e0000 */
[----:B--2---:R3:W2:Y:S02]  /*61e0*/  SHFL.IDX PT, R13, R0, 0x1, 0x181f ;  /* 0x00381f00000d7f89 */ /* 0x0046a400000e0000 */
.L_x_446:
[----:B---3--:R-:W3:Y:S04]  /*61f0*/  LDL R15, [R1+0x24] ;  /* 0x00002400010f7983 */ /* 0x008ee80000100800 */
[----:B------:R-:W5:Y:S04]  /*6200*/  LDL R14, [R1+0x4c] ;  /* 0x00004c00010e7983 */ /* 0x000f680000100800 */
[----:B----4-:R-:W4:Y:S04]  /*6210*/  LDL R21, [R1+0x48] ;  /* 0x0000480001157983 */ /* 0x010f280000100800 */
[----:B--2---:R-:W2:Y:S04]  /*6220*/  LDL R0, [R1+0x1c] ;  /* 0x00001c0001007983 */ /* 0x004ea80000100800 */
[----:B------:R-:W2:Y:S04]  /*6230*/  LDL R20, [R1+0x54] ;  /* 0x0000540001147983 */ /* 0x000ea80000100800 */
[----:B------:R-:W2:Y:S01]  /*6240*/  LDL R12, [R1+0x50] ;  /* 0x00005000010c7983 */ /* 0x000ea20000100800 */
[----:B---3--:R-:W-:Y:S02]  /*6250*/  ISETP.GE.AND P1, PT, R15, c[0x0][0x1d4], PT ;  /* 0x000075000f007a0c */ /* 0x008fe40003f26270 */
[----:B-----5:R-:W-:Y:S05]  /*6260*/  IADD3 R14, P0, R13, R14, RZ ;  /* 0x0000000e0d0e7210 */ /* 0x020fea0007f1e0ff */
[----:B----4-:R-:W-:Y:S06]  /*6270*/  IMAD.X R15, R7, 0x1, R21, P0 ;  /* 0x00000001070f7824 */ /* 0x010fec00000e0615 */
[----:B------:R-:W-:Y:S01]  /*6280*/  @!PT LDS RZ, [RZ] ;  /* 0x00000000fffff984 */ /* 0x000fe20000000800 */
[----:B------:R-:W-:Y:S01]  /*6290*/  @!PT LDS RZ, [RZ] ;  /* 0x00000000fffff984 */ /* 0x000fe20000000800 */
[----:B------:R-:W-:Y:S01]  /*62a0*/  @!PT LDS RZ, [RZ] ;  /* 0x00000000fffff984 */ /* 0x000fe20000000800 */
[----:B--2---:R2:W-:Y:S02]  /*62b0*/  LDGSTS.E.BYPASS.LTC128B.128 [R0+0x1100], [R14.64], !P1 ;  /* 0x011000000e007fae */ /* 0x0045e4000c901d56 */
[----:B--2---:R-:W-:Y:S05]  /*62c0*/  IADD3 R14, P0, R13, R20, RZ ;  /* 0x000000140d0e7210 */ /* 0x004fea0007f1e0ff */
[----:B------:R-:W-:Y:S01]  /*62d0*/  IMAD.X R15, R7, 0x1, R12, P0 ;  /* 0x00000001070f7824 */ /* 0x000fe200000e060c */
[----:B------:R-:W-:Y:S04]  /*62e0*/  IADD3 R20, P0, R13, R4, RZ ;  /* 0x000000040d147210 */ /* 0x000fe80007f1e0ff */
[----:B------:R2:W-:Y:S01]  /*62f0*/  LDGSTS.E.BYPASS.LTC128B.128 [R0+0x2900], [R14.64], !P6 ;  /* 0x029000000e007fae */ /* 0x0005e2000f101d56 */
[----:B------:R-:W-:Y:S01]  /*6300*/  IMAD.X R21, R7, 0x1, R2, P0 ;  /* 0x0000000107157824 */ /* 0x000fe200000e0602 */
[----:B------:R-:W-:Y:S04]  /*6310*/  IADD3 R6, P0, R13, R6, RZ ;  /* 0x000000060d067210 */ /* 0x000fe80007f1e0ff */
[----:B------:R2:W-:Y:S01]  /*6320*/  LDGSTS.E.BYPASS.LTC128B.128 [R0+0x4100], [R20.64], !P5 ;  /* 0x0410000014007fae */ /* 0x0005e2000e901d56 */
[----:B------:R-:W-:Y:S05]  /*6330*/  IMAD.X R7, R7, 0x1, R5, P0 ;  /* 0x0000000107077824 */ /* 0x000fea00000e0605 */
[----:B------:R2:W-:Y:S03]  /*6340*/  LDGSTS.E.BYPASS.LTC128B.128 [R0+0x5900], [R6.64], !P4 ;  /* 0x0590000006007fae */ /* 0x0005e6000e101d56 */
.L_x_407:
[----:B------:R-:W-:Y:S05]  /*6350*/  BSYNC B0 ;  /* 0x0000000000007941 */ /* 0x000fea0003800000 */
.L_x_406:
[----:B--2-4-:R-:W2:Y:S04]  /*6360*/  LDL R0, [R1+0x4] ;  /* 0x0000040001007983 */ /* 0x014ea80000100800 */
[----:B------:R-:W0:Y:S01]  /*6370*/  LDGDEPBAR ;  /* 0x00000000000079af */ /* 0x000e220000000000 */
[----:B------:R-:W-:Y:S01]  /*6380*/  WARPSYNC 0xffffffff ;  /* 0xffffffff00007948 */ /* 0x000fe20003800000 */
[C---:B-1----:R-:W-:Y:S01]  /*6390*/  HMMA.16816.F32.BF16 R4, R160.reuse, R8, RZ ;  /* 0x00000008a004723c */ /* 0x042fe200000418ff */
[----:B------:R-:W-:Y:S06]  /*63a0*/  UISETP.GT.AND UP0, UPT, UR5, UR8, UPT ;  /* 0x000000080500728c */ /* 0x000fec000bf04270 */
[----:B------:R-:W-:Y:S01]  /*63b0*/  PLOP3.LUT P0, PT, PT, PT, UP0, 0x40, 0x0 ;  /* 0x000000000000781c */ /* 0x000fe20003f0e808 */
[C---:B------:R-:W-:Y:S08]  /*63c0*/  HMMA.16816.F32.BF16 R8, R160.reuse, R10, RZ ;  /* 0x0000000aa008723c */ /* 0x040ff000000418ff */
[C---:B------:R-:W-:Y:S08]  /*63d0*/  HMMA.16816.F32.BF16 R12, R160.reuse, R16, RZ ;  /* 0x00000010a00c723c */ /* 0x040ff000000418ff */
[C---:B------:R-:W-:Y:S08]  /*63e0*/  HMMA.16816.F32.BF16 R16, R160.reuse, R18, RZ ;  /* 0x00000012a010723c */ /* 0x040ff000000418ff */
[C---:B------:R-:W-:Y:S08]  /*63f0*/  HMMA.16816.F32.BF16 R20, R160.reuse, R24, RZ ;  /* 0x00000018a014723c */ /* 0x040ff000000418ff */
[----:B------:R-:W-:Y:S08]  /*6400*/  HMMA.16816.F32.BF16 R24, R160, R26, RZ ;  /* 0x0000001aa018723c */ /* 0x000ff000000418ff */
[C---:B---3--:R-:W-:Y:S08]  /*6410*/  HMMA.16816.F32.BF16 R4, R164.reuse, R168, R4 ;  /* 0x000000a8a404723c */ /* 0x048ff00000041804 */
[C---:B------:R-:W-:Y:S01]  /*6420*/  HMMA.16816.F32.BF16 R8, R164.reuse, R170, R8 ;  /* 0x000000aaa408723c */ /* 0x040fe20000041808 */
[----:B------:R-:W1:Y:S07]  /*6430*/  LDSM.16.M88.4 R168, [R251+0x10100] ;  /* 0x01010000fba8783b */ /* 0x000e6e0000000200 */
[C---:B------:R-:W-:Y:S08]  /*6440*/  HMMA.16816.F32.BF16 R12, R164.reuse, R172, R12 ;  /* 0x000000aca40c723c */ /* 0x040ff0000004180c */
[C---:B------:R-:W-:Y:S01]  /*6450*/  HMMA.16816.F32.BF16 R16, R164.reuse, R174, R16 ;  /* 0x000000aea410723c */ /* 0x040fe20000041810 */
[----:B------:R-:W3:Y:S07]  /*6460*/  LDSM.16.M88.4 R172, [R251+0x10900] ;  /* 0x01090000fbac783b */ /* 0x000eee0000000200 */
[C---:B------:R-:W-:Y:S08]  /*6470*/  HMMA.16816.F32.BF16 R20, R164.reuse, R176, R20 ;  /* 0x000000b0a414723c */ /* 0x040ff00000041814 */
[----:B------:R-:W-:Y:S08]  /*6480*/  HMMA.16816.F32.BF16 R24, R164, R178, R24 ;  /* 0x000000b2a418723c */ /* 0x000ff00000041818 */
[C---:B-1----:R-:W-:Y:S08]  /*6490*/  HMMA.16816.F32.BF16 R4, R180.reuse, R168, R4 ;  /* 0x000000a8b404723c */ /* 0x042ff00000041804 */
[C---:B------:R-:W-:Y:S01]  /*64a0*/  HMMA.16816.F32.BF16 R8, R180.reuse, R170, R8 ;  /* 0x000000aab408723c */ /* 0x040fe20000041808 */
[----:B------:R-:W1:Y:S07]  /*64b0*/  LDSM.16.M88.4 R168, [R251+0x11100] ;  /* 0x01110000fba8783b */ /* 0x000e6e0000000200 */
[C---:B---3--:R-:W-:Y:S08]  /*64c0*/  HMMA.16816.F32.BF16 R12, R180.reuse, R172, R12 ;  /* 0x000000acb40c723c */ /* 0x048ff0000004180c */
[C---:B------:R-:W-:Y:S01]  /*64d0*/  HMMA.16816.F32.BF16 R16, R180.reuse, R174, R16 ;  /* 0x000000aeb410723c */ /* 0x040fe20000041810 */
[----:B------:R-:W3:Y:S07]  /*64e0*/  LDSM.16.M88.4 R172, [R245] ;  /* 0x00000000f5ac783b */ /* 0x000eee0000000200 */
[C---:B-1----:R-:W-:Y:S08]  /*64f0*/  HMMA.16816.F32.BF16 R20, R180.reuse, R168, R20 ;  /* 0x000000a8b414723c */ /* 0x042ff00000041814 */
[----:B------:R-:W-:Y:S01]  /*6500*/  HMMA.16816.F32.BF16 R24, R180, R170, R24 ;  /* 0x000000aab418723c */ /* 0x000fe20000041818 */
[----:B------:R-:W1:Y:S07]  /*6510*/  LDSM.16.M88.4 R168, [R245+0x800] ;  /* 0x00080000f5a8783b */ /* 0x000e6e0000000200 */
[C---:B---3--:R-:W-:Y:S08]  /*6520*/  HMMA.16816.F32.BF16 R4, R184.reuse, R172, R4 ;  /* 0x000000acb804723c */ /* 0x048ff00000041804 */
[C---:B------:R-:W-:Y:S01]  /*6530*/  HMMA.16816.F32.BF16 R8, R184.reuse, R174, R8 ;  /* 0x000000aeb808723c */ /* 0x040fe20000041808 */
[----:B------:R-:W3:Y:S07]  /*6540*/  LDSM.16.M88.4 R172, [R245+0x1000] ;  /* 0x00100000f5ac783b */ /* 0x000eee0000000200 */
[C---:B-1----:R-:W-:Y:S08]  /*6550*/  HMMA.16816.F32.BF16 R12, R184.reuse, R168, R12 ;  /* 0x000000a8b80c723c */ /* 0x042ff0000004180c */
[C---:B------:R-:W-:Y:S08]  /*6560*/  HMMA.16816.F32.BF16 R16, R184.reuse, R170, R16 ;  /* 0x000000aab810723c */ /* 0x040ff00000041810 */
[C---:B---3--:R-:W-:Y:S08]  /*6570*/  HMMA.16816.F32.BF16 R20, R184.reuse, R172, R20 ;  /* 0x000000acb814723c */ /* 0x048ff00000041814 */
[----:B------:R-:W-:Y:S01]  /*6580*/  HMMA.16816.F32.BF16 R24, R184, R174, R24 ;  /* 0x000000aeb818723c */ /* 0x000fe20000041818 */
[----:B--2---:R-:W1:Y:S08]  /*6590*/  LDSM.16.M88.4 R168, [R0+0x11900] ;  /* 0x0119000000a8783b */ /* 0x004e700000000200 */
[----:B------:R-:W2:Y:S01]  /*65a0*/  LDSM.16.M88.4 R172, [R0+0x12100] ;  /* 0x0121000000ac783b */ /* 0x000ea20000000200 */
        /* <DEDUP_REMOVED lines=8> */
[----:B------:R-:W1:Y:S07]  /*6630*/  LDSM.16.M88.4 R168, [R243] ;  /* 0x00000000f3a8783b */ /* 0x000e6e0000000200 */
[C---:B--2---:R-:W-:Y:S08]  /*6640*/  HMMA.16816.F32.BF16 R4, R192.reuse, R172, R4 ;  /* 0x000000acc004723c */ /* 0x044ff00000041804 */
[C---:B------:R-:W-:Y:S01]  /*6650*/  HMMA.16816.F32.BF16 R8, R192.reuse, R174, R8 ;  /* 0x000000aec008723c */ /* 0x040fe20000041808 */
[----:B------:R-:W2:Y:S07]  /*6660*/  LDSM.16.M88.4 R172, [R242] ;  /* 0x00000000f2ac783b */ /* 0x000eae0000000200 */
        /* <DEDUP_REMOVED lines=88> */
[C---:B------:R-:W-:Y:S11]  /*6bf0*/  HMMA.16816.F32.BF16 R8, R232.reuse, R174, R8 ;  /* 0x000000aee808723c */ /* 0x040ff60000041808 */
[----:B------:R-:W-:Y:S05]  /*6c00*/  @!UPT UIADD3 URZ, URZ, URZ, URZ ;  /* 0x0000003f3f3ff290 */ /* 0x000fea000fffe03f */
[----:B------:R-:W-:Y:S02]  /*6c10*/  FMUL.FTZ R6, R6, c[0x0][0x320] ;  /* 0x0000c80006067a20 */ /* 0x000fe40000410000 */
[----:B------:R-:W-:Y:S02]  /*6c20*/  FMUL.FTZ R7, R7, c[0x0][0x320] ;  /* 0x0000c80007077a20 */ /* 0x000fe40000410000 */
[----:B------:R-:W2:Y:S01]  /*6c30*/  MUFU.TANH R158, R6 ;  /* 0x00000006009e7308 */ /* 0x000ea20000002400 */
[----:B------:R-:W-:Y:S02]  /*6c40*/  FMUL.FTZ R0, R4, c[0x0][0x320] ;  /* 0x0000c80004007a20 */ /* 0x000fe40000410000 */
[----:B------:R-:W-:Y:S02]  /*6c50*/  FMUL.FTZ R2, R5, c[0x0][0x320] ;  /* 0x0000c80005027a20 */ /* 0x000fe40000410000 */
[----:B------:R-:W-:Y:S01]  /*6c60*/  FMUL.FTZ R9, R9, c[0x0][0x320] ;  /* 0x0000c80009097a20 */ /* 0x000fe20000410000 */
[C---:B-1----:R-:W-:Y:S03]  /*6c70*/  HMMA.16816.F32.BF16 R12, R232.reuse, R168, R12 ;  /* 0x000000a8e80c723c */ /* 0x042fe6000004180c */
[----:B------:R-:W-:Y:S01]  /*6c80*/  FMUL.FTZ R11, R11, c[0x0][0x320] ;  /* 0x0000c8000b0b7a20 */ /* 0x000fe20000410000 */
[----:B------:R1:W3:Y:S01]  /*6c90*/  MUFU.TANH R157, R7 ;  /* 0x00000007009d7308 */ /* 0x0002e20000002400 */
[----:B------:R-:W-:Y:S02]  /*6ca0*/  FMUL.FTZ R8, R8, c[0x0][0x320] ;  /* 0x0000c80008087a20 */ /* 0x000fe40000410000 */
[----:B------:R-:W-:Y:S01]  /*6cb0*/  FMUL.FTZ R10, R10, c[0x0][0x320] ;  /* 0x0000c8000a0a7a20 */ /* 0x000fe20000410000 */
[C---:B------:R-:W-:Y:S06]  /*6cc0*/  HMMA.16816.F32.BF16 R16, R232.reuse, R170, R16 ;  /* 0x000000aae810723c */ /* 0x040fec0000041810 */
[----:B------:R4:W2:Y:S10]  /*6cd0*/  MUFU.TANH R159, R9 ;  /* 0x00000009009f7308 */ /* 0x0008b40000002400 */
[----:B------:R5:W2:Y:S01]  /*6ce0*/  MUFU.TANH R169, R11 ;  /* 0x0000000b00a97308 */ /* 0x000aa20000002400 */
[----:B------:R-:W-:Y:S01]  /*6cf0*/  FMUL.FTZ R15, R15, c[0x0][0x320] ;  /* 0x0000c8000f0f7a20 */ /* 0x000fe20000410000 */
[----:B-1----:R-:W1:Y:S01]  /*6d00*/  LDSM.16.M88.4 R4, [R245+0x5800] ;  /* 0x00580000f504783b */ /* 0x002e620000000200 */
[----:B------:R-:W-:Y:S05]  /*6d10*/  DEPBAR.LE SB0, 0x0 ;  /* 0x000080000000791a */ /* 0x000fea0000000000 */
[----:B------:R-:W-:Y:S02]  /*6d20*/  FMUL.FTZ R18, R18, c[0x0][0x320] ;  /* 0x0000c80012127a20 */ /* 0x000fe40000410000 */
[----:B------:R-:W1:Y:S01]  /*6d30*/  MUFU.TANH R0, R0 ;  /* 0x0000000000007308 */ /* 0x000e620000002400 */
[----:B------:R-:W-:Y:S01]  /*6d40*/  FMUL.FTZ R19, R19, c[0x0][0x320] ;  /* 0x0000c80013137a20 */ /* 0x000fe20000410000 */
[----:B------:R-:W-:Y:S01]  /*6d50*/  BAR.SYNC.DEFER_BLOCKING 0x0 ;  /* 0x0000000000007b1d */ /* 0x000fe20000010000 */
[----:B----4-:R-:W-:Y:S02]  /*6d60*/  FMUL.FTZ R9, R14, c[0x0][0x320] ;  /* 0x0000c8000e097a20 */ /* 0x010fe40000410000 */
[----:B------:R-:W-:Y:S05]  /*6d70*/  FMUL.FTZ R14, R17, c[0x0][0x320] ;  /* 0x0000c800110e7a20 */ /* 0x000fea0000410000 */
[----:B------:R-:W4:Y:S01]  /*6d80*/  MUFU.TANH R2, R2 ;  /* 0x0000000200027308 */ /* 0x000f220000002400 */
[----:B-----5:R-:W-:Y:S02]  /*6d90*/  FMUL.FTZ R11, R12, c[0x0][0x320] ;  /* 0x0000c8000c0b7a20 */ /* 0x020fe40000410000 */
[----:B------:R-:W-:Y:S02]  /*6da0*/  FMUL.FTZ R12, R13, c[0x0][0x320] ;  /* 0x0000c8000d0c7a20 */ /* 0x000fe40000410000 */
[----:B------:R-:W-:Y:S05]  /*6db0*/  FMUL.FTZ R13, R16, c[0x0][0x320] ;  /* 0x0000c800100d7a20 */ /* 0x000fea0000410000 */
[----:B------:R-:W2:Y:S10]  /*6dc0*/  MUFU.TANH R8, R8 ;  /* 0x0000000800087308 */ /* 0x000eb40000002400 */
[----:B------:R-:W2:Y:S01]  /*6dd0*/  MUFU.TANH R10, R10 ;  /* 0x0000000a000a7308 */ /* 0x000ea20000002400 */
[C---:B-1----:R-:W-:Y:S09]  /*6de0*/  HMMA.16816.F32.BF16 R20, R232.reuse, R4, R20 ;  /* 0x00000004e814723c */ /* 0x042ff20000041814 */
[----:B------:R-:W1:Y:S01]  /*6df0*/  MUFU.TANH R11, R11 ;  /* 0x0000000b000b7308 */ /* 0x000e620000002400 */
[----:B------:R-:W-:Y:S09]  /*6e00*/  HMMA.16816.F32.BF16 R24, R232, R6, R24 ;  /* 0x00000006e818723c */ /* 0x000ff20000041818 */
[----:B------:R-:W1:Y:S05]  /*6e10*/  MUFU.TANH R12, R12 ;  /* 0x0000000c000c7308 */ /* 0x000e6a0000002400 */
[----:B------:R-:W-:Y:S05]  /*6e20*/  FMUL.FTZ R5, R22, c[0x0][0x320] ;  /* 0x0000c80016057a20 */ /* 0x000fea0000410000 */
[----:B------:R-:W1:Y:S01]  /*6e30*/  MUFU.TANH R9, R9 ;  /* 0x0000000900097308 */ /* 0x000e620000002400 */
[----:B------:R-:W-:Y:S02]  /*6e40*/  FMUL.FTZ R4, R23, c[0x0][0x320] ;  /* 0x0000c80017047a20 */ /* 0x000fe40000410000 */
[----:B------:R-:W-:Y:S02]  /*6e50*/  FMUL.FTZ R20, R20, c[0x0][0x320] ;  /* 0x0000c80014147a20 */ /* 0x000fe40000410000 */
[----:B------:R-:W-:Y:S02]  /*6e60*/  FMUL.FTZ R21, R21, c[0x0][0x320] ;  /* 0x0000c80015157a20 */ /* 0x000fe40000410000 */
[----:B------:R-:W-:Y:S02]  /*6e70*/  FMUL.FTZ R16, R25, c[0x0][0x320] ;  /* 0x0000c80019107a20 */ /* 0x000fe40000410000 */
[----:B------:R-:W-:Y:S01]  /*6e80*/  FMUL.FTZ R7, R26, c[0x0][0x320] ;  /* 0x0000c8001a077a20 */ /* 0x000fe20000410000 */
[----:B------:R1:W1:Y:S01]  /*6e90*/  MUFU.TANH R179, R15 ;  /* 0x0000000f00b37308 */ /* 0x0002620000002400 */
[----:B------:R-:W-:Y:S02]  /*6ea0*/  FMUL.FTZ R6, R27, c[0x0][0x320] ;  /* 0x0000c8001b067a20 */ /* 0x000fe40000410000 */
[----:B------:R-:W-:Y:S07]  /*6eb0*/  FMUL.FTZ R24, R24, c[0x0][0x320] ;  /* 0x0000c80018187a20 */ /* 0x000fee0000410000 */
[----:B------:R-:W1:Y:S10]  /*6ec0*/  MUFU.TANH R13, R13 ;  /* 0x0000000d000d7308 */ /* 0x000e740000002400 */
[----:B------:R-:W1:Y:S10]  /*6ed0*/  MUFU.TANH R14, R14 ;  /* 0x0000000e000e7308 */ /* 0x000e740000002400 */
[----:B------:R1:W1:Y:S10]  /*6ee0*/  MUFU.TANH R178, R18 ;  /* 0x0000001200b27308 */ /* 0x0002740000002400 */
[----:B------:R1:W1:Y:S10]  /*6ef0*/  MUFU.TANH R176, R19 ;  /* 0x0000001300b07308 */ /* 0x0002740000002400 */
[----:B------:R1:W1:Y:S10]  /*6f00*/  MUFU.TANH R175, R20 ;  /* 0x0000001400af7308 */ /* 0x0002740000002400 */
[----:B------:R1:W1:Y:S10]  /*6f10*/  MUFU.TANH R174, R21 ;  /* 0x0000001500ae7308 */ /* 0x0002740000002400 */
[----:B------:R-:W1:Y:S10]  /*6f20*/  MUFU.TANH R5, R5 ;  /* 0x0000000500057308 */ /* 0x000e740000002400 */
[----:B------:R-:W1:Y:S10]  /*6f30*/  MUFU.TANH R4, R4 ;  /* 0x0000000400047308 */ /* 0x000e740000002400 */
[----:B------:R1:W1:Y:S10]  /*6f40*/  MUFU.TANH R173, R24 ;  /* 0x0000001800ad7308 */ /* 0x0002740000002400 */
[----:B------:R-:W1:Y:S10]  /*6f50*/  MUFU.TANH R16, R16 ;  /* 0x0000001000107308 */ /* 0x000e740000002400 */
[----:B------:R-:W1:Y:S10]  /*6f60*/  MUFU.TANH R7, R7 ;  /* 0x0000000700077308 */ /* 0x000e740000002400 */
[----:B------:R-:W1:Y:S01]  /*6f70*/  MUFU.TANH R6, R6 ;  /* 0x0000000600067308 */ /* 0x000e620000002400 */
[----:B------:R-:W-:-:S05]  /*6f80*/  @P0 BRA `(.L_x_409) ;  /* 0x0000051000000947 */ /* 0x000fca0003800000 */
[----:B--234-:R-:W2:Y:S01]  /*6f90*/  LDL R177, [R1+0x20] ;  /* 0x0000200001b17983 */ /* 0x01cea20000100800 */
[----:B------:R-:W-:Y:S01]  /*6fa0*/  IMAD.MOV.U32 R172, RZ, RZ, c[0x0][0x2b8] ;  /* 0x0000ae00ffac7624 */ /* 0x000fe200078e00ff */
[----:B------:R-:W-:Y:S01]  /*6fb0*/  UIMAD UR24, UR5, 0x30, UR10 ;  /* 0x00000030051878a4 */ /* 0x000fe2000f8e020a */
[----:B-1----:R-:W-:Y:S01]  /*6fc0*/  IMAD.MOV.U32 R21, RZ, RZ, RZ ;  /* 0x000000ffff157224 */ /* 0x002fe200078e00ff */
[----:B------:R1:W-:Y:S02]  /*6fd0*/  STL [R1+0x58], R0 ;  /* 0x0000580001007387 */ /* 0x0003e40000100800 */
[----:B------:R-:W-:Y:S02]  /*6fe0*/  ISETP.NE.AND P1, PT, R172, 0x1, PT ;  /* 0x00000001ac00780c */ /* 0x000fe40003f25270 */
[----:B------:R-:W3:Y:S01]  /*6ff0*/  LDL R22, [R1+0x24] ;  /* 0x0000240001167983 */ /* 0x000ee20000100800 */
[----:B------:R-:W-:Y:S03]  /*7000*/  IMAD.U32 R15, RZ, RZ, UR24 ;  /* 0x00000018ff0f7e24 */ /* 0x000fe6000f8e00ff */
[----:B------:R-:W4:Y:S04]  /*7010*/  LDL R170, [R1+0x48] ;  /* 0x0000480001aa7983 */ /* 0x000f280000100800 */
[----:B------:R-:W4:Y:S04]  /*7020*/  LDL R171, [R1+0x54] ;  /* 0x0000540001ab7983 */ /* 0x000f280000100800 */
[----:B------:R-:W4:Y:S04]  /*7030*/  LDL R172, [R1+0x50] ;  /* 0x0000500001ac7983 */ /* 0x000f280000100800 */
[----:B------:R-:W2:Y:S04]  /*7040*/  S2R R24, SR_TID.X ;  /* 0x0000000000187919 */ /* 0x000ea80000002100 */
[----:B-1----:R-:W4:Y:S01]  /*7050*/  LDL R0, [R1+0x4c] ;  /* 0x00004c0001007983 */ /* 0x002f220000100800 */
[----:B--2---:R-:W-:Y:S03]  /*7060*/  IADD3 R15, R15, -0x30, R177 ;  /* 0xffffffd00f0f7810 */ /* 0x004fe60007ffe0b1 */
[----:B------:R-:W2:Y:S02]  /*7070*/  LDL R177, [R1+0x1c] ;  /* 0x00001c0001b17983 */ /* 0x000ea40000100800 */
[----:B------:R-:W-:Y:S01]  /*7080*/  @P1 IMAD.HI.U32 R18, R15, c[0x0][0x2bc], RZ ;  /* 0x0000af000f121a27 */ /* 0x000fe200078e00ff */
[----:B---3--:R-:W-:Y:S03]  /*7090*/  ISETP.GE.AND P2, PT, R22, c[0x0][0x1d4], PT ;  /* 0x0000750016007a0c */ /* 0x008fe60003f46270 */
        /* <DEDUP_REMOVED lines=8> */
[----:B------:R1:W-:Y:S01]  /*7120*/  STL [R1+0xc], R23 ;  /* 0x00000c1701007387 */ /* 0x0003e20000100800 */
[----:B------:R-:W-:Y:S03]  /*7130*/  SHF.R.S32.HI R15, RZ, 0x1f, R23 ;  /* 0x0000001fff0f7819 */ /* 0x000fe60000011417 */
[----:B------:R3:W2:Y:S02]  /*7140*/  @!P3 LDG.E R21, [R18.64] ;  /* 0x000000161215b981 */ /* 0x0006a4000c1e1900 */
[----:B------:R-:W-:Y:S04]  /*7150*/  IMAD R15, R15, c[0x0][0x1e0], RZ ;  /* 0x000078000f0f7a24 */ /* 0x000fe800078e02ff */
[C---:B------:R-:W-:Y:S02]  /*7160*/  IMAD R15, R23.reuse, c[0x0][0x1e4], R15 ;  /* 0x00007900170f7a24 */ /* 0x040fe400078e020f */
[----:B---3--:R-:W-:Y:S01]  /*7170*/  IMAD.WIDE.U32 R18, R23, c[0x0][0x1e0], RZ ;  /* 0x0000780017127a25 */ /* 0x008fe200078e00ff */
[----:B-1----:R-:W-:Y:S03]  /*7180*/  SHF.R.S32.HI R23, RZ, 0x1f, R24 ;  /* 0x0000001fff177819 */ /* 0x002fe60000011418 */
[----:B------:R-:W-:Y:S01]  /*7190*/  IMAD.IADD R19, R19, 0x1, R15 ;  /* 0x0000000113137824 */ /* 0x000fe200078e020f */
[----:B------:R-:W-:Y:S04]  /*71a0*/  LEA.HI R23, R23, R24, RZ, 0x3 ;  /* 0x0000001817177211 */ /* 0x000fe800078f18ff */
[----:B------:R-:W-:Y:S01]  /*71b0*/  SHF.R.S32.HI R23, RZ, 0x3, R23 ;  /* 0x00000003ff177819 */ /* 0x000fe20000011417 */
[----:B--2---:R1:W-:Y:S01]  /*71c0*/  STL [R1+0x8], R21 ;  /* 0x0000081501007387 */ /* 0x0043e20000100800 */
[----:B------:R-:W-:Y:S01]  /*71d0*/  SHF.R.S32.HI R15, RZ, 0x1f, R21 ;  /* 0x0000001fff0f7819 */ /* 0x000fe20000011415 */
[----:B------:R-:W-:Y:S02]  /*71e0*/  IMAD.WIDE.U32 R18, R21, c[0x0][0x1f0], R18 ;  /* 0x00007c0015127a25 */ /* 0x000fe400078e0012 */
[----:B------:R-:W2:Y:S02]  /*71f0*/  LDL R168, [R1+0x2c] ;  /* 0x00002c0001a87983 */ /* 0x000ea40000100800 */
[----:B------:R-:W-:Y:S01]  /*7200*/  IMAD R15, R15, c[0x0][0x1f0], RZ ;  /* 0x00007c000f0f7a24 */ /* 0x000fe200078e02ff */
[----:B------:R-:W-:Y:S01]  /*7210*/  IADD3 R18, P0, R18, UR18, RZ ;  /* 0x0000001212127c10 */ /* 0x000fe2000ff1e0ff */
[----:B------:R-:W3:Y:S02]  /*7220*/  LDL R26, [R1+0x10] ;  /* 0x00001000011a7983 */ /* 0x000ee40000100800 */
[----:B------:R-:W-:Y:S02]  /*7230*/  IMAD R15, R21, c[0x0][0x1f4], R15 ;  /* 0x00007d00150f7a24 */ /* 0x000fe400078e020f */
[----:B------:R-:W2:Y:S03]  /*7240*/  LDL R27, [R1+0x28] ;  /* 0x00002800011b7983 */ /* 0x000ea60000100800 */
[----:B------:R-:W-:Y:S02]  /*7250*/  IADD3.X R15, R19, UR6, R15, P0, !PT ;  /* 0x00000006130f7c10 */ /* 0x000fe400087fe40f */
[C---:B------:R-:W-:Y:S04]  /*7260*/  LEA R17, P0, R18.reuse, c[0x0][0x1c8], 0x1 ;  /* 0x0000720012117a11 */ /* 0x040fe800078008ff */
[----:B------:R-:W-:Y:S01]  /*7270*/  LEA.HI.X R15, R18, c[0x0][0x1cc], R15, 0x1, P0 ;  /* 0x00007300120f7a11 */ /* 0x000fe200000f0c0f */
[----:B------:R-:W4:Y:S01]  /*7280*/  SHFL.IDX PT, R19, R17, RZ, 0x181f ;  /* 0x00181fff11137589 */ /* 0x000f2200000e0000 */
[----:B------:R-:W-:Y:S03]  /*7290*/  IADD3 R18, -R23, 0x30, RZ ;  /* 0x0000003017127810 */ /* 0x000fe60007ffe1ff */
[----:B-1----:R-:W2:Y:S01]  /*72a0*/  LDL R21, [R1+0x14] ;  /* 0x0000140001157983 */ /* 0x002ea20000100800 */
[----:B------:R-:W-:Y:S03]  /*72b0*/  ISETP.GE.AND P0, PT, R18, 0x1, PT ;  /* 0x000000011200780c */ /* 0x000fe60003f06270 */
[----:B------:R-:W1:Y:S04]  /*72c0*/  SHFL.IDX PT, R20, R15, RZ, 0x181f ;  /* 0x00181fff0f147589 */ /* 0x000e6800000e0000 */
[----:B------:R-:W2:Y:S04]  /*72d0*/  SHFL.IDX PT, R17, R17, 0x1, 0x181f ;  /* 0x00381f0011117f89 */ /* 0x000ea800000e0000 */
[----:B------:R-:W2:Y:S02]  /*72e0*/  SHFL.IDX PT, R15, R15, 0x1, 0x181f ;  /* 0x00381f000f0f7f89 */ /* 0x000ea400000e0000 */
[C---:B----4-:R-:W-:Y:S05]  /*72f0*/  @P0 IADD3 R22, P1, R19.reuse, R0, RZ ;  /* 0x0000000013160210 */ /* 0x050fea0007f3e0ff */
[C---:B-1----:R-:W-:Y:S05]  /*7300*/  @P0 IMAD.X R23, R20.reuse, 0x1, R170, P1 ;  /* 0x0000000114170824 */ /* 0x042fea00008e06aa */
[----:B------:R1:W-:Y:S02]  /*7310*/  @P0 LDGSTS.E.BYPASS.LTC128B.128 [R177+0x10100], [R22.64], !P2 ;  /* 0x1010000016b10fae */ /* 0x0003e4000d101d56 */
[----:B-1----:R-:W-:Y:S05]  /*7320*/  @P0 IADD3 R22, P1, R19, R171, RZ ;  /* 0x000000ab13160210 */ /* 0x002fea0007f3e0ff */
[----:B------:R-:W-:Y:S05]  /*7330*/  @P0 IMAD.X R23, R20, 0x1, R172, P1 ;  /* 0x0000000114170824 */ /* 0x000fea00008e06ac */
[----:B------:R2:W-:Y:S02]  /*7340*/  @P0 LDGSTS.E.BYPASS.LTC128B.128 [R177+0x11900], [R22.64], !P6 ;  /* 0x1190000016b10fae */ /* 0x0005e4000f101d56 */
[CC--:B--2---:R-:W-:Y:S04]  /*7350*/  @P0 LEA R22, P1, R21.reuse, R19.reuse, 0x1 ;  /* 0x0000001315160211 */ /* 0x0c4fe800078208ff */
[-C--:B------:R-:W-:Y:S02]  /*7360*/  @P0 LEA.HI.X R23, R21, R20.reuse, R168, 0x1, P1 ;  /* 0x0000001415170211 */ /* 0x080fe400008f0ca8 */
[C---:B---3--:R-:W-:Y:S03]  /*7370*/  @P0 LEA R24, P1, R26.reuse, R19, 0x1 ;  /* 0x000000131a180211 */ /* 0x048fe600078208ff */
[----:B------:R1:W-:Y:S01]  /*7380*/  @P0 LDGSTS.E.BYPASS.LTC128B.128 [R177+0x13100], [R22.64], !P5 ;  /* 0x1310000016b10fae */ /* 0x0003e2000e901d56 */
[--C-:B------:R-:W-:Y:S05]  /*7390*/  @P0 LEA.HI.X R25, R26, R20, R27.reuse, 0x1, P1 ;  /* 0x000000141a190211 */ /* 0x100fea00008f0c1b */
[----:B------:R1:W-:Y:S01]  /*73a0*/  @P0 LDGSTS.E.BYPASS.LTC128B.128 [R177+0x14900], [R24.64], !P4 ;  /* 0x1490000018b10fae */ /* 0x0003e2000e101d56 */
[----:B------:R-:W-:Y:S11]  /*73b0*/  ISETP.GE.AND P0, PT, R18, 0x21, PT ;  /* 0x000000211200780c */ /* 0x000ff60003f06270 */
[----:B------:R-:W-:Y:S02]  /*73c0*/  @!UPT UIADD3 URZ, URZ, URZ, URZ ;  /* 0x0000003f3f3ff290 */ /* 0x000fe4000fffe03f */
[----:B------:R-:W-:Y:S02]  /*73d0*/  @P0 IADD3 R18, P1, R17, R0, RZ ;  /* 0x0000000011120210 */ /* 0x000fe40007f3e0ff */
[----:B------:R1:W5:Y:S03]  /*73e0*/  LDL.LU R0, [R1+0x58] ;  /* 0x0000580001007983 */ /* 0x0003660000300800 */
[----:B------:R-:W-:Y:S05]  /*73f0*/  @P0 IMAD.X R19, R15, 0x1, R170, P1 ;  /* 0x000000010f130824 */ /* 0x000fea00008e06aa */
[----:B------:R2:W-:Y:S02]  /*7400*/  @P0 LDGSTS.E.BYPASS.LTC128B.128 [R177+0x11100], [R18.64], !P2 ;  /* 0x1110000012b10fae */ /* 0x0005e4000d101d56 */
[----:B--2---:R-:W-:Y:S05]  /*7410*/  @P0 IADD3 R18, P1, R17, R171, RZ ;  /* 0x000000ab11120210 */ /* 0x004fea0007f3e0ff */
[----:B------:R-:W-:Y:S05]  /*7420*/  @P0 IMAD.X R19, R15, 0x1, R172, P1 ;  /* 0x000000010f130824 */ /* 0x000fea00008e06ac */
[----:B------:R2:W-:Y:S02]  /*7430*/  @P0 LDGSTS.E.BYPASS.LTC128B.128 [R177+0x12900], [R18.64], !P6 ;  /* 0x1290000012b10fae */ /* 0x0005e4000f101d56 */
[C---:B--2---:R-:W-:Y:S04]  /*7440*/  @P0 LEA R18, P1, R21.reuse, R17, 0x1 ;  /* 0x0000001115120211 */ /* 0x044fe800078208ff */
[----:B------:R-:W-:Y:S02]  /*7450*/  @P0 LEA.HI.X R19, R21, R15, R168, 0x1, P1 ;  /* 0x0000000f15130211 */ /* 0x000fe400008f0ca8 */
[C---:B------:R-:W-:Y:S03]  /*7460*/  @P0 LEA R20, P1, R26.reuse, R17, 0x1 ;  /* 0x000000111a140211 */ /* 0x040fe600078208ff */
[----:B------:R1:W-:Y:S01]  /*7470*/  @P0 LDGSTS.E.BYPASS.LTC128B.128 [R177+0x14100], [R18.64], !P5 ;  /* 0x1410000012b10fae */ /* 0x0003e2000e901d56 */
[----:B------:R-:W-:Y:S05]  /*7480*/  @P0 LEA.HI.X R21, R26, R15, R27, 0x1, P1 ;  /* 0x0000000f1a150211 */ /* 0x000fea00008f0c1b */
[----:B------:R1:W-:Y:S04]  /*7490*/  @P0 LDGSTS.E.BYPASS.LTC128B.128 [R177+0x15900], [R20.64], !P4 ;  /* 0x1590000014b10fae */ /* 0x0003e8000e101d56 */
.L_x_409:
[----:B--234-:R-:W2:Y:S01]  /*74a0*/  LDL R17, [R1+0x34] ;  /* 0x0000340001117983 */ /* 0x01cea20000100800 */
[----:B------:R-:W-:Y:S02]  /*74b0*/  UISETP.NE.AND UP1, UPT, UR13, URZ, UPT ;  /* 0x0000003f0d00728c */ /* 0x000fe4000bf25270 */
[----:B------:R-:W-:Y:S01]  /*74c0*/  UIMAD UR24, UR5, -0x30, URZ ;  /* 0xffffffd0051878a4 */ /* 0x000fe2000f8e023f */
[----:B------:R-:W3:Y:S01]  /*74d0*/  LDL R26, [R1+0x38] ;  /* 0x00003800011a7983 */ /* 0x000ee20000100800 */
[----:B------:R-:W-:Y:S02]  /*74e0*/  UISETP.NE.AND UP0, UPT, UR12, URZ, UPT ;  /* 0x0000003f0c00728c */ /* 0x000fe4000bf05270 */
[----:B------:R-:W-:Y:S01]  /*74f0*/  PLOP3.LUT P0, PT, PT, PT, UP1, 0x80, 0x0 ;  /* 0x000000000000781c */ /* 0x000fe20003f0f018 */
[----:B------:R-:W0:Y:S11]  /*7500*/  LDGDEPBAR ;  /* 0x00000000000079af */ /* 0x000e360000000000 */
[----:B------:R-:W-:Y:S01]  /*7510*/  @!UPT UIADD3 URZ, URZ, URZ, URZ ;  /* 0x0000003f3f3ff290 */ /* 0x000fe2000fffe03f */
[----:B-12---:R-:W-:Y:S01]  /*7520*/  @P0 IMAD.HI.U32 R15, R17, c[0x0][0x2c8], RZ ;  /* 0x0000b200110f0a27 */ /* 0x006fe200078e00ff */
[----:B------:R-:W-:Y:S03]  /*7530*/  PLOP3.LUT P0, PT, PT, PT, UP1, 0x80, 0x0 ;  /* 0x000000000000781c */ /* 0x000fe60003f0f018 */
[----:B------:R-:W-:Y:S02]  /*7540*/  IMAD.MOV.U32 R23, RZ, RZ, R17 ;  /* 0x000000ffff177224 */ /* 0x000fe400078e0011 */
[----:B------:R-:W-:Y:S08]  /*7550*/  IMAD.MOV.U32 R17, RZ, RZ, c[0x0][0x2ac] ;  /* 0x0000ab00ff117624 */ /* 0x000ff000078e00ff */
[----:B------:R-:W-:Y:S01]  /*7560*/  @P0 SHF.R.U32.HI R23, RZ, c[0x0][0x2cc], R15 ;  /* 0x0000b300ff170a19 */ /* 0x000fe2000001160f */
[----:B------:R-:W-:Y:S01]  /*7570*/  IMAD.U32 R15, RZ, RZ, UR24 ;  /* 0x00000018ff0f7e24 */ /* 0x000fe2000f8e00ff */
[----:B------:R-:W-:Y:S03]  /*7580*/  PLOP3.LUT P0, PT, PT, PT, UP0, 0x40, 0x0 ;  /* 0x000000000000781c */ /* 0x000fe60003f0e808 */
[----:B------:R-:W1:Y:S01]  /*7590*/  SHFL.IDX PT, R18, R23, RZ, 0x1c1f ;  /* 0x001c1fff17127589 */ /* 0x000e6200000e0000 */
[----:B---3--:R-:W-:Y:S05]  /*75a0*/  IADD3 R15, -R26, 0x1, R15 ;  /* 0x000000011a0f7810 */ /* 0x008fea0007ffe10f */
[----:B------:R-:W-:Y:S05]  /*75b0*/  IMAD R15, R17, c[0x0][0x1d0], R15 ;  /* 0x00007400110f7a24 */ /* 0x000fea00078e020f */
[----:B------:R-:W-:Y:S04]  /*75c0*/  IADD3 R15, R15, -c[0x0][0x168], RZ ;  /* 0x80005a000f0f7a10 */ /* 0x000fe80007ffe0ff */
[C---:B------:R-:W-:Y:S02]  /*75d0*/  IADD3 R22, R15.reuse, c[0x0][0x328], RZ ;  /* 0x0000ca000f167a10 */ /* 0x040fe40007ffe0ff */
[----:B------:R-:W-:Y:S03]  /*75e0*/  IADD3 R15, R15, UR17, RZ ;  /* 0x000000110f0f7c10 */ /* 0x000fe6000fffe0ff */
[--C-:B-1----:R-:W-:Y:S02]  /*75f0*/  IMAD.IADD R25, R22, 0x1, R18.reuse ;  /* 0x0000000116197824 */ /* 0x102fe400078e0212 */
[----:B------:R-:W-:Y:S01]  /*7600*/  IMAD.IADD R24, R15, 0x1, R18 ;  /* 0x000000010f187824 */ /* 0x000fe200078e0212 */
[----:B------:R-:W-:-:S05]  /*7610*/  @P0 BRA `(.L_x_410) ;  /* 0x000001a000000947 */ /* 0x000fca0003800000 */
[----:B------:R-:W-:Y:S01]  /*7620*/  MOV R17, c[0x0][0x2ac] ;  /* 0x0000ab0000117a02 */ /* 0x000fe20000000f00 */
[----:B------:R-:W-:Y:S04]  /*7630*/  BSSY B0, `(.L_x_411) ;  /* 0x0000013000007945 */ /* 0x000fe80003800000 */
[----:B------:R-:W-:Y:S05]  /*7640*/  IMAD R18, R17, c[0x0][0x1d0], R18 ;  /* 0x0000740011127a24 */ /* 0x000fea00078e0212 */
[----:B------:R-:W-:Y:S04]  /*7650*/  IADD3 R18, R18, -c[0x0][0x168], RZ ;  /* 0x80005a0012127a10 */ /* 0x000fe80007ffe0ff */
[----:B------:R-:W-:Y:S11]  /*7660*/  ISETP.GT.AND P0, PT, R18, -0x1, PT ;  /* 0xffffffff1200780c */ /* 0x000ff60003f04270 */
[----:B------:R-:W-:Y:S02]  /*7670*/  @!UPT UIADD3 URZ, URZ, URZ, URZ ;  /* 0x0000003f3f3ff290 */ /* 0x000fe4000fffe03f */
[----:B------:R-:W-:-:S05]  /*7680*/  @P0 BRA `(.L_x_412) ;  /* 0x0000008000000947 */ /* 0x000fca0003800000 */
[----:B------:R-:W-:Y:S01]  /*7690*/  LOP3.LUT R18, RZ, R18, RZ, 0x33, !PT ;  /* 0x00000012ff127212 */ /* 0x000fe200078e33ff */
[----:B------:R-:W-:Y:S05]  /*76a0*/  IMAD.MOV.U32 R17, RZ, RZ, c[0x0][0x32c] ;  /* 0x0000cb00ff117624 */ /* 0x000fea00078e00ff */
[----:B------:R-:W-:Y:S11]  /*76b0*/  ISETP.NE.AND P0, PT, R17, 0x1, PT ;  /* 0x000000011100780c */ /* 0x000ff60003f05270 */
[----:B------:R-:W-:Y:S02]  /*76c0*/  @!UPT UIADD3 URZ, URZ, URZ, URZ ;  /* 0x0000003f3f3ff290 */ /* 0x000fe4000fffe03f */
[----:B------:R-:W-:Y:S05]  /*76d0*/  @P0 IMAD.HI.U32 R17, R18, c[0x0][0x330], RZ ;  /* 0x0000cc0012110a27 */ /* 0x000fea00078e00ff */
[----:B------:R-:W-:Y:S04]  /*76e0*/  @P0 SHF.R.U32.HI R18, RZ, c[0x0][0x334], R17 ;  /* 0x0000cd00ff120a19 */ /* 0x000fe80000011611 */
[----:B------:R-:W-:Y:S01]  /*76f0*/  LOP3.LUT R18, RZ, R18, RZ, 0x33, !PT ;  /* 0x00000012ff127212 */ /* 0x000fe200078e33ff */
[----:B------:R-:W-:-:S05]  /*7700*/  BRA `(.L_x_413) ;  /* 0x0000005000007947 */ /* 0x000fca0003800000 */
.L_x_412:
[----:B------:R-:W-:Y:S04]  /*7710*/  MOV R17, c[0x0][0x32c] ;  /* 0x0000cb0000117a02 */ /* 0x000fe80000000f00 */
[----:B------:R-:W-:Y:S11]  /*7720*/  ISETP.NE.AND P0, PT, R17, 0x1, PT ;  /* 0x000000011100780c */ /* 0x000ff60003f05270 */
[----:B------:R-:W-:Y:S02]  /*7730*/  @!UPT UIADD3 URZ, URZ, URZ, URZ ;  /* 0x0000003f3f3ff290 */ /* 0x000fe4000fffe03f */
[----:B------:R-:W-:Y:S05]  /*7740*/  @P0 IMAD.HI.U32 R17, R18, c[0x0][0x330], RZ ;  /* 0x0000cc0012110a27 */ /* 0x000fea00078e00ff */
[----:B------:R-:W-:Y:S02]  /*7750*/  @P0 SHF.R.U32.HI R18, RZ, c[0x0][0x334], R17 ;  /* 0x0000cd00ff120a19 */ /* 0x000fe40000011611 */
.L_x_413:
[----:B------:R-:W-:Y:S05]  /*7760*/  BSYNC B0 ;  /* 0x0000000000007941 */ /* 0x000fea0003800000 */
.L_x_411:
[----:B------:R-:W-:Y:S05]  /*7770*/  IADD3 R17, -R26, UR24, RZ ;  /* 0x000000181a117c10 */ /* 0x000fea000fffe1ff */
[----:B------:R-:W-:Y:S05]  /*7780*/  IMAD R17, R18, c[0x0][0x32c], R17 ;  /* 0x0000cb0012117a24 */ /* 0x000fea00078e0211 */
[----:B------:R-:W-:Y:S02]  /*7790*/  IMNMX R24, R24, R17, !PT ;  /* 0x0000001118187217 */ /* 0x000fe40007800200 */
[----:B------:R-:W-:Y:S04]  /*77a0*/  IADD3 R17, R17, c[0x0][0x32c], RZ ;  /* 0x0000cb0011117a10 */ /* 0x000fe80007ffe0ff */
[----:B------:R-:W-:Y:S02]  /*77b0*/  IMNMX R25, R25, R17, PT ;  /* 0x0000001119197217 */ /* 0x000fe40003800200 */
.L_x_410:
[----:B------:R-:W-:Y:S02]  /*77c0*/  UISETP.GE.AND UP0, UPT, UR24, 0x1, UPT ;  /* 0x000000011800788c */ /* 0x000fe4000bf06270 */
[----:B------:R-:W-:Y:S02]  /*77d0*/  UISETP.GE.AND UP6, UPT, UR24, 0x12, UPT ;  /* 0x000000121800788c */ /* 0x000fe4000bfc6270 */
[----:B------:R-:W-:Y:S02]  /*77e0*/  UP2UR UR29, UPR, URZ, 0x1 ;  /* 0x000000013f1d7883 */ /* 0x000fe40008000000 */
[----:B------:R-:W-:Y:S01]  /*77f0*/  PLOP3.LUT P0, PT, PT, PT, UP0, 0x40, 0x0 ;  /* 0x000000000000781c */ /* 0x000fe20003f0e808 */
[----:B------:R-:W-:Y:S02]  /*7800*/  UISETP.GE.AND UP0, UPT, UR24, 0x2, UPT ;  /* 0x000000021800788c */ /* 0x000fe4000bf06270 */
[----:B------:R-:W-:Y:S01]  /*7810*/  UISETP.GE.AND UP5, UPT, UR24, 0x19, UPT ;  /* 0x000000191800788c */ /* 0x000fe2000bfa6270 */
[----:B------:R-:W-:Y:S01]  /*7820*/  ISETP.GT.AND P0, PT, R24, RZ, P0 ;  /* 0x000000ff1800720c */ /* 0x000fe20000704270 */
[----:B------:R-:W-:Y:S02]  /*7830*/  UP2UR UR28, UPR, URZ, 0x1 ;  /* 0x000000013f1c7883 */ /* 0x000fe40008000000 */
[----:B------:R-:W-:Y:S01]  /*7840*/  UISETP.GE.AND UP4, UPT, UR24, 0x1a, UPT ;  /* 0x0000001a1800788c */ /* 0x000fe2000bf86270 */
[C---:B------:R-:W-:Y:S01]  /*7850*/  ISETP.LT.OR P0, PT, R25.reuse, 0x1, P0 ;  /* 0x000000011900780c */ /* 0x040fe20000701670 */
[----:B------:R-:W-:Y:S02]  /*7860*/  UISETP.GE.AND UP3, UPT, UR24, 0x21, UPT ;  /* 0x000000211800788c */ /* 0x000fe4000bf66270 */
[----:B------:R-:W-:Y:S01]  /*7870*/  UISETP.GE.AND UP2, UPT, UR24, 0x22, UPT ;  /* 0x000000221800788c */ /* 0x000fe2000bf46270 */
[----:B-----5:R-:W-:Y:S01]  /*7880*/  FSEL R17, R0, -INF , !P0 ;  /* 0xff80000000117808 */ /* 0x020fe20004000000 */
[----:B------:R-:W-:Y:S01]  /*7890*/  UISETP.GE.AND UP1, UPT, UR24, 0x29, UPT ;  /* 0x000000291800788c */ /* 0x000fe2000bf26270 */
[----:B------:R-:W-:Y:S01]  /*78a0*/  PLOP3.LUT P0, PT, PT, PT, UP0, 0x40, 0x0 ;  /* 0x000000000000781c */ /* 0x000fe20003f0e808 */
[----:B------:R-:W-:Y:S01]  /*78b0*/  UISETP.GE.AND UP0, UPT, UR24, 0x9, UPT ;  /* 0x000000091800788c */ /* 0x000fe2000bf06270 */
[----:B------:R-:W1:Y:S01]  /*78c0*/  SHFL.IDX PT, R0, R23, 0x1, 0x1c1f ;  /* 0x003c1f0017007f89 */ /* 0x000e6200000e0000 */
[----:B------:R-:W-:Y:S01]  /*78d0*/  UP2UR UR30, UPR, URZ, 0x40 ;  /* 0x000000403f1e7883 */ /* 0x000fe20008000000 */
[----:B------:R-:W-:Y:S01]  /*78e0*/  ISETP.GT.AND P0, PT, R24, 0x1, P0 ;  /* 0x000000011800780c */ /* 0x000fe20000704270 */
[----:B------:R-:W-:Y:S03]  /*78f0*/  UP2UR UR27, UPR, URZ, 0x1 ;  /* 0x000000013f1b7883 */ /* 0x000fe60008000000 */
[C---:B------:R-:W-:Y:S04]  /*7900*/  ISETP.LT.OR P0, PT, R25.reuse, 0x2, P0 ;  /* 0x000000021900780c */ /* 0x040fe80000701670 */
[----:B------:R-:W-:Y:S02]  /*7910*/  FSEL R21, R2, -INF , !P0 ;  /* 0xff80000002157808 */ /* 0x000fe40004000000 */
[----:B------:R-:W-:Y:S01]  /*7920*/  PLOP3.LUT P0, PT, PT, PT, UP0, 0x40, 0x0 ;  /* 0x000000000000781c */ /* 0x000fe20003f0e808 */
[----:B------:R-:W-:Y:S03]  /*7930*/  UISETP.GE.AND UP0, UPT, UR24, 0xa, UPT ;  /* 0x0000000a1800788c */ /* 0x000fe6000bf06270 */
[----:B------:R-:W-:Y:S01]  /*7940*/  ISETP.GT.AND P0, PT, R24, 0x8, P0 ;  /* 0x000000081800780c */ /* 0x000fe20000704270 */
[----:B------:R-:W-:Y:S03]  /*7950*/  UP2UR UR26, UPR, URZ, 0x1 ;  /* 0x000000013f1a7883 */ /* 0x000fe60008000000 */
[----:B------:R-:W-:Y:S04]  /*7960*/  ISETP.LT.OR P0, PT, R25, 0x9, P0 ;  /* 0x000000091900780c */ /* 0x000fe80000701670 */
[----:B------:R-:W-:Y:S01]  /*7970*/  FSEL R8, R8, -INF , !P0 ;  /* 0xff80000008087808 */ /* 0x000fe20004000000 */
[--C-:B-1----:R-:W-:Y:S01]  /*7980*/  IMAD.IADD R15, R15, 0x1, R0.reuse ;  /* 0x000000010f0f7824 */ /* 0x102fe200078e0200 */
[----:B------:R-:W-:Y:S01]  /*7990*/  PLOP3.LUT P0, PT, PT, PT, UP0, 0x40, 0x0 ;  /* 0x000000000000781c */ /* 0x000fe20003f0e808 */
[----:B------:R-:W-:Y:S03]  /*79a0*/  UISETP.GE.AND UP0, UPT, UR24, 0x11, UPT ;  /* 0x000000111800788c */ /* 0x000fe6000bf06270 */
[C---:B------:R-:W-:Y:S01]  /*79b0*/  ISETP.GT.AND P0, PT, R24.reuse, 0x9, P0 ;  /* 0x000000091800780c */ /* 0x040fe20000704270 */
[----:B------:R-:W-:Y:S03]  /*79c0*/  UP2UR UR25, UPR, URZ, 0x1 ;  /* 0x000000013f197883 */ /* 0x000fe60008000000 */
[----:B------:R-:W-:Y:S04]  /*79d0*/  ISETP.LT.OR P0, PT, R25, 0xa, P0 ;  /* 0x0000000a1900780c */ /* 0x000fe80000701670 */
[----:B------:R-:W-:Y:S02]  /*79e0*/  FSEL R159, R159, -INF , !P0 ;  /* 0xff8000009f9f7808 */ /* 0x000fe40004000000 */
[----:B------:R-:W-:Y:S01]  /*79f0*/  PLOP3.LUT P0, PT, PT, PT, UP0, 0x40, 0x0 ;  /* 0x000000000000781c */ /* 0x000fe20003f0e808 */
[----:B------:R-:W-:Y:S03]  /*7a00*/  UISETP.GE.AND UP0, UPT, UR24, 0x2a, UPT ;  /* 0x0000002a1800788c */ /* 0x000fe6000bf06270 */
[C---:B------:R-:W-:Y:S04]  /*7a10*/  ISETP.GT.AND P0, PT, R24.reuse, 0x10, P0 ;  /* 0x000000101800780c */ /* 0x040fe80000704270 */
[----:B------:R-:W-:Y:S04]  /*7a20*/  ISETP.LT.OR P0, PT, R25, 0x11, P0 ;  /* 0x000000111900780c */ /* 0x000fe80000701670 */
[----:B------:R-:W-:Y:S02]  /*7a30*/  FSEL R20, R11, -INF , !P0 ;  /* 0xff8000000b147808 */ /* 0x000fe40004000000 */
[----:B------:R-:W-:Y:S01]  /*7a40*/  PLOP3.LUT P0, PT, PT, PT, UP6, 0x40, 0x0 ;  /* 0x000000000000781c */ /* 0x000fe20003f0e868 */
[----:B------:R-:W-:Y:S03]  /*7a50*/  UISETP.NE.AND UP6, UPT, UR12, URZ, UPT ;  /* 0x0000003f0c00728c */ /* 0x000fe6000bfc5270 */
[----:B------:R-:W-:Y:S04]  /*7a60*/  ISETP.GT.AND P0, PT, R24, 0x11, P0 ;  /* 0x000000111800780c */ /* 0x000fe80000704270 */
[C---:B------:R-:W-:Y:S04]  /*7a70*/  ISETP.LT.OR P0, PT, R25.reuse, 0x12, P0 ;  /* 0x000000121900780c */ /* 0x040fe80000701670 */
[----:B------:R-:W-:Y:S02]  /*7a80*/  FSEL R19, R12, -INF , !P0 ;  /* 0xff8000000c137808 */ /* 0x000fe40004000000 */
[----:B------:R-:W-:Y:S04]  /*7a90*/  PLOP3.LUT P0, PT, PT, PT, UP5, 0x40, 0x0 ;  /* 0x000000000000781c */ /* 0x000fe80003f0e858 */
[C---:B------:R-:W-:Y:S04]  /*7aa0*/  ISETP.GT.AND P0, PT, R24.reuse, 0x18, P0 ;  /* 0x000000181800780c */ /* 0x040fe80000704270 */
[----:B------:R-:W-:Y:S04]  /*7ab0*/  ISETP.LT.OR P0, PT, R25, 0x19, P0 ;  /* 0x000000191900780c */ /* 0x000fe80000701670 */
[----:B------:R-:W-:Y:S02]  /*7ac0*/  FSEL R18, R13, -INF , !P0 ;  /* 0xff8000000d127808 */ /* 0x000fe40004000000 */
[----:B------:R-:W-:Y:S04]  /*7ad0*/  PLOP3.LUT P0, PT, PT, PT, UP4, 0x40, 0x0 ;  /* 0x000000000000781c */ /* 0x000fe80003f0e848 */
        /* <DEDUP_REMOVED lines=17> */
[----:B------:R-:W-:Y:S04]  /*7bf0*/  ISETP.LT.OR P0, PT, R25, 0x2a, P0 ;  /* 0x0000002a1900780c */ /* 0x000fe80000701670 */
[----:B------:R-:W-:Y:S01]  /*7c00*/  FSEL R11, R16, -INF , !P0 ;  /* 0xff800000100b7808 */ /* 0x000fe20004000000 */
[----:B------:R-:W-:Y:S01]  /*7c10*/  IMAD.IADD R16, R22, 0x1, R0 ;  /* 0x0000000116107824 */ /* 0x000fe200078e0200 */
[----:B------:R-:W-:Y:S01]  /*7c20*/  PLOP3.LUT P0, PT, PT, PT, UP6, 0x40, 0x0 ;  /* 0x000000000000781c */ /* 0x000fe20003f0e868 */
[----:B------:R-:W-:Y:S11]  /*7c30*/  UISETP.NE.AND UP6, UPT, UR30, URZ, UPT ;  /* 0x0000003f1e00728c */ /* 0x000ff6000bfc5270 */
[----:B------:R-:W-:Y:S01]  /*7c40*/  @!UPT UIADD3 URZ, URZ, URZ, URZ ;  /* 0x0000003f3f3ff290 */ /* 0x000fe2000fffe03f */
        /* <DEDUP_REMOVED lines=9> */
[----:B------:R-:W-:Y:S05]  /*7ce0*/  IMAD.MOV.U32 R0, RZ, RZ, 0x1 ;  /* 0x00000001ff007424 */ /* 0x000fea00078e00ff */
[----:B------:R-:W-:Y:S11]  /*7cf0*/  ISETP.NE.AND P0, PT, R0, c[0x0][0x32c], PT ;  /* 0x0000cb0000007a0c */ /* 0x000ff60003f05270 */
[----:B------:R-:W-:Y:S02]  /*7d00*/  @!UPT UIADD3 URZ, URZ, URZ, URZ ;  /* 0x0000003f3f3ff290 */ /* 0x000fe4000fffe03f */
[----:B------:R-:W-:Y:S05]  /*7d10*/  @P0 IMAD.HI.U32 R0, R2, c[0x0][0x330], RZ ;  /* 0x0000cc0002000a27 */ /* 0x000fea00078e00ff */
[----:B------:R-:W-:Y:S04]  /*7d20*/  @P0 SHF.R.U32.HI R2, RZ, c[0x0][0x334], R0 ;  /* 0x0000cd00ff020a19 */ /* 0x000fe80000011600 */
[----:B------:R-:W-:Y:S01]  /*7d30*/  LOP3.LUT R2, RZ, R2, RZ, 0x33, !PT ;  /* 0x00000002ff027212 */ /* 0x000fe200078e33ff */
[----:B------:R-:W-:-:S05]  /*7d40*/  BRA `(.L_x_417) ;  /* 0x0000005000007947 */ /* 0x000fca0003800000 */
.L_x_416:
[----:B------:R-:W-:Y:S04]  /*7d50*/  MOV R0, 0x1 ;  /* 0x0000000100007802 */ /* 0x000fe80000000f00 */
[----:B------:R-:W-:Y:S11]  /*7d60*/  ISETP.NE.AND P0, PT, R0, c[0x0][0x32c], PT ;  /* 0x0000cb0000007a0c */ /* 0x000ff60003f05270 */
[----:B------:R-:W-:Y:S02]  /*7d70*/  @!UPT UIADD3 URZ, URZ, URZ, URZ ;  /* 0x0000003f3f3ff290 */ /* 0x000fe4000fffe03f */
[----:B------:R-:W-:Y:S05]  /*7d80*/  @P0 IMAD.HI.U32 R0, R2, c[0x0][0x330], RZ ;  /* 0x0000cc0002000a27 */ /* 0x000fea00078e00ff */
[----:B------:R-:W-:Y:S02]  /*7d90*/  @P0 SHF.R.U32.HI R2, RZ, c[0x0][0x334], R0 ;  /* 0x0000cd00ff020a19 */ /* 0x000fe40000011600 */
.L_x_417:
[----:B------:R-:W-:Y:S05]  /*7da0*/  BSYNC B0 ;  /* 0x0000000000007941 */ /* 0x000fea0003800000 */
.L_x_415:
[----:B------:R-:W-:Y:S05]  /*7db0*/  IADD3 R0, -R26, UR24, RZ ;  /* 0x000000181a007c10 */ /* 0x000fea000fffe1ff */
[----:B------:R-:W-:Y:S05]  /*7dc0*/  IMAD R0, R2, c[0x0][0x32c], R0 ;  /* 0x0000cb0002007a24 */ /* 0x000fea00078e0200 */
[----:B------:R-:W-:Y:S02]  /*7dd0*/  IMNMX R15, R15, R0, !PT ;  /* 0x000000000f0f7217 */ /* 0x000fe40007800200 */
[----:B------:R-:W-:Y:S04]  /*7de0*/  IADD3 R0, R0, c[0x0][0x32c], RZ ;  /* 0x0000cb0000007a10 */ /* 0x000fe80007ffe0ff */
[----:B------:R-:W-:Y:S02]  /*7df0*/  IMNMX R16, R16, R0, PT ;  /* 0x0000000010107217 */ /* 0x000fe40003800200 */
.L_x_414:
[----:B------:R-:W-:Y:S01]  /*7e00*/  FMNMX.FTZ R0, R17, R3, !PT ;  /* 0x0000000311007209 */ /* 0x000fe20007810000 */
[----:B------:R-:W-:Y:S01]  /*7e10*/  UP2UR UR24, UPR, URZ, 0x10 ;  /* 0x000000103f187883 */ /* 0x000fe20008000000 */
[----:B------:R-:W2:Y:S01]  /*7e20*/  LDL.LU R26, [R1+0x44] ;  /* 0x00004400011a7983 */ /* 0x000ea20000300800 */
[----:B------:R-:W-:Y:S01]  /*7e30*/  UISETP.NE.AND UP4, UPT, UR29, URZ, UPT ;  /* 0x0000003f1d00728c */ /* 0x000fe2000bf85270 */
[----:B------:R-:W-:Y:S01]  /*7e40*/  FMNMX.FTZ R0, R21, R0, !PT ;  /* 0x0000000015007209 */ /* 0x000fe20007810000 */
[----:B------:R-:W-:Y:S02]  /*7e50*/  UP2UR UR29, UPR, URZ, 0x8 ;  /* 0x000000083f1d7883 */ /* 0x000fe40008000000 */
        /* <DEDUP_REMOVED lines=20> */
[----:B-1----:R-:W-:Y:S04]  /*7fa0*/  FMNMX.FTZ R0, R0, R2, !PT ;  /* 0x0000000200007209 */ /* 0x002fe80007810000 */
[C---:B------:R-:W-:Y:S01]  /*7fb0*/  FSETP.NEU.FTZ.AND P0, PT, R0.reuse, -INF , PT ;  /* 0xff8000000000780b */ /* 0x040fe20003f1d000 */
[C---:B------:R-:W-:Y:S03]  /*7fc0*/  FMUL.FTZ R172, R0.reuse, c[0x0][0x2d0] ;  /* 0x0000b40000ac7a20 */ /* 0x040fe60000410000 */
[----:B------:R-:W-:Y:S02]  /*7fd0*/  FSEL R2, R0, RZ, P0 ;  /* 0x000000ff00027208 */ /* 0x000fe40000000000 */
[----:B------:R-:W-:Y:S02]  /*7fe0*/  FSEL R172, R172, RZ, P0 ;  /* 0x000000ffacac7208 */ /* 0x000fe40000000000 */
[----:B------:R-:W-:Y:S01]  /*7ff0*/  PLOP3.LUT P0, PT, PT, PT, UP4, 0x40, 0x0 ;  /* 0x000000000000781c */ /* 0x000fe20003f0e848 */
[----:B------:R-:W-:Y:S01]  /*8000*/  UISETP.NE.AND UP4, UPT, UR24, URZ, UPT ;  /* 0x0000003f1800728c */ /* 0x000fe2000bf85270 */
[----:B------:R-:W-:Y:S01]  /*8010*/  FADD.FTZ R2, -R2, R3 ;  /* 0x0000000302027221 */ /* 0x000fe20000010100 */
[----:B------:R-:W-:Y:S01]  /*8020*/  UIADD3 UR24, UR5, -0x1, URZ ;  /* 0xffffffff05187890 */ /* 0x000fe2000fffe03f */
[----:B------:R-:W-:Y:S01]  /*8030*/  ISETP.GT.AND P0, PT, R15, RZ, P0 ;  /* 0x000000ff0f00720c */ /* 0x000fe20000704270 */
[--C-:B------:R-:W-:Y:S02]  /*8040*/  FFMA.FTZ R23, R14, c[0x0][0x2d0], -R172.reuse ;  /* 0x0000b4000e177a23 */ /* 0x100fe400000108ac */
[--C-:B------:R-:W-:Y:S01]  /*8050*/  FFMA.FTZ R171, R20, c[0x0][0x2d0], -R172.reuse ;  /* 0x0000b40014ab7a23 */ /* 0x100fe200000108ac */
[----:B------:R-:W-:Y:S01]  /*8060*/  ISETP.LT.OR P0, PT, R16, 0x1, P0 ;  /* 0x000000011000780c */ /* 0x000fe20000701670 */
[--C-:B------:R-:W-:Y:S02]  /*8070*/  FFMA.FTZ R25, R19, c[0x0][0x2d0], -R172.reuse ;  /* 0x0000b40013197a23 */ /* 0x100fe400000108ac */
[--C-:B------:R-:W-:Y:S01]  /*8080*/  FFMA.FTZ R24, R18, c[0x0][0x2d0], -R172.reuse ;  /* 0x0000b40012187a23 */ /* 0x100fe200000108ac */
[----:B------:R-:W-:Y:S01]  /*8090*/  FSEL R14, R158, -INF , !P0 ;  /* 0xff8000009e0e7808 */ /* 0x000fe20004000000 */
[--C-:B------:R-:W-:Y:S01]  /*80a0*/  FFMA.FTZ R13, R21, c[0x0][0x2d0], -R172.reuse ;  /* 0x0000b400150d7a23 */ /* 0x100fe200000108ac */
[----:B------:R-:W-:Y:S01]  /*80b0*/  PLOP3.LUT P0, PT, PT, PT, UP3, 0x40, 0x0 ;  /* 0x000000000000781c */ /* 0x000fe20003f0e838 */
[--C-:B------:R-:W-:Y:S01]  /*80c0*/  FFMA.FTZ R17, R17, c[0x0][0x2d0], -R172.reuse ;  /* 0x0000b40011117a23 */ /* 0x100fe200000108ac */
[----:B------:R-:W-:Y:S01]  /*80d0*/  UISETP.NE.AND UP3, UPT, UR29, URZ, UPT ;  /* 0x0000003f1d00728c */ /* 0x000fe2000bf65270 */
[--C-:B------:R-:W-:Y:S01]  /*80e0*/  FFMA.FTZ R12, R8, c[0x0][0x2d0], -R172.reuse ;  /* 0x0000b400080c7a23 */ /* 0x100fe200000108ac */
[----:B------:R-:W-:Y:S01]  /*80f0*/  ISETP.GT.AND P0, PT, R15, 0x1, P0 ;  /* 0x000000010f00780c */ /* 0x000fe20000704270 */
[--C-:B------:R-:W-:Y:S01]  /*8100*/  FFMA.FTZ R8, R159, c[0x0][0x2d0], -R172.reuse ;  /* 0x0000b4009f087a23 */ /* 0x100fe200000108ac */
[----:B------:R-:W-:Y:S01]  /*8110*/  MUFU.EX2 R13, R13 ;  /* 0x0000000d000d7308 */ /* 0x000fe20000000800 */
[--C-:B------:R-:W-:Y:S01]  /*8120*/  FFMA.FTZ R175, R175, c[0x0][0x2d0], -R172.reuse ;  /* 0x0000b400afaf7a23 */ /* 0x100fe200000108ac */
[----:B------:R-:W-:Y:S01]  /*8130*/  ISETP.LT.OR P0, PT, R16, 0x2, P0 ;  /* 0x000000021000780c */ /* 0x000fe20000701670 */
[--C-:B------:R-:W-:Y:S02]  /*8140*/  FFMA.FTZ R174, R174, c[0x0][0x2d0], -R172.reuse ;  /* 0x0000b400aeae7a23 */ /* 0x100fe400000108ac */
[--C-:B------:R-:W-:Y:S02]  /*8150*/  FFMA.FTZ R173, R173, c[0x0][0x2d0], -R172.reuse ;  /* 0x0000b400adad7a23 */ /* 0x100fe400000108ac */
[----:B------:R-:W-:Y:S01]  /*8160*/  FFMA.FTZ R172, R11, c[0x0][0x2d0], -R172 ;  /* 0x0000b4000bac7a23 */ /* 0x000fe200000108ac */
[----:B------:R-:W-:Y:S01]  /*8170*/  FSEL R11, R157, -INF , !P0 ;  /* 0xff8000009d0b7808 */ /* 0x000fe20004000000 */
[----:B------:R-:W-:Y:S01]  /*8180*/  FMUL.FTZ R2, R2, c[0x0][0x2d0] ;  /* 0x0000b40002027a20 */ /* 0x000fe20000410000 */
[----:B------:R-:W-:Y:S01]  /*8190*/  PLOP3.LUT P0, PT, PT, PT, UP2, 0x40, 0x0 ;  /* 0x000000000000781c */ /* 0x000fe20003f0e828 */
[----:B------:R-:W-:Y:S01]  /*81a0*/  UISETP.NE.AND UP2, UPT, UR28, URZ, UPT ;  /* 0x0000003f1c00728c */ /* 0x000fe2000bf45270 */
[----:B------:R-:W1:Y:S02]  /*81b0*/  MUFU.EX2 R17, R17 ;  /* 0x0000001100117308 */ /* 0x000e640000000800 */
[C---:B------:R-:W-:Y:S04]  /*81c0*/  ISETP.GT.AND P0, PT, R15.reuse, 0x8, P0 ;  /* 0x000000080f00780c */ /* 0x040fe80000704270 */
[----:B------:R-:W-:Y:S04]  /*81d0*/  ISETP.LT.OR P0, PT, R16, 0x9, P0 ;  /* 0x000000091000780c */ /* 0x000fe80000701670 */
[----:B------:R-:W-:Y:S01]  /*81e0*/  FSEL R10, R10, -INF , !P0 ;  /* 0xff8000000a0a7808 */ /* 0x000fe20004000000 */
[----:B------:R-:W-:Y:S01]  /*81f0*/  MUFU.EX2 R12, R12 ;  /* 0x0000000c000c7308 */ /* 0x000fe20000000800 */
[----:B------:R-:W-:Y:S01]  /*8200*/  PLOP3.LUT P0, PT, PT, PT, UP1, 0x40, 0x0 ;  /* 0x000000000000781c */ /* 0x000fe20003f0e818 */
[----:B------:R-:W-:Y:S03]  /*8210*/  UISETP.NE.AND UP1, UPT, UR27, URZ, UPT ;  /* 0x0000003f1b00728c */ /* 0x000fe6000bf25270 */
[----:B------:R-:W-:Y:S04]  /*8220*/  ISETP.GT.AND P0, PT, R15, 0x9, P0 ;  /* 0x000000090f00780c */ /* 0x000fe80000704270 */
[C---:B------:R-:W-:Y:S01]  /*8230*/  ISETP.LT.OR P0, PT, R16.reuse, 0xa, P0 ;  /* 0x0000000a1000780c */ /* 0x040fe20000701670 */
[----:B------:R-:W3:Y:S03]  /*8240*/  MUFU.EX2 R8, R8 ;  /* 0x0000000800087308 */ /* 0x000ee60000000800 */
[----:B------:R-:W-:Y:S02]  /*8250*/  FSEL R169, R169, -INF , !P0 ;  /* 0xff800000a9a97808 */ /* 0x000fe40004000000 */
[----:B------:R-:W-:Y:S01]  /*8260*/  PLOP3.LUT P0, PT, PT, PT, UP0, 0x40, 0x0 ;  /* 0x000000000000781c */ /* 0x000fe20003f0e808 */
[----:B------:R-:W-:Y:S01]  /*8270*/  UISETP.NE.AND UP0, UPT, UR26, URZ, UPT ;  /* 0x0000003f1a00728c */ /* 0x000fe2000bf05270 */
[----:B-1----:R-:W-:Y:S02]  /*8280*/  F2FP.BF16.PACK_AB R168, R13, R17 ;  /* 0x000000110da8723e */ /* 0x002fe400000010ff */
[----:B------:R-:W-:Y:S01]  /*8290*/  ISETP.GT.AND P0, PT, R15, 0x10, P0 ;  /* 0x000000100f00780c */ /* 0x000fe20000704270 */
[----:B------:R-:W-:Y:S03]  /*82a0*/  MUFU.EX2 R172, R172 ;  /* 0x000000ac00ac7308 */ /* 0x000fe60000000800 */
[----:B------:R-:W-:Y:S04]  /*82b0*/  ISETP.LT.OR P0, PT, R16, 0x11, P0 ;  /* 0x000000111000780c */ /* 0x000fe80000701670 */
[----:B------:R-:W-:Y:S02]  /*82c0*/  FSEL R22, R9, -INF , !P0 ;  /* 0xff80000009167808 */ /* 0x000fe40004000000 */
[----:B------:R-:W-:Y:S01]  /*82d0*/  PLOP3.LUT P0, PT, PT, PT, UP6, 0x40, 0x0 ;  /* 0x000000000000781c */ /* 0x000fe20003f0e868 */
[----:B------:R-:W-:Y:S03]  /*82e0*/  MUFU.EX2 R175, R175 ;  /* 0x000000af00af7308 */ /* 0x000fe60000000800 */
[----:B------:R-:W-:Y:S02]  /*82f0*/  ISETP.GT.AND P0, PT, R15, 0x11, P0 ;  /* 0x000000110f00780c */ /* 0x000fe40000704270 */
[----:B---3--:R-:W-:Y:S02]  /*8300*/  F2FP.BF16.PACK_AB R170, R8, R12 ;  /* 0x0000000c08aa723e */ /* 0x008fe400000010ff */
[C---:B------:R-:W-:Y:S03]  /*8310*/  ISETP.LT.OR P0, PT, R16.reuse, 0x12, P0 ;  /* 0x000000121000780c */ /* 0x040fe60000701670 */
[----:B------:R-:W-:Y:S01]  /*8320*/  MUFU.EX2 R174, R174 ;  /* 0x000000ae00ae7308 */ /* 0x000fe20000000800 */
[----:B------:R-:W-:Y:S02]  /*8330*/  FSEL R179, R179, -INF , !P0 ;  /* 0xff800000b3b37808 */ /* 0x000fe40004000000 */
[----:B------:R-:W-:Y:S04]  /*8340*/  PLOP3.LUT P0, PT, PT, PT, UP5, 0x40, 0x0 ;  /* 0x000000000000781c */ /* 0x000fe80003f0e858 */
[C---:B------:R-:W-:Y:S03]  /*8350*/  ISETP.GT.AND P0, PT, R15.reuse, 0x18, P0 ;  /* 0x000000180f00780c */ /* 0x040fe60000704270 */
[----:B------:R-:W-:Y:S01]  /*8360*/  MUFU.EX2 R173, R173 ;  /* 0x000000ad00ad7308 */ /* 0x000fe20000000800 */
[----:B------:R-:W-:Y:S04]  /*8370*/  ISETP.LT.OR P0, PT, R16, 0x19, P0 ;  /* 0x000000191000780c */ /* 0x000fe80000701670 */
        /* <DEDUP_REMOVED lines=17> */
[----:B------:R-:W-:Y:S01]  /*8490*/  PLOP3.LUT P0, PT, PT, PT, UP0, 0x40, 0x0 ;  /* 0x000000000000781c */ /* 0x000fe20003f0e808 */
[----:B------:R-:W-:Y:S03]  /*84a0*/  UISETP.GT.AND UP0, UPT, UR5, UR4, UPT ;  /* 0x000000040500728c */ /* 0x000fe6000bf04270 */
[----:B------:R-:W-:Y:S01]  /*84b0*/  ISETP.GT.AND P0, PT, R15, 0x29, P0 ;  /* 0x000000290f00780c */ /* 0x000fe20000704270 */
[----:B------:R-:W-:Y:S03]  /*84c0*/  UMOV UR5, UR24 ;  /* 0x0000001800057c82 */ /* 0x000fe60008000000 */
[----:B------:R-:W-:Y:S04]  /*84d0*/  ISETP.LT.OR P0, PT, R16, 0x2a, P0 ;  /* 0x0000002a1000780c */ /* 0x000fe80000701670 */
[----:B------:R-:W-:Y:S02]  /*84e0*/  FSEL R3, R6, -INF , !P0 ;  /* 0xff80000006037808 */ /* 0x000fe40004000000 */
[----:B------:R-:W1:Y:S02]  /*84f0*/  MUFU.EX2 R6, R2 ;  /* 0x0000000200067308 */ /* 0x000e640000000800 */
[----:B-1----:R-:W-:Y:S01]  /*8500*/  FMUL.FTZ R20, R6, R148 ;  /* 0x0000009406147220 */ /* 0x002fe20000410000 */
[----:B------:R-:W-:Y:S01]  /*8510*/  FMNMX.FTZ R2, R14, R156, !PT ;  /* 0x0000009c0e027209 */ /* 0x000fe20007810000 */
[----:B------:R-:W3:Y:S01]  /*8520*/  LDL.LU R148, [R1+0x40] ;  /* 0x0000400001947983 */ /* 0x000ee20000300800 */
[C---:B--2---:R-:W-:Y:S02]  /*8530*/  FFMA.FTZ R5, R6.reuse, R26, R17 ;  /* 0x0000001a06057223 */ /* 0x044fe40000010011 */
[----:B------:R-:W-:Y:S01]  /*8540*/  FMNMX.FTZ R2, R11, R2, !PT ;  /* 0x000000020b027209 */ /* 0x000fe20007810000 */
[----:B------:R-:W-:Y:S01]  /*8550*/  FMUL.FTZ R9, R6, R137 ;  /* 0x0000008906097220 */ /* 0x000fe20000410000 */
[----:B------:R-:W-:Y:S01]  /*8560*/  MOV R137, R22 ;  /* 0x0000001600897202 */ /* 0x000fe20000000f00 */
[----:B------:R-:W-:Y:S01]  /*8570*/  FADD.FTZ R5, R13, R5 ;  /* 0x000000050d057221 */ /* 0x000fe20000010000 */
[----:B------:R-:W-:Y:S01]  /*8580*/  FMNMX.FTZ R2, R10, R2, !PT ;  /* 0x000000020a027209 */ /* 0x000fe20007810000 */
[----:B------:R-:W-:Y:S02]  /*8590*/  FMUL.FTZ R13, R6, R141 ;  /* 0x0000008d060d7220 */ /* 0x000fe40000410000 */
[----:B------:R-:W-:Y:S01]  /*85a0*/  FADD.FTZ R5, R12, R5 ;  /* 0x000000050c057221 */ /* 0x000fe20000010000 */
[----:B------:R-:W-:Y:S01]  /*85b0*/  FMNMX.FTZ R2, R169, R2, !PT ;  /* 0x00000002a9027209 */ /* 0x000fe20007810000 */
[----:B------:R-:W-:Y:S01]  /*85c0*/  FMUL.FTZ R12, R6, R140 ;  /* 0x0000008c060c7220 */ /* 0x000fe20000410000 */
[----:B------:R-:W-:Y:S01]  /*85d0*/  MOV R140, R24 ;  /* 0x00000018008c7202 */ /* 0x000fe20000000f00 */
[----:B------:R-:W-:Y:S01]  /*85e0*/  FADD.FTZ R177, R8, R5 ;  /* 0x0000000508b17221 */ /* 0x000fe20000010000 */
[----:B------:R-:W-:Y:S01]  /*85f0*/  FMNMX.FTZ R2, R22, R2, !PT ;  /* 0x0000000216027209 */ /* 0x000fe20007810000 */
[C---:B------:R-:W-:Y:S02]  /*8600*/  FMUL.FTZ R8, R6.reuse, R136 ;  /* 0x0000008806087220 */ /* 0x040fe40000410000 */
[C---:B------:R-:W-:Y:S01]  /*8610*/  FMUL.FTZ R5, R6.reuse, R133 ;  /* 0x0000008506057220 */ /* 0x040fe20000410000 */
[----:B------:R-:W-:Y:S01]  /*8620*/  FMNMX.FTZ R2, R179, R2, !PT ;  /* 0x00000002b3027209 */ /* 0x000fe20007810000 */
[C---:B------:R-:W-:Y:S01]  /*8630*/  FMUL.FTZ R16, R6.reuse, R144 ;  /* 0x0000009006107220 */ /* 0x040fe20000410000 */
[----:B------:R-:W-:Y:S01]  /*8640*/  MOV R133, R25 ;  /* 0x0000001900857202 */ /* 0x000fe20000000f00 */
[----:B------:R-:W-:Y:S01]  /*8650*/  FMUL.FTZ R25, R6, R153 ;  /* 0x0000009906197220 */ /* 0x000fe20000410000 */
[----:B------:R-:W-:Y:S01]  /*8660*/  FMNMX.FTZ R2, R178, R2, !PT ;  /* 0x00000002b2027209 */ /* 0x000fe20007810000 */
[C---:B------:R-:W-:Y:S01]  /*8670*/  FMUL.FTZ R17, R6.reuse, R145 ;  /* 0x0000009106117220 */ /* 0x040fe20000410000 */
[----:B------:R-:W-:Y:S01]  /*8680*/  MOV R145, R23 ;  /* 0x0000001700917202 */ /* 0x000fe20000000f00 */
[----:B------:R-:W-:Y:S01]  /*8690*/  FMUL.FTZ R21, R6, R149 ;  /* 0x0000009506157220 */ /* 0x000fe20000410000 */
[----:B------:R-:W-:Y:S01]  /*86a0*/  FMNMX.FTZ R2, R176, R2, !PT ;  /* 0x00000002b0027209 */ /* 0x000fe20007810000 */
[C---:B------:R-:W-:Y:S01]  /*86b0*/  FMUL.FTZ R24, R6.reuse, R152 ;  /* 0x0000009806187220 */ /* 0x040fe20000410000 */
[----:B------:R-:W-:Y:S01]  /*86c0*/  MOV R149, R133 ;  /* 0x0000008500957202 */ /* 0x000fe20000000f00 */
[C---:B------:R-:W-:Y:S01]  /*86d0*/  FMUL.FTZ R28, R6.reuse, R28 ;  /* 0x0000001c061c7220 */ /* 0x040fe20000410000 */
[----:B------:R-:W-:Y:S01]  /*86e0*/  FMNMX.FTZ R2, R159, R2, !PT ;  /* 0x000000029f027209 */ /* 0x000fe20007810000 */
[C---:B------:R-:W-:Y:S01]  /*86f0*/  FMUL.FTZ R29, R6.reuse, R29 ;  /* 0x0000001d061d7220 */ /* 0x040fe20000410000 */
[----:B------:R-:W-:Y:S01]  /*8700*/  MOV R152, R171 ;  /* 0x000000ab00987202 */ /* 0x000fe20000000f00 */
[----:B------:R-:W-:Y:S01]  /*8710*/  FMUL.FTZ R32, R6, R32 ;  /* 0x0000002006207220 */ /* 0x000fe20000410000 */
[----:B------:R-:W-:Y:S01]  /*8720*/  FMNMX.FTZ R2, R158, R2, !PT ;  /* 0x000000029e027209 */ /* 0x000fe20007810000 */
[C---:B------:R-:W-:Y:S02]  /*8730*/  FMUL.FTZ R33, R6.reuse, R33 ;  /* 0x0000002106217220 */ /* 0x040fe40000410000 */
[C---:B------:R-:W-:Y:S01]  /*8740*/  FMUL.FTZ R36, R6.reuse, R36 ;  /* 0x0000002406247220 */ /* 0x040fe20000410000 */
[----:B------:R-:W-:Y:S01]  /*8750*/  FMNMX.FTZ R2, R157, R2, !PT ;  /* 0x000000029d027209 */ /* 0x000fe20007810000 */
[C---:B------:R-:W-:Y:S02]  /*8760*/  FMUL.FTZ R37, R6.reuse, R37 ;  /* 0x0000002506257220 */ /* 0x040fe40000410000 */
[C---:B------:R-:W-:Y:S01]  /*8770*/  FMUL.FTZ R40, R6.reuse, R40 ;  /* 0x0000002806287220 */ /* 0x040fe20000410000 */
[----:B------:R-:W-:Y:S01]  /*8780*/  FMNMX.FTZ R2, R3, R2, !PT ;  /* 0x0000000203027209 */ /* 0x000fe20007810000 */
[C---:B------:R-:W-:Y:S02]  /*8790*/  FMUL.FTZ R41, R6.reuse, R41 ;  /* 0x0000002906297220 */ /* 0x040fe40000410000 */
[C---:B------:R-:W-:Y:S02]  /*87a0*/  FMUL.FTZ R44, R6.reuse, R44 ;  /* 0x0000002c062c7220 */ /* 0x040fe40000410000 */
[----:B------:R-:W1:Y:S01]  /*87b0*/  SHFL.BFLY PT, R4, R2, 0x2, 0x1f ;  /* 0x0c401f0002047f89 */ /* 0x000e6200000e0000 */
        /* <DEDUP_REMOVED lines=11> */
[----:B------:R-:W-:Y:S01]  /*8870*/  FMUL.FTZ R68, R6, R68 ;  /* 0x0000004406447220 */ /* 0x000fe20000410000 */
[----:B-1----:R-:W-:Y:S01]  /*8880*/  FMNMX.FTZ R4, R2, R4, !PT ;  /* 0x0000000402047209 */ /* 0x002fe20007810000 */
        /* <DEDUP_REMOVED lines=17> */
[----:B------:R-:W-:Y:S01]  /*89a0*/  FMUL.FTZ R97, R6, R97 ;  /* 0x0000006106617220 */ /* 0x000fe20000410000 */
[----:B------:R-:W-:Y:S01]  /*89b0*/  FSETP.NEU.FTZ.AND P0, PT, R2, -INF , PT ;  /* 0xff8000000200780b */ /* 0x000fe20003f1d000 */
[C---:B------:R-:W-:Y:S02]  /*89c0*/  FMUL.FTZ R100, R6.reuse, R100 ;  /* 0x0000006406647220 */ /* 0x040fe40000410000 */
[----:B------:R-:W-:Y:S01]  /*89d0*/  FMUL.FTZ R101, R6, R101 ;  /* 0x0000006506657220 */ /* 0x000fe20000410000 */
[----:B------:R-:W-:Y:S01]  /*89e0*/  FSEL R7, R2, RZ, P0 ;  /* 0x000000ff02077208 */ /* 0x000fe20000000000 */
[C---:B------:R-:W-:Y:S02]  /*89f0*/  FMUL.FTZ R104, R6.reuse, R104 ;  /* 0x0000006806687220 */ /* 0x040fe40000410000 */
[----:B------:R-:W-:Y:S02]  /*8a00*/  FMUL.FTZ R105, R6, R105 ;  /* 0x0000006906697220 */ /* 0x000fe40000410000 */
[----:B------:R-:W-:Y:S02]  /*8a10*/  FADD.FTZ R7, -R7, R156 ;  /* 0x0000009c07077221 */ /* 0x000fe40000010100 */
[----:B------:R-:W-:Y:S02]  /*8a20*/  FMUL.FTZ R156, R2, c[0x0][0x2d0] ;  /* 0x0000b400029c7a20 */ /* 0x000fe40000410000 */
[----:B------:R-:W-:Y:S02]  /*8a30*/  FMUL.FTZ R7, R7, c[0x0][0x2d0] ;  /* 0x0000b40007077a20 */ /* 0x000fe40000410000 */
[----:B------:R-:W-:Y:S01]  /*8a40*/  FMUL.FTZ R108, R6, R108 ;  /* 0x0000006c066c7220 */ /* 0x000fe20000410000 */
[----:B------:R-:W-:Y:S01]  /*8a50*/  FSEL R156, R156, RZ, P0 ;  /* 0x000000ff9c9c7208 */ /* 0x000fe20000000000 */
[----:B------:R-:W1:Y:S01]  /*8a60*/  MUFU.EX2 R132, R7 ;  /* 0x0000000700847308 */ /* 0x000e620000000800 */
[C---:B------:R-:W-:Y:S01]  /*8a70*/  FMUL.FTZ R109, R6.reuse, R109 ;  /* 0x0000006d066d7220 */ /* 0x040fe20000410000 */
[----:B------:R-:W-:Y:S01]  /*8a80*/  PLOP3.LUT P0, PT, PT, PT, UP0, 0x80, 0x0 ;  /* 0x000000000000781c */ /* 0x000fe20003f0f008 */
[----:B------:R-:W-:Y:S02]  /*8a90*/  FMUL.FTZ R112, R6, R112 ;  /* 0x0000007006707220 */ /* 0x000fe40000410000 */
[--C-:B------:R-:W-:Y:S02]  /*8aa0*/  FFMA.FTZ R136, R14, c[0x0][0x2d0], -R156.reuse ;  /* 0x0000b4000e887a23 */ /* 0x100fe4000001089c */
[C---:B------:R-:W-:Y:S02]  /*8ab0*/  FMUL.FTZ R113, R6.reuse, R113 ;  /* 0x0000007106717220 */ /* 0x040fe40000410000 */
[C---:B------:R-:W-:Y:S02]  /*8ac0*/  FMUL.FTZ R116, R6.reuse, R116 ;  /* 0x0000007406747220 */ /* 0x040fe40000410000 */
[----:B------:R-:W-:Y:S01]  /*8ad0*/  MUFU.EX2 R136, R136 ;  /* 0x0000008800887308 */ /* 0x000fe20000000800 */
[C---:B------:R-:W-:Y:S02]  /*8ae0*/  FMUL.FTZ R117, R6.reuse, R117 ;  /* 0x0000007506757220 */ /* 0x040fe40000410000 */
[C---:B------:R-:W-:Y:S02]  /*8af0*/  FMUL.FTZ R120, R6.reuse, R120 ;  /* 0x0000007806787220 */ /* 0x040fe40000410000 */
[C---:B------:R-:W-:Y:S02]  /*8b00*/  FMUL.FTZ R121, R6.reuse, R121 ;  /* 0x0000007906797220 */ /* 0x040fe40000410000 */
[C---:B------:R-:W-:Y:S02]  /*8b10*/  FMUL.FTZ R124, R6.reuse, R124 ;  /* 0x0000007c067c7220 */ /* 0x040fe40000410000 */
[----:B------:R-:W-:Y:S02]  /*8b20*/  FMUL.FTZ R125, R6, R125 ;  /* 0x0000007d067d7220 */ /* 0x000fe40000410000 */
[--C-:B------:R-:W-:Y:S02]  /*8b30*/  FFMA.FTZ R144, R11, c[0x0][0x2d0], -R156.reuse ;  /* 0x0000b4000b907a23 */ /* 0x100fe4000001089c */
[C---:B-1----:R-:W-:Y:S02]  /*8b40*/  FMUL.FTZ R7, R132.reuse, R135 ;  /* 0x0000008784077220 */ /* 0x042fe40000410000 */
        /* <DEDUP_REMOVED lines=14> */
[----:B------:R1:W2:Y:S01]  /*8c30*/  MUFU.EX2 R150, R152 ;  /* 0x0000009800967308 */ /* 0x0002a20000000800 */
        /* <DEDUP_REMOVED lines=11> */
[C---:B------:R-:W-:Y:S01]  /*8cf0*/  FMUL.FTZ R58, R132.reuse, R58 ;  /* 0x0000003a843a7220 */ /* 0x040fe20000410000 */
[----:B-1----:R-:W-:Y:S01]  /*8d00*/  LDSM.16.MT88.4 R152, [R249+0x1100] ;  /* 0x00110000f998783b */ /* 0x002fe20000004200 */
        /* <DEDUP_REMOVED lines=36> */
[----:B------:R-:W-:Y:S02]  /*8f50*/  FMUL.FTZ R131, R132, R131 ;  /* 0x0000008384837220 */ /* 0x000fe40000410000 */
[C---:B------:R-:W-:Y:S02]  /*8f60*/  FMUL.FTZ R128, R6.reuse, R128 ;  /* 0x0000008006807220 */ /* 0x040fe40000410000 */
[----:B------:R-:W-:Y:S02]  /*8f70*/  FMUL.FTZ R129, R6, R129 ;  /* 0x0000008106817220 */ /* 0x000fe40000410000 */
[----:B------:R-:W-:Y:S02]  /*8f80*/  FMUL.FTZ R6, R132, R134 ;  /* 0x0000008684067220 */ /* 0x000fe40000410000 */
[--C-:B------:R-:W-:Y:S02]  /*8f90*/  FFMA.FTZ R141, R10, c[0x0][0x2d0], -R156.reuse ;  /* 0x0000b4000a8d7a23 */ /* 0x100fe4000001089c */
[----:B------:R-:W-:Y:S02]  /*8fa0*/  FMUL.FTZ R10, R132, R138 ;  /* 0x0000008a840a7220 */ /* 0x000fe40000410000 */
[--C-:B------:R-:W-:Y:S02]  /*8fb0*/  FFMA.FTZ R147, R179, c[0x0][0x2d0], -R156.reuse ;  /* 0x0000b400b3937a23 */ /* 0x100fe4000001089c */
[----:B------:R-:W1:Y:S01]  /*8fc0*/  MUFU.EX2 R141, R141 ;  /* 0x0000008d008d7308 */ /* 0x000e620000000800 */
[----:B------:R-:W-:Y:S02]  /*8fd0*/  FFMA.FTZ R149, R178, c[0x0][0x2d0], -R156 ;  /* 0x0000b400b2957a23 */ /* 0x000fe4000001089c */
[----:B--2---:R-:W-:Y:S07]  /*8fe0*/  FADD.FTZ R177, R150, R177 ;  /* 0x000000b196b17221 */ /* 0x004fee0000010000 */
[----:B------:R-:W-:Y:S01]  /*8ff0*/  MUFU.EX2 R147, R147 ;  /* 0x0000009300937308 */ /* 0x000fe20000000800 */
[----:B---3--:R-:W-:Y:S01]  /*9000*/  FFMA.FTZ R142, R132, R148, R136 ;  /* 0x00000094848e7223 */ /* 0x008fe20000010088 */
[----:B------:R-:W-:Y:S01]  /*9010*/  MOV R148, R145 ;  /* 0x0000009100947202 */ /* 0x000fe20000000f00 */
[----:B------:R-:W2:Y:S01]  /*9020*/  LDSM.16.MT88.4 R132, [R252+0x100] ;  /* 0x00010000fc84783b */ /* 0x000ea20000004200 */
[----:B------:R-:W-:Y:S01]  /*9030*/  MOV R145, R140 ;  /* 0x0000008c00917202 */ /* 0x000fe20000000f00 */
[----:B------:R-:W-:Y:S01]  /*9040*/  FFMA.FTZ R140, R169, c[0x0][0x2d0], -R156 ;  /* 0x0000b400a98c7a23 */ /* 0x000fe2000001089c */
[C---:B------:R-:W-:Y:S04]  /*9050*/  F2FP.BF16.PACK_AB R169, R144.reuse, R136 ;  /* 0x0000008890a9723e */ /* 0x040fe800000010ff */
[----:B------:R3:W-:Y:S01]  /*9060*/  MUFU.EX2 R146, R148 ;  /* 0x0000009400927308 */ /* 0x0007e20000000800 */
[----:B------:R-:W-:Y:S02]  /*9070*/  FADD.FTZ R142, R144, R142 ;  /* 0x0000008e908e7221 */ /* 0x000fe40000010000 */
[----:B------:R-:W-:Y:S02]  /*9080*/  FADD.FTZ R144, R143, R177 ;  /* 0x000000b18f907221 */ /* 0x000fe40000010000 */
[----:B-1----:R-:W-:Y:S05]  /*9090*/  FADD.FTZ R142, R141, R142 ;  /* 0x0000008e8d8e7221 */ /* 0x002fea0000010000 */
[----:B------:R-:W1:Y:S10]  /*90a0*/  MUFU.EX2 R140, R140 ;  /* 0x0000008c008c7308 */ /* 0x000e740000000800 */
[----:B------:R-:W4:Y:S01]  /*90b0*/  MUFU.EX2 R145, R145 ;  /* 0x0000009100917308 */ /* 0x000f220000000800 */
[----:B---3--:R-:W-:Y:S02]  /*90c0*/  FFMA.FTZ R148, R137, c[0x0][0x2d0], -R156 ;  /* 0x0000b40089947a23 */ /* 0x008fe4000001089c */
[----:B------:R-:W-:Y:S07]  /*90d0*/  LDSM.16.MT88.4 R136, [R252+0x900] ;  /* 0x00090000fc88783b */ /* 0x000fee0000004200 */
[----:B------:R-:W3:Y:S01]  /*90e0*/  MUFU.EX2 R148, R148 ;  /* 0x0000009400947308 */ /* 0x000ee20000000800 */
[C---:B-1----:R-:W-:Y:S09]  /*90f0*/  F2FP.BF16.PACK_AB R171, R140.reuse, R141 ;  /* 0x0000008d8cab723e */ /* 0x042ff200000010ff */
[----:B------:R-:W1:Y:S01]  /*9100*/  MUFU.EX2 R149, R149 ;  /* 0x0000009500957308 */ /* 0x000e620000000800 */
[C---:B--2---:R-:W-:Y:S05]  /*9110*/  HMMA.16816.F32.BF16 R4, R168.reuse, R132, R4 ;  /* 0x00000084a804723c */ /* 0x044fea0000041804 */
[----:B----4-:R-:W-:Y:S03]  /*9120*/  FADD.FTZ R144, R145, R144 ;  /* 0x0000009091907221 */ /* 0x010fe60000010000 */
[C---:B------:R-:W-:Y:S01]  /*9130*/  HMMA.16816.F32.BF16 R8, R168.reuse, R134, R8 ;  /* 0x00000086a808723c */ /* 0x040fe20000041808 */
[----:B------:R-:W2:Y:S07]  /*9140*/  LDSM.16.MT88.4 R132, [R250+0x100] ;  /* 0x00010000fa84783b */ /* 0x000eae0000004200 */
[C---:B--2---:R-:W-:Y:S08]  /*9150*/  HMMA.16816.F32.BF16 R12, R168.reuse, R132, R12 ;  /* 0x00000084a80c723c */ /* 0x044ff0000004180c */
        /* <DEDUP_REMOVED lines=41> */
[C---:B--2---:R-:W-:Y:S07]  /*93f0*/  HMMA.16816.F32.BF16 R124, R168.reuse, R132, R124 ;  /* 0x00000084a87c723c */ /* 0x044fee000004187c */
[----:B------:R-:W-:Y:S01]  /*9400*/  F2FP.BF16.PACK_AB R132, R143, R150 ;  /* 0x000000968f84723e */ /* 0x000fe200000010ff */
[----:B------:R-:W-:Y:S04]  /*9410*/  HMMA.16816.F32.BF16 R128, R168, R134, R128 ;  /* 0x00000086a880723c */ /* 0x000fe80000041880 */
[----:B---3--:R-:W-:Y:S01]  /*9420*/  F2FP.BF16.PACK_AB R133, R147, R148 ;  /* 0x000000949385723e */ /* 0x008fe200000010ff */
[----:B------:R-:W-:Y:S02]  /*9430*/  FADD.FTZ R150, R140, R142 ;  /* 0x0000008e8c967221 */ /* 0x000fe40000010000 */
[----:B------:R-:W-:Y:S01]  /*9440*/  FFMA.FTZ R168, R176, c[0x0][0x2d0], -R156 ;  /* 0x0000b400b0a87a23 */ /* 0x000fe2000001089c */
[C---:B------:R-:W-:Y:S01]  /*9450*/  F2FP.BF16.PACK_AB R134, R146.reuse, R145 ;  /* 0x000000919286723e */ /* 0x040fe200000010ff */
[----:B------:R-:W-:Y:S03]  /*9460*/  LDSM.16.MT88.4 R140, [R248+0x5100] ;  /* 0x00510000f88c783b */ /* 0x000fe60000004200 */
[----:B------:R-:W-:Y:S01]  /*9470*/  FADD.FTZ R176, R146, R144 ;  /* 0x0000009092b07221 */ /* 0x000fe20000010000 */
[----:B------:R-:W2:Y:S01]  /*9480*/  MUFU.EX2 R168, R168 ;  /* 0x000000a800a87308 */ /* 0x000ea20000000800 */
[----:B------:R-:W-:Y:S02]  /*9490*/  FADD.FTZ R148, R148, R150 ;  /* 0x0000009694947221 */ /* 0x000fe40000010000 */
[----:B------:R-:W-:Y:S02]  /*94a0*/  FFMA.FTZ R169, R159, c[0x0][0x2d0], -R156 ;  /* 0x0000b4009fa97a23 */ /* 0x000fe4000001089c */
[----:B------:R-:W-:Y:S02]  /*94b0*/  FADD.FTZ R148, R147, R148 ;  /* 0x0000009493947221 */ /* 0x000fe40000010000 */
[----:B------:R-:W-:Y:S01]  /*94c0*/  LDSM.16.MT88.4 R144, [R250+0x1100] ;  /* 0x00110000fa90783b */ /* 0x000fe20000004200 */
[--C-:B------:R-:W-:Y:S01]  /*94d0*/  FFMA.FTZ R170, R158, c[0x0][0x2d0], -R156.reuse ;  /* 0x0000b4009eaa7a23 */ /* 0x100fe2000001089c */
[----:B------:R-:W-:Y:S01]  /*94e0*/  F2FP.BF16.PACK_AB R158, R172, R173 ;  /* 0x000000adac9e723e */ /* 0x000fe200000010ff */
[--C-:B------:R-:W-:Y:S01]  /*94f0*/  FFMA.FTZ R171, R157, c[0x0][0x2d0], -R156.reuse ;  /* 0x0000b4009dab7a23 */ /* 0x100fe2000001089c */
[----:B------:R-:W3:Y:S01]  /*9500*/  MUFU.EX2 R169, R169 ;  /* 0x000000a900a97308 */ /* 0x000ee20000000800 */
[----:B------:R-:W-:Y:S02]  /*9510*/  FFMA.FTZ R156, R3, c[0x0][0x2d0], -R156 ;  /* 0x0000b400039c7a23 */ /* 0x000fe4000001089c */
[----:B-1----:R-:W-:Y:S02]  /*9520*/  FADD.FTZ R177, R149, R148 ;  /* 0x0000009495b17221 */ /* 0x002fe40000010000 */
[----:B------:R-:W-:Y:S04]  /*9530*/  FADD.FTZ R176, R175, R176 ;  /* 0x000000b0afb07221 */ /* 0x000fe80000010000 */
[----:B------:R-:W-:Y:S01]  /*9540*/  FADD.FTZ R176, R174, R176 ;  /* 0x000000b0aeb07221 */ /* 0x000fe20000010000 */
[----:B------:R1:W-:Y:S01]  /*9550*/  MUFU.EX2 R3, R156 ;  /* 0x0000009c00037308 */ /* 0x0003e20000000800 */
[C---:B--2---:R-:W-:Y:S02]  /*9560*/  F2FP.BF16.PACK_AB R135, R168.reuse, R149 ;  /* 0x00000095a887723e */ /* 0x044fe400000010ff */
[----:B------:R-:W-:Y:S02]  /*9570*/  FADD.FTZ R173, R173, R176 ;  /* 0x000000b0adad7221 */ /* 0x000fe40000010000 */
[----:B------:R-:W-:Y:S03]  /*9580*/  FADD.FTZ R177, R168, R177 ;  /* 0x000000b1a8b17221 */ /* 0x000fe60000010000 */
[C---:B------:R-:W-:Y:S02]  /*9590*/  HMMA.16816.F32.BF16 R4, R132.reuse, R136, R4 ;  /* 0x000000888404723c */ /* 0x040fe40000041804 */
[----:B------:R-:W2:Y:S03]  /*95a0*/  MUFU.EX2 R170, R170 ;  /* 0x000000aa00aa7308 */ /* 0x000ea60000000800 */
[----:B---3--:R-:W-:Y:S03]  /*95b0*/  FADD.FTZ R177, R169, R177 ;  /* 0x000000b1a9b17221 */ /* 0x008fe60000010000 */
[C---:B------:R-:W-:Y:S01]  /*95c0*/  HMMA.16816.F32.BF16 R8, R132.reuse, R138, R8 ;  /* 0x0000008a8408723c */ /* 0x040fe20000041808 */
[----:B------:R-:W3:Y:S03]  /*95d0*/  LDSM.16.MT88.4 R136, [R250+0x900] ;  /* 0x00090000fa88783b */ /* 0x000ee60000004200 */
[----:B------:R-:W4:Y:S01]  /*95e0*/  MUFU.EX2 R171, R171 ;  /* 0x000000ab00ab7308 */ /* 0x000f220000000800 */
[----:B-1----:R-:W-:Y:S02]  /*95f0*/  F2FP.BF16.PACK_AB R156, R174, R175 ;  /* 0x000000afae9c723e */ /* 0x002fe400000010ff */
[C---:B--2---:R-:W-:Y:S01]  /*9600*/  F2FP.BF16.PACK_AB R157, R170.reuse, R169 ;  /* 0x000000a9aa9d723e */ /* 0x044fe200000010ff */
[----:B------:R-:W-:Y:S01]  /*9610*/  FADD.FTZ R170, R170, R177 ;  /* 0x000000b1aaaa7221 */ /* 0x000fe20000010000 */
[----:B----4-:R-:W-:Y:S03]  /*9620*/  F2FP.BF16.PACK_AB R159, R3, R171 ;  /* 0x000000ab039f723e */ /* 0x010fe600000010ff */
[----:B------:R-:W-:Y:S01]  /*9630*/  FADD.FTZ R170, R171, R170 ;  /* 0x000000aaabaa7221 */ /* 0x000fe20000010000 */
[C---:B---3--:R-:W-:Y:S08]  /*9640*/  HMMA.16816.F32.BF16 R12, R132.reuse, R136, R12 ;  /* 0x00000088840c723c */ /* 0x048ff0000004180c */
        /* <DEDUP_REMOVED lines=41> */
[C---:B------:R-:W-:Y:S08]  /*98e0*/  HMMA.16816.F32.BF16 R124, R132.reuse, R140, R124 ;  /* 0x0000008c847c723c */ /* 0x040ff0000004187c */
[----:B------:R-:W-:Y:S08]  /*98f0*/  HMMA.16816.F32.BF16 R128, R132, R142, R128 ;  /* 0x0000008e8480723c */ /* 0x000ff00000041880 */
[C---:B-1----:R-:W-:Y:S01]  /*9900*/  HMMA.16816.F32.BF16 R132, R156.reuse, R136, R4 ;  /* 0x000000889c84723c */ /* 0x042fe20000041804 */
[----:B------:R-:W1:Y:S07]  /*9910*/  LDSM.16.MT88.4 R4, [R248+0x1100] ;  /* 0x00110000f804783b */ /* 0x000e6e0000004200 */
[C---:B------:R-:W-:Y:S01]  /*9920*/  HMMA.16816.F32.BF16 R136, R156.reuse, R138, R8 ;  /* 0x0000008a9c88723c */ /* 0x040fe20000041808 */
[----:B------:R-:W2:Y:S07]  /*9930*/  LDSM.16.MT88.4 R8, [R252+0x2900] ;  /* 0x00290000fc08783b */ /* 0x000eae0000004200 */
[C---:B------:R-:W-:Y:S01]  /*9940*/  HMMA.16816.F32.BF16 R140, R156.reuse, R144, R12 ;  /* 0x000000909c8c723c */ /* 0x040fe2000004180c */
[----:B------:R-:W3:Y:S07]  /*9950*/  LDSM.16.MT88.4 R12, [R250+0x2900] ;  /* 0x00290000fa0c783b */ /* 0x000eee0000004200 */
[C---:B------:R-:W-:Y:S08]  /*9960*/  HMMA.16816.F32.BF16 R144, R156.reuse, R146, R16 ;  /* 0x000000929c90723c */ /* 0x040ff00000041810 */
[C---:B------:R-:W-:Y:S08]  /*9970*/  HMMA.16816.F32.BF16 R148, R156.reuse, R152, R20 ;  /* 0x000000989c94723c */ /* 0x040ff00000041814 */
[C---:B------:R-:W-:Y:S08]  /*9980*/  HMMA.16816.F32.BF16 R152, R156.reuse, R154, R24 ;  /* 0x0000009a9c98723c */ /* 0x040ff00000041818 */
        /* <DEDUP_REMOVED lines=31> */
[C---:B------:R-:W-:Y:S08]  /*9b80*/  HMMA.16816.F32.BF16 R112, R156.reuse, R10, R112 ;  /* 0x0000000a9c70723c */ /* 0x040ff00000041870 */
[C---:B---3--:R-:W-:Y:S08]  /*9b90*/  HMMA.16816.F32.BF16 R116, R156.reuse, R12, R116 ;  /* 0x0000000c9c74723c */ /* 0x048ff00000041874 */
[C---:B------:R-:W-:Y:S08]  /*9ba0*/  HMMA.16816.F32.BF16 R120, R156.reuse, R14, R120 ;  /* 0x0000000e9c78723c */ /* 0x040ff00000041878 */
[C---:B-1----:R-:W-:Y:S07]  /*9bb0*/  HMMA.16816.F32.BF16 R124, R156.reuse, R4, R124 ;  /* 0x000000049c7c723c */ /* 0x042fee000004187c */
[----:B------:R-:W-:Y:S01]  /*9bc0*/  FADD.FTZ R5, R172, R173 ;  /* 0x000000adac057221 */ /* 0x000fe20000010000 */
[----:B------:R-:W-:Y:S04]  /*9bd0*/  HMMA.16816.F32.BF16 R128, R156, R6, R128 ;  /* 0x000000069c80723c */ /* 0x000fe80000041880 */
[----:B------:R1:W-:Y:S01]  /*9be0*/  STL [R1+0x44], R5 ;  /* 0x0000440501007387 */ /* 0x0003e20000100800 */
[----:B------:R-:W-:Y:S01]  /*9bf0*/  FADD.FTZ R4, R3, R170 ;  /* 0x000000aa03047221 */ /* 0x000fe20000010000 */
[----:B------:R-:W-:Y:S02]  /*9c00*/  MOV R3, R0 ;  /* 0x0000000000037202 */ /* 0x000fe40000000f00 */
[----:B------:R-:W-:Y:S02]  /*9c10*/  MOV R156, R2 ;  /* 0x00000002009c7202 */ /* 0x000fe40000000f00 */
[----:B------:R1:W-:Y:S02]  /*9c20*/  STL [R1+0x40], R4 ;  /* 0x0000400401007387 */ /* 0x0003e40000100800 */
[----:B-1----:R-:W-:-:S05]  /*9c30*/  @P0 BRA `(.L_x_418) ;  /* 0xffffc1a000000947 */ /* 0x002fca000383ffff */
.L_x_405:
[----:B------:R-:W2:Y:S01]  /*9c40*/  S2UR UR28, SR_CTAID.X ;  /* 0x00000000001c79c3 */ /* 0x000ea20000002500 */
[----:B------:R-:W-:-:S02]  /*9c50*/  UISETP.NE.AND UP1, UPT, UR13, URZ, UPT ;  /* 0x0000003f0d00728c */ /* 0x000fc4000bf25270 */
[----:B------:R-:W-:Y:S02]  /*9c60*/  UISETP.NE.AND UP0, UPT, UR12, URZ, UPT ;  /* 0x0000003f0c00728c */ /* 0x000fe4000bf05270 */
[----:B------:R-:W-:Y:S02]  /*9c70*/  UMOV UR27, 0x1 ;  /* 0x00000001001b7882 */ /* 0x000fe40000000000 */
[----:B------:R-:W-:Y:S02]  /*9c80*/  ULDC UR25, c[0x0][0x168] ;  /* 0x00005a0000197ab9 */ /* 0x000fe40000000800 */
[----:B------:R-:W-:Y:S01]  /*9c90*/  ULDC.64 UR4, c[0x0][0x2c8] ;  /* 0x0000b20000047ab9 */ /* 0x000fe20000000a00 */
[----:B------:R-:W-:Y:S01]  /*9ca0*/  PLOP3.LUT P0, PT, PT, PT, UP0, 0x40, 0x0 ;  /* 0x000000000000781c */ /* 0x000fe20003f0e808 */
[----:B------:R-:W-:Y:S02]  /*9cb0*/  UIADD3 UR25, UR27, -UR25, URZ ;  /* 0x800000191b197290 */ /* 0x000fe4000fffe03f */
[----:B------:R-:W-:-:S02]  /*9cc0*/  ULDC UR26, c[0x0][0x2ac] ;  /* 0x0000ab00001a7ab9 */ /* 0x000fc40000000800 */
[----:B--2---:R-:W-:-:S04]  /*9cd0*/  ULEA UR28, UR28, 0x7f, 0x7 ;  /* 0x0000007f1c1c7891 */ /* 0x004fc8000f8e383f */
[----:B------:R-:W-:-:S03]  /*9ce0*/  UIMAD.WIDE.U32 UR30, UR28, UR4, URZ ;  /* 0x000000041c1e72a5 */ /* 0x000fc6000f8e003f */
[----:B------:R-:W-:Y:S02]  /*9cf0*/  ULDC UR4, c[0x0][0x1d0] ;  /* 0x0000740000047ab9 */ /* 0x000fe40000000800 */
[----:B------:R-:W-:Y:S02]  /*9d00*/  UIMAD UR4, UR26, UR4, UR25 ;  /* 0x000000041a0472a4 */ /* 0x000fe4000f8e0219 */
[----:B------:R-:W-:Y:S02]  /*9d10*/  @UP1 USHF.R.U32.HI UR28, URZ, UR5, UR31 ;  /* 0x000000053f1c1299 */ /* 0x000fe4000801161f */
[----:B------:R-:W-:Y:S02]  /*9d20*/  ULDC UR25, c[0x0][0x324] ;  /* 0x0000c90000197ab9 */ /* 0x000fe40000000800 */
[----:B------:R-:W-:-:S04]  /*9d30*/  UIADD3 UR26, UR4, UR28, URZ ;  /* 0x0000001c041a7290 */ /* 0x000fc8000fffe03f */
[----:B------:R-:W-:Y:S01]  /*9d40*/  UIADD3 UR25, UR26, -UR25, URZ ;  /* 0x800000191a197290 */ /* 0x000fe2000fffe03f */
[----:B------:R-:W-:Y:S05]  /*9d50*/  @P0 BRA `(.L_x_419) ;  /* 0x0000016000000947 */ /* 0x000fea0003800000 */
[----:B------:R-:W-:-:S06]  /*9d60*/  UISETP.GT.AND UP0, UPT, UR26, -0x1, UPT ;  /* 0xffffffff1a00788c */ /* 0x000fcc000bf04270 */
[----:B------:R-:W-:-:S13]  /*9d70*/  PLOP3.LUT P0, PT, PT, PT, UP0, 0x80, 0x0 ;  /* 0x000000000000781c */ /* 0x000fda0003f0f008 */
[----:B------:R-:W-:Y:S05]  /*9d80*/  @P0 BRA `(.L_x_420) ;  /* 0x0000009000000947 */ /* 0x000fea0003800000 */
[----:B------:R-:W-:Y:S02]  /*9d90*/  ULDC UR4, c[0x0][0x32c] ;  /* 0x0000cb0000047ab9 */ /* 0x000fe40000000800 */
[----:B------:R-:W-:Y:S02]  /*9da0*/  UISETP.NE.AND UP0, UPT, UR27, UR4, UPT ;  /* 0x000000041b00728c */ /* 0x000fe4000bf05270 */
[----:B------:R-:W-:Y:S02]  /*9db0*/  ULOP3.LUT UR26, URZ, UR26, URZ, 0x33, !UPT ;  /* 0x0000001a3f1a7292 */ /* 0x000fe4000f8e333f */
[----:B------:R-:W-:Y:S02]  /*9dc0*/  ULDC.64 UR4, c[0x0][0x330] ;  /* 0x0000cc0000047ab9 */ /* 0x000fe40000000a00 */
[----:B------:R-:W-:-:S07]  /*9dd0*/  UIMAD.WIDE.U32 UR28, UR26, UR4, URZ ;  /* 0x000000041a1c72a5 */ /* 0x000fce000f8e003f */
[----:B------:R-:W-:Y:S02]  /*9de0*/  @UP0 UMOV UR27, UR29 ;  /* 0x0000001d001b0c82 */ /* 0x000fe40008000000 */
[----:B------:R-:W-:-:S04]  /*9df0*/  @UP0 USHF.R.U32.HI UR26, URZ, UR5, UR27 ;  /* 0x000000053f1a0299 */ /* 0x000fc8000801161b */
[----:B------:R-:W-:Y:S01]  /*9e00*/  ULOP3.LUT UR26, URZ, UR26, URZ, 0x33, !UPT ;  /* 0x0000001a3f1a7292 */ /* 0x000fe2000f8e333f */
[----:B------:R-:W-:Y:S05]  /*9e10*/  BRA `(.L_x_421) ;  /* 0x0000006000007947 */ /* 0x000fea0003800000 */
.L_x_420:
[----:B------:R-:W-:Y:S02]  /*9e20*/  ULDC UR4, c[0x0][0x32c] ;  /* 0x0000cb0000047ab9 */ /* 0x000fe40000000800 */
[----:B------:R-:W-:-:S03]  /*9e30*/  UISETP.NE.AND UP0, UPT, UR27, UR4, UPT ;  /* 0x000000041b00728c */ /* 0x000fc6000bf05270 */
[----:B------:R-:W-:Y:S02]  /*9e40*/  ULDC.64 UR4, c[0x0][0x330] ;  /* 0x0000cc0000047ab9 */ /* 0x000fe40000000a00 */
[----:B------:R-:W-:-:S07]  /*9e50*/  UIMAD.WIDE.U32 UR28, UR26, UR4, URZ ;  /* 0x000000041a1c72a5 */ /* 0x000fce000f8e003f */
[----:B------:R-:W-:Y:S02]  /*9e60*/  @UP0 UMOV UR27, UR29 ;  /* 0x0000001d001b0c82 */ /* 0x000fe40008000000 */
[----:B------:R-:W-:Y:S02]  /*9e70*/  @UP0 USHF.R.U32.HI UR26, URZ, UR5, UR27 ;  /* 0x000000053f1a0299 */ /* 0x000fe4000801161b */
.L_x_421:
[----:B------:R-:W-:Y:S02]  /*9e80*/  ULDC UR4, c[0x0][0x32c] ;  /* 0x0000cb0000047ab9 */ /* 0x000fe40000000800 */
[----:B------:R-:W-:-:S04]  /*9e90*/  UIMAD UR4, UR26, UR4, URZ ;  /* 0x000000041a0472a4 */ /* 0x000fc8000f8e023f */
[----:B------:R-:W-:-:S04]  /*9ea0*/  UISETP.LT.AND UP0, UPT, UR25, UR4, UPT ;  /* 0x000000041900728c */ /* 0x000fc8000bf01270 */
[----:B------:R-:W-:-:S04]  /*9eb0*/  USEL UR25, UR25, UR4, !UP0 ;  /* 0x0000000419197287 */ /* 0x000fc8000c000000 */
.L_x_419:
[----:B------:R-:W-:-:S04]  /*9ec0*/  UIADD3 UR25, UR25, 0x2f, URZ ;  /* 0x0000002f19197890 */ /* 0x000fc8000fffe03f */
        /* <DEDUP_REMOVED lines=9> */
[----:B------:R-:W2:Y:S04]  /*9f60*/  LDL R5, [R1+0x24] ;  /* 0x0000240001057983 */ /* 0x000ea80000100800 */
[----:B-1----:R-:W3:Y:S04]  /*9f70*/  LDL R4, [R1+0x30] ;  /* 0x0000300001047983 */ /* 0x002ee80000100800 */
[----:B------:R-:W3:Y:S01]  /*9f80*/  LDL R3, [R1+0x18] ;  /* 0x0000180001037983 */ /* 0x000ee20000100800 */
[C---:B--2---:R-:W-:Y:S01]  /*9f90*/  SHF.L.U64.HI R179, R5.reuse, 0x1, R6 ;  /* 0x0000000105b37819 */ /* 0x044fe20000010206 */
[----:B------:R-:W-:Y:S01]  /*9fa0*/  IMAD.SHL.U32 R178, R5, 0x2, RZ ;  /* 0x0000000205b27824 */ /* 0x000fe200078e00ff */
[C---:B---3--:R-:W-:Y:S01]  /*9fb0*/  SHF.L.U64.HI R177, R3.reuse, 0x1, R4 ;  /* 0x0000000103b17819 */ /* 0x048fe20000010204 */
[----:B------:R-:W-:-:S02]  /*9fc0*/  IMAD.SHL.U32 R176, R3, 0x2, RZ ;  /* 0x0000000203b07824 */ /* 0x000fc400078e00ff */
.L_x_427:
[----:B------:R-:W2:Y:S01]  /*9fd0*/  LDL R4, [R1+0x4] ;  /* 0x0000040001047983 */ /* 0x000ea20000100800 */
[----:B------:R-:W-:Y:S04]  /*9fe0*/  DEPBAR.LE SB0, 0x0 ;  /* 0x000080000000791a */ /* 0x000fe80000000000 */
[----:B------:R-:W3:Y:S01]  /*9ff0*/  LDL R3, [R1] ;  /* 0x0000000001037983 */ /* 0x000ee20000100800 */
[----:B------:R-:W-:Y:S03]  /*a000*/  UISETP.GT.AND UP0, UPT, UR8, UR24, UPT ;  /* 0x000000180800728c */ /* 0x000fe6000bf04270 */
[----:B------:R-:W-:Y:S03]  /*a010*/  BAR.SYNC.DEFER_BLOCKING 0x0 ;  /* 0x0000000000007b1d */ /* 0x000fe60000010000 */
[----:B------:R-:W-:Y:S03]  /*a020*/  PLOP3.LUT P0, PT, PT, PT, UP0, 0x80, 0x0 ;  /* 0x000000000000781c */ /* 0x000fe60003f0f008 */
[----:B------:R-:W1:Y:S04]  /*a030*/  LDSM.16.M88.4 R168, [R247] ;  /* 0x00000000f7a8783b */ /* 0x000e680000000200 */
[----:B------:R-:W4:Y:S04]  /*a040*/  LDSM.16.M88.4 R172, [R246] ;  /* 0x00000000f6ac783b */ /* 0x000f280000000200 */
[----:B--2---:R-:W2:Y:S04]  /*a050*/  LDSM.16.M88.4 R8, [R4+0x10100] ;  /* 0x010100000408783b */ /* 0x004ea80000000200 */
[----:B------:R-:W1:Y:S04]  /*a060*/  LDSM.16.M88.4 R16, [R4+0x10900] ;  /* 0x010900000410783b */ /* 0x000e680000000200 */
[----:B------:R-:W1:Y:S04]  /*a070*/  LDSM.16.M88.4 R24, [R4+0x11100] ;  /* 0x011100000418783b */ /* 0x000e680000000200 */
[----:B---3--:R3:W1:Y:S02]  /*a080*/  LDSM.16.M88.4 R156, [R3] ;  /* 0x00000000039c783b */ /* 0x0086640000000200 */
[----:B---3--:R-:W-:Y:S01]  /*a090*/  MOV R3, R0 ;  /* 0x0000000000037202 */ /* 0x008fe20000000f00 */
[----:B------:R-:W-:-:S05]  /*a0a0*/  @P0 BRA `(.L_x_423) ;  /* 0x0000043000000947 */ /* 0x000fca0003800000 */
[----:B----4-:R-:W3:Y:S01]  /*a0b0*/  LDL R4, [R1+0xc] ;  /* 0x00000c0001047983 */ /* 0x010ee20000100800 */
[----:B------:R-:W-:Y:S03]  /*a0c0*/  BSSY B0, `(.L_x_423) ;  /* 0x0000041000007945 */ /* 0x000fe60003800000 */
[----:B------:R-:W4:Y:S04]  /*a0d0*/  LDL R14, [R1+0x8] ;  /* 0x00000800010e7983 */ /* 0x000f280000100800 */
[----:B------:R-:W5:Y:S04]  /*a0e0*/  LDL R12, [R1+0x24] ;  /* 0x00002400010c7983 */ /* 0x000f680000100800 */
[----:B--2---:R-:W2:Y:S04]  /*a0f0*/  LDL R13, [R1+0x1c] ;  /* 0x00001c00010d7983 */ /* 0x004ea80000100800 */
[----:B------:R-:W2:Y:S04]  /*a100*/  LDL R21, [R1+0x10] ;  /* 0x0000100001157983 */ /* 0x000ea80000100800 */
[----:B------:R-:W2:Y:S01]  /*a110*/  LDL R23, [R1+0x28] ;  /* 0x0000280001177983 */ /* 0x000ea20000100800 */
[----:B---3--:R-:W-:Y:S01]  /*a120*/  SHF.R.S32.HI R5, RZ, 0x1f, R4 ;  /* 0x0000001fff057819 */ /* 0x008fe20000011404 */
[----:B------:R-:W-:Y:S04]  /*a130*/  IMAD.WIDE.U32 R6, R4, c[0x0][0x208], RZ ;  /* 0x0000820004067a25 */ /* 0x000fe800078e00ff */
        /* <DEDUP_REMOVED lines=8> */
[----:B------:R-:W-:Y:S01]  /*a1c0*/  IADD3 R15, P0, R6, UR14, RZ ;  /* 0x0000000e060f7c10 */ /* 0x000fe2000ff1e0ff */
[----:B------:R-:W3:Y:S03]  /*a1d0*/  LDL R14, [R1+0x14] ;  /* 0x00001400010e7983 */ /* 0x000ee60000100800 */
[----:B------:R-:W-:Y:S02]  /*a1e0*/  IADD3.X R4, R7, UR16, R4, P0, !PT ;  /* 0x0000001007047c10 */ /* 0x000fe400087fe404 */
[C---:B------:R-:W-:Y:S04]  /*a1f0*/  LEA R20, P0, R15.reuse, c[0x0][0x1f8], 0x1 ;  /* 0x00007e000f147a11 */ /* 0x040fe800078008ff */
[----:B------:R-:W-:Y:S01]  /*a200*/  LEA.HI.X R15, R15, c[0x0][0x1fc], R4, 0x1, P0 ;  /* 0x00007f000f0f7a11 */ /* 0x000fe200000f0c04 */
[----:B------:R-:W4:Y:S04]  /*a210*/  SHFL.IDX PT, R22, R20, RZ, 0x181f ;  /* 0x00181fff14167589 */ /* 0x000f2800000e0000 */
[----:B------:R-:W5:Y:S01]  /*a220*/  SHFL.IDX PT, R12, R15, RZ, 0x181f ;  /* 0x00181fff0f0c7589 */ /* 0x000f6200000e0000 */
[----:B----4-:R-:W-:Y:S05]  /*a230*/  IADD3 R6, P0, R22, R178, RZ ;  /* 0x000000b216067210 */ /* 0x010fea0007f1e0ff */
[----:B-----5:R-:W-:Y:S01]  /*a240*/  IMAD.X R7, R12, 0x1, R179, P0 ;  /* 0x000000010c077824 */ /* 0x020fe200000e06b3 */
[----:B------:R-:W-:Y:S04]  /*a250*/  IADD3 R4, P0, R22, R176, RZ ;  /* 0x000000b016047210 */ /* 0x000fe80007f1e0ff */
[----:B------:R-:W-:Y:S01]  /*a260*/  @!PT LDS RZ, [RZ] ;  /* 0x00000000fffff984 */ /* 0x000fe20000000800 */
[----:B--2---:R2:W-:Y:S01]  /*a270*/  LDGSTS.E.BYPASS.LTC128B.128 [R13+0x100], [R6.64], !P1 ;  /* 0x00100000060d7fae */ /* 0x0045e2000c901d56 */
[----:B------:R-:W-:Y:S05]  /*a280*/  IMAD.X R5, R12, 0x1, R177, P0 ;  /* 0x000000010c057824 */ /* 0x000fea00000e06b1 */
[----:B------:R4:W-:Y:S04]  /*a290*/  LDGSTS.E.BYPASS.LTC128B.128 [R13+0x1900], [R4.64], !P6 ;  /* 0x01900000040d7fae */ /* 0x0009e8000f101d56 */
[----:B--2---:R-:W2:Y:S01]  /*a2a0*/  LDL R7, [R1+0x2c] ;  /* 0x00002c0001077983 */ /* 0x004ea20000100800 */
[----:B---3--:R-:W-:Y:S05]  /*a2b0*/  IMAD.SHL.U32 R6, R14, 0x2, RZ ;  /* 0x000000020e067824 */ /* 0x008fea00078e00ff */
[----:B----4-:R-:W-:Y:S02]  /*a2c0*/  IADD3 R4, P0, R22, R6, RZ ;  /* 0x0000000616047210 */ /* 0x010fe40007f1e0ff */
[----:B--2---:R-:W-:Y:S02]  /*a2d0*/  SHF.L.U64.HI R7, R14, 0x1, R7 ;  /* 0x000000010e077819 */ /* 0x004fe40000010207 */
[----:B------:R-:W2:Y:S03]  /*a2e0*/  S2R R14, SR_TID.X ;  /* 0x00000000000e7919 */ /* 0x000ea60000002100 */
[----:B------:R-:W-:Y:S05]  /*a2f0*/  IMAD.X R5, R12, 0x1, R7, P0 ;  /* 0x000000010c057824 */ /* 0x000fea00000e0607 */
[----:B------:R3:W-:Y:S01]  /*a300*/  LDGSTS.E.BYPASS.LTC128B.128 [R13+0x3100], [R4.64], !P5 ;  /* 0x03100000040d7fae */ /* 0x0007e2000e901d56 */
[----:B--2---:R-:W-:Y:S01]  /*a310*/  ISETP.GT.AND P1, PT, R14, 0x7f, PT ;  /* 0x0000007f0e00780c */ /* 0x004fe20003f24270 */
[C---:B---3--:R-:W-:Y:S01]  /*a320*/  IMAD.SHL.U32 R4, R21.reuse, 0x2, RZ ;  /* 0x0000000215047824 */ /* 0x048fe200078e00ff */
[----:B------:R-:W-:Y:S04]  /*a330*/  SHF.L.U64.HI R5, R21, 0x1, R23 ;  /* 0x0000000115057819 */ /* 0x000fe80000010217 */
[----:B------:R-:W-:Y:S05]  /*a340*/  IADD3 R22, P0, R22, R4, RZ ;  /* 0x0000000416167210 */ /* 0x000fea0007f1e0ff */
[----:B------:R-:W-:Y:S05]  /*a350*/  IMAD.X R23, R12, 0x1, R5, P0 ;  /* 0x000000010c177824 */ /* 0x000fea00000e0605 */
[----:B------:R2:W-:Y:S01]  /*a360*/  LDGSTS.E.BYPASS.LTC128B.128 [R13+0x4900], [R22.64], !P4 ;  /* 0x04900000160d7fae */ /* 0x0005e2000e101d56 */
[----:B------:R-:W-:-:S05]  /*a370*/  @P1 BRA `(.L_x_424) ;  /* 0x0000015000001947 */ /* 0x000fca0003800000 */
[----:B------:R-:W-:-:S05]  /*a380*/  BRA.DIV ~URZ, `(.L_x_425) ;  /* 0x000099b27f007947 */ /* 0x000fca000b800000 */
[----:B------:R3:W4:Y:S04]  /*a390*/  SHFL.IDX PT, R21, R15, 0x1, 0x181f ;  /* 0x00381f000f157f89 */ /* 0x00072800000e0000 */
[----:B--2---:R3:W2:Y:S02]  /*a3a0*/  SHFL.IDX PT, R13, R20, 0x1, 0x181f ;  /* 0x00381f00140d7f89 */ /* 0x0046a400000e0000 */
.L_x_447:
[----:B------:R-:W5:Y:S04]  /*a3b0*/  LDL R14, [R1+0x24] ;  /* 0x00002400010e7983 */ /* 0x000f680000100800 */
[----:B---3--:R-:W3:Y:S01]  /*a3c0*/  LDL R12, [R1+0x1c] ;  /* 0x00001c00010c7983 */ /* 0x008ee20000100800 */
[----:B-----5:R-:W-:Y:S02]  /*a3d0*/  ISETP.GE.AND P1, PT, R14, c[0x0][0x1d4], PT ;  /* 0x000075000e007a0c */ /* 0x020fe40003f26270 */
[----:B--2---:R-:W-:Y:S05]  /*a3e0*/  IADD3 R14, P0, R13, R178, RZ ;  /* 0x000000b20d0e7210 */ /* 0x004fea0007f1e0ff */
[----:B----4-:R-:W-:Y:S06]  /*a3f0*/  IMAD.X R15, R21, 0x1, R179, P0 ;  /* 0x00000001150f7824 */ /* 0x010fec00000e06b3 */
[----:B------:R-:W-:Y:S01]  /*a400*/  @!PT LDS RZ, [RZ] ;  /* 0x00000000fffff984 */ /* 0x000fe20000000800 */
[----:B------:R-:W-:Y:S01]  /*a410*/  @!PT LDS RZ, [RZ] ;  /* 0x00000000fffff984 */ /* 0x000fe20000000800 */
[----:B------:R-:W-:Y:S01]  /*a420*/  @!PT LDS RZ, [RZ] ;  /* 0x00000000fffff984 */ /* 0x000fe20000000800 */
[----:B---3--:R2:W-:Y:S02]  /*a430*/  LDGSTS.E.BYPASS.LTC128B.128 [R12+0x1100], [R14.64], !P1 ;  /* 0x011000000e0c7fae */ /* 0x0085e4000c901d56 */
        /* <DEDUP_REMOVED lines=9> */
.L_x_424:
[----:B------:R-:W-:Y:S05]  /*a4d0*/  BSYNC B0 ;  /* 0x0000000000007941 */ /* 0x000fea0003800000 */
.L_x_423:
[----:B----4-:R-:W0:Y:S01]  /*a4e0*/  LDGDEPBAR ;  /* 0x00000000000079af */ /* 0x010e220000000000 */
[----:B------:R-:W-:Y:S01]  /*a4f0*/  WARPSYNC 0xffffffff ;  /* 0xffffffff00007948 */ /* 0x000fe20003800000 */
[C---:B--2---:R-:W-:Y:S01]  /*a500*/  HMMA.16816.F32.BF16 R4, R160.reuse, R8, RZ ;  /* 0x00000008a004723c */ /* 0x044fe200000418ff */
[----:B------:R-:W-:Y:S06]  /*a510*/  UISETP.GT.AND UP0, UPT, UR24, UR8, UPT ;  /* 0x000000081800728c */ /* 0x000fec000bf04270 */
[----:B------:R-:W-:Y:S01]  /*a520*/  PLOP3.LUT P0, PT, PT, PT, UP0, 0x40, 0x0 ;  /* 0x000000000000781c */ /* 0x000fe20003f0e808 */
[C---:B------:R-:W-:Y:S08]  /*a530*/  HMMA.16816.F32.BF16 R8, R160.reuse, R10, RZ ;  /* 0x0000000aa008723c */ /* 0x040ff000000418ff */
[C---:B-1----:R-:W-:Y:S08]  /*a540*/  HMMA.16816.F32.BF16 R12, R160.reuse, R16, RZ ;  /* 0x00000010a00c723c */ /* 0x042ff000000418ff */
[C---:B------:R-:W-:Y:S08]  /*a550*/  HMMA.16816.F32.BF16 R16, R160.reuse, R18, RZ ;  /* 0x00000012a010723c */ /* 0x040ff000000418ff */
[C---:B------:R-:W-:Y:S08]  /*a560*/  HMMA.16816.F32.BF16 R20, R160.reuse, R24, RZ ;  /* 0x00000018a014723c */ /* 0x040ff000000418ff */
[----:B------:R-:W-:Y:S08]  /*a570*/  HMMA.16816.F32.BF16 R24, R160, R26, RZ ;  /* 0x0000001aa018723c */ /* 0x000ff000000418ff */
[C---:B------:R-:W-:Y:S08]  /*a580*/  HMMA.16816.F32.BF16 R4, R164.reuse, R156, R4 ;  /* 0x0000009ca404723c */ /* 0x040ff00000041804 */
[C---:B------:R-:W-:Y:S01]  /*a590*/  HMMA.16816.F32.BF16 R8, R164.reuse, R158, R8 ;  /* 0x0000009ea408723c */ /* 0x040fe20000041808 */
[----:B------:R-:W1:Y:S07]  /*a5a0*/  LDSM.16.M88.4 R156, [R251+0x10100] ;  /* 0x01010000fb9c783b */ /* 0x000e6e0000000200 */
[C---:B------:R-:W-:Y:S08]  /*a5b0*/  HMMA.16816.F32.BF16 R12, R164.reuse, R168, R12 ;  /* 0x000000a8a40c723c */ /* 0x040ff0000004180c */
[C---:B------:R-:W-:Y:S01]  /*a5c0*/  HMMA.16816.F32.BF16 R16, R164.reuse, R170, R16 ;  /* 0x000000aaa410723c */ /* 0x040fe20000041810 */
[----:B------:R-:W2:Y:S07]  /*a5d0*/  LDSM.16.M88.4 R168, [R251+0x10900] ;  /* 0x01090000fba8783b */ /* 0x000eae0000000200 */
[C---:B------:R-:W-:Y:S01]  /*a5e0*/  HMMA.16816.F32.BF16 R20, R164.reuse, R172, R20 ;  /* 0x000000aca414723c */ /* 0x040fe20000041814 */
[----:B------:R-:W3:Y:S07]  /*a5f0*/  LDL R173, [R1+0x4] ;  /* 0x0000040001ad7983 */ /* 0x000eee0000100800 */
[----:B------:R-:W-:Y:S08]  /*a600*/  HMMA.16816.F32.BF16 R24, R164, R174, R24 ;  /* 0x000000aea418723c */ /* 0x000ff00000041818 */
        /* <DEDUP_REMOVED lines=13> */
[C---:B------:R-:W-:Y:S08]  /*a6e0*/  HMMA.16816.F32.BF16 R16, R184.reuse, R158, R16 ;  /* 0x0000009eb810723c */ /* 0x040ff00000041810 */
[C---:B--2---:R-:W-:Y:S08]  /*a6f0*/  HMMA.16816.F32.BF16 R20, R184.reuse, R168, R20 ;  /* 0x000000a8b814723c */ /* 0x044ff00000041814 */
[----:B------:R-:W-:Y:S01]  /*a700*/  HMMA.16816.F32.BF16 R24, R184, R170, R24 ;  /* 0x000000aab818723c */ /* 0x000fe20000041818 */
[----:B---3--:R-:W1:Y:S08]  /*a710*/  LDSM.16.M88.4 R156, [R173+0x11900] ;  /* 0x01190000ad9c783b */ /* 0x008e700000000200 */
        /* <DEDUP_REMOVED lines=107> */
[----:B------:R-:W-:Y:S01]  /*add0*/  FMUL.FTZ R7, R7, c[0x0][0x320] ;  /* 0x0000c80007077a20 */ /* 0x000fe20000410000 */
[C---:B-1----:R-:W-:Y:S03]  /*ade0*/  HMMA.16816.F32.BF16 R12, R232.reuse, R156, R12 ;  /* 0x0000009ce80c723c */ /* 0x042fe6000004180c */
[----:B------:R-:W-:Y:S03]  /*adf0*/  FMUL.FTZ R8, R8, c[0x0][0x320] ;  /* 0x0000c80008087a20 */ /* 0x000fe60000410000 */
[----:B------:R-:W1:Y:S01]  /*ae00*/  MUFU.TANH R170, R5 ;  /* 0x0000000500aa7308 */ /* 0x000e620000002400 */
[----:B------:R-:W-:Y:S01]  /*ae10*/  FMUL.FTZ R9, R9, c[0x0][0x320] ;  /* 0x0000c80009097a20 */ /* 0x000fe20000410000 */
[C---:B------:R-:W-:Y:S08]  /*ae20*/  HMMA.16816.F32.BF16 R16, R232.reuse, R158, R16 ;  /* 0x0000009ee810723c */ /* 0x040ff00000041810 */
[----:B------:R-:W3:Y:S08]  /*ae30*/  MUFU.TANH R173, R6 ;  /* 0x0000000600ad7308 */ /* 0x000ef00000002400 */
[----:B------:R-:W-:Y:S02]  /*ae40*/  FMUL.FTZ R12, R12, c[0x0][0x320] ;  /* 0x0000c8000c0c7a20 */ /* 0x000fe40000410000 */
[----:B------:R4:W1:Y:S01]  /*ae50*/  MUFU.TANH R174, R7 ;  /* 0x0000000700ae7308 */ /* 0x0008620000002400 */
[----:B------:R-:W-:Y:S09]  /*ae60*/  FMUL.FTZ R13, R13, c[0x0][0x320] ;  /* 0x0000c8000d0d7a20 */ /* 0x000ff20000410000 */
[----:B------:R5:W1:Y:S10]  /*ae70*/  MUFU.TANH R171, R8 ;  /* 0x0000000800ab7308 */ /* 0x000a740000002400 */
[----:B------:R1:W1:Y:S01]  /*ae80*/  MUFU.TANH R156, R9 ;  /* 0x00000009009c7308 */ /* 0x0002620000002400 */
[----:B----4-:R-:W4:Y:S01]  /*ae90*/  LDSM.16.M88.4 R4, [R245+0x5800] ;  /* 0x00580000f504783b */ /* 0x010f220000000200 */
[----:B------:R-:W-:Y:S08]  /*aea0*/  DEPBAR.LE SB0, 0x0 ;  /* 0x000080000000791a */ /* 0x000ff00000000000 */
[----:B------:R2:W2:Y:S01]  /*aeb0*/  MUFU.TANH R158, R12 ;  /* 0x0000000c009e7308 */ /* 0x0004a20000002400 */
[----:B------:R-:W-:Y:S01]  /*aec0*/  BAR.SYNC.DEFER_BLOCKING 0x0 ;  /* 0x0000000000007b1d */ /* 0x000fe20000010000 */
[----:B-----5:R-:W-:Y:S02]  /*aed0*/  FMUL.FTZ R8, R11, c[0x0][0x320] ;  /* 0x0000c8000b087a20 */ /* 0x020fe40000410000 */
[----:B------:R-:W-:Y:S06]  /*aee0*/  FMUL.FTZ R11, R14, c[0x0][0x320] ;  /* 0x0000c8000e0b7a20 */ /* 0x000fec0000410000 */
[----:B------:R5:W3:Y:S01]  /*aef0*/  MUFU.TANH R157, R13 ;  /* 0x0000000d009d7308 */ /* 0x000ae20000002400 */
[----:B-1----:R-:W-:Y:S02]  /*af00*/  FMUL.FTZ R9, R10, c[0x0][0x320] ;  /* 0x0000c8000a097a20 */ /* 0x002fe40000410000 */
[----:B------:R-:W-:Y:S02]  /*af10*/  FMUL.FTZ R10, R15, c[0x0][0x320] ;  /* 0x0000c8000f0a7a20 */ /* 0x000fe40000410000 */
[----:B------:R-:W-:Y:S05]  /*af20*/  FMUL.FTZ R15, R16, c[0x0][0x320] ;  /* 0x0000c800100f7a20 */ /* 0x000fea0000410000 */
[----:B------:R-:W1:Y:S01]  /*af30*/  MUFU.TANH R9, R9 ;  /* 0x0000000900097308 */ /* 0x000e620000002400 */
[----:B------:R-:W-:Y:S02]  /*af40*/  FMUL.FTZ R16, R17, c[0x0][0x320] ;  /* 0x0000c80011107a20 */ /* 0x000fe40000410000 */
[----:B--2---:R-:W-:Y:S07]  /*af50*/  FMUL.FTZ R12, R19, c[0x0][0x320] ;  /* 0x0000c800130c7a20 */ /* 0x004fee0000410000 */
[----:B------:R-:W2:Y:S01]  /*af60*/  MUFU.TANH R8, R8 ;  /* 0x0000000800087308 */ /* 0x000ea20000002400 */
[C---:B----4-:R-:W-:Y:S05]  /*af70*/  HMMA.16816.F32.BF16 R20, R232.reuse, R4, R20 ;  /* 0x00000004e814723c */ /* 0x050fea0000041814 */
[----:B-----5:R-:W-:Y:S04]  /*af80*/  FMUL.FTZ R13, R18, c[0x0][0x320] ;  /* 0x0000c800120d7a20 */ /* 0x020fe80000410000 */
[----:B------:R-:W4:Y:S01]  /*af90*/  MUFU.TANH R11, R11 ;  /* 0x0000000b000b7308 */ /* 0x000f220000002400 */
        /* <DEDUP_REMOVED lines=9> */
[----:B------:R-:W1:Y:S01]  /*b030*/  MUFU.TANH R16, R16 ;  /* 0x0000001000107308 */ /* 0x000e620000002400 */
[----:B------:R-:W-:Y:S02]  /*b040*/  FMUL.FTZ R5, R26, c[0x0][0x320] ;  /* 0x0000c8001a057a20 */ /* 0x000fe40000410000 */
[----:B------:R-:W-:Y:S07]  /*b050*/  FMUL.FTZ R4, R27, c[0x0][0x320] ;  /* 0x0000c8001b047a20 */ /* 0x000fee0000410000 */
[----:B------:R-:W1:Y:S10]  /*b060*/  MUFU.TANH R13, R13 ;  /* 0x0000000d000d7308 */ /* 0x000e740000002400 */
[----:B------:R-:W1:Y:S10]  /*b070*/  MUFU.TANH R12, R12 ;  /* 0x0000000c000c7308 */ /* 0x000e740000002400 */
[----:B------:R1:W1:Y:S10]  /*b080*/  MUFU.TANH R172, R20 ;  /* 0x0000001400ac7308 */ /* 0x0002740000002400 */
[----:B------:R-:W1:Y:S10]  /*b090*/  MUFU.TANH R7, R7 ;  /* 0x0000000700077308 */ /* 0x000e740000002400 */
[----:B------:R1:W1:Y:S10]  /*b0a0*/  MUFU.TANH R175, R22 ;  /* 0x0000001600af7308 */ /* 0x0002740000002400 */
[----:B------:R-:W1:Y:S10]  /*b0b0*/  MUFU.TANH R14, R14 ;  /* 0x0000000e000e7308 */ /* 0x000e740000002400 */
[----:B------:R-:W1:Y:S10]  /*b0c0*/  MUFU.TANH R18, R18 ;  /* 0x0000001200127308 */ /* 0x000e740000002400 */
[----:B------:R-:W1:Y:S10]  /*b0d0*/  MUFU.TANH R17, R17 ;  /* 0x0000001100117308 */ /* 0x000e740000002400 */
[----:B------:R-:W1:Y:S10]  /*b0e0*/  MUFU.TANH R5, R5 ;  /* 0x0000000500057308 */ /* 0x000e740000002400 */
[----:B------:R-:W1:Y:S01]  /*b0f0*/  MUFU.TANH R4, R4 ;  /* 0x0000000400047308 */ /* 0x000e620000002400 */
[----:B------:R-:W-:-:S05]  /*b100*/  @P0 BRA `(.L_x_426) ;  /* 0x000004d000000947 */ /* 0x000fca0003800000 */
[----:B--234-:R-:W2:Y:S01]  /*b110*/  LDL R169, [R1+0x20] ;  /* 0x0000200001a97983 */ /* 0x01cea20000100800 */
[----:B------:R-:W-:Y:S01]  /*b120*/  IMAD.MOV.U32 R159, RZ, RZ, c[0x0][0x2b8] ;  /* 0x0000ae00ff9f7624 */ /* 0x000fe200078e00ff */
[----:B------:R-:W-:Y:S02]  /*b130*/  UIMAD UR5, UR24, 0x30, UR10 ;  /* 0x00000030180578a4 */ /* 0x000fe4000f8e020a */
[----:B------:R-:W3:Y:S02]  /*b140*/  S2R R26, SR_TID.X ;  /* 0x00000000001a7919 */ /* 0x000ee40000002100 */
[----:B------:R-:W-:Y:S02]  /*b150*/  ISETP.NE.AND P1, PT, R159, 0x1, PT ;  /* 0x000000019f00780c */ /* 0x000fe40003f25270 */
[----:B------:R4:W-:Y:S01]  /*b160*/  STL [R1+0x58], R0 ;  /* 0x0000580001007387 */ /* 0x0009e20000100800 */
[----:B------:R-:W-:Y:S03]  /*b170*/  IMAD.U32 R6, RZ, RZ, UR5 ;  /* 0x00000005ff067e24 */ /* 0x000fe6000f8e00ff */
[----:B------:R-:W2:Y:S01]  /*b180*/  LDL R24, [R1+0x24] ;  /* 0x0000240001187983 */ /* 0x000ea20000100800 */
[----:B----4-:R-:W-:Y:S01]  /*b190*/  IMAD.MOV.U32 R0, RZ, RZ, RZ ;  /* 0x000000ffff007224 */ /* 0x010fe200078e00ff */
[----:B--2---:R-:W-:Y:S02]  /*b1a0*/  ISETP.GE.AND P2, PT, R24, c[0x0][0x1d4], PT ;  /* 0x0000750018007a0c */ /* 0x004fe40003f46270 */
[----:B------:R-:W-:Y:S02]  /*b1b0*/  IADD3 R6, R6, -0x30, R169 ;  /* 0xffffffd006067810 */ /* 0x000fe40007ffe0a9 */
[----:B------:R-:W2:Y:S01]  /*b1c0*/  LDL R169, [R1+0x1c] ;  /* 0x00001c0001a97983 */ /* 0x000ea20000100800 */
[----:B---3--:R-:W-:Y:S02]  /*b1d0*/  SHF.R.S32.HI R25, RZ, 0x1f, R26 ;  /* 0x0000001fff197819 */ /* 0x008fe4000001141a */
[----:B-1----:R-:W-:Y:S02]  /*b1e0*/  @P1 IMAD.HI.U32 R20, R6, c[0x0][0x2bc], RZ ;  /* 0x0000af0006141a27 */ /* 0x002fe400078e00ff */
[----:B------:R-:W-:Y:S02]  /*b1f0*/  LEA.HI R25, R25, R26, RZ, 0x3 ;  /* 0x0000001a19197211 */ /* 0x000fe400078f18ff */
[----:B------:R-:W-:Y:S01]  /*b200*/  IMAD.MOV.U32 R19, RZ, RZ, R6 ;  /* 0x000000ffff137224 */ /* 0x000fe200078e0006 */
[----:B------:R-:W-:Y:S02]  /*b210*/  @P1 SHF.R.U32.HI R19, RZ, c[0x0][0x2c0], R20 ;  /* 0x0000b000ff131a19 */ /* 0x000fe40000011614 */
[----:B------:R-:W-:Y:S02]  /*b220*/  SHF.R.S32.HI R25, RZ, 0x3, R25 ;  /* 0x00000003ff197819 */ /* 0x000fe40000011419 */
        /* <DEDUP_REMOVED lines=8> */
[----:B------:R3:W4:Y:S02]  /*b2b0*/  @!P3 LDG.E R0, [R20.64] ;  /* 0x000000161400b981 */ /* 0x000724000c1e1900 */
[----:B------:R-:W-:Y:S04]  /*b2c0*/  IMAD R6, R6, c[0x0][0x1e0], RZ ;  /* 0x0000780006067a24 */ /* 0x000fe800078e02ff */
[C---:B------:R-:W-:Y:S02]  /*b2d0*/  IMAD R6, R23.reuse, c[0x0][0x1e4], R6 ;  /* 0x0000790017067a24 */ /* 0x040fe400078e0206 */
[----:B---3--:R-:W-:Y:S04]  /*b2e0*/  IMAD.WIDE.U32 R20, R23, c[0x0][0x1e0], RZ ;  /* 0x0000780017147a25 */ /* 0x008fe800078e00ff */
[----:B------:R-:W-:Y:S01]  /*b2f0*/  IMAD.IADD R21, R21, 0x1, R6 ;  /* 0x0000000115157824 */ /* 0x000fe200078e0206 */
[----:B----4-:R3:W-:Y:S01]  /*b300*/  STL [R1+0x8], R0 ;  /* 0x0000080001007387 */ /* 0x0107e20000100800 */
[----:B------:R-:W-:Y:S02]  /*b310*/  SHF.R.S32.HI R6, RZ, 0x1f, R0 ;  /* 0x0000001fff067819 */ /* 0x000fe40000011400 */
[----:B------:R-:W-:Y:S01]  /*b320*/  IMAD.WIDE.U32 R20, R0, c[0x0][0x1f0], R20 ;  /* 0x00007c0000147a25 */ /* 0x000fe200078e0014 */
[----:B-1----:R-:W4:Y:S03]  /*b330*/  LDL R23, [R1+0x14] ;  /* 0x0000140001177983 */ /* 0x002f260000100800 */
[----:B------:R-:W-:Y:S01]  /*b340*/  IMAD R6, R6, c[0x0][0x1f0], RZ ;  /* 0x00007c0006067a24 */ /* 0x000fe200078e02ff */
[----:B------:R-:W-:Y:S01]  /*b350*/  IADD3 R20, P0, R20, UR18, RZ ;  /* 0x0000001214147c10 */ /* 0x000fe2000ff1e0ff */
[----:B------:R-:W4:Y:S02]  /*b360*/  LDL R159, [R1+0x10] ;  /* 0x00001000019f7983 */ /* 0x000f240000100800 */
[----:B------:R-:W-:Y:S05]  /*b370*/  IMAD R6, R0, c[0x0][0x1f4], R6 ;  /* 0x00007d0000067a24 */ /* 0x000fea00078e0206 */
[----:B------:R-:W-:Y:S02]  /*b380*/  IADD3.X R6, R21, UR6, R6, P0, !PT ;  /* 0x0000000615067c10 */ /* 0x000fe400087fe406 */
[C---:B------:R-:W-:Y:S04]  /*b390*/  LEA R19, P0, R20.reuse, c[0x0][0x1c8], 0x1 ;  /* 0x0000720014137a11 */ /* 0x040fe800078008ff */
[----:B------:R-:W-:Y:S01]  /*b3a0*/  LEA.HI.X R6, R20, c[0x0][0x1cc], R6, 0x1, P0 ;  /* 0x0000730014067a11 */ /* 0x000fe200000f0c06 */
[----:B------:R-:W1:Y:S01]  /*b3b0*/  SHFL.IDX PT, R21, R19, RZ, 0x181f ;  /* 0x00181fff13157589 */ /* 0x000e6200000e0000 */
[----:B------:R-:W-:Y:S03]  /*b3c0*/  IADD3 R20, -R25, 0x30, RZ ;  /* 0x0000003019147810 */ /* 0x000fe60007ffe1ff */
[----:B---3--:R-:W3:Y:S01]  /*b3d0*/  LDL R0, [R1+0x2c] ;  /* 0x00002c0001007983 */ /* 0x008ee20000100800 */
[----:B------:R-:W-:Y:S03]  /*b3e0*/  ISETP.GE.AND P0, PT, R20, 0x1, PT ;  /* 0x000000011400780c */ /* 0x000fe60003f06270 */
[----:B------:R-:W2:Y:S04]  /*b3f0*/  SHFL.IDX PT, R22, R6, RZ, 0x181f ;  /* 0x00181fff06167589 */ /* 0x000ea800000e0000 */
[----:B------:R-:W3:Y:S04]  /*b400*/  SHFL.IDX PT, R19, R19, 0x1, 0x181f ;  /* 0x00381f0013137f89 */ /* 0x000ee800000e0000 */
[----:B------:R-:W3:Y:S02]  /*b410*/  SHFL.IDX PT, R6, R6, 0x1, 0x181f ;  /* 0x00381f0006067f89 */ /* 0x000ee400000e0000 */
[C---:B-1----:R-:W-:Y:S05]  /*b420*/  @P0 IADD3 R24, P1, R21.reuse, R178, RZ ;  /* 0x000000b215180210 */ /* 0x042fea0007f3e0ff */
[C---:B--2---:R-:W-:Y:S05]  /*b430*/  @P0 IMAD.X R25, R22.reuse, 0x1, R179, P1 ;  /* 0x0000000116190824 */ /* 0x044fea00008e06b3 */
[----:B------:R1:W-:Y:S02]  /*b440*/  @P0 LDGSTS.E.BYPASS.LTC128B.128 [R169+0x10100], [R24.64], !P2 ;  /* 0x1010000018a90fae */ /* 0x0003e4000d101d56 */
[----:B-1----:R-:W-:Y:S05]  /*b450*/  @P0 IADD3 R24, P1, R21, R176, RZ ;  /* 0x000000b015180210 */ /* 0x002fea0007f3e0ff */
[----:B------:R-:W-:Y:S05]  /*b460*/  @P0 IMAD.X R25, R22, 0x1, R177, P1 ;  /* 0x0000000116190824 */ /* 0x000fea00008e06b1 */
[----:B------:R4:W-:Y:S02]  /*b470*/  @P0 LDGSTS.E.BYPASS.LTC128B.128 [R169+0x11900], [R24.64], !P6 ;  /* 0x1190000018a90fae */ /* 0x0009e4000f101d56 */
[CC--:B----4-:R-:W-:Y:S04]  /*b480*/  @P0 LEA R24, P1, R23.reuse, R21.reuse, 0x1 ;  /* 0x0000001517180211 */ /* 0x0d0fe800078208ff */
[-CC-:B---3--:R-:W-:Y:S02]  /*b490*/  @P0 LEA.HI.X R25, R23, R22.reuse, R0.reuse, 0x1, P1 ;  /* 0x0000001617190211 */ /* 0x188fe400008f0c00 */
[C---:B------:R-:W-:Y:S03]  /*b4a0*/  @P0 LEA R26, P1, R159.reuse, R21, 0x1 ;  /* 0x000000159f1a0211 */ /* 0x040fe600078208ff */
[----:B------:R1:W-:Y:S04]  /*b4b0*/  @P0 LDGSTS.E.BYPASS.LTC128B.128 [R169+0x13100], [R24.64], !P5 ;  /* 0x1310000018a90fae */ /* 0x0003e8000e901d56 */
[----:B-1----:R-:W2:Y:S02]  /*b4c0*/  LDL R25, [R1+0x28] ;  /* 0x0000280001197983 */ /* 0x002ea40000100800 */
[----:B--2---:R-:W-:Y:S05]  /*b4d0*/  @P0 LEA.HI.X R27, R159, R22, R25, 0x1, P1 ;  /* 0x000000169f1b0211 */ /* 0x004fea00008f0c19 */
[----:B------:R1:W-:Y:S01]  /*b4e0*/  @P0 LDGSTS.E.BYPASS.LTC128B.128 [R169+0x14900], [R26.64], !P4 ;  /* 0x149000001aa90fae */ /* 0x0003e2000e101d56 */
[----:B------:R-:W-:Y:S11]  /*b4f0*/  ISETP.GE.AND P0, PT, R20, 0x21, PT ;  /* 0x000000211400780c */ /* 0x000ff60003f06270 */
[----:B------:R-:W-:Y:S02]  /*b500*/  @!UPT UIADD3 URZ, URZ, URZ, URZ ;  /* 0x0000003f3f3ff290 */ /* 0x000fe4000fffe03f */
[C---:B------:R-:W-:Y:S05]  /*b510*/  @P0 IADD3 R20, P1, R19.reuse, R178, RZ ;  /* 0x000000b213140210 */ /* 0x040fea0007f3e0ff */
[C---:B------:R-:W-:Y:S05]  /*b520*/  @P0 IMAD.X R21, R6.reuse, 0x1, R179, P1 ;  /* 0x0000000106150824 */ /* 0x040fea00008e06b3 */
[----:B------:R2:W-:Y:S02]  /*b530*/  @P0 LDGSTS.E.BYPASS.LTC128B.128 [R169+0x11100], [R20.64], !P2 ;  /* 0x1110000014a90fae */ /* 0x0005e4000d101d56 */
[----:B--2---:R-:W-:Y:S05]  /*b540*/  @P0 IADD3 R20, P1, R19, R176, RZ ;  /* 0x000000b013140210 */ /* 0x004fea0007f3e0ff */
[----:B------:R-:W-:Y:S05]  /*b550*/  @P0 IMAD.X R21, R6, 0x1, R177, P1 ;  /* 0x0000000106150824 */ /* 0x000fea00008e06b1 */
[----:B------:R2:W-:Y:S02]  /*b560*/  @P0 LDGSTS.E.BYPASS.LTC128B.128 [R169+0x12900], [R20.64], !P6 ;  /* 0x1290000014a90fae */ /* 0x0005e4000f101d56 */
[CC--:B--2---:R-:W-:Y:S04]  /*b570*/  @P0 LEA R20, P1, R23.reuse, R19.reuse, 0x1 ;  /* 0x0000001317140211 */ /* 0x0c4fe800078208ff */
[-C--:B------:R-:W-:Y:S02]  /*b580*/  @P0 LEA.HI.X R21, R23, R6.reuse, R0, 0x1, P1 ;  /* 0x0000000617150211 */ /* 0x080fe400008f0c00 */
[----:B------:R1:W5:Y:S01]  /*b590*/  LDL.LU R0, [R1+0x58] ;  /* 0x0000580001007983 */ /* 0x0003620000300800 */
[C---:B------:R-:W-:Y:S03]  /*b5a0*/  @P0 LEA R22, P1, R159.reuse, R19, 0x1 ;  /* 0x000000139f160211 */ /* 0x040fe600078208ff */
[----:B------:R1:W-:Y:S01]  /*b5b0*/  @P0 LDGSTS.E.BYPASS.LTC128B.128 [R169+0x14100], [R20.64], !P5 ;  /* 0x1410000014a90fae */ /* 0x0003e2000e901d56 */
[----:B------:R-:W-:Y:S05]  /*b5c0*/  @P0 LEA.HI.X R23, R159, R6, R25, 0x1, P1 ;  /* 0x000000069f170211 */ /* 0x000fea00008f0c19 */
[----:B------:R1:W-:Y:S04]  /*b5d0*/  @P0 LDGSTS.E.BYPASS.LTC128B.128 [R169+0x15900], [R22.64], !P4 ;  /* 0x1590000016a90fae */ /* 0x0003e8000e101d56 */
.L_x_426:
[----:B-1234-:R-:W2:Y:S01]  /*b5e0*/  LDL.LU R23, [R1+0x44] ;  /* 0x0000440001177983 */ /* 0x01eea20000300800 */
[----:B-----5:R-:W-:Y:S01]  /*b5f0*/  FMNMX.FTZ R0, R168, R0, !PT ;  /* 0x00000000a8007209 */ /* 0x020fe20007810000 */
[----:B------:R-:W-:Y:S02]  /*b600*/  UISETP.GT.AND UP0, UPT, UR24, UR4, UPT ;  /* 0x000000041800728c */ /* 0x000fe4000bf04270 */
[----:B------:R-:W0:Y:S01]  /*b610*/  LDGDEPBAR ;  /* 0x00000000000079af */ /* 0x000e220000000000 */
[----:B------:R-:W-:Y:S01]  /*b620*/  FMNMX.FTZ R0, R170, R0, !PT ;  /* 0x00000000aa007209 */ /* 0x000fe20007810000 */
[----:B------:R-:W-:Y:S02]  /*b630*/  UIADD3 UR5, UR24, -0x1, URZ ;  /* 0xffffffff18057890 */ /* 0x000fe4000fffe03f */
[----:B------:R-:W-:Y:S02]  /*b640*/  PLOP3.LUT P0, PT, PT, PT, UP0, 0x80, 0x0 ;  /* 0x000000000000781c */ /* 0x000fe40003f0f008 */
[----:B------:R-:W-:Y:S03]  /*b650*/  FMNMX.FTZ R0, R171, R0, !PT ;  /* 0x00000000ab007209 */ /* 0x000fe60007810000 */
[----:B------:R-:W-:Y:S01]  /*b660*/  UMOV UR24, UR5 ;  /* 0x0000000500187c82 */ /* 0x000fe20008000000 */
        /* <DEDUP_REMOVED lines=13> */
[C---:B------:R-:W-:Y:S02]  /*b740*/  FMUL.FTZ R169, R0.reuse, c[0x0][0x2d0] ;  /* 0x0000b40000a97a20 */ /* 0x040fe40000410000 */
[----:B------:R-:W-:Y:S02]  /*b750*/  FADD.FTZ R3, -R0, R3 ;  /* 0x0000000300037221 */ /* 0x000fe40000010100 */
[--C-:B------:R-:W-:Y:S02]  /*b760*/  FFMA.FTZ R168, R168, c[0x0][0x2d0], -R169.reuse ;  /* 0x0000b400a8a87a23 */ /* 0x100fe400000108a9 */
[--C-:B------:R-:W-:Y:S02]  /*b770*/  FFMA.FTZ R19, R170, c[0x0][0x2d0], -R169.reuse ;  /* 0x0000b400aa137a23 */ /* 0x100fe400000108a9 */
[--C-:B------:R-:W-:Y:S02]  /*b780*/  FFMA.FTZ R20, R171, c[0x0][0x2d0], -R169.reuse ;  /* 0x0000b400ab147a23 */ /* 0x100fe400000108a9 */
[--C-:B------:R-:W-:Y:S01]  /*b790*/  FFMA.FTZ R156, R156, c[0x0][0x2d0], -R169.reuse ;  /* 0x0000b4009c9c7a23 */ /* 0x100fe200000108a9 */
[----:B------:R-:W-:Y:S01]  /*b7a0*/  MUFU.EX2 R168, R168 ;  /* 0x000000a800a87308 */ /* 0x000fe20000000800 */
[--C-:B------:R-:W-:Y:S02]  /*b7b0*/  FFMA.FTZ R22, R158, c[0x0][0x2d0], -R169.reuse ;  /* 0x0000b4009e167a23 */ /* 0x100fe400000108a9 */
[--C-:B------:R-:W-:Y:S02]  /*b7c0*/  FFMA.FTZ R21, R157, c[0x0][0x2d0], -R169.reuse ;  /* 0x0000b4009d157a23 */ /* 0x100fe400000108a9 */
[--C-:B------:R-:W-:Y:S02]  /*b7d0*/  FFMA.FTZ R24, R15, c[0x0][0x2d0], -R169.reuse ;  /* 0x0000b4000f187a23 */ /* 0x100fe400000108a9 */
[--C-:B------:R-:W-:Y:S01]  /*b7e0*/  FFMA.FTZ R25, R16, c[0x0][0x2d0], -R169.reuse ;  /* 0x0000b40010197a23 */ /* 0x100fe200000108a9 */
[----:B------:R-:W-:Y:S01]  /*b7f0*/  MOV R16, R22 ;  /* 0x0000001600107202 */ /* 0x000fe20000000f00 */
[--C-:B------:R-:W-:Y:S01]  /*b800*/  FFMA.FTZ R172, R172, c[0x0][0x2d0], -R169.reuse ;  /* 0x0000b400acac7a23 */ /* 0x100fe200000108a9 */
[----:B------:R-:W-:Y:S01]  /*b810*/  MUFU.EX2 R19, R19 ;  /* 0x0000001300137308 */ /* 0x000fe20000000800 */
[--C-:B------:R-:W-:Y:S02]  /*b820*/  FFMA.FTZ R171, R7, c[0x0][0x2d0], -R169.reuse ;  /* 0x0000b40007ab7a23 */ /* 0x100fe400000108a9 */
[--C-:B------:R-:W-:Y:S02]  /*b830*/  FFMA.FTZ R170, R18, c[0x0][0x2d0], -R169.reuse ;  /* 0x0000b40012aa7a23 */ /* 0x100fe400000108a9 */
[----:B------:R-:W-:Y:S02]  /*b840*/  FFMA.FTZ R169, R17, c[0x0][0x2d0], -R169 ;  /* 0x0000b40011a97a23 */ /* 0x000fe400000108a9 */
[----:B------:R-:W3:Y:S01]  /*b850*/  LDL.LU R17, [R1+0x40] ;  /* 0x0000400001117983 */ /* 0x000ee20000300800 */
[----:B------:R-:W-:Y:S02]  /*b860*/  FMUL.FTZ R3, R3, c[0x0][0x2d0] ;  /* 0x0000b40003037a20 */ /* 0x000fe40000410000 */
[----:B------:R-:W-:Y:S10]  /*b870*/  MUFU.EX2 R20, R20 ;  /* 0x0000001400147308 */ /* 0x000ff40000000800 */
[----:B------:R-:W1:Y:S10]  /*b880*/  MUFU.EX2 R6, R3 ;  /* 0x0000000300067308 */ /* 0x000e740000000800 */
[----:B------:R4:W2:Y:S10]  /*b890*/  MUFU.EX2 R158, R156 ;  /* 0x0000009c009e7308 */ /* 0x0008b40000000800 */
[----:B------:R-:W-:Y:S01]  /*b8a0*/  MUFU.EX2 R169, R169 ;  /* 0x000000a900a97308 */ /* 0x000fe20000000800 */
[C---:B-1----:R-:W-:Y:S02]  /*b8b0*/  FMUL.FTZ R28, R6.reuse, R28 ;  /* 0x0000001c061c7220 */ /* 0x042fe40000410000 */
[C---:B------:R-:W-:Y:S02]  /*b8c0*/  FMUL.FTZ R29, R6.reuse, R29 ;  /* 0x0000001d061d7220 */ /* 0x040fe40000410000 */
[C---:B------:R-:W-:Y:S02]  /*b8d0*/  FMUL.FTZ R32, R6.reuse, R32 ;  /* 0x0000002006207220 */ /* 0x040fe40000410000 */
[C---:B------:R-:W-:Y:S03]  /*b8e0*/  FMUL.FTZ R33, R6.reuse, R33 ;  /* 0x0000002106217220 */ /* 0x040fe60000410000 */
[----:B------:R-:W-:Y:S01]  /*b8f0*/  MUFU.EX2 R171, R171 ;  /* 0x000000ab00ab7308 */ /* 0x000fe20000000800 */
[C---:B------:R-:W-:Y:S01]  /*b900*/  FMUL.FTZ R36, R6.reuse, R36 ;  /* 0x0000002406247220 */ /* 0x040fe20000410000 */
[C---:B----4-:R-:W-:Y:S01]  /*b910*/  F2FP.BF16.PACK_AB R156, R19.reuse, R168 ;  /* 0x000000a8139c723e */ /* 0x050fe200000010ff */
        /* <DEDUP_REMOVED lines=48> */
[----:B------:R-:W-:Y:S04]  /*bc20*/  FADD.FTZ R3, R19, R3 ;  /* 0x0000000313037221 */ /* 0x000fe80000010000 */
[----:B------:R-:W-:Y:S04]  /*bc30*/  FADD.FTZ R3, R20, R3 ;  /* 0x0000000314037221 */ /* 0x000fe80000010000 */
[C---:B------:R-:W-:Y:S01]  /*bc40*/  FADD.FTZ R22, R158.reuse, R3 ;  /* 0x000000039e167221 */ /* 0x040fe20000010000 */
[----:B------:R-:W-:Y:S02]  /*bc50*/  FMNMX.FTZ R3, R173, R2, !PT ;  /* 0x00000002ad037209 */ /* 0x000fe40007810000 */
[----:B------:R-:W-:Y:S01]  /*bc60*/  F2FP.BF16.PACK_AB R158, R158, R20 ;  /* 0x000000149e9e723e */ /* 0x000fe200000010ff */
[----:B------:R-:W-:Y:S01]  /*bc70*/  FMUL.FTZ R20, R6, R148 ;  /* 0x0000009406147220 */ /* 0x000fe20000410000 */
        /* <DEDUP_REMOVED lines=18> */
[----:B------:R-:W-:Y:S02]  /*bda0*/  FMUL.FTZ R2, R2, c[0x0][0x2d0] ;  /* 0x0000b40002027a20 */ /* 0x000fe40000410000 */
[--C-:B------:R-:W-:Y:S02]  /*bdb0*/  FFMA.FTZ R15, R174, c[0x0][0x2d0], -R168.reuse ;  /* 0x0000b400ae0f7a23 */ /* 0x100fe400000108a8 */
[----:B------:R-:W-:Y:S01]  /*bdc0*/  MUFU.EX2 R7, R7 ;  /* 0x0000000700077308 */ /* 0x000fe20000000800 */
[--C-:B------:R-:W-:Y:S02]  /*bdd0*/  FFMA.FTZ R18, R9, c[0x0][0x2d0], -R168.reuse ;  /* 0x0000b40009127a23 */ /* 0x100fe400000108a8 */
[--C-:B------:R-:W-:Y:S02]  /*bde0*/  FFMA.FTZ R159, R8, c[0x0][0x2d0], -R168.reuse ;  /* 0x0000b400089f7a23 */ /* 0x100fe400000108a8 */
[--C-:B------:R-:W-:Y:S02]  /*bdf0*/  FFMA.FTZ R19, R11, c[0x0][0x2d0], -R168.reuse ;  /* 0x0000b4000b137a23 */ /* 0x100fe400000108a8 */
[--C-:B------:R-:W-:Y:S02]  /*be00*/  FFMA.FTZ R27, R10, c[0x0][0x2d0], -R168.reuse ;  /* 0x0000b4000a1b7a23 */ /* 0x100fe400000108a8 */
[--C-:B------:R-:W-:Y:S01]  /*be10*/  FFMA.FTZ R26, R13, c[0x0][0x2d0], -R168.reuse ;  /* 0x0000b4000d1a7a23 */ /* 0x100fe200000108a8 */
[----:B------:R-:W3:Y:S01]  /*be20*/  MUFU.EX2 R2, R2 ;  /* 0x0000000200027308 */ /* 0x000ee20000000800 */
[--C-:B------:R-:W-:Y:S01]  /*be30*/  FFMA.FTZ R23, R12, c[0x0][0x2d0], -R168.reuse ;  /* 0x0000b4000c177a23 */ /* 0x100fe200000108a8 */
[----:B------:R-:W-:Y:S01]  /*be40*/  MOV R148, R19 ;  /* 0x0000001300947202 */ /* 0x000fe20000000f00 */
[--C-:B------:R-:W-:Y:S02]  /*be50*/  FFMA.FTZ R173, R5, c[0x0][0x2d0], -R168.reuse ;  /* 0x0000b40005ad7a23 */ /* 0x100fe400000108a8 */
[--C-:B------:R-:W-:Y:S02]  /*be60*/  FFMA.FTZ R175, R175, c[0x0][0x2d0], -R168.reuse ;  /* 0x0000b400afaf7a23 */ /* 0x100fe400000108a8 */
[--C-:B------:R-:W-:Y:S01]  /*be70*/  FFMA.FTZ R174, R14, c[0x0][0x2d0], -R168.reuse ;  /* 0x0000b4000eae7a23 */ /* 0x100fe200000108a8 */
[----:B------:R-:W-:Y:S01]  /*be80*/  MOV R14, R25 ;  /* 0x00000019000e7202 */ /* 0x000fe20000000f00 */
[----:B------:R-:W-:Y:S01]  /*be90*/  FFMA.FTZ R168, R4, c[0x0][0x2d0], -R168 ;  /* 0x0000b40004a87a23 */ /* 0x000fe200000108a8 */
[----:B------:R-:W1:Y:S01]  /*bea0*/  MUFU.EX2 R15, R15 ;  /* 0x0000000f000f7308 */ /* 0x000e620000000800 */
[C---:B------:R-:W-:Y:S02]  /*beb0*/  FMUL.FTZ R5, R6.reuse, R133 ;  /* 0x0000008506057220 */ /* 0x040fe40000410000 */
[C---:B------:R-:W-:Y:S01]  /*bec0*/  FMUL.FTZ R8, R6.reuse, R136 ;  /* 0x0000008806087220 */ /* 0x040fe20000410000 */
[----:B------:R-:W-:Y:S01]  /*bed0*/  MOV R136, R26 ;  /* 0x0000001a00887202 */ /* 0x000fe20000000f00 */
[C---:B------:R-:W-:Y:S01]  /*bee0*/  FMUL.FTZ R9, R6.reuse, R137 ;  /* 0x0000008906097220 */ /* 0x040fe20000410000 */
[----:B------:R-:W-:Y:S01]  /*bef0*/  MOV R137, R27 ;  /* 0x0000001b00897202 */ /* 0x000fe20000000f00 */
[C---:B------:R-:W-:Y:S02]  /*bf00*/  FMUL.FTZ R12, R6.reuse, R140 ;  /* 0x0000008c060c7220 */ /* 0x040fe40000410000 */
[C---:B------:R-:W-:Y:S01]  /*bf10*/  FMUL.FTZ R13, R6.reuse, R141 ;  /* 0x0000008d060d7220 */ /* 0x040fe20000410000 */
[----:B------:R-:W-:Y:S01]  /*bf20*/  MOV R141, R16 ;  /* 0x00000010008d7202 */ /* 0x000fe20000000f00 */
[C---:B------:R-:W-:Y:S01]  /*bf30*/  FMUL.FTZ R16, R6.reuse, R144 ;  /* 0x0000009006107220 */ /* 0x040fe20000410000 */
[----:B------:R-:W-:Y:S01]  /*bf40*/  MUFU.EX2 R168, R168 ;  /* 0x000000a800a87308 */ /* 0x000fe20000000800 */
[----:B------:R-:W-:Y:S01]  /*bf50*/  FMUL.FTZ R25, R6, R153 ;  /* 0x0000009906197220 */ /* 0x000fe20000410000 */
[----:B------:R-:W-:Y:S01]  /*bf60*/  MOV R153, R23 ;  /* 0x0000001700997202 */ /* 0x000fe20000000f00 */
[C---:B---3--:R-:W-:Y:S02]  /*bf70*/  FFMA.FTZ R4, R2.reuse, R17, R7 ;  /* 0x0000001102047223 */ /* 0x048fe40000010007 */
[C---:B------:R-:W-:Y:S02]  /*bf80*/  FMUL.FTZ R10, R2.reuse, R138 ;  /* 0x0000008a020a7220 */ /* 0x040fe40000410000 */
[C---:B------:R-:W-:Y:S02]  /*bf90*/  FMUL.FTZ R19, R2.reuse, R147 ;  /* 0x0000009302137220 */ /* 0x040fe40000410000 */
[C---:B------:R-:W-:Y:S01]  /*bfa0*/  FMUL.FTZ R26, R2.reuse, R154 ;  /* 0x0000009a021a7220 */ /* 0x040fe20000410000 */
[----:B------:R-:W2:Y:S01]  /*bfb0*/  MUFU.EX2 R141, R141 ;  /* 0x0000008d008d7308 */ /* 0x000ea20000000800 */
[----:B------:R-:W-:Y:S01]  /*bfc0*/  FMUL.FTZ R27, R2, R155 ;  /* 0x0000009b021b7220 */ /* 0x000fe20000410000 */
[C---:B-1----:R-:W-:Y:S01]  /*bfd0*/  F2FP.BF16.PACK_AB R157, R15.reuse, R7 ;  /* 0x000000070f9d723e */ /* 0x042fe200000010ff */
[----:B------:R-:W-:Y:S01]  /*bfe0*/  FADD.FTZ R11, R15, R4 ;  /* 0x000000040f0b7221 */ /* 0x000fe20000010000 */
[----:B------:R-:W-:Y:S01]  /*bff0*/  MOV R15, R24 ;  /* 0x00000018000f7202 */ /* 0x000fe20000000f00 */
[----:B------:R-:W-:Y:S01]  /*c000*/  FMUL.FTZ R4, R6, R132 ;  /* 0x0000008406047220 */ /* 0x000fe20000410000 */
[----:B------:R-:W-:Y:S01]  /*c010*/  MOV R132, R21 ;  /* 0x0000001500847202 */ /* 0x000fe20000000f00 */
[----:B------:R-:W-:Y:S01]  /*c020*/  FMUL.FTZ R7, R2, R135 ;  /* 0x0000008702077220 */ /* 0x000fe20000410000 */
[----:B------:R-:W-:Y:S01]  /*c030*/  MOV R140, R15 ;  /* 0x0000000f008c7202 */ /* 0x000fe20000000f00 */
[C---:B------:R-:W-:Y:S01]  /*c040*/  FMUL.FTZ R17, R6.reuse, R145 ;  /* 0x0000009106117220 */ /* 0x040fe20000410000 */
        /* <DEDUP_REMOVED lines=11> */
[C---:B------:R-:W-:Y:S02]  /*c100*/  FMUL.FTZ R15, R2.reuse, R143 ;  /* 0x0000008f020f7220 */ /* 0x040fe40000410000 */
[C---:B------:R-:W-:Y:S02]  /*c110*/  FMUL.FTZ R18, R2.reuse, R146 ;  /* 0x0000009202127220 */ /* 0x040fe40000410000 */
[C---:B------:R-:W-:Y:S02]  /*c120*/  FMUL.FTZ R22, R2.reuse, R150 ;  /* 0x0000009602167220 */ /* 0x040fe40000410000 */
[C---:B------:R-:W-:Y:S02]  /*c130*/  FMUL.FTZ R23, R2.reuse, R151 ;  /* 0x0000009702177220 */ /* 0x040fe40000410000 */
[C---:B------:R-:W-:Y:S01]  /*c140*/  FMUL.FTZ R30, R2.reuse, R30 ;  /* 0x0000001e021e7220 */ /* 0x040fe20000410000 */
[----:B------:R-:W1:Y:S01]  /*c150*/  MUFU.EX2 R143, R138 ;  /* 0x0000008a008f7308 */ /* 0x000e620000000800 */
        /* <DEDUP_REMOVED lines=17> */
[----:B------:R-:W3:Y:S01]  /*c270*/  MUFU.EX2 R140, R140 ;  /* 0x0000008c008c7308 */ /* 0x000ee20000000800 */
[C---:B------:R-:W-:Y:S02]  /*c280*/  FMUL.FTZ R62, R2.reuse, R62 ;  /* 0x0000003e023e7220 */ /* 0x040fe40000410000 */
[C---:B------:R-:W-:Y:S02]  /*c290*/  FMUL.FTZ R63, R2.reuse, R63 ;  /* 0x0000003f023f7220 */ /* 0x040fe40000410000 */
[C---:B------:R-:W-:Y:S02]  /*c2a0*/  FMUL.FTZ R66, R2.reuse, R66 ;  /* 0x0000004202427220 */ /* 0x040fe40000410000 */
[C---:B------:R-:W-:Y:S02]  /*c2b0*/  FMUL.FTZ R67, R2.reuse, R67 ;  /* 0x0000004302437220 */ /* 0x040fe40000410000 */
[C---:B------:R-:W-:Y:S01]  /*c2c0*/  FMUL.FTZ R70, R2.reuse, R70 ;  /* 0x0000004602467220 */ /* 0x040fe20000410000 */
[----:B------:R4:W-:Y:S01]  /*c2d0*/  MUFU.EX2 R150, R153 ;  /* 0x0000009900967308 */ /* 0x0009e20000000800 */
        /* <DEDUP_REMOVED lines=35> */
[----:B------:R3:W3:Y:S01]  /*c510*/  MUFU.EX2 R2, R132 ;  /* 0x0000008400027308 */ /* 0x0006e20000000800 */
[----:B--2---:R-:W-:Y:S02]  /*c520*/  FADD.FTZ R146, R141, R152 ;  /* 0x000000988d927221 */ /* 0x004fe40000010000 */
[----:B----4-:R-:W-:Y:S02]  /*c530*/  LDSM.16.MT88.4 R152, [R249+0x1100] ;  /* 0x00110000f998783b */ /* 0x010fe40000004200 */
[----:B-1----:R-:W-:Y:S04]  /*c540*/  FADD.FTZ R146, R143, R146 ;  /* 0x000000928f927221 */ /* 0x002fe80000010000 */
[----:B---3--:R-:W-:Y:S04]  /*c550*/  FADD.FTZ R146, R140, R146 ;  /* 0x000000928c927221 */ /* 0x008fe80000010000 */
[----:B------:R-:W-:Y:S01]  /*c560*/  FADD.FTZ R146, R142, R146 ;  /* 0x000000928e927221 */ /* 0x000fe20000010000 */
[----:B------:R-:W1:Y:S01]  /*c570*/  LDSM.16.MT88.4 R132, [R252+0x100] ;  /* 0x00010000fc84783b */ /* 0x000e620000004200 */
[----:B------:R-:W-:Y:S01]  /*c580*/  F2FP.BF16.PACK_AB R159, R145, R2 ;  /* 0x00000002919f723e */ /* 0x000fe200000010ff */
[----:B------:R-:W-:Y:S02]  /*c590*/  FADD.FTZ R144, R2, R144 ;  /* 0x0000009002907221 */ /* 0x000fe40000010000 */
[----:B------:R2:W3:Y:S04]  /*c5a0*/  MUFU.EX2 R2, R137 ;  /* 0x0000008900027308 */ /* 0x0004e80000000800 */
[----:B--2---:R-:W-:Y:S01]  /*c5b0*/  LDSM.16.MT88.4 R136, [R252+0x900] ;  /* 0x00090000fc88783b */ /* 0x004fe20000004200 */
        /* <DEDUP_REMOVED lines=48> */
[----:B------:R1:W2:Y:S03]  /*c8c0*/  MUFU.EX2 R156, R172 ;  /* 0x000000ac009c7308 */ /* 0x0002a60000000800 */
[----:B---3--:R-:W-:Y:S03]  /*c8d0*/  F2FP.BF16.PACK_AB R133, R2, R148 ;  /* 0x000000940285723e */ /* 0x008fe600000010ff */
[----:B------:R-:W-:Y:S02]  /*c8e0*/  F2FP.BF16.PACK_AB R134, R142, R140 ;  /* 0x0000008c8e86723e */ /* 0x000fe400000010ff */
[----:B------:R-:W3:Y:S02]  /*c8f0*/  LDSM.16.MT88.4 R140, [R250+0x900] ;  /* 0x00090000fa8c783b */ /* 0x000ee40000004200 */
[----:B------:R4:W2:Y:S01]  /*c900*/  MUFU.EX2 R158, R170 ;  /* 0x000000aa009e7308 */ /* 0x0008a20000000800 */
[----:B------:R-:W-:Y:S02]  /*c910*/  F2FP.BF16.PACK_AB R135, R150, R149 ;  /* 0x000000959687723e */ /* 0x000fe400000010ff */
[----:B------:R-:W-:Y:S02]  /*c920*/  F2FP.BF16.PACK_AB R157, R174, R175 ;  /* 0x000000afae9d723e */ /* 0x000fe400000010ff */
[----:B------:R-:W-:Y:S03]  /*c930*/  F2FP.BF16.PACK_AB R159, R168, R173 ;  /* 0x000000ada89f723e */ /* 0x000fe600000010ff */
[C---:B------:R-:W-:Y:S05]  /*c940*/  HMMA.16816.F32.BF16 R4, R132.reuse, R136, R4 ;  /* 0x000000888404723c */ /* 0x040fea0000041804 */
[----:B-1----:R-:W-:Y:S03]  /*c950*/  MOV R172, R150 ;  /* 0x0000009600ac7202 */ /* 0x002fe60000000f00 */
[C---:B------:R-:W-:Y:S01]  /*c960*/  HMMA.16816.F32.BF16 R8, R132.reuse, R138, R8 ;  /* 0x0000008a8408723c */ /* 0x040fe20000041808 */
[----:B------:R-:W1:Y:S03]  /*c970*/  LDSM.16.MT88.4 R136, [R249+0x900] ;  /* 0x00090000f988783b */ /* 0x000e660000004200 */
[----:B----4-:R-:W-:Y:S04]  /*c980*/  MOV R170, R149 ;  /* 0x0000009500aa7202 */ /* 0x010fe80000000f00 */
[C---:B---3--:R-:W-:Y:S08]  /*c990*/  HMMA.16816.F32.BF16 R12, R132.reuse, R140, R12 ;  /* 0x0000008c840c723c */ /* 0x048ff0000004180c */
[C---:B------:R-:W-:Y:S01]  /*c9a0*/  HMMA.16816.F32.BF16 R16, R132.reuse, R142, R16 ;  /* 0x0000008e8410723c */ /* 0x040fe20000041810 */
[----:B------:R-:W3:Y:S07]  /*c9b0*/  LDSM.16.MT88.4 R140, [R248+0x900] ;  /* 0x00090000f88c783b */ /* 0x000eee0000004200 */
[C---:B-1----:R-:W-:Y:S08]  /*c9c0*/  HMMA.16816.F32.BF16 R20, R132.reuse, R136, R20 ;  /* 0x000000888414723c */ /* 0x042ff00000041814 */
[C---:B------:R-:W-:Y:S01]  /*c9d0*/  HMMA.16816.F32.BF16 R24, R132.reuse, R138, R24 ;  /* 0x0000008a8418723c */ /* 0x040fe20000041818 */
[----:B------:R-:W1:Y:S07]  /*c9e0*/  LDSM.16.MT88.4 R136, [R252+0x2100] ;  /* 0x00210000fc88783b */ /* 0x000e6e0000004200 */
        /* <DEDUP_REMOVED lines=36> */
[C---:B---3--:R-:W-:Y:S07]  /*cc30*/  HMMA.16816.F32.BF16 R124, R132.reuse, R140, R124 ;  /* 0x0000008c847c723c */ /* 0x048fee000004187c */
[----:B--2---:R-:W-:Y:S01]  /*cc40*/  FADD.FTZ R141, R156, R146 ;  /* 0x000000929c8d7221 */ /* 0x004fe20000010000 */
[----:B------:R-:W-:Y:S04]  /*cc50*/  HMMA.16816.F32.BF16 R128, R132, R142, R128 ;  /* 0x0000008e8480723c */ /* 0x000fe80000041880 */
[C---:B------:R-:W-:Y:S01]  /*cc60*/  FADD.FTZ R141, R171.reuse, R141 ;  /* 0x0000008dab8d7221 */ /* 0x040fe20000010000 */
[----:B------:R-:W-:Y:S01]  /*cc70*/  F2FP.BF16.PACK_AB R156, R171, R156 ;  /* 0x0000009cab9c723e */ /* 0x000fe200000010ff */
[----:B------:R-:W-:Y:S02]  /*cc80*/  FADD.FTZ R140, R145, R144 ;  /* 0x00000090918c7221 */ /* 0x000fe40000010000 */
[----:B------:R-:W-:Y:S01]  /*cc90*/  FADD.FTZ R141, R158, R141 ;  /* 0x0000008d9e8d7221 */ /* 0x000fe20000010000 */
[----:B------:R-:W2:Y:S03]  /*cca0*/  LDSM.16.MT88.4 R144, [R250+0x1100] ;  /* 0x00110000fa90783b */ /* 0x000ea60000004200 */
[C---:B------:R-:W-:Y:S01]  /*ccb0*/  FADD.FTZ R132, R169.reuse, R141 ;  /* 0x0000008da9847221 */ /* 0x040fe20000010000 */
[----:B------:R-:W-:Y:S01]  /*ccc0*/  F2FP.BF16.PACK_AB R158, R169, R158 ;  /* 0x0000009ea99e723e */ /* 0x000fe200000010ff */
[----:B------:R-:W-:Y:S03]  /*ccd0*/  FADD.FTZ R169, R148, R140 ;  /* 0x0000008c94a97221 */ /* 0x000fe60000010000 */
[----:B------:R1:W-:Y:S01]  /*cce0*/  STL [R1+0x44], R132 ;  /* 0x0000448401007387 */ /* 0x0003e20000100800 */
[----:B------:R-:W-:Y:S04]  /*ccf0*/  FADD.FTZ R169, R2, R169 ;  /* 0x000000a902a97221 */ /* 0x000fe80000010000 */
[----:B------:R-:W-:Y:S04]  /*cd00*/  FADD.FTZ R2, R170, R169 ;  /* 0x000000a9aa027221 */ /* 0x000fe80000010000 */
[----:B------:R-:W-:Y:S04]  /*cd10*/  FADD.FTZ R2, R172, R2 ;  /* 0x00000002ac027221 */ /* 0x000fe80000010000 */
[----:B------:R-:W-:Y:S04]  /*cd20*/  FADD.FTZ R2, R175, R2 ;  /* 0x00000002af027221 */ /* 0x000fe80000010000 */
[----:B------:R-:W-:Y:S01]  /*cd30*/  FADD.FTZ R174, R174, R2 ;  /* 0x00000002aeae7221 */ /* 0x000fe20000010000 */
[----:B------:R-:W-:Y:S03]  /*cd40*/  MOV R2, R3 ;  /* 0x0000000300027202 */ /* 0x000fe60000000f00 */
[----:B------:R-:W-:Y:S01]  /*cd50*/  FADD.FTZ R174, R173, R174 ;  /* 0x000000aeadae7221 */ /* 0x000fe20000010000 */
[C---:B-1----:R-:W-:Y:S01]  /*cd60*/  HMMA.16816.F32.BF16 R132, R156.reuse, R136, R4 ;  /* 0x000000889c84723c */ /* 0x042fe20000041804 */
[----:B------:R-:W1:Y:S07]  /*cd70*/  LDSM.16.MT88.4 R4, [R248+0x1100] ;  /* 0x00110000f804783b */ /* 0x000e6e0000004200 */
[C---:B------:R-:W-:Y:S01]  /*cd80*/  HMMA.16816.F32.BF16 R136, R156.reuse, R138, R8 ;  /* 0x0000008a9c88723c */ /* 0x040fe20000041808 */
[----:B------:R-:W3:Y:S07]  /*cd90*/  LDSM.16.MT88.4 R8, [R252+0x2900] ;  /* 0x00290000fc08783b */ /* 0x000eee0000004200 */
[C---:B--2---:R-:W-:Y:S01]  /*cda0*/  HMMA.16816.F32.BF16 R140, R156.reuse, R144, R12 ;  /* 0x000000909c8c723c */ /* 0x044fe2000004180c */
[----:B------:R-:W2:Y:S07]  /*cdb0*/  LDSM.16.MT88.4 R12, [R250+0x2900] ;  /* 0x00290000fa0c783b */ /* 0x000eae0000004200 */
[C---:B------:R-:W-:Y:S08]  /*cdc0*/  HMMA.16816.F32.BF16 R144, R156.reuse, R146, R16 ;  /* 0x000000929c90723c */ /* 0x040ff00000041810 */
[C---:B------:R-:W-:Y:S08]  /*cdd0*/  HMMA.16816.F32.BF16 R148, R156.reuse, R152, R20 ;  /* 0x000000989c94723c */ /* 0x040ff00000041814 */
[C---:B------:R-:W-:Y:S08]  /*cde0*/  HMMA.16816.F32.BF16 R152, R156.reuse, R154, R24 ;  /* 0x0000009a9c98723c */ /* 0x040ff00000041818 */
[C---:B-1----:R-:W-:Y:S08]  /*cdf0*/  HMMA.16816.F32.BF16 R28, R156.reuse, R4, R28 ;  /* 0x000000049c1c723c */ /* 0x042ff0000004181c */
[C---:B------:R-:W-:Y:S01]  /*ce00*/  HMMA.16816.F32.BF16 R32, R156.reuse, R6, R32 ;  /* 0x000000069c20723c */ /* 0x040fe20000041820 */
[----:B------:R-:W1:Y:S07]  /*ce10*/  LDSM.16.MT88.4 R4, [R249+0x2900] ;  /* 0x00290000f904783b */ /* 0x000e6e0000004200 */
[C---:B---3--:R-:W-:Y:S08]  /*ce20*/  HMMA.16816.F32.BF16 R36, R156.reuse, R8, R36 ;  /* 0x000000089c24723c */ /* 0x048ff00000041824 */
[C---:B------:R-:W-:Y:S01]  /*ce30*/  HMMA.16816.F32.BF16 R40, R156.reuse, R10, R40 ;  /* 0x0000000a9c28723c */ /* 0x040fe20000041828 */
[----:B------:R-:W3:Y:S07]  /*ce40*/  LDSM.16.MT88.4 R8, [R248+0x2900] ;  /* 0x00290000f808783b */ /* 0x000eee0000004200 */
[C---:B--2---:R-:W-:Y:S08]  /*ce50*/  HMMA.16816.F32.BF16 R44, R156.reuse, R12, R44 ;  /* 0x0000000c9c2c723c */ /* 0x044ff0000004182c */
[C---:B------:R-:W-:Y:S01]  /*ce60*/  HMMA.16816.F32.BF16 R48, R156.reuse, R14, R48 ;  /* 0x0000000e9c30723c */ /* 0x040fe20000041830 */
[----:B------:R-:W2:Y:S07]  /*ce70*/  LDSM.16.MT88.4 R12, [R252+0x4100] ;  /* 0x00410000fc0c783b */ /* 0x000eae0000004200 */
        /* <DEDUP_REMOVED lines=22> */
[C---:B------:R-:W-:Y:S08]  /*cfe0*/  HMMA.16816.F32.BF16 R112, R156.reuse, R10, R112 ;  /* 0x0000000a9c70723c */ /* 0x040ff00000041870 */
[C---:B--2---:R-:W-:Y:S08]  /*cff0*/  HMMA.16816.F32.BF16 R116, R156.reuse, R12, R116 ;  /* 0x0000000c9c74723c */ /* 0x044ff00000041874 */
[C---:B------:R-:W-:Y:S08]  /*d000*/  HMMA.16816.F32.BF16 R120, R156.reuse, R14, R120 ;  /* 0x0000000e9c78723c */ /* 0x040ff00000041878 */
[C---:B-1----:R-:W-:Y:S07]  /*d010*/  HMMA.16816.F32.BF16 R124, R156.reuse, R4, R124 ;  /* 0x000000049c7c723c */ /* 0x042fee000004187c */
[----:B------:R-:W-:Y:S01]  /*d020*/  FADD.FTZ R4, R168, R174 ;  /* 0x000000aea8047221 */ /* 0x000fe20000010000 */
[----:B------:R-:W-:Y:S04]  /*d030*/  HMMA.16816.F32.BF16 R128, R156, R6, R128 ;  /* 0x000000069c80723c */ /* 0x000fe80000041880 */
[----:B------:R1:W-:Y:S04]  /*d040*/  STL [R1+0x40], R4 ;  /* 0x0000400401007387 */ /* 0x0003e80000100800 */
[----:B-1----:R-:W-:-:S05]  /*d050*/  @P0 BRA `(.L_x_427) ;  /* 0xffffcf7000000947 */ /* 0x002fca000383ffff */
.L_x_422:
[----:B------:R-:W-:-:S06]  /*d060*/  UISETP.GE.AND UP0, UPT, UR24, UR8, UPT ;  /* 0x000000081800728c */ /* 0x000fcc000bf06270 */
[----:B------:R-:W-:-:S13]  /*d070*/  PLOP3.LUT P0, PT, PT, PT, UP0, 0x40, 0x0 ;  /* 0x000000000000781c */ /* 0x000fda0003f0e808 */
[----:B------:R-:W-:Y:S05]  /*d080*/  @P0 BRA `(.L_x_428) ;  /* 0x00003ec000000947 */ /* 0x000fea0003800000 */
[----:B-1----:R-:W1:Y:S04]  /*d090*/  S2R R3, SR_TID.X ;  /* 0x0000000000037919 */ /* 0x002e680000002100 */
[----:B------:R-:W2:Y:S01]  /*d0a0*/  LDL.LU R4, [R1+0x3c] ;  /* 0x00003c0001047983 */ /* 0x000ea20000300800 */
[----:B-1----:R-:W-:-:S04]  /*d0b0*/  SHF.R.S32.HI R5, RZ, 0x1f, R3 ;  /* 0x0000001fff057819 */ /* 0x002fc80000011403 */
[----:B------:R-:W-:Y:S02]  /*d0c0*/  LEA.HI R5, R5, R3, RZ, 0x3 ;  /* 0x0000000305057211 */ /* 0x000fe400078f18ff */
[----:B------:R-:W2:Y:S02]  /*d0d0*/  LDL R3, [R1+0x24] ;  /* 0x0000240001037983 */ /* 0x000ea40000100800 */
[----:B------:R-:W-:-:S04]  /*d0e0*/  SHF.R.S32.HI R5, RZ, 0x3, R5 ;  /* 0x00000003ff057819 */ /* 0x000fc80000011405 */
[----:B------:R-:W-:Y:S01]  /*d0f0*/  IADD3 R6, -R5, 0x30, RZ ;  /* 0x0000003005067810 */ /* 0x000fe20007ffe1ff */
[----:B------:R-:W-:Y:S01]  /*d100*/  IMAD.MOV.U32 R156, RZ, RZ, R2 ;  /* 0x000000ffff9c7224 */ /* 0x000fe200078e0002 */
[C---:B--2---:R-:W-:Y:S01]  /*d110*/  SHF.L.U64.HI R5, R3.reuse, 0x1, R4 ;  /* 0x0000000103057819 */ /* 0x044fe20000010204 */
[----:B------:R-:W-:-:S04]  /*d120*/  IMAD.SHL.U32 R4, R3, 0x2, RZ ;  /* 0x0000000203047824 */ /* 0x000fc800078e00ff */
[----:B------:R1:W-:Y:S04]  /*d130*/  STL [R1+0x48], R5 ;  /* 0x0000480501007387 */ /* 0x0003e80000100800 */
[----:B------:R1:W-:Y:S01]  /*d140*/  STL [R1+0x3c], R4 ;  /* 0x00003c0401007387 */ /* 0x0003e20000100800 */
[----:B------:R-:W-:-:S03]  /*d150*/  IMAD.MOV.U32 R3, RZ, RZ, R0 ;  /* 0x000000ffff037224 */ /* 0x000fc600078e0000 */
.L_x_441:
[----:B------:R-:W2:Y:S01]  /*d160*/  LDL R0, [R1+0xc] ;  /* 0x00000c0001007983 */ /* 0x000ea20000100800 */
[----:B------:R-:W-:Y:S04]  /*d170*/  DEPBAR.LE SB0, 0x0 ;  /* 0x000080000000791a */ /* 0x000fe80000000000 */
[----:B------:R-:W3:Y:S01]  /*d180*/  LDL R9, [R1+0x3c] ;  /* 0x00003c0001097983 */ /* 0x000ee20000100800 */
[----:B------:R-:W-:Y:S03]  /*d190*/  BSSY B0, `(.L_x_429) ;  /* 0x0000055000007945 */ /* 0x000fe60003800000 */
[----:B------:R-:W4:Y:S04]  /*d1a0*/  LDL R6, [R1+0x8] ;  /* 0x0000080001067983 */ /* 0x000f280000100800 */
[----:B------:R-:W5:Y:S04]  /*d1b0*/  LDL R8, [R1+0x48] ;  /* 0x0000480001087983 */ /* 0x000f680000100800 */
[----:B------:R-:W2:Y:S04]  /*d1c0*/  LDL R157, [R1+0x24] ;  /* 0x00002400019d7983 */ /* 0x000ea80000100800 */
[----:B------:R-:W2:Y:S04]  /*d1d0*/  LDL R7, [R1+0x4] ;  /* 0x0000040001077983 */ /* 0x000ea80000100800 */
[----:B------:R-:W3:Y:S04]  /*d1e0*/  LDL R14, [R1+0x1c] ;  /* 0x00001c00010e7983 */ /* 0x000ee80000100800 */
[----:B------:R-:W3:Y:S04]  /*d1f0*/  LDL R23, [R1] ;  /* 0x0000000001177983 */ /* 0x000ee80000100800 */
[----:B------:R-:W5:Y:S04]  /*d200*/  LDL R21, [R1+0x18] ;  /* 0x0000180001157983 */ /* 0x000f680000100800 */
[----:B------:R-:W5:Y:S04]  /*d210*/  LDL R22, [R1+0x30] ;  /* 0x0000300001167983 */ /* 0x000f680000100800 */
[----:B------:R-:W5:Y:S04]  /*d220*/  LDL R20, [R1+0x2c] ;  /* 0x00002c0001147983 */ /* 0x000f680000100800 */
[----:B------:R-:W-:Y:S06]  /*d230*/  BAR.SYNC.DEFER_BLOCKING 0x0 ;  /* 0x0000000000007b1d */ /* 0x000fec0000010000 */
[----:B------:R-:W-:Y:S04]  /*d240*/  LDSM.16.M88.4 R172, [R247] ;  /* 0x00000000f7ac783b */ /* 0x000fe80000000200 */
[----:B------:R-:W-:Y:S04]  /*d250*/  LDSM.16.M88.4 R176, [R246] ;  /* 0x00000000f6b0783b */ /* 0x000fe80000000200 */
[----:B--2---:R-:W-:Y:S01]  /*d260*/  LDSM.16.M88.4 R16, [R7+0x10900] ;  /* 0x010900000710783b */ /* 0x004fe20000000200 */
[----:B------:R-:W-:Y:S01]  /*d270*/  SHF.R.S32.HI R2, RZ, 0x1f, R0 ;  /* 0x0000001fff027819 */ /* 0x000fe20000011400 */
[----:B-1----:R-:W-:Y:S01]  /*d280*/  IMAD.WIDE.U32 R4, R0, c[0x0][0x208], RZ ;  /* 0x0000820000047a25 */ /* 0x002fe200078e00ff */
[----:B------:R-:W-:Y:S01]  /*d290*/  ISETP.GE.AND P1, PT, R157, c[0x0][0x1d4], PT ;  /* 0x000075009d007a0c */ /* 0x000fe20003f26270 */
[----:B------:R-:W-:Y:S02]  /*d2a0*/  LDSM.16.M88.4 R24, [R7+0x11100] ;  /* 0x011100000718783b */ /* 0x000fe40000000200 */
[----:B------:R-:W-:Y:S02]  /*d2b0*/  IMAD R2, R2, c[0x0][0x208], RZ ;  /* 0x0000820002027a24 */ /* 0x000fe400078e02ff */
[----:B---3--:R-:W-:Y:S02]  /*d2c0*/  LDSM.16.M88.4 R168, [R23] ;  /* 0x0000000017a8783b */ /* 0x008fe40000000200 */
[----:B------:R-:W-:Y:S01]  /*d2d0*/  IMAD R2, R0, c[0x0][0x20c], R2 ;  /* 0x0000830000027a24 */ /* 0x000fe200078e0202 */
[----:B----4-:R-:W-:Y:S01]  /*d2e0*/  SHF.R.S32.HI R0, RZ, 0x1f, R6 ;  /* 0x0000001fff007819 */ /* 0x010fe20000011406 */
[----:B-----5:R-:W-:Y:S02]  /*d2f0*/  IMAD.SHL.U32 R159, R21, 0x2, RZ ;  /* 0x00000002159f7824 */ /* 0x020fe400078e00ff */
[----:B------:R-:W-:Y:S02]  /*d300*/  IMAD.IADD R5, R5, 0x1, R2 ;  /* 0x0000000105057824 */ /* 0x000fe400078e0202 */
[----:B------:R-:W2:Y:S01]  /*d310*/  LDL R2, [R1+0x10] ;  /* 0x0000100001027983 */ /* 0x000ea20000100800 */
[----:B------:R-:W-:Y:S01]  /*d320*/  IMAD R0, R0, c[0x0][0x218], RZ ;  /* 0x0000860000007a24 */ /* 0x000fe200078e02ff */
[----:B------:R-:W-:Y:S01]  /*d330*/  SHF.L.U64.HI R21, R21, 0x1, R22 ;  /* 0x0000000115157819 */ /* 0x000fe20000010216 */
[C---:B------:R-:W-:Y:S04]  /*d340*/  IMAD.WIDE.U32 R4, R6.reuse, c[0x0][0x218], R4 ;  /* 0x0000860006047a25 */ /* 0x040fe800078e0004 */
[----:B------:R-:W-:Y:S01]  /*d350*/  IMAD R0, R6, c[0x0][0x21c], R0 ;  /* 0x0000870006007a24 */ /* 0x000fe200078e0200 */
[----:B------:R-:W-:Y:S04]  /*d360*/  IADD3 R15, P0, R4, UR14, RZ ;  /* 0x0000000e040f7c10 */ /* 0x000fe8000ff1e0ff */
[----:B------:R-:W-:Y:S02]  /*d370*/  IADD3.X R0, R5, UR16, R0, P0, !PT ;  /* 0x0000001005007c10 */ /* 0x000fe400087fe400 */
[C---:B------:R-:W-:Y:S04]  /*d380*/  LEA R4, P0, R15.reuse, c[0x0][0x1f8], 0x1 ;  /* 0x00007e000f047a11 */ /* 0x040fe800078008ff */
[----:B------:R-:W-:Y:S01]  /*d390*/  LEA.HI.X R15, R15, c[0x0][0x1fc], R0, 0x1, P0 ;  /* 0x00007f000f0f7a11 */ /* 0x000fe200000f0c00 */
[----:B------:R-:W1:Y:S04]  /*d3a0*/  SHFL.IDX PT, R6, R4, RZ, 0x181f ;  /* 0x00181fff04067589 */ /* 0x000e6800000e0000 */
[----:B------:R-:W3:Y:S04]  /*d3b0*/  LDL R0, [R1+0x14] ;  /* 0x0000140001007983 */ /* 0x000ee80000100800 */
[----:B------:R-:W4:Y:S01]  /*d3c0*/  SHFL.IDX PT, R5, R15, RZ, 0x181f ;  /* 0x00181fff0f057589 */ /* 0x000f2200000e0000 */
[C---:B-1----:R-:W-:Y:S05]  /*d3d0*/  IADD3 R12, P0, R6.reuse, R9, RZ ;  /* 0x00000009060c7210 */ /* 0x042fea0007f1e0ff */
[C---:B----4-:R-:W-:Y:S02]  /*d3e0*/  IMAD.X R13, R5.reuse, 0x1, R8, P0 ;  /* 0x00000001050d7824 */ /* 0x050fe400000e0608 */
[----:B------:R1:W4:Y:S04]  /*d3f0*/  LDSM.16.M88.4 R8, [R7+0x10100] ;  /* 0x010100000708783b */ /* 0x0003280000000200 */
[----:B------:R-:W-:Y:S01]  /*d400*/  @!PT LDS RZ, [RZ] ;  /* 0x00000000fffff984 */ /* 0x000fe20000000800 */
[----:B------:R-:W-:Y:S01]  /*d410*/  @!PT LDS RZ, [RZ] ;  /* 0x00000000fffff984 */ /* 0x000fe20000000800 */
[----:B------:R-:W-:Y:S01]  /*d420*/  @!PT LDS RZ, [RZ] ;  /* 0x00000000fffff984 */ /* 0x000fe20000000800 */
[----:B------:R5:W-:Y:S04]  /*d430*/  LDGSTS.E.BYPASS.LTC128B.128 [R14+0x100], [R12.64], !P1 ;  /* 0x001000000c0e7fae */ /* 0x000be8000c901d56 */
[----:B-1----:R-:W4:Y:S04]  /*d440*/  LDL R7, [R1+0x28] ;  /* 0x0000280001077983 */ /* 0x002f280000100800 */
[----:B------:R1:W-:Y:S01]  /*d450*/  STL [R1+0x4c], R21 ;  /* 0x00004c1501007387 */ /* 0x0003e20000100800 */
[----:B-----5:R-:W-:Y:S05]  /*d460*/  IADD3 R12, P0, R6, R159, RZ ;  /* 0x0000009f060c7210 */ /* 0x020fea0007f1e0ff */
[C---:B------:R-:W-:Y:S05]  /*d470*/  IMAD.X R13, R5.reuse, 0x1, R21, P0 ;  /* 0x00000001050d7824 */ /* 0x040fea00000e0615 */
[----:B------:R5:W-:Y:S01]  /*d480*/  LDGSTS.E.BYPASS.LTC128B.128 [R14+0x1900], [R12.64], !P6 ;  /* 0x019000000c0e7fae */ /* 0x000be2000f101d56 */
[C---:B---3--:R-:W-:Y:S01]  /*d490*/  SHF.L.U64.HI R158, R0.reuse, 0x1, R20 ;  /* 0x00000001009e7819 */ /* 0x048fe20000010214 */
[----:B------:R-:W-:Y:S02]  /*d4a0*/  IMAD.SHL.U32 R157, R0, 0x2, RZ ;  /* 0x00000002009d7824 */ /* 0x000fe400078e00ff */
[----:B------:R-:W3:Y:S01]  /*d4b0*/  S2R R20, SR_TID.X ;  /* 0x0000000000147919 */ /* 0x000ee20000002100 */
[----:B--2---:R-:W-:Y:S02]  /*d4c0*/  IMAD.SHL.U32 R0, R2, 0x2, RZ ;  /* 0x0000000202007824 */ /* 0x004fe400078e00ff */
[C---:B-----5:R-:W-:Y:S05]  /*d4d0*/  IADD3 R12, P0, R6.reuse, R157, RZ ;  /* 0x0000009d060c7210 */ /* 0x060fea0007f1e0ff */
[C---:B------:R-:W-:Y:S01]  /*d4e0*/  IMAD.X R13, R5.reuse, 0x1, R158, P0 ;  /* 0x00000001050d7824 */ /* 0x040fe200000e069e */
[----:B------:R-:W-:Y:S04]  /*d4f0*/  IADD3 R6, P0, R6, R0, RZ ;  /* 0x0000000006067210 */ /* 0x000fe80007f1e0ff */
[----:B------:R1:W-:Y:S01]  /*d500*/  LDGSTS.E.BYPASS.LTC128B.128 [R14+0x3100], [R12.64], !P5 ;  /* 0x031000000c0e7fae */ /* 0x0003e2000e901d56 */
[----:B---3--:R-:W-:Y:S02]  /*d510*/  ISETP.GT.AND P1, PT, R20, 0x7f, PT ;  /* 0x0000007f1400780c */ /* 0x008fe40003f24270 */
[----:B----4-:R-:W-:Y:S05]  /*d520*/  SHF.L.U64.HI R2, R2, 0x1, R7 ;  /* 0x0000000102027819 */ /* 0x010fea0000010207 */
[----:B------:R-:W-:Y:S05]  /*d530*/  IMAD.X R7, R5, 0x1, R2, P0 ;  /* 0x0000000105077824 */ /* 0x000fea00000e0602 */
[----:B------:R1:W-:Y:S01]  /*d540*/  LDGSTS.E.BYPASS.LTC128B.128 [R14+0x4900], [R6.64], !P4 ;  /* 0x04900000060e7fae */ /* 0x0003e2000e101d56 */
[----:B------:R-:W-:-:S05]  /*d550*/  @P1 BRA `(.L_x_430) ;  /* 0x0000018000001947 */ /* 0x000fca0003800000 */
[----:B------:R-:W-:-:S05]  /*d560*/  BRA.DIV ~URZ, `(.L_x_431) ;  /* 0x000068827f007947 */ /* 0x000fca000b800000 */
[----:B------:R2:W3:Y:S04]  /*d570*/  SHFL.IDX PT, R5, R15, 0x1, 0x181f ;  /* 0x00381f000f057f89 */ /* 0x0004e800000e0000 */
[----:B-1----:R2:W1:Y:S02]  /*d580*/  SHFL.IDX PT, R13, R4, 0x1, 0x181f ;  /* 0x00381f00040d7f89 */ /* 0x00246400000e0000 */
.L_x_448:
[----:B------:R-:W4:Y:S04]  /*d590*/  LDL R7, [R1+0x24] ;  /* 0x0000240001077983 */ /* 0x000f280000100800 */
[----:B------:R-:W5:Y:S04]  /*d5a0*/  LDL R6, [R1+0x3c] ;  /* 0x00003c0001067983 */ /* 0x000f680000100800 */
[----:B--2---:R-:W2:Y:S04]  /*d5b0*/  LDL R14, [R1+0x48] ;  /* 0x00004800010e7983 */ /* 0x004ea80000100800 */
[----:B---3--:R-:W3:Y:S04]  /*d5c0*/  LDL R12, [R1+0x1c] ;  /* 0x00001c00010c7983 */ /* 0x008ee80000100800 */
[----:B------:R-:W3:Y:S01]  /*d5d0*/  LDL R4, [R1+0x4c] ;  /* 0x00004c0001047983 */ /* 0x000ee20000100800 */
[----:B----4-:R-:W-:Y:S02]  /*d5e0*/  ISETP.GE.AND P1, PT, R7, c[0x0][0x1d4], PT ;  /* 0x0000750007007a0c */ /* 0x010fe40003f26270 */
[----:B-1---5:R-:W-:Y:S05]  /*d5f0*/  IADD3 R6, P0, R13, R6, RZ ;  /* 0x000000060d067210 */ /* 0x022fea0007f1e0ff */
[----:B--2---:R-:W-:Y:S06]  /*d600*/  IMAD.X R7, R5, 0x1, R14, P0 ;  /* 0x0000000105077824 */ /* 0x004fec00000e060e */
[----:B------:R-:W-:Y:S01]  /*d610*/  @!PT LDS RZ, [RZ] ;  /* 0x00000000fffff984 */ /* 0x000fe20000000800 */
[----:B------:R-:W-:Y:S01]  /*d620*/  @!PT LDS RZ, [RZ] ;  /* 0x00000000fffff984 */ /* 0x000fe20000000800 */
[----:B------:R-:W-:Y:S01]  /*d630*/  @!PT LDS RZ, [RZ] ;  /* 0x00000000fffff984 */ /* 0x000fe20000000800 */
[----:B---3--:R1:W-:Y:S02]  /*d640*/  LDGSTS.E.BYPASS.LTC128B.128 [R12+0x1100], [R6.64], !P1 ;  /* 0x01100000060c7fae */ /* 0x0083e4000c901d56 */
[----:B-1----:R-:W-:Y:S05]  /*d650*/  IADD3 R6, P0, R13, R159, RZ ;  /* 0x0000009f0d067210 */ /* 0x002fea0007f1e0ff */
[----:B------:R-:W-:Y:S05]  /*d660*/  IMAD.X R7, R5, 0x1, R4, P0 ;  /* 0x0000000105077824 */ /* 0x000fea00000e0604 */
[----:B------:R1:W-:Y:S02]  /*d670*/  LDGSTS.E.BYPASS.LTC128B.128 [R12+0x2900], [R6.64], !P6 ;  /* 0x02900000060c7fae */ /* 0x0003e4000f101d56 */
[----:B-1----:R-:W-:Y:S05]  /*d680*/  IADD3 R6, P0, R13, R157, RZ ;  /* 0x0000009d0d067210 */ /* 0x002fea0007f1e0ff */
[----:B------:R-:W-:Y:S01]  /*d690*/  IMAD.X R7, R5, 0x1, R158, P0 ;  /* 0x0000000105077824 */ /* 0x000fe200000e069e */
[----:B------:R-:W-:Y:S04]  /*d6a0*/  IADD3 R4, P0, R13, R0, RZ ;  /* 0x000000000d047210 */ /* 0x000fe80007f1e0ff */
[----:B------:R1:W-:Y:S01]  /*d6b0*/  LDGSTS.E.BYPASS.LTC128B.128 [R12+0x4100], [R6.64], !P5 ;  /* 0x04100000060c7fae */ /* 0x0003e2000e901d56 */
[----:B------:R-:W-:Y:S05]  /*d6c0*/  IMAD.X R5, R5, 0x1, R2, P0 ;  /* 0x0000000105057824 */ /* 0x000fea00000e0602 */
[----:B------:R1:W-:Y:S03]  /*d6d0*/  LDGSTS.E.BYPASS.LTC128B.128 [R12+0x5900], [R4.64], !P4 ;  /* 0x05900000040c7fae */ /* 0x0003e6000e101d56 */
.L_x_430:
[----:B------:R-:W-:Y:S05]  /*d6e0*/  BSYNC B0 ;  /* 0x0000000000007941 */ /* 0x000fea0003800000 */
.L_x_429:
        /* <DEDUP_REMOVED lines=147> */
[----:B------:R-:W1:Y:S01]  /*e020*/  MUFU.TANH R173, R5 ;  /* 0x0000000500ad7308 */ /* 0x000e620000002400 */
[----:B------:R-:W-:Y:S02]  /*e030*/  FMUL.FTZ R8, R8, c[0x0][0x320] ;  /* 0x0000c80008087a20 */ /* 0x000fe40000410000 */
[----:B------:R-:W-:Y:S01]  /*e040*/  FMUL.FTZ R10, R10, c[0x0][0x320] ;  /* 0x0000c8000a0a7a20 */ /* 0x000fe20000410000 */
[C---:B------:R-:W-:Y:S06]  /*e050*/  HMMA.16816.F32.BF16 R16, R232.reuse, R170, R16 ;  /* 0x000000aae810723c */ /* 0x040fec0000041810 */
[----:B------:R-:W3:Y:S10]  /*e060*/  MUFU.TANH R177, R6 ;  /* 0x0000000600b17308 */ /* 0x000ef40000002400 */
[----:B------:R4:W1:Y:S01]  /*e070*/  MUFU.TANH R176, R7 ;  /* 0x0000000700b07308 */ /* 0x0008620000002400 */
[----:B------:R-:W-:Y:S07]  /*e080*/  FMUL.FTZ R15, R15, c[0x0][0x320] ;  /* 0x0000c8000f0f7a20 */ /* 0x000fee0000410000 */
[----:B------:R-:W-:Y:S02]  /*e090*/  FMUL.FTZ R18, R18, c[0x0][0x320] ;  /* 0x0000c80012127a20 */ /* 0x000fe40000410000 */
[----:B------:R5:W1:Y:S10]  /*e0a0*/  MUFU.TANH R168, R9 ;  /* 0x0000000900a87308 */ /* 0x000a740000002400 */
[----:B------:R1:W1:Y:S01]  /*e0b0*/  MUFU.TANH R169, R11 ;  /* 0x0000000b00a97308 */ /* 0x0002620000002400 */
[----:B----4-:R-:W4:Y:S01]  /*e0c0*/  LDSM.16.M88.4 R4, [R245+0x5800] ;  /* 0x00580000f504783b */ /* 0x010f220000000200 */
[----:B------:R-:W-:Y:S08]  /*e0d0*/  DEPBAR.LE SB0, 0x0 ;  /* 0x000080000000791a */ /* 0x000ff00000000000 */
[----:B------:R-:W2:Y:S01]  /*e0e0*/  MUFU.TANH R179, R15 ;  /* 0x0000000f00b37308 */ /* 0x000ea20000002400 */
[----:B------:R-:W-:Y:S01]  /*e0f0*/  BAR.SYNC.DEFER_BLOCKING 0x0 ;  /* 0x0000000000007b1d */ /* 0x000fe20000010000 */
[----:B-----5:R-:W-:Y:S02]  /*e100*/  FMUL.FTZ R9, R14, c[0x0][0x320] ;  /* 0x0000c8000e097a20 */ /* 0x020fe40000410000 */
[----:B------:R-:W-:Y:S06]  /*e110*/  FMUL.FTZ R14, R17, c[0x0][0x320] ;  /* 0x0000c800110e7a20 */ /* 0x000fec0000410000 */
[----:B------:R5:W2:Y:S01]  /*e120*/  MUFU.TANH R178, R18 ;  /* 0x0000001200b27308 */ /* 0x000aa20000002400 */
[----:B-1----:R-:W-:Y:S02]  /*e130*/  FMUL.FTZ R11, R12, c[0x0][0x320] ;  /* 0x0000c8000c0b7a20 */ /* 0x002fe40000410000 */
[----:B------:R-:W-:Y:S02]  /*e140*/  FMUL.FTZ R12, R13, c[0x0][0x320] ;  /* 0x0000c8000d0c7a20 */ /* 0x000fe40000410000 */
[----:B------:R-:W-:Y:S05]  /*e150*/  FMUL.FTZ R13, R16, c[0x0][0x320] ;  /* 0x0000c800100d7a20 */ /* 0x000fea0000410000 */
[----:B------:R-:W1:Y:S10]  /*e160*/  MUFU.TANH R8, R8 ;  /* 0x0000000800087308 */ /* 0x000e740000002400 */
[----:B------:R-:W1:Y:S01]  /*e170*/  MUFU.TANH R10, R10 ;  /* 0x0000000a000a7308 */ /* 0x000e620000002400 */
[C---:B----4-:R-:W-:Y:S09]  /*e180*/  HMMA.16816.F32.BF16 R20, R232.reuse, R4, R20 ;  /* 0x00000004e814723c */ /* 0x050ff20000041814 */
[----:B------:R-:W4:Y:S03]  /*e190*/  MUFU.TANH R11, R11 ;  /* 0x0000000b000b7308 */ /* 0x000f260000002400 */
[----:B------:R-:W-:Y:S01]  /*e1a0*/  FMUL.FTZ R4, R19, c[0x0][0x320] ;  /* 0x0000c80013047a20 */ /* 0x000fe20000410000 */
[----:B------:R-:W-:Y:S06]  /*e1b0*/  HMMA.16816.F32.BF16 R24, R232, R6, R24 ;  /* 0x00000006e818723c */ /* 0x000fec0000041818 */
[----:B------:R-:W1:Y:S06]  /*e1c0*/  MUFU.TANH R12, R12 ;  /* 0x0000000c000c7308 */ /* 0x000e6c0000002400 */
[----:B------:R-:W-:Y:S04]  /*e1d0*/  FMUL.FTZ R16, R20, c[0x0][0x320] ;  /* 0x0000c80014107a20 */ /* 0x000fe80000410000 */
[----:B------:R-:W1:Y:S01]  /*e1e0*/  MUFU.TANH R9, R9 ;  /* 0x0000000900097308 */ /* 0x000e620000002400 */
[----:B------:R-:W-:Y:S02]  /*e1f0*/  FMUL.FTZ R17, R21, c[0x0][0x320] ;  /* 0x0000c80015117a20 */ /* 0x000fe40000410000 */
[----:B------:R-:W-:Y:S02]  /*e200*/  FMUL.FTZ R6, R22, c[0x0][0x320] ;  /* 0x0000c80016067a20 */ /* 0x000fe40000410000 */
[----:B------:R-:W-:Y:S03]  /*e210*/  FMUL.FTZ R5, R23, c[0x0][0x320] ;  /* 0x0000c80017057a20 */ /* 0x000fe60000410000 */
[----:B-----5:R-:W-:Y:S02]  /*e220*/  FMUL.FTZ R18, R24, c[0x0][0x320] ;  /* 0x0000c80018127a20 */ /* 0x020fe40000410000 */
[----:B------:R-:W-:Y:S01]  /*e230*/  FMUL.FTZ R19, R25, c[0x0][0x320] ;  /* 0x0000c80019137a20 */ /* 0x000fe20000410000 */
[----:B------:R-:W1:Y:S01]  /*e240*/  MUFU.TANH R13, R13 ;  /* 0x0000000d000d7308 */ /* 0x000e620000002400 */
[----:B------:R-:W-:Y:S02]  /*e250*/  FMUL.FTZ R15, R26, c[0x0][0x320] ;  /* 0x0000c8001a0f7a20 */ /* 0x000fe40000410000 */
[----:B------:R-:W-:Y:S07]  /*e260*/  FMUL.FTZ R7, R27, c[0x0][0x320] ;  /* 0x0000c8001b077a20 */ /* 0x000fee0000410000 */
        /* <DEDUP_REMOVED lines=13> */
[----:B------:R-:W-:Y:S01]  /*e340*/  UIMAD UR4, UR24, 0x30, UR10 ;  /* 0x00000030180478a4 */ /* 0x000fe2000f8e020a */
[----:B------:R-:W-:Y:S01]  /*e350*/  IMAD.MOV.U32 R25, RZ, RZ, RZ ;  /* 0x000000ffff197224 */ /* 0x000fe200078e00ff */
[----:B------:R-:W3:Y:S02]  /*e360*/  LDL R171, [R1+0x24] ;  /* 0x0000240001ab7983 */ /* 0x000ee40000100800 */
[----:B------:R-:W-:Y:S02]  /*e370*/  ISETP.NE.AND P1, PT, R174, 0x1, PT ;  /* 0x00000001ae00780c */ /* 0x000fe40003f25270 */
[----:B------:R-:W4:Y:S01]  /*e380*/  LDL.LU R26, [R1+0x4c] ;  /* 0x00004c00011a7983 */ /* 0x000f220000300800 */
[----:B------:R-:W-:Y:S03]  /*e390*/  IMAD.U32 R20, RZ, RZ, UR4 ;  /* 0x00000004ff147e24 */ /* 0x000fe6000f8e00ff */
[----:B------:R-:W5:Y:S04]  /*e3a0*/  LDL R170, [R1+0x3c] ;  /* 0x00003c0001aa7983 */ /* 0x000f680000100800 */
[----:B------:R-:W4:Y:S01]  /*e3b0*/  LDL R174, [R1+0x48] ;  /* 0x0000480001ae7983 */ /* 0x000f220000100800 */
[----:B--2---:R-:W-:Y:S03]  /*e3c0*/  IADD3 R20, R20, -0x30, R175 ;  /* 0xffffffd014147810 */ /* 0x004fe60007ffe0af */
[----:B------:R-:W2:Y:S01]  /*e3d0*/  LDL R175, [R1+0x1c] ;  /* 0x00001c0001af7983 */ /* 0x000ea20000100800 */
[----:B---3--:R-:W-:Y:S01]  /*e3e0*/  ISETP.GE.AND P2, PT, R171, c[0x0][0x1d4], PT ;  /* 0x00007500ab007a0c */ /* 0x008fe20003f46270 */
        /* <DEDUP_REMOVED lines=14> */
[----:B---3--:R-:W-:Y:S04]  /*e4d0*/  IMAD.WIDE.U32 R22, R27, c[0x0][0x1e0], RZ ;  /* 0x000078001b167a25 */ /* 0x008fe800078e00ff */
[----:B------:R-:W-:Y:S01]  /*e4e0*/  IMAD.IADD R23, R23, 0x1, R20 ;  /* 0x0000000117177824 */ /* 0x000fe200078e0214 */
[----:B--2---:R2:W-:Y:S01]  /*e4f0*/  STL [R1+0x8], R25 ;  /* 0x0000081901007387 */ /* 0x0045e20000100800 */
[----:B------:R-:W-:Y:S02]  /*e500*/  SHF.R.S32.HI R20, RZ, 0x1f, R25 ;  /* 0x0000001fff147819 */ /* 0x000fe40000011419 */
[C---:B------:R-:W-:Y:S04]  /*e510*/  IMAD.WIDE.U32 R22, R25.reuse, c[0x0][0x1f0], R22 ;  /* 0x00007c0019167a25 */ /* 0x040fe800078e0016 */
[----:B------:R-:W-:Y:S01]  /*e520*/  IMAD R20, R20, c[0x0][0x1f0], RZ ;  /* 0x00007c0014147a24 */ /* 0x000fe200078e02ff */
[----:B------:R-:W-:Y:S03]  /*e530*/  IADD3 R22, P0, R22, UR18, RZ ;  /* 0x0000001216167c10 */ /* 0x000fe6000ff1e0ff */
[----:B------:R-:W-:Y:S05]  /*e540*/  IMAD R20, R25, c[0x0][0x1f4], R20 ;  /* 0x00007d0019147a24 */ /* 0x000fea00078e0214 */
[----:B------:R-:W-:Y:S02]  /*e550*/  IADD3.X R20, R23, UR6, R20, P0, !PT ;  /* 0x0000000617147c10 */ /* 0x000fe400087fe414 */
[C---:B------:R-:W-:Y:S04]  /*e560*/  LEA R21, P0, R22.reuse, c[0x0][0x1c8], 0x1 ;  /* 0x0000720016157a11 */ /* 0x040fe800078008ff */
[----:B------:R-:W-:Y:S02]  /*e570*/  LEA.HI.X R20, R22, c[0x0][0x1cc], R20, 0x1, P0 ;  /* 0x0000730016147a11 */ /* 0x000fe400000f0c14 */
[----:B------:R-:W5:Y:S04]  /*e580*/  SHFL.IDX PT, R22, R21, RZ, 0x181f ;  /* 0x00181fff15167589 */ /* 0x000f6800000e0000 */
[----:B--2---:R-:W2:Y:S04]  /*e590*/  S2R R25, SR_TID.X ;  /* 0x0000000000197919 */ /* 0x004ea80000002100 */
[----:B------:R-:W4:Y:S04]  /*e5a0*/  SHFL.IDX PT, R23, R20, RZ, 0x181f ;  /* 0x00181fff14177589 */ /* 0x000f2800000e0000 */
[----:B------:R-:W3:Y:S04]  /*e5b0*/  SHFL.IDX PT, R21, R21, 0x1, 0x181f ;  /* 0x00381f0015157f89 */ /* 0x000ee800000e0000 */
[----:B------:R-:W1:Y:S01]  /*e5c0*/  SHFL.IDX PT, R20, R20, 0x1, 0x181f ;  /* 0x00381f0014147f89 */ /* 0x000e6200000e0000 */
[----:B--2---:R-:W-:Y:S04]  /*e5d0*/  SHF.R.S32.HI R27, RZ, 0x1f, R25 ;  /* 0x0000001fff1b7819 */ /* 0x004fe80000011419 */
[----:B------:R-:W-:Y:S04]  /*e5e0*/  LEA.HI R27, R27, R25, RZ, 0x3 ;  /* 0x000000191b1b7211 */ /* 0x000fe800078f18ff */
[----:B------:R-:W-:Y:S04]  /*e5f0*/  SHF.R.S32.HI R27, RZ, 0x3, R27 ;  /* 0x00000003ff1b7819 */ /* 0x000fe8000001141b */
[----:B------:R-:W-:Y:S04]  /*e600*/  IADD3 R27, -R27, 0x30, RZ ;  /* 0x000000301b1b7810 */ /* 0x000fe80007ffe1ff */
[----:B------:R-:W-:Y:S11]  /*e610*/  ISETP.GE.AND P1, PT, R27, 0x1, PT ;  /* 0x000000011b00780c */ /* 0x000ff60003f26270 */
[----:B------:R-:W-:Y:S02]  /*e620*/  @!UPT UIADD3 URZ, URZ, URZ, URZ ;  /* 0x0000003f3f3ff290 */ /* 0x000fe4000fffe03f */
[C---:B-----5:R-:W-:Y:S05]  /*e630*/  @P1 IADD3 R24, P0, R22.reuse, R170, RZ ;  /* 0x000000aa16181210 */ /* 0x060fea0007f1e0ff */
[C---:B----4-:R-:W-:Y:S05]  /*e640*/  @P1 IMAD.X R25, R23.reuse, 0x1, R174, P0 ;  /* 0x0000000117191824 */ /* 0x050fea00000e06ae */
[----:B------:R2:W-:Y:S02]  /*e650*/  @P1 LDGSTS.E.BYPASS.LTC128B.128 [R175+0x10100], [R24.64], !P2 ;  /* 0x1010000018af1fae */ /* 0x0005e4000d101d56 */
[C---:B--2---:R-:W-:Y:S05]  /*e660*/  @P1 IADD3 R24, P0, R22.reuse, R159, RZ ;  /* 0x0000009f16181210 */ /* 0x044fea0007f1e0ff */
[C---:B------:R-:W-:Y:S05]  /*e670*/  @P1 IMAD.X R25, R23.reuse, 0x1, R26, P0 ;  /* 0x0000000117191824 */ /* 0x040fea00000e061a */
[----:B------:R2:W-:Y:S02]  /*e680*/  @P1 LDGSTS.E.BYPASS.LTC128B.128 [R175+0x11900], [R24.64], !P6 ;  /* 0x1190000018af1fae */ /* 0x0005e4000f101d56 */
[C---:B--2---:R-:W-:Y:S05]  /*e690*/  @P1 IADD3 R24, P0, R22.reuse, R157, RZ ;  /* 0x0000009d16181210 */ /* 0x044fea0007f1e0ff */
[C---:B------:R-:W-:Y:S01]  /*e6a0*/  @P1 IMAD.X R25, R23.reuse, 0x1, R158, P0 ;  /* 0x0000000117191824 */ /* 0x040fe200000e069e */
[----:B------:R-:W-:Y:S04]  /*e6b0*/  @P1 IADD3 R22, P0, R22, R0, RZ ;  /* 0x0000000016161210 */ /* 0x000fe80007f1e0ff */
[----:B------:R3:W-:Y:S01]  /*e6c0*/  @P1 LDGSTS.E.BYPASS.LTC128B.128 [R175+0x13100], [R24.64], !P5 ;  /* 0x1310000018af1fae */ /* 0x0007e2000e901d56 */
[----:B------:R-:W-:Y:S01]  /*e6d0*/  @P1 IMAD.X R23, R23, 0x1, R2, P0 ;  /* 0x0000000117171824 */ /* 0x000fe200000e0602 */
[----:B------:R-:W-:Y:S04]  /*e6e0*/  ISETP.GE.AND P0, PT, R27, 0x21, PT ;  /* 0x000000211b00780c */ /* 0x000fe80003f06270 */
[----:B------:R2:W-:Y:S09]  /*e6f0*/  @P1 LDGSTS.E.BYPASS.LTC128B.128 [R175+0x14900], [R22.64], !P4 ;  /* 0x1490000016af1fae */ /* 0x0005f2000e101d56 */
[C---:B---3--:R-:W-:Y:S05]  /*e700*/  @P0 IADD3 R24, P2, R21.reuse, R159, RZ ;  /* 0x0000009f15180210 */ /* 0x048fea0007f5e0ff */
[C---:B-1----:R-:W-:Y:S01]  /*e710*/  @P0 IMAD.X R25, R20.reuse, 0x1, R26, P2 ;  /* 0x0000000114190824 */ /* 0x042fe200010e061a */
[C---:B------:R-:W-:Y:S02]  /*e720*/  @P0 IADD3 R26, P2, R21.reuse, R157, RZ ;  /* 0x0000009d151a0210 */ /* 0x040fe40007f5e0ff */
[----:B--2---:R-:W-:Y:S03]  /*e730*/  @P0 IADD3 R22, P1, R21, R170, RZ ;  /* 0x000000aa15160210 */ /* 0x004fe60007f3e0ff */
[C---:B------:R-:W-:Y:S01]  /*e740*/  @P0 IMAD.X R27, R20.reuse, 0x1, R158, P2 ;  /* 0x00000001141b0824 */ /* 0x040fe200010e069e */
[----:B------:R-:W-:Y:S01]  /*e750*/  ISETP.GE.AND P2, PT, R171, c[0x0][0x1d4], PT ;  /* 0x00007500ab007a0c */ /* 0x000fe20003f46270 */
[C---:B------:R-:W-:Y:S01]  /*e760*/  @P0 IMAD.X R23, R20.reuse, 0x1, R174, P1 ;  /* 0x0000000114170824 */ /* 0x040fe200008e06ae */
[----:B------:R-:W-:Y:S05]  /*e770*/  @P0 IADD3 R158, P1, R21, R0, RZ ;  /* 0x00000000159e0210 */ /* 0x000fea0007f3e0ff */
[----:B------:R-:W-:Y:S06]  /*e780*/  @P0 IMAD.X R159, R20, 0x1, R2, P1 ;  /* 0x00000001149f0824 */ /* 0x000fec00008e0602 */
[----:B------:R1:W-:Y:S04]  /*e790*/  @P0 LDGSTS.E.BYPASS.LTC128B.128 [R175+0x11100], [R22.64], !P2 ;  /* 0x1110000016af0fae */ /* 0x0003e8000d101d56 */
[----:B------:R1:W-:Y:S04]  /*e7a0*/  @P0 LDGSTS.E.BYPASS.LTC128B.128 [R175+0x12900], [R24.64], !P6 ;  /* 0x1290000018af0fae */ /* 0x0003e8000f101d56 */
[----:B------:R1:W-:Y:S04]  /*e7b0*/  @P0 LDGSTS.E.BYPASS.LTC128B.128 [R175+0x14100], [R26.64], !P5 ;  /* 0x141000001aaf0fae */ /* 0x0003e8000e901d56 */
[----:B------:R1:W-:Y:S02]  /*e7c0*/  @P0 LDGSTS.E.BYPASS.LTC128B.128 [R175+0x15900], [R158.64], !P4 ;  /* 0x159000009eaf0fae */ /* 0x0003e4000e101d56 */
.L_x_432:
        /* <DEDUP_REMOVED lines=8> */
[----:B--2---:R-:W-:Y:S01]  /*e850*/  @P0 IMAD.HI.U32 R0, R2, c[0x0][0x2c8], RZ ;  /* 0x0000b20002000a27 */ /* 0x004fe200078e00ff */
[----:B------:R-:W-:Y:S03]  /*e860*/  PLOP3.LUT P0, PT, PT, PT, UP1, 0x80, 0x0 ;  /* 0x000000000000781c */ /* 0x000fe60003f0f018 */
[----:B-1----:R-:W-:Y:S02]  /*e870*/  IMAD.MOV.U32 R25, RZ, RZ, R2 ;  /* 0x000000ffff197224 */ /* 0x002fe400078e0002 */
[----:B------:R-:W-:Y:S05]  /*e880*/  IMAD.U32 R2, RZ, RZ, UR4 ;  /* 0x00000004ff027e24 */ /* 0x000fea000f8e00ff */
[----:B---3--:R-:W-:Y:S03]  /*e890*/  IADD3 R2, -R20, 0x1, R2 ;  /* 0x0000000114027810 */ /* 0x008fe60007ffe102 */
[----:B------:R-:W-:Y:S01]  /*e8a0*/  @P0 SHF.R.U32.HI R25, RZ, c[0x0][0x2cc], R0 ;  /* 0x0000b300ff190a19 */ /* 0x000fe20000011600 */
[----:B------:R-:W-:Y:S01]  /*e8b0*/  IMAD.U32 R0, RZ, RZ, UR9 ;  /* 0x00000009ff007e24 */ /* 0x000fe2000f8e00ff */
[----:B------:R-:W-:Y:S03]  /*e8c0*/  PLOP3.LUT P0, PT, PT, PT, UP0, 0x40, 0x0 ;  /* 0x000000000000781c */ /* 0x000fe60003f0e808 */
[----:B------:R-:W1:Y:S01]  /*e8d0*/  SHFL.IDX PT, R21, R25, RZ, 0x1c1f ;  /* 0x001c1fff19157589 */ /* 0x000e6200000e0000 */
[----:B------:R-:W-:Y:S04]  /*e8e0*/  IADD3 R0, R2, -c[0x0][0x168], R0 ;  /* 0x80005a0002007a10 */ /* 0x000fe80007ffe000 */
[C---:B------:R-:W-:Y:S02]  /*e8f0*/  IADD3 R24, R0.reuse, c[0x0][0x328], RZ ;  /* 0x0000ca0000187a10 */ /* 0x040fe40007ffe0ff */
[----:B------:R-:W-:Y:S02]  /*e900*/  IADD3 R2, R0, UR17, RZ ;  /* 0x0000001100027c10 */ /* 0x000fe4000fffe0ff */
[----:B------:R-:W-:Y:S01]  /*e910*/  IADD3 R0, -R20, UR4, RZ ;  /* 0x0000000414007c10 */ /* 0x000fe2000fffe1ff */
        /* <DEDUP_REMOVED lines=18> */
.L_x_435:
[----:B------:R-:W-:Y:S04]  /*ea40*/  MOV R20, c[0x0][0x32c] ;  /* 0x0000cb0000147a02 */ /* 0x000fe80000000f00 */
[----:B------:R-:W-:Y:S11]  /*ea50*/  ISETP.NE.AND P0, PT, R20, 0x1, PT ;  /* 0x000000011400780c */ /* 0x000ff60003f05270 */
[----:B------:R-:W-:Y:S02]  /*ea60*/  @!UPT UIADD3 URZ, URZ, URZ, URZ ;  /* 0x0000003f3f3ff290 */ /* 0x000fe4000fffe03f */
[----:B------:R-:W-:Y:S05]  /*ea70*/  @P0 IMAD.HI.U32 R20, R21, c[0x0][0x330], RZ ;  /* 0x0000cc0015140a27 */ /* 0x000fea00078e00ff */
[----:B------:R-:W-:Y:S02]  /*ea80*/  @P0 SHF.R.U32.HI R21, RZ, c[0x0][0x334], R20 ;  /* 0x0000cd00ff150a19 */ /* 0x000fe40000011614 */
.L_x_436:
[----:B------:R-:W-:Y:S05]  /*ea90*/  BSYNC B0 ;  /* 0x0000000000007941 */ /* 0x000fea0003800000 */
.L_x_434:
[----:B------:R-:W-:Y:S05]  /*eaa0*/  IMAD R20, R21, c[0x0][0x32c], R0 ;  /* 0x0000cb0015147a24 */ /* 0x000fea00078e0200 */
[----:B------:R-:W-:Y:S02]  /*eab0*/  IMNMX R26, R26, R20, !PT ;  /* 0x000000141a1a7217 */ /* 0x000fe40007800200 */
[----:B------:R-:W-:Y:S04]  /*eac0*/  IADD3 R20, R20, c[0x0][0x32c], RZ ;  /* 0x0000cb0014147a10 */ /* 0x000fe80007ffe0ff */
[----:B------:R-:W-:Y:S02]  /*ead0*/  IMNMX R27, R27, R20, PT ;  /* 0x000000141b1b7217 */ /* 0x000fe40003800200 */
.L_x_433:
        /* <DEDUP_REMOVED lines=12> */
[----:B------:R-:W-:Y:S01]  /*eba0*/  FSEL R23, R172, -INF , !P0 ;  /* 0xff800000ac177808 */ /* 0x000fe20004000000 */
[----:B------:R-:W-:Y:S01]  /*ebb0*/  UISETP.GE.AND UP1, UPT, UR4, 0x29, UPT ;  /* 0x000000290400788c */ /* 0x000fe2000bf26270 */
[----:B------:R-:W-:Y:S01]  /*ebc0*/  PLOP3.LUT P0, PT, PT, PT, UP0, 0x40, 0x0 ;  /* 0x000000000000781c */ /* 0x000fe20003f0e808 */
[----:B------:R-:W-:Y:S02]  /*ebd0*/  UISETP.GE.AND UP0, UPT, UR4, 0x9, UPT ;  /* 0x000000090400788c */ /* 0x000fe4000bf06270 */
[----:B------:R-:W-:Y:S01]  /*ebe0*/  UP2UR UR29, UPR, URZ, 0x40 ;  /* 0x000000403f1d7883 */ /* 0x000fe20008000000 */
[C---:B------:R-:W-:Y:S01]  /*ebf0*/  ISETP.GT.AND P0, PT, R26.reuse, 0x1, P0 ;  /* 0x000000011a00780c */ /* 0x040fe20000704270 */
[----:B------:R-:W-:Y:S03]  /*ec00*/  UP2UR UR26, UPR, URZ, 0x1 ;  /* 0x000000013f1a7883 */ /* 0x000fe60008000000 */
[----:B------:R-:W-:Y:S04]  /*ec10*/  ISETP.LT.OR P0, PT, R27, 0x2, P0 ;  /* 0x000000021b00780c */ /* 0x000fe80000701670 */
[----:B------:R-:W-:Y:S02]  /*ec20*/  FSEL R22, R173, -INF , !P0 ;  /* 0xff800000ad167808 */ /* 0x000fe40004000000 */
[----:B------:R-:W-:Y:S01]  /*ec30*/  PLOP3.LUT P0, PT, PT, PT, UP0, 0x40, 0x0 ;  /* 0x000000000000781c */ /* 0x000fe20003f0e808 */
[----:B------:R-:W-:Y:S03]  /*ec40*/  UISETP.GE.AND UP0, UPT, UR4, 0xa, UPT ;  /* 0x0000000a0400788c */ /* 0x000fe6000bf06270 */
        /* <DEDUP_REMOVED lines=20> */
[----:B------:R-:W-:Y:S01]  /*ed90*/  PLOP3.LUT P0, PT, PT, PT, UP5, 0x40, 0x0 ;  /* 0x000000000000781c */ /* 0x000fe20003f0e858 */
[----:B------:R-:W1:Y:S03]  /*eda0*/  SHFL.IDX PT, R12, R25, 0x1, 0x1c1f ;  /* 0x003c1f00190c7f89 */ /* 0x000e6600000e0000 */
        /* <DEDUP_REMOVED lines=8> */
[----:B------:R-:W-:Y:S04]  /*ee30*/  ISETP.GT.AND P0, PT, R26, 0x20, P0 ;  /* 0x000000201a00780c */ /* 0x000fe80000704270 */
[C---:B------:R-:W-:Y:S04]  /*ee40*/  ISETP.LT.OR P0, PT, R27.reuse, 0x21, P0 ;  /* 0x000000211b00780c */ /* 0x040fe80000701670 */
[----:B------:R-:W-:Y:S01]  /*ee50*/  FSEL R175, R16, -INF , !P0 ;  /* 0xff80000010af7808 */ /* 0x000fe20004000000 */
[--C-:B-1----:R-:W-:Y:S01]  /*ee60*/  IMAD.IADD R16, R2, 0x1, R12.reuse ;  /* 0x0000000102107824 */ /* 0x102fe200078e020c */
[----:B------:R-:W-:Y:S04]  /*ee70*/  PLOP3.LUT P0, PT, PT, PT, UP2, 0x40, 0x0 ;  /* 0x000000000000781c */ /* 0x000fe80003f0e828 */
[----:B------:R-:W-:Y:S04]  /*ee80*/  ISETP.GT.AND P0, PT, R26, 0x21, P0 ;  /* 0x000000211a00780c */ /* 0x000fe80000704270 */
[----:B------:R-:W-:Y:S04]  /*ee90*/  ISETP.LT.OR P0, PT, R27, 0x22, P0 ;  /* 0x000000221b00780c */ /* 0x000fe80000701670 */
[----:B------:R-:W-:Y:S01]  /*eea0*/  FSEL R174, R17, -INF , !P0 ;  /* 0xff80000011ae7808 */ /* 0x000fe20004000000 */
[----:B------:R-:W-:Y:S01]  /*eeb0*/  IMAD.IADD R17, R24, 0x1, R12 ;  /* 0x0000000118117824 */ /* 0x000fe200078e020c */
[----:B------:R-:W-:Y:S04]  /*eec0*/  PLOP3.LUT P0, PT, PT, PT, UP1, 0x40, 0x0 ;  /* 0x000000000000781c */ /* 0x000fe80003f0e818 */
[----:B------:R-:W-:Y:S04]  /*eed0*/  ISETP.GT.AND P0, PT, R26, 0x28, P0 ;  /* 0x000000281a00780c */ /* 0x000fe80000704270 */
[C---:B------:R-:W-:Y:S04]  /*eee0*/  ISETP.LT.OR P0, PT, R27.reuse, 0x29, P0 ;  /* 0x000000291b00780c */ /* 0x040fe80000701670 */
[----:B------:R-:W-:Y:S02]  /*eef0*/  FSEL R173, R18, -INF , !P0 ;  /* 0xff80000012ad7808 */ /* 0x000fe40004000000 */
[----:B------:R-:W-:Y:S04]  /*ef00*/  PLOP3.LUT P0, PT, PT, PT, UP0, 0x40, 0x0 ;  /* 0x000000000000781c */ /* 0x000fe80003f0e808 */
[----:B------:R-:W-:Y:S04]  /*ef10*/  ISETP.GT.AND P0, PT, R26, 0x29, P0 ;  /* 0x000000291a00780c */ /* 0x000fe80000704270 */
[----:B------:R-:W-:Y:S04]  /*ef20*/  ISETP.LT.OR P0, PT, R27, 0x2a, P0 ;  /* 0x0000002a1b00780c */ /* 0x000fe80000701670 */
[----:B------:R-:W-:Y:S02]  /*ef30*/  FSEL R19, R19, -INF , !P0 ;  /* 0xff80000013137808 */ /* 0x000fe40004000000 */
        /* <DEDUP_REMOVED lines=19> */
.L_x_439:
[----:B------:R-:W-:Y:S04]  /*f070*/  MOV R2, 0x1 ;  /* 0x0000000100027802 */ /* 0x000fe80000000f00 */
[----:B------:R-:W-:Y:S11]  /*f080*/  ISETP.NE.AND P0, PT, R2, c[0x0][0x32c], PT ;  /* 0x0000cb0002007a0c */ /* 0x000ff60003f05270 */
[----:B------:R-:W-:Y:S02]  /*f090*/  @!UPT UIADD3 URZ, URZ, URZ, URZ ;  /* 0x0000003f3f3ff290 */ /* 0x000fe4000fffe03f */
[----:B------:R-:W-:Y:S05]  /*f0a0*/  @P0 IMAD.HI.U32 R2, R12, c[0x0][0x330], RZ ;  /* 0x0000cc000c020a27 */ /* 0x000fea00078e00ff */
[----:B------:R-:W-:Y:S02]  /*f0b0*/  @P0 SHF.R.U32.HI R12, RZ, c[0x0][0x334], R2 ;  /* 0x0000cd00ff0c0a19 */ /* 0x000fe40000011602 */
.L_x_440:
[----:B------:R-:W-:Y:S05]  /*f0c0*/  BSYNC B0 ;  /* 0x0000000000007941 */ /* 0x000fea0003800000 */
.L_x_438:
[----:B------:R-:W-:Y:S05]  /*f0d0*/  IMAD R0, R12, c[0x0][0x32c], R0 ;  /* 0x0000cb000c007a24 */ /* 0x000fea00078e0200 */
[----:B------:R-:W-:Y:S02]  /*f0e0*/  IMNMX R16, R16, R0, !PT ;  /* 0x0000000010107217 */ /* 0x000fe40007800200 */
[----:B------:R-:W-:Y:S04]  /*f0f0*/  IADD3 R0, R0, c[0x0][0x32c], RZ ;  /* 0x0000cb0000007a10 */ /* 0x000fe80007ffe0ff */
[----:B------:R-:W-:Y:S02]  /*f100*/  IMNMX R17, R17, R0, PT ;  /* 0x0000000011117217 */ /* 0x000fe40003800200 */
.L_x_437:
        /* <DEDUP_REMOVED lines=39> */
[----:B------:R-:W-:Y:S02]  /*f380*/  FMUL.FTZ R2, R2, c[0x0][0x2d0] ;  /* 0x0000b40002027a20 */ /* 0x000fe40000410000 */
[--C-:B------:R-:W-:Y:S01]  /*f390*/  FFMA.FTZ R27, R20, c[0x0][0x2d0], -R172.reuse ;  /* 0x0000b400141b7a23 */ /* 0x100fe200000108ac */
[----:B------:R-:W-:Y:S01]  /*f3a0*/  FSEL R14, R177, -INF , !P0 ;  /* 0xff800000b10e7808 */ /* 0x000fe20004000000 */
[--C-:B------:R-:W-:Y:S01]  /*f3b0*/  FFMA.FTZ R18, R23, c[0x0][0x2d0], -R172.reuse ;  /* 0x0000b40017127a23 */ /* 0x100fe200000108ac */
[----:B------:R-:W-:Y:S01]  /*f3c0*/  PLOP3.LUT P0, PT, PT, PT, UP3, 0x40, 0x0 ;  /* 0x000000000000781c */ /* 0x000fe20003f0e838 */
[----:B------:R-:W-:Y:S01]  /*f3d0*/  UISETP.NE.AND UP3, UPT, UR28, URZ, UPT ;  /* 0x0000003f1c00728c */ /* 0x000fe2000bf65270 */
[--C-:B------:R-:W-:Y:S02]  /*f3e0*/  FFMA.FTZ R13, R22, c[0x0][0x2d0], -R172.reuse ;  /* 0x0000b400160d7a23 */ /* 0x100fe400000108ac */
[----:B------:R-:W-:Y:S01]  /*f3f0*/  ISETP.GT.AND P0, PT, R16, 0x1, P0 ;  /* 0x000000011000780c */ /* 0x000fe20000704270 */
[----:B------:R-:W-:Y:S01]  /*f400*/  MUFU.EX2 R18, R18 ;  /* 0x0000001200127308 */ /* 0x000fe20000000800 */
[--C-:B------:R-:W-:Y:S02]  /*f410*/  FFMA.FTZ R12, R8, c[0x0][0x2d0], -R172.reuse ;  /* 0x0000b400080c7a23 */ /* 0x100fe400000108ac */
[----:B------:R-:W-:Y:S01]  /*f420*/  ISETP.LT.OR P0, PT, R17, 0x2, P0 ;  /* 0x000000021100780c */ /* 0x000fe20000701670 */
[--C-:B------:R-:W-:Y:S02]  /*f430*/  FFMA.FTZ R8, R168, c[0x0][0x2d0], -R172.reuse ;  /* 0x0000b400a8087a23 */ /* 0x100fe400000108ac */
[--C-:B------:R-:W-:Y:S01]  /*f440*/  FFMA.FTZ R171, R21, c[0x0][0x2d0], -R172.reuse ;  /* 0x0000b40015ab7a23 */ /* 0x100fe200000108ac */
[----:B------:R-:W-:Y:S01]  /*f450*/  FSEL R11, R176, -INF , !P0 ;  /* 0xff800000b00b7808 */ /* 0x000fe20004000000 */
[--C-:B------:R-:W-:Y:S01]  /*f460*/  FFMA.FTZ R175, R175, c[0x0][0x2d0], -R172.reuse ;  /* 0x0000b400afaf7a23 */ /* 0x100fe200000108ac */
[----:B------:R-:W-:Y:S01]  /*f470*/  PLOP3.LUT P0, PT, PT, PT, UP2, 0x40, 0x0 ;  /* 0x000000000000781c */ /* 0x000fe20003f0e828 */
[----:B------:R-:W-:Y:S01]  /*f480*/  UISETP.NE.AND UP2, UPT, UR27, URZ, UPT ;  /* 0x0000003f1b00728c */ /* 0x000fe2000bf45270 */
[----:B------:R-:W1:Y:S01]  /*f490*/  MUFU.EX2 R13, R13 ;  /* 0x0000000d000d7308 */ /* 0x000e620000000800 */
[--C-:B------:R-:W-:Y:S01]  /*f4a0*/  FFMA.FTZ R174, R174, c[0x0][0x2d0], -R172.reuse ;  /* 0x0000b400aeae7a23 */ /* 0x100fe200000108ac */
[----:B------:R-:W-:Y:S01]  /*f4b0*/  ISETP.GT.AND P0, PT, R16, 0x8, P0 ;  /* 0x000000081000780c */ /* 0x000fe20000704270 */
[--C-:B------:R-:W-:Y:S02]  /*f4c0*/  FFMA.FTZ R173, R173, c[0x0][0x2d0], -R172.reuse ;  /* 0x0000b400adad7a23 */ /* 0x100fe400000108ac */
[----:B------:R-:W-:Y:S01]  /*f4d0*/  FFMA.FTZ R172, R19, c[0x0][0x2d0], -R172 ;  /* 0x0000b40013ac7a23 */ /* 0x000fe200000108ac */
[C---:B------:R-:W-:Y:S04]  /*f4e0*/  ISETP.LT.OR P0, PT, R17.reuse, 0x9, P0 ;  /* 0x000000091100780c */ /* 0x040fe80000701670 */
[----:B------:R-:W-:Y:S01]  /*f4f0*/  FSEL R10, R10, -INF , !P0 ;  /* 0xff8000000a0a7808 */ /* 0x000fe20004000000 */
[----:B------:R-:W-:Y:S01]  /*f500*/  MUFU.EX2 R12, R12 ;  /* 0x0000000c000c7308 */ /* 0x000fe20000000800 */
[----:B------:R-:W-:Y:S01]  /*f510*/  PLOP3.LUT P0, PT, PT, PT, UP1, 0x40, 0x0 ;  /* 0x000000000000781c */ /* 0x000fe20003f0e818 */
[----:B------:R-:W-:Y:S03]  /*f520*/  UISETP.NE.AND UP1, UPT, UR26, URZ, UPT ;  /* 0x0000003f1a00728c */ /* 0x000fe6000bf25270 */
[C---:B------:R-:W-:Y:S04]  /*f530*/  ISETP.GT.AND P0, PT, R16.reuse, 0x9, P0 ;  /* 0x000000091000780c */ /* 0x040fe80000704270 */
[----:B------:R-:W-:Y:S01]  /*f540*/  ISETP.LT.OR P0, PT, R17, 0xa, P0 ;  /* 0x0000000a1100780c */ /* 0x000fe20000701670 */
[----:B------:R-:W-:Y:S03]  /*f550*/  MUFU.EX2 R8, R8 ;  /* 0x0000000800087308 */ /* 0x000fe60000000800 */
[----:B------:R-:W-:Y:S02]  /*f560*/  FSEL R169, R169, -INF , !P0 ;  /* 0xff800000a9a97808 */ /* 0x000fe40004000000 */
[----:B------:R-:W-:Y:S01]  /*f570*/  PLOP3.LUT P0, PT, PT, PT, UP0, 0x40, 0x0 ;  /* 0x000000000000781c */ /* 0x000fe20003f0e808 */
[----:B------:R-:W-:Y:S01]  /*f580*/  UISETP.NE.AND UP0, UPT, UR25, URZ, UPT ;  /* 0x0000003f1900728c */ /* 0x000fe2000bf05270 */
[----:B-1----:R-:W-:Y:S02]  /*f590*/  F2FP.BF16.PACK_AB R168, R13, R18 ;  /* 0x000000120da8723e */ /* 0x002fe400000010ff */
[C---:B------:R-:W-:Y:S01]  /*f5a0*/  ISETP.GT.AND P0, PT, R16.reuse, 0x10, P0 ;  /* 0x000000101000780c */ /* 0x040fe20000704270 */
[----:B------:R-:W-:Y:S03]  /*f5b0*/  MUFU.EX2 R172, R172 ;  /* 0x000000ac00ac7308 */ /* 0x000fe60000000800 */
[----:B------:R-:W-:Y:S04]  /*f5c0*/  ISETP.LT.OR P0, PT, R17, 0x11, P0 ;  /* 0x000000111100780c */ /* 0x000fe80000701670 */
[----:B------:R-:W-:Y:S02]  /*f5d0*/  FSEL R24, R9, -INF , !P0 ;  /* 0xff80000009187808 */ /* 0x000fe40004000000 */
[----:B------:R-:W-:Y:S01]  /*f5e0*/  PLOP3.LUT P0, PT, PT, PT, UP6, 0x40, 0x0 ;  /* 0x000000000000781c */ /* 0x000fe20003f0e868 */
[----:B------:R-:W-:Y:S03]  /*f5f0*/  MUFU.EX2 R175, R175 ;  /* 0x000000af00af7308 */ /* 0x000fe60000000800 */
[C---:B------:R-:W-:Y:S04]  /*f600*/  ISETP.GT.AND P0, PT, R16.reuse, 0x11, P0 ;  /* 0x000000111000780c */ /* 0x040fe80000704270 */
[----:B------:R-:W-:Y:S03]  /*f610*/  ISETP.LT.OR P0, PT, R17, 0x12, P0 ;  /* 0x000000121100780c */ /* 0x000fe60000701670 */
[----:B------:R-:W-:Y:S01]  /*f620*/  MUFU.EX2 R174, R174 ;  /* 0x000000ae00ae7308 */ /* 0x000fe20000000800 */
[----:B------:R-:W-:Y:S02]  /*f630*/  FSEL R179, R179, -INF , !P0 ;  /* 0xff800000b3b37808 */ /* 0x000fe40004000000 */
[----:B------:R-:W-:Y:S04]  /*f640*/  PLOP3.LUT P0, PT, PT, PT, UP5, 0x40, 0x0 ;  /* 0x000000000000781c */ /* 0x000fe80003f0e858 */
[----:B------:R-:W-:Y:S03]  /*f650*/  ISETP.GT.AND P0, PT, R16, 0x18, P0 ;  /* 0x000000181000780c */ /* 0x000fe60000704270 */
[----:B------:R-:W-:Y:S01]  /*f660*/  MUFU.EX2 R173, R173 ;  /* 0x000000ad00ad7308 */ /* 0x000fe20000000800 */
[C---:B------:R-:W-:Y:S04]  /*f670*/  ISETP.LT.OR P0, PT, R17.reuse, 0x19, P0 ;  /* 0x000000191100780c */ /* 0x040fe80000701670 */
        /* <DEDUP_REMOVED lines=8> */
[----:B------:R-:W-:Y:S02]  /*f700*/  FSEL R159, R6, -INF , !P0 ;  /* 0xff800000069f7808 */ /* 0x000fe40004000000 */
[----:B------:R-:W1:Y:S01]  /*f710*/  MUFU.EX2 R6, R2 ;  /* 0x0000000200067308 */ /* 0x000e620000000800 */
[----:B------:R-:W-:Y:S04]  /*f720*/  PLOP3.LUT P0, PT, PT, PT, UP2, 0x40, 0x0 ;  /* 0x000000000000781c */ /* 0x000fe80003f0e828 */
[C---:B------:R-:W-:Y:S04]  /*f730*/  ISETP.GT.AND P0, PT, R16.reuse, 0x21, P0 ;  /* 0x000000211000780c */ /* 0x040fe80000704270 */
[----:B------:R-:W-:Y:S04]  /*f740*/  ISETP.LT.OR P0, PT, R17, 0x22, P0 ;  /* 0x000000221100780c */ /* 0x000fe80000701670 */
[----:B------:R-:W-:Y:S02]  /*f750*/  FSEL R158, R5, -INF , !P0 ;  /* 0xff800000059e7808 */ /* 0x000fe40004000000 */
[----:B------:R-:W-:Y:S04]  /*f760*/  PLOP3.LUT P0, PT, PT, PT, UP1, 0x40, 0x0 ;  /* 0x000000000000781c */ /* 0x000fe80003f0e818 */
[----:B------:R-:W-:Y:S04]  /*f770*/  ISETP.GT.AND P0, PT, R16, 0x28, P0 ;  /* 0x000000281000780c */ /* 0x000fe80000704270 */
[----:B------:R-:W-:Y:S01]  /*f780*/  ISETP.LT.OR P0, PT, R17, 0x29, P0 ;  /* 0x000000291100780c */ /* 0x000fe20000701670 */
[----:B-1----:R-:W-:Y:S01]  /*f790*/  FMUL.FTZ R20, R6, R148 ;  /* 0x0000009406147220 */ /* 0x002fe20000410000 */
[----:B------:R-:W-:Y:S01]  /*f7a0*/  FMNMX.FTZ R2, R14, R156, !PT ;  /* 0x0000009c0e027209 */ /* 0x000fe20007810000 */
[----:B------:R-:W3:Y:S01]  /*f7b0*/  LDL.LU R148, [R1+0x40] ;  /* 0x0000400001947983 */ /* 0x000ee20000300800 */
[----:B------:R-:W-:Y:S01]  /*f7c0*/  FSEL R157, R15, -INF , !P0 ;  /* 0xff8000000f9d7808 */ /* 0x000fe20004000000 */
[C---:B------:R-:W-:Y:S01]  /*f7d0*/  FMUL.FTZ R9, R6.reuse, R137 ;  /* 0x0000008906097220 */ /* 0x040fe20000410000 */
[----:B------:R-:W-:Y:S01]  /*f7e0*/  FMNMX.FTZ R2, R11, R2, !PT ;  /* 0x000000020b027209 */ /* 0x000fe20007810000 */
[C---:B------:R-:W-:Y:S01]  /*f7f0*/  FMUL.FTZ R21, R6.reuse, R149 ;  /* 0x0000009506157220 */ /* 0x040fe20000410000 */
[----:B------:R-:W-:Y:S01]  /*f800*/  PLOP3.LUT P0, PT, PT, PT, UP0, 0x40, 0x0 ;  /* 0x000000000000781c */ /* 0x000fe20003f0e808 */
[----:B------:R-:W-:Y:S01]  /*f810*/  FMUL.FTZ R28, R6, R28 ;  /* 0x0000001c061c7220 */ /* 0x000fe20000410000 */
[----:B------:R-:W-:Y:S01]  /*f820*/  FMNMX.FTZ R2, R10, R2, !PT ;  /* 0x000000020a027209 */ /* 0x000fe20007810000 */
[----:B------:R-:W-:Y:S01]  /*f830*/  FMUL.FTZ R29, R6, R29 ;  /* 0x0000001d061d7220 */ /* 0x000fe20000410000 */
[----:B------:R-:W-:Y:S01]  /*f840*/  ISETP.GT.AND P0, PT, R16, 0x29, P0 ;  /* 0x000000291000780c */ /* 0x000fe20000704270 */
[C---:B------:R-:W-:Y:S01]  /*f850*/  FMUL.FTZ R16, R6.reuse, R144 ;  /* 0x0000009006107220 */ /* 0x040fe20000410000 */
[----:B------:R-:W-:Y:S01]  /*f860*/  FMNMX.FTZ R2, R169, R2, !PT ;  /* 0x00000002a9027209 */ /* 0x000fe20007810000 */
[C---:B------:R-:W-:Y:S01]  /*f870*/  FMUL.FTZ R32, R6.reuse, R32 ;  /* 0x0000002006207220 */ /* 0x040fe20000410000 */
[----:B------:R-:W-:Y:S01]  /*f880*/  ISETP.LT.OR P0, PT, R17, 0x2a, P0 ;  /* 0x0000002a1100780c */ /* 0x000fe20000701670 */
[----:B------:R-:W-:Y:S01]  /*f890*/  FMUL.FTZ R17, R6, R145 ;  /* 0x0000009106117220 */ /* 0x000fe20000410000 */
[----:B------:R-:W-:Y:S01]  /*f8a0*/  FMNMX.FTZ R2, R24, R2, !PT ;  /* 0x0000000218027209 */ /* 0x000fe20007810000 */
[C---:B------:R-:W-:Y:S01]  /*f8b0*/  FMUL.FTZ R33, R6.reuse, R33 ;  /* 0x0000002106217220 */ /* 0x040fe20000410000 */
[----:B------:R-:W-:Y:S01]  /*f8c0*/  FSEL R3, R7, -INF , !P0 ;  /* 0xff80000007037808 */ /* 0x000fe20004000000 */
        /* <DEDUP_REMOVED lines=15> */
[----:B------:R-:W-:Y:S01]  /*f9c0*/  UISETP.GT.AND UP0, UPT, UR24, UR8, UPT ;  /* 0x000000081800728c */ /* 0x000fe2000bf04270 */
[----:B------:R-:W-:Y:S01]  /*f9d0*/  FMUL.FTZ R48, R6, R48 ;  /* 0x0000003006307220 */ /* 0x000fe20000410000 */
[----:B------:R-:W-:Y:S01]  /*f9e0*/  FMNMX.FTZ R2, R158, R2, !PT ;  /* 0x000000029e027209 */ /* 0x000fe20007810000 */
[----:B--2---:R-:W-:Y:S01]  /*f9f0*/  FFMA.FTZ R5, R6, R170, R18 ;  /* 0x000000aa06057223 */ /* 0x004fe20000010012 */
[----:B------:R-:W-:Y:S01]  /*fa00*/  F2FP.BF16.PACK_AB R170, R8, R12 ;  /* 0x0000000c08aa723e */ /* 0x000fe200000010ff */
[C---:B------:R-:W-:Y:S01]  /*fa10*/  FMUL.FTZ R49, R6.reuse, R49 ;  /* 0x0000003106317220 */ /* 0x040fe20000410000 */
[----:B------:R-:W-:Y:S01]  /*fa20*/  FMNMX.FTZ R2, R157, R2, !PT ;  /* 0x000000029d027209 */ /* 0x000fe20007810000 */
[----:B------:R-:W-:Y:S01]  /*fa30*/  FADD.FTZ R5, R13, R5 ;  /* 0x000000050d057221 */ /* 0x000fe20000010000 */
[----:B------:R-:W-:Y:S01]  /*fa40*/  UMOV UR24, UR4 ;  /* 0x0000000400187c82 */ /* 0x000fe20008000000 */
[----:B------:R-:W-:Y:S01]  /*fa50*/  FMUL.FTZ R13, R6, R141 ;  /* 0x0000008d060d7220 */ /* 0x000fe20000410000 */
[----:B------:R-:W-:Y:S01]  /*fa60*/  FMNMX.FTZ R2, R3, R2, !PT ;  /* 0x0000000203027209 */ /* 0x000fe20007810000 */
[----:B------:R-:W-:Y:S02]  /*fa70*/  FADD.FTZ R5, R12, R5 ;  /* 0x000000050c057221 */ /* 0x000fe40000010000 */
[----:B------:R-:W-:Y:S01]  /*fa80*/  FMUL.FTZ R12, R6, R140 ;  /* 0x0000008c060c7220 */ /* 0x000fe20000410000 */
[----:B------:R-:W-:Y:S01]  /*fa90*/  MOV R140, R26 ;  /* 0x0000001a008c7202 */ /* 0x000fe20000000f00 */
[----:B------:R-:W1:Y:S01]  /*faa0*/  SHFL.BFLY PT, R4, R2, 0x2, 0x1f ;  /* 0x0c401f0002047f89 */ /* 0x000e6200000e0000 */
[----:B------:R-:W-:Y:S02]  /*fab0*/  FADD.FTZ R177, R8, R5 ;  /* 0x0000000508b17221 */ /* 0x000fe40000010000 */
[C---:B------:R-:W-:Y:S02]  /*fac0*/  FMUL.FTZ R8, R6.reuse, R136 ;  /* 0x0000008806087220 */ /* 0x040fe40000410000 */
[C---:B------:R-:W-:Y:S01]  /*fad0*/  FMUL.FTZ R5, R6.reuse, R133 ;  /* 0x0000008506057220 */ /* 0x040fe20000410000 */
[----:B------:R-:W-:Y:S01]  /*fae0*/  MOV R133, R27 ;  /* 0x0000001b00857202 */ /* 0x000fe20000000f00 */
[C---:B------:R-:W-:Y:S02]  /*faf0*/  FMUL.FTZ R52, R6.reuse, R52 ;  /* 0x0000003406347220 */ /* 0x040fe40000410000 */
[C---:B------:R-:W-:Y:S01]  /*fb00*/  FMUL.FTZ R53, R6.reuse, R53 ;  /* 0x0000003506357220 */ /* 0x040fe20000410000 */
[----:B------:R-:W-:Y:S01]  /*fb10*/  MOV R149, R133 ;  /* 0x0000008500957202 */ /* 0x000fe20000000f00 */
        /* <DEDUP_REMOVED lines=323> */
.L_x_428:
[----:B------:R-:W2:Y:S04]  /*10f50*/  LDL.LU R6, [R1+0x44] ;  /* 0x0000440001067983 */ /* 0x000ea80000300800 */
[----:B-1----:R-:W3:Y:S01]  /*10f60*/  LDL.LU R4, [R1+0x40] ;  /* 0x0000400001047983 */ /* 0x002ee20000300800 */
[----:B------:R-:W-:-:S03]  /*10f70*/  PLOP3.LUT P2, PT, PT, PT, PT, 0x8, 0x0 ;  /* 0x000000000000781c */ /* 0x000fc60003f4e170 */
        /* <DEDUP_REMOVED lines=13> */
[----:B------:R-:W-:-:S03]  /*11050*/  @P1 MOV R8, 0x3f317218 ;  /* 0x3f31721800081802 */ /* 0x000fc60000000f00 */
[----:B------:R-:W-:Y:S02]  /*11060*/  @P0 MOV R10, 0x3f317218 ;  /* 0x3f317218000a0802 */ /* 0x000fe40000000f00 */
[----:B------:R-:W-:Y:S02]  /*11070*/  @P1 FMUL.FTZ R8, R8, c[0x0][0x2d0] ;  /* 0x0000b40008081a20 */ /* 0x000fe40000410000 */
[----:B------:R-:W2:Y:S08]  /*11080*/  @P0 MUFU.LG2 R7, R4 ;  /* 0x0000000400070308 */ /* 0x000eb00000000c00 */
[----:B------:R-:W3:Y:S01]  /*11090*/  @P1 MUFU.LG2 R5, R5 ;  /* 0x0000000500051308 */ /* 0x000ee20000000c00 */
[----:B-1----:R-:W-:-:S02]  /*110a0*/  FMUL.FTZ R132, R6, R132 ;  /* 0x0000008406847220 */ /* 0x002fc40000410000 */
[C---:B------:R-:W-:Y:S02]  /*110b0*/  FMUL.FTZ R133, R6.reuse, R133 ;  /* 0x0000008506857220 */ /* 0x040fe40000410000 */
[C---:B------:R-:W-:Y:S02]  /*110c0*/  FMUL.FTZ R136, R6.reuse, R136 ;  /* 0x0000008806887220 */ /* 0x040fe40000410000 */
[----:B------:R-:W-:Y:S01]  /*110d0*/  FMUL.FTZ R137, R6, R137 ;  /* 0x0000008906897220 */ /* 0x000fe20000410000 */
[----:B------:R1:W4:Y:S01]  /*110e0*/  @P0 MUFU.RCP R3, R4 ;  /* 0x0000000400030308 */ /* 0x0003220000001000 */
[----:B--2---:R-:W-:Y:S02]  /*110f0*/  @P0 FMUL.FTZ R9, R7, 0.69314718246459960938 ;  /* 0x3f31721807090820 */ /* 0x004fe40000410000 */
[----:B------:R-:W-:Y:S02]  /*11100*/  @P0 FMUL.FTZ R7, R10, c[0x0][0x2d0] ;  /* 0x0000b4000a070a20 */ /* 0x000fe40000410000 */
[----:B------:R-:W-:-:S02]  /*11110*/  FMUL.FTZ R140, R6, R140 ;  /* 0x0000008c068c7220 */ /* 0x000fc40000410000 */
[C---:B------:R-:W-:Y:S02]  /*11120*/  FMUL.FTZ R141, R6.reuse, R141 ;  /* 0x0000008d068d7220 */ /* 0x040fe40000410000 */
[----:B---3--:R-:W-:Y:S02]  /*11130*/  @P1 FMUL.FTZ R5, R5, 0.69314718246459960938 ;  /* 0x3f31721805051820 */ /* 0x008fe40000410000 */
[C---:B------:R-:W-:Y:S02]  /*11140*/  FMUL.FTZ R144, R6.reuse, R144 ;  /* 0x0000009006907220 */ /* 0x040fe40000410000 */
[C---:B------:R-:W-:Y:S02]  /*11150*/  FMUL.FTZ R145, R6.reuse, R145 ;  /* 0x0000009106917220 */ /* 0x040fe40000410000 */
[C---:B------:R-:W-:Y:S01]  /*11160*/  FMUL.FTZ R148, R6.reuse, R148 ;  /* 0x0000009406947220 */ /* 0x040fe20000410000 */
[----:B-1----:R-:W-:Y:S01]  /*11170*/  MOV R4, 0xff800000 ;  /* 0xff80000000047802 */ /* 0x002fe20000000f00 */
        /* <DEDUP_REMOVED lines=54> */
[----:B------:R-:W-:Y:S01]  /*114e0*/  FMUL.FTZ R129, R6, R129 ;  /* 0x0000008106817220 */ /* 0x000fe20000410000 */
[----:B------:R-:W-:Y:S01]  /*114f0*/  MOV R6, 0xff800000 ;  /* 0xff80000000067802 */ /* 0x000fe20000000f00 */
[----:B----4-:R-:W-:-:S02]  /*11500*/  FMUL.FTZ R134, R3, R134 ;  /* 0x0000008603867220 */ /* 0x010fc40000410000 */
        /* <DEDUP_REMOVED lines=62> */
[----:B------:R-:W-:Y:S02]  /*118f0*/  FMUL.FTZ R131, R3, R131 ;  /* 0x0000008303837220 */ /* 0x000fe40000410000 */
[----:B------:R-:W-:Y:S02]  /*11900*/  @P1 FFMA.FTZ R4, R8, R0, R5 ;  /* 0x0000000008041223 */ /* 0x000fe40000010005 */
[----:B------:R-:W-:Y:S02]  /*11910*/  @P0 FFMA.FTZ R6, R7, R2, R9 ;  /* 0x0000000207060223 */ /* 0x000fe40000010009 */
.L_x_386:
[----:B------:R-:W-:Y:S05]  /*11920*/  @P2 BRA `(.L_x_442) ;  /* 0x00001f7000002947 */ /* 0x000fea0003800000 */
[----:B------:R-:W3:Y:S01]  /*11930*/  S2R R3, SR_TID.X ;  /* 0x0000000000037919 */ /* 0x000ee20000002100 */
[----:B------:R-:W-:Y:S01]  /*11940*/  IMAD R7, RZ, RZ, -UR11 ;  /* 0x8000000bff077e24 */ /* 0x000fe2000f8e02ff */
[----:B------:R-:W-:Y:S01]  /*11950*/  USHF.R.S32.HI UR6, URZ, 0x1f, UR11 ;  /* 0x0000001f3f067899 */ /* 0x000fe2000801140b */
[----:B------:R-:W-:Y:S01]  /*11960*/  IMAD.MOV.U32 R11, RZ, RZ, c[0x0][0x4e8] ;  /* 0x00013a00ff0b7624 */ /* 0x000fe200078e00ff */
[----:B------:R-:W4:Y:S01]  /*11970*/  S2R R0, SR_CTAID.Y ;  /* 0x0000000000007919 */ /* 0x000f220000002600 */
[----:B------:R-:W-:Y:S01]  /*11980*/  ULDC.64 UR4, c[0x0][0x4d0] ;  /* 0x0001340000047ab9 */ /* 0x000fe20000000a00 */
[----:B------:R-:W-:Y:S01]  /*11990*/  BSSY B0, `(.L_x_443) ;  /* 0x000012d000007945 */ /* 0x000fe20003800000 */
[----:B------:R-:W-:Y:S01]  /*119a0*/  UIMAD UR7, UR6, UR4, URZ ;  /* 0x00000004060772a4 */ /* 0x000fe2000f8e023f */
[----:B------:R-:W5:Y:S01]  /*119b0*/  S2R R9, SR_CTAID.Z ;  /* 0x0000000000097919 */ /* 0x000f620000002700 */
[----:B------:R-:W-:Y:S01]  /*119c0*/  UIMAD.WIDE.U32 UR8, UR11, UR4, URZ ;  /* 0x000000040b0872a5 */ /* 0x000fe2000f8e003f */
[C---:B------:R-:W-:Y:S01]  /*119d0*/  ISETP.NE.AND P1, PT, R11.reuse, 0x1, PT ;  /* 0x000000010b00780c */ /* 0x040fe20003f25270 */
[----:B------:R-:W-:Y:S01]  /*119e0*/  UIMAD UR7, UR11, UR5, UR7 ;  /* 0x000000050b0772a4 */ /* 0x000fe2000f8e0207 */
[----:B------:R-:W1:Y:S01]  /*119f0*/  S2R R10, SR_CTAID.X ;  /* 0x00000000000a7919 */ /* 0x000e620000002500 */
[----:B------:R-:W-:Y:S01]  /*11a00*/  IMAD R11, R11, c[0x0][0x388], RZ ;  /* 0x0000e2000b0b7a24 */ /* 0x000fe200078e02ff */
[----:B------:R-:W-:Y:S01]  /*11a10*/  ULDC.64 UR4, c[0x0][0x438] ;  /* 0x00010e0000047ab9 */ /* 0x000fe20000000a00 */
[----:B------:R-:W-:Y:S01]  /*11a20*/  MOV R17, UR9 ;  /* 0x0000000900117c02 */ /* 0x000fe20008000f00 */
[----:B------:R-:W-:Y:S01]  /*11a30*/  UIMAD.WIDE.U32 UR12, UR11, UR4, URZ ;  /* 0x000000040b0c72a5 */ /* 0x000fe2000f8e003f */
[----:B------:R-:W-:Y:S01]  /*11a40*/  IMAD.U32 R16, RZ, RZ, UR8 ;  /* 0x00000008ff107e24 */ /* 0x000fe2000f8e00ff */
[----:B------:R-:W-:-:S02]  /*11a50*/  UIMAD UR4, UR6, UR4, URZ ;  /* 0x00000004060472a4 */ /* 0x000fc4000f8e023f */
[----:B------:R-:W-:Y:S02]  /*11a60*/  UIADD3 UR7, UR9, UR7, URZ ;  /* 0x0000000709077290 */ /* 0x000fe4000fffe03f */
[----:B------:R-:W-:Y:S01]  /*11a70*/  UIMAD UR4, UR11, UR5, UR4 ;  /* 0x000000050b0472a4 */ /* 0x000fe2000f8e0204 */
[----:B------:R-:W-:Y:S01]  /*11a80*/  MOV R14, UR12 ;  /* 0x0000000c000e7c02 */ /* 0x000fe20008000f00 */
[----:B------:R-:W-:Y:S01]  /*11a90*/  IMAD.U32 R15, RZ, RZ, UR13 ;  /* 0x0000000dff0f7e24 */ /* 0x000fe2000f8e00ff */
[----:B-1-3--:R-:W-:Y:S01]  /*11aa0*/  SHF.R.S32.HI R2, RZ, 0x1f, R3 ;  /* 0x0000001fff027819 */ /* 0x00afe20000011403 */
[----:B------:R-:W-:Y:S01]  /*11ab0*/  UIADD3 UR4, UR13, UR4, URZ ;  /* 0x000000040d047290 */ /* 0x000fe2000fffe03f */
[----:B------:R-:W-:Y:S02]  /*11ac0*/  IMAD.U32 R17, RZ, RZ, UR7 ;  /* 0x00000007ff117e24 */ /* 0x000fe4000f8e00ff */
[----:B----4-:R-:W-:Y:S01]  /*11ad0*/  IMAD R7, R7, c[0x0][0x550], R0 ;  /* 0x0001540007077a24 */ /* 0x010fe200078e0200 */
[----:B------:R-:W-:-:S02]  /*11ae0*/  LEA.HI R0, R2, R3, RZ, 0x5 ;  /* 0x0000000302007211 */ /* 0x000fc400078f28ff */
[----:B------:R-:W-:Y:S01]  /*11af0*/  LEA.HI R2, R2, R3, RZ, 0x2 ;  /* 0x0000000302027211 */ /* 0x000fe200078f10ff */
[----:B------:R-:W-:Y:S01]  /*11b00*/  IMAD.U32 R15, RZ, RZ, UR4 ;  /* 0x00000004ff0f7e24 */ /* 0x000fe2000f8e00ff */
[----:B------:R-:W-:Y:S01]  /*11b10*/  LOP3.LUT R5, R0, 0xffffffe0, RZ, 0xc0, !PT ;  /* 0xffffffe000057812 */ /* 0x000fe200078ec0ff */
[----:B-----5:R-:W-:Y:S01]  /*11b20*/  IMAD.WIDE.U32 R16, R9, c[0x0][0x4d8], R16 ;  /* 0x0001360009107a25 */ /* 0x020fe200078e0010 */
[--C-:B------:R-:W-:Y:S02]  /*11b30*/  SHF.R.S32.HI R13, RZ, 0x5, R0.reuse ;  /* 0x00000005ff0d7819 */ /* 0x100fe40000011400 */
[----:B------:R-:W-:Y:S01]  /*11b40*/  SHF.R.S32.HI R0, RZ, 0x1f, R0 ;  /* 0x0000001fff007819 */ /* 0x000fe20000011400 */
[----:B------:R-:W-:Y:S01]  /*11b50*/  IMAD.IADD R5, R3, 0x1, -R5 ;  /* 0x0000000103057824 */ /* 0x000fe200078e0a05 */
[----:B------:R-:W-:Y:S01]  /*11b60*/  LOP3.LUT R2, R2, 0xfffffffc, RZ, 0xc0, !PT ;  /* 0xfffffffc02027812 */ /* 0x000fe200078ec0ff */
[----:B------:R-:W-:Y:S01]  /*11b70*/  IMAD.WIDE.U32 R14, R9, c[0x0][0x440], R14 ;  /* 0x00011000090e7a25 */ /* 0x000fe200078e000e */
[----:B------:R-:W-:-:S02]  /*11b80*/  LEA.HI R0, R0, R13, RZ, 0x3 ;  /* 0x0000000d00007211 */ /* 0x000fc400078f18ff */
[----:B------:R-:W-:Y:S02]  /*11b90*/  IADD3 R2, -R2, R3, RZ ;  /* 0x0000000302027210 */ /* 0x000fe40007ffe1ff */
[----:B------:R-:W-:Y:S02]  /*11ba0*/  LOP3.LUT R0, R0, 0xffffff8, RZ, 0xc0, !PT ;  /* 0x0ffffff800007812 */ /* 0x000fe400078ec0ff */
[----:B------:R-:W-:Y:S02]  /*11bb0*/  SHF.R.S32.HI R3, RZ, 0x1f, R5 ;  /* 0x0000001fff037819 */ /* 0x000fe40000011405 */
[----:B------:R-:W-:Y:S01]  /*11bc0*/  SHF.R.S32.HI R8, RZ, 0x1f, R9 ;  /* 0x0000001fff087819 */ /* 0x000fe20000011409 */
[----:B------:R-:W-:Y:S01]  /*11bd0*/  IMAD.IADD R13, R13, 0x1, -R0 ;  /* 0x000000010d0d7824 */ /* 0x000fe200078e0a00 */
[----:B------:R-:W-:Y:S02]  /*11be0*/  LEA.HI R0, R2, R2, RZ, 0x1 ;  /* 0x0000000202007211 */ /* 0x000fe400078f08ff */
[----:B------:R-:W-:-:S02]  /*11bf0*/  LEA.HI R3, R3, R5, RZ, 0x2 ;  /* 0x0000000503037211 */ /* 0x000fc400078f10ff */
[----:B------:R-:W-:Y:S02]  /*11c00*/  LOP3.LUT R0, R0, 0x1ffffffe, RZ, 0xc0, !PT ;  /* 0x1ffffffe00007812 */ /* 0x000fe400078ec0ff */
[----:B------:R-:W-:Y:S02]  /*11c10*/  SHF.R.S32.HI R12, RZ, 0x2, R3 ;  /* 0x00000002ff0c7819 */ /* 0x000fe40000011403 */
[----:B------:R-:W-:Y:S01]  /*11c20*/  IADD3 R0, R2, -R0, RZ ;  /* 0x8000000002007210 */ /* 0x000fe20007ffe0ff */
[C---:B------:R-:W-:Y:S01]  /*11c30*/  IMAD R2, R8.reuse, c[0x0][0x4d8], RZ ;  /* 0x0001360008027a24 */ /* 0x040fe200078e02ff */
[----:B------:R-:W-:Y:S01]  /*11c40*/  LOP3.LUT R3, R3, 0x7ffffffc, RZ, 0xc0, !PT ;  /* 0x7ffffffc03037812 */ /* 0x000fe200078ec0ff */
[----:B------:R-:W-:Y:S02]  /*11c50*/  IMAD R12, R13, 0x10, R12 ;  /* 0x000000100d0c7824 */ /* 0x000fe400078e020c */
[----:B------:R-:W-:Y:S02]  /*11c60*/  IMAD R8, R8, c[0x0][0x440], RZ ;  /* 0x0001100008087a24 */ /* 0x000fe400078e02ff */
[----:B------:R-:W-:-:S02]  /*11c70*/  IMAD R0, R0, 0x8, R12 ;  /* 0x0000000800007824 */ /* 0x000fc400078e020c */
[C---:B------:R-:W-:Y:S02]  /*11c80*/  IMAD R2, R9.reuse, c[0x0][0x4dc], R2 ;  /* 0x0001370009027a24 */ /* 0x040fe400078e0202 */
[----:B------:R-:W-:Y:S01]  /*11c90*/  IMAD R8, R9, c[0x0][0x444], R8 ;  /* 0x0001110009087a24 */ /* 0x000fe200078e0208 */
[----:B------:R-:W-:Y:S01]  /*11ca0*/  LEA R0, R10, R0, 0x7 ;  /* 0x000000000a007211 */ /* 0x000fe200078e38ff */
[----:B------:R-:W-:Y:S01]  /*11cb0*/  IMAD.IADD R17, R17, 0x1, R2 ;  /* 0x0000000111117824 */ /* 0x000fe200078e0202 */
[----:B------:R-:W-:Y:S01]  /*11cc0*/  SHF.R.S32.HI R2, RZ, 0x1f, R7 ;  /* 0x0000001fff027819 */ /* 0x000fe20000011407 */
[----:B------:R-:W-:Y:S01]  /*11cd0*/  IMAD.IADD R15, R15, 0x1, R8 ;  /* 0x000000010f0f7824 */ /* 0x000fe200078e0208 */
[----:B------:R-:W-:Y:S01]  /*11ce0*/  MOV R9, R0 ;  /* 0x0000000000097202 */ /* 0x000fe20000000f00 */
[----:B------:R-:W-:Y:S01]  /*11cf0*/  @P1 IMAD.HI.U32 R8, R0, c[0x0][0x4ec], RZ ;  /* 0x00013b0000081a27 */ /* 0x000fe200078e00ff */
[----:B------:R-:W-:-:S03]  /*11d00*/  LEA R10, R10, R12, 0x7 ;  /* 0x0000000c0a0a7211 */ /* 0x000fc600078e38ff */
[C---:B------:R-:W-:Y:S01]  /*11d10*/  IMAD R13, R2.reuse, c[0x0][0x4e0], RZ ;  /* 0x00013800020d7a24 */ /* 0x040fe200078e02ff */
[----:B------:R-:W-:Y:S01]  /*11d20*/  @P1 SHF.R.U32.HI R9, RZ, c[0x0][0x4f0], R8 ;  /* 0x00013c00ff091a19 */ /* 0x000fe20000011608 */
[----:B------:R-:W-:Y:S02]  /*11d30*/  IMAD R2, R2, c[0x0][0x448], RZ ;  /* 0x0001120002027a24 */ /* 0x000fe400078e02ff */
[C---:B------:R-:W-:Y:S02]  /*11d40*/  IMAD R13, R7.reuse, c[0x0][0x4e4], R13 ;  /* 0x00013900070d7a24 */ /* 0x040fe400078e020d */
[C---:B------:R-:W-:Y:S02]  /*11d50*/  IMAD R8, R7.reuse, c[0x0][0x44c], R2 ;  /* 0x0001130007087a24 */ /* 0x040fe400078e0202 */
[----:B------:R-:W-:Y:S02]  /*11d60*/  IMAD.MOV R2, RZ, RZ, -R9 ;  /* 0x000000ffff027224 */ /* 0x000fe400078e0a09 */
[----:B------:R-:W-:-:S04]  /*11d70*/  IMAD.WIDE.U32 R14, R7, c[0x0][0x448], R14 ;  /* 0x00011200070e7a25 */ /* 0x000fc800078e000e */
[----:B------:R-:W-:Y:S01]  /*11d80*/  IMAD.WIDE.U32 R18, R7, c[0x0][0x4e0], R16 ;  /* 0x0001380007127a25 */ /* 0x000fe200078e0010 */
[----:B------:R-:W-:Y:S02]  /*11d90*/  IADD3 R15, R15, R8, RZ ;  /* 0x000000080f0f7210 */ /* 0x000fe40007ffe0ff */
[----:B------:R-:W-:Y:S01]  /*11da0*/  SHF.R.S32.HI R8, RZ, 0x1f, R9 ;  /* 0x0000001fff087819 */ /* 0x000fe20000011409 */
[----:B------:R-:W-:Y:S01]  /*11db0*/  @P1 IMAD.HI.U32 R7, R0, c[0x0][0x4ec], RZ ;  /* 0x00013b0000071a27 */ /* 0x000fe200078e00ff */
[----:B------:R-:W-:Y:S01]  /*11dc0*/  BAR.SYNC.DEFER_BLOCKING 0x1, 0x100 ;  /* 0x0044000000007b1d */ /* 0x000fe20000010000 */
[----:B------:R-:W-:Y:S02]  /*11dd0*/  IADD3 R18, P0, R9, R18, RZ ;  /* 0x0000001209127210 */ /* 0x000fe40007f1e0ff */
[--C-:B------:R-:W-:Y:S02]  /*11de0*/  IMAD R2, R2, c[0x0][0x4e8], R0.reuse ;  /* 0x00013a0002027a24 */ /* 0x100fe400078e0200 */
[----:B------:R-:W-:Y:S01]  /*11df0*/  IMAD.MOV.U32 R16, RZ, RZ, R0 ;  /* 0x000000ffff107224 */ /* 0x000fe200078e0000 */
[----:B------:R-:W-:-:S02]  /*11e00*/  @P1 SHF.R.U32.HI R16, RZ, c[0x0][0x4f0], R7 ;  /* 0x00013c00ff101a19 */ /* 0x000fc40000011607 */
[----:B------:R-:W-:Y:S02]  /*11e10*/  SHF.R.S32.HI R7, RZ, 0x1f, R2 ;  /* 0x0000001fff077819 */ /* 0x000fe40000011402 */
[----:B------:R-:W-:Y:S01]  /*11e20*/  IADD3.X R19, R8, R19, R13, P0, !PT ;  /* 0x0000001308137210 */ /* 0x000fe200007fe40d */
[--C-:B------:R-:W-:Y:S01]  /*11e30*/  IMAD.MOV R8, RZ, RZ, -R16.reuse ;  /* 0x000000ffff087224 */ /* 0x100fe200078e0a10 */
[----:B------:R-:W-:Y:S01]  /*11e40*/  SHF.R.S32.HI R9, RZ, 0x1f, R16 ;  /* 0x0000001fff097819 */ /* 0x000fe20000011410 */
[----:B------:R-:W-:Y:S02]  /*11e50*/  IMAD R7, R7, c[0x0][0x4c8], RZ ;  /* 0x0001320007077a24 */ /* 0x000fe400078e02ff */
[----:B------:R-:W-:-:S04]  /*11e60*/  IMAD.WIDE.U32 R18, R2, c[0x0][0x4c8], R18 ;  /* 0x0001320002127a25 */ /* 0x000fc800078e0012 */
[----:B------:R-:W-:Y:S02]  /*11e70*/  IMAD R7, R2, c[0x0][0x4cc], R7 ;  /* 0x0001330002077a24 */ /* 0x000fe400078e0207 */
[----:B------:R-:W-:Y:S01]  /*11e80*/  IMAD R8, R8, c[0x0][0x4e8], R0 ;  /* 0x00013a0008087a24 */ /* 0x000fe200078e0200 */
[----:B------:R-:W-:Y:S01]  /*11e90*/  LEA R0, P0, R18, c[0x0][0x4a8], 0x2 ;  /* 0x00012a0012007a11 */ /* 0x000fe200078010ff */
[----:B------:R-:W-:Y:S02]  /*11ea0*/  IMAD.IADD R7, R19, 0x1, R7 ;  /* 0x0000000113077824 */ /* 0x000fe400078e0207 */
[----:B------:R-:W-:Y:S01]  /*11eb0*/  IMAD R9, R9, c[0x0][0x430], RZ ;  /* 0x00010c0009097a24 */ /* 0x000fe200078e02ff */
[----:B------:R-:W-:Y:S01]  /*11ec0*/  SHF.R.S32.HI R2, RZ, 0x1f, R8 ;  /* 0x0000001fff027819 */ /* 0x000fe20000011408 */
[----:B------:R-:W-:Y:S01]  /*11ed0*/  IMAD.WIDE.U32 R14, R16, c[0x0][0x430], R14 ;  /* 0x00010c00100e7a25 */ /* 0x000fe200078e000e */
[----:B------:R-:W-:Y:S01]  /*11ee0*/  LEA.HI.X R7, R18, c[0x0][0x4ac], R7, 0x2, P0 ;  /* 0x00012b0012077a11 */ /* 0x000fe200000f1407 */
[----:B------:R-:W-:Y:S01]  /*11ef0*/  SHFL.IDX PT, R12, R0, RZ, 0x1c1f ;  /* 0x001c1fff000c7589 */ /* 0x000fe200000e0000 */
[----:B------:R-:W-:Y:S01]  /*11f00*/  LOP3.LUT P0, RZ, R5, 0x3, RZ, 0xc0, !PT ;  /* 0x0000000305ff7812 */ /* 0x000fe2000780c0ff */
[----:B------:R-:W-:-:S02]  /*11f10*/  IMAD R9, R16, c[0x0][0x434], R9 ;  /* 0x00010d0010097a24 */ /* 0x000fc400078e0209 */
[----:B------:R-:W1:Y:S01]  /*11f20*/  SHFL.IDX PT, R13, R7, RZ, 0x1c1f ;  /* 0x001c1fff070d7589 */ /* 0x000e6200000e0000 */
[----:B------:R-:W-:Y:S01]  /*11f30*/  ISETP.GE.OR P2, PT, R10, R11, P0 ;  /* 0x0000000b0a00720c */ /* 0x000fe20000746670 */
[----:B------:R-:W-:Y:S02]  /*11f40*/  IMAD R2, R2, c[0x0][0x428], RZ ;  /* 0x00010a0002027a24 */ /* 0x000fe400078e02ff */
[----:B------:R3:W-:Y:S01]  /*11f50*/  SHFL.IDX PT, R16, R0, 0x1, 0x1c1f ;  /* 0x003c1f0000107f89 */ /* 0x0007e200000e0000 */
[----:B------:R-:W-:Y:S02]  /*11f60*/  IMAD.IADD R15, R15, 0x1, R9 ;  /* 0x000000010f0f7824 */ /* 0x000fe400078e0209 */
[C---:B------:R-:W-:Y:S01]  /*11f70*/  IMAD R2, R8.reuse, c[0x0][0x42c], R2 ;  /* 0x00010b0008027a24 */ /* 0x040fe200078e0202 */
[----:B------:R4:W5:Y:S01]  /*11f80*/  SHFL.IDX PT, R17, R7, 0x1, 0x1c1f ;  /* 0x003c1f0007117f89 */ /* 0x00096200000e0000 */
[----:B------:R-:W-:-:S05]  /*11f90*/  IMAD.WIDE.U32 R8, R8, c[0x0][0x428], R14 ;  /* 0x00010a0008087a25 */ /* 0x000fca00078e000e */
[----:B-1----:R1:W-:Y:S01]  /*11fa0*/  @!P2 ST.E [R12.64], R4 ;  /* 0x000000040c00a985 */ /* 0x0023e2000c101916 */
[----:B---3--:R-:W-:-:S04]  /*11fb0*/  IADD3 R0, R10, 0x8, RZ ;  /* 0x000000080a007810 */ /* 0x008fc80007ffe0ff */
[----:B------:R-:W-:Y:S02]  /*11fc0*/  ISETP.GE.OR P0, PT, R0, R11, P0 ;  /* 0x0000000b0000720c */ /* 0x000fe40000706670 */
[----:B----4-:R-:W-:Y:S02]  /*11fd0*/  IADD3 R7, R9, R2, RZ ;  /* 0x0000000209077210 */ /* 0x010fe40007ffe0ff */
[----:B------:R-:W-:-:S04]  /*11fe0*/  LEA R2, P1, R8, c[0x0][0x400], 0x2 ;  /* 0x0001000008027a11 */ /* 0x000fc800078210ff */
[----:B------:R-:W-:Y:S02]  /*11ff0*/  LEA.HI.X R7, R8, c[0x0][0x404], R7, 0x2, P1 ;  /* 0x0001010008077a11 */ /* 0x000fe400008f1407 */
[-C--:B------:R-:W-:Y:S01]  /*12000*/  ISETP.GE.AND P1, PT, R0, R11.reuse, PT ;  /* 0x0000000b0000720c */ /* 0x080fe20003f26270 */
[----:B------:R-:W-:Y:S01]  /*12010*/  IMAD.IADD R0, R5, 0x1, -R3 ;  /* 0x0000000105007824 */ /* 0x000fe200078e0a03 */
[----:B------:R1:W3:Y:S02]  /*12020*/  SHFL.IDX PT, R8, R2, RZ, 0x1c1f ;  /* 0x001c1fff02087589 */ /* 0x0002e400000e0000 */
[----:B------:R-:W-:Y:S02]  /*12030*/  P2R R5, PR, RZ, 0x2 ;  /* 0x00000002ff057803 */ /* 0x000fe40000000000 */
[----:B-----5:R1:W-:Y:S01]  /*12040*/  @!P0 ST.E [R16.64], R6 ;  /* 0x0000000610008985 */ /* 0x0203e2000c101916 */
[----:B------:R-:W-:Y:S02]  /*12050*/  ISETP.GE.AND P0, PT, R10, R11, PT ;  /* 0x0000000b0a00720c */ /* 0x000fe40003f06270 */
[----:B------:R-:W-:Y:S01]  /*12060*/  SHF.L.U32 R0, R0, 0x1, RZ ;  /* 0x0000000100007819 */ /* 0x000fe200000006ff */
[----:B------:R1:W4:Y:S10]  /*12070*/  SHFL.IDX PT, R9, R7, RZ, 0x1c1f ;  /* 0x001c1fff07097589 */ /* 0x00033400000e0000 */
[----:B------:R-:W-:Y:S05]  /*12080*/  @P0 BRA `(.L_x_444) ;  /* 0x00000bd000000947 */ /* 0x000fea0003800000 */
[C---:B------:R-:W-:Y:S02]  /*12090*/  ISETP.GE.AND P0, PT, R0.reuse, c[0x0][0x3c8], PT ;  /* 0x0000f20000007a0c */ /* 0x040fe40003f06270 */
[----:B------:R-:W-:-:S02]  /*120a0*/  IADD3 R3, R0, 0x10, RZ ;  /* 0x0000001000037810 */ /* 0x000fc40007ffe0ff */
[----:B-1----:R-:W-:Y:S02]  /*120b0*/  IADD3 R4, R0, 0x8, RZ ;  /* 0x0000000800047810 */ /* 0x002fe40007ffe0ff */
[----:B------:R-:W-:Y:S02]  /*120c0*/  ISETP.GE.AND P4, PT, R3, c[0x0][0x3c8], PT ;  /* 0x0000f20003007a0c */ /* 0x000fe40003f86270 */
[----:B------:R-:W-:Y:S02]  /*120d0*/  ISETP.GE.AND P5, PT, R4, c[0x0][0x3c8], PT ;  /* 0x0000f20004007a0c */ /* 0x000fe40003fa6270 */
[----:B------:R-:W-:-:S03]  /*120e0*/  IADD3 R6, R0, 0x28, RZ ;  /* 0x0000002800067810 */ /* 0x000fc60007ffe0ff */
[----:B---34-:R-:W-:Y:S01]  /*120f0*/  @!P0 IMAD.WIDE R10, R0, 0x4, R8 ;  /* 0x00000004000a8825 */ /* 0x018fe200078e0208 */
[----:B------:R-:W-:-:S04]  /*12100*/  ISETP.GE.AND P1, PT, R6, c[0x0][0x3c8], PT ;  /* 0x0000f20006007a0c */ /* 0x000fc80003f26270 */
[----:B------:R1:W-:Y:S01]  /*12110*/  @!P0 ST.E.64 [R10.64], R132 ;  /* 0x000000840a008985 */ /* 0x0003e2000c101b16 */
[----:B------:R-:W-:Y:S02]  /*12120*/  @!P4 LEA.HI R12, R3, R3, RZ, 0x1 ;  /* 0x00000003030cc211 */ /* 0x000fe400078f08ff */
[----:B------:R-:W-:Y:S02]  /*12130*/  IADD3 R3, R0, 0x30, RZ ;  /* 0x0000003000037810 */ /* 0x000fe40007ffe0ff */
[----:B------:R-:W-:Y:S02]  /*12140*/  @!P5 LEA.HI R4, R4, R4, RZ, 0x1 ;  /* 0x000000040404d211 */ /* 0x000fe400078f08ff */
[----:B------:R-:W-:Y:S02]  /*12150*/  ISETP.GE.AND P0, PT, R3, c[0x0][0x3c8], PT ;  /* 0x0000f20003007a0c */ /* 0x000fe40003f06270 */
[----:B------:R-:W-:Y:S02]  /*12160*/  @!P5 LOP3.LUT R4, R4, 0xfffffffe, RZ, 0xc0, !PT ;  /* 0xfffffffe0404d812 */ /* 0x000fe400078ec0ff */
[----:B------:R-:W-:-:S02]  /*12170*/  @!P4 LOP3.LUT R12, R12, 0xfffffffe, RZ, 0xc0, !PT ;  /* 0xfffffffe0c0cc812 */ /* 0x000fc400078ec0ff */
[----:B------:R-:W-:Y:S01]  /*12180*/  @!P1 LEA.HI R6, R6, R6, RZ, 0x1 ;  /* 0x0000000606069211 */ /* 0x000fe200078f08ff */
[--C-:B------:R-:W-:Y:S01]  /*12190*/  @!P5 IMAD.WIDE R14, R4, 0x4, R8.reuse ;  /* 0x00000004040ed825 */ /* 0x100fe200078e0208 */
[----:B------:R-:W-:Y:S02]  /*121a0*/  IADD3 R4, R0, 0x38, RZ ;  /* 0x0000003800047810 */ /* 0x000fe40007ffe0ff */
[----:B------:R-:W-:Y:S01]  /*121b0*/  @!P1 LOP3.LUT R6, R6, 0xfffffffe, RZ, 0xc0, !PT ;  /* 0xfffffffe06069812 */ /* 0x000fe200078ec0ff */
[--C-:B------:R-:W-:Y:S01]  /*121c0*/  @!P4 IMAD.WIDE R12, R12, 0x4, R8.reuse ;  /* 0x000000040c0cc825 */ /* 0x100fe200078e0208 */
[----:B------:R-:W-:Y:S01]  /*121d0*/  @!P5 ST.E.64 [R14.64], R136 ;  /* 0x000000880e00d985 */ /* 0x000fe2000c101b16 */
[----:B------:R-:W-:Y:S02]  /*121e0*/  @!P0 LEA.HI R3, R3, R3, RZ, 0x1 ;  /* 0x0000000303038211 */ /* 0x000fe400078f08ff */
[----:B------:R-:W-:Y:S01]  /*121f0*/  ISETP.GE.AND P5, PT, R4, c[0x0][0x3c8], PT ;  /* 0x0000f20004007a0c */ /* 0x000fe20003fa6270 */
[----:B------:R3:W-:Y:S01]  /*12200*/  @!P4 ST.E.64 [R12.64], R140 ;  /* 0x0000008c0c00c985 */ /* 0x0007e2000c101b16 */
[----:B------:R-:W-:Y:S01]  /*12210*/  @!P0 LOP3.LUT R3, R3, 0xfffffffe, RZ, 0xc0, !PT ;  /* 0xfffffffe03038812 */ /* 0x000fe200078ec0ff */
[----:B------:R-:W-:Y:S01]  /*12220*/  @!P1 IMAD.WIDE R16, R6, 0x4, R8 ;  /* 0x0000000406109825 */ /* 0x000fe200078e0208 */
[----:B------:R-:W-:-:S02]  /*12230*/  IADD3 R6, R0, 0x50, RZ ;  /* 0x0000005000067810 */ /* 0x000fc40007ffe0ff */
[C---:B-1----:R-:W-:Y:S01]  /*12240*/  IADD3 R11, R0.reuse, 0x18, RZ ;  /* 0x00000018000b7810 */ /* 0x042fe20007ffe0ff */
[----:B------:R-:W-:Y:S01]  /*12250*/  @!P0 IMAD.WIDE R18, R3, 0x4, R8 ;  /* 0x0000000403128825 */ /* 0x000fe200078e0208 */
[----:B------:R-:W-:Y:S02]  /*12260*/  IADD3 R10, R0, 0x20, RZ ;  /* 0x00000020000a7810 */ /* 0x000fe40007ffe0ff */
[----:B------:R-:W-:Y:S02]  /*12270*/  ISETP.GE.AND P3, PT, R11, c[0x0][0x3c8], PT ;  /* 0x0000f2000b007a0c */ /* 0x000fe40003f66270 */
[----:B------:R-:W-:Y:S02]  /*12280*/  ISETP.GE.AND P2, PT, R10, c[0x0][0x3c8], PT ;  /* 0x0000f2000a007a0c */ /* 0x000fe40003f46270 */
[----:B------:R-:W-:Y:S02]  /*12290*/  IADD3 R3, R0, 0x58, RZ ;  /* 0x0000005800037810 */ /* 0x000fe40007ffe0ff */
[----:B------:R-:W-:-:S04]  /*122a0*/  @!P5 LEA.HI R4, R4, R4, RZ, 0x1 ;  /* 0x000000040404d211 */ /* 0x000fc800078f08ff */
[----:B------:R-:W-:-:S03]  /*122b0*/  @!P5 LOP3.LUT R4, R4, 0xfffffffe, RZ, 0xc0, !PT ;  /* 0xfffffffe0404d812 */ /* 0x000fc600078ec0ff */
[----:B------:R-:W-:Y:S02]  /*122c0*/  @!P3 LEA.HI R11, R11, R11, RZ, 0x1 ;  /* 0x0000000b0b0bb211 */ /* 0x000fe400078f08ff */
[----:B------:R-:W-:Y:S02]  /*122d0*/  @!P2 LEA.HI R10, R10, R10, RZ, 0x1 ;  /* 0x0000000a0a0aa211 */ /* 0x000fe400078f08ff */
[----:B------:R-:W-:Y:S02]  /*122e0*/  @!P3 LOP3.LUT R11, R11, 0xfffffffe, RZ, 0xc0, !PT ;  /* 0xfffffffe0b0bb812 */ /* 0x000fe400078ec0ff */
[----:B------:R-:W-:Y:S02]  /*122f0*/  @!P2 LOP3.LUT R10, R10, 0xfffffffe, RZ, 0xc0, !PT ;  /* 0xfffffffe0a0aa812 */ /* 0x000fe400078ec0ff */
[----:B---3--:R-:W-:Y:S01]  /*12300*/  IADD3 R12, R0, 0x40, RZ ;  /* 0x00000040000c7810 */ /* 0x008fe20007ffe0ff */
[----:B------:R-:W-:-:S03]  /*12310*/  @!P3 IMAD.WIDE R14, R11, 0x4, R8 ;  /* 0x000000040b0eb825 */ /* 0x000fc600078e0208 */
[----:B------:R-:W-:Y:S01]  /*12320*/  ISETP.GE.AND P4, PT, R12, c[0x0][0x3c8], PT ;  /* 0x0000f2000c007a0c */ /* 0x000fe20003f86270 */
[----:B------:R-:W-:Y:S01]  /*12330*/  @!P2 IMAD.WIDE R10, R10, 0x4, R8 ;  /* 0x000000040a0aa825 */ /* 0x000fe200078e0208 */
[----:B------:R1:W-:Y:S04]  /*12340*/  @!P3 ST.E.64 [R14.64], R144 ;  /* 0x000000900e00b985 */ /* 0x0003e8000c101b16 */
[----:B------:R3:W-:Y:S01]  /*12350*/  @!P2 ST.E.64 [R10.64], R148 ;  /* 0x000000940a00a985 */ /* 0x0007e2000c101b16 */
[----:B------:R-:W-:-:S03]  /*12360*/  ISETP.GE.AND P2, PT, R6, c[0x0][0x3c8], PT ;  /* 0x0000f20006007a0c */ /* 0x000fc60003f46270 */
[----:B------:R4:W-:Y:S01]  /*12370*/  @!P1 ST.E.64 [R16.64], R152 ;  /* 0x0000009810009985 */ /* 0x0009e2000c101b16 */
[----:B------:R-:W-:Y:S02]  /*12380*/  ISETP.GE.AND P1, PT, R3, c[0x0][0x3c8], PT ;  /* 0x0000f20003007a0c */ /* 0x000fe40003f26270 */
[----:B------:R-:W-:Y:S01]  /*12390*/  @!P4 LEA.HI R12, R12, R12, RZ, 0x1 ;  /* 0x0000000c0c0cc211 */ /* 0x000fe200078f08ff */
[----:B------:R5:W-:Y:S03]  /*123a0*/  @!P0 ST.E.64 [R18.64], R28 ;  /* 0x0000001c12008985 */ /* 0x000be6000c101b16 */
[----:B------:R-:W-:-:S03]  /*123b0*/  @!P4 LOP3.LUT R12, R12, 0xfffffffe, RZ, 0xc0, !PT ;  /* 0xfffffffe0c0cc812 */ /* 0x000fc600078ec0ff */
[----:B------:R-:W-:Y:S02]  /*123c0*/  @!P2 LEA.HI R6, R6, R6, RZ, 0x1 ;  /* 0x000000060606a211 */ /* 0x000fe400078f08ff */
[--C-:B------:R-:W-:Y:S02]  /*123d0*/  @!P4 IMAD.WIDE R12, R12, 0x4, R8.reuse ;  /* 0x000000040c0cc825 */ /* 0x100fe400078e0208 */
[----:B------:R-:W-:Y:S02]  /*123e0*/  @!P1 LEA.HI R3, R3, R3, RZ, 0x1 ;  /* 0x0000000303039211 */ /* 0x000fe400078f08ff */
[----:B------:R-:W-:Y:S02]  /*123f0*/  @!P2 LOP3.LUT R6, R6, 0xfffffffe, RZ, 0xc0, !PT ;  /* 0xfffffffe0606a812 */ /* 0x000fe400078ec0ff */
[----:B------:R-:W-:Y:S01]  /*12400*/  @!P1 LOP3.LUT R3, R3, 0xfffffffe, RZ, 0xc0, !PT ;  /* 0xfffffffe03039812 */ /* 0x000fe200078ec0ff */
[----:B-1----:R-:W-:Y:S01]  /*12410*/  @!P5 IMAD.WIDE R14, R4, 0x4, R8 ;  /* 0x00000004040ed825 */ /* 0x002fe200078e0208 */
[----:B------:R-:W-:-:S02]  /*12420*/  IADD3 R4, R0, 0x68, RZ ;  /* 0x0000006800047810 */ /* 0x000fc40007ffe0ff */
[C---:B---3--:R-:W-:Y:S02]  /*12430*/  IADD3 R10, R0.reuse, 0x48, RZ ;  /* 0x00000048000a7810 */ /* 0x048fe40007ffe0ff */
[----:B------:R1:W-:Y:S01]  /*12440*/  @!P5 ST.E.64 [R14.64], R32 ;  /* 0x000000200e00d985 */ /* 0x0003e2000c101b16 */
[----:B------:R-:W-:Y:S02]  /*12450*/  IADD3 R11, R0, 0x60, RZ ;  /* 0x00000060000b7810 */ /* 0x000fe40007ffe0ff */
[----:B------:R-:W-:Y:S01]  /*12460*/  ISETP.GE.AND P3, PT, R10, c[0x0][0x3c8], PT ;  /* 0x0000f2000a007a0c */ /* 0x000fe20003f66270 */
[--C-:B----4-:R-:W-:Y:S01]  /*12470*/  @!P2 IMAD.WIDE R16, R6, 0x4, R8.reuse ;  /* 0x000000040610a825 */ /* 0x110fe200078e0208 */
[----:B------:R-:W-:Y:S01]  /*12480*/  ISETP.GE.AND P0, PT, R11, c[0x0][0x3c8], PT ;  /* 0x0000f2000b007a0c */ /* 0x000fe20003f06270 */
[----:B------:R3:W-:Y:S01]  /*12490*/  @!P4 ST.E.64 [R12.64], R36 ;  /* 0x000000240c00c985 */ /* 0x0007e2000c101b16 */
[----:B------:R-:W-:Y:S01]  /*124a0*/  ISETP.GE.AND P5, PT, R4, c[0x0][0x3c8], PT ;  /* 0x0000f20004007a0c */ /* 0x000fe20003fa6270 */
[----:B-----5:R-:W-:Y:S01]  /*124b0*/  @!P1 IMAD.WIDE R18, R3, 0x4, R8 ;  /* 0x0000000403129825 */ /* 0x020fe200078e0208 */
[----:B------:R-:W-:-:S02]  /*124c0*/  IADD3 R6, R0, 0x88, RZ ;  /* 0x0000008800067810 */ /* 0x000fc40007ffe0ff */
[----:B------:R-:W-:-:S05]  /*124d0*/  IADD3 R3, R0, 0x90, RZ ;  /* 0x0000009000037810 */ /* 0x000fca0007ffe0ff */
[----:B------:R-:W-:Y:S02]  /*124e0*/  @!P3 LEA.HI R10, R10, R10, RZ, 0x1 ;  /* 0x0000000a0a0ab211 */ /* 0x000fe400078f08ff */
[----:B------:R-:W-:Y:S02]  /*124f0*/  @!P0 LEA.HI R11, R11, R11, RZ, 0x1 ;  /* 0x0000000b0b0b8211 */ /* 0x000fe400078f08ff */
[----:B------:R-:W-:Y:S02]  /*12500*/  @!P3 LOP3.LUT R10, R10, 0xfffffffe, RZ, 0xc0, !PT ;  /* 0xfffffffe0a0ab812 */ /* 0x000fe400078ec0ff */
[----:B------:R-:W-:Y:S02]  /*12510*/  @!P0 LOP3.LUT R11, R11, 0xfffffffe, RZ, 0xc0, !PT ;  /* 0xfffffffe0b0b8812 */ /* 0x000fe400078ec0ff */
[----:B------:R-:W-:-:S04]  /*12520*/  @!P5 LEA.HI R4, R4, R4, RZ, 0x1 ;  /* 0x000000040404d211 */ /* 0x000fc800078f08ff */
[----:B------:R-:W-:Y:S01]  /*12530*/  @!P5 LOP3.LUT R4, R4, 0xfffffffe, RZ, 0xc0, !PT ;  /* 0xfffffffe0404d812 */ /* 0x000fe200078ec0ff */
[----:B-1----:R-:W-:-:S04]  /*12540*/  @!P3 IMAD.WIDE R14, R10, 0x4, R8 ;  /* 0x000000040a0eb825 */ /* 0x002fc800078e0208 */
[----:B------:R-:W-:Y:S01]  /*12550*/  @!P0 IMAD.WIDE R10, R11, 0x4, R8 ;  /* 0x000000040b0a8825 */ /* 0x000fe200078e0208 */
[----:B------:R1:W-:Y:S01]  /*12560*/  @!P3 ST.E.64 [R14.64], R40 ;  /* 0x000000280e00b985 */ /* 0x0003e2000c101b16 */
[----:B---3--:R-:W-:-:S03]  /*12570*/  IADD3 R12, R0, 0x70, RZ ;  /* 0x00000070000c7810 */ /* 0x008fc60007ffe0ff */
[----:B------:R3:W-:Y:S01]  /*12580*/  @!P2 ST.E.64 [R16.64], R44 ;  /* 0x0000002c1000a985 */ /* 0x0007e2000c101b16 */
[----:B------:R-:W-:-:S03]  /*12590*/  ISETP.GE.AND P4, PT, R12, c[0x0][0x3c8], PT ;  /* 0x0000f2000c007a0c */ /* 0x000fc60003f86270 */
[----:B------:R-:W-:Y:S01]  /*125a0*/  @!P1 ST.E.64 [R18.64], R48 ;  /* 0x0000003012009985 */ /* 0x000fe2000c101b16 */
[----:B------:R-:W-:-:S03]  /*125b0*/  ISETP.GE.AND P1, PT, R6, c[0x0][0x3c8], PT ;  /* 0x0000f20006007a0c */ /* 0x000fc60003f26270 */
[----:B------:R4:W-:Y:S01]  /*125c0*/  @!P0 ST.E.64 [R10.64], R52 ;  /* 0x000000340a008985 */ /* 0x0009e2000c101b16 */
[----:B------:R-:W-:-:S05]  /*125d0*/  ISETP.GE.AND P0, PT, R3, c[0x0][0x3c8], PT ;  /* 0x0000f20003007a0c */ /* 0x000fca0003f06270 */
[----:B------:R-:W-:-:S04]  /*125e0*/  @!P4 LEA.HI R12, R12, R12, RZ, 0x1 ;  /* 0x0000000c0c0cc211 */ /* 0x000fc800078f08ff */
[----:B------:R-:W-:Y:S02]  /*125f0*/  @!P4 LOP3.LUT R12, R12, 0xfffffffe, RZ, 0xc0, !PT ;  /* 0xfffffffe0c0cc812 */ /* 0x000fe400078ec0ff */
[----:B------:R-:W-:Y:S02]  /*12600*/  @!P1 LEA.HI R6, R6, R6, RZ, 0x1 ;  /* 0x0000000606069211 */ /* 0x000fe400078f08ff */
[----:B------:R-:W-:Y:S01]  /*12610*/  @!P0 LEA.HI R3, R3, R3, RZ, 0x1 ;  /* 0x0000000303038211 */ /* 0x000fe200078f08ff */
[----:B------:R-:W-:-:S03]  /*12620*/  @!P4 IMAD.WIDE R12, R12, 0x4, R8 ;  /* 0x000000040c0cc825 */ /* 0x000fc600078e0208 */
[----:B------:R-:W-:Y:S01]  /*12630*/  @!P0 LOP3.LUT R3, R3, 0xfffffffe, RZ, 0xc0, !PT ;  /* 0xfffffffe03038812 */ /* 0x000fe200078ec0ff */
[----:B-1----:R-:W-:Y:S01]  /*12640*/  @!P5 IMAD.WIDE R14, R4, 0x4, R8 ;  /* 0x00000004040ed825 */ /* 0x002fe200078e0208 */
[----:B------:R-:W-:-:S03]  /*12650*/  IADD3 R4, R0, 0x98, RZ ;  /* 0x0000009800047810 */ /* 0x000fc60007ffe0ff */
[----:B---3--:R-:W-:Y:S01]  /*12660*/  @!P0 IMAD.WIDE R16, R3, 0x4, R8 ;  /* 0x0000000403108825 */ /* 0x008fe200078e0208 */
[----:B------:R1:W-:Y:S01]  /*12670*/  @!P5 ST.E.64 [R14.64], R56 ;  /* 0x000000380e00d985 */ /* 0x0003e2000c101b16 */
[----:B------:R-:W-:Y:S02]  /*12680*/  ISETP.GE.AND P5, PT, R4, c[0x0][0x3c8], PT ;  /* 0x0000f20004007a0c */ /* 0x000fe40003fa6270 */
[C---:B------:R-:W-:Y:S01]  /*12690*/  IADD3 R3, R0.reuse, 0xb8, RZ ;  /* 0x000000b800037810 */ /* 0x040fe20007ffe0ff */
[----:B------:R3:W-:Y:S01]  /*126a0*/  @!P4 ST.E.64 [R12.64], R60 ;  /* 0x0000003c0c00c985 */ /* 0x0007e2000c101b16 */
[C---:B----4-:R-:W-:Y:S02]  /*126b0*/  IADD3 R11, R0.reuse, 0x78, RZ ;  /* 0x00000078000b7810 */ /* 0x050fe40007ffe0ff */
[----:B------:R-:W-:Y:S02]  /*126c0*/  IADD3 R10, R0, 0x80, RZ ;  /* 0x00000080000a7810 */ /* 0x000fe40007ffe0ff */
[----:B------:R-:W-:-:S02]  /*126d0*/  ISETP.GE.AND P3, PT, R11, c[0x0][0x3c8], PT ;  /* 0x0000f2000b007a0c */ /* 0x000fc40003f66270 */
[----:B------:R-:W-:-:S03]  /*126e0*/  ISETP.GE.AND P2, PT, R10, c[0x0][0x3c8], PT ;  /* 0x0000f2000a007a0c */ /* 0x000fc60003f46270 */
[----:B------:R-:W-:-:S08]  /*126f0*/  @!P5 LEA.HI R4, R4, R4, RZ, 0x1 ;  /* 0x000000040404d211 */ /* 0x000fd000078f08ff */
[----:B------:R-:W-:Y:S02]  /*12700*/  @!P3 LEA.HI R11, R11, R11, RZ, 0x1 ;  /* 0x0000000b0b0bb211 */ /* 0x000fe400078f08ff */
[----:B------:R-:W-:Y:S02]  /*12710*/  @!P2 LEA.HI R10, R10, R10, RZ, 0x1 ;  /* 0x0000000a0a0aa211 */ /* 0x000fe400078f08ff */
[----:B------:R-:W-:Y:S02]  /*12720*/  @!P3 LOP3.LUT R11, R11, 0xfffffffe, RZ, 0xc0, !PT ;  /* 0xfffffffe0b0bb812 */ /* 0x000fe400078ec0ff */
[----:B------:R-:W-:-:S03]  /*12730*/  @!P2 LOP3.LUT R10, R10, 0xfffffffe, RZ, 0xc0, !PT ;  /* 0xfffffffe0a0aa812 */ /* 0x000fc600078ec0ff */
[--C-:B-1----:R-:W-:Y:S01]  /*12740*/  @!P3 IMAD.WIDE R14, R11, 0x4, R8.reuse ;  /* 0x000000040b0eb825 */ /* 0x102fe200078e0208 */
[----:B---3--:R-:W-:Y:S02]  /*12750*/  @!P1 LOP3.LUT R12, R6, 0xfffffffe, RZ, 0xc0, !PT ;  /* 0xfffffffe060c9812 */ /* 0x008fe400078ec0ff */
[----:B------:R-:W-:Y:S01]  /*12760*/  IADD3 R6, R0, 0xa0, RZ ;  /* 0x000000a000067810 */ /* 0x000fe20007ffe0ff */
[--C-:B------:R-:W-:Y:S01]  /*12770*/  @!P2 IMAD.WIDE R10, R10, 0x4, R8.reuse ;  /* 0x000000040a0aa825 */ /* 0x100fe200078e0208 */
[----:B------:R-:W-:Y:S02]  /*12780*/  @!P3 ST.E.64 [R14.64], R64 ;  /* 0x000000400e00b985 */ /* 0x000fe4000c101b16 */
[----:B------:R-:W-:Y:S01]  /*12790*/  ISETP.GE.AND P6, PT, R6, c[0x0][0x3c8], PT ;  /* 0x0000f20006007a0c */ /* 0x000fe20003fc6270 */
[----:B------:R-:W-:Y:S01]  /*127a0*/  @!P1 IMAD.WIDE R12, R12, 0x4, R8 ;  /* 0x000000040c0c9825 */ /* 0x000fe200078e0208 */
[----:B------:R1:W-:Y:S01]  /*127b0*/  @!P2 ST.E.64 [R10.64], R68 ;  /* 0x000000440a00a985 */ /* 0x0003e2000c101b16 */
[----:B------:R-:W-:-:S03]  /*127c0*/  ISETP.GE.AND P2, PT, R3, c[0x0][0x3c8], PT ;  /* 0x0000f20003007a0c */ /* 0x000fc60003f46270 */
[----:B------:R3:W-:Y:S04]  /*127d0*/  @!P1 ST.E.64 [R12.64], R72 ;  /* 0x000000480c009985 */ /* 0x0007e8000c101b16 */
[----:B------:R4:W-:Y:S03]  /*127e0*/  @!P0 ST.E.64 [R16.64], R76 ;  /* 0x0000004c10008985 */ /* 0x0009e6000c101b16 */
[----:B------:R-:W-:-:S03]  /*127f0*/  @!P6 LEA.HI R6, R6, R6, RZ, 0x1 ;  /* 0x000000060606e211 */ /* 0x000fc600078f08ff */
[----:B------:R-:W-:Y:S02]  /*12800*/  @!P2 LEA.HI R3, R3, R3, RZ, 0x1 ;  /* 0x000000030303a211 */ /* 0x000fe400078f08ff */
[----:B------:R-:W-:Y:S02]  /*12810*/  @!P6 LOP3.LUT R6, R6, 0xfffffffe, RZ, 0xc0, !PT ;  /* 0xfffffffe0606e812 */ /* 0x000fe400078ec0ff */
[----:B------:R-:W-:Y:S02]  /*12820*/  @!P2 LOP3.LUT R3, R3, 0xfffffffe, RZ, 0xc0, !PT ;  /* 0xfffffffe0303a812 */ /* 0x000fe400078ec0ff */
[C---:B-1----:R-:W-:Y:S02]  /*12830*/  IADD3 R11, R0.reuse, 0xa8, RZ ;  /* 0x000000a8000b7810 */ /* 0x042fe40007ffe0ff */
[----:B------:R-:W-:Y:S02]  /*12840*/  IADD3 R10, R0, 0xb0, RZ ;  /* 0x000000b0000a7810 */ /* 0x000fe40007ffe0ff */
[----:B------:R-:W-:-:S02]  /*12850*/  ISETP.GE.AND P4, PT, R11, c[0x0][0x3c8], PT ;  /* 0x0000f2000b007a0c */ /* 0x000fc40003f86270 */
[----:B------:R-:W-:Y:S02]  /*12860*/  ISETP.GE.AND P3, PT, R10, c[0x0][0x3c8], PT ;  /* 0x0000f2000a007a0c */ /* 0x000fe40003f66270 */
[----:B---3--:R-:W-:Y:S01]  /*12870*/  @!P5 LOP3.LUT R13, R4, 0xfffffffe, RZ, 0xc0, !PT ;  /* 0xfffffffe040dd812 */ /* 0x008fe200078ec0ff */
[--C-:B----4-:R-:W-:Y:S01]  /*12880*/  @!P2 IMAD.WIDE R16, R3, 0x4, R8.reuse ;  /* 0x000000040310a825 */ /* 0x110fe200078e0208 */
[C---:B------:R-:W-:Y:S02]  /*12890*/  IADD3 R12, R0.reuse, 0xc0, RZ ;  /* 0x000000c0000c7810 */ /* 0x040fe40007ffe0ff */
[----:B------:R-:W-:Y:S01]  /*128a0*/  IADD3 R4, R0, 0xc8, RZ ;  /* 0x000000c800047810 */ /* 0x000fe20007ffe0ff */
[----:B------:R-:W-:Y:S01]  /*128b0*/  @!P5 IMAD.WIDE R14, R13, 0x4, R8 ;  /* 0x000000040d0ed825 */ /* 0x000fe200078e0208 */
[----:B------:R-:W-:Y:S02]  /*128c0*/  ISETP.GE.AND P1, PT, R12, c[0x0][0x3c8], PT ;  /* 0x0000f2000c007a0c */ /* 0x000fe40003f26270 */
[----:B------:R-:W-:-:S02]  /*128d0*/  ISETP.GE.AND P0, PT, R4, c[0x0][0x3c8], PT ;  /* 0x0000f20004007a0c */ /* 0x000fc40003f06270 */
[----:B------:R-:W-:Y:S01]  /*128e0*/  @!P4 LEA.HI R11, R11, R11, RZ, 0x1 ;  /* 0x0000000b0b0bc211 */ /* 0x000fe200078f08ff */
[----:B------:R1:W-:Y:S01]  /*128f0*/  @!P5 ST.E.64 [R14.64], R80 ;  /* 0x000000500e00d985 */ /* 0x0003e2000c101b16 */
[----:B------:R-:W-:Y:S02]  /*12900*/  @!P3 LEA.HI R10, R10, R10, RZ, 0x1 ;  /* 0x0000000a0a0ab211 */ /* 0x000fe400078f08ff */
[----:B------:R-:W-:Y:S02]  /*12910*/  @!P4 LOP3.LUT R11, R11, 0xfffffffe, RZ, 0xc0, !PT ;  /* 0xfffffffe0b0bc812 */ /* 0x000fe400078ec0ff */
[----:B------:R-:W-:Y:S02]  /*12920*/  @!P3 LOP3.LUT R10, R10, 0xfffffffe, RZ, 0xc0, !PT ;  /* 0xfffffffe0a0ab812 */ /* 0x000fe400078ec0ff */
[----:B------:R-:W-:Y:S02]  /*12930*/  IADD3 R3, R0, 0xd0, RZ ;  /* 0x000000d000037810 */ /* 0x000fe40007ffe0ff */
[----:B------:R-:W-:-:S02]  /*12940*/  @!P1 LEA.HI R12, R12, R12, RZ, 0x1 ;  /* 0x0000000c0c0c9211 */ /* 0x000fc400078f08ff */
[----:B------:R-:W-:Y:S02]  /*12950*/  @!P0 LEA.HI R4, R4, R4, RZ, 0x1 ;  /* 0x0000000404048211 */ /* 0x000fe400078f08ff */
[----:B------:R-:W-:Y:S02]  /*12960*/  @!P1 LOP3.LUT R12, R12, 0xfffffffe, RZ, 0xc0, !PT ;  /* 0xfffffffe0c0c9812 */ /* 0x000fe400078ec0ff */
[----:B------:R-:W-:Y:S02]  /*12970*/  @!P0 LOP3.LUT R4, R4, 0xfffffffe, RZ, 0xc0, !PT ;  /* 0xfffffffe04048812 */ /* 0x000fe400078ec0ff */
[----:B------:R-:W-:Y:S01]  /*12980*/  ISETP.GE.AND P5, PT, R3, c[0x0][0x3c8], PT ;  /* 0x0000f20003007a0c */ /* 0x000fe20003fa6270 */
[----:B------:R-:W-:-:S04]  /*12990*/  @!P1 IMAD.WIDE R12, R12, 0x4, R8 ;  /* 0x000000040c0c9825 */ /* 0x000fc800078e0208 */
[----:B-1----:R-:W-:Y:S01]  /*129a0*/  @!P6 IMAD.WIDE R14, R6, 0x4, R8 ;  /* 0x00000004060ee825 */ /* 0x002fe200078e0208 */
[----:B------:R-:W-:-:S07]  /*129b0*/  IADD3 R6, R0, 0xf8, RZ ;  /* 0x000000f800067810 */ /* 0x000fce0007ffe0ff */
[----:B------:R-:W-:Y:S01]  /*129c0*/  @!P5 LEA.HI R3, R3, R3, RZ, 0x1 ;  /* 0x000000030303d211 */ /* 0x000fe200078f08ff */
[----:B------:R1:W-:Y:S03]  /*129d0*/  @!P6 ST.E.64 [R14.64], R84 ;  /* 0x000000540e00e985 */ /* 0x0003e6000c101b16 */
[----:B------:R-:W-:Y:S01]  /*129e0*/  @!P5 LOP3.LUT R3, R3, 0xfffffffe, RZ, 0xc0, !PT ;  /* 0xfffffffe0303d812 */ /* 0x000fe200078ec0ff */
[----:B-1----:R-:W-:-:S04]  /*129f0*/  @!P4 IMAD.WIDE R14, R11, 0x4, R8 ;  /* 0x000000040b0ec825 */ /* 0x002fc800078e0208 */
[--C-:B------:R-:W-:Y:S01]  /*12a00*/  @!P3 IMAD.WIDE R10, R10, 0x4, R8.reuse ;  /* 0x000000040a0ab825 */ /* 0x100fe200078e0208 */
[----:B------:R1:W-:Y:S04]  /*12a10*/  @!P4 ST.E.64 [R14.64], R88 ;  /* 0x000000580e00c985 */ /* 0x0003e8000c101b16 */
[----:B------:R3:W-:Y:S04]  /*12a20*/  @!P3 ST.E.64 [R10.64], R92 ;  /* 0x0000005c0a00b985 */ /* 0x0007e8000c101b16 */
[----:B------:R-:W-:Y:S04]  /*12a30*/  @!P2 ST.E.64 [R16.64], R96 ;  /* 0x000000601000a985 */ /* 0x000fe8000c101b16 */
[----:B------:R4:W-:Y:S01]  /*12a40*/  @!P1 ST.E.64 [R12.64], R100 ;  /* 0x000000640c009985 */ /* 0x0009e2000c101b16 */
[----:B-1----:R-:W-:-:S04]  /*12a50*/  @!P5 IMAD.WIDE R14, R3, 0x4, R8 ;  /* 0x00000004030ed825 */ /* 0x002fc800078e0208 */
[----:B---3--:R-:W-:Y:S01]  /*12a60*/  @!P0 IMAD.WIDE R10, R4, 0x4, R8 ;  /* 0x00000004040a8825 */ /* 0x008fe200078e0208 */
[----:B------:R-:W-:-:S04]  /*12a70*/  IADD3 R4, R0, 0xd8, RZ ;  /* 0x000000d800047810 */ /* 0x000fc80007ffe0ff */
[----:B------:R1:W-:Y:S01]  /*12a80*/  @!P0 ST.E.64 [R10.64], R104 ;  /* 0x000000680a008985 */ /* 0x0003e2000c101b16 */
[----:B------:R-:W-:Y:S02]  /*12a90*/  ISETP.GE.AND P4, PT, R4, c[0x0][0x3c8], PT ;  /* 0x0000f20004007a0c */ /* 0x000fe40003f86270 */
[----:B----4-:R-:W-:Y:S01]  /*12aa0*/  IADD3 R12, R0, 0xe0, RZ ;  /* 0x000000e0000c7810 */ /* 0x010fe20007ffe0ff */
[----:B------:R3:W-:Y:S01]  /*12ab0*/  @!P5 ST.E.64 [R14.64], R108 ;  /* 0x0000006c0e00d985 */ /* 0x0007e2000c101b16 */
[----:B------:R-:W-:Y:S02]  /*12ac0*/  ISETP.GE.AND P0, PT, R6, c[0x0][0x3c8], PT ;  /* 0x0000f20006007a0c */ /* 0x000fe40003f06270 */
[----:B------:R-:W-:-:S07]  /*12ad0*/  ISETP.GE.AND P3, PT, R12, c[0x0][0x3c8], PT ;  /* 0x0000f2000c007a0c */ /* 0x000fce0003f66270 */
[----:B------:R-:W-:-:S04]  /*12ae0*/  @!P4 LEA.HI R4, R4, R4, RZ, 0x1 ;  /* 0x000000040404c211 */ /* 0x000fc800078f08ff */
[----:B------:R-:W-:Y:S02]  /*12af0*/  @!P0 LEA.HI R6, R6, R6, RZ, 0x1 ;  /* 0x0000000606068211 */ /* 0x000fe400078f08ff */
[----:B------:R-:W-:Y:S02]  /*12b00*/  @!P3 LEA.HI R12, R12, R12, RZ, 0x1 ;  /* 0x0000000c0c0cb211 */ /* 0x000fe400078f08ff */
[----:B------:R-:W-:Y:S02]  /*12b10*/  @!P4 LOP3.LUT R4, R4, 0xfffffffe, RZ, 0xc0, !PT ;  /* 0xfffffffe0404c812 */ /* 0x000fe400078ec0ff */
[----:B------:R-:W-:Y:S02]  /*12b20*/  @!P3 LOP3.LUT R12, R12, 0xfffffffe, RZ, 0xc0, !PT ;  /* 0xfffffffe0c0cb812 */ /* 0x000fe400078ec0ff */
[----:B------:R-:W-:Y:S01]  /*12b30*/  @!P0 LOP3.LUT R6, R6, 0xfffffffe, RZ, 0xc0, !PT ;  /* 0xfffffffe06068812 */ /* 0x000fe200078ec0ff */
[----:B------:R-:W-:Y:S01]  /*12b40*/  @!P4 IMAD.WIDE R16, R4, 0x4, R8 ;  /* 0x000000040410c825 */ /* 0x000fe200078e0208 */
[----:B-1----:R-:W-:-:S02]  /*12b50*/  IADD3 R11, R0, 0xe8, RZ ;  /* 0x000000e8000b7810 */ /* 0x002fc40007ffe0ff */
[----:B------:R-:W-:Y:S01]  /*12b60*/  IADD3 R10, R0, 0xf0, RZ ;  /* 0x000000f0000a7810 */ /* 0x000fe20007ffe0ff */
[----:B------:R-:W-:Y:S01]  /*12b70*/  @!P3 IMAD.WIDE R12, R12, 0x4, R8 ;  /* 0x000000040c0cb825 */ /* 0x000fe200078e0208 */
[----:B------:R-:W-:Y:S01]  /*12b80*/  ISETP.GE.AND P2, PT, R11, c[0x0][0x3c8], PT ;  /* 0x0000f2000b007a0c */ /* 0x000fe20003f46270 */
[----:B------:R3:W-:Y:S01]  /*12b90*/  @!P4 ST.E.64 [R16.64], R112 ;  /* 0x000000701000c985 */ /* 0x0007e2000c101b16 */
[----:B------:R-:W-:-:S03]  /*12ba0*/  ISETP.GE.AND P1, PT, R10, c[0x0][0x3c8], PT ;  /* 0x0000f2000a007a0c */ /* 0x000fc60003f26270 */
[----:B------:R3:W-:Y:S08]  /*12bb0*/  @!P3 ST.E.64 [R12.64], R116 ;  /* 0x000000740c00b985 */ /* 0x0007f0000c101b16 */
[----:B------:R-:W-:Y:S02]  /*12bc0*/  @!P2 LEA.HI R11, R11, R11, RZ, 0x1 ;  /* 0x0000000b0b0ba211 */ /* 0x000fe400078f08ff */
[----:B------:R-:W-:-:S02]  /*12bd0*/  @!P1 LEA.HI R10, R10, R10, RZ, 0x1 ;  /* 0x0000000a0a0a9211 */ /* 0x000fc400078f08ff */
[----:B------:R-:W-:Y:S02]  /*12be0*/  @!P2 LOP3.LUT R11, R11, 0xfffffffe, RZ, 0xc0, !PT ;  /* 0xfffffffe0b0ba812 */ /* 0x000fe400078ec0ff */
[----:B------:R-:W-:-:S03]  /*12bf0*/  @!P1 LOP3.LUT R10, R10, 0xfffffffe, RZ, 0xc0, !PT ;  /* 0xfffffffe0a0a9812 */ /* 0x000fc600078ec0ff */
[----:B------:R-:W-:-:S04]  /*12c00*/  @!P2 IMAD.WIDE R18, R11, 0x4, R8 ;  /* 0x000000040b12a825 */ /* 0x000fc800078e0208 */
[--C-:B------:R-:W-:Y:S01]  /*12c10*/  @!P1 IMAD.WIDE R10, R10, 0x4, R8.reuse ;  /* 0x000000040a0a9825 */ /* 0x100fe200078e0208 */
[----:B------:R3:W-:Y:S03]  /*12c20*/  @!P2 ST.E.64 [R18.64], R120 ;  /* 0x000000781200a985 */ /* 0x0007e6000c101b16 */
[----:B------:R-:W-:Y:S01]  /*12c30*/  @!P0 IMAD.WIDE R8, R6, 0x4, R8 ;  /* 0x0000000406088825 */ /* 0x000fe200078e0208 */
[----:B------:R3:W-:Y:S04]  /*12c40*/  @!P1 ST.E.64 [R10.64], R124 ;  /* 0x0000007c0a009985 */ /* 0x0007e8000c101b16 */
[----:B------:R3:W-:Y:S02]  /*12c50*/  @!P0 ST.E.64 [R8.64], R128 ;  /* 0x0000008008008985 */ /* 0x0007e4000c101b16 */
.L_x_444:
[----:B------:R-:W-:Y:S05]  /*12c60*/  BSYNC B0 ;  /* 0x0000000000007941 */ /* 0x000fea0003800000 */
.L_x_443:
[----:B------:R-:W-:Y:S01]  /*12c70*/  ISETP.NE.AND P0, PT, R5, RZ, PT ;  /* 0x000000ff0500720c */ /* 0x000fe20003f05270 */
[----:B-1----:R-:W1:Y:S04]  /*12c80*/  SHFL.IDX PT, R7, R7, 0x1, 0x1c1f ;  /* 0x003c1f0007077f89 */ /* 0x002e6800000e0000 */
[----:B------:R4:W3:Y:S08]  /*12c90*/  SHFL.IDX PT, R6, R2, 0x1, 0x1c1f ;  /* 0x003c1f0002067f89 */ /* 0x0008f000000e0000 */
[----:B------:R-:W-:Y:S05]  /*12ca0*/  @P0 EXIT ;  /* 0x000000000000094d */ /* 0x000fea0003800000 */
[C---:B------:R-:W-:Y:S02]  /*12cb0*/  IADD3 R5, R0.reuse, 0x8, RZ ;  /* 0x0000000800057810 */ /* 0x040fe40007ffe0ff */
[----:B------:R-:W-:-:S02]  /*12cc0*/  IADD3 R4, R0, 0x10, RZ ;  /* 0x0000001000047810 */ /* 0x000fc40007ffe0ff */
[----:B------:R-:W-:Y:S02]  /*12cd0*/  ISETP.GE.AND P1, PT, R5, c[0x0][0x3c8], PT ;  /* 0x0000f20005007a0c */ /* 0x000fe40003f26270 */
[----:B------:R-:W-:Y:S02]  /*12ce0*/  ISETP.GE.AND P0, PT, R4, c[0x0][0x3c8], PT ;  /* 0x0000f20004007a0c */ /* 0x000fe40003f06270 */
[C---:B------:R-:W-:Y:S02]  /*12cf0*/  ISETP.GE.AND P2, PT, R0.reuse, c[0x0][0x3c8], PT ;  /* 0x0000f20000007a0c */ /* 0x040fe40003f46270 */
[C---:B------:R-:W-:Y:S02]  /*12d00*/  IADD3 R3, R0.reuse, 0x18, RZ ;  /* 0x0000001800037810 */ /* 0x040fe40007ffe0ff */
[----:B----4-:R-:W-:Y:S02]  /*12d10*/  IADD3 R2, R0, 0x20, RZ ;  /* 0x0000002000027810 */ /* 0x010fe40007ffe0ff */
[----:B------:R-:W-:-:S02]  /*12d20*/  ISETP.GE.AND P6, PT, R3, c[0x0][0x3c8], PT ;  /* 0x0000f20003007a0c */ /* 0x000fc40003fc6270 */
[----:B------:R-:W-:Y:S02]  /*12d30*/  ISETP.GE.AND P5, PT, R2, c[0x0][0x3c8], PT ;  /* 0x0000f20002007a0c */ /* 0x000fe40003fa6270 */
[----:B------:R-:W-:Y:S02]  /*12d40*/  @!P1 LEA.HI R5, R5, R5, RZ, 0x1 ;  /* 0x0000000505059211 */ /* 0x000fe400078f08ff */
[----:B------:R-:W-:Y:S01]  /*12d50*/  @!P0 LEA.HI R4, R4, R4, RZ, 0x1 ;  /* 0x0000000404048211 */ /* 0x000fe200078f08ff */
[--C-:B-1-3--:R-:W-:Y:S01]  /*12d60*/  @!P2 IMAD.WIDE R8, R0, 0x4, R6.reuse ;  /* 0x000000040008a825 */ /* 0x10afe200078e0206 */
[----:B------:R-:W-:Y:S02]  /*12d70*/  @!P1 LOP3.LUT R5, R5, 0xfffffffe, RZ, 0xc0, !PT ;  /* 0xfffffffe05059812 */ /* 0x000fe400078ec0ff */
[----:B------:R-:W-:Y:S02]  /*12d80*/  @!P0 LOP3.LUT R4, R4, 0xfffffffe, RZ, 0xc0, !PT ;  /* 0xfffffffe04048812 */ /* 0x000fe400078ec0ff */
[----:B------:R1:W-:Y:S01]  /*12d90*/  @!P2 ST.E.64 [R8.64], R134 ;  /* 0x000000860800a985 */ /* 0x0003e2000c101b16 */
[----:B------:R-:W-:Y:S01]  /*12da0*/  @!P1 IMAD.WIDE R10, R5, 0x4, R6 ;  /* 0x00000004050a9825 */ /* 0x000fe200078e0206 */
[----:B------:R-:W-:-:S02]  /*12db0*/  @!P6 LEA.HI R3, R3, R3, RZ, 0x1 ;  /* 0x000000030303e211 */ /* 0x000fc400078f08ff */
[----:B------:R-:W-:Y:S01]  /*12dc0*/  @!P5 LEA.HI R2, R2, R2, RZ, 0x1 ;  /* 0x000000020202d211 */ /* 0x000fe200078f08ff */
[--C-:B------:R-:W-:Y:S01]  /*12dd0*/  @!P0 IMAD.WIDE R4, R4, 0x4, R6.reuse ;  /* 0x0000000404048825 */ /* 0x100fe200078e0206 */
[----:B------:R3:W-:Y:S01]  /*12de0*/  @!P1 ST.E.64 [R10.64], R138 ;  /* 0x0000008a0a009985 */ /* 0x0007e2000c101b16 */
[----:B------:R-:W-:Y:S02]  /*12df0*/  @!P6 LOP3.LUT R3, R3, 0xfffffffe, RZ, 0xc0, !PT ;  /* 0xfffffffe0303e812 */ /* 0x000fe400078ec0ff */
[----:B------:R-:W-:Y:S01]  /*12e00*/  @!P5 LOP3.LUT R2, R2, 0xfffffffe, RZ, 0xc0, !PT ;  /* 0xfffffffe0202d812 */ /* 0x000fe200078ec0ff */
[----:B------:R4:W-:Y:S02]  /*12e10*/  @!P0 ST.E.64 [R4.64], R142 ;  /* 0x0000008e04008985 */ /* 0x0009e4000c101b16 */
[----:B------:R-:W-:Y:S01]  /*12e20*/  @!P6 IMAD.WIDE R12, R3, 0x4, R6 ;  /* 0x00000004030ce825 */ /* 0x000fe200078e0206 */
[----:B------:R-:W-:-:S03]  /*12e30*/  IADD3 R3, R0, 0x50, RZ ;  /* 0x0000005000037810 */ /* 0x000fc60007ffe0ff */
[----:B------:R-:W-:Y:S01]  /*12e40*/  @!P5 IMAD.WIDE R14, R2, 0x4, R6 ;  /* 0x00000004020ed825 */ /* 0x000fe200078e0206 */
[----:B------:R5:W-:Y:S01]  /*12e50*/  @!P6 ST.E.64 [R12.64], R146 ;  /* 0x000000920c00e985 */ /* 0x000be2000c101b16 */
[----:B------:R-:W-:Y:S02]  /*12e60*/  IADD3 R2, R0, 0x58, RZ ;  /* 0x0000005800027810 */ /* 0x000fe40007ffe0ff */
[----:B------:R-:W-:Y:S01]  /*12e70*/  ISETP.GE.AND P6, PT, R3, c[0x0][0x3c8], PT ;  /* 0x0000f20003007a0c */ /* 0x000fe20003fc6270 */
[----:B------:R2:W-:Y:S01]  /*12e80*/  @!P5 ST.E.64 [R14.64], R150 ;  /* 0x000000960e00d985 */ /* 0x0005e2000c101b16 */
[----:B------:R-:W-:Y:S02]  /*12e90*/  ISETP.GE.AND P5, PT, R2, c[0x0][0x3c8], PT ;  /* 0x0000f20002007a0c */ /* 0x000fe40003fa6270 */
[C---:B-1----:R-:W-:Y:S02]  /*12ea0*/  IADD3 R9, R0.reuse, 0x30, RZ ;  /* 0x0000003000097810 */ /* 0x042fe40007ffe0ff */
[----:B------:R-:W-:-:S02]  /*12eb0*/  IADD3 R8, R0, 0x38, RZ ;  /* 0x0000003800087810 */ /* 0x000fc40007ffe0ff */
[----:B------:R-:W-:Y:S02]  /*12ec0*/  ISETP.GE.AND P3, PT, R9, c[0x0][0x3c8], PT ;  /* 0x0000f20009007a0c */ /* 0x000fe40003f66270 */
[----:B---3--:R-:W-:Y:S02]  /*12ed0*/  IADD3 R10, R0, 0x28, RZ ;  /* 0x00000028000a7810 */ /* 0x008fe40007ffe0ff */
[----:B------:R-:W-:Y:S02]  /*12ee0*/  ISETP.GE.AND P2, PT, R8, c[0x0][0x3c8], PT ;  /* 0x0000f20008007a0c */ /* 0x000fe40003f46270 */
[C---:B----4-:R-:W-:Y:S02]  /*12ef0*/  IADD3 R5, R0.reuse, 0x40, RZ ;  /* 0x0000004000057810 */ /* 0x050fe40007ffe0ff */
[----:B------:R-:W-:Y:S02]  /*12f00*/  IADD3 R4, R0, 0x48, RZ ;  /* 0x0000004800047810 */ /* 0x000fe40007ffe0ff */
[----:B------:R-:W-:-:S02]  /*12f10*/  ISETP.GE.AND P4, PT, R10, c[0x0][0x3c8], PT ;  /* 0x0000f2000a007a0c */ /* 0x000fc40003f86270 */
[----:B------:R-:W-:Y:S02]  /*12f20*/  ISETP.GE.AND P1, PT, R5, c[0x0][0x3c8], PT ;  /* 0x0000f20005007a0c */ /* 0x000fe40003f26270 */
[----:B------:R-:W-:Y:S02]  /*12f30*/  ISETP.GE.AND P0, PT, R4, c[0x0][0x3c8], PT ;  /* 0x0000f20004007a0c */ /* 0x000fe40003f06270 */
[----:B------:R-:W-:Y:S02]  /*12f40*/  @!P3 LEA.HI R9, R9, R9, RZ, 0x1 ;  /* 0x000000090909b211 */ /* 0x000fe400078f08ff */
[----:B------:R-:W-:Y:S02]  /*12f50*/  @!P2 LEA.HI R8, R8, R8, RZ, 0x1 ;  /* 0x000000080808a211 */ /* 0x000fe400078f08ff */
[----:B------:R-:W-:Y:S02]  /*12f60*/  @!P3 LOP3.LUT R9, R9, 0xfffffffe, RZ, 0xc0, !PT ;  /* 0xfffffffe0909b812 */ /* 0x000fe400078ec0ff */
[----:B------:R-:W-:-:S02]  /*12f70*/  @!P2 LOP3.LUT R8, R8, 0xfffffffe, RZ, 0xc0, !PT ;  /* 0xfffffffe0808a812 */ /* 0x000fc400078ec0ff */
[----:B------:R-:W-:Y:S01]  /*12f80*/  @!P4 LEA.HI R10, R10, R10, RZ, 0x1 ;  /* 0x0000000a0a0ac211 */ /* 0x000fe200078f08ff */
[--C-:B-----5:R-:W-:Y:S01]  /*12f90*/  @!P3 IMAD.WIDE R12, R9, 0x4, R6.reuse ;  /* 0x00000004090cb825 */ /* 0x120fe200078e0206 */
[----:B------:R-:W-:Y:S02]  /*12fa0*/  @!P1 LEA.HI R5, R5, R5, RZ, 0x1 ;  /* 0x0000000505059211 */ /* 0x000fe400078f08ff */
[----:B------:R-:W-:Y:S01]  /*12fb0*/  @!P0 LEA.HI R4, R4, R4, RZ, 0x1 ;  /* 0x0000000404048211 */ /* 0x000fe200078f08ff */
[--C-:B------:R-:W-:Y:S01]  /*12fc0*/  @!P2 IMAD.WIDE R8, R8, 0x4, R6.reuse ;  /* 0x000000040808a825 */ /* 0x100fe200078e0206 */
[----:B------:R-:W-:Y:S02]  /*12fd0*/  @!P4 LOP3.LUT R10, R10, 0xfffffffe, RZ, 0xc0, !PT ;  /* 0xfffffffe0a0ac812 */ /* 0x000fe400078ec0ff */
[----:B------:R-:W-:Y:S02]  /*12fe0*/  @!P1 LOP3.LUT R5, R5, 0xfffffffe, RZ, 0xc0, !PT ;  /* 0xfffffffe05059812 */ /* 0x000fe400078ec0ff */
[----:B------:R-:W-:Y:S01]  /*12ff0*/  @!P0 LOP3.LUT R4, R4, 0xfffffffe, RZ, 0xc0, !PT ;  /* 0xfffffffe04048812 */ /* 0x000fe200078ec0ff */
[----:B------:R-:W-:Y:S01]  /*13000*/  @!P4 IMAD.WIDE R10, R10, 0x4, R6 ;  /* 0x000000040a0ac825 */ /* 0x000fe200078e0206 */
[----:B------:R-:W-:-:S02]  /*13010*/  @!P6 LEA.HI R3, R3, R3, RZ, 0x1 ;  /* 0x000000030303e211 */ /* 0x000fc400078f08ff */
[----:B------:R-:W-:Y:S01]  /*13020*/  @!P5 LEA.HI R2, R2, R2, RZ, 0x1 ;  /* 0x000000020202d211 */ /* 0x000fe200078f08ff */
[--C-:B--2---:R-:W-:Y:S01]  /*13030*/  @!P1 IMAD.WIDE R14, R5, 0x4, R6.reuse ;  /* 0x00000004050e9825 */ /* 0x104fe200078e0206 */
[----:B------:R1:W-:Y:S01]  /*13040*/  @!P4 ST.E.64 [R10.64], R154 ;  /* 0x0000009a0a00c985 */ /* 0x0003e2000c101b16 */
[----:B------:R-:W-:Y:S02]  /*13050*/  @!P6 LOP3.LUT R3, R3, 0xfffffffe, RZ, 0xc0, !PT ;  /* 0xfffffffe0303e812 */ /* 0x000fe400078ec0ff */
[----:B------:R-:W-:Y:S01]  /*13060*/  @!P0 IMAD.WIDE R4, R4, 0x4, R6 ;  /* 0x0000000404048825 */ /* 0x000fe200078e0206 */
[----:B------:R2:W-:Y:S01]  /*13070*/  @!P3 ST.E.64 [R12.64], R30 ;  /* 0x0000001e0c00b985 */ /* 0x0005e2000c101b16 */
[----:B------:R-:W-:-:S03]  /*13080*/  @!P5 LOP3.LUT R2, R2, 0xfffffffe, RZ, 0xc0, !PT ;  /* 0xfffffffe0202d812 */ /* 0x000fc600078ec0ff */
[----:B------:R3:W-:Y:S04]  /*13090*/  @!P2 ST.E.64 [R8.64], R34 ;  /* 0x000000220800a985 */ /* 0x0007e8000c101b16 */
[----:B------:R4:W-:Y:S04]  /*130a0*/  @!P1 ST.E.64 [R14.64], R38 ;  /* 0x000000260e009985 */ /* 0x0009e8000c101b16 */
[----:B------:R5:W-:Y:S01]  /*130b0*/  @!P0 ST.E.64 [R4.64], R42 ;  /* 0x0000002a04008985 */ /* 0x000be2000c101b16 */
[----:B-1----:R-:W-:-:S04]  /*130c0*/  IADD3 R10, R0, 0x60, RZ ;  /* 0x00000060000a7810 */ /* 0x002fc80007ffe0ff */
[----:B------:R-:W-:Y:S01]  /*130d0*/  ISETP.GE.AND P4, PT, R10, c[0x0][0x3c8], PT ;  /* 0x0000f2000a007a0c */ /* 0x000fe20003f86270 */
[--C-:B--2---:R-:W-:Y:S01]  /*130e0*/  @!P6 IMAD.WIDE R12, R3, 0x4, R6.reuse ;  /* 0x00000004030ce825 */ /* 0x104fe200078e0206 */
[C---:B------:R-:W-:Y:S02]  /*130f0*/  IADD3 R3, R0.reuse, 0x88, RZ ;  /* 0x0000008800037810 */ /* 0x040fe40007ffe0ff */
[C---:B---3--:R-:W-:Y:S02]  /*13100*/  IADD3 R9, R0.reuse, 0x68, RZ ;  /* 0x0000006800097810 */ /* 0x048fe40007ffe0ff */
[----:B------:R-:W-:Y:S01]  /*13110*/  IADD3 R8, R0, 0x70, RZ ;  /* 0x0000007000087810 */ /* 0x000fe20007ffe0ff */
[----:B------:R1:W-:Y:S01]  /*13120*/  @!P6 ST.E.64 [R12.64], R46 ;  /* 0x0000002e0c00e985 */ /* 0x0003e2000c101b16 */
[----:B------:R-:W-:Y:S01]  /*13130*/  ISETP.GE.AND P3, PT, R9, c[0x0][0x3c8], PT ;  /* 0x0000f20009007a0c */ /* 0x000fe20003f66270 */
[----:B----4-:R-:W-:Y:S01]  /*13140*/  @!P5 IMAD.WIDE R14, R2, 0x4, R6 ;  /* 0x00000004020ed825 */ /* 0x010fe200078e0206 */
[----:B------:R-:W-:-:S02]  /*13150*/  ISETP.GE.AND P2, PT, R8, c[0x0][0x3c8], PT ;  /* 0x0000f20008007a0c */ /* 0x000fc40003f46270 */
[C---:B-----5:R-:W-:Y:S02]  /*13160*/  IADD3 R5, R0.reuse, 0x78, RZ ;  /* 0x0000007800057810 */ /* 0x060fe40007ffe0ff */
[----:B------:R-:W-:Y:S01]  /*13170*/  IADD3 R4, R0, 0x80, RZ ;  /* 0x0000008000047810 */ /* 0x000fe20007ffe0ff */
[----:B------:R2:W-:Y:S01]  /*13180*/  @!P5 ST.E.64 [R14.64], R50 ;  /* 0x000000320e00d985 */ /* 0x0005e2000c101b16 */
[----:B------:R-:W-:Y:S02]  /*13190*/  ISETP.GE.AND P1, PT, R5, c[0x0][0x3c8], PT ;  /* 0x0000f20005007a0c */ /* 0x000fe40003f26270 */
[----:B------:R-:W-:Y:S02]  /*131a0*/  ISETP.GE.AND P0, PT, R4, c[0x0][0x3c8], PT ;  /* 0x0000f20004007a0c */ /* 0x000fe40003f06270 */
[----:B------:R-:W-:Y:S02]  /*131b0*/  @!P4 LEA.HI R10, R10, R10, RZ, 0x1 ;  /* 0x0000000a0a0ac211 */ /* 0x000fe400078f08ff */
[----:B------:R-:W-:-:S02]  /*131c0*/  @!P3 LEA.HI R9, R9, R9, RZ, 0x1 ;  /* 0x000000090909b211 */ /* 0x000fc400078f08ff */
[----:B------:R-:W-:Y:S02]  /*131d0*/  @!P2 LEA.HI R8, R8, R8, RZ, 0x1 ;  /* 0x000000080808a211 */ /* 0x000fe400078f08ff */
[----:B------:R-:W-:Y:S02]  /*131e0*/  @!P4 LOP3.LUT R10, R10, 0xfffffffe, RZ, 0xc0, !PT ;  /* 0xfffffffe0a0ac812 */ /* 0x000fe400078ec0ff */
[----:B------:R-:W-:Y:S02]  /*131f0*/  @!P3 LOP3.LUT R9, R9, 0xfffffffe, RZ, 0xc0, !PT ;  /* 0xfffffffe0909b812 */ /* 0x000fe400078ec0ff */
[----:B------:R-:W-:Y:S01]  /*13200*/  @!P1 LEA.HI R5, R5, R5, RZ, 0x1 ;  /* 0x0000000505059211 */ /* 0x000fe200078f08ff */
[----:B------:R-:W-:Y:S01]  /*13210*/  @!P4 IMAD.WIDE R10, R10, 0x4, R6 ;  /* 0x000000040a0ac825 */ /* 0x000fe200078e0206 */
[----:B------:R-:W-:Y:S02]  /*13220*/  @!P0 LEA.HI R4, R4, R4, RZ, 0x1 ;  /* 0x0000000404048211 */ /* 0x000fe400078f08ff */
[----:B------:R-:W-:-:S02]  /*13230*/  @!P2 LOP3.LUT R8, R8, 0xfffffffe, RZ, 0xc0, !PT ;  /* 0xfffffffe0808a812 */ /* 0x000fc400078ec0ff */
[----:B------:R-:W-:Y:S01]  /*13240*/  @!P1 LOP3.LUT R5, R5, 0xfffffffe, RZ, 0xc0, !PT ;  /* 0xfffffffe05059812 */ /* 0x000fe200078ec0ff */
[--C-:B-1----:R-:W-:Y:S01]  /*13250*/  @!P3 IMAD.WIDE R12, R9, 0x4, R6.reuse ;  /* 0x00000004090cb825 */ /* 0x102fe200078e0206 */
[----:B------:R-:W-:Y:S01]  /*13260*/  @!P0 LOP3.LUT R4, R4, 0xfffffffe, RZ, 0xc0, !PT ;  /* 0xfffffffe04048812 */ /* 0x000fe200078ec0ff */
[----:B------:R1:W-:Y:S01]  /*13270*/  @!P4 ST.E.64 [R10.64], R54 ;  /* 0x000000360a00c985 */ /* 0x0003e2000c101b16 */
[----:B------:R-:W-:Y:S01]  /*13280*/  IADD3 R2, R0, 0x90, RZ ;  /* 0x0000009000027810 */ /* 0x000fe20007ffe0ff */
[--C-:B------:R-:W-:Y:S01]  /*13290*/  @!P2 IMAD.WIDE R8, R8, 0x4, R6.reuse ;  /* 0x000000040808a825 */ /* 0x100fe200078e0206 */
[----:B------:R-:W-:Y:S01]  /*132a0*/  ISETP.GE.AND P6, PT, R3, c[0x0][0x3c8], PT ;  /* 0x0000f20003007a0c */ /* 0x000fe20003fc6270 */
[----:B------:R3:W-:Y:S01]  /*132b0*/  @!P3 ST.E.64 [R12.64], R58 ;  /* 0x0000003a0c00b985 */ /* 0x0007e2000c101b16 */
[----:B------:R-:W-:Y:S01]  /*132c0*/  ISETP.GE.AND P5, PT, R2, c[0x0][0x3c8], PT ;  /* 0x0000f20002007a0c */ /* 0x000fe20003fa6270 */
[--C-:B--2---:R-:W-:Y:S02]  /*132d0*/  @!P1 IMAD.WIDE R14, R5, 0x4, R6.reuse ;  /* 0x00000004050e9825 */ /* 0x104fe400078e0206 */
[----:B------:R2:W-:Y:S02]  /*132e0*/  @!P2 ST.E.64 [R8.64], R62 ;  /* 0x0000003e0800a985 */ /* 0x0005e4000c101b16 */
[----:B------:R-:W-:-:S02]  /*132f0*/  @!P0 IMAD.WIDE R4, R4, 0x4, R6 ;  /* 0x0000000404048825 */ /* 0x000fc400078e0206 */
[----:B------:R4:W-:Y:S04]  /*13300*/  @!P1 ST.E.64 [R14.64], R66 ;  /* 0x000000420e009985 */ /* 0x0009e8000c101b16 */
[----:B------:R5:W-:Y:S01]  /*13310*/  @!P0 ST.E.64 [R4.64], R70 ;  /* 0x0000004604008985 */ /* 0x000be2000c101b16 */
[----:B------:R-:W-:Y:S02]  /*13320*/  @!P6 LEA.HI R3, R3, R3, RZ, 0x1 ;  /* 0x000000030303e211 */ /* 0x000fe400078f08ff */
[----:B------:R-:W-:Y:S02]  /*13330*/  @!P5 LEA.HI R2, R2, R2, RZ, 0x1 ;  /* 0x000000020202d211 */ /* 0x000fe400078f08ff */
[----:B------:R-:W-:Y:S02]  /*13340*/  @!P6 LOP3.LUT R3, R3, 0xfffffffe, RZ, 0xc0, !PT ;  /* 0xfffffffe0303e812 */ /* 0x000fe400078ec0ff */
[----:B------:R-:W-:-:S02]  /*13350*/  @!P5 LOP3.LUT R2, R2, 0xfffffffe, RZ, 0xc0, !PT ;  /* 0xfffffffe0202d812 */ /* 0x000fc400078ec0ff */
[----:B-1----:R-:W-:-:S04]  /*13360*/  IADD3 R10, R0, 0x98, RZ ;  /* 0x00000098000a7810 */ /* 0x002fc80007ffe0ff */
[----:B------:R-:W-:Y:S01]  /*13370*/  ISETP.GE.AND P4, PT, R10, c[0x0][0x3c8], PT ;  /* 0x0000f2000a007a0c */ /* 0x000fe20003f86270 */
[--C-:B---3--:R-:W-:Y:S01]  /*13380*/  @!P6 IMAD.WIDE R12, R3, 0x4, R6.reuse ;  /* 0x00000004030ce825 */ /* 0x108fe200078e0206 */
[C---:B------:R-:W-:Y:S02]  /*13390*/  IADD3 R3, R0.reuse, 0xc0, RZ ;  /* 0x000000c000037810 */ /* 0x040fe40007ffe0ff */
[C---:B--2---:R-:W-:Y:S02]  /*133a0*/  IADD3 R9, R0.reuse, 0xa0, RZ ;  /* 0x000000a000097810 */ /* 0x044fe40007ffe0ff */
        /* <DEDUP_REMOVED lines=31> */
[----:B------:R-:W-:Y:S04]  /*135a0*/  @!P1 ST.E.64 [R14.64], R94 ;  /* 0x0000005e0e009985 */ /* 0x000fe8000c101b16 */
[----:B------:R4:W-:Y:S01]  /*135b0*/  @!P0 ST.E.64 [R4.64], R98 ;  /* 0x0000006204008985 */ /* 0x0009e2000c101b16 */
[----:B------:R-:W-:Y:S02]  /*135c0*/  @!P6 LEA.HI R3, R3, R3, RZ, 0x1 ;  /* 0x000000030303e211 */ /* 0x000fe400078f08ff */
[----:B------:R-:W-:Y:S02]  /*135d0*/  @!P5 LEA.HI R2, R2, R2, RZ, 0x1 ;  /* 0x000000020202d211 */ /* 0x000fe400078f08ff */
[----:B------:R-:W-:Y:S02]  /*135e0*/  @!P6 LOP3.LUT R3, R3, 0xfffffffe, RZ, 0xc0, !PT ;  /* 0xfffffffe0303e812 */ /* 0x000fe400078ec0ff */
[----:B------:R-:W-:-:S02]  /*135f0*/  @!P5 LOP3.LUT R2, R2, 0xfffffffe, RZ, 0xc0, !PT ;  /* 0xfffffffe0202d812 */ /* 0x000fc400078ec0ff */
[----:B-1----:R-:W-:-:S04]  /*13600*/  IADD3 R10, R0, 0xd0, RZ ;  /* 0x000000d0000a7810 */ /* 0x002fc80007ffe0ff */
[----:B------:R-:W-:Y:S01]  /*13610*/  ISETP.GE.AND P4, PT, R10, c[0x0][0x3c8], PT ;  /* 0x0000f2000a007a0c */ /* 0x000fe20003f86270 */
[----:B---3--:R-:W-:Y:S01]  /*13620*/  @!P6 IMAD.WIDE R12, R3, 0x4, R6 ;  /* 0x00000004030ce825 */ /* 0x008fe200078e0206 */
[----:B--2---:R-:W-:-:S03]  /*13630*/  IADD3 R9, R0, 0xd8, RZ ;  /* 0x000000d800097810 */ /* 0x004fc60007ffe0ff */
[----:B------:R-:W-:Y:S01]  /*13640*/  @!P5 IMAD.WIDE R2, R2, 0x4, R6 ;  /* 0x000000040202d825 */ /* 0x000fe200078e0206 */
[----:B------:R-:W-:Y:S01]  /*13650*/  IADD3 R8, R0, 0xe0, RZ ;  /* 0x000000e000087810 */ /* 0x000fe20007ffe0ff */
[----:B------:R-:W-:Y:S01]  /*13660*/  @!P6 ST.E.64 [R12.64], R102 ;  /* 0x000000660c00e985 */ /* 0x000fe2000c101b16 */
[----:B------:R-:W-:Y:S02]  /*13670*/  ISETP.GE.AND P3, PT, R9, c[0x0][0x3c8], PT ;  /* 0x0000f20009007a0c */ /* 0x000fe40003f66270 */
[----:B------:R-:W-:Y:S01]  /*13680*/  ISETP.GE.AND P2, PT, R8, c[0x0][0x3c8], PT ;  /* 0x0000f20008007a0c */ /* 0x000fe20003f46270 */
[----:B------:R1:W-:Y:S01]  /*13690*/  @!P5 ST.E.64 [R2.64], R106 ;  /* 0x0000006a0200d985 */ /* 0x0003e2000c101b16 */
[C---:B----4-:R-:W-:Y:S02]  /*136a0*/  IADD3 R5, R0.reuse, 0xe8, RZ ;  /* 0x000000e800057810 */ /* 0x050fe40007ffe0ff */
[----:B------:R-:W-:Y:S02]  /*136b0*/  IADD3 R4, R0, 0xf0, RZ ;  /* 0x000000f000047810 */ /* 0x000fe40007ffe0ff */
[----:B------:R-:W-:-:S02]  /*136c0*/  ISETP.GE.AND P1, PT, R5, c[0x0][0x3c8], PT ;  /* 0x0000f20005007a0c */ /* 0x000fc40003f26270 */
[----:B------:R-:W-:Y:S02]  /*136d0*/  ISETP.GE.AND P0, PT, R4, c[0x0][0x3c8], PT ;  /* 0x0000f20004007a0c */ /* 0x000fe40003f06270 */
[----:B------:R-:W-:Y:S02]  /*136e0*/  @!P4 LEA.HI R10, R10, R10, RZ, 0x1 ;  /* 0x0000000a0a0ac211 */ /* 0x000fe400078f08ff */
[----:B------:R-:W-:Y:S02]  /*136f0*/  @!P3 LEA.HI R9, R9, R9, RZ, 0x1 ;  /* 0x000000090909b211 */ /* 0x000fe400078f08ff */
[----:B------:R-:W-:Y:S02]  /*13700*/  @!P2 LEA.HI R8, R8, R8, RZ, 0x1 ;  /* 0x000000080808a211 */ /* 0x000fe400078f08ff */
[----:B------:R-:W-:Y:S02]  /*13710*/  @!P4 LOP3.LUT R10, R10, 0xfffffffe, RZ, 0xc0, !PT ;  /* 0xfffffffe0a0ac812 */ /* 0x000fe400078ec0ff */
[----:B------:R-:W-:-:S02]  /*13720*/  @!P3 LOP3.LUT R9, R9, 0xfffffffe, RZ, 0xc0, !PT ;  /* 0xfffffffe0909b812 */ /* 0x000fc400078ec0ff */
[----:B------:R-:W-:Y:S01]  /*13730*/  @!P1 LEA.HI R5, R5, R5, RZ, 0x1 ;  /* 0x0000000505059211 */ /* 0x000fe200078f08ff */
[--C-:B------:R-:W-:Y:S01]  /*13740*/  @!P4 IMAD.WIDE R10, R10, 0x4, R6.reuse ;  /* 0x000000040a0ac825 */ /* 0x100fe200078e0206 */
[----:B------:R-:W-:Y:S02]  /*13750*/  @!P0 LEA.HI R4, R4, R4, RZ, 0x1 ;  /* 0x0000000404048211 */ /* 0x000fe400078f08ff */
[----:B------:R-:W-:Y:S02]  /*13760*/  @!P2 LOP3.LUT R8, R8, 0xfffffffe, RZ, 0xc0, !PT ;  /* 0xfffffffe0808a812 */ /* 0x000fe400078ec0ff */
[----:B------:R-:W-:Y:S01]  /*13770*/  @!P1 LOP3.LUT R5, R5, 0xfffffffe, RZ, 0xc0, !PT ;  /* 0xfffffffe05059812 */ /* 0x000fe200078ec0ff */
[----:B------:R2:W-:Y:S01]  /*13780*/  @!P4 ST.E.64 [R10.64], R110 ;  /* 0x0000006e0a00c985 */ /* 0x0005e2000c101b16 */
[----:B------:R-:W-:Y:S01]  /*13790*/  @!P0 LOP3.LUT R4, R4, 0xfffffffe, RZ, 0xc0, !PT ;  /* 0xfffffffe04048812 */ /* 0x000fe200078ec0ff */
[----:B-1----:R-:W-:Y:S01]  /*137a0*/  @!P3 IMAD.WIDE R2, R9, 0x4, R6 ;  /* 0x000000040902b825 */ /* 0x002fe200078e0206 */
[----:B------:R-:W-:-:S03]  /*137b0*/  IADD3 R0, R0, 0xf8, RZ ;  /* 0x000000f800007810 */ /* 0x000fc60007ffe0ff */
        /* <DEDUP_REMOVED lines=14> */
.L_x_442:
[----:B------:R-:W3:Y:S02]  /*138a0*/  S2R R3, SR_TID.X ;  /* 0x0000000000037919 */ /* 0x000ee40000002100 */
[----:B---3--:R-:W-:-:S13]  /*138b0*/  ISETP.GT.AND P0, PT, R3, 0x7f, PT ;  /* 0x0000007f0300780c */ /* 0x008fda0003f04270 */
[----:B------:R-:W-:Y:S05]  /*138c0*/  @P0 EXIT ;  /* 0x000000000000094d */ /* 0x000fea0003800000 */
[----:B------:R-:W3:Y:S01]  /*138d0*/  S2R R7, SR_CTAID.X ;  /* 0x0000000000077919 */ /* 0x000ee20000002500 */
[----:B------:R-:W-:-:S05]  /*138e0*/  MOV R0, c[0x0][0x4e8] ;  /* 0x00013a0000007a02 */ /* 0x000fca0000000f00 */
[----:B-1----:R-:W-:Y:S01]  /*138f0*/  IMAD R2, R0, c[0x0][0x388], RZ ;  /* 0x0000e20000027a24 */ /* 0x002fe200078e02ff */
[----:B---3--:R-:W-:-:S04]  /*13900*/  LEA R7, R7, R3, 0x7 ;  /* 0x0000000307077211 */ /* 0x008fc800078e38ff */
[----:B------:R-:W-:-:S13]  /*13910*/  ISETP.GE.AND P0, PT, R7, R2, PT ;  /* 0x000000020700720c */ /* 0x000fda0003f06270 */
[----:B------:R-:W-:Y:S05]  /*13920*/  @P0 EXIT ;  /* 0x000000000000094d */ /* 0x000fea0003800000 */
[----:B------:R-:W1:Y:S01]  /*13930*/  S2R R4, SR_CTAID.Z ;  /* 0x0000000000047919 */ /* 0x000e620000002700 */
[----:B------:R-:W-:Y:S01]  /*13940*/  USHF.R.S32.HI UR6, URZ, 0x1f, UR11 ;  /* 0x0000001f3f067899 */ /* 0x000fe2000801140b */
[----:B------:R-:W-:Y:S01]  /*13950*/  ISETP.NE.AND P0, PT, R0, 0x1, PT ;  /* 0x000000010000780c */ /* 0x000fe20003f05270 */
[----:B------:R-:W-:Y:S01]  /*13960*/  ULDC.64 UR4, c[0x0][0x4d0] ;  /* 0x0001340000047ab9 */ /* 0x000fe20000000a00 */
[----:B------:R-:W3:Y:S01]  /*13970*/  S2R R3, SR_CTAID.Y ;  /* 0x0000000000037919 */ /* 0x000ee20000002600 */
        /* <DEDUP_REMOVED lines=14> */
[----:B---3--:R-:W-:Y:S02]  /*13a60*/  IMAD R2, R2, c[0x0][0x550], R3 ;  /* 0x0001540002027a24 */ /* 0x008fe400078e0203 */
[----:B------:R-:W-:Y:S01]  /*13a70*/  IMAD R0, R4, c[0x0][0x4dc], R0 ;  /* 0x0001370004007a24 */ /* 0x000fe200078e0200 */
[----:B------:R-:W-:Y:S02]  /*13a80*/  IADD3 R4, -R6, RZ, RZ ;  /* 0x000000ff06047210 */ /* 0x000fe40007ffe1ff */
[----:B------:R-:W-:Y:S01]  /*13a90*/  SHF.R.S32.HI R3, RZ, 0x1f, R2 ;  /* 0x0000001fff037819 */ /* 0x000fe20000011402 */
[----:B------:R-:W-:Y:S01]  /*13aa0*/  IMAD.IADD R9, R0, 0x1, R9 ;  /* 0x0000000100097824 */ /* 0x000fe200078e0209 */
[----:B------:R-:W-:Y:S01]  /*13ab0*/  SHF.R.S32.HI R0, RZ, 0x1f, R6 ;  /* 0x0000001fff007819 */ /* 0x000fe20000011406 */
[----:B------:R-:W-:-:S02]  /*13ac0*/  IMAD R4, R4, c[0x0][0x4e8], R7 ;  /* 0x00013a0004047a24 */ /* 0x000fc400078e0207 */
[----:B------:R-:W-:Y:S02]  /*13ad0*/  IMAD R3, R3, c[0x0][0x4e0], RZ ;  /* 0x0001380003037a24 */ /* 0x000fe400078e02ff */
[----:B------:R-:W-:-:S04]  /*13ae0*/  IMAD.WIDE.U32 R8, R2, c[0x0][0x4e0], R8 ;  /* 0x0001380002087a25 */ /* 0x000fc800078e0008 */
[----:B------:R-:W-:Y:S01]  /*13af0*/  IMAD R3, R2, c[0x0][0x4e4], R3 ;  /* 0x0001390002037a24 */ /* 0x000fe200078e0203 */
[----:B------:R-:W-:Y:S02]  /*13b00*/  SHF.R.S32.HI R2, RZ, 0x1f, R4 ;  /* 0x0000001fff027819 */ /* 0x000fe40000011404 */
[----:B------:R-:W-:-:S03]  /*13b10*/  IADD3 R6, P0, R6, R8, RZ ;  /* 0x0000000806067210 */ /* 0x000fc60007f1e0ff */
[----:B------:R-:W-:Y:S01]  /*13b20*/  IMAD R2, R2, c[0x0][0x4c8], RZ ;  /* 0x0001320002027a24 */ /* 0x000fe200078e02ff */
[----:B------:R-:W-:Y:S02]  /*13b30*/  IADD3.X R7, R0, R9, R3, P0, !PT ;  /* 0x0000000900077210 */ /* 0x000fe400007fe403 */
[----:B------:R-:W-:Y:S01]  /*13b40*/  MOV R0, 0xff800000 ;  /* 0xff80000000007802 */ /* 0x000fe20000000f00 */
[C---:B------:R-:W-:Y:S02]  /*13b50*/  IMAD R2, R4.reuse, c[0x0][0x4cc], R2 ;  /* 0x0001330004027a24 */ /* 0x040fe400078e0202 */
[----:B------:R-:W-:-:S05]  /*13b60*/  IMAD.WIDE.U32 R6, R4, c[0x0][0x4c8], R6 ;  /* 0x0001320004067a25 */ /* 0x000fca00078e0006 */
[----:B------:R-:W-:Y:S02]  /*13b70*/  IADD3 R2, R7, R2, RZ ;  /* 0x0000000207027210 */ /* 0x000fe40007ffe0ff */
[----:B------:R-:W-:-:S04]  /*13b80*/  LEA R4, P0, R6, c[0x0][0x4a8], 0x2 ;  /* 0x00012a0006047a11 */ /* 0x000fc800078010ff */
[----:B------:R-:W-:-:S05]  /*13b90*/  LEA.HI.X R5, R6, c[0x0][0x4ac], R2, 0x2, P0 ;  /* 0x00012b0006057a11 */ /* 0x000fca00000f1402 */
[----:B------:R-:W-:Y:S01]  /*13ba0*/  STG.E [R4.64], R0 ;  /* 0x0000000004007986 */ /* 0x000fe2000c101916 */
[----:B------:R-:W-:Y:S05]  /*13bb0*/  EXIT ;  /* 0x000000000000794d */ /* 0x000fea0003800000 */
.L_x_389:
[----:B------:R-:W-:Y:S01]  /*13bc0*/  IMAD.MOV.U32 R15, RZ, RZ, R11 ;  /* 0x000000ffff0f7224 */ /* 0x000fe200078e000b */
[----:B------:R-:W-:Y:S01]  /*13bd0*/  MOV R14, 0x1 ;  /* 0x00000001000e7802 */ /* 0x000fe20000000f00 */
[----:B---3--:R-:W-:Y:S01]  /*13be0*/  IMAD.MOV.U32 R13, RZ, RZ, 0x181f ;  /* 0x0000181fff0d7424 */ /* 0x008fe200078e00ff */
[----:B------:R-:W-:Y:S02]  /*13bf0*/  MOV R12, 0x13c10 ;  /* 0x00013c10000c7802 */ /* 0x000fe40000000f00 */
[----:B------:R-:W-:Y:S05]  /*13c00*/  CALL.REL.NOINC `($__internal_8_$__cuda_sm70_shflsync_idx_p) ;  /* 0x0000029000007944 */ /* 0x000fea0003c00000 */
[----:B------:R-:W-:Y:S01]  /*13c10*/  IMAD.MOV.U32 R11, RZ, RZ, R13 ;  /* 0x000000ffff0b7224 */ /* 0x000fe200078e000d */
[----:B------:R-:W-:Y:S01]  /*13c20*/  MOV R14, 0x1 ;  /* 0x00000001000e7802 */ /* 0x000fe20000000f00 */
[----:B------:R-:W-:Y:S01]  /*13c30*/  IMAD.MOV.U32 R15, RZ, RZ, R8 ;  /* 0x000000ffff0f7224 */ /* 0x000fe200078e0008 */
[----:B------:R-:W-:Y:S02]  /*13c40*/  MOV R13, 0x181f ;  /* 0x0000181f000d7802 */ /* 0x000fe40000000f00 */
[----:B------:R-:W-:Y:S02]  /*13c50*/  MOV R12, 0x13c70 ;  /* 0x00013c70000c7802 */ /* 0x000fe40000000f00 */
[----:B-1---5:R-:W-:Y:S05]  /*13c60*/  CALL.REL.NOINC `($__internal_8_$__cuda_sm70_shflsync_idx_p) ;  /* 0x0000023000007944 */ /* 0x022fea0003c00000 */
[----:B------:R-:W-:Y:S01]  /*13c70*/  MOV R8, R13 ;  /* 0x0000000d00087202 */ /* 0x000fe20000000f00 */
[----:B-1---5:R-:W-:Y:S05]  /*13c80*/  BRA `(.L_x_445) ;  /* 0xfffee93000007947 */ /* 0x022fea000383ffff */
.L_x_408:
[----:B--2---:R-:W-:Y:S01]  /*13c90*/  MOV R13, 0x181f ;  /* 0x0000181f000d7802 */ /* 0x004fe20000000f00 */
[----:B------:R-:W-:Y:S01]  /*13ca0*/  IMAD.MOV.U32 R14, RZ, RZ, 0x1 ;  /* 0x00000001ff0e7424 */ /* 0x000fe200078e00ff */
[----:B------:R-:W-:Y:S02]  /*13cb0*/  MOV R12, 0x13cd0 ;  /* 0x00013cd0000c7802 */ /* 0x000fe40000000f00 */
[----:B-1----:R-:W-:Y:S05]  /*13cc0*/  CALL.REL.NOINC `($__internal_8_$__cuda_sm70_shflsync_idx_p) ;  /* 0x000001d000007944 */ /* 0x002fea0003c00000 */
[----:B------:R-:W-:Y:S01]  /*13cd0*/  MOV R14, 0x1 ;  /* 0x00000001000e7802 */ /* 0x000fe20000000f00 */
[----:B------:R-:W-:Y:S01]  /*13ce0*/  IMAD.MOV.U32 R7, RZ, RZ, R13 ;  /* 0x000000ffff077224 */ /* 0x000fe200078e000d */
[----:B------:R-:W-:Y:S01]  /*13cf0*/  MOV R13, 0x181f ;  /* 0x0000181f000d7802 */ /* 0x000fe20000000f00 */
[----:B-----5:R-:W-:Y:S01]  /*13d00*/  IMAD.MOV.U32 R15, RZ, RZ, R0 ;  /* 0x000000ffff0f7224 */ /* 0x020fe200078e0000 */
[----:B------:R-:W-:Y:S02]  /*13d10*/  MOV R12, 0x13d30 ;  /* 0x00013d30000c7802 */ /* 0x000fe40000000f00 */
[----:B-1----:R-:W-:Y:S05]  /*13d20*/  CALL.REL.NOINC `($__internal_8_$__cuda_sm70_shflsync_idx_p) ;  /* 0x0000017000007944 */ /* 0x002fea0003c00000 */
[----:B-1---5:R-:W-:-:S05]  /*13d30*/  BRA `(.L_x_446) ;  /* 0xffff24b000007947 */ /* 0x022fca000383ffff */
.L_x_425:
[----:B--2---:R-:W-:Y:S01]  /*13d40*/  MOV R13, 0x181f ;  /* 0x0000181f000d7802 */ /* 0x004fe20000000f00 */
[----:B------:R-:W-:Y:S01]  /*13d50*/  IMAD.MOV.U32 R14, RZ, RZ, 0x1 ;  /* 0x00000001ff0e7424 */ /* 0x000fe200078e00ff */
[----:B------:R-:W-:Y:S02]  /*13d60*/  MOV R12, 0x13d80 ;  /* 0x00013d80000c7802 */ /* 0x000fe40000000f00 */
[----:B-1----:R-:W-:Y:S05]  /*13d70*/  CALL.REL.NOINC `($__internal_8_$__cuda_sm70_shflsync_idx_p) ;  /* 0x0000012000007944 */ /* 0x002fea0003c00000 */
[----:B------:R-:W-:Y:S01]  /*13d80*/  MOV R14, 0x1 ;  /* 0x00000001000e7802 */ /* 0x000fe20000000f00 */
[----:B------:R-:W-:Y:S01]  /*13d90*/  IMAD.MOV.U32 R21, RZ, RZ, R13 ;  /* 0x000000ffff157224 */ /* 0x000fe200078e000d */
[----:B------:R-:W-:Y:S01]  /*13da0*/  MOV R13, 0x181f ;  /* 0x0000181f000d7802 */ /* 0x000fe20000000f00 */
[----:B------:R-:W-:Y:S01]  /*13db0*/  IMAD.MOV.U32 R15, RZ, RZ, R20 ;  /* 0x000000ffff0f7224 */ /* 0x000fe200078e0014 */
[----:B------:R-:W-:Y:S02]  /*13dc0*/  MOV R12, 0x13de0 ;  /* 0x00013de0000c7802 */ /* 0x000fe40000000f00 */
[----:B-1---5:R-:W-:Y:S05]  /*13dd0*/  CALL.REL.NOINC `($__internal_8_$__cuda_sm70_shflsync_idx_p) ;  /* 0x000000c000007944 */ /* 0x022fea0003c00000 */
[----:B-1---5:R-:W-:-:S05]  /*13de0*/  BRA `(.L_x_447) ;  /* 0xffff65c000007947 */ /* 0x022fca000383ffff */
.L_x_431:
[----:B-1----:R-:W-:Y:S01]  /*13df0*/  MOV R13, 0x181f ;  /* 0x0000181f000d7802 */ /* 0x002fe20000000f00 */
[----:B------:R-:W-:Y:S01]  /*13e00*/  IMAD.MOV.U32 R14, RZ, RZ, 0x1 ;  /* 0x00000001ff0e7424 */ /* 0x000fe200078e00ff */
[----:B------:R-:W-:Y:S02]  /*13e10*/  MOV R12, 0x13e30 ;  /* 0x00013e30000c7802 */ /* 0x000fe40000000f00 */
[----:B------:R-:W-:Y:S05]  /*13e20*/  CALL.REL.NOINC `($__internal_8_$__cuda_sm70_shflsync_idx_p) ;  /* 0x0000007000007944 */ /* 0x000fea0003c00000 */
[----:B------:R-:W-:Y:S01]  /*13e30*/  MOV R14, 0x1 ;  /* 0x00000001000e7802 */ /* 0x000fe20000000f00 */
[----:B------:R-:W-:Y:S01]  /*13e40*/  IMAD.MOV.U32 R5, RZ, RZ, R13 ;  /* 0x000000ffff057224 */ /* 0x000fe200078e000d */
[----:B------:R-:W-:Y:S01]  /*13e50*/  MOV R13, 0x181f ;  /* 0x0000181f000d7802 */ /* 0x000fe20000000f00 */
[----:B------:R-:W-:Y:S01]  /*13e60*/  IMAD.MOV.U32 R15, RZ, RZ, R4 ;  /* 0x000000ffff0f7224 */ /* 0x000fe200078e0004 */
[----:B------:R-:W-:Y:S02]  /*13e70*/  MOV R12, 0x13e90 ;  /* 0x00013e90000c7802 */ /* 0x000fe40000000f00 */
[----:B-1---5:R-:W-:Y:S05]  /*13e80*/  CALL.REL.NOINC `($__internal_8_$__cuda_sm70_shflsync_idx_p) ;  /* 0x0000001000007944 */ /* 0x022fea0003c00000 */
[----:B-1---5:R-:W-:-:S05]  /*13e90*/  BRA `(.L_x_448) ;  /* 0xffff96f000007947 */ /* 0x022fca000383ffff */
        .weak           $__internal_8_$__cuda_sm70_shflsync_idx_p
        .type           $__internal_8_$__cuda_sm70_shflsync_idx_p,@function
        .size           $__internal_8_$__cuda_sm70_shflsync_idx_p,(.L_x_3239 - $__internal_8_$__cuda_sm70_shflsync_idx_p)
$__internal_8_$__cuda_sm70_shflsync_idx_p:
[----:B------:R1:W-:Y:S02]  /*13ea0*/  STL [R1+0x58], R0 ;  /* 0x0000580001007387 */ /* 0x0003e40000100800 */
[----:B-1----:R-:W-:-:S04]  /*13eb0*/  MOV R0, 0xffffffff ;  /* 0xffffffff00007802 */ /* 0x002fc80000000f00 */
[----:B------:R-:W-:Y:S04]  /*13ec0*/  WARPSYNC R0 ;  /* 0x0000000000007348 */ /* 0x000fe80003800000 */
[----:B------:R1:W2:Y:S04]  /*13ed0*/  SHFL.IDX PT, R13, R15, R14, R13 ;  /* 0x0000000e0f0d7389 */ /* 0x0002a800000e000d */
[----:B-1----:R1:W5:Y:S01]  /*13ee0*/  LDL.LU R0, [R1+0x58] ;  /* 0x0000580001007983 */ /* 0x0023620000300800 */
[----:B------:R-:W-:Y:S02]  /*13ef0*/  MOV R14, R12 ;  /* 0x0000000c000e7202 */ /* 0x000fe40000000f00 */
[----:B------:R-:W-:-:S04]  /*13f00*/  MOV R15, 0x0 ;  /* 0x00000000000f7802 */ /* 0x000fc80000000f00 */
[----:B--2---:R-:W-:Y:S05]  /*13f10*/  RET.REL.NODEC R14 `(_ZN7cutlass13device_kernelIN5flash19enable_sm80_to_sm89INS1_16FlashAttnFwdSm80INS1_25CollectiveMainloopFwdSm80ILi8ELi1ELb1EN4cute5tupleIJNS5_1CILi128EEENS7_ILi48EEENS7_ILi256EEEEEELi256ENS_10bfloat16_tEfNS_4arch4Sm80ELb0ELb1ELb1ELb0ELb1ELb0ELb1ELb1EEENS1_21CollectiveEpilogueFwdINS6_IJS8_SA_S9_EEENS6_IJNS7_ILi1EEESI_SI_EEESC_SE_Li256ELb0ELb1ELb1ELb0EEENS1_19SingleTileSchedulerILb0ELb1ELb1ELi128EEEEEEEEEvNT_6ParamsE) ;  /* 0xfffec0e00e007950 */ /* 0x004fea0003c3ffff */
.L_x_449:
        /* <DEDUP_REMOVED lines=14> */
.L_x_3239:


//--------------------- .text._ZN7cutlass13device_kernelIN5flash19enable_sm80_to_sm89INS1_16FlashAttnFwdSm80INS1_25CollectiveMainloopFwdSm80ILi8ELi1ELb1EN4cute5tupleIJNS5_1CILi128EEENS7_ILi48EEENS7_ILi256EEEEEELi256ENS_10bfloat16_tEfNS_4arch4Sm80ELb0ELb1ELb1ELb1ELb1ELb0ELb1ELb1EEENS1_21CollectiveEpilogueFwdINS6_IJS8_SA_S9_EEENS6_IJNS7_ILi1EEESI_SI_EEESC_SE_Li256ELb1ELb1ELb1ELb0EEENS1_36VarlenDynamicPersistentTileSchedulerILi128ELi48ELi256ELi256ELb1ELb1ELb0ELb1ELb0ELb1EEEEEEEEEvNT_6ParamsE --------------------------
	.section	.text._ZN7cutlass13device_kernelIN5flash19enable_sm80_to_sm89INS1_16FlashAttnFwdSm80INS1_25CollectiveMainloopFwdSm80ILi8ELi1ELb1EN4cute5tupleIJNS5_1CILi128EEENS7_ILi48EEENS7_ILi256EEEEEELi256ENS_10bfloat16_tEfNS_4arch4Sm80ELb0ELb1ELb1ELb1ELb1ELb0ELb1ELb1EEENS1_21CollectiveEpilogueFwdINS6_IJS8_SA_S9_EEENS6_IJNS7_ILi1EEESI_SI_EEESC_SE_Li256ELb1ELb1ELb1ELb0EEENS1_36VarlenDynamicPersistentTileSchedulerILi128ELi48ELi256ELi256ELb1ELb1ELb0ELb1ELb0ELb1EEEEEEEEEvNT_6ParamsE,"ax",@progbits
	.sectioninfo	@"SHI_REGISTERS=255"
	.align	128
.text._ZN7cutlass13device_kernelIN5flash19enable_sm80_to_sm89INS1_16FlashAttnFwdSm80INS1_25CollectiveMainloopFwdSm80ILi8ELi1ELb1EN4cute5tupleIJNS5_1CILi128EEENS7_ILi48EEENS7_ILi256EEEEEELi256ENS_10bfloat16_tEfNS_4arch4Sm80ELb0ELb1ELb1ELb1ELb1ELb0ELb1ELb1EEENS1_21CollectiveEpilogueFwdINS6_IJS8_SA_S9_EEENS6_IJNS7_ILi1EEESI_SI_EEESC_SE_Li256ELb1ELb1ELb1ELb0EEENS1_36VarlenDynamicPersistentTileSchedulerILi128ELi48ELi256ELi256ELb1ELb1ELb0ELb1ELb0ELb1EEEEEEEEEvNT_6ParamsE:
        .type           _ZN7cutlass13device_kernelIN5flash19enable_sm80_to_sm89INS1_16FlashAttnFwdSm80INS1_25CollectiveMainloopFwdSm80ILi8ELi1ELb1EN4cute5tupleIJNS5_1CILi128EEENS7_ILi48EEENS7_ILi256EEEEEELi256ENS_10bfloat16_tEfNS_4arch4Sm80ELb0ELb1ELb1ELb1ELb1ELb0ELb1ELb1EEENS1_21CollectiveEpilogueFwdINS6_IJS8_SA_S9_EEENS6_IJNS7_ILi1EEESI_SI_EEESC_SE_Li256ELb1ELb1ELb1ELb0EEENS1_36VarlenDynamicPersistentTileSchedulerILi128ELi48ELi256ELi256ELb1ELb1ELb0ELb1ELb0ELb1EEEEEEEEEvNT_6ParamsE,@function
        .size           _ZN7cutlass13device_kernelIN5flash19enable_sm80_to_sm89INS1_16FlashAttnFwdSm80INS1_25CollectiveMainloopFwdSm80ILi8ELi1ELb1EN4cute5tupleIJNS5_1CILi128EEENS7_ILi48EEENS7_ILi256EEEEEELi256ENS_10bfloat16_tEfNS_4arch4Sm80ELb0ELb1ELb1ELb1ELb1ELb0ELb1ELb1EEENS1_21CollectiveEpilogueFwdINS6_IJS8_SA_S9_EEENS6_IJNS7_ILi1EEESI_SI_EEESC_SE_Li256ELb1ELb1ELb1ELb0EEENS1_36VarlenDynamicPersistentTileSchedulerILi128ELi48ELi256ELi256ELb1ELb1ELb0ELb1ELb0ELb1EEEEEEEEEvNT_6ParamsE,(.L_x_3241 - _ZN7cutlass13device_kernelIN5flash19enable_sm80_to_sm89INS1_16FlashAttnFwdSm80INS1_25CollectiveMainloopFwdSm80ILi8ELi1ELb1EN4cute5tupleIJNS5_1CILi128EEENS7_ILi48EEENS7_ILi256EEEEEELi256ENS_10bfloat16_tEfNS_4arch4Sm80ELb0ELb1ELb1ELb1ELb1ELb0ELb1ELb1EEENS1_21CollectiveEpilogueFwdINS6_IJS8_SA_S9_EEENS6_IJNS7_ILi1EEESI_SI_EEESC_SE_Li256ELb1ELb1ELb1ELb0EEENS1_36VarlenDynamicPersistentTileSchedulerILi128ELi48ELi256ELi256ELb1ELb1ELb0ELb1ELb0ELb1EEEEEEEEEvNT_6ParamsE)
        .other          _ZN7cutlass13device_kernelIN5flash19enable_sm80_to_sm89INS1_16FlashAttnFwdSm80INS1_25CollectiveMainloopFwdSm80ILi8ELi1ELb1EN4cute5tupleIJNS5_1CILi128EEENS7_ILi48EEENS7_ILi256EEEEEELi256ENS_10bfloat16_tEfNS_4arch4Sm80ELb0ELb1ELb1ELb1ELb1ELb0ELb1ELb1EEENS1_21CollectiveEpilogueFwdINS6_IJS8_SA_S9_EEENS6_IJNS7_ILi1EEESI_SI_EEESC_SE_Li256ELb1ELb1ELb1ELb0EEENS1_36VarlenDynamicPersistentTileSchedulerILi128ELi48ELi256ELi256ELb1ELb1ELb0ELb1ELb0ELb1EEEEEEEEEvNT_6ParamsE,@"STO_CUDA_ENTRY STV_DEFAULT"
_ZN7cutlass13device_kernelIN5flash19enable_sm80_to_sm89INS1_16FlashAttnFwdSm80INS1_25CollectiveMainloopFwdSm80ILi8ELi1ELb1EN4cute5tupleIJNS5_1CILi128EEENS7_ILi48EEENS7_ILi256EEEEEELi256ENS_10bfloat16_tEfNS_4arch4Sm80ELb0ELb1ELb1ELb1ELb1ELb0ELb1ELb1EEENS1_21CollectiveEpilogueFwdINS6_IJS8_SA_S9_EEENS6_IJNS7_ILi1EEESI_SI_EEESC_SE_Li256ELb1ELb1ELb1ELb0EEENS1_36VarlenDynamicPersistentTileSchedulerILi128ELi48ELi256ELi256ELb1ELb1ELb0ELb1ELb0ELb1EEEEEEEEEvNT_6ParamsE:
        /* <DEDUP_REMOVED lines=15> */
[----:B------:R-:W-:-:S03]  /*00f0*/  CS2R R8, SRZ ;  /* 0x0000000000087805 */ /* 0x000fc6000001ff00 */
[----:B------:R-:W-:-:S04]  /*0100*/  ISETP.NE.AND P6, PT, R13, 0x1f, PT ;  /* 0x0000001f0d00780c */ /* 0x000fc80003fc5270 */
[----:B------:R-:W-:-:S13]  /*0110*/  ISETP.GE.OR P0, PT, R13, c[0x0][0x53c], !P6 ;  /* 0x00014f000d007a0c */ /* 0x000fda0007706670 */
[----:B-1----:R-:W-:Y:S02]  /*0120*/  @!P0 IMAD.MOV.U32 R4, RZ, RZ, 0x4 ;  /* 0x00000004ff048424 */ /* 0x002fe400078e00ff */
[----:B------:R-:W-:Y:S02]  /*0130*/  @!P0 IMAD.MOV.U32 R2, RZ, RZ, 0x4 ;  /* 0x00000004ff028424 */ /* 0x000fe400078e00ff */
[----:B------:R-:W-:-:S04]  /*0140*/  @!P0 IMAD.WIDE.U32 R4, R13, R4, c[0x0][0x580] ;  /* 0x000160000d048625 */ /* 0x000fc800078e0004 */
[C---:B------:R-:W-:Y:S01]  /*0150*/  @!P0 IMAD.WIDE.U32 R2, R13.reuse, R2, c[0x0][0x578] ;  /* 0x00015e000d028625 */ /* 0x040fe200078e0002 */
[----:B------:R-:W2:Y:S04]  /*0160*/  @!P0 LDG.E R9, [R4.64] ;  /* 0x0000000604098981 */ /* 0x000ea8000c1e1900 */
[----:B------:R-:W2:Y:S01]  /*0170*/  @!P0 LDG.E R8, [R2.64] ;  /* 0x0000000602088981 */ /* 0x000ea2000c1e1900 */
[C---:B------:R-:W-:Y:S01]  /*0180*/  ISETP.NE.AND P5, PT, R13.reuse, RZ, PT ;  /* 0x000000ff0d00720c */ /* 0x040fe20003fa5270 */
[----:B------:R-:W1:Y:S01]  /*0190*/  S2UR UR4, SR_CTAID.X ;  /* 0x00000000000479c3 */ /* 0x000e620000002500 */
[C---:B------:R-:W-:Y:S01]  /*01a0*/  ISETP.GE.U32.AND P4, PT, R13.reuse, 0x2, PT ;  /* 0x000000020d00780c */ /* 0x040fe20003f86070 */
[----:B------:R-:W-:Y:S01]  /*01b0*/  IMAD.MOV.U32 R7, RZ, RZ, RZ ;  /* 0x000000ffff077224 */ /* 0x000fe200078e00ff */
        /* <DEDUP_REMOVED lines=26> */
.L_x_455:
[----:B------:R-:W-:-:S04]  /*0360*/  IADD3 R0, R7, 0x1f, RZ ;  /* 0x0000001f07007810 */ /* 0x000fc80007ffe0ff */
[----:B------:R-:W-:-:S13]  /*0370*/  ISETP.GE.AND P0, PT, R0, c[0x0][0x53c], PT ;  /* 0x00014f0000007a0c */ /* 0x000fda0003f06270 */
[----:B------:R-:W-:Y:S05]  /*0380*/  @P0 BRA `(.L_x_452) ;  /* 0x00000c4000000947 */ /* 0x000fea0003800000 */
[----:B------:R-:W-:Y:S01]  /*0390*/  MOV R7, R0 ;  /* 0x0000000000077202 */ /* 0x000fe20000000f00 */
[----:B------:R-:W-:-:S03]  /*03a0*/  CS2R R8, SRZ ;  /* 0x0000000000087805 */ /* 0x000fc6000001ff00 */
[----:B------:R-:W-:-:S04]  /*03b0*/  IADD3 R0, R13, R7, RZ ;  /* 0x000000070d007210 */ /* 0x000fc80007ffe0ff */
[----:B------:R-:W-:-:S13]  /*03c0*/  ISETP.GE.OR P0, PT, R0, c[0x0][0x53c], !P6 ;  /* 0x00014f0000007a0c */ /* 0x000fda0007706670 */
[----:B------:R-:W-:Y:S02]  /*03d0*/  @!P0 MOV R2, 0x4 ;  /* 0x0000000400028802 */ /* 0x000fe40000000f00 */
[----:B------:R-:W-:-:S03]  /*03e0*/  @!P0 MOV R3, 0x4 ;  /* 0x0000000400038802 */ /* 0x000fc60000000f00 */
[----:B------:R-:W-:-:S04]  /*03f0*/  @!P0 IMAD.WIDE R4, R0, R2, c[0x0][0x580] ;  /* 0x0001600000048625 */ /* 0x000fc800078e0202 */
[----:B------:R-:W-:Y:S01]  /*0400*/  @!P0 IMAD.WIDE R2, R0, R3, c[0x0][0x578] ;  /* 0x00015e0000028625 */ /* 0x000fe200078e0203 */
[----:B------:R-:W2:Y:S04]  /*0410*/  @!P0 LDG.E R9, [R4.64] ;  /* 0x0000000604098981 */ /* 0x000ea8000c1e1900 */
[----:B------:R-:W2:Y:S02]  /*0420*/  @!P0 LDG.E R8, [R2.64] ;  /* 0x0000000602088981 */ /* 0x000ea4000c1e1900 */
[----:B--2---:R-:W-:Y:S01]  /*0430*/  IMAD R5, R9, R8, RZ ;  /* 0x0000000809057224 */ /* 0x004fe200078e02ff */
[----:B------:R-:W-:Y:S05]  /*0440*/  BRA.DIV ~URZ, `(.L_x_453) ;  /* 0x000198727f007947 */ /* 0x000fea000b800000 */
[----:B------:R1:W2:Y:S02]  /*0450*/  SHFL.UP PT, R0, R5, 0x1, RZ ;  /* 0x0420000005007989 */ /* 0x0002a400000e00ff */
.L_x_633:
        /* <DEDUP_REMOVED lines=16> */
.L_x_634:
[----:B--2---:R-:W-:-:S05]  /*0560*/  IMAD R0, R0, c[0x0][0x538], RZ ;  /* 0x00014e0000007a24 */ /* 0x004fca00078e02ff */
[----:B------:R-:W-:-:S04]  /*0570*/  IADD3 R6, R0, R6, RZ ;  /* 0x0000000600067210 */ /* 0x000fc80007ffe0ff */
[----:B------:R-:W-:-:S13]  /*0580*/  ISETP.GT.AND P0, PT, R6, UR4, PT ;  /* 0x0000000406007c0c */ /* 0x000fda000bf04270 */
[----:B-1----:R-:W-:Y:S05]  /*0590*/  @!P0 BRA `(.L_x_455) ;  /* 0xfffffdc000008947 */ /* 0x002fea000383ffff */
.L_x_451:
[----:B------:R-:W-:-:S05]  /*05a0*/  IADD3 R10, -R0, R6, RZ ;  /* 0x00000006000a7210 */ /* 0x000fca0007ffe1ff */
[----:B------:R-:W-:-:S05]  /*05b0*/  IMAD R0, R4, c[0x0][0x538], R10 ;  /* 0x00014e0004007a24 */ /* 0x000fca00078e020a */
[----:B------:R-:W-:Y:S01]  /*05c0*/  ISETP.GT.AND P0, PT, R0, UR4, PT ;  /* 0x0000000400007c0c */ /* 0x000fe2000bf04270 */
[----:B------:R-:W-:-:S12]  /*05d0*/  BRA.DIV ~URZ, `(.L_x_456) ;  /* 0x000199227f007947 */ /* 0x000fd8000b800000 */
[----:B------:R-:W-:-:S04]  /*05e0*/  VOTE.ANY R6, PT, !P0 ;  /* 0x0000000000067806 */ /* 0x000fc800040e0100 */
.L_x_635:
[----:B------:R-:W1:Y:S02]  /*05f0*/  POPC R0, R6 ;  /* 0x0000000600007309 */ /* 0x000e640000000000 */
[----:B-1----:R-:W-:-:S05]  /*0600*/  IADD3 R2, R0, R7, RZ ;  /* 0x0000000700027210 */ /* 0x002fca0007ffe0ff */
[----:B------:R1:W-:Y:S01]  /*0610*/  STL [R1+0xcc], R2 ;  /* 0x0000cc0201007387 */ /* 0x0003e20000100800 */
[----:B------:R-:W-:Y:S05]  /*0620*/  BRA.DIV ~URZ, `(.L_x_457) ;  /* 0x000199227f007947 */ /* 0x000fea000b800000 */
[----:B------:R2:W3:Y:S01]  /*0630*/  SHFL.IDX PT, R12, R9, R0, 0x1f ;  /* 0x00001f00090c7589 */ /* 0x0004e200000e0000 */
[----:B------:R-:W-:-:S03]  /*0640*/  MOV R5, RZ ;  /* 0x000000ff00057202 */ /* 0x000fc60000000f00 */
[----:B------:R2:W4:Y:S04]  /*0650*/  SHFL.IDX PT, R9, R8, R0, 0x1f ;  /* 0x00001f0008097589 */ /* 0x00052800000e0000 */
.L_x_636:
[----:B------:R-:W-:Y:S01]  /*0660*/  ISETP.NE.AND P0, PT, R6, RZ, PT ;  /* 0x000000ff0600720c */ /* 0x000fe20003f05270 */
[----:B------:R-:W-:-:S12]  /*0670*/  BSSY B0, `(.L_x_458) ;  /* 0x0000005000007945 */ /* 0x000fd80003800000 */
[----:B------:R-:W-:Y:S05]  /*0680*/  @!P0 BRA `(.L_x_459) ;  /* 0x0000003000008947 */ /* 0x000fea0003800000 */
[----:B--2---:R-:W-:Y:S01]  /*0690*/  IADD3 R0, R0, -0x1, RZ ;  /* 0xffffffff00007810 */ /* 0x004fe20007ffe0ff */
[----:B------:R-:W-:Y:S05]  /*06a0*/  BRA.DIV ~URZ, `(.L_x_460) ;  /* 0x000199c27f007947 */ /* 0x000fea000b800000 */
[----:B------:R2:W1:Y:S02]  /*06b0*/  SHFL.IDX PT, R5, R4, R0, 0x1f ;  /* 0x00001f0004057589 */ /* 0x00046400000e0000 */
.L_x_459:
[----:B------:R-:W-:Y:S05]  /*06c0*/  BSYNC B0 ;  /* 0x0000000000007941 */ /* 0x000fea0003800000 */
.L_x_458:
[----:B-12---:R-:W-:Y:S01]  /*06d0*/  IMAD R0, R5, c[0x0][0x538], R10 ;  /* 0x00014e0005007a24 */ /* 0x006fe200078e020a */
[----:B----4-:R-:W-:Y:S01]  /*06e0*/  ISETP.NE.AND P0, PT, R9, 0x1, PT ;  /* 0x000000010900780c */ /* 0x010fe20003f05270 */
[----:B------:R-:W-:Y:S03]  /*06f0*/  BSSY B0, `(.L_x_461) ;  /* 0x0000089000007945 */ /* 0x000fe60003800000 */
[----:B------:R1:W-:Y:S01]  /*0700*/  STL [R1+0xc0], R0 ;  /* 0x0000c00001007387 */ /* 0x0003e20000100800 */
[----:B------:R-:W-:-:S08]  /*0710*/  IADD3 R11, -R0, UR4, RZ ;  /* 0x00000004000b7c10 */ /* 0x000fd0000fffe1ff */
[----:B------:R-:W-:Y:S05]  /*0720*/  @!P0 BRA `(.L_x_462) ;  /* 0x000003f000008947 */ /* 0x000fea0003800000 */
[-C--:B-1-3--:R-:W-:Y:S02]  /*0730*/  IABS R0, R12.reuse ;  /* 0x0000000c00007213 */ /* 0x08afe40000000000 */
[----:B------:R-:W-:-:S03]  /*0740*/  IABS R6, R12 ;  /* 0x0000000c00067213 */ /* 0x000fc60000000000 */
[----:B------:R-:W-:Y:S01]  /*0750*/  IMAD.MOV.U32 R5, RZ, RZ, R0 ;  /* 0x000000ffff057224 */ /* 0x000fe200078e0000 */
[----:B------:R-:W-:-:S03]  /*0760*/  IABS R0, R9 ;  /* 0x0000000900007213 */ /* 0x000fc60000000000 */
[----:B------:R-:W1:Y:S02]  /*0770*/  I2F.RP R2, R5 ;  /* 0x0000000500027306 */ /* 0x000e640000209400 */
[----:B------:R-:W-:Y:S01]  /*0780*/  IMAD.MOV.U32 R8, RZ, RZ, R0 ;  /* 0x000000ffff087224 */ /* 0x000fe200078e0000 */
[----:B------:R-:W-:-:S05]  /*0790*/  IABS R0, R11 ;  /* 0x0000000b00007213 */ /* 0x000fca0000000000 */
[----:B------:R-:W-:Y:S08]  /*07a0*/  I2F.RP R7, R8 ;  /* 0x0000000800077306 */ /* 0x000ff00000209400 */
[----:B-1----:R-:W1:Y:S02]  /*07b0*/  MUFU.RCP R2, R2 ;  /* 0x0000000200027308 */ /* 0x002e640000001000 */
[----:B-1----:R-:W-:-:S06]  /*07c0*/  IADD3 R2, R2, 0xffffffe, RZ ;  /* 0x0ffffffe02027810 */ /* 0x002fcc0007ffe0ff */
[----:B------:R-:W1:Y:S02]  /*07d0*/  F2I.FTZ.U32.TRUNC.NTZ R3, R2 ;  /* 0x0000000200037305 */ /* 0x000e64000021f000 */
[----:B-1----:R-:W-:-:S04]  /*07e0*/  IMAD.MOV R2, RZ, RZ, -R3 ;  /* 0x000000ffff027224 */ /* 0x002fc800078e0a03 */
[----:B------:R-:W-:Y:S02]  /*07f0*/  IMAD R4, R2, R5, RZ ;  /* 0x0000000502047224 */ /* 0x000fe400078e02ff */
[----:B------:R-:W-:-:S04]  /*0800*/  IMAD.MOV.U32 R2, RZ, RZ, RZ ;  /* 0x000000ffff027224 */ /* 0x000fc800078e00ff */
[----:B------:R-:W-:Y:S01]  /*0810*/  IMAD.HI.U32 R2, R3, R4, R2 ;  /* 0x0000000403027227 */ /* 0x000fe200078e0002 */
[----:B------:R-:W-:-:S03]  /*0820*/  MOV R3, R0 ;  /* 0x0000000000037202 */ /* 0x000fc60000000f00 */
[----:B------:R-:W-:Y:S02]  /*0830*/  IMAD.MOV R0, RZ, RZ, -R6 ;  /* 0x000000ffff007224 */ /* 0x000fe400078e0a06 */
        /* <DEDUP_REMOVED lines=28> */
[----:B------:R-:W-:-:S03]  /*0a00*/  IMAD.MOV R5, RZ, RZ, -R4 ;  /* 0x000000ffff057224 */ /* 0x000fc600078e0a04 */
        /* <DEDUP_REMOVED lines=10> */
[----:B------:R-:W-:-:S04]  /*0ab0*/  IMAD.MOV R2, RZ, RZ, -R0 ;  /* 0x000000ffff027224 */ /* 0x000fc800078e0a00 */
[C---:B------:R-:W-:Y:S01]  /*0ac0*/  IMAD R3, R9.reuse, R2, R4 ;  /* 0x0000000209037224 */ /* 0x040fe200078e0204 */
[----:B------:R-:W-:Y:S01]  /*0ad0*/  LEA R2, R9, R0, 0x18 ;  /* 0x0000000009027211 */ /* 0x000fe200078ec0ff */
[----:B------:R-:W-:-:S04]  /*0ae0*/  IMAD R0, R12, R5, R11 ;  /* 0x000000050c007224 */ /* 0x000fc800078e020b */
[----:B------:R-:W-:-:S05]  /*0af0*/  IMAD R2, R3, 0x10000, R2 ;  /* 0x0001000003027824 */ /* 0x000fca00078e0202 */
[----:B------:R1:W-:Y:S01]  /*0b00*/  STL [R1+0xc8], R2 ;  /* 0x0000c80201007387 */ /* 0x0003e20000100800 */
[----:B------:R-:W-:Y:S05]  /*0b10*/  BRA `(.L_x_463) ;  /* 0x0000046000007947 */ /* 0x000fea0003800000 */
.L_x_462:
[----:B------:R-:W2:Y:S01]  /*0b20*/  LDL R3, [R1+0xcc] ;  /* 0x0000cc0001037983 */ /* 0x000ea20000100800 */
[----:B------:R-:W-:-:S04]  /*0b30*/  IMAD.MOV.U32 R2, RZ, RZ, 0x4 ;  /* 0x00000004ff027424 */ /* 0x000fc800078e00ff */
[----:B--2---:R-:W-:-:S05]  /*0b40*/  IMAD.WIDE R2, R3, R2, c[0x0][0x590] ;  /* 0x0001640003027625 */ /* 0x004fca00078e0202 */
[----:B------:R-:W2:Y:S02]  /*0b50*/  LDG.E R7, [R2.64] ;  /* 0x0000000602077981 */ /* 0x000ea4000c1e1900 */
[----:B--23--:R-:W-:-:S05]  /*0b60*/  IMAD R9, R7, R12, RZ ;  /* 0x0000000c07097224 */ /* 0x00cfca00078e02ff */
[-C--:B-1----:R-:W-:Y:S02]  /*0b70*/  IABS R0, R9.reuse ;  /* 0x0000000900007213 */ /* 0x082fe40000000000 */
[----:B------:R-:W-:-:S03]  /*0b80*/  IABS R8, R9 ;  /* 0x0000000900087213 */ /* 0x000fc60000000000 */
[----:B------:R-:W-:-:S04]  /*0b90*/  IMAD.MOV.U32 R6, RZ, RZ, R0 ;  /* 0x000000ffff067224 */ /* 0x000fc800078e0000 */
[----:B------:R-:W1:Y:S08]  /*0ba0*/  I2F.RP R2, R6 ;  /* 0x0000000600027306 */ /* 0x000e700000209400 */
[----:B-1----:R-:W1:Y:S02]  /*0bb0*/  MUFU.RCP R2, R2 ;  /* 0x0000000200027308 */ /* 0x002e640000001000 */
[----:B-1----:R-:W-:-:S06]  /*0bc0*/  IADD3 R2, R2, 0xffffffe, RZ ;  /* 0x0ffffffe02027810 */ /* 0x002fcc0007ffe0ff */
[----:B------:R-:W1:Y:S02]  /*0bd0*/  F2I.FTZ.U32.TRUNC.NTZ R3, R2 ;  /* 0x0000000200037305 */ /* 0x000e64000021f000 */
[----:B-1----:R-:W-:-:S04]  /*0be0*/  IMAD.MOV R0, RZ, RZ, -R3 ;  /* 0x000000ffff007224 */ /* 0x002fc800078e0a03 */
[----:B------:R-:W-:Y:S01]  /*0bf0*/  IMAD.MOV.U32 R2, RZ, RZ, R0 ;  /* 0x000000ffff027224 */ /* 0x000fe200078e0000 */
[----:B------:R-:W-:-:S03]  /*0c00*/  IABS R0, R11 ;  /* 0x0000000b00007213 */ /* 0x000fc60000000000 */
[----:B------:R-:W-:Y:S01]  /*0c10*/  IMAD R4, R2, R6, RZ ;  /* 0x0000000602047224 */ /* 0x000fe200078e02ff */
[----:B------:R-:W-:Y:S01]  /*0c20*/  MOV R5, R0 ;  /* 0x0000000000057202 */ /* 0x000fe20000000f00 */
[----:B------:R-:W-:-:S04]  /*0c30*/  IMAD.MOV.U32 R2, RZ, RZ, RZ ;  /* 0x000000ffff027224 */ /* 0x000fc800078e00ff */
[----:B------:R-:W-:-:S04]  /*0c40*/  IMAD.HI.U32 R0, R3, R4, R2 ;  /* 0x0000000403007227 */ /* 0x000fc800078e0002 */
[----:B------:R-:W-:Y:S02]  /*0c50*/  IMAD.MOV R2, RZ, RZ, -R8 ;  /* 0x000000ffff027224 */ /* 0x000fe400078e0a08 */
        /* <DEDUP_REMOVED lines=9> */
[----:B------:R-:W-:-:S04]  /*0cf0*/  @P2 IADD3 R0, R0, 0x1, RZ ;  /* 0x0000000100002810 */ /* 0x000fc80007ffe0ff */
[----:B------:R-:W-:-:S05]  /*0d00*/  MOV R4, R0 ;  /* 0x0000000000047202 */ /* 0x000fca0000000f00 */
[----:B------:R-:W-:Y:S01]  /*0d10*/  @!P1 IMAD.MOV R4, RZ, RZ, -R4 ;  /* 0x000000ffff049224 */ /* 0x000fe200078e0a04 */
[----:B------:R-:W-:-:S05]  /*0d20*/  @!P0 LOP3.LUT R4, RZ, R9, RZ, 0x33, !PT ;  /* 0x00000009ff048212 */ /* 0x000fca00078e33ff */
[----:B------:R-:W-:-:S05]  /*0d30*/  IMAD R10, R7, R4, RZ ;  /* 0x00000004070a7224 */ /* 0x000fca00078e02ff */
[----:B------:R-:W-:-:S04]  /*0d40*/  IADD3 R0, -R10, c[0x0][0x538], RZ ;  /* 0x00014e000a007a10 */ /* 0x000fc80007ffe1ff */
[----:B------:R-:W-:-:S04]  /*0d50*/  IMNMX R6, R7, R0, PT ;  /* 0x0000000007067217 */ /* 0x000fc80003800200 */
[----:B------:R-:W-:-:S05]  /*0d60*/  IABS R0, R6 ;  /* 0x0000000600007213 */ /* 0x000fca0000000000 */
[----:B------:R-:W-:-:S04]  /*0d70*/  IMAD.MOV.U32 R5, RZ, RZ, R0 ;  /* 0x000000ffff057224 */ /* 0x000fc800078e0000 */
[----:B------:R-:W1:Y:S08]  /*0d80*/  I2F.RP R2, R5 ;  /* 0x0000000500027306 */ /* 0x000e700000209400 */
[----:B-1----:R-:W1:Y:S02]  /*0d90*/  MUFU.RCP R2, R2 ;  /* 0x0000000200027308 */ /* 0x002e640000001000 */
[----:B-1----:R-:W-:-:S06]  /*0da0*/  IADD3 R2, R2, 0xffffffe, RZ ;  /* 0x0ffffffe02027810 */ /* 0x002fcc0007ffe0ff */
[----:B------:R1:W2:Y:S02]  /*0db0*/  F2I.FTZ.U32.TRUNC.NTZ R3, R2 ;  /* 0x0000000200037305 */ /* 0x0002a4000021f000 */
[----:B-1----:R-:W-:Y:S01]  /*0dc0*/  IMAD.MOV R2, RZ, RZ, -R4 ;  /* 0x000000ffff027224 */ /* 0x002fe200078e0a04 */
[----:B--2---:R-:W-:-:S03]  /*0dd0*/  IADD3 R0, RZ, -R3, RZ ;  /* 0x80000003ff007210 */ /* 0x004fc60007ffe0ff */
[----:B------:R-:W-:Y:S01]  /*0de0*/  IMAD R8, R9, R2, R11 ;  /* 0x0000000209087224 */ /* 0x000fe200078e020b */
[----:B------:R-:W-:Y:S01]  /*0df0*/  IABS R9, R6 ;  /* 0x0000000600097213 */ /* 0x000fe20000000000 */
[----:B------:R-:W-:-:S03]  /*0e00*/  IMAD.MOV.U32 R2, RZ, RZ, R0 ;  /* 0x000000ffff027224 */ /* 0x000fc600078e0000 */
[----:B------:R-:W-:Y:S01]  /*0e10*/  IABS R0, R8 ;  /* 0x0000000800007213 */ /* 0x000fe20000000000 */
[----:B------:R-:W-:Y:S02]  /*0e20*/  IMAD R7, R2, R5, RZ ;  /* 0x0000000502077224 */ /* 0x000fe400078e02ff */
[----:B------:R-:W-:Y:S02]  /*0e30*/  IMAD.MOV.U32 R2, RZ, RZ, RZ ;  /* 0x000000ffff027224 */ /* 0x000fe400078e00ff */
[----:B------:R-:W-:Y:S01]  /*0e40*/  IMAD.MOV.U32 R4, RZ, RZ, R0 ;  /* 0x000000ffff047224 */ /* 0x000fe200078e0000 */
[----:B------:R-:W-:Y:S01]  /*0e50*/  IADD3 R0, RZ, -R9, RZ ;  /* 0x80000009ff007210 */ /* 0x000fe20007ffe0ff */
[----:B------:R-:W-:-:S04]  /*0e60*/  IMAD.HI.U32 R3, R3, R7, R2 ;  /* 0x0000000703037227 */ /* 0x000fc800078e0002 */
[----:B------:R-:W-:Y:S02]  /*0e70*/  IMAD.MOV.U32 R2, RZ, RZ, R0 ;  /* 0x000000ffff027224 */ /* 0x000fe400078e0000 */
[----:B------:R-:W-:Y:S01]  /*0e80*/  IMAD.HI.U32 R0, R3, R4, RZ ;  /* 0x0000000403007227 */ /* 0x000fe200078e00ff */
[----:B------:R-:W-:-:S03]  /*0e90*/  IADD3 R3, R10, 0x1000000, R8 ;  /* 0x010000000a037810 */ /* 0x000fc60007ffe008 */
[----:B------:R-:W-:-:S05]  /*0ea0*/  IMAD R2, R0, R2, R4 ;  /* 0x0000000200027224 */ /* 0x000fca00078e0204 */
[----:B------:R-:W-:-:S13]  /*0eb0*/  ISETP.GT.U32.AND P0, PT, R5, R2, PT ;  /* 0x000000020500720c */ /* 0x000fda0003f04070 */
[----:B------:R-:W-:Y:S01]  /*0ec0*/  @!P0 IMAD.IADD R2, R2, 0x1, -R5 ;  /* 0x0000000102028824 */ /* 0x000fe200078e0a05 */
[----:B------:R-:W-:Y:S02]  /*0ed0*/  @!P0 IADD3 R0, R0, 0x1, RZ ;  /* 0x0000000100008810 */ /* 0x000fe40007ffe0ff */
[----:B------:R-:W-:Y:S02]  /*0ee0*/  ISETP.NE.AND P0, PT, R6, RZ, PT ;  /* 0x000000ff0600720c */ /* 0x000fe40003f05270 */
[----:B------:R-:W-:Y:S02]  /*0ef0*/  ISETP.GE.U32.AND P2, PT, R2, R5, PT ;  /* 0x000000050200720c */ /* 0x000fe40003f46070 */
[----:B------:R-:W-:-:S04]  /*0f00*/  LOP3.LUT R2, R8, R6, RZ, 0x3c, !PT ;  /* 0x0000000608027212 */ /* 0x000fc800078e3cff */
[----:B------:R-:W-:Y:S01]  /*0f10*/  ISETP.GE.AND P1, PT, R2, RZ, PT ;  /* 0x000000ff0200720c */ /* 0x000fe20003f26270 */
[----:B------:R-:W-:-:S06]  /*0f20*/  IMAD.MOV R2, RZ, RZ, -R6 ;  /* 0x000000ffff027224 */ /* 0x000fcc00078e0a06 */
[----:B------:R-:W-:-:S06]  /*0f30*/  @P2 IADD3 R0, R0, 0x1, RZ ;  /* 0x0000000100002810 */ /* 0x000fcc0007ffe0ff */
[----:B------:R-:W-:Y:S02]  /*0f40*/  @!P1 IADD3 R0, -R0, RZ, RZ ;  /* 0x000000ff00009210 */ /* 0x000fe40007ffe1ff */
[----:B------:R-:W-:-:S05]  /*0f50*/  @!P0 LOP3.LUT R0, RZ, R6, RZ, 0x33, !PT ;  /* 0x00000006ff008212 */ /* 0x000fca00078e33ff */
[----:B------:R-:W-:-:S05]  /*0f60*/  IMAD R2, R0, R2, R3 ;  /* 0x0000000200027224 */ /* 0x000fca00078e0203 */
[----:B------:R1:W-:Y:S02]  /*0f70*/  STL [R1+0xc8], R2 ;  /* 0x0000c80201007387 */ /* 0x0003e40000100800 */
.L_x_463:
[----:B------:R-:W-:Y:S05]  /*0f80*/  BSYNC B0 ;  /* 0x0000000000007941 */ /* 0x000fea0003800000 */
.L_x_461:
[----:B------:R-:W-:-:S04]  /*0f90*/  LOP3.LUT R0, RZ, R0, RZ, 0x33, !PT ;  /* 0x00000000ff007212 */ /* 0x000fc800078e33ff */
[----:B------:R-:W-:-:S05]  /*0fa0*/  IADD3 R0, R0, R12, RZ ;  /* 0x0000000c00007210 */ /* 0x000fca0007ffe0ff */
[----:B------:R2:W-:Y:S01]  /*0fb0*/  STL [R1+0xc4], R0 ;  /* 0x0000c40001007387 */ /* 0x0005e20000100800 */
[----:B------:R-:W-:Y:S05]  /*0fc0*/  BRA `(.L_x_464) ;  /* 0x0000006000007947 */ /* 0x000fea0003800000 */
.L_x_452:
[----:B------:R-:W-:Y:S01]  /*0fd0*/  MOV R0, UR4 ;  /* 0x0000000400007c02 */ /* 0x000fe20008000f00 */
[----:B------:R-:W-:Y:S04]  /*0fe0*/  STL [R1+0xc4], RZ ;  /* 0x0000c4ff01007387 */ /* 0x000fe80000100800 */
[----:B------:R-:W-:Y:S04]  /*0ff0*/  STL [R1+0xc8], RZ ;  /* 0x0000c8ff01007387 */ /* 0x000fe80000100800 */
[----:B------:R1:W-:Y:S02]  /*1000*/  STL [R1+0xc0], R0 ;  /* 0x0000c00001007387 */ /* 0x0003e40000100800 */
[----:B-1----:R-:W-:-:S05]  /*1010*/  MOV R0, c[0x0][0x53c] ;  /* 0x00014f0000007a02 */ /* 0x002fca0000000f00 */
[----:B------:R1:W-:Y:S02]  /*1020*/  STL [R1+0xcc], R0 ;  /* 0x0000cc0001007387 */ /* 0x0003e40000100800 */
.L_x_464:
[----:B------:R-:W3:Y:S04]  /*1030*/  LDL R4, [R1+0xc0] ;  /* 0x0000c00001047983 */ /* 0x000ee80000100800 */
[----:B------:R-:W3:Y:S04]  /*1040*/  LDL R5, [R1+0xc4] ;  /* 0x0000c40001057983 */ /* 0x000ee80000100800 */
[----:B------:R-:W3:Y:S04]  /*1050*/  LDL R6, [R1+0xc8] ;  /* 0x0000c80001067983 */ /* 0x000ee80000100800 */
[----:B------:R-:W3:Y:S01]  /*1060*/  LDL R7, [R1+0xcc] ;  /* 0x0000cc0001077983 */ /* 0x000ee20000100800 */
[----:B------:R-:W-:Y:S01]  /*1070*/  ISETP.NE.AND P0, PT, R13, RZ, PT ;  /* 0x000000ff0d00720c */ /* 0x000fe20003f05270 */
[----:B------:R-:W-:-:S12]  /*1080*/  WARPSYNC 0xffffffff ;  /* 0xffffffff00007948 */ /* 0x000fd80003800000 */
[----:B---3--:R3:W-:Y:S04]  /*1090*/  @!P0 STS.128 [0x1a080], R4 ;  /* 0x01a08004ff008388 */ /* 0x0087e80000000c00 */
[----:B------:R-:W-:Y:S06]  /*10a0*/  BAR.ARV 0x5, 0x100 ;  /* 0x0144000000007b1d */ /* 0x000fec0000002000 */
.L_x_450:
[----:B-12---:R-:W2:Y:S02]  /*10b0*/  LDL R0, [R1+0xcc] ;  /* 0x0000cc0001007983 */ /* 0x006ea40000100800 */
[----:B--2---:R-:W-:-:S13]  /*10c0*/  ISETP.GE.AND P0, PT, R0, c[0x0][0x53c], PT ;  /* 0x00014f0000007a0c */ /* 0x004fda0003f06270 */
[----:B------:R-:W-:Y:S05]  /*10d0*/  @P0 EXIT ;  /* 0x000000000000094d */ /* 0x000fea0003800000 */
[----:B------:R-:W1:Y:S01]  /*10e0*/  S2R R16, SR_TID.X ;  /* 0x0000000000107919 */ /* 0x000e620000002100 */
[----:B------:R-:W-:Y:S02]  /*10f0*/  ULDC UR5, c[0x0][0x2ac] ;  /* 0x0000ab0000057ab9 */ /* 0x000fe40000000800 */
[----:B------:R-:W-:Y:S02]  /*1100*/  ULDC UR4, c[0x0][0x1d0] ;  /* 0x0000740000047ab9 */ /* 0x000fe40000000800 */
[----:B------:R-:W-:Y:S01]  /*1110*/  UIMAD UR5, UR5, UR4, URZ ;  /* 0x00000004050572a4 */ /* 0x000fe2000f8e023f */
[----:B-1-3--:R-:W-:-:S04]  /*1120*/  SHF.R.S32.HI R7, RZ, 0x1f, R16 ;  /* 0x0000001fff077819 */ /* 0x00afc80000011410 */
        /* <DEDUP_REMOVED lines=17> */
[----:B------:R-:W-:Y:S01]  /*1240*/  LEA.HI R7, R7, R16, RZ, 0x6 ;  /* 0x0000001007077211 */ /* 0x000fe200078f30ff */
[----:B------:R-:W-:Y:S01]  /*1250*/  IMAD.IADD R20, R16, 0x1, -R4 ;  /* 0x0000000110147824 */ /* 0x000fe200078e0a04 */
[----:B------:R-:W-:Y:S01]  /*1260*/  SHF.R.S32.HI R4, RZ, 0x1f, R2 ;  /* 0x0000001fff047819 */ /* 0x000fe20000011402 */
[----:B------:R-:W-:Y:S01]  /*1270*/  IMAD.IADD R8, R8, 0x1, -R0 ;  /* 0x0000000108087824 */ /* 0x000fe200078e0a00 */
[----:B------:R-:W-:Y:S01]  /*1280*/  LOP3.LUT R0, R3, 0x1c0, RZ, 0xc0, !PT ;  /* 0x000001c003007812 */ /* 0x000fe200078ec0ff */
[----:B------:R-:W-:Y:S01]  /*1290*/  IMAD.SHL.U32 R19, R20, 0x8, RZ ;  /* 0x0000000814137824 */ /* 0x000fe200078e00ff */
[----:B------:R-:W-:Y:S01]  /*12a0*/  LEA.HI R14, R4, R2, RZ, 0x3 ;  /* 0x00000002040e7211 */ /* 0x000fe200078f18ff */
[----:B------:R-:W-:Y:S01]  /*12b0*/  IMAD.SHL.U32 R6, R20, 0x40, RZ ;  /* 0x0000004014067824 */ /* 0x000fe200078e00ff */
[----:B------:R-:W-:Y:S01]  /*12c0*/  SHF.R.U32.HI R5, RZ, 0x3, R0 ;  /* 0x00000003ff057819 */ /* 0x000fe20000011600 */
[----:B------:R-:W-:Y:S01]  /*12d0*/  IMAD.SHL.U32 R7, R7, 0x8, RZ ;  /* 0x0000000807077824 */ /* 0x000fe200078e00ff */
[----:B------:R-:W-:Y:S01]  /*12e0*/  LOP3.LUT R3, R0, 0x38, R19, 0xf8, !PT ;  /* 0x0000003800037812 */ /* 0x000fe200078ef813 */
[----:B------:R-:W-:Y:S01]  /*12f0*/  STL [R1+0x40], R19 ;  /* 0x0000401301007387 */ /* 0x000fe20000100800 */
[----:B------:R-:W-:-:S02]  /*1300*/  LOP3.LUT R4, R14, 0xfffffff8, RZ, 0xc0, !PT ;  /* 0xfffffff80e047812 */ /* 0x000fc400078ec0ff */
[----:B------:R-:W-:Y:S02]  /*1310*/  LOP3.LUT R12, R3, R5, RZ, 0x3c, !PT ;  /* 0x00000005030c7212 */ /* 0x000fe400078e3cff */
[----:B------:R-:W-:Y:S01]  /*1320*/  LOP3.LUT R3, R10, 0xffffffe0, RZ, 0xc0, !PT ;  /* 0xffffffe00a037812 */ /* 0x000fe200078ec0ff */
[----:B------:R-:W-:Y:S01]  /*1330*/  IMAD.IADD R5, R2, 0x1, -R4 ;  /* 0x0000000102057824 */ /* 0x000fe200078e0a04 */
[----:B------:R-:W-:Y:S02]  /*1340*/  LOP3.LUT R0, R6, 0x1c0, RZ, 0xc0, !PT ;  /* 0x000001c006007812 */ /* 0x000fe400078ec0ff */
[----:B------:R-:W-:Y:S01]  /*1350*/  LOP3.LUT R6, R8, 0x1, RZ, 0xc0, !PT ;  /* 0x0000000108067812 */ /* 0x000fe200078ec0ff */
[----:B------:R-:W-:Y:S01]  /*1360*/  IMAD.IADD R18, R16, 0x1, -R3 ;  /* 0x0000000110127824 */ /* 0x000fe200078e0a03 */
[----:B------:R-:W-:Y:S02]  /*1370*/  LOP3.LUT R4, R0, 0x8, R9, 0xf8, !PT ;  /* 0x0000000800047812 */ /* 0x000fe400078ef809 */
[----:B------:R-:W-:-:S02]  /*1380*/  SHF.R.U32.HI R2, RZ, 0x3, R0 ;  /* 0x00000003ff027819 */ /* 0x000fc40000011600 */
[--C-:B------:R-:W-:Y:S02]  /*1390*/  SHF.R.S32.HI R9, RZ, 0x5, R10.reuse ;  /* 0x00000005ff097819 */ /* 0x100fe4000001140a */
[----:B------:R-:W-:Y:S02]  /*13a0*/  SHF.R.S32.HI R0, RZ, 0x1f, R10 ;  /* 0x0000001fff007819 */ /* 0x000fe4000001140a */
[----:B------:R-:W-:Y:S02]  /*13b0*/  SHF.R.S32.HI R11, RZ, 0x1f, R18 ;  /* 0x0000001fff0b7819 */ /* 0x000fe40000011412 */
[----:B------:R-:W-:Y:S02]  /*13c0*/  LEA.HI R0, R0, R9, RZ, 0x3 ;  /* 0x0000000900007211 */ /* 0x000fe400078f18ff */
[----:B------:R-:W-:Y:S01]  /*13d0*/  LOP3.LUT R3, R15, 0xfffffffc, RZ, 0xc0, !PT ;  /* 0xfffffffc0f037812 */ /* 0x000fe200078ec0ff */
[----:B------:R-:W-:Y:S01]  /*13e0*/  IMAD.MOV.U32 R15, RZ, RZ, 0x20 ;  /* 0x00000020ff0f7424 */ /* 0x000fe200078e00ff */
[----:B------:R-:W-:-:S02]  /*13f0*/  LOP3.LUT R0, R0, 0xffffff8, RZ, 0xc0, !PT ;  /* 0x0ffffff800007812 */ /* 0x000fc400078ec0ff */
[----:B------:R-:W-:Y:S01]  /*1400*/  LEA.HI R11, R11, R18, RZ, 0x2 ;  /* 0x000000120b0b7211 */ /* 0x000fe200078f10ff */
[----:B------:R-:W-:Y:S01]  /*1410*/  IMAD.IADD R3, R16, 0x1, -R3 ;  /* 0x0000000110037824 */ /* 0x000fe200078e0a03 */
[----:B------:R-:W-:Y:S01]  /*1420*/  LOP3.LUT R10, R4, R2, RZ, 0x3c, !PT ;  /* 0x00000002040a7212 */ /* 0x000fe200078e3cff */
[----:B------:R-:W-:Y:S01]  /*1430*/  IMAD.IADD R4, R9, 0x1, -R0 ;  /* 0x0000000109047824 */ /* 0x000fe200078e0a00 */
[----:B------:R-:W-:Y:S01]  /*1440*/  SHF.R.S32.HI R2, RZ, 0x2, R11 ;  /* 0x00000002ff027819 */ /* 0x000fe2000001140b */
[----:B------:R-:W-:Y:S01]  /*1450*/  IMAD.MOV.U32 R16, RZ, RZ, 0x10 ;  /* 0x00000010ff107424 */ /* 0x000fe200078e00ff */
[----:B------:R-:W-:Y:S02]  /*1460*/  ISETP.NE.U32.AND P4, PT, R6, 0x1, PT ;  /* 0x000000010600780c */ /* 0x000fe40003f85070 */
[----:B------:R-:W-:Y:S01]  /*1470*/  LEA.HI R0, R3, R3, RZ, 0x1 ;  /* 0x0000000303007211 */ /* 0x000fe200078f08ff */
[----:B------:R-:W-:Y:S01]  /*1480*/  IMAD R17, R4, 0x10, R2 ;  /* 0x0000001004117824 */ /* 0x000fe200078e0202 */
[----:B------:R-:W-:Y:S01]  /*1490*/  R2P PR, R8, 0x6 ;  /* 0x0000000608007804 */ /* 0x000fe20000000000 */
[C---:B------:R-:W-:Y:S01]  /*14a0*/  IMAD.SHL.U32 R2, R5.reuse, 0x40, RZ ;  /* 0x0000004005027824 */ /* 0x040fe200078e00ff */
[----:B------:R-:W-:Y:S01]  /*14b0*/  LOP3.LUT R6, R0, 0x1ffffffe, RZ, 0xc0, !PT ;  /* 0x1ffffffe00067812 */ /* 0x000fe200078ec0ff */
[----:B------:R-:W-:Y:S01]  /*14c0*/  IMAD.SHL.U32 R4, R8, 0x40, RZ ;  /* 0x0000004008047824 */ /* 0x000fe200078e00ff */
[C---:B------:R-:W-:Y:S01]  /*14d0*/  LOP3.LUT P3, RZ, R5.reuse, 0x2, RZ, 0xc0, !PT ;  /* 0x0000000205ff7812 */ /* 0x040fe2000786c0ff */
[----:B------:R-:W-:Y:S01]  /*14e0*/  STL [R1+0x1fc], R17 ;  /* 0x0001fc1101007387 */ /* 0x000fe20000100800 */
[----:B------:R-:W-:Y:S01]  /*14f0*/  LOP3.LUT P0, RZ, R5, 0x4, RZ, 0xc0, !PT ;  /* 0x0000000405ff7812 */ /* 0x000fe2000780c0ff */
[----:B------:R-:W-:Y:S01]  /*1500*/  IMAD.SHL.U32 R5, R13, 0x8, RZ ;  /* 0x000000080d057824 */ /* 0x000fe200078e00ff */
[----:B------:R-:W-:Y:S01]  /*1510*/  LOP3.LUT R2, R2, 0x1c0, RZ, 0xc0, !PT ;  /* 0x000001c002027812 */ /* 0x000fe200078ec0ff */
[----:B------:R-:W-:Y:S01]  /*1520*/  IMAD.IADD R8, R3, 0x1, -R6 ;  /* 0x0000000103087824 */ /* 0x000fe200078e0a06 */
[----:B------:R-:W-:Y:S01]  /*1530*/  LOP3.LUT R4, R4, 0x1c0, RZ, 0xc0, !PT ;  /* 0x000001c004047812 */ /* 0x000fe200078ec0ff */
[----:B------:R-:W-:Y:S01]  /*1540*/  IMAD R0, R13, 0x200, R10 ;  /* 0x000002000d007824 */ /* 0x000fe200078e020a */
[----:B------:R-:W-:Y:S01]  /*1550*/  LOP3.LUT R12, R12, 0x7ffffe00, R7, 0xf8, !PT ;  /* 0x7ffffe000c0c7812 */ /* 0x000fe200078ef807 */
[----:B------:R-:W-:Y:S01]  /*1560*/  IMAD R7, R9, 0x200, R3 ;  /* 0x0000020009077824 */ /* 0x000fe200078e0203 */
[----:B------:R-:W-:Y:S01]  /*1570*/  LOP3.LUT R6, R2, 0x8, R5, 0xf8, !PT ;  /* 0x0000000802067812 */ /* 0x000fe200078ef805 */
[----:B------:R-:W-:Y:S01]  /*1580*/  IMAD R8, R8, 0x8, R17 ;  /* 0x0000000808087824 */ /* 0x000fe200078e0211 */
[----:B------:R-:W-:Y:S01]  /*1590*/  SHF.R.U32.HI R3, RZ, 0x3, R2 ;  /* 0x00000003ff037819 */ /* 0x000fe20000011602 */
[----:B------:R-:W-:Y:S01]  /*15a0*/  IMAD.SHL.U32 R12, R12, 0x2, RZ ;  /* 0x000000020c0c7824 */ /* 0x000fe200078e00ff */
[----:B------:R-:W-:Y:S01]  /*15b0*/  LEA.HI R2, R4, R4, RZ, 0x1d ;  /* 0x0000000404027211 */ /* 0x000fe200078fe8ff */
[----:B------:R-:W-:Y:S01]  /*15c0*/  IMAD.MOV.U32 R10, RZ, RZ, 0x40 ;  /* 0x00000040ff0a7424 */ /* 0x000fe200078e00ff */
[----:B------:R-:W-:Y:S01]  /*15d0*/  LOP3.LUT R3, R6, R3, RZ, 0x3c, !PT ;  /* 0x0000000306037212 */ /* 0x000fe200078e3cff */
[----:B------:R-:W-:Y:S01]  /*15e0*/  IMAD.SHL.U32 R6, R14, 0x40, RZ ;  /* 0x000000400e067824 */ /* 0x000fe200078e00ff */
[----:B------:R-:W-:Y:S01]  /*15f0*/  SEL R5, R16, 0xfffffff0, !P3 ;  /* 0xfffffff010057807 */ /* 0x000fe20005800000 */
[----:B------:R-:W-:Y:S01]  /*1600*/  IMAD.U32 R7, R7, 0x2, R2 ;  /* 0x0000000207077824 */ /* 0x000fe200078e0002 */
[----:B------:R-:W-:Y:S01]  /*1610*/  SEL R4, R15, 0xffffffe0, !P0 ;  /* 0xffffffe00f047807 */ /* 0x000fe20004000000 */
[----:B------:R-:W-:Y:S01]  /*1620*/  IMAD R2, R20, 0x20, R21 ;  /* 0x0000002014027824 */ /* 0x000fe200078e0215 */
[----:B------:R-:W-:-:S02]  /*1630*/  IADD3 R13, R19, 0x40, RZ ;  /* 0x00000040130d7810 */ /* 0x000fc40007ffe0ff */
[----:B------:R-:W-:Y:S01]  /*1640*/  LOP3.LUT R3, R3, 0x7ffffe00, R6, 0xf8, !PT ;  /* 0x7ffffe0003037812 */ /* 0x000fe200078ef806 */
[----:B------:R-:W-:Y:S01]  /*1650*/  IMAD.IADD R4, R5, 0x1, R4 ;  /* 0x0000000105047824 */ /* 0x000fe200078e0204 */
[----:B------:R1:W-:Y:S01]  /*1660*/  STL [R1+0x178], R2 ;  /* 0x0001780201007387 */ /* 0x0003e20000100800 */
[----:B------:R-:W-:Y:S02]  /*1670*/  SHF.R.S32.HI R14, RZ, 0x1f, R19 ;  /* 0x0000001fff0e7819 */ /* 0x000fe40000011413 */
[C---:B------:R-:W-:Y:S01]  /*1680*/  IADD3 R6, R19.reuse, 0x80, RZ ;  /* 0x0000008013067810 */ /* 0x040fe20007ffe0ff */
[----:B------:R-:W-:Y:S01]  /*1690*/  STL [R1+0x68], R13 ;  /* 0x0000680d01007387 */ /* 0x000fe20000100800 */
[----:B------:R-:W-:Y:S02]  /*16a0*/  IADD3 R5, R19, 0xc0, RZ ;  /* 0x000000c013057810 */ /* 0x000fe40007ffe0ff */
[----:B------:R-:W-:Y:S01]  /*16b0*/  LEA R236, R0, 0x14080, 0x1 ;  /* 0x0001408000ec7811 */ /* 0x000fe200078e08ff */
[----:B------:R-:W-:Y:S01]  /*16c0*/  STL [R1+0x20c], R14 ;  /* 0x00020c0e01007387 */ /* 0x000fe20000100800 */
[----:B------:R-:W-:-:S02]  /*16d0*/  SEL R0, R10, 0xffffffc0, !P0 ;  /* 0xffffffc00a007807 */ /* 0x000fc40004000000 */
[----:B------:R-:W-:Y:S01]  /*16e0*/  LEA R239, R3, 0x4080, 0x1 ;  /* 0x0000408003ef7811 */ /* 0x000fe200078e08ff */
[----:B------:R2:W-:Y:S04]  /*16f0*/  STL [R1+0x64], R6 ;  /* 0x0000640601007387 */ /* 0x0005e80000100800 */
[----:B------:R3:W-:Y:S01]  /*1700*/  STL [R1+0x6c], R5 ;  /* 0x00006c0501007387 */ /* 0x0007e20000100800 */
[----:B------:R-:W-:Y:S01]  /*1710*/  IMAD.IADD R240, R239, 0x1, R0 ;  /* 0x00000001eff07824 */ /* 0x000fe200078e0200 */
[----:B-1----:R-:W-:Y:S02]  /*1720*/  LOP3.LUT R2, R11, 0x7ffffffc, RZ, 0xc0, !PT ;  /* 0x7ffffffc0b027812 */ /* 0x002fe400078ec0ff */
[----:B------:R-:W-:-:S03]  /*1730*/  SHF.R.S32.HI R11, RZ, 0x1f, R13 ;  /* 0x0000001fff0b7819 */ /* 0x000fc6000001140d */
[----:B------:R-:W-:Y:S02]  /*1740*/  IMAD.IADD R2, R18, 0x1, -R2 ;  /* 0x0000000112027824 */ /* 0x000fe400078e0a02 */
[----:B------:R1:W-:Y:S01]  /*1750*/  STL [R1+0x208], R11 ;  /* 0x0002080b01007387 */ /* 0x0003e20000100800 */
[----:B--2---:R-:W-:Y:S02]  /*1760*/  SHF.R.S32.HI R6, RZ, 0x1f, R6 ;  /* 0x0000001fff067819 */ /* 0x004fe40000011406 */
[----:B---3--:R-:W-:-:S03]  /*1770*/  SHF.R.S32.HI R5, RZ, 0x1f, R5 ;  /* 0x0000001fff057819 */ /* 0x008fc60000011405 */
[----:B------:R-:W-:Y:S04]  /*1780*/  STL [R1+0x204], R6 ;  /* 0x0002040601007387 */ /* 0x000fe80000100800 */
[----:B------:R2:W-:Y:S04]  /*1790*/  STL [R1+0x200], R5 ;  /* 0x0002000501007387 */ /* 0x0005e80000100800 */
[----:B------:R3:W-:Y:S04]  /*17a0*/  STL [R1+0x1c], R12 ;  /* 0x00001c0c01007387 */ /* 0x0007e80000100800 */
[----:B------:R-:W-:Y:S01]  /*17b0*/  STL [R1+0xb4], R8 ;  /* 0x0000b40801007387 */ /* 0x000fe20000100800 */
[----:B-1----:R-:W-:Y:S01]  /*17c0*/  IMAD.SHL.U32 R11, R2, 0x2, RZ ;  /* 0x00000002020b7824 */ /* 0x002fe200078e00ff */
[----:B------:R-:W-:-:S04]  /*17d0*/  SEL R2, R15, 0xffffffe0, !P3 ;  /* 0xffffffe00f027807 */ /* 0x000fc80005800000 */
[C---:B------:R-:W-:Y:S01]  /*17e0*/  IADD3 R42, R11.reuse, 0x8, RZ ;  /* 0x000000080b2a7810 */ /* 0x040fe20007ffe0ff */
[----:B------:R1:W-:Y:S01]  /*17f0*/  STL [R1+0x7c], R11 ;  /* 0x00007c0b01007387 */ /* 0x0003e20000100800 */
[----:B------:R-:W-:Y:S01]  /*1800*/  IADD3 R41, R11, 0x10, RZ ;  /* 0x000000100b297810 */ /* 0x000fe20007ffe0ff */
[----:B------:R-:W-:Y:S01]  /*1810*/  IMAD.IADD R241, R239, 0x1, R2 ;  /* 0x00000001eff17824 */ /* 0x000fe200078e0202 */
[C---:B------:R-:W-:Y:S01]  /*1820*/  IADD3 R40, R11.reuse, 0x18, RZ ;  /* 0x000000180b287810 */ /* 0x040fe20007ffe0ff */
[----:B------:R-:W-:Y:S01]  /*1830*/  STL [R1+0x174], R42 ;  /* 0x0001742a01007387 */ /* 0x000fe20000100800 */
[C---:B------:R-:W-:Y:S02]  /*1840*/  IADD3 R39, R11.reuse, 0x20, RZ ;  /* 0x000000200b277810 */ /* 0x040fe40007ffe0ff */
        /* <DEDUP_REMOVED lines=36> */
[----:B--2---:R-:W-:Y:S01]  /*1a90*/  SEL R5, R10, 0xffffffc0, !P2 ;  /* 0xffffffc00a057807 */ /* 0x004fe20005000000 */
[----:B------:R-:W-:Y:S01]  /*1aa0*/  STL [R1+0x148], R29 ;  /* 0x0001481d01007387 */ /* 0x000fe20000100800 */
[----:B------:R-:W-:-:S02]  /*1ab0*/  IADD3 R13, R11, 0xe8, RZ ;  /* 0x000000e80b0d7810 */ /* 0x000fc40007ffe0ff */
[----:B---3--:R-:W-:Y:S01]  /*1ac0*/  IADD3 R12, R11, 0xf0, RZ ;  /* 0x000000f00b0c7810 */ /* 0x008fe20007ffe0ff */
[----:B------:R-:W-:Y:S01]  /*1ad0*/  STL [R1+0x144], R28 ;  /* 0x0001441c01007387 */ /* 0x000fe20000100800 */
[----:B------:R-:W-:Y:S02]  /*1ae0*/  LEA R10, R7, 0x80, 0x1 ;  /* 0x00000080070a7811 */ /* 0x000fe400078e08ff */
[----:B------:R-:W-:Y:S01]  /*1af0*/  SHF.R.S32.HI R7, RZ, 0x1f, R42 ;  /* 0x0000001fff077819 */ /* 0x000fe2000001142a */
[----:B------:R-:W-:Y:S01]  /*1b00*/  STL [R1+0x140], R27 ;  /* 0x0001401b01007387 */ /* 0x000fe20000100800 */
[----:B-1----:R-:W-:Y:S02]  /*1b10*/  IADD3 R11, R11, 0xf8, RZ ;  /* 0x000000f80b0b7810 */ /* 0x002fe40007ffe0ff */
[----:B------:R-:W-:Y:S01]  /*1b20*/  SHF.R.S32.HI R8, RZ, 0x1f, R41 ;  /* 0x0000001fff087819 */ /* 0x000fe20000011429 */
[----:B------:R-:W-:Y:S01]  /*1b30*/  STL [R1+0x13c], R26 ;  /* 0x00013c1a01007387 */ /* 0x000fe20000100800 */
[----:B------:R-:W-:-:S02]  /*1b40*/  SEL R6, R15, 0xffffffe0, !P1 ;  /* 0xffffffe00f067807 */ /* 0x000fc40004800000 */
[----:B------:R-:W-:Y:S01]  /*1b50*/  SHF.R.S32.HI R15, RZ, 0x1f, R39 ;  /* 0x0000001fff0f7819 */ /* 0x000fe20000011427 */
[----:B------:R-:W-:Y:S01]  /*1b60*/  STL [R1+0x138], R25 ;  /* 0x0001381901007387 */ /* 0x000fe20000100800 */
[----:B------:R-:W-:-:S03]  /*1b70*/  IADD3 R242, R0, R239, R2 ;  /* 0x000000ef00f27210 */ /* 0x000fc60007ffe002 */
[----:B------:R-:W-:Y:S04]  /*1b80*/  STL [R1+0x134], R24 ;  /* 0x0001341801007387 */ /* 0x000fe80000100800 */
        /* <DEDUP_REMOVED lines=8> */
[----:B------:R1:W-:Y:S04]  /*1c10*/  STL [R1+0x110], R14 ;  /* 0x0001100e01007387 */ /* 0x0003e80000100800 */
[----:B------:R-:W-:Y:S04]  /*1c20*/  STL [R1+0x10c], R13 ;  /* 0x00010c0d01007387 */ /* 0x000fe80000100800 */
[----:B------:R2:W-:Y:S04]  /*1c30*/  STL [R1+0x108], R12 ;  /* 0x0001080c01007387 */ /* 0x0005e80000100800 */
[----:B------:R3:W-:Y:S04]  /*1c40*/  STL [R1+0x1f4], R7 ;  /* 0x0001f40701007387 */ /* 0x0007e80000100800 */
[----:B------:R4:W-:Y:S04]  /*1c50*/  STL [R1+0x104], R11 ;  /* 0x0001040b01007387 */ /* 0x0009e80000100800 */
[----:B------:R5:W-:Y:S04]  /*1c60*/  STL [R1+0x1f0], R8 ;  /* 0x0001f00801007387 */ /* 0x000be80000100800 */
[----:B------:R-:W-:Y:S01]  /*1c70*/  STL [R1+0xd4], R10 ;  /* 0x0000d40a01007387 */ /* 0x000fe20000100800 */
[----:B-1----:R-:W-:-:S02]  /*1c80*/  SHF.R.S32.HI R14, RZ, 0x1f, R14 ;  /* 0x0000001fff0e7819 */ /* 0x002fc4000001140e */
[----:B--2---:R-:W-:Y:S02]  /*1c90*/  SHF.R.S32.HI R12, RZ, 0x1f, R12 ;  /* 0x0000001fff0c7819 */ /* 0x004fe4000001140c */
[----:B---3--:R-:W-:Y:S02]  /*1ca0*/  SHF.R.S32.HI R7, RZ, 0x1f, R40 ;  /* 0x0000001fff077819 */ /* 0x008fe40000011428 */
[----:B----4-:R-:W-:-:S03]  /*1cb0*/  SHF.R.S32.HI R11, RZ, 0x1f, R11 ;  /* 0x0000001fff0b7819 */ /* 0x010fc6000001140b */
[----:B------:R1:W-:Y:S01]  /*1cc0*/  STL [R1+0x1ec], R7 ;  /* 0x0001ec0701007387 */ /* 0x0003e20000100800 */
[----:B-----5:R-:W-:-:S03]  /*1cd0*/  SHF.R.S32.HI R8, RZ, 0x1f, R37 ;  /* 0x0000001fff087819 */ /* 0x020fc60000011425 */
[----:B------:R2:W-:Y:S01]  /*1ce0*/  STL [R1+0x1e8], R15 ;  /* 0x0001e80f01007387 */ /* 0x0005e20000100800 */
[----:B-1----:R-:W-:Y:S02]  /*1cf0*/  SHF.R.S32.HI R7, RZ, 0x1f, R38 ;  /* 0x0000001fff077819 */ /* 0x002fe40000011426 */
[----:B--2---:R-:W-:-:S03]  /*1d00*/  SHF.R.S32.HI R15, RZ, 0x1f, R36 ;  /* 0x0000001fff0f7819 */ /* 0x004fc60000011424 */
[----:B------:R1:W-:Y:S04]  /*1d10*/  STL [R1+0x1e4], R7 ;  /* 0x0001e40701007387 */ /* 0x0003e80000100800 */
[----:B------:R2:W-:Y:S04]  /*1d20*/  STL [R1+0x1e0], R8 ;  /* 0x0001e00801007387 */ /* 0x0005e80000100800 */
[----:B------:R3:W-:Y:S01]  /*1d30*/  STL [R1+0x1dc], R15 ;  /* 0x0001dc0f01007387 */ /* 0x0007e20000100800 */
[----:B-1----:R-:W-:Y:S02]  /*1d40*/  SHF.R.S32.HI R7, RZ, 0x1f, R35 ;  /* 0x0000001fff077819 */ /* 0x002fe40000011423 */
[----:B--2---:R-:W-:-:S03]  /*1d50*/  SHF.R.S32.HI R8, RZ, 0x1f, R34 ;  /* 0x0000001fff087819 */ /* 0x004fc60000011422 */
[----:B------:R1:W-:Y:S01]  /*1d60*/  STL [R1+0x1d8], R7 ;  /* 0x0001d80701007387 */ /* 0x0003e20000100800 */
[----:B---3--:R-:W-:-:S03]  /*1d70*/  SHF.R.S32.HI R15, RZ, 0x1f, R33 ;  /* 0x0000001fff0f7819 */ /* 0x008fc60000011421 */
        /* <DEDUP_REMOVED lines=31> */
[----:B------:R-:W-:Y:S01]  /*1f70*/  STL [R1+0x194], R15 ;  /* 0x0001940f01007387 */ /* 0x000fe20000100800 */
[----:B-1----:R-:W-:Y:S02]  /*1f80*/  SHF.R.S32.HI R7, RZ, 0x1f, R17 ;  /* 0x0000001fff077819 */ /* 0x002fe40000011411 */
[----:B--2---:R-:W-:-:S03]  /*1f90*/  SHF.R.S32.HI R8, RZ, 0x1f, R16 ;  /* 0x0000001fff087819 */ /* 0x004fc60000011410 */
[----:B------:R1:W-:Y:S04]  /*1fa0*/  STL [R1+0x190], R7 ;  /* 0x0001900701007387 */ /* 0x0003e80000100800 */
[----:B------:R2:W-:Y:S04]  /*1fb0*/  STL [R1+0x18c], R8 ;  /* 0x00018c0801007387 */ /* 0x0005e80000100800 */
[----:B------:R-:W-:Y:S01]  /*1fc0*/  STL [R1+0x188], R14 ;  /* 0x0001880e01007387 */ /* 0x000fe20000100800 */
[----:B-1----:R-:W-:Y:S02]  /*1fd0*/  SHF.R.S32.HI R7, RZ, 0x1f, R13 ;  /* 0x0000001fff077819 */ /* 0x002fe4000001140d */
[----:B--2---:R-:W-:-:S03]  /*1fe0*/  IADD3 R8, R10, -0x10, RZ ;  /* 0xfffffff00a087810 */ /* 0x004fc60007ffe0ff */
[----:B------:R1:W-:Y:S01]  /*1ff0*/  STL [R1+0x184], R7 ;  /* 0x0001840701007387 */ /* 0x0003e20000100800 */
[----:B------:R-:W-:-:S03]  /*2000*/  @P4 IADD3 R8, R10, 0x10, RZ ;  /* 0x000000100a084810 */ /* 0x000fc60007ffe0ff */
[----:B------:R-:W-:Y:S04]  /*2010*/  STL [R1+0x180], R12 ;  /* 0x0001800c01007387 */ /* 0x000fe80000100800 */
[----:B------:R-:W-:Y:S01]  /*2020*/  STL [R1+0x17c], R11 ;  /* 0x00017c0b01007387 */ /* 0x000fe20000100800 */
[C---:B-1----:R-:W-:Y:S02]  /*2030*/  IMAD.IADD R7, R10.reuse, 0x1, R6 ;  /* 0x000000010a077824 */ /* 0x042fe400078e0206 */
[--C-:B------:R-:W-:Y:S02]  /*2040*/  IMAD.IADD R10, R10, 0x1, R5.reuse ;  /* 0x000000010a0a7824 */ /* 0x100fe400078e0205 */
[----:B------:R-:W-:Y:S01]  /*2050*/  IMAD.IADD R3, R7, 0x1, R5 ;  /* 0x0000000107037824 */ /* 0x000fe200078e0205 */
[----:B------:R1:W-:Y:S04]  /*2060*/  STL [R1+0xe0], R7 ;  /* 0x0000e00701007387 */ /* 0x0003e80000100800 */
[----:B------:R-:W-:Y:S04]  /*2070*/  STL [R1+0xf0], R10 ;  /* 0x0000f00a01007387 */ /* 0x000fe80000100800 */
[----:B------:R2:W-:Y:S04]  /*2080*/  STL [R1+0xd8], R8 ;  /* 0x0000d80801007387 */ /* 0x0005e80000100800 */
[----:B------:R3:W-:Y:S01]  /*2090*/  STL [R1+0xec], R3 ;  /* 0x0000ec0301007387 */ /* 0x0007e20000100800 */
[----:B-1----:R-:W-:-:S02]  /*20a0*/  IMAD.IADD R7, R6, 0x1, R8 ;  /* 0x0000000106077824 */ /* 0x002fc400078e0208 */
[--C-:B------:R-:W-:Y:S02]  /*20b0*/  IMAD R6, R9, 0x800, R239.reuse ;  /* 0x0000080009067824 */ /* 0x100fe400078e02ef */
[----:B--2---:R-:W-:Y:S02]  /*20c0*/  IMAD.IADD R8, R5, 0x1, R8 ;  /* 0x0000000105087824 */ /* 0x004fe400078e0208 */
[----:B---3--:R-:W-:-:S03]  /*20d0*/  IMAD R3, R4, 0x2, R239 ;  /* 0x0000000204037824 */ /* 0x008fc600078e02ef */
[----:B------:R-:W-:Y:S01]  /*20e0*/  STL [R1+0xe8], R8 ;  /* 0x0000e80801007387 */ /* 0x000fe20000100800 */
[----:B------:R-:W-:-:S03]  /*20f0*/  IMAD.IADD R4, R7, 0x1, R5 ;  /* 0x0000000107047824 */ /* 0x000fc600078e0205 */
[----:B------:R-:W-:Y:S04]  /*2100*/  STL [R1+0xdc], R7 ;  /* 0x0000dc0701007387 */ /* 0x000fe80000100800 */
[----:B------:R1:W-:Y:S04]  /*2110*/  STL [R1], R3 ;  /* 0x0000000301007387 */ /* 0x0003e80000100800 */
[----:B------:R2:W-:Y:S01]  /*2120*/  STL [R1+0xe4], R4 ;  /* 0x0000e40401007387 */ /* 0x0005e20000100800 */
[--C-:B-1----:R-:W-:Y:S02]  /*2130*/  IMAD.IADD R3, R2, 0x1, R6.reuse ;  /* 0x0000000102037824 */ /* 0x102fe400078e0206 */
[----:B------:R-:W-:-:S02]  /*2140*/  IMAD.IADD R2, R0, 0x1, R6 ;  /* 0x0000000100027824 */ /* 0x000fc400078e0206 */
[----:B------:R-:W-:Y:S01]  /*2150*/  IMAD.IADD R0, R0, 0x1, R3 ;  /* 0x0000000100007824 */ /* 0x000fe200078e0203 */
[----:B------:R2:W-:Y:S04]  /*2160*/  STL [R1+0xc], R3 ;  /* 0x00000c0301007387 */ /* 0x0005e80000100800 */
[----:B------:R2:W-:Y:S04]  /*2170*/  STL [R1+0x14], R2 ;  /* 0x0000140201007387 */ /* 0x0005e80000100800 */
[----:B------:R2:W-:Y:S02]  /*2180*/  STL [R1+0x10], R0 ;  /* 0x0000100001007387 */ /* 0x0005e40000100800 */
.L_x_632:
[----:B------:R-:W3:Y:S01]  /*2190*/  LDL R107, [R1+0xcc] ;  /* 0x0000cc00016b7983 */ /* 0x000ee20000100800 */
[----:B------:R-:W-:Y:S01]  /*21a0*/  ISETP.NE.U32.AND P0, PT, RZ, c[0x0][0x370], PT ;  /* 0x0000dc00ff007a0c */ /* 0x000fe20003f05070 */
[----:B------:R-:W-:Y:S01]  /*21b0*/  IMAD.MOV.U32 R13, RZ, RZ, 0x4 ;  /* 0x00000004ff0d7424 */ /* 0x000fe200078e00ff */
[----:B------:R-:W-:Y:S01]  /*21c0*/  ISETP.NE.U32.AND P2, PT, RZ, c[0x0][0x360], PT ;  /* 0x0000d800ff007a0c */ /* 0x000fe20003f45070 */
[----:B------:R-:W-:Y:S01]  /*21d0*/  IMAD.MOV.U32 R17, RZ, RZ, RZ ;  /* 0x000000ffff117224 */ /* 0x000fe200078e00ff */
[----:B------:R-:W-:Y:S01]  /*21e0*/  ISETP.NE.AND.EX P1, PT, RZ, c[0x0][0x374], PT, P0 ;  /* 0x0000dd00ff007a0c */ /* 0x000fe20003f25300 */
[----:B------:R-:W-:Y:S01]  /*21f0*/  IMAD.MOV.U32 R12, RZ, RZ, RZ ;  /* 0x000000ffff0c7224 */ /* 0x000fe200078e00ff */
[----:B------:R-:W-:-:S02]  /*2200*/  ISETP.NE.AND.EX P0, PT, RZ, c[0x0][0x364], PT, P2 ;  /* 0x0000d900ff007a0c */ /* 0x000fc40003f05320 */
[----:B------:R-:W-:-:S04]  /*2210*/  ISETP.NE.U32.AND P3, PT, RZ, c[0x0][0x348], PT ;  /* 0x0000d200ff007a0c */ /* 0x000fc80003f65070 */
[----:B------:R-:W-:-:S05]  /*2220*/  ISETP.NE.AND.EX P3, PT, RZ, c[0x0][0x34c], PT, P3 ;  /* 0x0000d300ff007a0c */ /* 0x000fca0003f65330 */
[----:B---3--:R-:W-:-:S04]  /*2230*/  @P1 IMAD.WIDE R6, R107, R13, c[0x0][0x370] ;  /* 0x0000dc006b061625 */ /* 0x008fc800078e020d */
[CC--:B--2---:R-:W-:Y:S01]  /*2240*/  @P0 IMAD.WIDE R4, R107.reuse, R13.reuse, c[0x0][0x360] ;  /* 0x0000d8006b040625 */ /* 0x0c4fe200078e020d */
[----:B------:R-:W2:Y:S03]  /*2250*/  @P1 LDG.E R17, [R6.64] ;  /* 0x0000000606111981 */ /* 0x000ea6000c1e1900 */
[----:B------:R-:W-:Y:S01]  /*2260*/  IMAD.WIDE R2, R107, R13, c[0x0][0x348] ;  /* 0x0000d2006b027625 */ /* 0x000fe200078e020d */
[----:B------:R-:W3:Y:S04]  /*2270*/  @P0 LDG.E R0, [R4.64] ;  /* 0x0000000604000981 */ /* 0x000ee8000c1e1900 */
[----:B------:R1:W5:Y:S01]  /*2280*/  @P3 LDG.E R12, [R2.64] ;  /* 0x00000006020c3981 */ /* 0x000362000c1e1900 */
[----:B------:R-:W-:Y:S03]  /*2290*/  YIELD ;  /* 0x0000000000007946 */ /* 0x000fe60003800000 */
[----:B--2---:R1:W-:Y:S04]  /*22a0*/  STL [R1+0x84], R17 ;  /* 0x0000841101007387 */ /* 0x0043e80000100800 */
[----:B---3--:R1:W-:Y:S01]  /*22b0*/  @P0 STL [R1+0x74], R0 ;  /* 0x0000740001000387 */ /* 0x0083e20000100800 */
[----:B------:R-:W-:Y:S05]  /*22c0*/  @P0 BRA `(.L_x_465) ;  /* 0x0000007000000947 */ /* 0x000fea0003800000 */
[----:B-1----:R-:W-:-:S05]  /*22d0*/  MOV R0, c[0x0][0x168] ;  /* 0x00005a0000007a02 */ /* 0x002fca0000000f00 */
[----:B------:R1:W-:Y:S01]  /*22e0*/  STL [R1+0x74], R0 ;  /* 0x0000740001007387 */ /* 0x0003e20000100800 */
[----:B------:R-:W-:Y:S05]  /*22f0*/  @!P3 BRA `(.L_x_465) ;  /* 0x000000400000b947 */ /* 0x000fea0003800000 */
[----:B-1----:R1:W2:Y:S04]  /*2300*/  LDG.E R0, [R2.64] ;  /* 0x0000000602007981 */ /* 0x0022a8000c1e1900 */
[----:B-1----:R-:W2:Y:S02]  /*2310*/  LDG.E R2, [R2.64+0x4] ;  /* 0x0000040602027981 */ /* 0x002ea4000c1e1900 */
[----:B--2---:R-:W-:-:S05]  /*2320*/  IADD3 R0, -R0, R2, RZ ;  /* 0x0000000200007210 */ /* 0x004fca0007ffe1ff */
[----:B------:R1:W-:Y:S02]  /*2330*/  STL [R1+0x74], R0 ;  /* 0x0000740001007387 */ /* 0x0003e40000100800 */
.L_x_465:
[----:B------:R-:W-:-:S04]  /*2340*/  ISETP.NE.U32.AND P0, PT, RZ, c[0x0][0x368], PT ;  /* 0x0000da00ff007a0c */ /* 0x000fc80003f05070 */
[----:B------:R-:W-:-:S13]  /*2350*/  ISETP.NE.AND.EX P0, PT, RZ, c[0x0][0x36c], PT, P0 ;  /* 0x0000db00ff007a0c */ /* 0x000fda0003f05300 */
[----:B------:R-:W-:Y:S05]  /*2360*/  @!P0 BRA `(.L_x_466) ;  /* 0x0000003000008947 */ /* 0x000fea0003800000 */
[----:B-1----:R-:W-:-:S05]  /*2370*/  IMAD.WIDE R2, R107, R13, c[0x0][0x368] ;  /* 0x0000da006b027625 */ /* 0x002fca00078e020d */
[----:B------:R1:W5:Y:S01]  /*2380*/  LDG.E R0, [R2.64] ;  /* 0x0000000602007981 */ /* 0x000362000c1e1900 */
[----:B------:R-:W-:Y:S05]  /*2390*/  BRA `(.L_x_467) ;  /* 0x0000008000007947 */ /* 0x000fea0003800000 */
.L_x_466:
[----:B------:R-:W-:Y:S01]  /*23a0*/  ISETP.NE.U32.AND P0, PT, RZ, c[0x0][0x350], PT ;  /* 0x0000d400ff007a0c */ /* 0x000fe20003f05070 */
[----:B-1----:R-:W-:-:S03]  /*23b0*/  IMAD.U32 R0, RZ, RZ, UR5 ;  /* 0x00000005ff007e24 */ /* 0x002fc6000f8e00ff */
[----:B------:R-:W-:-:S13]  /*23c0*/  ISETP.NE.AND.EX P0, PT, RZ, c[0x0][0x354], PT, P0 ;  /* 0x0000d500ff007a0c */ /* 0x000fda0003f05300 */
[----:B------:R-:W-:Y:S05]  /*23d0*/  @!P0 BRA `(.L_x_467) ;  /* 0x0000004000008947 */ /* 0x000fea0003800000 */
[----:B------:R-:W-:-:S05]  /*23e0*/  IMAD.WIDE R2, R107, R13, c[0x0][0x350] ;  /* 0x0000d4006b027625 */ /* 0x000fca00078e020d */
[----:B------:R-:W2:Y:S04]  /*23f0*/  LDG.E R4, [R2.64] ;  /* 0x0000000602047981 */ /* 0x000ea8000c1e1900 */
[----:B------:R-:W2:Y:S02]  /*2400*/  LDG.E R0, [R2.64+0x4] ;  /* 0x0000040602007981 */ /* 0x000ea4000c1e1900 */
[----:B--2---:R-:W-:Y:S02]  /*2410*/  IADD3 R0, -R4, R0, RZ ;  /* 0x0000000004007210 */ /* 0x004fe40007ffe1ff */
.L_x_467:
[----:B-1----:R-:W2:Y:S04]  /*2420*/  LDL R3, [R1+0x74] ;  /* 0x0000740001037983 */ /* 0x002ea80000100800 */
[----:B------:R-:W3:Y:S04]  /*2430*/  LDL.LU R2, [R1+0xc4] ;  /* 0x0000c40001027983 */ /* 0x000ee80000300800 */
[----:B------:R-:W4:Y:S01]  /*2440*/  LDL.LU R106, [R1+0x18] ;  /* 0x00001800016a7983 */ /* 0x000f220000300800 */
[----:B------:R-:W-:-:S02]  /*2450*/  IMAD.MOV.U32 R6, RZ, RZ, c[0x0][0x32c] ;  /* 0x0000cb00ff067624 */ /* 0x000fc400078e00ff */
[----:B-----5:R-:W-:-:S03]  /*2460*/  IMAD.IADD R111, R0, 0x1, -R17 ;  /* 0x00000001006f7824 */ /* 0x020fc600078e0a11 */
[----:B------:R-:W-:Y:S01]  /*2470*/  ISETP.GE.AND P1, PT, R6, 0x1, PT ;  /* 0x000000010600780c */ /* 0x000fe20003f26270 */
[----:B--2---:R-:W-:Y:S02]  /*2480*/  IMAD.MOV.U32 R19, RZ, RZ, R3 ;  /* 0x000000ffff137224 */ /* 0x004fe400078e0003 */
[----:B------:R-:W-:Y:S02]  /*2490*/  IMAD.MOV.U32 R3, RZ, RZ, c[0x0][0x2c4] ;  /* 0x0000b100ff037624 */ /* 0x000fe400078e00ff */
[----:B---3--:R-:W-:-:S03]  /*24a0*/  IMAD.SHL.U32 R14, R2, 0x80, RZ ;  /* 0x00000080020e7824 */ /* 0x008fc600078e00ff */
[----:B------:R-:W-:Y:S02]  /*24b0*/  ISETP.NE.AND P4, PT, R3, 0x1, PT ;  /* 0x000000010300780c */ /* 0x000fe40003f85270 */
[----:B----4-:R-:W-:Y:S01]  /*24c0*/  LOP3.LUT R106, R106, 0xfffffeff, RZ, 0xc0, !PT ;  /* 0xfffffeff6a6a7812 */ /* 0x010fe200078ec0ff */
[----:B------:R1:W-:Y:S01]  /*24d0*/  STL [R1+0xb0], R14 ;  /* 0x0000b00e01007387 */ /* 0x0003e20000100800 */
[----:B------:R-:W-:-:S03]  /*24e0*/  IADD3 R2, R14, 0x7f, RZ ;  /* 0x0000007f0e027810 */ /* 0x000fc60007ffe0ff */
[----:B------:R1:W-:Y:S02]  /*24f0*/  STL [R1+0x78], R111 ;  /* 0x0000786f01007387 */ /* 0x0003e40000100800 */
[----:B------:R-:W-:-:S04]  /*2500*/  IMAD.MOV.U32 R0, RZ, RZ, R2 ;  /* 0x000000ffff007224 */ /* 0x000fc800078e0002 */
[----:B------:R-:W-:Y:S01]  /*2510*/  @P4 LOP3.LUT R106, R106, 0x100, RZ, 0xfc, !PT ;  /* 0x000001006a6a4812 */ /* 0x000fe200078efcff */
[----:B------:R-:W-:Y:S01]  /*2520*/  @P4 IMAD.HI.U32 R3, R2, c[0x0][0x2c8], RZ ;  /* 0x0000b20002034a27 */ /* 0x000fe200078e00ff */
[----:B------:R-:W-:Y:S02]  /*2530*/  IADD3 R2, R111, 0x1, -R19 ;  /* 0x000000016f027810 */ /* 0x000fe40007ffe813 */
[----:B------:R-:W-:Y:S02]  /*2540*/  LOP3.LUT R106, R106, 0xfffffdff, RZ, 0xc0, !PT ;  /* 0xfffffdff6a6a7812 */ /* 0x000fe400078ec0ff */
[----:B------:R-:W-:Y:S02]  /*2550*/  @P4 SHF.R.U32.HI R0, RZ, c[0x0][0x2cc], R3 ;  /* 0x0000b300ff004a19 */ /* 0x000fe40000011603 */
[----:B------:R-:W-:-:S03]  /*2560*/  @P1 LOP3.LUT R106, R106, 0x200, RZ, 0xfc, !PT ;  /* 0x000002006a6a1812 */ /* 0x000fc600078efcff */
[----:B------:R-:W-:Y:S02]  /*2570*/  IMAD.IADD R0, R2, 0x1, R0 ;  /* 0x0000000102007824 */ /* 0x000fe400078e0200 */
[----:B------:R1:W-:Y:S03]  /*2580*/  STL [R1+0x18], R106 ;  /* 0x0000186a01007387 */ /* 0x0003e60000100800 */
[----:B------:R-:W-:Y:S01]  /*2590*/  IADD3 R3, R0, c[0x0][0x328], RZ ;  /* 0x0000ca0000037a10 */ /* 0x000fe20007ffe0ff */
[----:B------:R-:W-:Y:S05]  /*25a0*/  @!P1 BRA `(.L_x_468) ;  /* 0x0000010000009947 */ /* 0x000fea0003800000 */
[C---:B------:R-:W-:Y:S01]  /*25b0*/  ISETP.GT.AND P0, PT, R0.reuse, RZ, PT ;  /* 0x000000ff0000720c */ /* 0x040fe20003f04270 */
[----:B------:R-:W-:Y:S01]  /*25c0*/  BSSY B0, `(.L_x_469) ;  /* 0x000000c000007945 */ /* 0x000fe20003800000 */
[----:B------:R-:W-:-:S11]  /*25d0*/  IADD3 R2, R0, -0x1, RZ ;  /* 0xffffffff00027810 */ /* 0x000fd60007ffe0ff */
[----:B------:R-:W-:Y:S05]  /*25e0*/  @P0 BRA `(.L_x_470) ;  /* 0x0000006000000947 */ /* 0x000fea0003800000 */
[----:B------:R-:W-:Y:S01]  /*25f0*/  ISETP.NE.AND P0, PT, R6, 0x1, PT ;  /* 0x000000010600780c */ /* 0x000fe20003f05270 */
[----:B------:R-:W-:-:S12]  /*2600*/  IMAD.MOV R0, RZ, RZ, -R0 ;  /* 0x000000ffff007224 */ /* 0x000fd800078e0a00 */
[----:B------:R-:W-:-:S05]  /*2610*/  @P0 IMAD.HI.U32 R2, R0, c[0x0][0x330], RZ ;  /* 0x0000cc0000020a27 */ /* 0x000fca00078e00ff */
[----:B------:R-:W-:-:S04]  /*2620*/  @P0 SHF.R.U32.HI R0, RZ, c[0x0][0x334], R2 ;  /* 0x0000cd00ff000a19 */ /* 0x000fc80000011602 */
[----:B------:R-:W-:Y:S01]  /*2630*/  LOP3.LUT R2, RZ, R0, RZ, 0x33, !PT ;  /* 0x00000000ff027212 */ /* 0x000fe200078e33ff */
[----:B------:R-:W-:Y:S05]  /*2640*/  BRA `(.L_x_471) ;  /* 0x0000003000007947 */ /* 0x000fea0003800000 */
.L_x_470:
[----:B------:R-:W-:-:S13]  /*2650*/  ISETP.NE.AND P0, PT, R6, 0x1, PT ;  /* 0x000000010600780c */ /* 0x000fda0003f05270 */
[----:B------:R-:W-:-:S05]  /*2660*/  @P0 IMAD.HI.U32 R0, R2, c[0x0][0x330], RZ ;  /* 0x0000cc0002000a27 */ /* 0x000fca00078e00ff */
[----:B------:R-:W-:Y:S02]  /*2670*/  @P0 SHF.R.U32.HI R2, RZ, c[0x0][0x334], R0 ;  /* 0x0000cd00ff020a19 */ /* 0x000fe40000011600 */
.L_x_471:
[----:B------:R-:W-:Y:S05]  /*2680*/  BSYNC B0 ;  /* 0x0000000000007941 */ /* 0x000fea0003800000 */
.L_x_469:
[----:B------:R-:W-:-:S05]  /*2690*/  IMAD R2, R2, R6, c[0x0][0x32c] ;  /* 0x0000cb0002027624 */ /* 0x000fca00078e0206 */
[----:B------:R-:W-:-:S03]  /*26a0*/  IMNMX R3, R3, R2, PT ;  /* 0x0000000203037217 */ /* 0x000fc60003800200 */
.L_x_468:
[----:B------:R-:W-:Y:S01]  /*26b0*/  IMAD.IADD R7, R111, 0x1, -R19 ;  /* 0x000000016f077824 */ /* 0x000fe200078e0a13 */
[----:B------:R-:W-:Y:S01]  /*26c0*/  IADD3 R3, R3, 0x2f, RZ ;  /* 0x0000002f03037810 */ /* 0x000fe20007ffe0ff */
[----:B------:R-:W-:Y:S01]  /*26d0*/  @P4 IMAD.HI.U32 R4, R14, c[0x0][0x2c8], RZ ;  /* 0x0000b2000e044a27 */ /* 0x000fe200078e00ff */
[----:B------:R-:W-:Y:S02]  /*26e0*/  IADD3 R2, R111, 0x2f, RZ ;  /* 0x0000002f6f027810 */ /* 0x000fe40007ffe0ff */
[----:B------:R2:W-:Y:S01]  /*26f0*/  STL [R1+0x24], R7 ;  /* 0x0000240701007387 */ /* 0x0005e20000100800 */
[----:B------:R-:W-:-:S04]  /*2700*/  IMAD.HI R5, R3, 0x2aaaaaab, RZ ;  /* 0x2aaaaaab03057827 */ /* 0x000fc800078e02ff */
[----:B------:R-:W-:-:S04]  /*2710*/  IMAD.HI R2, R2, 0x2aaaaaab, RZ ;  /* 0x2aaaaaab02027827 */ /* 0x000fc800078e02ff */
[----:B------:R-:W-:Y:S01]  /*2720*/  IMAD.MOV.U32 R0, RZ, RZ, R14 ;  /* 0x000000ffff007224 */ /* 0x000fe200078e000e */
[----:B------:R-:W-:Y:S02]  /*2730*/  @P4 SHF.R.U32.HI R0, RZ, c[0x0][0x2cc], R4 ;  /* 0x0000b300ff004a19 */ /* 0x000fe40000011604 */
[----:B------:R-:W-:Y:S02]  /*2740*/  SHF.R.U32.HI R4, RZ, 0x1f, R5 ;  /* 0x0000001fff047819 */ /* 0x000fe40000011605 */
[----:B------:R-:W-:Y:S01]  /*2750*/  SHF.R.U32.HI R3, RZ, 0x1f, R2 ;  /* 0x0000001fff037819 */ /* 0x000fe20000011602 */
[----:B------:R-:W-:Y:S01]  /*2760*/  IMAD.IADD R0, R7, 0x1, R0 ;  /* 0x0000000107007824 */ /* 0x000fe200078e0200 */
[----:B------:R-:W-:Y:S02]  /*2770*/  LEA.HI.SX32 R4, R5, R4, 0x1d ;  /* 0x0000000405047211 */ /* 0x000fe400078feaff */
[----:B------:R-:W-:Y:S02]  /*2780*/  LEA.HI.SX32 R3, R2, R3, 0x1d ;  /* 0x0000000302037211 */ /* 0x000fe400078feaff */
[----:B------:R-:W-:-:S02]  /*2790*/  IADD3 R2, R0, -c[0x0][0x324], RZ ;  /* 0x8000c90000027a10 */ /* 0x000fc40007ffe0ff */
[----:B------:R-:W-:Y:S01]  /*27a0*/  IMNMX R11, R3, R4, PT ;  /* 0x00000004030b7217 */ /* 0x000fe20003800200 */
[----:B------:R-:W-:Y:S05]  /*27b0*/  @!P1 BRA `(.L_x_472) ;  /* 0x000000f000009947 */ /* 0x000fea0003800000 */
[----:B------:R-:W-:Y:S01]  /*27c0*/  ISETP.GT.AND P0, PT, R0, -0x1, PT ;  /* 0xffffffff0000780c */ /* 0x000fe20003f04270 */
[----:B------:R-:W-:-:S12]  /*27d0*/  BSSY B0, `(.L_x_473) ;  /* 0x000000b000007945 */ /* 0x000fd80003800000 */
[----:B------:R-:W-:Y:S05]  /*27e0*/  @P0 BRA `(.L_x_474) ;  /* 0x0000006000000947 */ /* 0x000fea0003800000 */
[----:B------:R-:W-:Y:S02]  /*27f0*/  ISETP.NE.AND P0, PT, R6, 0x1, PT ;  /* 0x000000010600780c */ /* 0x000fe40003f05270 */
[----:B------:R-:W-:-:S11]  /*2800*/  LOP3.LUT R0, RZ, R0, RZ, 0x33, !PT ;  /* 0x00000000ff007212 */ /* 0x000fd600078e33ff */
[----:B------:R-:W-:-:S05]  /*2810*/  @P0 IMAD.HI.U32 R3, R0, c[0x0][0x330], RZ ;  /* 0x0000cc0000030a27 */ /* 0x000fca00078e00ff */
[----:B------:R-:W-:-:S04]  /*2820*/  @P0 SHF.R.U32.HI R0, RZ, c[0x0][0x334], R3 ;  /* 0x0000cd00ff000a19 */ /* 0x000fc80000011603 */
[----:B------:R-:W-:Y:S01]  /*2830*/  LOP3.LUT R0, RZ, R0, RZ, 0x33, !PT ;  /* 0x00000000ff007212 */ /* 0x000fe200078e33ff */
[----:B------:R-:W-:Y:S05]  /*2840*/  BRA `(.L_x_475) ;  /* 0x0000003000007947 */ /* 0x000fea0003800000 */
.L_x_474:
[----:B------:R-:W-:-:S13]  /*2850*/  ISETP.NE.AND P0, PT, R6, 0x1, PT ;  /* 0x000000010600780c */ /* 0x000fda0003f05270 */
[----:B------:R-:W-:-:S05]  /*2860*/  @P0 IMAD.HI.U32 R3, R0, c[0x0][0x330], RZ ;  /* 0x0000cc0000030a27 */ /* 0x000fca00078e00ff */
[----:B------:R-:W-:Y:S02]  /*2870*/  @P0 SHF.R.U32.HI R0, RZ, c[0x0][0x334], R3 ;  /* 0x0000cd00ff000a19 */ /* 0x000fe40000011603 */
.L_x_475:
[----:B------:R-:W-:Y:S05]  /*2880*/  BSYNC B0 ;  /* 0x0000000000007941 */ /* 0x000fea0003800000 */
.L_x_473:
[----:B------:R-:W-:-:S05]  /*2890*/  IMAD R0, R0, c[0x0][0x32c], RZ ;  /* 0x0000cb0000007a24 */ /* 0x000fca00078e02ff */
[----:B------:R-:W-:-:S04]  /*28a0*/  IMNMX R2, R2, R0, !PT ;  /* 0x0000000002027217 */ /* 0x000fc80007800200 */
.L_x_472:
[----:B------:R-:W3:Y:S01]  /*28b0*/  LDL R16, [R1+0xc8] ;  /* 0x0000c80001107983 */ /* 0x000ee20000100800 */
[----:B------:R-:W-:Y:S01]  /*28c0*/  IMAD.HI R2, R2, 0x2aaaaaab, RZ ;  /* 0x2aaaaaab02027827 */ /* 0x000fe200078e02ff */
[----:B------:R-:W-:Y:S04]  /*28d0*/  BSSY B0, `(.L_x_476) ;  /* 0x000002e000007945 */ /* 0x000fe80003800000 */
[----:B------:R-:W-:-:S04]  /*28e0*/  SHF.R.U32.HI R0, RZ, 0x1f, R2 ;  /* 0x0000001fff007819 */ /* 0x000fc80000011602 */
[----:B------:R-:W-:-:S04]  /*28f0*/  LEA.HI.SX32 R2, R2, R0, 0x1d ;  /* 0x0000000002027211 */ /* 0x000fc800078feaff */
[----:B------:R-:W-:Y:S01]  /*2900*/  IMNMX R6, RZ, R2, !PT ;  /* 0x00000002ff067217 */ /* 0x000fe20007800200 */
[----:B------:R-:W-:-:S03]  /*2910*/  IMAD.MOV.U32 R2, RZ, RZ, RZ ;  /* 0x000000ffff027224 */ /* 0x000fc600078e00ff */
[----:B------:R-:W-:Y:S02]  /*2920*/  ISETP.GT.AND P0, PT, R11, R6, PT ;  /* 0x000000060b00720c */ /* 0x000fe40003f04270 */
[C---:B---3--:R-:W-:Y:S02]  /*2930*/  LOP3.LUT R0, R16.reuse, 0xff000000, RZ, 0xc0, !PT ;  /* 0xff00000010007812 */ /* 0x048fe400078ec0ff */
        /* <DEDUP_REMOVED lines=8> */
[----:B------:R-:W-:-:S04]  /*29c0*/  ISETP.NE.AND P0, PT, R5, RZ, PT ;  /* 0x000000ff0500720c */ /* 0x000fc80003f05270 */
[----:B------:R-:W-:-:S04]  /*29d0*/  SEL R0, R5, c[0x0][0x338], P0 ;  /* 0x0000ce0005007a07 */ /* 0x000fc80000000000 */
[----:B------:R-:W-:Y:S02]  /*29e0*/  IABS R3, R0 ;  /* 0x0000000000037213 */ /* 0x000fe40000000000 */
[----:B--2---:R-:W-:Y:S02]  /*29f0*/  IADD3 R7, R0, -0x1, R11 ;  /* 0xffffffff00077810 */ /* 0x004fe40007ffe00b */
[----:B------:R-:W2:Y:S03]  /*2a00*/  I2F.RP R2, R3 ;  /* 0x0000000300027306 */ /* 0x000ea60000209400 */
[----:B------:R-:W-:-:S05]  /*2a10*/  IMAD.IADD R7, R7, 0x1, -R6 ;  /* 0x0000000107077824 */ /* 0x000fca00078e0a06 */
[----:B------:R-:W-:Y:S01]  /*2a20*/  IABS R10, R7 ;  /* 0x00000007000a7213 */ /* 0x000fe20000000000 */
[----:B--2---:R-:W2:Y:S02]  /*2a30*/  MUFU.RCP R2, R2 ;  /* 0x0000000200027308 */ /* 0x004ea40000001000 */
[----:B--2---:R-:W-:-:S06]  /*2a40*/  IADD3 R2, R2, 0xffffffe, RZ ;  /* 0x0ffffffe02027810 */ /* 0x004fcc0007ffe0ff */
[----:B---3--:R-:W2:Y:S02]  /*2a50*/  F2I.FTZ.U32.TRUNC.NTZ R5, R2 ;  /* 0x0000000200057305 */ /* 0x008ea4000021f000 */
[----:B--2---:R-:W-:-:S04]  /*2a60*/  IMAD.MOV R2, RZ, RZ, -R5 ;  /* 0x000000ffff027224 */ /* 0x004fc800078e0a05 */
        /* <DEDUP_REMOVED lines=20> */
.L_x_477:
[----:B------:R-:W-:Y:S05]  /*2bb0*/  BSYNC B0 ;  /* 0x0000000000007941 */ /* 0x000fea0003800000 */
.L_x_476:
[----:B------:R-:W-:Y:S01]  /*2bc0*/  IMAD R3, R15, R2, R6 ;  /* 0x000000020f037224 */ /* 0x000fe200078e0206 */
[----:B------:R-:W-:Y:S01]  /*2bd0*/  PRMT R0, RZ, 0x7610, R0 ;  /* 0x00007610ff007816 */ /* 0x000fe20000000000 */
[----:B---3--:R-:W-:Y:S01]  /*2be0*/  IMAD.MOV.U32 R15, RZ, RZ, RZ ;  /* 0x000000ffff0f7224 */ /* 0x008fe200078e00ff */
[----:B------:R-:W-:Y:S01]  /*2bf0*/  MOV R18, RZ ;  /* 0x000000ff00127202 */ /* 0x000fe20000000f00 */
        /* <DEDUP_REMOVED lines=10> */
[----:B------:R3:W-:Y:S01]  /*2ca0*/  STL [R1+0x20], R110 ;  /* 0x0000206e01007387 */ /* 0x0007e20000100800 */
        /* <DEDUP_REMOVED lines=59> */
[----:B---3--:R-:W-:-:S04]  /*3060*/  ISETP.NE.U32.AND P0, PT, RZ, c[0x0][0x340], PT ;  /* 0x0000d000ff007a0c */ /* 0x008fc80003f05070 */
[----:B------:R-:W-:-:S13]  /*3070*/  ISETP.NE.AND.EX P0, PT, RZ, c[0x0][0x344], PT, P0 ;  /* 0x0000d100ff007a0c */ /* 0x000fda0003f05300 */
[----:B------:R-:W-:-:S05]  /*3080*/  @P0 IMAD.WIDE R2, R107, R13, c[0x0][0x340] ;  /* 0x0000d0006b020625 */ /* 0x000fca00078e020d */
[----:B------:R3:W5:Y:S01]  /*3090*/  @P0 LDG.E R0, [R2.64] ;  /* 0x0000000602000981 */ /* 0x000762000c1e1900 */
[----:B------:R-:W-:Y:S01]  /*30a0*/  WARPSYNC 0xffffffff ;  /* 0xffffffff00007948 */ /* 0x000fe20003800000 */
[----:B--2---:R-:W-:Y:S02]  /*30b0*/  SEL R7, R107, RZ, !P3 ;  /* 0x000000ff6b077207 */ /* 0x004fe40005800000 */
[----:B---3--:R-:W-:-:S04]  /*30c0*/  SHF.R.S32.HI R2, RZ, 0x1f, R107 ;  /* 0x0000001fff027819 */ /* 0x008fc8000001146b */
[----:B------:R-:W-:Y:S01]  /*30d0*/  SEL R5, R2, RZ, !P3 ;  /* 0x000000ff02057207 */ /* 0x000fe20005800000 */
[----:B------:R-:W-:-:S03]  /*30e0*/  @!P0 IMAD.MOV.U32 R0, RZ, RZ, R107 ;  /* 0x000000ffff008224 */ /* 0x000fc600078e006b */
[----:B------:R-:W2:Y:S01]  /*30f0*/  LDL R107, [R1+0x178] ;  /* 0x00017800016b7983 */ /* 0x000ea20000100800 */
[----:B------:R-:W-:Y:S01]  /*3100*/  IMAD.MOV.U32 R23, RZ, RZ, 0x30 ;  /* 0x00000030ff177424 */ /* 0x000fe200078e00ff */
[----:B-----5:R-:W-:Y:S01]  /*3110*/  SHF.R.S32.HI R3, RZ, 0x1f, R0 ;  /* 0x0000001fff037819 */ /* 0x020fe20000011400 */
[----:B------:R-:W-:Y:S01]  /*3120*/  IMAD.MOV.U32 R2, RZ, RZ, c[0x0][0x2b8] ;  /* 0x0000ae00ff027624 */ /* 0x000fe200078e00ff */
[----:B-1----:R-:W-:Y:S01]  /*3130*/  LOP3.LUT R106, R106, 0xffffff7f, RZ, 0xc0, !PT ;  /* 0xffffff7f6a6a7812 */ /* 0x002fe200078ec0ff */
[----:B------:R-:W-:Y:S02]  /*3140*/  IMAD R57, R110, R23, -0x30 ;  /* 0xffffffd06e397424 */ /* 0x000fe400078e0217 */
[----:B------:R-:W-:Y:S01]  /*3150*/  IMAD.WIDE.U32 R8, R0, c[0x0][0x2b0], RZ ;  /* 0x0000ac0000087a25 */ /* 0x000fe200078e00ff */
[----:B------:R-:W-:-:S03]  /*3160*/  ISETP.NE.AND P1, PT, R2, 0x1, PT ;  /* 0x000000010200780c */ /* 0x000fc60003f25270 */
[----:B------:R-:W-:Y:S01]  /*3170*/  IMAD.MOV.U32 R27, RZ, RZ, RZ ;  /* 0x000000ffff1b7224 */ /* 0x000fe200078e00ff */
[----:B------:R-:W-:Y:S09]  /*3180*/  STL.64 [R1+0x98], R8 ;  /* 0x0000980801007387 */ /* 0x000ff20000100a00 */
[----:B------:R-:W-:-:S02]  /*3190*/  @P1 LOP3.LUT R106, R106, 0x80, RZ, 0xfc, !PT ;  /* 0x000000806a6a1812 */ /* 0x000fc400078efcff */
[----:B------:R-:W-:Y:S01]  /*31a0*/  LOP3.LUT R22, R16, 0xffff, RZ, 0xc0, !PT ;  /* 0x0000ffff10167812 */ /* 0x000fe200078ec0ff */
[----:B------:R-:W-:Y:S01]  /*31b0*/  IMAD R5, R5, c[0x0][0x1c0], RZ ;  /* 0x0000700005057a24 */ /* 0x000fe200078e02ff */
[----:B------:R-:W-:Y:S01]  /*31c0*/  BAR.SYNC.DEFER_BLOCKING 0x0 ;  /* 0x0000000000007b1d */ /* 0x000fe20000010000 */
[----:B--2---:R-:W-:-:S04]  /*31d0*/  IMAD.IADD R2, R107, 0x1, R57 ;  /* 0x000000016b027824 */ /* 0x004fc800078e0239 */
[C---:B------:R-:W-:Y:S01]  /*31e0*/  IMAD.IADD R21, R2.reuse, 0x1, R17 ;  /* 0x0000000102157824 */ /* 0x040fe200078e0211 */
[----:B------:R-:W-:Y:S01]  /*31f0*/  ISETP.GE.AND P0, PT, R2, R111, PT ;  /* 0x0000006f0200720c */ /* 0x000fe20003f06270 */
[----:B------:R-:W-:Y:S02]  /*3200*/  IMAD R2, R3, c[0x0][0x2b0], RZ ;  /* 0x0000ac0003027a24 */ /* 0x000fe400078e02ff */
[----:B------:R-:W-:Y:S01]  /*3210*/  @P1 IMAD.HI.U32 R3, R21, c[0x0][0x2bc], RZ ;  /* 0x0000af0015031a27 */ /* 0x000fe200078e00ff */
[----:B------:R-:W-:-:S03]  /*3220*/  ISETP.GT.OR P0, PT, R107, 0x2f, P0 ;  /* 0x0000002f6b00780c */ /* 0x000fc60000704670 */
[----:B------:R-:W-:Y:S02]  /*3230*/  IMAD R2, R0, c[0x0][0x2b4], R2 ;  /* 0x0000ad0000027a24 */ /* 0x000fe400078e0202 */
[----:B------:R-:W-:Y:S01]  /*3240*/  IMAD.MOV.U32 R20, RZ, RZ, R21 ;  /* 0x000000ffff147224 */ /* 0x000fe200078e0015 */
[----:B------:R-:W-:Y:S01]  /*3250*/  @P1 SHF.R.U32.HI R20, RZ, c[0x0][0x2c0], R3 ;  /* 0x0000b000ff141a19 */ /* 0x000fe20000011603 */
[----:B------:R-:W-:-:S05]  /*3260*/  IMAD.IADD R4, R9, 0x1, R2 ;  /* 0x0000000109047824 */ /* 0x000fca00078e0202 */
[----:B------:R1:W-:Y:S01]  /*3270*/  STL [R1+0xac], R4 ;  /* 0x0000ac0401007387 */ /* 0x0003e20000100800 */
[----:B------:R-:W-:-:S03]  /*3280*/  @!P0 IADD3 R0, P1, R20, R8, RZ ;  /* 0x0000000814008210 */ /* 0x000fc60007f3e0ff */
[----:B------:R-:W2:Y:S01]  /*3290*/  LDL R49, [R1+0x68] ;  /* 0x0000680001317983 */ /* 0x000ea20000100800 */
[----:B------:R-:W-:Y:S02]  /*32a0*/  @!P0 LEA.HI.X.SX32 R3, R20, R4, 0x1, P1 ;  /* 0x0000000414038211 */ /* 0x000fe400008f0eff */
[C---:B------:R-:W-:Y:S01]  /*32b0*/  @!P0 LEA R2, P1, R0.reuse, c[0x0][0x2a0], 0x2 ;  /* 0x0000a80000028a11 */ /* 0x040fe200078210ff */
[----:B------:R-:W3:Y:S03]  /*32c0*/  LDL R25, [R1+0x40] ;  /* 0x0000400001197983 */ /* 0x000ee60000100800 */
[----:B------:R-:W-:Y:S01]  /*32d0*/  @!P0 LEA.HI.X R3, R0, c[0x0][0x2a4], R3, 0x2, P1 ;  /* 0x0000a90000038a11 */ /* 0x000fe200008f1403 */
[----:B------:R-:W4:Y:S04]  /*32e0*/  LDL R50, [R1+0x208] ;  /* 0x0002080001327983 */ /* 0x000f280000100800 */
[----:B------:R-:W4:Y:S04]  /*32f0*/  LDL R35, [R1+0x64] ;  /* 0x0000640001237983 */ /* 0x000f280000100800 */
[----:B------:R-:W4:Y:S04]  /*3300*/  LDL R26, [R1+0x20c] ;  /* 0x00020c00011a7983 */ /* 0x000f280000100800 */
[----:B------:R-:W4:Y:S04]  /*3310*/  LDL R33, [R1+0x6c] ;  /* 0x00006c0001217983 */ /* 0x000f280000100800 */
[----:B------:R-:W4:Y:S04]  /*3320*/  LDL R48, [R1+0x204] ;  /* 0x0002040001307983 */ /* 0x000f280000100800 */
[----:B------:R-:W4:Y:S04]  /*3330*/  LDL R34, [R1+0x200] ;  /* 0x0002000001227983 */ /* 0x000f280000100800 */
[----:B------:R-:W4:Y:S04]  /*3340*/  LDL R32, [R1+0x1c] ;  /* 0x00001c0001207983 */ /* 0x000f280000100800 */
[----:B------:R1:W4:Y:S01]  /*3350*/  @!P0 LDG.E R27, [R2.64] ;  /* 0x00000006021b8981 */ /* 0x000322000c1e1900 */
[----:B------:R-:W-:-:S05]  /*3360*/  SHF.R.S32.HI R0, RZ, 0x1f, R12 ;  /* 0x0000001fff007819 */ /* 0x000fca000001140c */
[----:B------:R-:W-:-:S04]  /*3370*/  IMAD R0, R0, c[0x0][0x178], RZ ;  /* 0x00005e0000007a24 */ /* 0x000fc800078e02ff */
[----:B------:R-:W-:Y:S02]  /*3380*/  IMAD R0, R12, c[0x0][0x17c], R0 ;  /* 0x00005f000c007a24 */ /* 0x000fe400078e0200 */
[----:B-1----:R-:W-:-:S04]  /*3390*/  IMAD.IADD R4, R107, 0x1, R14 ;  /* 0x000000016b047824 */ /* 0x002fc800078e020e */
[----:B------:R-:W-:-:S04]  /*33a0*/  @P4 IMAD.HI.U32 R6, R4, c[0x0][0x2c8], RZ ;  /* 0x0000b20004064a27 */ /* 0x000fc800078e00ff */
[----:B------:R-:W-:-:S04]  /*33b0*/  IMAD.WIDE.U32 R2, R12, c[0x0][0x178], RZ ;  /* 0x00005e000c027a25 */ /* 0x000fc800078e00ff */
[----:B------:R-:W-:-:S04]  /*33c0*/  IMAD.IADD R3, R3, 0x1, R0 ;  /* 0x0000000103037824 */ /* 0x000fc800078e0200 */
[----:B------:R-:W-:-:S04]  /*33d0*/  IMAD.WIDE.U32 R2, R22, c[0x0][0x1b8], R2 ;  /* 0x00006e0016027a25 */ /* 0x000fc800078e0002 */
[----:B------:R-:W-:Y:S01]  /*33e0*/  IMAD.MOV.U32 R0, RZ, RZ, R4 ;  /* 0x000000ffff007224 */ /* 0x000fe200078e0004 */
[----:B------:R-:W-:Y:S01]  /*33f0*/  @P4 SHF.R.U32.HI R0, RZ, c[0x0][0x2cc], R6 ;  /* 0x0000b300ff004a19 */ /* 0x000fe20000011606 */
[----:B------:R-:W-:Y:S01]  /*3400*/  IMAD R3, R22, c[0x0][0x1bc], R3 ;  /* 0x00006f0016037a24 */ /* 0x000fe200078e0203 */
[----:B------:R-:W1:Y:S01]  /*3410*/  S2R R8, SR_TID.X ;  /* 0x0000000000087919 */ /* 0x000e620000002100 */
[C---:B------:R-:W-:Y:S02]  /*3420*/  IMAD R6, R7.reuse, c[0x0][0x1c4], R5 ;  /* 0x0000710007067a24 */ /* 0x040fe400078e0205 */
[----:B------:R-:W-:Y:S01]  /*3430*/  IMAD.WIDE.U32 R2, R7, c[0x0][0x1c0], R2 ;  /* 0x0000700007027a25 */ /* 0x000fe200078e0002 */
[----:B------:R-:W-:-:S03]  /*3440*/  SHF.R.S32.HI R7, RZ, 0x1f, R0 ;  /* 0x0000001fff077819 */ /* 0x000fc60000011400 */
        /* <DEDUP_REMOVED lines=10> */
[----:B------:R-:W-:Y:S01]  /*34f0*/  IMAD.WIDE.U32 R2, R4, c[0x0][0x1a8], R2 ;  /* 0x00006a0004027a25 */ /* 0x000fe200078e0002 */
[----:B-1----:R-:W-:-:S03]  /*3500*/  SHF.R.S32.HI R24, RZ, 0x1f, R8 ;  /* 0x0000001fff187819 */ /* 0x002fc60000011408 */
[----:B------:R-:W-:Y:S01]  /*3510*/  IMAD.IADD R0, R3, 0x1, R0 ;  /* 0x0000000103007824 */ /* 0x000fe200078e0200 */
[----:B------:R-:W-:Y:S02]  /*3520*/  LEA R17, P0, R2, c[0x0][0x160], 0x1 ;  /* 0x0000580002117a11 */ /* 0x000fe400078008ff */
[----:B------:R-:W-:Y:S02]  /*3530*/  LEA.HI R24, R24, R8, RZ, 0x3 ;  /* 0x0000000818187211 */ /* 0x000fe400078f18ff */
[----:B------:R-:W-:Y:S01]  /*3540*/  LEA.HI.X R16, R2, c[0x0][0x164], R0, 0x1, P0 ;  /* 0x0000590002107a11 */ /* 0x000fe200000f0c00 */
[----:B------:R-:W2:Y:S01]  /*3550*/  SHFL.IDX PT, R3, R17, RZ, 0x181f ;  /* 0x00181fff11037589 */ /* 0x000ea200000e0000 */
[----:B------:R-:W-:Y:S01]  /*3560*/  SHF.R.S32.HI R24, RZ, 0x3, R24 ;  /* 0x00000003ff187819 */ /* 0x000fe20000011418 */
[----:B------:R-:W-:Y:S02]  /*3570*/  IMAD R19, R19, c[0x0][0x2c4], RZ ;  /* 0x0000b10013137a24 */ /* 0x000fe400078e02ff */
[----:B------:R-:W4:Y:S02]  /*3580*/  SHFL.IDX PT, R4, R16, RZ, 0x181f ;  /* 0x00181fff10047589 */ /* 0x000f2400000e0000 */
[----:B------:R-:W-:-:S05]  /*3590*/  IMAD.IADD R18, R24, 0x1, R14 ;  /* 0x0000000118127824 */ /* 0x000fca00078e020e */
[C---:B------:R-:W-:Y:S01]  /*35a0*/  ISETP.GE.AND P0, PT, R18.reuse, R19, PT ;  /* 0x000000131200720c */ /* 0x040fe20003f06270 */
[----:B------:R-:W1:Y:S01]  /*35b0*/  SHFL.IDX PT, R0, R17, 0x1, 0x181f ;  /* 0x00381f0011007f89 */ /* 0x000e6200000e0000 */
[----:B------:R-:W-:-:S03]  /*35c0*/  IADD3 R5, R18, 0x20, RZ ;  /* 0x0000002012057810 */ /* 0x000fc60007ffe0ff */
[----:B------:R-:W1:Y:S01]  /*35d0*/  SHFL.IDX PT, R2, R16, 0x1, 0x181f ;  /* 0x00381f0010027f89 */ /* 0x000e6200000e0000 */
[----:B------:R-:W-:-:S04]  /*35e0*/  IMAD.WIDE.U32 R30, R22, c[0x0][0x1e8], RZ ;  /* 0x00007a00161e7a25 */ /* 0x000fc800078e00ff */
[----:B------:R-:W-:-:S03]  /*35f0*/  IMAD R28, R22, c[0x0][0x1ec], R31 ;  /* 0x00007b00161c7a24 */ /* 0x000fc600078e021f */
[CC--:B--2---:R-:W-:Y:S02]  /*3600*/  @!P0 LEA R10, P2, R49.reuse, R3.reuse, 0x1 ;  /* 0x00000003310a8211 */ /* 0x0c4fe400078408ff */
[----:B------:R-:W-:Y:S02]  /*3610*/  ISETP.GE.AND P3, PT, R49, c[0x0][0x198], PT ;  /* 0x0000660031007a0c */ /* 0x000fe40003f66270 */
[CC--:B---3--:R-:W-:Y:S02]  /*3620*/  @!P0 LEA R12, P1, R25.reuse, R3.reuse, 0x1 ;  /* 0x00000003190c8211 */ /* 0x0c8fe400078208ff */
[----:B------:R-:W-:Y:S02]  /*3630*/  ISETP.GE.AND P4, PT, R25, c[0x0][0x198], PT ;  /* 0x0000660019007a0c */ /* 0x000fe40003f86270 */
[----:B----4-:R-:W-:Y:S02]  /*3640*/  @!P0 LEA.HI.X R11, R49, R4, R50, 0x1, P2 ;  /* 0x00000004310b8211 */ /* 0x010fe400010f0c32 */
[----:B------:R-:W-:-:S02]  /*3650*/  @!P0 LEA R8, P2, R35, R3, 0x1 ;  /* 0x0000000323088211 */ /* 0x000fc400078408ff */
[----:B------:R-:W-:Y:S02]  /*3660*/  ISETP.GE.AND P5, PT, R35, c[0x0][0x198], PT ;  /* 0x0000660023007a0c */ /* 0x000fe40003fa6270 */
[-C--:B------:R-:W-:Y:S02]  /*3670*/  @!P0 LEA.HI.X R13, R25, R4.reuse, R26, 0x1, P1 ;  /* 0x00000004190d8211 */ /* 0x080fe400008f0c1a */
[----:B------:R-:W-:Y:S02]  /*3680*/  ISETP.GE.AND P1, PT, R5, R19, PT ;  /* 0x000000130500720c */ /* 0x000fe40003f26270 */
[----:B------:R-:W-:Y:S02]  /*3690*/  ISETP.GE.AND P6, PT, R33, c[0x0][0x198], PT ;  /* 0x0000660021007a0c */ /* 0x000fe40003fc6270 */
[----:B------:R-:W-:Y:S02]  /*36a0*/  @!P0 LEA.HI.X R9, R35, R4, R48, 0x1, P2 ;  /* 0x0000000423098211 */ /* 0x000fe400010f0c30 */
[----:B------:R-:W-:-:S04]  /*36b0*/  @!P0 LEA R6, P2, R33, R3, 0x1 ;  /* 0x0000000321068211 */ /* 0x000fc800078408ff */
[----:B------:R-:W-:Y:S01]  /*36c0*/  @!P0 LEA.HI.X R7, R33, R4, R34, 0x1, P2 ;  /* 0x0000000421078211 */ /* 0x000fe200010f0c22 */
[----:B------:R2:W-:Y:S04]  /*36d0*/  @!P0 LDGSTS.E.BYPASS.LTC128B.128 [R32+0x4080], [R12.64], !P4 ;  /* 0x040800000c208fae */ /* 0x0005e8000e101d46 */
[----:B------:R3:W-:Y:S04]  /*36e0*/  @!P0 LDGSTS.E.BYPASS.LTC128B.128 [R32+0x8080], [R10.64], !P3 ;  /* 0x080800000a208fae */ /* 0x0007e8000d901d46 */
[----:B------:R4:W-:Y:S04]  /*36f0*/  @!P0 LDGSTS.E.BYPASS.LTC128B.128 [R32+0xc080], [R8.64], !P5 ;  /* 0x0c08000008208fae */ /* 0x0009e8000e901d46 */
[----:B------:R2:W-:Y:S01]  /*3700*/  @!P0 LDGSTS.E.BYPASS.LTC128B.128 [R32+0x10080], [R6.64], !P6 ;  /* 0x1008000006208fae */ /* 0x0005e2000f101d46 */
[----:B-1----:R-:W-:-:S04]  /*3710*/  @!P1 LEA R14, P2, R25, R0, 0x1 ;  /* 0x00000000190e9211 */ /* 0x002fc800078408ff */
[----:B------:R-:W-:Y:S02]  /*3720*/  @!P1 LEA.HI.X R15, R25, R2, R26, 0x1, P2 ;  /* 0x00000002190f9211 */ /* 0x000fe400010f0c1a */
[----:B------:R-:W-:-:S03]  /*3730*/  IADD3 R3, R18, 0x40, RZ ;  /* 0x0000004012037810 */ /* 0x000fc60007ffe0ff */
[----:B------:R1:W-:Y:S01]  /*3740*/  @!P1 LDGSTS.E.BYPASS.LTC128B.128 [R32+0x5080], [R14.64], !P4 ;  /* 0x050800000e209fae */ /* 0x0003e2000e101d46 */
[----:B----4-:R-:W-:-:S04]  /*3750*/  @!P1 LEA R8, P0, R49, R0, 0x1 ;  /* 0x0000000031089211 */ /* 0x010fc800078008ff */
[----:B------:R-:W-:Y:S02]  /*3760*/  @!P1 LEA.HI.X R9, R49, R2, R50, 0x1, P0 ;  /* 0x0000000231099211 */ /* 0x000fe400000f0c32 */
[----:B--2---:R-:W-:-:S03]  /*3770*/  @!P1 LEA R6, P0, R35, R0, 0x1 ;  /* 0x0000000023069211 */ /* 0x004fc600078008ff */
[----:B------:R2:W-:Y:S01]  /*3780*/  @!P1 LDGSTS.E.BYPASS.LTC128B.128 [R32+0x9080], [R8.64], !P3 ;  /* 0x0908000008209fae */ /* 0x0005e2000d901d46 */
[----:B------:R-:W-:Y:S02]  /*3790*/  @!P1 LEA.HI.X R7, R35, R2, R48, 0x1, P0 ;  /* 0x0000000223079211 */ /* 0x000fe400000f0c30 */
[C---:B------:R-:W-:Y:S02]  /*37a0*/  @!P1 LEA R4, P0, R33.reuse, R0, 0x1 ;  /* 0x0000000021049211 */ /* 0x040fe400078008ff */
[----:B------:R-:W2:Y:S02]  /*37b0*/  SHFL.IDX PT, R0, R17, 0x2, 0x181f ;  /* 0x00581f0011007f89 */ /* 0x000ea400000e0000 */
[----:B------:R-:W-:Y:S02]  /*37c0*/  @!P1 LEA.HI.X R5, R33, R2, R34, 0x1, P0 ;  /* 0x0000000221059211 */ /* 0x000fe400000f0c22 */
[----:B------:R-:W4:Y:S01]  /*37d0*/  SHFL.IDX PT, R2, R16, 0x2, 0x181f ;  /* 0x00581f0010027f89 */ /* 0x000f2200000e0000 */
[----:B------:R-:W-:-:S03]  /*37e0*/  ISETP.GE.AND P0, PT, R3, R19, PT ;  /* 0x000000130300720c */ /* 0x000fc60003f06270 */
[----:B------:R1:W-:Y:S04]  /*37f0*/  @!P1 LDGSTS.E.BYPASS.LTC128B.128 [R32+0xd080], [R6.64], !P5 ;  /* 0x0d08000006209fae */ /* 0x0003e8000e901d46 */
[----:B------:R1:W-:Y:S04]  /*3800*/  @!P1 LDGSTS.E.BYPASS.LTC128B.128 [R32+0x11080], [R4.64], !P6 ;  /* 0x1108000004209fae */ /* 0x0003e8000f101d46 */
[----:B---3--:R-:W3:Y:S02]  /*3810*/  SHFL.IDX PT, R10, R17, 0x3, 0x181f ;  /* 0x00781f00110a7f89 */ /* 0x008ee400000e0000 */
[----:B--2---:R-:W-:-:S04]  /*3820*/  @!P0 LEA R8, P1, R49, R0, 0x1 ;  /* 0x0000000031088211 */ /* 0x004fc800078208ff */
[----:B----4-:R-:W-:Y:S01]  /*3830*/  @!P0 LEA.HI.X R9, R49, R2, R50, 0x1, P1 ;  /* 0x0000000231098211 */ /* 0x010fe200008f0c32 */
[----:B------:R-:W2:Y:S01]  /*3840*/  SHFL.IDX PT, R11, R16, 0x3, 0x181f ;  /* 0x00781f00100b7f89 */ /* 0x000ea200000e0000 */
[-C--:B------:R-:W-:Y:S02]  /*3850*/  @!P0 LEA R12, P2, R25, R0.reuse, 0x1 ;  /* 0x00000000190c8211 */ /* 0x080fe400078408ff */
[----:B-1----:R-:W-:-:S04]  /*3860*/  @!P0 LEA R6, P1, R35, R0, 0x1 ;  /* 0x0000000023068211 */ /* 0x002fc800078208ff */
[----:B------:R-:W-:Y:S02]  /*3870*/  @!P0 LEA.HI.X R7, R35, R2, R48, 0x1, P1 ;  /* 0x0000000223078211 */ /* 0x000fe400008f0c30 */
[----:B------:R-:W-:Y:S02]  /*3880*/  @!P0 LEA R4, P1, R33, R0, 0x1 ;  /* 0x0000000021048211 */ /* 0x000fe400078208ff */
[----:B------:R-:W-:Y:S02]  /*3890*/  IADD3 R0, R18, 0x60, RZ ;  /* 0x0000006012007810 */ /* 0x000fe40007ffe0ff */
[-C--:B------:R-:W-:Y:S02]  /*38a0*/  @!P0 LEA.HI.X R13, R25, R2.reuse, R26, 0x1, P2 ;  /* 0x00000002190d8211 */ /* 0x080fe400010f0c1a */
[----:B------:R-:W-:Y:S01]  /*38b0*/  ISETP.GE.AND P2, PT, R0, R19, PT ;  /* 0x000000130000720c */ /* 0x000fe20003f46270 */
[----:B------:R-:W-:Y:S01]  /*38c0*/  IMAD.MOV R0, RZ, RZ, -R20 ;  /* 0x000000ffff007224 */ /* 0x000fe200078e0a14 */
[----:B------:R-:W-:Y:S01]  /*38d0*/  @!P0 LEA.HI.X R5, R33, R2, R34, 0x1, P1 ;  /* 0x0000000221058211 */ /* 0x000fe200008f0c22 */
[----:B------:R1:W-:Y:S02]  /*38e0*/  @!P0 LDGSTS.E.BYPASS.LTC128B.128 [R32+0x6080], [R12.64], !P4 ;  /* 0x060800000c208fae */ /* 0x0003e4000e101d46 */
[----:B------:R-:W-:-:S02]  /*38f0*/  IMAD R21, R0, c[0x0][0x2b8], R21 ;  /* 0x0000ae0000157a24 */ /* 0x000fc400078e0215 */
[----:B------:R4:W-:Y:S04]  /*3900*/  @!P0 LDGSTS.E.BYPASS.LTC128B.128 [R32+0xa080], [R8.64], !P3 ;  /* 0x0a08000008208fae */ /* 0x0009e8000d901d46 */
[----:B------:R1:W-:Y:S02]  /*3910*/  @!P0 LDGSTS.E.BYPASS.LTC128B.128 [R32+0xe080], [R6.64], !P5 ;  /* 0x0e08000006208fae */ /* 0x0003e4000e901d46 */
[C---:B---3--:R-:W-:Y:S02]  /*3920*/  @!P2 LEA R2, P1, R25.reuse, R10, 0x1 ;  /* 0x0000000a1902a211 */ /* 0x048fe400078208ff */
[----:B------:R3:W-:Y:S02]  /*3930*/  @!P0 LDGSTS.E.BYPASS.LTC128B.128 [R32+0x12080], [R4.64], !P6 ;  /* 0x1208000004208fae */ /* 0x0007e4000f101d46 */
[----:B--2---:R-:W-:-:S05]  /*3940*/  @!P2 LEA.HI.X R3, R25, R11, R26, 0x1, P1 ;  /* 0x0000000b1903a211 */ /* 0x004fca00008f0c1a */
[----:B------:R2:W-:Y:S01]  /*3950*/  @!P2 LDGSTS.E.BYPASS.LTC128B.128 [R32+0x7080], [R2.64], !P4 ;  /* 0x070800000220afae */ /* 0x0005e2000e101d46 */
[----:B------:R-:W-:Y:S02]  /*3960*/  SHF.R.S32.HI R14, RZ, 0x1f, R27 ;  /* 0x0000001fff0e7819 */ /* 0x000fe4000001141b */
[----:B-1----:R-:W-:-:S05]  /*3970*/  SHF.R.S32.HI R7, RZ, 0x1f, R21 ;  /* 0x0000001fff077819 */ /* 0x002fca0000011415 */
[----:B------:R-:W-:Y:S01]  /*3980*/  IMAD R0, R7, c[0x0][0x1e0], RZ ;  /* 0x0000780007007a24 */ /* 0x000fe200078e02ff */
[----:B---3--:R-:W-:-:S03]  /*3990*/  @!P2 LEA R4, P0, R49, R10, 0x1 ;  /* 0x0000000a3104a211 */ /* 0x008fc600078008ff */
[C---:B------:R-:W-:Y:S02]  /*39a0*/  IMAD R0, R21.reuse, c[0x0][0x1e4], R0 ;  /* 0x0000790015007a24 */ /* 0x040fe400078e0200 */
[----:B--2---:R-:W-:Y:S01]  /*39b0*/  IMAD.WIDE.U32 R2, R21, c[0x0][0x1e0], RZ ;  /* 0x0000780015027a25 */ /* 0x004fe200078e00ff */
[----:B------:R-:W-:-:S03]  /*39c0*/  @!P2 LEA.HI.X R5, R49, R11, R50, 0x1, P0 ;  /* 0x0000000b3105a211 */ /* 0x000fc600000f0c32 */
[----:B------:R-:W-:Y:S02]  /*39d0*/  IMAD.IADD R3, R3, 0x1, R0 ;  /* 0x0000000103037824 */ /* 0x000fe400078e0200 */
[----:B------:R-:W-:Y:S01]  /*39e0*/  IMAD R0, R14, c[0x0][0x1f0], RZ ;  /* 0x00007c000e007a24 */ /* 0x000fe200078e02ff */
[----:B------:R1:W-:Y:S01]  /*39f0*/  @!P2 LDGSTS.E.BYPASS.LTC128B.128 [R32+0xb080], [R4.64], !P3 ;  /* 0x0b0800000420afae */ /* 0x0003e2000d901d46 */
[----:B------:R-:W-:-:S04]  /*3a00*/  IMAD.WIDE.U32 R2, R27, c[0x0][0x1f0], R2 ;  /* 0x00007c001b027a25 */ /* 0x000fc800078e0002 */
[----:B------:R-:W-:-:S04]  /*3a10*/  IMAD R12, R110, -0x30, R23 ;  /* 0xffffffd06e0c7824 */ /* 0x000fc800078e0217 */
[----:B------:R-:W-:Y:S02]  /*3a20*/  IMAD.IADD R56, R111, 0x1, R12 ;  /* 0x000000016f387824 */ /* 0x000fe400078e020c */
[----:B-1----:R-:W-:Y:S01]  /*3a30*/  IMAD R4, R27, c[0x0][0x1f4], R0 ;  /* 0x00007d001b047a24 */ /* 0x002fe200078e0200 */
[----:B------:R-:W-:-:S04]  /*3a40*/  IADD3 R0, P0, R2, R30, RZ ;  /* 0x0000001e02007210 */ /* 0x000fc80007f1e0ff */
[----:B------:R-:W-:Y:S02]  /*3a50*/  IADD3.X R2, R28, R3, R4, P0, !PT ;  /* 0x000000031c027210 */ /* 0x000fe400007fe404 */
[----:B------:R-:W-:Y:S02]  /*3a60*/  LEA R6, P0, R0, c[0x0][0x1c8], 0x1 ;  /* 0x0000720000067a11 */ /* 0x000fe400078008ff */
[----:B------:R-:W-:Y:S02]  /*3a70*/  IMNMX R3, R56, 0x30, PT ;  /* 0x0000003038037817 */ /* 0x000fe40003800200 */
[----:B------:R-:W-:Y:S02]  /*3a80*/  LEA.HI.X R15, R0, c[0x0][0x1cc], R2, 0x1, P0 ;  /* 0x00007300000f7a11 */ /* 0x000fe400000f0c02 */
[----:B------:R-:W1:Y:S01]  /*3a90*/  SHFL.IDX PT, R0, R6, RZ, 0x181f ;  /* 0x00181fff06007589 */ /* 0x000e6200000e0000 */
[----:B------:R-:W-:Y:S01]  /*3aa0*/  @!P2 LEA R2, P0, R35, R10, 0x1 ;  /* 0x0000000a2302a211 */ /* 0x000fe200078008ff */
[----:B------:R-:W-:-:S02]  /*3ab0*/  IMAD.IADD R13, R3, 0x1, -R24 ;  /* 0x00000001030d7824 */ /* 0x000fc400078e0a18 */
[----:B----4-:R-:W2:Y:S01]  /*3ac0*/  SHFL.IDX PT, R8, R15, RZ, 0x181f ;  /* 0x00181fff0f087589 */ /* 0x010ea200000e0000 */
[----:B------:R-:W-:Y:S02]  /*3ad0*/  @!P2 LEA.HI.X R3, R35, R11, R48, 0x1, P0 ;  /* 0x0000000b2303a211 */ /* 0x000fe400000f0c30 */
[----:B------:R-:W-:-:S03]  /*3ae0*/  ISETP.GE.AND P1, PT, R13, 0x1, PT ;  /* 0x000000010d00780c */ /* 0x000fc60003f26270 */
[----:B------:R3:W-:Y:S02]  /*3af0*/  @!P2 LDGSTS.E.BYPASS.LTC128B.128 [R32+0xf080], [R2.64], !P5 ;  /* 0x0f0800000220afae */ /* 0x0007e4000e901d46 */
[----:B---3--:R-:W-:-:S04]  /*3b00*/  @!P2 LEA R2, P0, R33, R10, 0x1 ;  /* 0x0000000a2102a211 */ /* 0x008fc800078008ff */
[----:B------:R-:W-:-:S05]  /*3b10*/  @!P2 LEA.HI.X R3, R33, R11, R34, 0x1, P0 ;  /* 0x0000000b2103a211 */ /* 0x000fca00000f0c22 */
[----:B------:R1:W-:Y:S01]  /*3b20*/  @!P2 LDGSTS.E.BYPASS.LTC128B.128 [R32+0x13080], [R2.64], !P6 ;  /* 0x130800000220afae */ /* 0x0003e2000f101d46 */
[----:B------:R-:W-:Y:S02]  /*3b30*/  @P1 ISETP.GE.AND P2, PT, R25, c[0x0][0x1d4], PT ;  /* 0x0000750019001a0c */ /* 0x000fe40003f46270 */
[----:B------:R-:W-:Y:S01]  /*3b40*/  @P1 ISETP.GE.AND P3, PT, R49, c[0x0][0x1d4], PT ;  /* 0x0000750031001a0c */ /* 0x000fe20003f66270 */
[----:B------:R-:W0:Y:S01]  /*3b50*/  LDGDEPBAR ;  /* 0x00000000000079af */ /* 0x000e220000000000 */
[----:B------:R-:W-:Y:S01]  /*3b60*/  IMAD.WIDE.U32 R16, R22, c[0x0][0x210], RZ ;  /* 0x0000840016107a25 */ /* 0x000fe200078e00ff */
[----:B-1----:R-:W-:-:S04]  /*3b70*/  @P1 LEA R2, P0, R25, R0, 0x1 ;  /* 0x0000000019021211 */ /* 0x002fc800078008ff */
[----:B--2---:R-:W-:Y:S02]  /*3b80*/  @P1 LEA.HI.X R3, R25, R8, R26, 0x1, P0 ;  /* 0x0000000819031211 */ /* 0x004fe400000f0c1a */
[----:B------:R-:W-:-:S03]  /*3b90*/  @P1 LEA R4, P0, R49, R0, 0x1 ;  /* 0x0000000031041211 */ /* 0x000fc600078008ff */
[----:B------:R1:W-:Y:S01]  /*3ba0*/  @P1 LDGSTS.E.BYPASS.LTC128B.128 [R32+0x14080], [R2.64], !P2 ;  /* 0x1408000002201fae */ /* 0x0003e2000d101d46 */
[----:B------:R-:W-:Y:S02]  /*3bb0*/  @P1 ISETP.GE.AND P2, PT, R35, c[0x0][0x1d4], PT ;  /* 0x0000750023001a0c */ /* 0x000fe40003f46270 */
[----:B------:R-:W-:Y:S01]  /*3bc0*/  @P1 LEA.HI.X R5, R49, R8, R50, 0x1, P0 ;  /* 0x0000000831051211 */ /* 0x000fe200000f0c32 */
[----:B------:R-:W-:Y:S01]  /*3bd0*/  STL [R1+0x28], R27 ;  /* 0x0000281b01007387 */ /* 0x000fe20000100800 */
[----:B------:R-:W-:-:S03]  /*3be0*/  IMAD R11, R22, c[0x0][0x214], R17 ;  /* 0x00008500160b7a24 */ /* 0x000fc600078e0211 */
[----:B------:R2:W-:Y:S04]  /*3bf0*/  @P1 LDGSTS.E.BYPASS.LTC128B.128 [R32+0x15880], [R4.64], !P3 ;  /* 0x1588000004201fae */ /* 0x0005e8000d901d46 */
[----:B------:R-:W-:Y:S04]  /*3c00*/  STL [R1+0x38], R21 ;  /* 0x0000381501007387 */ /* 0x000fe80000100800 */
[----:B------:R-:W-:Y:S01]  /*3c10*/  STL.64 [R1+0x90], R30 ;  /* 0x0000901e01007387 */ /* 0x000fe20000100a00 */
[----:B-1----:R-:W-:-:S04]  /*3c20*/  @P1 LEA R2, P0, R35, R0, 0x1 ;  /* 0x0000000023021211 */ /* 0x002fc800078008ff */
[----:B------:R-:W-:Y:S01]  /*3c30*/  @P1 LEA.HI.X R3, R35, R8, R48, 0x1, P0 ;  /* 0x0000000823031211 */ /* 0x000fe200000f0c30 */
[----:B--2---:R-:W-:Y:S01]  /*3c40*/  IMAD R4, R7, c[0x0][0x208], RZ ;  /* 0x0000820007047a24 */ /* 0x004fe200078e02ff */
[----:B------:R-:W-:Y:S01]  /*3c50*/  STL [R1+0x88], R28 ;  /* 0x0000881c01007387 */ /* 0x000fe20000100800 */
[----:B------:R-:W-:Y:S02]  /*3c60*/  ISETP.GE.AND P0, PT, R13, 0x21, PT ;  /* 0x000000210d00780c */ /* 0x000fe40003f06270 */
[----:B------:R-:W-:Y:S01]  /*3c70*/  IMAD R5, R21, c[0x0][0x20c], R4 ;  /* 0x0000830015057a24 */ /* 0x000fe200078e0204 */
[----:B------:R1:W-:Y:S01]  /*3c80*/  @P1 LDGSTS.E.BYPASS.LTC128B.128 [R32+0x17080], [R2.64], !P2 ;  /* 0x1708000002201fae */ /* 0x0003e2000d101d46 */
[C---:B------:R-:W-:Y:S01]  /*3c90*/  @P1 LEA R4, P2, R33.reuse, R0, 0x1 ;  /* 0x0000000021041211 */ /* 0x040fe200078408ff */
[----:B------:R-:W-:Y:S02]  /*3ca0*/  IMAD R0, R14, c[0x0][0x218], RZ ;  /* 0x000086000e007a24 */ /* 0x000fe400078e02ff */
[----:B------:R-:W-:Y:S04]  /*3cb0*/  STL.64 [R1+0xa0], R16 ;  /* 0x0000a01001007387 */ /* 0x000fe80000100a00 */
[----:B------:R2:W-:Y:S04]  /*3cc0*/  SHFL.IDX PT, R10, R15, 0x1, 0x181f ;  /* 0x00381f000f0a7f89 */ /* 0x0005e800000e0000 */
[----:B------:R-:W-:Y:S04]  /*3cd0*/  STL [R1+0xa8], R11 ;  /* 0x0000a80b01007387 */ /* 0x000fe80000100800 */
[----:B------:R-:W3:Y:S04]  /*3ce0*/  LDL R14, [R1+0x14] ;  /* 0x00001400010e7983 */ /* 0x000ee80000100800 */
[----:B------:R-:W4:Y:S04]  /*3cf0*/  LDL R13, [R1+0x10] ;  /* 0x00001000010d7983 */ /* 0x000f280000100800 */
[----:B--2---:R-:W2:Y:S04]  /*3d00*/  LDL R15, [R1+0xc] ;  /* 0x00000c00010f7983 */ /* 0x004ea80000100800 */
[----:B------:R1:W1:Y:S01]  /*3d10*/  SHFL.IDX PT, R9, R6, 0x1, 0x181f ;  /* 0x00381f0006097f89 */ /* 0x00026200000e0000 */
[----:B------:R-:W-:Y:S01]  /*3d20*/  @P1 ISETP.GE.AND P3, PT, R33, c[0x0][0x1d4], PT ;  /* 0x0000750021001a0c */ /* 0x000fe20003f66270 */
[----:B-1----:R-:W-:-:S04]  /*3d30*/  IMAD.WIDE.U32 R6, R21, c[0x0][0x208], RZ ;  /* 0x0000820015067a25 */ /* 0x002fc800078e00ff */
[----:B------:R-:W-:Y:S01]  /*3d40*/  IMAD.IADD R3, R7, 0x1, R5 ;  /* 0x0000000107037824 */ /* 0x000fe200078e0205 */
[----:B------:R-:W-:Y:S01]  /*3d50*/  @P1 LEA.HI.X R5, R33, R8, R34, 0x1, P2 ;  /* 0x0000000821051211 */ /* 0x000fe200010f0c22 */
[----:B------:R-:W-:-:S06]  /*3d60*/  IMAD.MOV.U32 R2, RZ, RZ, R6 ;  /* 0x000000ffff027224 */ /* 0x000fcc00078e0006 */
[----:B------:R1:W-:Y:S01]  /*3d70*/  @P1 LDGSTS.E.BYPASS.LTC128B.128 [R32+0x18880], [R4.64], !P3 ;  /* 0x1888000004201fae */ /* 0x0003e2000d901d46 */
[----:B------:R-:W-:Y:S01]  /*3d80*/  IMAD.WIDE.U32 R2, R27, c[0x0][0x218], R2 ;  /* 0x000086001b027a25 */ /* 0x000fe200078e0002 */
[----:B------:R-:W-:Y:S02]  /*3d90*/  @P0 ISETP.GE.AND P3, PT, R25, c[0x0][0x1d4], PT ;  /* 0x0000750019000a0c */ /* 0x000fe40003f66270 */
[----:B------:R-:W-:Y:S01]  /*3da0*/  @P0 LEA R6, P2, R49, R9, 0x1 ;  /* 0x0000000931060211 */ /* 0x000fe200078408ff */
[----:B------:R-:W-:-:S03]  /*3db0*/  IMAD R8, R27, c[0x0][0x21c], R0 ;  /* 0x000087001b087a24 */ /* 0x000fc600078e0200 */
[C---:B------:R-:W-:Y:S02]  /*3dc0*/  @P0 LEA.HI.X R7, R49.reuse, R10, R50, 0x1, P2 ;  /* 0x0000000a31070211 */ /* 0x040fe400010f0c32 */
[----:B------:R-:W-:Y:S02]  /*3dd0*/  @P0 ISETP.GE.AND P2, PT, R49, c[0x0][0x1d4], PT ;  /* 0x0000750031000a0c */ /* 0x000fe40003f46270 */
[----:B-1----:R-:W-:-:S04]  /*3de0*/  @P0 LEA R4, P1, R25, R9, 0x1 ;  /* 0x0000000919040211 */ /* 0x002fc800078208ff */
[----:B------:R-:W-:Y:S02]  /*3df0*/  @P0 LEA.HI.X R5, R25, R10, R26, 0x1, P1 ;  /* 0x0000000a19050211 */ /* 0x000fe400008f0c1a */
[----:B------:R-:W-:-:S03]  /*3e00*/  IADD3 R0, P1, R2, R16, RZ ;  /* 0x0000001002007210 */ /* 0x000fc60007f3e0ff */
[----:B------:R1:W-:Y:S01]  /*3e10*/  @P0 LDGSTS.E.BYPASS.LTC128B.128 [R32+0x15080], [R4.64], !P3 ;  /* 0x1508000004200fae */ /* 0x0003e2000d901d46 */
[----:B------:R-:W-:Y:S02]  /*3e20*/  IADD3.X R2, R11, R3, R8, P1, !PT ;  /* 0x000000030b027210 */ /* 0x000fe40000ffe408 */
[C---:B------:R-:W-:Y:S01]  /*3e30*/  LEA R11, P1, R0.reuse, c[0x0][0x1f8], 0x1 ;  /* 0x00007e00000b7a11 */ /* 0x040fe200078208ff */
[----:B------:R-:W1:Y:S03]  /*3e40*/  S2R R17, SR_TID.X ;  /* 0x0000000000117919 */ /* 0x000e660000002100 */
[----:B------:R-:W-:Y:S01]  /*3e50*/  LEA.HI.X R8, R0, c[0x0][0x1fc], R2, 0x1, P1 ;  /* 0x00007f0000087a11 */ /* 0x000fe200008f0c02 */
[----:B------:R1:W-:Y:S01]  /*3e60*/  @P0 LDGSTS.E.BYPASS.LTC128B.128 [R32+0x16880], [R6.64], !P2 ;  /* 0x1688000006200fae */ /* 0x0003e2000d101d46 */
[----:B------:R-:W-:Y:S02]  /*3e70*/  @P0 ISETP.GE.AND P3, PT, R35, c[0x0][0x1d4], PT ;  /* 0x0000750023000a0c */ /* 0x000fe40003f66270 */
[----:B------:R-:W-:-:S02]  /*3e80*/  @P0 LEA R2, P2, R33, R9, 0x1 ;  /* 0x0000000921020211 */ /* 0x000fc400078408ff */
[----:B-1----:R-:W-:-:S04]  /*3e90*/  @P0 LEA R4, P1, R35, R9, 0x1 ;  /* 0x0000000923040211 */ /* 0x002fc800078208ff */
[-C--:B------:R-:W-:Y:S02]  /*3ea0*/  @P0 LEA.HI.X R5, R35, R10.reuse, R48, 0x1, P1 ;  /* 0x0000000a23050211 */ /* 0x080fe400008f0c30 */
[C---:B------:R-:W-:Y:S02]  /*3eb0*/  @P0 ISETP.GE.AND P1, PT, R33.reuse, c[0x0][0x1d4], PT ;  /* 0x0000750021000a0c */ /* 0x040fe40003f26270 */
[----:B------:R-:W-:Y:S01]  /*3ec0*/  @P0 LEA.HI.X R3, R33, R10, R34, 0x1, P2 ;  /* 0x0000000a21030211 */ /* 0x000fe200010f0c22 */
[----:B------:R1:W-:Y:S10]  /*3ed0*/  @P0 LDGSTS.E.BYPASS.LTC128B.128 [R32+0x18080], [R4.64], !P3 ;  /* 0x1808000004200fae */ /* 0x0003f4000d901d46 */
[----:B------:R1:W-:Y:S04]  /*3ee0*/  @P0 LDGSTS.E.BYPASS.LTC128B.128 [R32+0x19880], [R2.64], !P1 ;  /* 0x1988000002200fae */ /* 0x0003e8000c901d46 */
[----:B------:R-:W0:Y:S01]  /*3ef0*/  LDGDEPBAR ;  /* 0x00000000000079af */ /* 0x000e220000000000 */
[----:B------:R-:W-:-:S04]  /*3f00*/  SHF.R.S32.HI R16, RZ, 0x1f, R17 ;  /* 0x0000001fff107819 */ /* 0x000fc80000011411 */
[----:B------:R-:W-:-:S04]  /*3f10*/  LEA.HI R16, R16, R17, RZ, 0x3 ;  /* 0x0000001110107211 */ /* 0x000fc800078f18ff */
[----:B------:R-:W-:-:S05]  /*3f20*/  LOP3.LUT R16, R16, 0xfffffff8, RZ, 0xc0, !PT ;  /* 0xfffffff810107812 */ /* 0x000fca00078ec0ff */
[----:B------:R-:W-:Y:S01]  /*3f30*/  IMAD.IADD R16, R17, 0x1, -R16 ;  /* 0x0000000111107824 */ /* 0x000fe200078e0a10 */
[----:B------:R-:W-:-:S04]  /*3f40*/  DEPBAR.LE SB0, 0x1 ;  /* 0x000080400000791a */ /* 0x000fc80000000000 */
[----:B------:R-:W-:Y:S01]  /*3f50*/  BAR.SYNC.DEFER_BLOCKING 0x0 ;  /* 0x0000000000007b1d */ /* 0x000fe20000010000 */
[----:B------:R-:W-:Y:S02]  /*3f60*/  LOP3.LUT P1, RZ, R16, 0x2, RZ, 0xc0, !PT ;  /* 0x0000000210ff7812 */ /* 0x000fe4000782c0ff */
[----:B------:R-:W-:-:S04]  /*3f70*/  SHF.R.S32.HI R16, RZ, 0x1f, R17 ;  /* 0x0000001fff107819 */ /* 0x000fc80000011411 */
[----:B------:R-:W-:-:S04]  /*3f80*/  LEA.HI R16, R16, R17, RZ, 0x5 ;  /* 0x0000001110107211 */ /* 0x000fc800078f28ff */
[----:B------:R-:W-:-:S05]  /*3f90*/  SHF.R.S32.HI R16, RZ, 0x5, R16 ;  /* 0x00000005ff107819 */ /* 0x000fca0000011410 */
[----:B------:R-:W-:-:S05]  /*3fa0*/  IMAD R16, R16, 0x800, R239 ;  /* 0x0000080010107824 */ /* 0x000fca00078e02ef */
[----:B------:R-:W-:Y:S04]  /*3fb0*/  LDSM.16.M88.4 R160, [R16] ;  /* 0x0000000010a0783b */ /* 0x000fe80000000200 */
[----:B------:R-:W-:Y:S04]  /*3fc0*/  LDSM.16.M88.4 R188, [R16+0x4000] ;  /* 0x0040000010bc783b */ /* 0x000fe80000000200 */
[----:B------:R-:W-:Y:S04]  /*3fd0*/  LDSM.16.M88.4 R204, [R16+0x8000] ;  /* 0x0080000010cc783b */ /* 0x000fe80000000200 */
[----:B------:R-:W-:Y:S04]  /*3fe0*/  LDSM.16.M88.4 R220, [R16+0xc000] ;  /* 0x00c0000010dc783b */ /* 0x000fe80000000200 */
[----:B------:R-:W1:Y:S04]  /*3ff0*/  SHFL.IDX PT, R7, R11, RZ, 0x181f ;  /* 0x00181fff0b077589 */ /* 0x000e6800000e0000 */
[----:B------:R-:W1:Y:S01]  /*4000*/  SHFL.IDX PT, R6, R8, RZ, 0x181f ;  /* 0x00181fff08067589 */ /* 0x000e6200000e0000 */
[C---:B------:R-:W-:Y:S01]  /*4010*/  IMAD.SHL.U32 R0, R25.reuse, 0x2, RZ ;  /* 0x0000000219007824 */ /* 0x040fe200078e00ff */
[----:B-1----:R-:W-:-:S02]  /*4020*/  SHF.L.U64.HI R4, R25, 0x1, R26 ;  /* 0x0000000119047819 */ /* 0x002fc4000001021a */
[----:B------:R-:W-:Y:S02]  /*4030*/  ISETP.GE.AND P3, PT, R25, c[0x0][0x1d4], PT ;  /* 0x0000750019007a0c */ /* 0x000fe40003f66270 */
[----:B------:R1:W-:Y:S01]  /*4040*/  STL [R1+0xc4], R0 ;  /* 0x0000c40001007387 */ /* 0x0003e20000100800 */
[----:B------:R-:W-:Y:S02]  /*4050*/  IADD3 R243, R236, 0x20, RZ ;  /* 0x00000020ecf37810 */ /* 0x000fe40007ffe0ff */
[----:B------:R-:W-:-:S05]  /*4060*/  IADD3 R2, P0, R7, R0, RZ ;  /* 0x0000000007027210 */ /* 0x000fca0007f1e0ff */
[----:B------:R-:W-:Y:S02]  /*4070*/  IMAD.X R3, R6, 0x1, R4, P0 ;  /* 0x0000000106037824 */ /* 0x000fe400000e0604 */
[----:B-1----:R-:W-:-:S05]  /*4080*/  IMAD.IADD R0, R56, 0x1, -R24 ;  /* 0x0000000138007824 */ /* 0x002fca00078e0a18 */
[----:B------:R-:W-:Y:S01]  /*4090*/  ISETP.LT.OR P0, PT, R0, 0x1, P3 ;  /* 0x000000010000780c */ /* 0x000fe20001f01670 */
[----:B------:R1:W-:Y:S01]  /*40a0*/  STL [R1+0x44], R4 ;  /* 0x0000440401007387 */ /* 0x0003e20000100800 */
[C---:B------:R-:W-:Y:S02]  /*40b0*/  ISETP.GE.AND P4, PT, R49.reuse, c[0x0][0x1d4], PT ;  /* 0x0000750031007a0c */ /* 0x040fe40003f86270 */
[----:B------:R-:W-:Y:S01]  /*40c0*/  @P1 IADD3 R243, R236, -0x20, RZ ;  /* 0xffffffe0ecf31810 */ /* 0x000fe20007ffe0ff */
[----:B---3--:R-:W3:Y:S04]  /*40d0*/  LDSM.16.M88.4 R180, [R14] ;  /* 0x000000000eb4783b */ /* 0x008ee80000000200 */
[----:B----4-:R-:W4:Y:S04]  /*40e0*/  LDSM.16.M88.4 R184, [R13] ;  /* 0x000000000db8783b */ /* 0x010f280000000200 */
[----:B------:R-:W1:Y:S04]  /*40f0*/  LDSM.16.M88.4 R196, [R14+0x4000] ;  /* 0x004000000ec4783b */ /* 0x000e680000000200 */
[----:B------:R-:W3:Y:S04]  /*4100*/  LDSM.16.M88.4 R200, [R13+0x4000] ;  /* 0x004000000dc8783b */ /* 0x000ee80000000200 */
[----:B--2---:R-:W2:Y:S04]  /*4110*/  LDSM.16.M88.4 R164, [R15] ;  /* 0x000000000fa4783b */ /* 0x004ea80000000200 */
[----:B------:R-:W2:Y:S04]  /*4120*/  LDSM.16.M88.4 R192, [R15+0x4000] ;  /* 0x004000000fc0783b */ /* 0x000ea80000000200 */
[----:B------:R-:W2:Y:S04]  /*4130*/  LDSM.16.M88.4 R208, [R15+0x8000] ;  /* 0x008000000fd0783b */ /* 0x000ea80000000200 */
[----:B------:R-:W2:Y:S04]  /*4140*/  LDSM.16.M88.4 R212, [R14+0x8000] ;  /* 0x008000000ed4783b */ /* 0x000ea80000000200 */
[----:B------:R-:W2:Y:S04]  /*4150*/  LDSM.16.M88.4 R216, [R13+0x8000] ;  /* 0x008000000dd8783b */ /* 0x000ea80000000200 */
[----:B------:R-:W2:Y:S04]  /*4160*/  LDSM.16.M88.4 R224, [R15+0xc000] ;  /* 0x00c000000fe0783b */ /* 0x000ea80000000200 */
[----:B------:R-:W2:Y:S04]  /*4170*/  LDSM.16.M88.4 R228, [R14+0xc000] ;  /* 0x00c000000ee4783b */ /* 0x000ea80000000200 */
[----:B------:R-:W2:Y:S04]  /*4180*/  LDSM.16.M88.4 R232, [R13+0xc000] ;  /* 0x00c000000de8783b */ /* 0x000ea80000000200 */
[----:B------:R-:W-:Y:S01]  /*4190*/  BAR.SYNC.DEFER_BLOCKING 0x0 ;  /* 0x0000000000007b1d */ /* 0x000fe20000010000 */
[----:B-1----:R-:W-:-:S05]  /*41a0*/  IMAD.SHL.U32 R4, R49, 0x2, RZ ;  /* 0x0000000231047824 */ /* 0x002fca00078e00ff */
[----:B------:R-:W-:-:S04]  /*41b0*/  DEPBAR.LE SB0, 0x0 ;  /* 0x000080000000791a */ /* 0x000fc80000000000 */
[----:B------:R-:W-:Y:S01]  /*41c0*/  BAR.SYNC.DEFER_BLOCKING 0x0 ;  /* 0x0000000000007b1d */ /* 0x000fe20000010000 */
[----:B------:R-:W-:Y:S02]  /*41d0*/  ISETP.LT.OR P1, PT, R0, 0x1, P4 ;  /* 0x000000010000780c */ /* 0x000fe40002721670 */
[----:B------:R-:W-:-:S03]  /*41e0*/  SHF.L.U64.HI R5, R49, 0x1, R50 ;  /* 0x0000000131057819 */ /* 0x000fc60000010232 */
[----:B------:R1:W-:Y:S01]  /*41f0*/  STL [R1+0xd0], R4 ;  /* 0x0000d00401007387 */ /* 0x0003e20000100800 */
[----:B------:R-:W-:-:S03]  /*4200*/  SHF.L.U64.HI R9, R35, 0x1, R48 ;  /* 0x0000000123097819 */ /* 0x000fc60000010230 */
[----:B------:R-:W-:Y:S04]  /*4210*/  STL [R1+0x48], R5 ;  /* 0x0000480501007387 */ /* 0x000fe80000100800 */
[----:B------:R-:W1:Y:S04]  /*4220*/  LDSM.16.M88.4 R16, [R236] ;  /* 0x00000000ec10783b */ /* 0x000e680000000200 */
[----:B------:R-:W1:Y:S04]  /*4230*/  LDSM.16.M88.4 R28, [R236+0x800] ;  /* 0x00080000ec1c783b */ /* 0x000e680000000200 */
[----:B------:R-:W1:Y:S04]  /*4240*/  LDSM.16.M88.4 R40, [R236+0x1000] ;  /* 0x00100000ec28783b */ /* 0x000e680000000200 */
[----:B------:R-:W1:Y:S04]  /*4250*/  LDSM.16.M88.4 R24, [R243] ;  /* 0x00000000f318783b */ /* 0x000e680000000200 */
[----:B------:R-:W2:Y:S04]  /*4260*/  LDSM.16.M88.4 R36, [R243+0x800] ;  /* 0x00080000f324783b */ /* 0x000ea80000000200 */
[----:B------:R-:W2:Y:S04]  /*4270*/  LDSM.16.M88.4 R44, [R243+0x1000] ;  /* 0x00100000f32c783b */ /* 0x000ea80000000200 */
[----:B------:R-:W-:Y:S01]  /*4280*/  @!PT LDS RZ, [RZ] ;  /* 0x00000000fffff984 */ /* 0x000fe20000000800 */
[----:B------:R-:W-:Y:S01]  /*4290*/  @!PT LDS RZ, [RZ] ;  /* 0x00000000fffff984 */ /* 0x000fe20000000800 */
[----:B------:R-:W-:Y:S01]  /*42a0*/  @!PT LDS RZ, [RZ] ;  /* 0x00000000fffff984 */ /* 0x000fe20000000800 */
[----:B------:R3:W-:Y:S02]  /*42b0*/  LDGSTS.E.BYPASS.LTC128B.128 [R32+0x4080], [R2.64], !P0 ;  /* 0x0408000002207fae */ /* 0x0007e4000c101d46 */
[----:B---3--:R-:W-:Y:S01]  /*42c0*/  IADD3 R2, P0, R7, R4, RZ ;  /* 0x0000000407027210 */ /* 0x008fe20007f1e0ff */
[----:B-1----:R-:W-:-:S04]  /*42d0*/  IMAD.SHL.U32 R4, R35, 0x2, RZ ;  /* 0x0000000223047824 */ /* 0x002fc800078e00ff */
[----:B------:R-:W-:Y:S01]  /*42e0*/  IMAD.X R3, R6, 0x1, R5, P0 ;  /* 0x0000000106037824 */ /* 0x000fe200000e0605 */
[----:B------:R1:W-:Y:S04]  /*42f0*/  STL [R1+0xbc], R4 ;  /* 0x0000bc0401007387 */ /* 0x0003e80000100800 */
[----:B------:R3:W-:Y:S01]  /*4300*/  LDGSTS.E.BYPASS.LTC128B.128 [R32+0x5880], [R2.64], !P1 ;  /* 0x0588000002207fae */ /* 0x0007e2000c901d46 */
[----:B------:R-:W-:Y:S02]  /*4310*/  ISETP.GE.AND P1, PT, R35, c[0x0][0x1d4], PT ;  /* 0x0000750023007a0c */ /* 0x000fe40003f26270 */
[----:B-1----:R-:W-:-:S05]  /*4320*/  IADD3 R4, P0, R7, R4, RZ ;  /* 0x0000000407047210 */ /* 0x002fca0007f1e0ff */
[----:B------:R-:W-:Y:S01]  /*4330*/  IMAD.X R5, R6, 0x1, R9, P0 ;  /* 0x0000000106057824 */ /* 0x000fe200000e0609 */
[----:B------:R-:W-:Y:S01]  /*4340*/  ISETP.LT.OR P0, PT, R0, 0x1, P1 ;  /* 0x000000010000780c */ /* 0x000fe20000f01670 */
[C---:B---3--:R-:W-:Y:S01]  /*4350*/  IMAD.SHL.U32 R2, R33.reuse, 0x2, RZ ;  /* 0x0000000221027824 */ /* 0x048fe200078e00ff */
[----:B------:R1:W-:Y:S04]  /*4360*/  STL [R1+0x4c], R9 ;  /* 0x00004c0901007387 */ /* 0x0003e80000100800 */
[----:B------:R3:W-:Y:S07]  /*4370*/  STL [R1+0xb8], R2 ;  /* 0x0000b80201007387 */ /* 0x0007ee0000100800 */
[----:B------:R2:W-:Y:S01]  /*4380*/  LDGSTS.E.BYPASS.LTC128B.128 [R32+0x7080], [R4.64], !P0 ;  /* 0x0708000004207fae */ /* 0x0005e2000c101d46 */
[----:B------:R-:W-:-:S02]  /*4390*/  ISETP.GE.AND P2, PT, R33, c[0x0][0x1d4], PT ;  /* 0x0000750021007a0c */ /* 0x000fc40003f46270 */
[----:B-1----:R-:W-:Y:S02]  /*43a0*/  SHF.L.U64.HI R9, R33, 0x1, R34 ;  /* 0x0000000121097819 */ /* 0x002fe40000010222 */
[----:B---3--:R-:W-:-:S03]  /*43b0*/  IADD3 R2, P0, R7, R2, RZ ;  /* 0x0000000207027210 */ /* 0x008fc60007f1e0ff */
[----:B------:R1:W-:Y:S02]  /*43c0*/  STL [R1+0x50], R9 ;  /* 0x0000500901007387 */ /* 0x0003e40000100800 */
[----:B------:R-:W-:Y:S01]  /*43d0*/  IMAD.X R3, R6, 0x1, R9, P0 ;  /* 0x0000000106037824 */ /* 0x000fe200000e0609 */
[----:B------:R-:W-:Y:S02]  /*43e0*/  ISETP.LT.OR P0, PT, R0, 0x1, P2 ;  /* 0x000000010000780c */ /* 0x000fe40001701670 */
[----:B------:R-:W-:Y:S02]  /*43f0*/  ISETP.GT.AND P5, PT, R107, 0x2f, PT ;  /* 0x0000002f6b00780c */ /* 0x000fe40003fa4270 */
[----:B------:R-:W-:-:S09]  /*4400*/  LOP3.LUT R106, R106, 0xfffffbff, RZ, 0xc0, !PT ;  /* 0xfffffbff6a6a7812 */ /* 0x000fd200078ec0ff */
[----:B------:R3:W-:Y:S04]  /*4410*/  LDGSTS.E.BYPASS.LTC128B.128 [R32+0x8880], [R2.64], !P0 ;  /* 0x0888000002207fae */ /* 0x0007e8000c101d46 */
[----:B-1----:R-:W1:Y:S01]  /*4420*/  S2R R9, SR_TID.X ;  /* 0x0000000000097919 */ /* 0x002e620000002100 */
[----:B------:R-:W-:-:S04]  /*4430*/  LOP3.LUT R106, R106, 0xffffffbf, RZ, 0xc0, !PT ;  /* 0xffffffbf6a6a7812 */ /* 0x000fc800078ec0ff */
[----:B------:R-:W-:Y:S02]  /*4440*/  @P5 LOP3.LUT R106, R106, 0x40, RZ, 0xfc, !PT ;  /* 0x000000406a6a5812 */ /* 0x000fe400078efcff */
[----:B-1----:R-:W-:Y:S02]  /*4450*/  ISETP.GT.AND P0, PT, R9, 0x7f, PT ;  /* 0x0000007f0900780c */ /* 0x002fe40003f04270 */
[C---:B---3--:R-:W-:Y:S02]  /*4460*/  IADD3 R3, R243.reuse, 0x1000, RZ ;  /* 0x00001000f3037810 */ /* 0x048fe40007ffe0ff */
[----:B------:R-:W-:-:S03]  /*4470*/  IADD3 R2, R243, 0x800, RZ ;  /* 0x00000800f3027810 */ /* 0x000fc60007ffe0ff */
[----:B------:R1:W-:Y:S06]  /*4480*/  STL [R1+0x8], R3 ;  /* 0x0000080301007387 */ /* 0x0003ec0000100800 */
[----:B------:R-:W-:Y:S01]  /*4490*/  @P0 LOP3.LUT R106, R106, 0x400, RZ, 0xfc, !PT ;  /* 0x000004006a6a0812 */ /* 0x000fe200078efcff */
[----:B------:R1:W-:Y:S04]  /*44a0*/  STL [R1+0x4], R2 ;  /* 0x0000040201007387 */ /* 0x0003e80000100800 */
[----:B------:R1:W-:Y:S01]  /*44b0*/  STL [R1+0x18], R106 ;  /* 0x0000186a01007387 */ /* 0x0003e20000100800 */
[----:B------:R-:W-:Y:S01]  /*44c0*/  BSSY B0, `(.L_x_479) ;  /* 0x0000022000007945 */ /* 0x000fe20003800000 */
[----:B------:R-:W-:Y:S01]  /*44d0*/  IADD3 R58, R110, -0x1, RZ ;  /* 0xffffffff6e3a7810 */ /* 0x000fe20007ffe0ff */
[----:B------:R-:W-:Y:S05]  /*44e0*/  @P0 BRA `(.L_x_480) ;  /* 0x000001f000000947 */ /* 0x000fea0003800000 */
[----:B--2-4-:R-:W-:Y:S05]  /*44f0*/  BRA.DIV ~URZ, `(.L_x_481) ;  /* 0x00015c027f007947 */ /* 0x014fea000b800000 */
[----:B------:R2:W3:Y:S04]  /*4500*/  SHFL.IDX PT, R4, R8, 0x1, 0x181f ;  /* 0x00381f0008047f89 */ /* 0x0004e800000e0000 */
[----:B-1----:R2:W1:Y:S02]  /*4510*/  SHFL.IDX PT, R2, R11, 0x1, 0x181f ;  /* 0x00381f000b027f89 */ /* 0x00246400000e0000 */
.L_x_637:
[----:B------:R-:W4:Y:S04]  /*4520*/  LDL R6, [R1+0xc4] ;  /* 0x0000c40001067983 */ /* 0x000f280000100800 */
[----:B------:R-:W5:Y:S04]  /*4530*/  LDL R14, [R1+0x44] ;  /* 0x00004400010e7983 */ /* 0x000f680000100800 */
[----:B--2---:R-:W2:Y:S04]  /*4540*/  LDL R5, [R1+0x1c] ;  /* 0x00001c0001057983 */ /* 0x004ea80000100800 */
[----:B---3--:R-:W3:Y:S04]  /*4550*/  LDL R13, [R1+0xd0] ;  /* 0x0000d000010d7983 */ /* 0x008ee80000100800 */
[----:B------:R-:W2:Y:S04]  /*4560*/  LDL R11, [R1+0x48] ;  /* 0x00004800010b7983 */ /* 0x000ea80000100800 */
[----:B------:R-:W3:Y:S04]  /*4570*/  LDL R10, [R1+0xbc] ;  /* 0x0000bc00010a7983 */ /* 0x000ee80000100800 */
[----:B------:R-:W3:Y:S04]  /*4580*/  LDL R9, [R1+0x4c] ;  /* 0x00004c0001097983 */ /* 0x000ee80000100800 */
[----:B------:R-:W3:Y:S04]  /*4590*/  LDL R3, [R1+0xb8] ;  /* 0x0000b80001037983 */ /* 0x000ee80000100800 */
[----:B------:R-:W3:Y:S01]  /*45a0*/  LDL R8, [R1+0x50] ;  /* 0x0000500001087983 */ /* 0x000ee20000100800 */
[----:B------:R-:W-:-:S02]  /*45b0*/  ISETP.LT.OR P1, PT, R0, 0x21, P1 ;  /* 0x000000210000780c */ /* 0x000fc40000f21670 */
[----:B-1--4-:R-:W-:-:S05]  /*45c0*/  IADD3 R6, P0, R2, R6, RZ ;  /* 0x0000000602067210 */ /* 0x012fca0007f1e0ff */
[----:B-----5:R-:W-:Y:S01]  /*45d0*/  IMAD.X R7, R4, 0x1, R14, P0 ;  /* 0x0000000104077824 */ /* 0x020fe200000e060e */
[----:B------:R-:W-:-:S13]  /*45e0*/  ISETP.LT.OR P0, PT, R0, 0x21, P3 ;  /* 0x000000210000780c */ /* 0x000fda0001f01670 */
[----:B------:R-:W-:Y:S01]  /*45f0*/  @!PT LDS RZ, [RZ] ;  /* 0x00000000fffff984 */ /* 0x000fe20000000800 */
[----:B------:R-:W-:Y:S01]  /*4600*/  @!PT LDS RZ, [RZ] ;  /* 0x00000000fffff984 */ /* 0x000fe20000000800 */
[----:B------:R-:W-:Y:S01]  /*4610*/  @!PT LDS RZ, [RZ] ;  /* 0x00000000fffff984 */ /* 0x000fe20000000800 */
[----:B--2---:R3:W-:Y:S02]  /*4620*/  LDGSTS.E.BYPASS.LTC128B.128 [R5+0x5080], [R6.64], !P0 ;  /* 0x0508000006057fae */ /* 0x0047e4000c101d46 */
[----:B---3--:R-:W-:-:S05]  /*4630*/  IADD3 R6, P0, R2, R13, RZ ;  /* 0x0000000d02067210 */ /* 0x008fca0007f1e0ff */
[----:B------:R-:W-:Y:S01]  /*4640*/  IMAD.X R7, R4, 0x1, R11, P0 ;  /* 0x0000000104077824 */ /* 0x000fe200000e060b */
[----:B------:R-:W-:-:S13]  /*4650*/  ISETP.LT.OR P0, PT, R0, 0x21, P4 ;  /* 0x000000210000780c */ /* 0x000fda0002701670 */
[----:B------:R1:W-:Y:S02]  /*4660*/  LDGSTS.E.BYPASS.LTC128B.128 [R5+0x6880], [R6.64], !P0 ;  /* 0x0688000006057fae */ /* 0x0003e4000c101d46 */
[----:B-1----:R-:W-:-:S05]  /*4670*/  IADD3 R6, P0, R2, R10, RZ ;  /* 0x0000000a02067210 */ /* 0x002fca0007f1e0ff */
[----:B------:R-:W-:Y:S01]  /*4680*/  IMAD.X R7, R4, 0x1, R9, P0 ;  /* 0x0000000104077824 */ /* 0x000fe200000e0609 */
[----:B------:R-:W-:-:S04]  /*4690*/  IADD3 R2, P0, R2, R3, RZ ;  /* 0x0000000302027210 */ /* 0x000fc80007f1e0ff */
[----:B------:R1:W-:Y:S01]  /*46a0*/  LDGSTS.E.BYPASS.LTC128B.128 [R5+0x8080], [R6.64], !P1 ;  /* 0x0808000006057fae */ /* 0x0003e2000c901d46 */
[----:B------:R-:W-:Y:S01]  /*46b0*/  IMAD.X R3, R4, 0x1, R8, P0 ;  /* 0x0000000104037824 */ /* 0x000fe200000e0608 */
[----:B------:R-:W-:-:S13]  /*46c0*/  ISETP.LT.OR P0, PT, R0, 0x21, P2 ;  /* 0x000000210000780c */ /* 0x000fda0001701670 */
[----:B------:R1:W-:Y:S02]  /*46d0*/  LDGSTS.E.BYPASS.LTC128B.128 [R5+0x9880], [R2.64], !P0 ;  /* 0x0988000002057fae */ /* 0x0003e4000c101d46 */
.L_x_480:
[----:B--2-4-:R-:W-:Y:S05]  /*46e0*/  BSYNC B0 ;  /* 0x0000000000007941 */ /* 0x014fea0003800000 */
.L_x_479:
[----:B-1----:R-:W1:Y:S04]  /*46f0*/  S2R R2, SR_TID.X ;  /* 0x0000000000027919 */ /* 0x002e680000002100 */
[----:B------:R-:W0:Y:S01]  /*4700*/  LDGDEPBAR ;  /* 0x00000000000079af */ /* 0x000e220000000000 */
[----:B-1----:R-:W-:-:S04]  /*4710*/  SHF.R.S32.HI R0, RZ, 0x1f, R2 ;  /* 0x0000001fff007819 */ /* 0x002fc80000011402 */
[----:B------:R-:W-:-:S04]  /*4720*/  LEA.HI R0, R0, R2, RZ, 0x3 ;  /* 0x0000000200007211 */ /* 0x000fc800078f18ff */
[----:B------:R-:W-:-:S04]  /*4730*/  LOP3.LUT R0, R0, 0xfffffff8, RZ, 0xc0, !PT ;  /* 0xfffffff800007812 */ /* 0x000fc800078ec0ff */
[----:B------:R-:W-:Y:S01]  /*4740*/  IADD3 R0, -R0, R2, RZ ;  /* 0x0000000200007210 */ /* 0x000fe20007ffe1ff */
[----:B------:R-:W-:Y:S01]  /*4750*/  WARPSYNC 0xffffffff ;  /* 0xffffffff00007948 */ /* 0x000fe20003800000 */
[----:B------:R-:W2:Y:S02]  /*4760*/  LDL R2, [R1+0x70] ;  /* 0x0000700001027983 */ /* 0x000ea40000100800 */
[----:B------:R-:W-:Y:S02]  /*4770*/  LOP3.LUT P0, RZ, R0, 0x4, RZ, 0xc0, !PT ;  /* 0x0000000400ff7812 */ /* 0x000fe4000780c0ff */
[----:B------:R-:W-:Y:S01]  /*4780*/  MOV R0, 0x40 ;  /* 0x0000004000007802 */ /* 0x000fe20000000f00 */
[----:B------:R-:W-:Y:S03]  /*4790*/  HMMA.16816.F32.BF16 R4, R160, R16, RZ ;  /* 0x00000010a004723c */ /* 0x000fe600000418ff */
[----:B------:R-:W-:-:S04]  /*47a0*/  SEL R0, R0, 0xffffffc0, !P0 ;  /* 0xffffffc000007807 */ /* 0x000fc80004000000 */
[-C--:B------:R-:W-:Y:S01]  /*47b0*/  IADD3 R238, R236, R0.reuse, RZ ;  /* 0x00000000ecee7210 */ /* 0x080fe20007ffe0ff */
[----:B------:R-:W-:Y:S04]  /*47c0*/  HMMA.16816.F32.BF16 R8, R160, R18, RZ ;  /* 0x00000012a008723c */ /* 0x000fe800000418ff */
[----:B------:R-:W1:Y:S11]  /*47d0*/  LDSM.16.M88.4 R20, [R238] ;  /* 0x00000000ee14783b */ /* 0x000e760000000200 */
[----:B------:R-:W-:Y:S01]  /*47e0*/  @!UPT UIADD3 URZ, URZ, URZ, URZ ;  /* 0x0000003f3f3ff290 */ /* 0x000fe2000fffe03f */
[C---:B------:R-:W-:Y:S08]  /*47f0*/  HMMA.16816.F32.BF16 R4, R164.reuse, R24, R4 ;  /* 0x00000018a404723c */ /* 0x040ff00000041804 */
[----:B------:R-:W-:Y:S08]  /*4800*/  HMMA.16816.F32.BF16 R8, R164, R26, R8 ;  /* 0x0000001aa408723c */ /* 0x000ff00000041808 */
[----:B------:R-:W-:Y:S08]  /*4810*/  HMMA.16816.F32.BF16 R16, R160, R30, RZ ;  /* 0x0000001ea010723c */ /* 0x000ff000000418ff */
[----:B-1----:R-:W-:Y:S08]  /*4820*/  HMMA.16816.F32.BF16 R24, R180, R20, R4 ;  /* 0x00000014b418723c */ /* 0x002ff00000041804 */
[----:B------:R-:W-:Y:S08]  /*4830*/  HMMA.16816.F32.BF16 R4, R160, R28, RZ ;  /* 0x0000001ca004723c */ /* 0x000ff000000418ff */
[----:B------:R-:W-:Y:S01]  /*4840*/  HMMA.16816.F32.BF16 R32, R180, R22, R8 ;  /* 0x00000016b420723c */ /* 0x000fe20000041808 */
[----:B------:R-:W1:Y:S11]  /*4850*/  LDSM.16.M88.4 R20, [R238+0x800] ;  /* 0x00080000ee14783b */ /* 0x000e760000000200 */
[----:B------:R-:W-:Y:S04]  /*4860*/  @!UPT UIADD3 URZ, URZ, URZ, URZ ;  /* 0x0000003f3f3ff290 */ /* 0x000fe8000fffe03f */
[C---:B------:R-:W-:Y:S08]  /*4870*/  HMMA.16816.F32.BF16 R8, R164.reuse, R36, R4 ;  /* 0x00000024a408723c */ /* 0x040ff00000041804 */
[----:B------:R-:W-:Y:S08]  /*4880*/  HMMA.16816.F32.BF16 R4, R164, R38, R16 ;  /* 0x00000026a404723c */ /* 0x000ff00000041810 */
[----:B------:R-:W-:Y:S08]  /*4890*/  HMMA.16816.F32.BF16 R16, R160, R40, RZ ;  /* 0x00000028a010723c */ /* 0x000ff000000418ff */
[C---:B-1----:R-:W-:Y:S08]  /*48a0*/  HMMA.16816.F32.BF16 R48, R180.reuse, R20, R8 ;  /* 0x00000014b430723c */ /* 0x042ff00000041808 */
[----:B------:R-:W-:Y:S08]  /*48b0*/  HMMA.16816.F32.BF16 R36, R180, R22, R4 ;  /* 0x00000016b424723c */ /* 0x000ff00000041804 */
[----:B------:R-:W-:Y:S08]  /*48c0*/  HMMA.16816.F32.BF16 R4, R160, R42, RZ ;  /* 0x0000002aa004723c */ /* 0x000ff000000418ff */
[C---:B------:R-:W-:Y:S01]  /*48d0*/  HMMA.16816.F32.BF16 R8, R164.reuse, R44, R16 ;  /* 0x0000002ca408723c */ /* 0x040fe20000041810 */
[----:B------:R-:W1:Y:S11]  /*48e0*/  LDSM.16.M88.4 R16, [R238+0x1000] ;  /* 0x00100000ee10783b */ /* 0x000e760000000200 */
[----:B------:R-:W-:Y:S04]  /*48f0*/  @!UPT UIADD3 URZ, URZ, URZ, URZ ;  /* 0x0000003f3f3ff290 */ /* 0x000fe8000fffe03f */
[----:B------:R-:W-:Y:S01]  /*4900*/  HMMA.16816.F32.BF16 R4, R164, R46, R4 ;  /* 0x0000002ea404723c */ /* 0x000fe20000041804 */
[----:B------:R-:W-:-:S05]  /*4910*/  IADD3 R237, R243, R0, RZ ;  /* 0x00000000f3ed7210 */ /* 0x000fca0007ffe0ff */
[----:B------:R-:W3:Y:S02]  /*4920*/  LDSM.16.M88.4 R20, [R237] ;  /* 0x00000000ed14783b */ /* 0x000ee40000000200 */
[C---:B-1----:R-:W-:Y:S11]  /*4930*/  HMMA.16816.F32.BF16 R28, R180.reuse, R16, R8 ;  /* 0x00000010b41c723c */ /* 0x042ff60000041808 */
[----:B------:R-:W-:Y:S05]  /*4940*/  @!UPT UIADD3 URZ, URZ, URZ, URZ ;  /* 0x0000003f3f3ff290 */ /* 0x000fea000fffe03f */
[----:B------:R-:W-:Y:S01]  /*4950*/  HMMA.16816.F32.BF16 R8, R180, R18, R4 ;  /* 0x00000012b408723c */ /* 0x000fe20000041804 */
[----:B------:R-:W1:Y:S04]  /*4960*/  LDSM.16.M88.4 R4, [R237+0x800] ;  /* 0x00080000ed04783b */ /* 0x000e680000000200 */
[----:B------:R-:W4:Y:S03]  /*4970*/  LDSM.16.M88.4 R16, [R237+0x1000] ;  /* 0x00100000ed10783b */ /* 0x000f260000000200 */
[C---:B---3--:R-:W-:Y:S08]  /*4980*/  HMMA.16816.F32.BF16 R24, R184.reuse, R20, R24 ;  /* 0x00000014b818723c */ /* 0x048ff00000041818 */
[C---:B-1----:R-:W-:Y:S08]  /*4990*/  HMMA.16816.F32.BF16 R48, R184.reuse, R4, R48 ;  /* 0x00000004b830723c */ /* 0x042ff00000041830 */
[C---:B------:R-:W-:Y:S01]  /*49a0*/  HMMA.16816.F32.BF16 R36, R184.reuse, R6, R36 ;  /* 0x00000006b824723c */ /* 0x040fe20000041824 */
[----:B------:R-:W1:Y:S07]  /*49b0*/  LDSM.16.M88.4 R4, [R236+0x1800] ;  /* 0x00180000ec04783b */ /* 0x000e6e0000000200 */
[C---:B----4-:R-:W-:Y:S08]  /*49c0*/  HMMA.16816.F32.BF16 R40, R184.reuse, R16, R28 ;  /* 0x00000010b828723c */ /* 0x050ff0000004181c */
[C---:B------:R-:W-:Y:S01]  /*49d0*/  HMMA.16816.F32.BF16 R28, R184.reuse, R18, R8 ;  /* 0x00000012b81c723c */ /* 0x040fe20000041808 */
[----:B------:R-:W3:Y:S04]  /*49e0*/  LDSM.16.M88.4 R8, [R236+0x2000] ;  /* 0x00200000ec08783b */ /* 0x000ee80000000200 */
[----:B------:R-:W4:Y:S03]  /*49f0*/  LDSM.16.M88.4 R16, [R236+0x2800] ;  /* 0x00280000ec10783b */ /* 0x000f260000000200 */
[----:B------:R-:W-:Y:S08]  /*4a00*/  HMMA.16816.F32.BF16 R20, R184, R22, R32 ;  /* 0x00000016b814723c */ /* 0x000ff00000041820 */
[C---:B-1----:R-:W-:Y:S08]  /*4a10*/  HMMA.16816.F32.BF16 R32, R188.reuse, R4, R24 ;  /* 0x00000004bc20723c */ /* 0x042ff00000041818 */
[C---:B---3--:R-:W-:Y:S08]  /*4a20*/  HMMA.16816.F32.BF16 R48, R188.reuse, R8, R48 ;  /* 0x00000008bc30723c */ /* 0x048ff00000041830 */
[C---:B------:R-:W-:Y:S01]  /*4a30*/  HMMA.16816.F32.BF16 R24, R188.reuse, R10, R36 ;  /* 0x0000000abc18723c */ /* 0x040fe20000041824 */
[----:B------:R-:W1:Y:S07]  /*4a40*/  LDSM.16.M88.4 R8, [R243+0x1800] ;  /* 0x00180000f308783b */ /* 0x000e6e0000000200 */
[C---:B------:R-:W-:Y:S01]  /*4a50*/  HMMA.16816.F32.BF16 R4, R188.reuse, R6, R20 ;  /* 0x00000006bc04723c */ /* 0x040fe20000041814 */
[----:B------:R-:W-:Y:S07]  /*4a60*/  LDSM.16.M88.4 R20, [R243+0x2000] ;  /* 0x00200000f314783b */ /* 0x000fee0000000200 */
[C---:B----4-:R-:W-:Y:S08]  /*4a70*/  HMMA.16816.F32.BF16 R36, R188.reuse, R16, R40 ;  /* 0x00000010bc24723c */ /* 0x050ff00000041828 */
[----:B------:R-:W-:Y:S01]  /*4a80*/  HMMA.16816.F32.BF16 R28, R188, R18, R28 ;  /* 0x00000012bc1c723c */ /* 0x000fe2000004181c */
[----:B------:R-:W3:Y:S07]  /*4a90*/  LDSM.16.M88.4 R16, [R243+0x2800] ;  /* 0x00280000f310783b */ /* 0x000eee0000000200 */
[C---:B-1----:R-:W-:Y:S08]  /*4aa0*/  HMMA.16816.F32.BF16 R32, R192.reuse, R8, R32 ;  /* 0x00000008c020723c */ /* 0x042ff00000041820 */
[C---:B------:R-:W-:Y:S01]  /*4ab0*/  HMMA.16816.F32.BF16 R4, R192.reuse, R10, R4 ;  /* 0x0000000ac004723c */ /* 0x040fe20000041804 */
[----:B------:R-:W1:Y:S07]  /*4ac0*/  LDSM.16.M88.4 R8, [R238+0x1800] ;  /* 0x00180000ee08783b */ /* 0x000e6e0000000200 */
[C---:B---3--:R-:W-:Y:S08]  /*4ad0*/  HMMA.16816.F32.BF16 R36, R192.reuse, R16, R36 ;  /* 0x00000010c024723c */ /* 0x048ff00000041824 */
[----:B------:R-:W-:Y:S01]  /*4ae0*/  HMMA.16816.F32.BF16 R28, R192, R18, R28 ;  /* 0x00000012c01c723c */ /* 0x000fe2000004181c */
[----:B------:R-:W3:Y:S07]  /*4af0*/  LDSM.16.M88.4 R16, [R238+0x2800] ;  /* 0x00280000ee10783b */ /* 0x000eee0000000200 */
[C---:B-1----:R-:W-:Y:S08]  /*4b00*/  HMMA.16816.F32.BF16 R32, R196.reuse, R8, R32 ;  /* 0x00000008c420723c */ /* 0x042ff00000041820 */
[----:B------:R-:W-:Y:S01]  /*4b10*/  HMMA.16816.F32.BF16 R4, R196, R10, R4 ;  /* 0x0000000ac404723c */ /* 0x000fe20000041804 */
[----:B------:R-:W1:Y:S07]  /*4b20*/  LDSM.16.M88.4 R8, [R237+0x1800] ;  /* 0x00180000ed08783b */ /* 0x000e6e0000000200 */
[C---:B------:R-:W-:Y:S08]  /*4b30*/  HMMA.16816.F32.BF16 R48, R192.reuse, R20, R48 ;  /* 0x00000014c030723c */ /* 0x040ff00000041830 */
[----:B------:R-:W-:Y:S01]  /*4b40*/  HMMA.16816.F32.BF16 R24, R192, R22, R24 ;  /* 0x00000016c018723c */ /* 0x000fe20000041818 */
[----:B------:R-:W4:Y:S07]  /*4b50*/  LDSM.16.M88.4 R20, [R238+0x2000] ;  /* 0x00200000ee14783b */ /* 0x000f2e0000000200 */
[C---:B---3--:R-:W-:Y:S08]  /*4b60*/  HMMA.16816.F32.BF16 R36, R196.reuse, R16, R36 ;  /* 0x00000010c424723c */ /* 0x048ff00000041824 */
[----:B------:R-:W-:Y:S01]  /*4b70*/  HMMA.16816.F32.BF16 R28, R196, R18, R28 ;  /* 0x00000012c41c723c */ /* 0x000fe2000004181c */
[----:B------:R-:W3:Y:S07]  /*4b80*/  LDSM.16.M88.4 R16, [R237+0x2800] ;  /* 0x00280000ed10783b */ /* 0x000eee0000000200 */
[C---:B-1----:R-:W-:Y:S08]  /*4b90*/  HMMA.16816.F32.BF16 R32, R200.reuse, R8, R32 ;  /* 0x00000008c820723c */ /* 0x042ff00000041820 */
[----:B------:R-:W-:Y:S01]  /*4ba0*/  HMMA.16816.F32.BF16 R4, R200, R10, R4 ;  /* 0x0000000ac804723c */ /* 0x000fe20000041804 */
[----:B------:R-:W1:Y:S07]  /*4bb0*/  LDSM.16.M88.4 R8, [R236+0x3000] ;  /* 0x00300000ec08783b */ /* 0x000e6e0000000200 */
[C---:B----4-:R-:W-:Y:S08]  /*4bc0*/  HMMA.16816.F32.BF16 R48, R196.reuse, R20, R48 ;  /* 0x00000014c430723c */ /* 0x050ff00000041830 */
        /* <DEDUP_REMOVED lines=18> */
[----:B------:R-:W-:Y:S11]  /*4cf0*/  HMMA.16816.F32.BF16 R20, R204, R22, R24 ;  /* 0x00000016cc14723c */ /* 0x000ff60000041818 */
[----:B------:R-:W-:Y:S05]  /*4d00*/  @!UPT UIADD3 URZ, URZ, URZ, URZ ;  /* 0x0000003f3f3ff290 */ /* 0x000fea000fffe03f */
[C---:B---3--:R-:W-:Y:S08]  /*4d10*/  HMMA.16816.F32.BF16 R48, R208.reuse, R16, R48 ;  /* 0x00000010d030723c */ /* 0x048ff00000041830 */
[C---:B------:R-:W-:Y:S01]  /*4d20*/  HMMA.16816.F32.BF16 R20, R208.reuse, R18, R20 ;  /* 0x00000012d014723c */ /* 0x040fe20000041814 */
[----:B------:R-:W3:Y:S07]  /*4d30*/  LDSM.16.M88.4 R16, [R238+0x3000] ;  /* 0x00300000ee10783b */ /* 0x000eee0000000200 */
[C---:B-1----:R-:W-:Y:S08]  /*4d40*/  HMMA.16816.F32.BF16 R36, R208.reuse, R8, R36 ;  /* 0x00000008d024723c */ /* 0x042ff00000041824 */
[----:B------:R-:W-:Y:S01]  /*4d50*/  HMMA.16816.F32.BF16 R28, R208, R10, R28 ;  /* 0x0000000ad01c723c */ /* 0x000fe2000004181c */
[----:B------:R-:W1:Y:S07]  /*4d60*/  LDSM.16.M88.4 R8, [R238+0x3800] ;  /* 0x00380000ee08783b */ /* 0x000e6e0000000200 */
[C---:B---3--:R-:W-:Y:S01]  /*4d70*/  HMMA.16816.F32.BF16 R24, R212.reuse, R18, R4 ;  /* 0x00000012d418723c */ /* 0x048fe20000041804 */
[----:B------:R-:W3:Y:S07]  /*4d80*/  LDSM.16.M88.4 R4, [R238+0x4000] ;  /* 0x00400000ee04783b */ /* 0x000eee0000000200 */
[C---:B------:R-:W-:Y:S01]  /*4d90*/  HMMA.16816.F32.BF16 R32, R212.reuse, R16, R32 ;  /* 0x00000010d420723c */ /* 0x040fe20000041820 */
[----:B------:R-:W4:Y:S07]  /*4da0*/  LDSM.16.M88.4 R16, [R237+0x3000] ;  /* 0x00300000ed10783b */ /* 0x000f2e0000000200 */
[C---:B-1----:R-:W-:Y:S08]  /*4db0*/  HMMA.16816.F32.BF16 R48, R212.reuse, R8, R48 ;  /* 0x00000008d430723c */ /* 0x042ff00000041830 */
[C---:B------:R-:W-:Y:S01]  /*4dc0*/  HMMA.16816.F32.BF16 R20, R212.reuse, R10, R20 ;  /* 0x0000000ad414723c */ /* 0x040fe20000041814 */
[----:B------:R-:W1:Y:S07]  /*4dd0*/  LDSM.16.M88.4 R8, [R237+0x3800] ;  /* 0x00380000ed08783b */ /* 0x000e6e0000000200 */
[C---:B---3--:R-:W-:Y:S08]  /*4de0*/  HMMA.16816.F32.BF16 R44, R212.reuse, R4, R36 ;  /* 0x00000004d42c723c */ /* 0x048ff00000041824 */
[----:B------:R-:W-:Y:S01]  /*4df0*/  HMMA.16816.F32.BF16 R36, R212, R6, R28 ;  /* 0x00000006d424723c */ /* 0x000fe2000004181c */
[----:B------:R-:W3:Y:S07]  /*4e00*/  LDSM.16.M88.4 R4, [R237+0x4000] ;  /* 0x00400000ed04783b */ /* 0x000eee0000000200 */
[C---:B----4-:R-:W-:Y:S08]  /*4e10*/  HMMA.16816.F32.BF16 R40, R216.reuse, R16, R32 ;  /* 0x00000010d828723c */ /* 0x050ff00000041820 */
[C---:B------:R-:W-:Y:S01]  /*4e20*/  HMMA.16816.F32.BF16 R28, R216.reuse, R18, R24 ;  /* 0x00000012d81c723c */ /* 0x040fe20000041818 */
[----:B------:R-:W-:Y:S07]  /*4e30*/  LDSM.16.M88.4 R16, [R236+0x5000] ;  /* 0x00500000ec10783b */ /* 0x000fee0000000200 */
[C---:B-1----:R-:W-:Y:S08]  /*4e40*/  HMMA.16816.F32.BF16 R32, R216.reuse, R8, R48 ;  /* 0x00000008d820723c */ /* 0x042ff00000041830 */
[C---:B------:R-:W-:Y:S01]  /*4e50*/  HMMA.16816.F32.BF16 R24, R216.reuse, R10, R20 ;  /* 0x0000000ad818723c */ /* 0x040fe20000041814 */
[----:B------:R-:W1:Y:S07]  /*4e60*/  LDSM.16.M88.4 R8, [R236+0x4800] ;  /* 0x00480000ec08783b */ /* 0x000e6e0000000200 */
[----:B---3--:R-:W-:Y:S08]  /*4e70*/  HMMA.16816.F32.BF16 R20, R216, R4, R44 ;  /* 0x00000004d814723c */ /* 0x008ff0000004182c */
[C---:B-1----:R-:W-:Y:S08]  /*4e80*/  HMMA.16816.F32.BF16 R48, R220.reuse, R8, R40 ;  /* 0x00000008dc30723c */ /* 0x042ff00000041828 */
[C---:B------:R-:W-:Y:S01]  /*4e90*/  HMMA.16816.F32.BF16 R44, R220.reuse, R10, R28 ;  /* 0x0000000adc2c723c */ /* 0x040fe2000004181c */
[----:B------:R-:W1:Y:S07]  /*4ea0*/  LDSM.16.M88.4 R8, [R236+0x5800] ;  /* 0x00580000ec08783b */ /* 0x000e6e0000000200 */
[----:B------:R-:W-:Y:S01]  /*4eb0*/  HMMA.16816.F32.BF16 R40, R220, R16, R32 ;  /* 0x00000010dc28723c */ /* 0x000fe20000041820 */
[----:B------:R-:W3:Y:S07]  /*4ec0*/  LDSM.16.M88.4 R32, [R243+0x4800] ;  /* 0x00480000f320783b */ /* 0x000eee0000000200 */
[----:B------:R-:W-:Y:S08]  /*4ed0*/  HMMA.16816.F32.BF16 R4, R216, R6, R36 ;  /* 0x00000006d804723c */ /* 0x000ff00000041824 */
[C---:B------:R-:W-:Y:S01]  /*4ee0*/  HMMA.16816.F32.BF16 R36, R220.reuse, R18, R24 ;  /* 0x00000012dc24723c */ /* 0x040fe20000041818 */
[----:B------:R-:W-:Y:S04]  /*4ef0*/  LDSM.16.M88.4 R16, [R243+0x5800] ;  /* 0x00580000f310783b */ /* 0x000fe80000000200 */
[----:B------:R-:W-:Y:S03]  /*4f00*/  LDSM.16.M88.4 R24, [R238+0x4800] ;  /* 0x00480000ee18783b */ /* 0x000fe60000000200 */
[C---:B-1----:R-:W-:Y:S01]  /*4f10*/  HMMA.16816.F32.BF16 R28, R220.reuse, R8, R20 ;  /* 0x00000008dc1c723c */ /* 0x042fe20000041814 */
[----:B------:R-:W1:Y:S07]  /*4f20*/  LDSM.16.M88.4 R20, [R243+0x5000] ;  /* 0x00500000f314783b */ /* 0x000e6e0000000200 */
[----:B------:R-:W-:Y:S08]  /*4f30*/  HMMA.16816.F32.BF16 R8, R220, R10, R4 ;  /* 0x0000000adc08723c */ /* 0x000ff00000041804 */
[C---:B---3--:R-:W-:Y:S08]  /*4f40*/  HMMA.16816.F32.BF16 R4, R224.reuse, R32, R48 ;  /* 0x00000020e004723c */ /* 0x048ff00000041830 */
[C---:B------:R-:W-:Y:S08]  /*4f50*/  HMMA.16816.F32.BF16 R32, R224.reuse, R34, R44 ;  /* 0x00000022e020723c */ /* 0x040ff0000004182c */
[C---:B-1----:R-:W-:Y:S08]  /*4f60*/  HMMA.16816.F32.BF16 R52, R224.reuse, R20, R40 ;  /* 0x00000014e034723c */ /* 0x042ff00000041828 */
[C---:B------:R-:W-:Y:S01]  /*4f70*/  HMMA.16816.F32.BF16 R48, R224.reuse, R22, R36 ;  /* 0x00000016e030723c */ /* 0x040fe20000041824 */
[----:B------:R-:W1:Y:S04]  /*4f80*/  LDSM.16.M88.4 R20, [R237+0x4800] ;  /* 0x00480000ed14783b */ /* 0x000e680000000200 */
[----:B------:R-:W-:Y:S03]  /*4f90*/  LDSM.16.M88.4 R36, [R238+0x5800] ;  /* 0x00580000ee24783b */ /* 0x000fe60000000200 */
[C---:B------:R-:W-:Y:S08]  /*4fa0*/  HMMA.16816.F32.BF16 R40, R224.reuse, R16, R28 ;  /* 0x00000010e028723c */ /* 0x040ff0000004181c */
[----:B------:R-:W-:Y:S01]  /*4fb0*/  HMMA.16816.F32.BF16 R44, R224, R18, R8 ;  /* 0x00000012e02c723c */ /* 0x000fe20000041808 */
[----:B------:R-:W3:Y:S07]  /*4fc0*/  LDSM.16.M88.4 R16, [R238+0x5000] ;  /* 0x00500000ee10783b */ /* 0x000eee0000000200 */
[C---:B------:R-:W-:Y:S08]  /*4fd0*/  HMMA.16816.F32.BF16 R4, R228.reuse, R24, R4 ;  /* 0x00000018e404723c */ /* 0x040ff00000041804 */
[----:B------:R-:W-:Y:S01]  /*4fe0*/  HMMA.16816.F32.BF16 R28, R228, R26, R32 ;  /* 0x0000001ae41c723c */ /* 0x000fe20000041820 */
[----:B------:R-:W4:Y:S11]  /*4ff0*/  LDSM.16.M88.4 R32, [R237+0x5000] ;  /* 0x00500000ed20783b */ /* 0x000f360000000200 */
[----:B------:R-:W-:Y:S04]  /*5000*/  @!UPT UIADD3 URZ, URZ, URZ, URZ ;  /* 0x0000003f3f3ff290 */ /* 0x000fe8000fffe03f */
[----:B-1----:R-:W-:Y:S08]  /*5010*/  HMMA.16816.F32.BF16 R24, R232, R20, R4 ;  /* 0x00000014e818723c */ /* 0x002ff00000041804 */
[----:B---3--:R-:W-:Y:S08]  /*5020*/  HMMA.16816.F32.BF16 R8, R228, R16, R52 ;  /* 0x00000010e408723c */ /* 0x008ff00000041834 */
[----:B------:R-:W-:Y:S08]  /*5030*/  HMMA.16816.F32.BF16 R20, R232, R22, R28 ;  /* 0x00000016e814723c */ /* 0x000ff0000004181c */
[----:B------:R-:W-:Y:S01]  /*5040*/  FMUL.FTZ R0, R24, c[0x0][0x320] ;  /* 0x0000c80018007a20 */ /* 0x000fe20000410000 */
[C---:B------:R-:W-:Y:S08]  /*5050*/  HMMA.16816.F32.BF16 R40, R228.reuse, R36, R40 ;  /* 0x00000024e428723c */ /* 0x040ff00000041828 */
[C---:B------:R-:W-:Y:S01]  /*5060*/  HMMA.16816.F32.BF16 R36, R228.reuse, R38, R44 ;  /* 0x00000026e424723c */ /* 0x040fe2000004182c */
[----:B------:R1:W3:Y:S07]  /*5070*/  MUFU.TANH R45, R0 ;  /* 0x00000000002d7308 */ /* 0x0002ee0000002400 */
[----:B------:R-:W-:Y:S01]  /*5080*/  HMMA.16816.F32.BF16 R4, R228, R18, R48 ;  /* 0x00000012e404723c */ /* 0x000fe20000041830 */
[----:B-1----:R-:W-:-:S04]  /*5090*/  FMUL.FTZ R0, R25, c[0x0][0x320] ;  /* 0x0000c80019007a20 */ /* 0x002fc80000410000 */
[----:B------:R1:W1:Y:S03]  /*50a0*/  MUFU.TANH R15, R0 ;  /* 0x00000000000f7308 */ /* 0x0002660000002400 */
[----:B----4-:R-:W-:Y:S01]  /*50b0*/  HMMA.16816.F32.BF16 R16, R232, R32, R8 ;  /* 0x00000020e810723c */ /* 0x010fe20000041808 */
[----:B------:R-:W4:Y:S01]  /*50c0*/  LDSM.16.M88.4 R8, [R237+0x5800] ;  /* 0x00580000ed08783b */ /* 0x000f220000000200 */
[----:B--2---:R-:W-:Y:S01]  /*50d0*/  ISETP.GT.AND P0, PT, R58, R2, PT ;  /* 0x000000023a00720c */ /* 0x004fe20003f04270 */
[----:B------:R-:W-:-:S04]  /*50e0*/  DEPBAR.LE SB0, 0x0 ;  /* 0x000080000000791a */ /* 0x000fc80000000000 */
[----:B-1----:R-:W-:-:S04]  /*50f0*/  FMUL.FTZ R0, R26, c[0x0][0x320] ;  /* 0x0000c8001a007a20 */ /* 0x002fc80000410000 */
[----:B------:R1:W2:Y:S02]  /*5100*/  MUFU.TANH R46, R0 ;  /* 0x00000000002e7308 */ /* 0x0002a40000002400 */
[----:B-1----:R-:W-:-:S06]  /*5110*/  FMUL.FTZ R0, R27, c[0x0][0x320] ;  /* 0x0000c8001b007a20 */ /* 0x002fcc0000410000 */
[----:B------:R1:W1:Y:S01]  /*5120*/  MUFU.TANH R44, R0 ;  /* 0x00000000002c7308 */ /* 0x0002620000002400 */
[----:B------:R-:W-:Y:S01]  /*5130*/  HMMA.16816.F32.BF16 R4, R232, R34, R4 ;  /* 0x00000022e804723c */ /* 0x000fe20000041804 */
        /* <DEDUP_REMOVED lines=14> */
[----:B-1----:R-:W-:Y:S02]  /*5220*/  FMUL.FTZ R0, R19, c[0x0][0x320] ;  /* 0x0000c80013007a20 */ /* 0x002fe40000410000 */
[----:B----4-:R-:W-:Y:S04]  /*5230*/  HMMA.16816.F32.BF16 R16, R232, R8, R40 ;  /* 0x00000008e810723c */ /* 0x010fe80000041828 */
[----:B------:R1:W4:Y:S02]  /*5240*/  MUFU.TANH R32, R0 ;  /* 0x0000000000207308 */ /* 0x0003240000002400 */
[----:B-1----:R-:W-:-:S06]  /*5250*/  FMUL.FTZ R0, R4, c[0x0][0x320] ;  /* 0x0000c80004007a20 */ /* 0x002fcc0000410000 */
        /* <DEDUP_REMOVED lines=22> */
[----:B------:R-:W-:Y:S01]  /*53c0*/  BSSY B1, `(.L_x_482) ;  /* 0x0000085000017945 */ /* 0x000fe20003800000 */
[----:B-1----:R-:W-:-:S06]  /*53d0*/  FMUL.FTZ R0, R7, c[0x0][0x320] ;  /* 0x0000c80007007a20 */ /* 0x002fcc0000410000 */
[----:B------:R1:W1:Y:S01]  /*53e0*/  MUFU.TANH R25, R0 ;  /* 0x0000000000197308 */ /* 0x0002620000002400 */
[C---:B------:R-:W-:Y:S02]  /*53f0*/  IADD3 R252, R243.reuse, 0x4800, RZ ;  /* 0x00004800f3fc7810 */ /* 0x040fe40007ffe0ff */
[C---:B------:R-:W-:Y:S02]  /*5400*/  IADD3 R251, R243.reuse, 0x5800, RZ ;  /* 0x00005800f3fb7810 */ /* 0x040fe40007ffe0ff */
[C---:B------:R-:W-:Y:S02]  /*5410*/  IADD3 R250, R243.reuse, 0x5000, RZ ;  /* 0x00005000f3fa7810 */ /* 0x040fe40007ffe0ff */
[C---:B------:R-:W-:Y:S02]  /*5420*/  IADD3 R249, R243.reuse, 0x3000, RZ ;  /* 0x00003000f3f97810 */ /* 0x040fe40007ffe0ff */
[C---:B------:R-:W-:Y:S02]  /*5430*/  IADD3 R248, R243.reuse, 0x4000, RZ ;  /* 0x00004000f3f87810 */ /* 0x040fe40007ffe0ff */
[----:B------:R-:W-:-:S02]  /*5440*/  IADD3 R247, R243, 0x3800, RZ ;  /* 0x00003800f3f77810 */ /* 0x000fc40007ffe0ff */
[C---:B------:R-:W-:Y:S02]  /*5450*/  IADD3 R246, R243.reuse, 0x1800, RZ ;  /* 0x00001800f3f67810 */ /* 0x040fe40007ffe0ff */
[C---:B------:R-:W-:Y:S02]  /*5460*/  IADD3 R245, R243.reuse, 0x2800, RZ ;  /* 0x00002800f3f57810 */ /* 0x040fe40007ffe0ff */
[----:B------:R-:W-:Y:S01]  /*5470*/  IADD3 R244, R243, 0x2000, RZ ;  /* 0x00002000f3f47810 */ /* 0x000fe20007ffe0ff */
[----:B------:R-:W-:Y:S06]  /*5480*/  BAR.SYNC.DEFER_BLOCKING 0x0 ;  /* 0x0000000000007b1d */ /* 0x000fec0000010000 */
[----:B------:R-:W-:Y:S05]  /*5490*/  @!P0 BRA `(.L_x_483) ;  /* 0x0000077000008947 */ /* 0x000fea0003800000 */
[----:B-1234-:R-:W2:Y:S04]  /*54a0*/  LDL R2, [R1+0x84] ;  /* 0x0000840001027983 */ /* 0x01eea80000100800 */
[----:B------:R-:W2:Y:S04]  /*54b0*/  LDL R3, [R1+0x178] ;  /* 0x0001780001037983 */ /* 0x000ea80000100800 */
[----:B------:R-:W3:Y:S01]  /*54c0*/  LDL.64 R60, [R1+0x98] ;  /* 0x00009800013c7983 */ /* 0x000ee20000100a00 */
[----:B------:R-:W-:-:S03]  /*54d0*/  IMAD.MOV.U32 R62, RZ, RZ, c[0x0][0x2b8] ;  /* 0x0000ae00ff3e7624 */ /* 0x000fc600078e00ff */
[----:B------:R-:W4:Y:S02]  /*54e0*/  LDL R59, [R1+0xac] ;  /* 0x0000ac00013b7983 */ /* 0x000f240000100800 */
[----:B------:R-:W-:Y:S01]  /*54f0*/  ISETP.NE.AND P2, PT, R62, 0x1, PT ;  /* 0x000000013e00780c */ /* 0x000fe20003f45270 */
[----:B------:R-:W-:Y:S01]  /*5500*/  IMAD.MOV.U32 R16, RZ, RZ, RZ ;  /* 0x000000ffff107224 */ /* 0x000fe200078e00ff */
[----:B------:R-:W5:Y:S04]  /*5510*/  LDL.64 R8, [R1+0x90] ;  /* 0x0000900001087983 */ /* 0x000f680000100a00 */
[----:B------:R-:W3:Y:S01]  /*5520*/  LDL R7, [R1+0x88] ;  /* 0x0000880001077983 */ /* 0x000ee20000100800 */
[C---:B--2---:R-:W-:Y:S02]  /*5530*/  IADD3 R2, R3.reuse, R57, R2 ;  /* 0x0000003903027210 */ /* 0x044fe40007ffe002 */
[----:B------:R-:W-:-:S02]  /*5540*/  ISETP.GT.AND P1, PT, R3, 0x2f, PT ;  /* 0x0000002f0300780c */ /* 0x000fc40003f24270 */
        /* <DEDUP_REMOVED lines=9> */
[----:B------:R-:W-:-:S03]  /*55e0*/  IMAD.MOV R0, RZ, RZ, -R0 ;  /* 0x000000ffff007224 */ /* 0x000fc600078e0a00 */
[----:B------:R-:W1:Y:S01]  /*55f0*/  S2R R17, SR_TID.X ;  /* 0x0000000000117919 */ /* 0x000e620000002100 */
[----:B------:R-:W-:-:S05]  /*5600*/  IMAD R2, R0, c[0x0][0x2b8], R2 ;  /* 0x0000ae0000027a24 */ /* 0x000fca00078e0202 */
[----:B------:R-:W-:Y:S01]  /*5610*/  SHF.R.S32.HI R0, RZ, 0x1f, R2 ;  /* 0x0000001fff007819 */ /* 0x000fe20000011402 */
[----:B------:R3:W-:Y:S04]  /*5620*/  STL [R1+0x38], R2 ;  /* 0x0000380201007387 */ /* 0x0007e80000100800 */
[----:B------:R-:W-:-:S04]  /*5630*/  IMAD R0, R0, c[0x0][0x1e0], RZ ;  /* 0x0000780000007a24 */ /* 0x000fc800078e02ff */
[----:B------:R-:W-:Y:S01]  /*5640*/  IMAD R0, R2, c[0x0][0x1e4], R0 ;  /* 0x0000790002007a24 */ /* 0x000fe200078e0200 */
[----:B-1----:R-:W-:-:S04]  /*5650*/  SHF.R.S32.HI R6, RZ, 0x1f, R17 ;  /* 0x0000001fff067819 */ /* 0x002fc80000011411 */
[----:B------:R-:W-:Y:S01]  /*5660*/  LEA.HI R6, R6, R17, RZ, 0x3 ;  /* 0x0000001106067211 */ /* 0x000fe200078f18ff */
[----:B---3--:R-:W-:-:S03]  /*5670*/  IMAD.WIDE.U32 R2, R2, c[0x0][0x1e0], RZ ;  /* 0x0000780002027a25 */ /* 0x008fc600078e00ff */
[----:B------:R-:W-:Y:S01]  /*5680*/  SHF.R.S32.HI R6, RZ, 0x3, R6 ;  /* 0x00000003ff067819 */ /* 0x000fe20000011406 */
[----:B------:R-:W-:Y:S01]  /*5690*/  IMAD.IADD R3, R3, 0x1, R0 ;  /* 0x0000000103037824 */ /* 0x000fe200078e0200 */
[----:B--2---:R1:W-:Y:S01]  /*56a0*/  STL [R1+0x28], R16 ;  /* 0x0000281001007387 */ /* 0x0043e20000100800 */
[----:B------:R-:W-:Y:S02]  /*56b0*/  SHF.R.S32.HI R0, RZ, 0x1f, R16 ;  /* 0x0000001fff007819 */ /* 0x000fe40000011410 */
[----:B------:R-:W-:-:S04]  /*56c0*/  IMAD.WIDE.U32 R2, R16, c[0x0][0x1f0], R2 ;  /* 0x00007c0010027a25 */ /* 0x000fc800078e0002 */
[----:B------:R-:W-:-:S04]  /*56d0*/  IMAD R0, R0, c[0x0][0x1f0], RZ ;  /* 0x00007c0000007a24 */ /* 0x000fc800078e02ff */
[----:B------:R-:W-:Y:S01]  /*56e0*/  IMAD R4, R16, c[0x0][0x1f4], R0 ;  /* 0x00007d0010047a24 */ /* 0x000fe200078e0200 */
[----:B-----5:R-:W-:-:S04]  /*56f0*/  IADD3 R0, P0, R8, R2, RZ ;  /* 0x0000000208007210 */ /* 0x020fc80007f1e0ff */
[----:B------:R-:W-:Y:S02]  /*5700*/  IADD3.X R2, R7, R3, R4, P0, !PT ;  /* 0x0000000307027210 */ /* 0x000fe400007fe404 */
[----:B------:R-:W-:Y:S02]  /*5710*/  IADD3 R7, -R6, 0x30, RZ ;  /* 0x0000003006077810 */ /* 0x000fe40007ffe1ff */
[C---:B------:R-:W-:Y:S02]  /*5720*/  LEA R6, P0, R0.reuse, c[0x0][0x1c8], 0x1 ;  /* 0x0000720000067a11 */ /* 0x040fe400078008ff */
[----:B------:R-:W-:Y:S02]  /*5730*/  ISETP.GE.AND P1, PT, R7, 0x1, PT ;  /* 0x000000010700780c */ /* 0x000fe40003f26270 */
[----:B------:R-:W-:Y:S01]  /*5740*/  LEA.HI.X R5, R0, c[0x0][0x1cc], R2, 0x1, P0 ;  /* 0x0000730000057a11 */ /* 0x000fe200000f0c02 */
[----:B------:R-:W-:Y:S08]  /*5750*/  BRA.DIV ~URZ, `(.L_x_484) ;  /* 0x00014ab27f007947 */ /* 0x000ff0000b800000 */
[----:B------:R2:W3:Y:S02]  /*5760*/  SHFL.IDX PT, R4, R5, RZ, 0x181f ;  /* 0x00181fff05047589 */ /* 0x0004e400000e0000 */
.L_x_638:
[----:B------:R-:W-:Y:S05]  /*5770*/  BRA.DIV ~URZ, `(.L_x_485) ;  /* 0x00014b227f007947 */ /* 0x000fea000b800000 */
[----:B------:R4:W1:Y:S02]  /*5780*/  SHFL.IDX PT, R0, R6, RZ, 0x181f ;  /* 0x00181fff06007589 */ /* 0x00086400000e0000 */
.L_x_639:
[----:B------:R-:W-:Y:S01]  /*5790*/  BSSY B0, `(.L_x_486) ;  /* 0x0000022000007945 */ /* 0x000fe20003800000 */
[----:B------:R-:W-:Y:S05]  /*57a0*/  @!P1 BRA `(.L_x_487) ;  /* 0x0000020000009947 */ /* 0x000fea0003800000 */
[----:B------:R-:W5:Y:S04]  /*57b0*/  LDL R3, [R1+0x40] ;  /* 0x0000400001037983 */ /* 0x000f680000100800 */
[----:B--2---:R-:W2:Y:S04]  /*57c0*/  LDL R2, [R1+0xc4] ;  /* 0x0000c40001027983 */ /* 0x004ea80000100800 */
[----:B----4-:R-:W4:Y:S04]  /*57d0*/  LDL R40, [R1+0x44] ;  /* 0x0000440001287983 */ /* 0x010f280000100800 */
        /* <DEDUP_REMOVED lines=8> */
[----:B-1----:R-:W3:Y:S04]  /*5860*/  LDL R16, [R1+0xb8] ;  /* 0x0000b80001107983 */ /* 0x002ee80000100800 */
[----:B------:R-:W3:Y:S01]  /*5870*/  LDL R9, [R1+0x50] ;  /* 0x0000500001097983 */ /* 0x000ee20000100800 */
[----:B-----5:R-:W-:-:S02]  /*5880*/  ISETP.GE.AND P0, PT, R3, c[0x0][0x1d4], PT ;  /* 0x0000750003007a0c */ /* 0x020fc40003f06270 */
[----:B--2---:R-:W-:-:S05]  /*5890*/  IADD3 R2, P1, R0, R2, RZ ;  /* 0x0000000200027210 */ /* 0x004fca0007f3e0ff */
[----:B----4-:R-:W-:-:S06]  /*58a0*/  IMAD.X R3, R4, 0x1, R40, P1 ;  /* 0x0000000104037824 */ /* 0x010fcc00008e0628 */
[----:B------:R-:W-:Y:S01]  /*58b0*/  @!PT LDS RZ, [RZ] ;  /* 0x00000000fffff984 */ /* 0x000fe20000000800 */
[----:B------:R-:W-:Y:S01]  /*58c0*/  @!PT LDS RZ, [RZ] ;  /* 0x00000000fffff984 */ /* 0x000fe20000000800 */
[----:B------:R-:W-:Y:S01]  /*58d0*/  @!PT LDS RZ, [RZ] ;  /* 0x00000000fffff984 */ /* 0x000fe20000000800 */
[----:B---3--:R1:W-:Y:S01]  /*58e0*/  LDGSTS.E.BYPASS.LTC128B.128 [R8+0x14080], [R2.64], !P0 ;  /* 0x1408000002087fae */ /* 0x0083e2000c101d46 */
[----:B------:R-:W-:Y:S02]  /*58f0*/  ISETP.GE.AND P0, PT, R39, c[0x0][0x1d4], PT ;  /* 0x0000750027007a0c */ /* 0x000fe40003f06270 */
[----:B-1----:R-:W-:-:S05]  /*5900*/  IADD3 R2, P1, R0, R38, RZ ;  /* 0x0000002600027210 */ /* 0x002fca0007f3e0ff */
[----:B------:R-:W-:-:S06]  /*5910*/  IMAD.X R3, R4, 0x1, R37, P1 ;  /* 0x0000000104037824 */ /* 0x000fcc00008e0625 */
[----:B------:R1:W-:Y:S01]  /*5920*/  LDGSTS.E.BYPASS.LTC128B.128 [R8+0x15880], [R2.64], !P0 ;  /* 0x1588000002087fae */ /* 0x0003e2000c101d46 */
[----:B------:R-:W-:Y:S02]  /*5930*/  ISETP.GE.AND P0, PT, R36, c[0x0][0x1d4], PT ;  /* 0x0000750024007a0c */ /* 0x000fe40003f06270 */
[----:B-1----:R-:W-:-:S05]  /*5940*/  IADD3 R2, P1, R0, R19, RZ ;  /* 0x0000001300027210 */ /* 0x002fca0007f3e0ff */
[----:B------:R-:W-:-:S06]  /*5950*/  IMAD.X R3, R4, 0x1, R18, P1 ;  /* 0x0000000104037824 */ /* 0x000fcc00008e0612 */
[----:B------:R1:W-:Y:S01]  /*5960*/  LDGSTS.E.BYPASS.LTC128B.128 [R8+0x17080], [R2.64], !P0 ;  /* 0x1708000002087fae */ /* 0x0003e2000c101d46 */
[----:B------:R-:W-:Y:S02]  /*5970*/  ISETP.GE.AND P0, PT, R17, c[0x0][0x1d4], PT ;  /* 0x0000750011007a0c */ /* 0x000fe40003f06270 */
[----:B-1----:R-:W-:-:S05]  /*5980*/  IADD3 R2, P1, R0, R16, RZ ;  /* 0x0000001000027210 */ /* 0x002fca0007f3e0ff */
[----:B------:R-:W-:-:S06]  /*5990*/  IMAD.X R3, R4, 0x1, R9, P1 ;  /* 0x0000000104037824 */ /* 0x000fcc00008e0609 */
[----:B------:R1:W-:Y:S02]  /*59a0*/  LDGSTS.E.BYPASS.LTC128B.128 [R8+0x18880], [R2.64], !P0 ;  /* 0x1888000002087fae */ /* 0x0003e4000c101d46 */
.L_x_487:
[----:B------:R-:W-:Y:S05]  /*59b0*/  BSYNC B0 ;  /* 0x0000000000007941 */ /* 0x000fea0003800000 */
.L_x_486:
[----:B------:R-:W-:Y:S01]  /*59c0*/  ISETP.GE.AND P0, PT, R7, 0x21, PT ;  /* 0x000000210700780c */ /* 0x000fe20003f06270 */
[----:B------:R-:W-:Y:S06]  /*59d0*/  BRA.DIV ~URZ, `(.L_x_488) ;  /* 0x000149527f007947 */ /* 0x000fec000b800000 */
[----:B---3--:R3:W2:Y:S04]  /*59e0*/  SHFL.IDX PT, R4, R5, 0x1, 0x181f ;  /* 0x00381f0005047f89 */ /* 0x0086a800000e0000 */
[----:B-1----:R3:W1:Y:S02]  /*59f0*/  SHFL.IDX PT, R0, R6, 0x1, 0x181f ;  /* 0x00381f0006007f89 */ /* 0x00266400000e0000 */
.L_x_640:
[----:B------:R-:W-:Y:S05]  /*5a00*/  @!P0 BRA `(.L_x_483) ;  /* 0x0000020000008947 */ /* 0x000fea0003800000 */
        /* <DEDUP_REMOVED lines=14> */
[----:B-1-3--:R-:W-:-:S05]  /*5af0*/  IADD3 R2, P1, R0, R2, RZ ;  /* 0x0000000200027210 */ /* 0x00afca0007f3e0ff */
[----:B----4-:R-:W-:-:S06]  /*5b00*/  IMAD.X R3, R4, 0x1, R37, P1 ;  /* 0x0000000104037824 */ /* 0x010fcc00008e0625 */
[----:B------:R-:W-:Y:S01]  /*5b10*/  @!PT LDS RZ, [RZ] ;  /* 0x00000000fffff984 */ /* 0x000fe20000000800 */
[----:B------:R-:W-:Y:S01]  /*5b20*/  @!PT LDS RZ, [RZ] ;  /* 0x00000000fffff984 */ /* 0x000fe20000000800 */
[----:B------:R-:W-:Y:S01]  /*5b30*/  @!PT LDS RZ, [RZ] ;  /* 0x00000000fffff984 */ /* 0x000fe20000000800 */
[----:B--2---:R1:W-:Y:S01]  /*5b40*/  LDGSTS.E.BYPASS.LTC128B.128 [R5+0x15080], [R2.64], !P0 ;  /* 0x1508000002057fae */ /* 0x0043e2000c101d46 */
        /* <DEDUP_REMOVED lines=12> */
.L_x_483:
[----:B-1234-:R-:W-:Y:S05]  /*5c10*/  BSYNC B1 ;  /* 0x0000000000017941 */ /* 0x01efea0003800000 */
.L_x_482:
[----:B------:R-:W2:Y:S01]  /*5c20*/  LDL R2, [R1+0xb0] ;  /* 0x0000b00001027983 */ /* 0x000ea20000100800 */
[----:B------:R-:W-:-:S03]  /*5c30*/  IMAD.MOV.U32 R4, RZ, RZ, c[0x0][0x2c4] ;  /* 0x0000b100ff047624 */ /* 0x000fc600078e00ff */
[----:B------:R-:W2:Y:S04]  /*5c40*/  LDL R0, [R1+0xb4] ;  /* 0x0000b40001007983 */ /* 0x000ea80000100800 */
[----:B------:R-:W3:Y:S04]  /*5c50*/  LDL R3, [R1+0x7c] ;  /* 0x00007c0001037983 */ /* 0x000ee80000100800 */
[----:B------:R-:W4:Y:S01]  /*5c60*/  LDL R5, [R1+0x74] ;  /* 0x0000740001057983 */ /* 0x000f220000100800 */
[----:B------:R-:W-:Y:S01]  /*5c70*/  ISETP.NE.AND P0, PT, R4, 0x1, PT ;  /* 0x000000010400780c */ /* 0x000fe20003f05270 */
[----:B------:R-:W-:-:S02]  /*5c80*/  ULDC UR4, c[0x0][0x324] ;  /* 0x0000c90000047ab9 */ /* 0x000fc40000000800 */
[----:B------:R-:W-:Y:S01]  /*5c90*/  ULOP3.LUT UR4, URZ, UR4, URZ, 0x33, !UPT ;  /* 0x000000043f047292 */ /* 0x000fe2000f8e333f */
[----:B------:R-:W0:Y:S01]  /*5ca0*/  LDGDEPBAR ;  /* 0x00000000000079af */ /* 0x000e220000000000 */
[----:B--2---:R-:W-:-:S08]  /*5cb0*/  IMAD.IADD R0, R0, 0x1, R2 ;  /* 0x0000000100007824 */ /* 0x004fd000078e0202 */
[----:B------:R-:W-:-:S04]  /*5cc0*/  @P0 IMAD.HI.U32 R2, R0, c[0x0][0x2c8], RZ ;  /* 0x0000b20000020a27 */ /* 0x000fc800078e00ff */
[----:B------:R-:W-:Y:S01]  /*5cd0*/  IMAD.MOV.U32 R4, RZ, RZ, R0 ;  /* 0x000000ffff047224 */ /* 0x000fe200078e0000 */
[----:B---3--:R-:W-:-:S04]  /*5ce0*/  IADD3 R0, -R3, 0x1, R56 ;  /* 0x0000000103007810 */ /* 0x008fc80007ffe138 */
[----:B----4-:R-:W-:Y:S01]  /*5cf0*/  IADD3 R0, R0, -R5, RZ ;  /* 0x8000000500007210 */ /* 0x010fe20007ffe0ff */
[----:B------:R-:W-:-:S03]  /*5d00*/  IMAD.IADD R7, R56, 0x1, -R3 ;  /* 0x0000000138077824 */ /* 0x000fc600078e0a03 */
[C---:B------:R-:W-:Y:S02]  /*5d10*/  IADD3 R6, R0.reuse, UR4, RZ ;  /* 0x0000000400067c10 */ /* 0x040fe4000fffe0ff */
[----:B------:R-:W-:Y:S02]  /*5d20*/  @P0 SHF.R.U32.HI R4, RZ, c[0x0][0x2cc], R2 ;  /* 0x0000b300ff040a19 */ /* 0x000fe40000011602 */
[----:B------:R-:W-:Y:S02]  /*5d30*/  IADD3 R5, R0, c[0x0][0x328], RZ ;  /* 0x0000ca0000057a10 */ /* 0x000fe40007ffe0ff */
[----:B------:R-:W-:Y:S01]  /*5d40*/  IADD3 R8, -R3, R12, RZ ;  /* 0x0000000c03087210 */ /* 0x000fe20007ffe1ff */
[----:B------:R-:W-:Y:S05]  /*5d50*/  BRA.DIV ~URZ, `(.L_x_489) ;  /* 0x000146e27f007947 */ /* 0x000fea000b800000 */
[----:B------:R1:W2:Y:S02]  /*5d60*/  SHFL.IDX PT, R3, R4, RZ, 0x1c1f ;  /* 0x001c1fff04037589 */ /* 0x0002a400000e0000 */
.L_x_641:
[----:B------:R-:W-:Y:S01]  /*5d70*/  IMAD.MOV.U32 R0, RZ, RZ, c[0x0][0x32c] ;  /* 0x0000cb00ff007624 */ /* 0x000fe200078e00ff */
[----:B--2---:R-:W-:-:S04]  /*5d80*/  IADD3 R2, R5, R3, RZ ;  /* 0x0000000305027210 */ /* 0x004fc80007ffe0ff */
[----:B------:R-:W-:Y:S01]  /*5d90*/  ISETP.GE.AND P0, PT, R0, 0x1, PT ;  /* 0x000000010000780c */ /* 0x000fe20003f06270 */
[----:B------:R-:W-:Y:S01]  /*5da0*/  IMAD.IADD R0, R6, 0x1, R3 ;  /* 0x0000000106007824 */ /* 0x000fe200078e0203 */
[----:B------:R-:W-:-:S11]  /*5db0*/  IMNMX R2, R7, R2, PT ;  /* 0x0000000207027217 */ /* 0x000fd60003800200 */
[----:B------:R-:W-:Y:S05]  /*5dc0*/  @!P0 BRA `(.L_x_490) ;  /* 0x0000016000008947 */ /* 0x000fea0003800000 */
[----:B------:R-:W2:Y:S04]  /*5dd0*/  LDL R16, [R1+0x78] ;  /* 0x0000780001107983 */ /* 0x000ea80000100800 */
[----:B------:R-:W2:Y:S01]  /*5de0*/  LDL R9, [R1+0x74] ;  /* 0x0000740001097983 */ /* 0x000ea20000100800 */
[----:B------:R-:W-:Y:S01]  /*5df0*/  BSSY B0, `(.L_x_491) ;  /* 0x000000f000007945 */ /* 0x000fe20003800000 */
[----:B--2---:R-:W-:-:S04]  /*5e00*/  IADD3 R3, -R9, R16, R3 ;  /* 0x0000001009037210 */ /* 0x004fc80007ffe103 */
[----:B------:R-:W-:-:S13]  /*5e10*/  ISETP.GT.AND P0, PT, R3, -0x1, PT ;  /* 0xffffffff0300780c */ /* 0x000fda0003f04270 */
[----:B------:R-:W-:Y:S05]  /*5e20*/  @P0 BRA `(.L_x_492) ;  /* 0x0000007000000947 */ /* 0x000fea0003800000 */
[----:B------:R-:W-:Y:S01]  /*5e30*/  IMAD.MOV.U32 R9, RZ, RZ, 0x1 ;  /* 0x00000001ff097424 */ /* 0x000fe200078e00ff */
[----:B------:R-:W-:-:S04]  /*5e40*/  LOP3.LUT R3, RZ, R3, RZ, 0x33, !PT ;  /* 0x00000003ff037212 */ /* 0x000fc800078e33ff */
[----:B------:R-:W-:-:S13]  /*5e50*/  ISETP.NE.AND P0, PT, R9, c[0x0][0x32c], PT ;  /* 0x0000cb0009007a0c */ /* 0x000fda0003f05270 */
[----:B------:R-:W-:-:S05]  /*5e60*/  @P0 IMAD.HI.U32 R9, R3, c[0x0][0x330], RZ ;  /* 0x0000cc0003090a27 */ /* 0x000fca00078e00ff */
[----:B------:R-:W-:-:S04]  /*5e70*/  @P0 SHF.R.U32.HI R3, RZ, c[0x0][0x334], R9 ;  /* 0x0000cd00ff030a19 */ /* 0x000fc80000011609 */
[----:B------:R-:W-:Y:S01]  /*5e80*/  LOP3.LUT R3, RZ, R3, RZ, 0x33, !PT ;  /* 0x00000003ff037212 */ /* 0x000fe200078e33ff */
[----:B------:R-:W-:Y:S05]  /*5e90*/  BRA `(.L_x_493) ;  /* 0x0000004000007947 */ /* 0x000fea0003800000 */
.L_x_492:
[----:B------:R-:W-:-:S04]  /*5ea0*/  MOV R9, 0x1 ;  /* 0x0000000100097802 */ /* 0x000fc80000000f00 */
[----:B------:R-:W-:-:S13]  /*5eb0*/  ISETP.NE.AND P0, PT, R9, c[0x0][0x32c], PT ;  /* 0x0000cb0009007a0c */ /* 0x000fda0003f05270 */
[----:B------:R-:W-:-:S05]  /*5ec0*/  @P0 IMAD.HI.U32 R9, R3, c[0x0][0x330], RZ ;  /* 0x0000cc0003090a27 */ /* 0x000fca00078e00ff */
[----:B------:R-:W-:Y:S02]  /*5ed0*/  @P0 SHF.R.U32.HI R3, RZ, c[0x0][0x334], R9 ;  /* 0x0000cd00ff030a19 */ /* 0x000fe40000011609 */
.L_x_493:
[----:B------:R-:W-:Y:S05]  /*5ee0*/  BSYNC B0 ;  /* 0x0000000000007941 */ /* 0x000fea0003800000 */
.L_x_491:
[----:B------:R-:W-:-:S05]  /*5ef0*/  IMAD R3, R3, c[0x0][0x32c], R8 ;  /* 0x0000cb0003037a24 */ /* 0x000fca00078e0208 */
[----:B------:R-:W-:Y:S02]  /*5f00*/  IADD3 R9, R3, c[0x0][0x32c], RZ ;  /* 0x0000cb0003097a10 */ /* 0x000fe40007ffe0ff */
[----:B------:R-:W-:Y:S02]  /*5f10*/  IMNMX R0, R0, R3, !PT ;  /* 0x0000000300007217 */ /* 0x000fe40007800200 */
[----:B------:R-:W-:Y:S02]  /*5f20*/  IMNMX R2, R2, R9, PT ;  /* 0x0000000902027217 */ /* 0x000fe40003800200 */
.L_x_490:
[----:B------:R-:W2:Y:S01]  /*5f30*/  LDL.LU R3, [R1+0x18] ;  /* 0x0000180001037983 */ /* 0x000ea20000300800 */
[C---:B------:R-:W-:Y:S02]  /*5f40*/  ISETP.GE.AND P0, PT, R12.reuse, 0x2, PT ;  /* 0x000000020c00780c */ /* 0x040fe40003f06270 */
[C---:B------:R-:W-:Y:S02]  /*5f50*/  ISETP.GE.AND P1, PT, R12.reuse, 0x9, PT ;  /* 0x000000090c00780c */ /* 0x040fe40003f26270 */
[C---:B------:R-:W-:Y:S02]  /*5f60*/  ISETP.GE.AND P6, PT, R12.reuse, 0x12, PT ;  /* 0x000000120c00780c */ /* 0x040fe40003fc6270 */
[----:B------:R-:W-:-:S02]  /*5f70*/  ISETP.GE.AND P5, PT, R12, 0x19, PT ;  /* 0x000000190c00780c */ /* 0x000fc40003fa6270 */
[C---:B------:R-:W-:Y:S02]  /*5f80*/  ISETP.GE.AND P4, PT, R12.reuse, 0x1a, PT ;  /* 0x0000001a0c00780c */ /* 0x040fe40003f86270 */
[C---:B------:R-:W-:Y:S02]  /*5f90*/  ISETP.GE.AND P3, PT, R12.reuse, 0x21, PT ;  /* 0x000000210c00780c */ /* 0x040fe40003f66270 */
[----:B------:R-:W-:Y:S02]  /*5fa0*/  ISETP.GE.AND P2, PT, R12, 0x22, PT ;  /* 0x000000220c00780c */ /* 0x000fe40003f46270 */
[----:B--2---:R-:W-:-:S04]  /*5fb0*/  LOP3.LUT R3, R3, 0xfffffff7, RZ, 0xc0, !PT ;  /* 0xfffffff703037812 */ /* 0x004fc800078ec0ff */
[----:B------:R-:W-:Y:S02]  /*5fc0*/  @P0 LOP3.LUT R3, R3, 0x8, RZ, 0xfc, !PT ;  /* 0x0000000803030812 */ /* 0x000fe400078efcff */
[----:B------:R-:W-:Y:S02]  /*5fd0*/  ISETP.GT.AND P0, PT, R0, 0x1, !P0 ;  /* 0x000000010000780c */ /* 0x000fe40004704270 */
[----:B------:R-:W-:Y:S02]  /*5fe0*/  LOP3.LUT R3, R3, 0xfffffffb, RZ, 0xc0, !PT ;  /* 0xfffffffb03037812 */ /* 0x000fe400078ec0ff */
[----:B------:R-:W-:Y:S02]  /*5ff0*/  ISETP.LT.OR P0, PT, R2, 0x2, P0 ;  /* 0x000000020200780c */ /* 0x000fe40000701670 */
[----:B------:R-:W-:Y:S02]  /*6000*/  @P1 LOP3.LUT R3, R3, 0x4, RZ, 0xfc, !PT ;  /* 0x0000000403031812 */ /* 0x000fe400078efcff */
[----:B------:R-:W-:-:S02]  /*6010*/  FSEL R15, R15, -INF , !P0 ;  /* 0xff8000000f0f7808 */ /* 0x000fc40004000000 */
[----:B------:R-:W-:Y:S02]  /*6020*/  ISETP.GT.AND P0, PT, R0, 0x8, !P1 ;  /* 0x000000080000780c */ /* 0x000fe40004f04270 */
[----:B------:R-:W-:Y:S02]  /*6030*/  ISETP.GE.AND P1, PT, R12, 0xa, PT ;  /* 0x0000000a0c00780c */ /* 0x000fe40003f26270 */
[----:B------:R-:W-:Y:S02]  /*6040*/  ISETP.LT.OR P0, PT, R2, 0x9, P0 ;  /* 0x000000090200780c */ /* 0x000fe40000701670 */
[----:B------:R-:W-:Y:S02]  /*6050*/  LOP3.LUT R3, R3, 0xfffffffd, RZ, 0xc0, !PT ;  /* 0xfffffffd03037812 */ /* 0x000fe400078ec0ff */
[----:B------:R-:W-:Y:S02]  /*6060*/  FSEL R16, R31, -INF , !P0 ;  /* 0xff8000001f107808 */ /* 0x000fe40004000000 */
[----:B------:R-:W-:-:S04]  /*6070*/  ISETP.GT.AND P0, PT, R0, 0x9, !P1 ;  /* 0x000000090000780c */ /* 0x000fc80004f04270 */
[----:B------:R-:W-:Y:S02]  /*6080*/  ISETP.LT.OR P0, PT, R2, 0xa, P0 ;  /* 0x0000000a0200780c */ /* 0x000fe40000701670 */
[----:B------:R-:W-:Y:S02]  /*6090*/  @P1 LOP3.LUT R3, R3, 0x2, RZ, 0xfc, !PT ;  /* 0x0000000203031812 */ /* 0x000fe400078efcff */
[----:B------:R-:W-:Y:S02]  /*60a0*/  ISETP.GE.AND P1, PT, R12, 0x11, PT ;  /* 0x000000110c00780c */ /* 0x000fe40003f26270 */
[----:B------:R-:W-:Y:S02]  /*60b0*/  FSEL R17, R30, -INF , !P0 ;  /* 0xff8000001e117808 */ /* 0x000fe40004000000 */
[----:B------:R-:W-:Y:S02]  /*60c0*/  ISETP.GT.AND P0, PT, R0, 0x10, !P1 ;  /* 0x000000100000780c */ /* 0x000fe40004f04270 */
[----:B------:R-:W-:-:S02]  /*60d0*/  LOP3.LUT R3, R3, 0xfffffffe, RZ, 0xc0, !PT ;  /* 0xfffffffe03037812 */ /* 0x000fc400078ec0ff */
[----:B------:R-:W-:-:S04]  /*60e0*/  ISETP.LT.OR P0, PT, R2, 0x11, P0 ;  /* 0x000000110200780c */ /* 0x000fc80000701670 */
[----:B------:R-:W-:Y:S02]  /*60f0*/  FSEL R18, R28, -INF , !P0 ;  /* 0xff8000001c127808 */ /* 0x000fe40004000000 */
[----:B------:R-:W-:Y:S02]  /*6100*/  ISETP.GT.AND P0, PT, R0, 0x11, !P6 ;  /* 0x000000110000780c */ /* 0x000fe40007704270 */
[----:B------:R-:W-:Y:S02]  /*6110*/  @P1 LOP3.LUT R3, R3, 0x1, RZ, 0xfc, !PT ;  /* 0x0000000103031812 */ /* 0x000fe400078efcff */
[----:B------:R-:W-:Y:S02]  /*6120*/  ISETP.LT.OR P0, PT, R2, 0x12, P0 ;  /* 0x000000120200780c */ /* 0x000fe40000701670 */
[----:B------:R-:W-:Y:S02]  /*6130*/  ISETP.GE.AND P1, PT, R12, 0x29, PT ;  /* 0x000000290c00780c */ /* 0x000fe40003f26270 */
[----:B------:R-:W-:-:S02]  /*6140*/  FSEL R19, R27, -INF , !P0 ;  /* 0xff8000001b137808 */ /* 0x000fc40004000000 */
[----:B------:R-:W-:Y:S02]  /*6150*/  ISETP.GT.AND P0, PT, R0, 0x18, !P5 ;  /* 0x000000180000780c */ /* 0x000fe40006f04270 */
[----:B------:R-:W-:Y:S02]  /*6160*/  LOP3.LUT R3, R3, 0xffffffef, RZ, 0xc0, !PT ;  /* 0xffffffef03037812 */ /* 0x000fe400078ec0ff */
[----:B------:R-:W-:-:S04]  /*6170*/  ISETP.LT.OR P0, PT, R2, 0x19, P0 ;  /* 0x000000190200780c */ /* 0x000fc80000701670 */
[----:B------:R-:W-:Y:S02]  /*6180*/  FSEL R20, R20, -INF , !P0 ;  /* 0xff80000014147808 */ /* 0x000fe40004000000 */
[----:B------:R-:W-:Y:S02]  /*6190*/  ISETP.GT.AND P0, PT, R0, 0x19, !P4 ;  /* 0x000000190000780c */ /* 0x000fe40006704270 */
[----:B------:R-:W-:Y:S02]  /*61a0*/  @P1 LOP3.LUT R3, R3, 0x10, RZ, 0xfc, !PT ;  /* 0x0000001003031812 */ /* 0x000fe400078efcff */
[----:B------:R-:W-:Y:S02]  /*61b0*/  ISETP.LT.OR P0, PT, R2, 0x1a, P0 ;  /* 0x0000001a0200780c */ /* 0x000fe40000701670 */
[----:B------:R-:W-:Y:S02]  /*61c0*/  LOP3.LUT R3, R3, 0xffffffdf, RZ, 0xc0, !PT ;  /* 0xffffffdf03037812 */ /* 0x000fe400078ec0ff */
[----:B------:R-:W-:-:S02]  /*61d0*/  FSEL R21, R21, -INF , !P0 ;  /* 0xff80000015157808 */ /* 0x000fc40004000000 */
[----:B------:R-:W-:-:S04]  /*61e0*/  ISETP.GT.AND P0, PT, R0, 0x20, !P3 ;  /* 0x000000200000780c */ /* 0x000fc80005f04270 */
[----:B------:R-:W-:-:S04]  /*61f0*/  ISETP.LT.OR P0, PT, R2, 0x21, P0 ;  /* 0x000000210200780c */ /* 0x000fc80000701670 */
[----:B------:R-:W-:Y:S02]  /*6200*/  FSEL R75, R14, -INF , !P0 ;  /* 0xff8000000e4b7808 */ /* 0x000fe40004000000 */
[----:B------:R-:W-:-:S04]  /*6210*/  ISETP.GT.AND P0, PT, R0, 0x21, !P2 ;  /* 0x000000210000780c */ /* 0x000fc80005704270 */
[----:B------:R-:W-:-:S04]  /*6220*/  ISETP.LT.OR P0, PT, R2, 0x22, P0 ;  /* 0x000000220200780c */ /* 0x000fc80000701670 */
[----:B------:R-:W-:Y:S02]  /*6230*/  FSEL R74, R13, -INF , !P0 ;  /* 0xff8000000d4a7808 */ /* 0x000fe40004000000 */
[----:B------:R-:W-:Y:S02]  /*6240*/  ISETP.GT.AND P0, PT, R0, 0x28, !P1 ;  /* 0x000000280000780c */ /* 0x000fe40004f04270 */
[----:B------:R-:W-:Y:S02]  /*6250*/  ISETP.GE.AND P1, PT, R12, 0x1, PT ;  /* 0x000000010c00780c */ /* 0x000fe40003f26270 */
[----:B------:R-:W-:-:S04]  /*6260*/  ISETP.LT.OR P0, PT, R2, 0x29, P0 ;  /* 0x000000290200780c */ /* 0x000fc80000701670 */
[----:B------:R-:W-:Y:S02]  /*6270*/  FSEL R73, R11, -INF , !P0 ;  /* 0xff8000000b497808 */ /* 0x000fe40004000000 */
[----:B------:R-:W-:-:S04]  /*6280*/  ISETP.GT.AND P0, PT, R0, RZ, !P1 ;  /* 0x000000ff0000720c */ /* 0x000fc80004f04270 */
[----:B------:R-:W-:-:S04]  /*6290*/  ISETP.LT.OR P0, PT, R2, 0x1, P0 ;  /* 0x000000010200780c */ /* 0x000fc80000701670 */
[----:B------:R-:W-:Y:S02]  /*62a0*/  FSEL R11, R45, -INF , !P0 ;  /* 0xff8000002d0b7808 */ /* 0x000fe40004000000 */
[----:B------:R-:W-:-:S13]  /*62b0*/  ISETP.GE.AND P0, PT, R12, 0x2a, PT ;  /* 0x0000002a0c00780c */ /* 0x000fda0003f06270 */
[----:B------:R-:W-:Y:S02]  /*62c0*/  @P0 LOP3.LUT R3, R3, 0x20, RZ, 0xfc, !PT ;  /* 0x0000002003030812 */ /* 0x000fe400078efcff */
[----:B------:R-:W-:-:S03]  /*62d0*/  ISETP.GT.AND P0, PT, R0, 0x29, !P0 ;  /* 0x000000290000780c */ /* 0x000fc60004704270 */
[----:B------:R2:W-:Y:S01]  /*62e0*/  STL [R1+0x18], R3 ;  /* 0x0000180301007387 */ /* 0x0005e20000100800 */
[----:B------:R-:W-:-:S04]  /*62f0*/  ISETP.LT.OR P0, PT, R2, 0x2a, P0 ;  /* 0x0000002a0200780c */ /* 0x000fc80000701670 */
[----:B------:R-:W-:Y:S01]  /*6300*/  FSEL R72, R10, -INF , !P0 ;  /* 0xff8000000a487808 */ /* 0x000fe20004000000 */
[----:B------:R-:W-:Y:S06]  /*6310*/  BRA.DIV ~URZ, `(.L_x_494) ;  /* 0x000141b27f007947 */ /* 0x000fec000b800000 */
[----:B--2---:R2:W3:Y:S02]  /*6320*/  SHFL.IDX PT, R3, R4, 0x1, 0x1c1f ;  /* 0x003c1f0004037f89 */ /* 0x0044e400000e0000 */
.L_x_642:
[----:B------:R-:W-:Y:S01]  /*6330*/  IMAD.MOV.U32 R0, RZ, RZ, c[0x0][0x32c] ;  /* 0x0000cb00ff007624 */ /* 0x000fe200078e00ff */
[----:B---3--:R-:W-:-:S04]  /*6340*/  IADD3 R2, R5, R3, RZ ;  /* 0x0000000305027210 */ /* 0x008fc80007ffe0ff */
[----:B------:R-:W-:Y:S01]  /*6350*/  ISETP.GE.AND P0, PT, R0, 0x1, PT ;  /* 0x000000010000780c */ /* 0x000fe20003f06270 */
[----:B------:R-:W-:Y:S01]  /*6360*/  IMAD.IADD R0, R6, 0x1, R3 ;  /* 0x0000000106007824 */ /* 0x000fe200078e0203 */
[----:B------:R-:W-:-:S11]  /*6370*/  IMNMX R2, R7, R2, PT ;  /* 0x0000000207027217 */ /* 0x000fd60003800200 */
[----:B------:R-:W-:Y:S05]  /*6380*/  @!P0 BRA `(.L_x_495) ;  /* 0x0000016000008947 */ /* 0x000fea0003800000 */
[----:B------:R-:W3:Y:S04]  /*6390*/  LDL R9, [R1+0x78] ;  /* 0x0000780001097983 */ /* 0x000ee80000100800 */
[----:B-12---:R-:W3:Y:S01]  /*63a0*/  LDL R4, [R1+0x74] ;  /* 0x0000740001047983 */ /* 0x006ee20000100800 */
[----:B------:R-:W-:Y:S01]  /*63b0*/  BSSY B0, `(.L_x_496) ;  /* 0x000000f000007945 */ /* 0x000fe20003800000 */
[----:B---3--:R-:W-:-:S04]  /*63c0*/  IADD3 R3, -R4, R9, R3 ;  /* 0x0000000904037210 */ /* 0x008fc80007ffe103 */
        /* <DEDUP_REMOVED lines=9> */
.L_x_497:
[----:B------:R-:W-:-:S04]  /*6460*/  MOV R4, 0x1 ;  /* 0x0000000100047802 */ /* 0x000fc80000000f00 */
[----:B------:R-:W-:-:S13]  /*6470*/  ISETP.NE.AND P0, PT, R4, c[0x0][0x32c], PT ;  /* 0x0000cb0004007a0c */ /* 0x000fda0003f05270 */
[----:B------:R-:W-:-:S05]  /*6480*/  @P0 IMAD.HI.U32 R4, R3, c[0x0][0x330], RZ ;  /* 0x0000cc0003040a27 */ /* 0x000fca00078e00ff */
[----:B------:R-:W-:Y:S02]  /*6490*/  @P0 SHF.R.U32.HI R3, RZ, c[0x0][0x334], R4 ;  /* 0x0000cd00ff030a19 */ /* 0x000fe40000011604 */
.L_x_498:
[----:B------:R-:W-:Y:S05]  /*64a0*/  BSYNC B0 ;  /* 0x0000000000007941 */ /* 0x000fea0003800000 */
.L_x_496:
[----:B------:R-:W-:-:S05]  /*64b0*/  IMAD R3, R3, c[0x0][0x32c], R8 ;  /* 0x0000cb0003037a24 */ /* 0x000fca00078e0208 */
[----:B------:R-:W-:Y:S02]  /*64c0*/  IADD3 R4, R3, c[0x0][0x32c], RZ ;  /* 0x0000cb0003047a10 */ /* 0x000fe40007ffe0ff */
[----:B------:R-:W-:Y:S02]  /*64d0*/  IMNMX R0, R0, R3, !PT ;  /* 0x0000000300007217 */ /* 0x000fe40007800200 */
[----:B------:R-:W-:Y:S02]  /*64e0*/  IMNMX R2, R2, R4, PT ;  /* 0x0000000402027217 */ /* 0x000fe40003800200 */
.L_x_495:
[----:B------:R-:W3:Y:S02]  /*64f0*/  LDL R3, [R1+0x18] ;  /* 0x0000180001037983 */ /* 0x000ee40000100800 */
[----:B---3--:R-:W-:-:S04]  /*6500*/  LOP3.LUT P0, RZ, R3, 0x8, RZ, 0xc0, !PT ;  /* 0x0000000803ff7812 */ /* 0x008fc8000780c0ff */
[----:B------:R-:W-:-:S04]  /*6510*/  ISETP.GT.AND P0, PT, R0, 0x1, !P0 ;  /* 0x000000010000780c */ /* 0x000fc80004704270 */
[----:B------:R-:W-:-:S04]  /*6520*/  ISETP.LT.OR P0, PT, R2, 0x2, P0 ;  /* 0x000000020200780c */ /* 0x000fc80000701670 */
[----:B------:R-:W-:Y:S02]  /*6530*/  FSEL R6, R44, -INF , !P0 ;  /* 0xff8000002c067808 */ /* 0x000fe40004000000 */
[----:B------:R-:W-:-:S04]  /*6540*/  LOP3.LUT P0, RZ, R3, 0x4, RZ, 0xc0, !PT ;  /* 0x0000000403ff7812 */ /* 0x000fc8000780c0ff */
        /* <DEDUP_REMOVED lines=11> */
[----:B------:R-:W-:Y:S02]  /*6600*/  ISETP.GT.AND P0, PT, R0, 0x11, !P6 ;  /* 0x000000110000780c */ /* 0x000fe40007704270 */
[----:B------:R-:W-:Y:S02]  /*6610*/  LOP3.LUT P6, RZ, R3, 0x20, RZ, 0xc0, !PT ;  /* 0x0000002003ff7812 */ /* 0x000fe400078cc0ff */
[----:B------:R-:W-:-:S04]  /*6620*/  ISETP.LT.OR P0, PT, R2, 0x12, P0 ;  /* 0x000000120200780c */ /* 0x000fc80000701670 */
[----:B------:R-:W-:Y:S02]  /*6630*/  FSEL R14, R32, -INF , !P0 ;  /* 0xff800000200e7808 */ /* 0x000fe40004000000 */
[----:B------:R-:W-:Y:S02]  /*6640*/  ISETP.GT.AND P0, PT, R0, 0x18, !P5 ;  /* 0x000000180000780c */ /* 0x000fe40006f04270 */
[----:B------:R-:W-:Y:S02]  /*6650*/  LOP3.LUT P5, RZ, R3, 0x10, RZ, 0xc0, !PT ;  /* 0x0000001003ff7812 */ /* 0x000fe400078ac0ff */
[----:B------:R-:W-:-:S04]  /*6660*/  ISETP.LT.OR P0, PT, R2, 0x19, P0 ;  /* 0x000000190200780c */ /* 0x000fc80000701670 */
[----:B------:R-:W-:Y:S02]  /*6670*/  FSEL R13, R29, -INF , !P0 ;  /* 0xff8000001d0d7808 */ /* 0x000fe40004000000 */
[----:B------:R-:W-:-:S04]  /*6680*/  ISETP.GT.AND P0, PT, R0, 0x19, !P4 ;  /* 0x000000190000780c */ /* 0x000fc80006704270 */
        /* <DEDUP_REMOVED lines=8> */
[C---:B------:R-:W-:Y:S02]  /*6710*/  ISETP.GT.AND P0, PT, R0.reuse, RZ, !P1 ;  /* 0x000000ff0000720c */ /* 0x040fe40004f04270 */
[----:B------:R-:W-:Y:S02]  /*6720*/  ISETP.GT.AND P1, PT, R0, 0x28, !P5 ;  /* 0x000000280000780c */ /* 0x000fe40006f24270 */
[C---:B------:R-:W-:Y:S02]  /*6730*/  ISETP.LT.OR P0, PT, R2.reuse, 0x1, P0 ;  /* 0x000000010200780c */ /* 0x040fe40000701670 */
[----:B------:R-:W-:Y:S02]  /*6740*/  ISETP.LT.OR P1, PT, R2, 0x29, P1 ;  /* 0x000000290200780c */ /* 0x000fe40000f21670 */
[----:B------:R-:W-:-:S02]  /*6750*/  FSEL R7, R46, -INF , !P0 ;  /* 0xff8000002e077808 */ /* 0x000fc40004000000 */
[----:B------:R-:W-:Y:S02]  /*6760*/  ISETP.GT.AND P0, PT, R0, 0x29, !P6 ;  /* 0x000000290000780c */ /* 0x000fe40007704270 */
[----:B------:R-:W-:Y:S02]  /*6770*/  FMNMX.FTZ R0, R11, R15, !PT ;  /* 0x0000000f0b007209 */ /* 0x000fe40007810000 */
[----:B------:R-:W-:Y:S02]  /*6780*/  ISETP.LT.OR P0, PT, R2, 0x2a, P0 ;  /* 0x0000002a0200780c */ /* 0x000fe40000701670 */
[----:B------:R-:W-:Y:S02]  /*6790*/  FMNMX.FTZ R2, R7, R6, !PT ;  /* 0x0000000607027209 */ /* 0x000fe40007810000 */
[----:B------:R-:W-:Y:S02]  /*67a0*/  FMNMX.FTZ R0, R16, R0, !PT ;  /* 0x0000000010007209 */ /* 0x000fe40007810000 */
[----:B------:R-:W-:-:S02]  /*67b0*/  FMNMX.FTZ R2, R10, R2, !PT ;  /* 0x000000020a027209 */ /* 0x000fc40007810000 */
[----:B------:R-:W-:Y:S02]  /*67c0*/  FMNMX.FTZ R0, R17, R0, !PT ;  /* 0x0000000011007209 */ /* 0x000fe40007810000 */
[----:B------:R-:W-:Y:S02]  /*67d0*/  FMNMX.FTZ R2, R9, R2, !PT ;  /* 0x0000000209027209 */ /* 0x000fe40007810000 */
[----:B------:R-:W-:Y:S02]  /*67e0*/  FMNMX.FTZ R0, R18, R0, !PT ;  /* 0x0000000012007209 */ /* 0x000fe40007810000 */
        /* <DEDUP_REMOVED lines=9> */
[----:B------:R-:W-:Y:S02]  /*6880*/  FSEL R69, R26, -INF , !P1 ;  /* 0xff8000001a457808 */ /* 0x000fe40004800000 */
[----:B------:R-:W-:Y:S02]  /*6890*/  FMNMX.FTZ R0, R74, R0, !PT ;  /* 0x000000004a007209 */ /* 0x000fe40007810000 */
[----:B------:R-:W-:Y:S02]  /*68a0*/  FMNMX.FTZ R2, R70, R2, !PT ;  /* 0x0000000246027209 */ /* 0x000fe40007810000 */
[----:B------:R-:W-:Y:S02]  /*68b0*/  FSEL R68, R25, -INF , !P0 ;  /* 0xff80000019447808 */ /* 0x000fe40004000000 */
[----:B------:R-:W-:Y:S02]  /*68c0*/  FMNMX.FTZ R0, R73, R0, !PT ;  /* 0x0000000049007209 */ /* 0x000fe40007810000 */
[----:B------:R-:W-:-:S02]  /*68d0*/  FMNMX.FTZ R2, R69, R2, !PT ;  /* 0x0000000245027209 */ /* 0x000fc40007810000 */
[----:B-12---:R-:W-:Y:S02]  /*68e0*/  FMNMX.FTZ R4, R72, R0, !PT ;  /* 0x0000000048047209 */ /* 0x006fe40007810000 */
[----:B------:R-:W-:Y:S01]  /*68f0*/  FMNMX.FTZ R5, R68, R2, !PT ;  /* 0x0000000244057209 */ /* 0x000fe20007810000 */
[----:B------:R-:W-:Y:S05]  /*6900*/  BRA.DIV ~URZ, `(.L_x_499) ;  /* 0x00013c527f007947 */ /* 0x000fea000b800000 */
[----:B------:R1:W2:Y:S02]  /*6910*/  SHFL.BFLY PT, R0, R4, 0x2, 0x1f ;  /* 0x0c401f0004007f89 */ /* 0x0002a400000e0000 */
.L_x_643:
[----:B-12---:R-:W-:Y:S01]  /*6920*/  FMNMX.FTZ R4, R4, R0, !PT ;  /* 0x0000000004047209 */ /* 0x006fe20007810000 */
[----:B------:R-:W-:Y:S05]  /*6930*/  BRA.DIV ~URZ, `(.L_x_500) ;  /* 0x00013c627f007947 */ /* 0x000fea000b800000 */
[----:B------:R-:W1:Y:S02]  /*6940*/  SHFL.BFLY PT, R0, R5, 0x2, 0x1f ;  /* 0x0c401f0005007f89 */ /* 0x000e6400000e0000 */
[----:B-1----:R-:W-:Y:S02]  /*6950*/  FMNMX.FTZ R5, R5, R0, !PT ;  /* 0x0000000005057209 */ /* 0x002fe40007810000 */
[----:B------:R-:W1:Y:S04]  /*6960*/  SHFL.BFLY PT, R0, R4, 0x1, 0x1f ;  /* 0x0c201f0004007f89 */ /* 0x000e6800000e0000 */
[----:B------:R2:W3:Y:S01]  /*6970*/  SHFL.BFLY PT, R3, R5, 0x1, 0x1f ;  /* 0x0c201f0005037f89 */ /* 0x0004e200000e0000 */
[----:B-1----:R-:W-:-:S04]  /*6980*/  FMNMX.FTZ R133, R4, R0, !PT ;  /* 0x0000000004857209 */ /* 0x002fc80007810000 */
.L_x_644:
[----:B------:R-:W4:Y:S01]  /*6990*/  LDL R40, [R1] ;  /* 0x0000000001287983 */ /* 0x000f220000100800 */
[C---:B------:R-:W-:Y:S01]  /*69a0*/  FMUL.FTZ R2, R133.reuse, c[0x0][0x2d0] ;  /* 0x0000b40085027a20 */ /* 0x040fe20000410000 */
[----:B------:R-:W-:Y:S01]  /*69b0*/  FSETP.NEU.FTZ.AND P0, PT, R133, -INF , PT ;  /* 0xff8000008500780b */ /* 0x000fe20003f1d000 */
[----:B------:R-:W-:Y:S01]  /*69c0*/  WARPSYNC 0xffffffff ;  /* 0xffffffff00007948 */ /* 0x000fe20003800000 */
[----:B---3--:R-:W-:Y:S01]  /*69d0*/  FMNMX.FTZ R132, R3, R5, !PT ;  /* 0x0000000503847209 */ /* 0x008fe20007810000 */
[----:B------:R-:W-:Y:S01]  /*69e0*/  LDSM.16.MT88.4 R32, [R241+0x800] ;  /* 0x00080000f120783b */ /* 0x000fe20000004200 */
[----:B------:R-:W-:-:S02]  /*69f0*/  FSEL R2, R2, RZ, P0 ;  /* 0x000000ff02027208 */ /* 0x000fc40000000000 */
[----:B------:R-:W-:Y:S01]  /*6a00*/  FSETP.NEU.FTZ.AND P0, PT, R132, -INF , PT ;  /* 0xff8000008400780b */ /* 0x000fe20003f1d000 */
[----:B------:R-:W-:Y:S02]  /*6a10*/  LDSM.16.MT88.4 R36, [R239+0x800] ;  /* 0x00080000ef24783b */ /* 0x000fe40000004200 */
[--C-:B------:R-:W-:Y:S02]  /*6a20*/  FFMA.FTZ R0, R11, c[0x0][0x2d0], -R2.reuse ;  /* 0x0000b4000b007a23 */ /* 0x100fe40000010802 */
[--C-:B------:R-:W-:Y:S01]  /*6a30*/  FFMA.FTZ R3, R19, c[0x0][0x2d0], -R2.reuse ;  /* 0x0000b40013037a23 */ /* 0x100fe20000010802 */
[----:B------:R-:W-:Y:S01]  /*6a40*/  LDSM.16.MT88.4 R24, [R240] ;  /* 0x00000000f018783b */ /* 0x000fe20000004200 */
[----:B------:R1:W-:Y:S03]  /*6a50*/  MUFU.EX2 R101, R0 ;  /* 0x0000000000657308 */ /* 0x0003e60000000800 */
[----:B------:R-:W-:Y:S04]  /*6a60*/  LDSM.16.MT88.4 R60, [R239+0x1800] ;  /* 0x00180000ef3c783b */ /* 0x000fe80000004200 */
[----:B------:R-:W-:Y:S01]  /*6a70*/  LDSM.16.MT88.4 R48, [R240+0x800] ;  /* 0x00080000f030783b */ /* 0x000fe20000004200 */
[----:B------:R3:W-:Y:S03]  /*6a80*/  MUFU.EX2 R126, R3 ;  /* 0x00000003007e7308 */ /* 0x0007e60000000800 */
[----:B------:R-:W-:Y:S04]  /*6a90*/  LDSM.16.MT88.4 R56, [R241+0x1800] ;  /* 0x00180000f138783b */ /* 0x000fe80000004200 */
[----:B------:R-:W-:Y:S01]  /*6aa0*/  LDSM.16.MT88.4 R64, [R241+0x2000] ;  /* 0x00200000f140783b */ /* 0x000fe20000004200 */
[----:B-1----:R-:W-:-:S03]  /*6ab0*/  FFMA.FTZ R0, R15, c[0x0][0x2d0], -R2 ;  /* 0x0000b4000f007a23 */ /* 0x002fc60000010802 */
[----:B------:R-:W-:Y:S01]  /*6ac0*/  LDSM.16.MT88.4 R52, [R242+0x1800] ;  /* 0x00180000f234783b */ /* 0x000fe20000004200 */
[----:B------:R1:W-:Y:S01]  /*6ad0*/  MUFU.EX2 R100, R0 ;  /* 0x0000000000647308 */ /* 0x0003e20000000800 */
[----:B---3--:R-:W-:-:S07]  /*6ae0*/  FFMA.FTZ R3, R20, c[0x0][0x2d0], -R2 ;  /* 0x0000b40014037a23 */ /* 0x008fce0000010802 */
[----:B------:R-:W-:Y:S01]  /*6af0*/  MUFU.EX2 R127, R3 ;  /* 0x00000003007f7308 */ /* 0x000fe20000000800 */
[----:B-1----:R-:W-:-:S07]  /*6b00*/  FFMA.FTZ R0, R16, c[0x0][0x2d0], -R2 ;  /* 0x0000b40010007a23 */ /* 0x002fce0000010802 */
[----:B------:R1:W-:Y:S02]  /*6b10*/  MUFU.EX2 R116, R0 ;  /* 0x0000000000747308 */ /* 0x0003e40000000800 */
[----:B-1----:R-:W-:-:S06]  /*6b20*/  FFMA.FTZ R0, R17, c[0x0][0x2d0], -R2 ;  /* 0x0000b40011007a23 */ /* 0x002fcc0000010802 */
[----:B------:R1:W3:Y:S02]  /*6b30*/  MUFU.EX2 R111, R0 ;  /* 0x00000000006f7308 */ /* 0x0002e40000000800 */
[----:B-1----:R-:W-:Y:S02]  /*6b40*/  FFMA.FTZ R0, R18, c[0x0][0x2d0], -R2 ;  /* 0x0000b40012007a23 */ /* 0x002fe40000010802 */
[----:B------:R-:W1:Y:S04]  /*6b50*/  LDSM.16.MT88.4 R16, [R239] ;  /* 0x00000000ef10783b */ /* 0x000e680000004200 */
[----:B------:R5:W-:Y:S02]  /*6b60*/  MUFU.EX2 R117, R0 ;  /* 0x0000000000757308 */ /* 0x000be40000000800 */
[----:B-----5:R-:W-:-:S05]  /*6b70*/  FMUL.FTZ R0, R132, c[0x0][0x2d0] ;  /* 0x0000b40084007a20 */ /* 0x020fca0000410000 */
[----:B------:R-:W-:-:S05]  /*6b80*/  FSEL R0, R0, RZ, P0 ;  /* 0x000000ff00007208 */ /* 0x000fca0000000000 */
[----:B------:R-:W-:-:S04]  /*6b90*/  FFMA.FTZ R3, R7, c[0x0][0x2d0], -R0 ;  /* 0x0000b40007037a23 */ /* 0x000fc80000010800 */
[----:B------:R5:W-:Y:S02]  /*6ba0*/  MUFU.EX2 R109, R3 ;  /* 0x00000003006d7308 */ /* 0x000be40000000800 */
[--C-:B-----5:R-:W-:Y:S02]  /*6bb0*/  FFMA.FTZ R3, R6, c[0x0][0x2d0], -R0.reuse ;  /* 0x0000b40006037a23 */ /* 0x120fe40000010800 */
[----:B--2---:R-:W2:Y:S04]  /*6bc0*/  LDSM.16.MT88.4 R4, [R241] ;  /* 0x00000000f104783b */ /* 0x004ea80000004200 */
[----:B------:R5:W1:Y:S02]  /*6bd0*/  MUFU.EX2 R108, R3 ;  /* 0x00000003006c7308 */ /* 0x000a640000000800 */
[----:B-----5:R-:W-:Y:S01]  /*6be0*/  FFMA.FTZ R3, R10, c[0x0][0x2d0], -R0 ;  /* 0x0000b4000a037a23 */ /* 0x020fe20000010800 */
[----:B---3--:R-:W-:-:S05]  /*6bf0*/  F2FP.BF16.PACK_AB R10, R111, R116 ;  /* 0x000000746f0a723e */ /* 0x008fca00000010ff */
[----:B------:R3:W-:Y:S02]  /*6c00*/  MUFU.EX2 R110, R3 ;  /* 0x00000003006e7308 */ /* 0x0007e40000000800 */
[----:B---3--:R-:W-:Y:S01]  /*6c10*/  FFMA.FTZ R3, R9, c[0x0][0x2d0], -R0 ;  /* 0x0000b40009037a23 */ /* 0x008fe20000010800 */
[----:B-1----:R-:W-:-:S05]  /*6c20*/  F2FP.BF16.PACK_AB R9, R108, R109 ;  /* 0x0000006d6c09723e */ /* 0x002fca00000010ff */
[----:B------:R1:W3:Y:S02]  /*6c30*/  MUFU.EX2 R118, R3 ;  /* 0x0000000300767308 */ /* 0x0002e40000000800 */
[----:B-1----:R-:W-:Y:S01]  /*6c40*/  FFMA.FTZ R3, R21, c[0x0][0x2d0], -R2 ;  /* 0x0000b40015037a23 */ /* 0x002fe20000010802 */
[----:B---3--:R-:W-:-:S05]  /*6c50*/  F2FP.BF16.PACK_AB R11, R118, R110 ;  /* 0x0000006e760b723e */ /* 0x008fca00000010ff */
[----:B------:R1:W-:Y:S02]  /*6c60*/  MUFU.EX2 R125, R3 ;  /* 0x00000003007d7308 */ /* 0x0003e40000000800 */
[----:B-1----:R-:W-:Y:S01]  /*6c70*/  FFMA.FTZ R3, R8, c[0x0][0x2d0], -R0 ;  /* 0x0000b40008037a23 */ /* 0x002fe20000010800 */
[----:B------:R-:W-:-:S05]  /*6c80*/  F2FP.BF16.PACK_AB R8, R100, R101 ;  /* 0x000000656408723e */ /* 0x000fca00000010ff */
[----:B------:R1:W-:Y:S02]  /*6c90*/  MUFU.EX2 R119, R3 ;  /* 0x0000000300777308 */ /* 0x0003e40000000800 */
[C---:B------:R-:W-:Y:S08]  /*6ca0*/  HMMA.16816.F32.BF16 R28, R8.reuse, R16, RZ ;  /* 0x00000010081c723c */ /* 0x040ff000000418ff */
[----:B------:R-:W-:Y:S01]  /*6cb0*/  HMMA.16816.F32.BF16 R20, R8, R18, RZ ;  /* 0x000000120814723c */ /* 0x000fe200000418ff */
[----:B-1----:R-:W-:-:S04]  /*6cc0*/  FFMA.FTZ R3, R14, c[0x0][0x2d0], -R0 ;  /* 0x0000b4000e037a23 */ /* 0x002fc80000010800 */
[----:B------:R1:W3:Y:S03]  /*6cd0*/  MUFU.EX2 R124, R3 ;  /* 0x00000003007c7308 */ /* 0x0002e60000000800 */
[----:B--2---:R-:W-:Y:S07]  /*6ce0*/  HMMA.16816.F32.BF16 R16, R8, R4, RZ ;  /* 0x000000040810723c */ /* 0x004fee00000418ff */
[----:B------:R-:W-:Y:S01]  /*6cf0*/  F2FP.BF16.PACK_AB R4, R126, R117 ;  /* 0x000000757e04723e */ /* 0x000fe200000010ff */
[----:B-1----:R-:W-:Y:S01]  /*6d00*/  FFMA.FTZ R3, R13, c[0x0][0x2d0], -R0 ;  /* 0x0000b4000d037a23 */ /* 0x002fe20000010800 */
[----:B---3--:R-:W-:-:S03]  /*6d10*/  F2FP.BF16.PACK_AB R5, R124, R119 ;  /* 0x000000777c05723e */ /* 0x008fc600000010ff */
[----:B------:R1:W-:Y:S02]  /*6d20*/  MUFU.EX2 R129, R3 ;  /* 0x0000000300817308 */ /* 0x0003e40000000800 */
[----:B-1----:R-:W-:Y:S02]  /*6d30*/  FFMA.FTZ R3, R12, c[0x0][0x2d0], -R0 ;  /* 0x0000b4000c037a23 */ /* 0x002fe40000010800 */
[----:B------:R-:W-:Y:S04]  /*6d40*/  HMMA.16816.F32.BF16 R12, R8, R6, RZ ;  /* 0x00000006080c723c */ /* 0x000fe800000418ff */
[----:B------:R-:W1:Y:S03]  /*6d50*/  MUFU.EX2 R128, R3 ;  /* 0x0000000300807308 */ /* 0x000e660000000800 */
[----:B------:R-:W-:Y:S01]  /*6d60*/  F2FP.BF16.PACK_AB R6, R125, R127 ;  /* 0x0000007f7d06723e */ /* 0x000fe200000010ff */
[----:B----4-:R2:W3:Y:S01]  /*6d70*/  LDSM.16.MT88.4 R44, [R40] ;  /* 0x00000000282c783b */ /* 0x0104e20000004200 */
[----:B-1----:R-:W-:-:S07]  /*6d80*/  F2FP.BF16.PACK_AB R7, R128, R129 ;  /* 0x000000818007723e */ /* 0x002fce00000010ff */
[C---:B------:R-:W-:Y:S08]  /*6d90*/  HMMA.16816.F32.BF16 R156, R4.reuse, R36, R28 ;  /* 0x00000024049c723c */ /* 0x040ff0000004181c */
[C---:B------:R-:W-:Y:S01]  /*6da0*/  HMMA.16816.F32.BF16 R136, R4.reuse, R38, R20 ;  /* 0x000000260488723c */ /* 0x040fe20000041814 */
[----:B------:R-:W1:Y:S07]  /*6db0*/  LDSM.16.MT88.4 R36, [R242+0x800] ;  /* 0x00080000f224783b */ /* 0x000e6e0000004200 */
[----:B--2---:R-:W-:Y:S08]  /*6dc0*/  HMMA.16816.F32.BF16 R40, R4, R34, R12 ;  /* 0x000000220428723c */ /* 0x004ff0000004180c */
[C---:B------:R-:W-:Y:S08]  /*6dd0*/  HMMA.16816.F32.BF16 R28, R8.reuse, R26, RZ ;  /* 0x0000001a081c723c */ /* 0x040ff000000418ff */
[----:B---3--:R-:W-:Y:S08]  /*6de0*/  HMMA.16816.F32.BF16 R20, R8, R46, RZ ;  /* 0x0000002e0814723c */ /* 0x008ff000000418ff */
[----:B------:R-:W-:Y:S01]  /*6df0*/  MOV R155, R40 ;  /* 0x00000028009b7202 */ /* 0x000fe20000000f00 */
[----:B------:R-:W-:Y:S01]  /*6e00*/  IMAD.MOV.U32 R153, RZ, RZ, R42 ;  /* 0x000000ffff997224 */ /* 0x000fe200078e002a */
[----:B------:R-:W-:Y:S01]  /*6e10*/  MOV R154, R41 ;  /* 0x00000029009a7202 */ /* 0x000fe20000000f00 */
[----:B------:R-:W-:Y:S01]  /*6e20*/  HMMA.16816.F32.BF16 R148, R4, R32, R16 ;  /* 0x000000200494723c */ /* 0x000fe20000041810 */
[----:B------:R-:W-:Y:S01]  /*6e30*/  MOV R152, R43 ;  /* 0x0000002b00987202 */ /* 0x000fe20000000f00 */
[----:B------:R-:W2:Y:S06]  /*6e40*/  LDSM.16.MT88.4 R32, [R239+0x2000] ;  /* 0x00200000ef20783b */ /* 0x000eac0000004200 */
[C---:B------:R-:W-:Y:S08]  /*6e50*/  HMMA.16816.F32.BF16 R40, R8.reuse, R24, RZ ;  /* 0x000000180828723c */ /* 0x040ff000000418ff */
[C---:B------:R-:W-:Y:S01]  /*6e60*/  HMMA.16816.F32.BF16 R24, R8.reuse, R44, RZ ;  /* 0x0000002c0818723c */ /* 0x040fe200000418ff */
[----:B------:R-:W3:Y:S07]  /*6e70*/  LDSM.16.MT88.4 R44, [R240+0x1800] ;  /* 0x00180000f02c783b */ /* 0x000eee0000004200 */
[C---:B------:R-:W-:Y:S08]  /*6e80*/  HMMA.16816.F32.BF16 R16, R8.reuse, R60, RZ ;  /* 0x0000003c0810723c */ /* 0x040ff000000418ff */
[----:B------:R-:W-:Y:S01]  /*6e90*/  HMMA.16816.F32.BF16 R12, R8, R62, RZ ;  /* 0x0000003e080c723c */ /* 0x000fe200000418ff */
[----:B------:R-:W4:Y:S07]  /*6ea0*/  LDSM.16.MT88.4 R60, [R240+0x2000] ;  /* 0x00200000f03c783b */ /* 0x000f2e0000004200 */
[C---:B------:R-:W-:Y:S08]  /*6eb0*/  HMMA.16816.F32.BF16 R76, R4.reuse, R50, R28 ;  /* 0x00000032044c723c */ /* 0x040ff0000004181c */
[C---:B-1----:R-:W-:Y:S08]  /*6ec0*/  HMMA.16816.F32.BF16 R24, R4.reuse, R36, R24 ;  /* 0x000000240418723c */ /* 0x042ff00000041818 */
[----:B------:R-:W-:Y:S01]  /*6ed0*/  HMMA.16816.F32.BF16 R20, R4, R38, R20 ;  /* 0x000000260414723c */ /* 0x000fe20000041814 */
[----:B------:R-:W1:Y:S07]  /*6ee0*/  LDSM.16.MT88.4 R36, [R239+0x3000] ;  /* 0x00300000ef24783b */ /* 0x000e6e0000004200 */
[----:B------:R-:W-:Y:S01]  /*6ef0*/  HMMA.16816.F32.BF16 R28, R8, R58, RZ ;  /* 0x0000003a081c723c */ /* 0x000fe200000418ff */
[----:B------:R-:W-:Y:S01]  /*6f00*/  MOV R147, R76 ;  /* 0x0000004c00937202 */ /* 0x000fe20000000f00 */
[----:B------:R-:W-:Y:S01]  /*6f10*/  IMAD.MOV.U32 R146, RZ, RZ, R77 ;  /* 0x000000ffff927224 */ /* 0x000fe200078e004d */
[----:B------:R-:W-:-:S02]  /*6f20*/  MOV R145, R78 ;  /* 0x0000004e00917202 */ /* 0x000fc40000000f00 */
[----:B------:R-:W-:-:S03]  /*6f30*/  MOV R144, R79 ;  /* 0x0000004f00907202 */ /* 0x000fc60000000f00 */
[----:B------:R-:W-:Y:S01]  /*6f40*/  HMMA.16816.F32.BF16 R140, R4, R48, R40 ;  /* 0x00000030048c723c */ /* 0x000fe20000041828 */
[----:B------:R-:W-:Y:S01]  /*6f50*/  IMAD.MOV.U32 R79, RZ, RZ, R25 ;  /* 0x000000ffff4f7224 */ /* 0x000fe200078e0019 */
[----:B------:R-:W-:Y:S01]  /*6f60*/  MOV R78, R26 ;  /* 0x0000001a004e7202 */ /* 0x000fe20000000f00 */
[----:B------:R-:W-:Y:S01]  /*6f70*/  IMAD.MOV.U32 R76, RZ, RZ, R24 ;  /* 0x000000ffff4c7224 */ /* 0x000fe200078e0018 */
[----:B------:R-:W-:Y:S01]  /*6f80*/  MOV R77, R27 ;  /* 0x0000001b004d7202 */ /* 0x000fe20000000f00 */
[----:B------:R-:W-:Y:S03]  /*6f90*/  LDSM.16.MT88.4 R48, [R242+0x2000] ;  /* 0x00200000f230783b */ /* 0x000fe60000004200 */
[----:B------:R-:W-:Y:S01]  /*6fa0*/  HMMA.16816.F32.BF16 R40, R8, R56, RZ ;  /* 0x000000380828723c */ /* 0x000fe200000418ff */
[----:B------:R-:W-:Y:S01]  /*6fb0*/  MOV R97, R22 ;  /* 0x0000001600617202 */ /* 0x000fe20000000f00 */
[----:B------:R-:W-:Y:S01]  /*6fc0*/  IMAD.MOV.U32 R102, RZ, RZ, R21 ;  /* 0x000000ffff667224 */ /* 0x000fe200078e0015 */
[----:B------:R-:W-:-:S02]  /*6fd0*/  MOV R96, R23 ;  /* 0x0000001700607202 */ /* 0x000fc40000000f00 */
[----:B------:R-:W-:-:S03]  /*6fe0*/  MOV R95, R20 ;  /* 0x00000014005f7202 */ /* 0x000fc60000000f00 */
[C---:B--2---:R-:W-:Y:S08]  /*6ff0*/  HMMA.16816.F32.BF16 R16, R4.reuse, R32, R16 ;  /* 0x000000200410723c */ /* 0x044ff00000041810 */
[----:B------:R-:W-:Y:S08]  /*7000*/  HMMA.16816.F32.BF16 R12, R4, R34, R12 ;  /* 0x00000022040c723c */ /* 0x000ff0000004180c */
[C---:B---3--:R-:W-:Y:S08]  /*7010*/  HMMA.16816.F32.BF16 R24, R8.reuse, R44, RZ ;  /* 0x0000002c0818723c */ /* 0x048ff000000418ff */
[----:B------:R-:W-:Y:S01]  /*7020*/  HMMA.16816.F32.BF16 R20, R8, R46, RZ ;  /* 0x0000002e0814723c */ /* 0x000fe200000418ff */
[----:B------:R-:W2:Y:S01]  /*7030*/  LDSM.16.MT88.4 R44, [R241+0x3000] ;  /* 0x00300000f12c783b */ /* 0x000ea20000004200 */
[----:B------:R-:W-:Y:S01]  /*7040*/  MOV R135, R16 ;  /* 0x0000001000877202 */ /* 0x000fe20000000f00 */
[----:B------:R-:W-:Y:S01]  /*7050*/  IMAD.MOV.U32 R134, RZ, RZ, R17 ;  /* 0x000000ffff867224 */ /* 0x000fe200078e0011 */
[----:B------:R-:W-:-:S02]  /*7060*/  MOV R131, R18 ;  /* 0x0000001200837202 */ /* 0x000fc40000000f00 */
[----:B------:R-:W-:Y:S02]  /*7070*/  MOV R130, R19 ;  /* 0x0000001300827202 */ /* 0x000fe40000000f00 */
[----:B------:R-:W-:Y:S01]  /*7080*/  HMMA.16816.F32.BF16 R32, R4, R66, R28 ;  /* 0x000000420420723c */ /* 0x000fe2000004181c */
[----:B------:R-:W-:Y:S01]  /*7090*/  IMAD.MOV.U32 R94, RZ, RZ, R13 ;  /* 0x000000ffff5e7224 */ /* 0x000fe200078e000d */
[----:B------:R-:W-:Y:S01]  /*70a0*/  MOV R87, R14 ;  /* 0x0000000e00577202 */ /* 0x000fe20000000f00 */
[----:B------:R-:W-:Y:S01]  /*70b0*/  IMAD.MOV.U32 R85, RZ, RZ, R12 ;  /* 0x000000ffff557224 */ /* 0x000fe200078e000c */
[----:B------:R-:W-:-:S04]  /*70c0*/  MOV R86, R15 ;  /* 0x0000000f00567202 */ /* 0x000fc80000000f00 */
[----:B------:R-:W-:Y:S01]  /*70d0*/  HMMA.16816.F32.BF16 R56, R4, R64, R40 ;  /* 0x000000400438723c */ /* 0x000fe20000041828 */
[----:B------:R-:W3:Y:S07]  /*70e0*/  LDSM.16.MT88.4 R40, [R239+0x3800] ;  /* 0x00380000ef28783b */ /* 0x000eee0000004200 */
[C---:B------:R-:W-:Y:S08]  /*70f0*/  HMMA.16816.F32.BF16 R16, R8.reuse, R52, RZ ;  /* 0x000000340810723c */ /* 0x040ff000000418ff */
[----:B------:R-:W-:Y:S01]  /*7100*/  HMMA.16816.F32.BF16 R12, R8, R54, RZ ;  /* 0x00000036080c723c */ /* 0x000fe200000418ff */
[----:B------:R-:W5:Y:S01]  /*7110*/  LDSM.16.MT88.4 R52, [R240+0x3000] ;  /* 0x00300000f034783b */ /* 0x000f620000004200 */
[----:B------:R-:W-:Y:S01]  /*7120*/  MOV R84, R33 ;  /* 0x0000002100547202 */ /* 0x000fe20000000f00 */
[----:B------:R-:W-:Y:S01]  /*7130*/  IMAD.MOV.U32 R92, RZ, RZ, R35 ;  /* 0x000000ffff5c7224 */ /* 0x000fe200078e0023 */
[----:B------:R-:W-:-:S02]  /*7140*/  MOV R93, R34 ;  /* 0x00000022005d7202 */ /* 0x000fc40000000f00 */
[----:B------:R-:W-:Y:S02]  /*7150*/  MOV R3, R32 ;  /* 0x0000002000037202 */ /* 0x000fe40000000f00 */
[----:B------:R-:W3:Y:S01]  /*7160*/  LDSM.16.MT88.4 R32, [R241+0x3800] ;  /* 0x00380000f120783b */ /* 0x000ee20000004200 */
[----:B----4-:R-:W-:Y:S08]  /*7170*/  HMMA.16816.F32.BF16 R64, R4, R60, R24 ;  /* 0x0000003c0440723c */ /* 0x010ff00000041818 */
[C---:B-1----:R-:W-:Y:S08]  /*7180*/  HMMA.16816.F32.BF16 R28, R8.reuse, R36, RZ ;  /* 0x00000024081c723c */ /* 0x042ff000000418ff */
[----:B------:R-:W-:Y:S01]  /*7190*/  HMMA.16816.F32.BF16 R24, R8, R38, RZ ;  /* 0x000000260818723c */ /* 0x000fe200000418ff */
[----:B------:R-:W-:Y:S07]  /*71a0*/  LDSM.16.MT88.4 R36, [R242+0x3000] ;  /* 0x00300000f224783b */ /* 0x000fee0000004200 */
[----:B------:R-:W-:Y:S08]  /*71b0*/  HMMA.16816.F32.BF16 R176, R4, R62, R20 ;  /* 0x0000003e04b0723c */ /* 0x000ff00000041814 */
[----:B--2---:R-:W-:Y:S07]  /*71c0*/  HMMA.16816.F32.BF16 R20, R8, R44, RZ ;  /* 0x0000002c0814723c */ /* 0x004fee00000418ff */
[----:B------:R-:W-:Y:S01]  /*71d0*/  MOV R44, R85 ;  /* 0x00000055002c7202 */ /* 0x000fe20000000f00 */
[----:B------:R-:W-:Y:S01]  /*71e0*/  HMMA.16816.F32.BF16 R60, R4, R48, R16 ;  /* 0x00000030043c723c */ /* 0x000fe20000041810 */
[----:B------:R-:W-:-:S07]  /*71f0*/  MOV R45, R94 ;  /* 0x0000005e002d7202 */ /* 0x000fce0000000f00 */
[----:B------:R-:W-:Y:S01]  /*7200*/  HMMA.16816.F32.BF16 R172, R4, R50, R12 ;  /* 0x0000003204ac723c */ /* 0x000fe2000004180c */
[----:B------:R-:W1:Y:S07]  /*7210*/  LDSM.16.MT88.4 R48, [R240+0x3800] ;  /* 0x00380000f030783b */ /* 0x000e6e0000004200 */
[----:B------:R-:W-:Y:S07]  /*7220*/  HMMA.16816.F32.BF16 R16, R8, R46, RZ ;  /* 0x0000002e0810723c */ /* 0x000fee00000418ff */
[----:B------:R-:W-:Y:S01]  /*7230*/  MOV R46, R87 ;  /* 0x00000057002e7202 */ /* 0x000fe20000000f00 */
[----:B---3--:R-:W-:Y:S01]  /*7240*/  HMMA.16816.F32.BF16 R88, R4, R42, R24 ;  /* 0x0000002a0458723c */ /* 0x008fe20000041818 */
[----:B------:R-:W2:Y:S01]  /*7250*/  LDSM.16.MT88.4 R24, [R242+0x3800] ;  /* 0x00380000f218783b */ /* 0x000ea20000004200 */
[----:B------:R-:W-:-:S05]  /*7260*/  IMAD.MOV.U32 R47, RZ, RZ, R86 ;  /* 0x000000ffff2f7224 */ /* 0x000fca00078e0056 */
[----:B------:R-:W-:Y:S01]  /*7270*/  IMAD.MOV.U32 R42, RZ, RZ, R78 ;  /* 0x000000ffff2a7224 */ /* 0x000fe200078e004e */
[----:B-----5:R-:W-:Y:S01]  /*7280*/  HMMA.16816.F32.BF16 R12, R8, R52, RZ ;  /* 0x00000034080c723c */ /* 0x020fe200000418ff */
[----:B------:R-:W-:-:S06]  /*7290*/  MOV R43, R77 ;  /* 0x0000004d002b7202 */ /* 0x000fcc0000000f00 */
[----:B------:R-:W-:Y:S01]  /*72a0*/  MOV R53, R84 ;  /* 0x0000005400357202 */ /* 0x000fe20000000f00 */
[----:B------:R-:W-:Y:S01]  /*72b0*/  HMMA.16816.F32.BF16 R80, R4, R40, R28 ;  /* 0x000000280450723c */ /* 0x000fe2000004181c */
[----:B------:R-:W3:Y:S01]  /*72c0*/  LDSM.16.MT88.4 R28, [R239+0x4800] ;  /* 0x00480000ef1c783b */ /* 0x000ee20000004200 */
[----:B------:R-:W-:Y:S01]  /*72d0*/  MOV R52, R3 ;  /* 0x0000000300347202 */ /* 0x000fe20000000f00 */
[----:B------:R-:W-:-:S04]  /*72e0*/  FADD.FTZ R3, R101, R100 ;  /* 0x0000006465037221 */ /* 0x000fc80000010000 */
[----:B------:R-:W-:Y:S01]  /*72f0*/  MOV R41, R79 ;  /* 0x0000004f00297202 */ /* 0x000fe20000000f00 */
[----:B------:R-:W-:Y:S01]  /*7300*/  FADD.FTZ R3, R116, R3 ;  /* 0x0000000374037221 */ /* 0x000fe20000010000 */
[----:B------:R-:W-:Y:S02]  /*7310*/  MOV R40, R76 ;  /* 0x0000004c00287202 */ /* 0x000fe40000000f00 */
[----:B------:R-:W-:Y:S01]  /*7320*/  HMMA.16816.F32.BF16 R76, R4, R32, R20 ;  /* 0x00000020044c723c */ /* 0x000fe20000041814 */
[----:B------:R-:W-:-:S06]  /*7330*/  FADD.FTZ R3, R111, R3 ;  /* 0x000000036f037221 */ /* 0x000fcc0000010000 */
[----:B------:R-:W-:Y:S01]  /*7340*/  IMAD.MOV.U32 R32, RZ, RZ, R97 ;  /* 0x000000ffff207224 */ /* 0x000fe200078e0061 */
[----:B------:R-:W-:Y:S01]  /*7350*/  MOV R33, R96 ;  /* 0x0000006000217202 */ /* 0x000fe20000000f00 */
[C---:B-1----:R-:W-:Y:S07]  /*7360*/  HMMA.16816.F32.BF16 R84, R4.reuse, R48, R12 ;  /* 0x000000300454723c */ /* 0x042fee000004180c */
[----:B------:R-:W-:Y:S01]  /*7370*/  IMAD.MOV.U32 R48, RZ, RZ, R93 ;  /* 0x000000ffff307224 */ /* 0x000fe200078e005d */
[----:B------:R-:W-:Y:S01]  /*7380*/  HMMA.16816.F32.BF16 R96, R4, R34, R16 ;  /* 0x000000220460723c */ /* 0x000fe20000041810 */
[----:B------:R-:W-:-:S06]  /*7390*/  MOV R49, R92 ;  /* 0x0000005c00317202 */ /* 0x000fcc0000000f00 */
[----:B------:R-:W-:Y:S01]  /*73a0*/  IMAD.MOV.U32 R34, RZ, RZ, R95 ;  /* 0x000000ffff227224 */ /* 0x000fe200078e005f */
[----:B------:R-:W-:Y:S01]  /*73b0*/  HMMA.16816.F32.BF16 R16, R8, R36, RZ ;  /* 0x000000240810723c */ /* 0x000fe200000418ff */
[----:B------:R-:W-:-:S06]  /*73c0*/  MOV R35, R102 ;  /* 0x0000006600237202 */ /* 0x000fcc0000000f00 */
[----:B------:R-:W-:Y:S01]  /*73d0*/  MOV R36, R135 ;  /* 0x0000008700247202 */ /* 0x000fe20000000f00 */
[----:B------:R-:W-:Y:S01]  /*73e0*/  HMMA.16816.F32.BF16 R12, R8, R38, RZ ;  /* 0x00000026080c723c */ /* 0x000fe200000418ff */
[----:B------:R-:W-:-:S06]  /*73f0*/  MOV R37, R134 ;  /* 0x0000008600257202 */ /* 0x000fcc0000000f00 */
[----:B------:R-:W-:Y:S01]  /*7400*/  IMAD.MOV.U32 R39, RZ, RZ, R130 ;  /* 0x000000ffff277224 */ /* 0x000fe200078e0082 */
[----:B------:R-:W-:Y:S01]  /*7410*/  HMMA.16816.F32.BF16 R20, R8, R54, RZ ;  /* 0x000000360814723c */ /* 0x000fe200000418ff */
[----:B------:R-:W-:-:S06]  /*7420*/  MOV R38, R131 ;  /* 0x0000008300267202 */ /* 0x000fcc0000000f00 */
[----:B------:R-:W-:Y:S01]  /*7430*/  MOV R54, R48 ;  /* 0x0000003000367202 */ /* 0x000fe20000000f00 */
[C---:B--2---:R-:W-:Y:S01]  /*7440*/  HMMA.16816.F32.BF16 R92, R4.reuse, R24, R16 ;  /* 0x00000018045c723c */ /* 0x044fe20000041810 */
[----:B------:R-:W1:Y:S01]  /*7450*/  LDSM.16.MT88.4 R16, [R239+0x5000] ;  /* 0x00500000ef10783b */ /* 0x000e620000004200 */
[----:B------:R-:W-:Y:S01]  /*7460*/  IMAD.MOV.U32 R55, RZ, RZ, R49 ;  /* 0x000000ffff377224 */ /* 0x000fe200078e0031 */
[----:B------:R-:W-:Y:S02]  /*7470*/  MOV R48, R34 ;  /* 0x0000002200307202 */ /* 0x000fe40000000f00 */
[----:B------:R-:W-:Y:S01]  /*7480*/  MOV R49, R35 ;  /* 0x0000002300317202 */ /* 0x000fe20000000f00 */
[----:B------:R-:W-:Y:S01]  /*7490*/  IMAD.MOV.U32 R35, RZ, RZ, R152 ;  /* 0x000000ffff237224 */ /* 0x000fe200078e0098 */
[----:B------:R-:W-:Y:S01]  /*74a0*/  MOV R34, R153 ;  /* 0x0000009900227202 */ /* 0x000fe20000000f00 */
[----:B------:R-:W-:Y:S01]  /*74b0*/  HMMA.16816.F32.BF16 R112, R4, R26, R12 ;  /* 0x0000001a0470723c */ /* 0x000fe2000004180c */
[----:B------:R-:W-:-:S06]  /*74c0*/  FADD.FTZ R25, R117, R3 ;  /* 0x0000000375197221 */ /* 0x000fcc0000010000 */
        /* <DEDUP_REMOVED lines=8> */
[----:B------:R-:W-:Y:S02]  /*7550*/  FFMA.FTZ R29, R70, c[0x0][0x2d0], -R0 ;  /* 0x0000b400461d7a23 */ /* 0x000fe40000010800 */
[----:B------:R-:W-:-:S03]  /*7560*/  IMAD.MOV.U32 R75, RZ, RZ, R144 ;  /* 0x000000ffff4b7224 */ /* 0x000fc600078e0090 */
[----:B------:R-:W-:Y:S01]  /*7570*/  MOV R50, R32 ;  /* 0x0000002000327202 */ /* 0x000fe20000000f00 */
[----:B------:R-:W-:Y:S01]  /*7580*/  IMAD.MOV.U32 R51, RZ, RZ, R33 ;  /* 0x000000ffff337224 */ /* 0x000fe200078e0021 */
[----:B------:R-:W-:Y:S02]  /*7590*/  MOV R32, R155 ;  /* 0x0000009b00207202 */ /* 0x000fe40000000f00 */
[----:B------:R-:W-:Y:S02]  /*75a0*/  MOV R33, R154 ;  /* 0x0000009a00217202 */ /* 0x000fe40000000f00 */
[----:B------:R-:W-:Y:S03]  /*75b0*/  LDSM.16.MT88.4 R152, [R239+0x1000] ;  /* 0x00100000ef98783b */ /* 0x000fe60000004200 */
[----:B-1----:R-:W-:Y:S07]  /*75c0*/  HMMA.16816.F32.BF16 R100, R4, R16, R12 ;  /* 0x000000100464723c */ /* 0x002fee000004180c */
[----:B------:R-:W-:Y:S01]  /*75d0*/  FADD.FTZ R16, R109, R108 ;  /* 0x0000006c6d107221 */ /* 0x000fe20000010000 */
[----:B------:R-:W-:Y:S03]  /*75e0*/  HMMA.16816.F32.BF16 R12, R8, R30, RZ ;  /* 0x0000001e080c723c */ /* 0x000fe600000418ff */
[----:B------:R-:W-:-:S04]  /*75f0*/  FADD.FTZ R24, R110, R16 ;  /* 0x000000106e187221 */ /* 0x000fc80000010000 */
[----:B------:R-:W-:Y:S02]  /*7600*/  FADD.FTZ R3, R118, R24 ;  /* 0x0000001876037221 */ /* 0x000fe40000010000 */
[----:B------:R-:W-:Y:S01]  /*7610*/  FFMA.FTZ R24, R72, c[0x0][0x2d0], -R2 ;  /* 0x0000b40048187a23 */ /* 0x000fe20000010802 */
[----:B------:R-:W-:Y:S01]  /*7620*/  MOV R72, R147 ;  /* 0x0000009300487202 */ /* 0x000fe20000000f00 */
[----:B------:R-:W-:Y:S01]  /*7630*/  FADD.FTZ R3, R119, R3 ;  /* 0x0000000377037221 */ /* 0x000fe20000010000 */
[----:B------:R-:W-:Y:S01]  /*7640*/  LDSM.16.MT88.4 R144, [R241+0x1000] ;  /* 0x00100000f190783b */ /* 0x000fe20000004200 */
[----:B------:R-:W-:Y:S02]  /*7650*/  FADD.FTZ R2, R126, R25 ;  /* 0x000000197e027221 */ /* 0x000fe40000010000 */
[----:B------:R-:W-:Y:S02]  /*7660*/  FFMA.FTZ R30, R71, c[0x0][0x2d0], -R0 ;  /* 0x0000b400471e7a23 */ /* 0x000fe40000010800 */
[----:B------:R-:W-:-:S02]  /*7670*/  FADD.FTZ R2, R127, R2 ;  /* 0x000000027f027221 */ /* 0x000fc40000010000 */
[--C-:B------:R-:W-:Y:S02]  /*7680*/  FFMA.FTZ R25, R69, c[0x0][0x2d0], -R0.reuse ;  /* 0x0000b40045197a23 */ /* 0x100fe40000010800 */
[----:B------:R-:W-:Y:S02]  /*7690*/  FFMA.FTZ R31, R68, c[0x0][0x2d0], -R0 ;  /* 0x0000b400441f7a23 */ /* 0x000fe40000010800 */
[----:B------:R-:W-:Y:S01]  /*76a0*/  FADD.FTZ R3, R124, R3 ;  /* 0x000000037c037221 */ /* 0x000fe20000010000 */
[----:B------:R-:W-:Y:S01]  /*76b0*/  HMMA.16816.F32.BF16 R120, R4, R18, R12 ;  /* 0x000000120478723c */ /* 0x000fe2000004180c */
[----:B------:R-:W1:Y:S01]  /*76c0*/  LDSM.16.MT88.4 R16, [R241+0x5000] ;  /* 0x00500000f110783b */ /* 0x000e620000004200 */
[----:B------:R-:W-:Y:S02]  /*76d0*/  FADD.FTZ R0, R125, R2 ;  /* 0x000000027d007221 */ /* 0x000fe40000010000 */
[----:B------:R-:W-:Y:S02]  /*76e0*/  FADD.FTZ R2, R129, R3 ;  /* 0x0000000381027221 */ /* 0x000fe40000010000 */
[----:B------:R-:W-:Y:S02]  /*76f0*/  MUFU.EX2 R3, R31 ;  /* 0x0000001f00037308 */ /* 0x000fe40000000800 */
[----:B--2---:R-:W-:Y:S01]  /*7700*/  HMMA.16816.F32.BF16 R12, R8, R20, RZ ;  /* 0x00000014080c723c */ /* 0x004fe200000418ff */
[----:B------:R-:W-:Y:S11]  /*7710*/  FADD.FTZ R2, R128, R2 ;  /* 0x0000000280027221 */ /* 0x000ff60000010000 */
[----:B------:R-:W-:Y:S11]  /*7720*/  @!UPT UIADD3 URZ, URZ, URZ, URZ ;  /* 0x0000003f3f3ff290 */ /* 0x000ff6000fffe03f */
[----:B------:R-:W-:Y:S01]  /*7730*/  @!UPT UIADD3 URZ, URZ, URZ, URZ ;  /* 0x0000003f3f3ff290 */ /* 0x000fe2000fffe03f */
        /* <DEDUP_REMOVED lines=16> */
[----:B------:R-:W2:Y:S01]  /*7840*/  MUFU.EX2 R17, R26 ;  /* 0x0000001a00117308 */ /* 0x000ea20000000800 */
[C---:B-1----:R-:W-:Y:S01]  /*7850*/  FADD.FTZ R0, R16.reuse, R0 ;  /* 0x0000000010007221 */ /* 0x042fe20000010000 */
[----:B------:R-:W-:-:S06]  /*7860*/  F2FP.BF16.PACK_AB R128, R16, R20 ;  /* 0x000000141080723e */ /* 0x000fcc00000010ff */
[----:B------:R-:W-:Y:S01]  /*7870*/  MUFU.EX2 R22, R30 ;  /* 0x0000001e00167308 */ /* 0x000fe20000000800 */
[----:B--2---:R-:W-:-:S07]  /*7880*/  FADD.FTZ R0, R17, R0 ;  /* 0x0000000011007221 */ /* 0x004fce0000010000 */
[----:B------:R-:W1:Y:S07]  /*7890*/  MUFU.EX2 R20, R29 ;  /* 0x0000001d00147308 */ /* 0x000e6e0000000800 */
[----:B------:R-:W-:Y:S01]  /*78a0*/  HMMA.16816.F32.BF16 R124, R4, R18, R12 ;  /* 0x00000012047c723c */ /* 0x000fe2000004180c */
[----:B------:R-:W2:Y:S01]  /*78b0*/  MUFU.EX2 R12, R24 ;  /* 0x00000018000c7308 */ /* 0x000ea20000000800 */
[----:B-1----:R-:W-:Y:S01]  /*78c0*/  F2FP.BF16.PACK_AB R129, R20, R22 ;  /* 0x000000161481723e */ /* 0x002fe200000010ff */
[C---:B--2---:R-:W-:Y:S01]  /*78d0*/  FADD.FTZ R0, R12.reuse, R0 ;  /* 0x000000000c007221 */ /* 0x044fe20000010000 */
[----:B------:R-:W-:-:S02]  /*78e0*/  F2FP.BF16.PACK_AB R130, R12, R17 ;  /* 0x000000110c82723e */ /* 0x000fc400000010ff */
        /* <DEDUP_REMOVED lines=13> */
[----:B------:R1:W-:Y:S01]  /*79c0*/  STL [R1+0x5c], R0 ;  /* 0x00005c0001007387 */ /* 0x0003e20000100800 */
[----:B------:R-:W-:Y:S03]  /*79d0*/  HMMA.16816.F32.BF16 R12, R8, R14, RZ ;  /* 0x0000000e080c723c */ /* 0x000fe600000418ff */
[----:B------:R-:W4:Y:S05]  /*79e0*/  LDSM.16.MT88.4 R8, [R242+0x5000] ;  /* 0x00500000f208783b */ /* 0x000f2a0000004200 */
[C---:B---3--:R-:W-:Y:S08]  /*79f0*/  HMMA.16816.F32.BF16 R140, R128.reuse, R136, R140 ;  /* 0x00000088808c723c */ /* 0x048ff0000004188c */
[C---:B------:R-:W-:Y:S01]  /*7a00*/  HMMA.16816.F32.BF16 R136, R128.reuse, R138, R72 ;  /* 0x0000008a8088723c */ /* 0x040fe20000041848 */
[----:B------:R-:W3:Y:S04]  /*7a10*/  LDSM.16.MT88.4 R72, [R239+0x4000] ;  /* 0x00400000ef48783b */ /* 0x000ee80000004200 */
[----:B-1----:R-:W5:Y:S03]  /*7a20*/  LDL R0, [R1+0xb0] ;  /* 0x0000b00001007983 */ /* 0x002f660000100800 */
[C---:B--2---:R-:W-:Y:S01]  /*7a30*/  HMMA.16816.F32.BF16 R28, R128.reuse, R32, R40 ;  /* 0x00000020801c723c */ /* 0x044fe20000041828 */
[----:B------:R-:W1:Y:S07]  /*7a40*/  LDSM.16.MT88.4 R40, [R239+0x2800] ;  /* 0x00280000ef28783b */ /* 0x000e6e0000004200 */
[----:B------:R-:W-:Y:S01]  /*7a50*/  HMMA.16816.F32.BF16 R32, R128, R34, R48 ;  /* 0x000000228020723c */ /* 0x000fe20000041830 */
[----:B------:R-:W2:Y:S07]  /*7a60*/  LDSM.16.MT88.4 R48, [R241+0x2800] ;  /* 0x00280000f130783b */ /* 0x000eae0000004200 */
[C---:B----4-:R-:W-:Y:S01]  /*7a70*/  HMMA.16816.F32.BF16 R16, R4.reuse, R8, R16 ;  /* 0x000000080410723c */ /* 0x050fe20000041810 */
[----:B------:R-:W4:Y:S04]  /*7a80*/  LDL.LU R8, [R1+0x24] ;  /* 0x0000240001087983 */ /* 0x000f280000300800 */
[----:B------:R-:W4:Y:S03]  /*7a90*/  LDL.LU R3, [R1+0x20] ;  /* 0x0000200001037983 */ /* 0x000f260000300800 */
[----:B------:R-:W-:Y:S01]  /*7aa0*/  HMMA.16816.F32.BF16 R12, R4, R10, R12 ;  /* 0x0000000a040c723c */ /* 0x000fe2000004180c */
[----:B------:R-:W-:Y:S07]  /*7ab0*/  LDSM.16.MT88.4 R4, [R242+0x5800] ;  /* 0x00580000f204783b */ /* 0x000fee0000004200 */
[C---:B---3--:R-:W-:Y:S01]  /*7ac0*/  HMMA.16816.F32.BF16 R68, R128.reuse, R72, R80 ;  /* 0x000000488044723c */ /* 0x048fe20000041850 */
[----:B------:R-:W-:Y:S07]  /*7ad0*/  LDSM.16.MT88.4 R80, [R241+0x4000] ;  /* 0x00400000f150783b */ /* 0x000fee0000004200 */
[C---:B------:R-:W-:Y:S01]  /*7ae0*/  HMMA.16816.F32.BF16 R72, R128.reuse, R74, R88 ;  /* 0x0000004a8048723c */ /* 0x040fe20000041858 */
[----:B------:R-:W3:Y:S07]  /*7af0*/  LDSM.16.MT88.4 R88, [R240+0x4000] ;  /* 0x00400000f058783b */ /* 0x000eee0000004200 */
[C---:B-1----:R-:W-:Y:S08]  /*7b00*/  HMMA.16816.F32.BF16 R36, R128.reuse, R40, R36 ;  /* 0x000000288024723c */ /* 0x042ff00000041824 */
[C---:B------:R-:W-:Y:S08]  /*7b10*/  HMMA.16816.F32.BF16 R40, R128.reuse, R42, R44 ;  /* 0x0000002a8028723c */ /* 0x040ff0000004182c */
[C---:B--2---:R-:W-:Y:S01]  /*7b20*/  HMMA.16816.F32.BF16 R44, R128.reuse, R48, R56 ;  /* 0x00000030802c723c */ /* 0x044fe20000041838 */
[----:B------:R-:W-:Y:S07]  /*7b30*/  LDSM.16.MT88.4 R56, [R240+0x2800] ;  /* 0x00280000f038783b */ /* 0x000fee0000004200 */
[C---:B------:R-:W-:Y:S08]  /*7b40*/  HMMA.16816.F32.BF16 R48, R128.reuse, R50, R52 ;  /* 0x000000328030723c */ /* 0x040ff00000041834 */
[C---:B---3--:R-:W-:Y:S08]  /*7b50*/  HMMA.16816.F32.BF16 R84, R128.reuse, R88, R84 ;  /* 0x000000588054723c */ /* 0x048ff00000041854 */
[C---:B------:R-:W-:Y:S01]  /*7b60*/  HMMA.16816.F32.BF16 R88, R128.reuse, R90, R104 ;  /* 0x0000005a8058723c */ /* 0x040fe20000041868 */
[----:B------:R-:W1:Y:S07]  /*7b70*/  LDSM.16.MT88.4 R104, [R239+0x5800] ;  /* 0x00580000ef68783b */ /* 0x000e6e0000004200 */
[C---:B------:R-:W-:Y:S08]  /*7b80*/  HMMA.16816.F32.BF16 R76, R128.reuse, R80, R76 ;  /* 0x00000050804c723c */ /* 0x040ff0000004184c */
        /* <DEDUP_REMOVED lines=8> */
[----:B------:R-:W-:Y:S01]  /*7c10*/  HMMA.16816.F32.BF16 R96, R128, R98, R112 ;  /* 0x000000628060723c */ /* 0x000fe20000041870 */
[----:B------:R-:W3:Y:S01]  /*7c20*/  LDSM.16.MT88.4 R112, [R241+0x5800] ;  /* 0x00580000f170783b */ /* 0x000ee20000004200 */
[----:B------:R-:W-:-:S04]  /*7c30*/  MOV R2, c[0x0][0x2c4] ;  /* 0x0000b10000027a02 */ /* 0x000fc80000000f00 */
[----:B------:R-:W-:Y:S02]  /*7c40*/  ISETP.NE.AND P1, PT, R2, 0x1, PT ;  /* 0x000000010200780c */ /* 0x000fe40003f25270 */
[----:B------:R-:W-:Y:S01]  /*7c50*/  MOV R9, c[0x0][0x32c] ;  /* 0x0000cb0000097a02 */ /* 0x000fe20000000f00 */
[C---:B-1----:R-:W-:Y:S08]  /*7c60*/  HMMA.16816.F32.BF16 R116, R128.reuse, R120, R116 ;  /* 0x000000788074723c */ /* 0x042ff00000041874 */
[C---:B------:R-:W-:Y:S08]  /*7c70*/  HMMA.16816.F32.BF16 R120, R128.reuse, R122, R124 ;  /* 0x0000007a8078723c */ /* 0x040ff0000004187c */
[C---:B------:R-:W-:Y:S08]  /*7c80*/  HMMA.16816.F32.BF16 R124, R128.reuse, R4, R16 ;  /* 0x00000004807c723c */ /* 0x040ff00000041810 */
[C---:B--2---:R-:W-:Y:S08]  /*7c90*/  HMMA.16816.F32.BF16 R60, R128.reuse, R64, R60 ;  /* 0x00000040803c723c */ /* 0x044ff0000004183c */
[C---:B---3--:R-:W-:Y:S08]  /*7ca0*/  HMMA.16816.F32.BF16 R108, R128.reuse, R112, R108 ;  /* 0x00000070806c723c */ /* 0x048ff0000004186c */
[C---:B------:R-:W-:Y:S08]  /*7cb0*/  HMMA.16816.F32.BF16 R56, R128.reuse, R58, R176 ;  /* 0x0000003a8038723c */ /* 0x040ff000000418b0 */
[C---:B------:R-:W-:Y:S08]  /*7cc0*/  HMMA.16816.F32.BF16 R64, R128.reuse, R66, R172 ;  /* 0x000000428040723c */ /* 0x040ff000000418ac */
[C---:B------:R-:W-:Y:S08]  /*7cd0*/  HMMA.16816.F32.BF16 R112, R128.reuse, R114, R168 ;  /* 0x000000728070723c */ /* 0x040ff000000418a8 */
[----:B------:R-:W-:Y:S01]  /*7ce0*/  HMMA.16816.F32.BF16 R128, R128, R6, R12 ;  /* 0x000000068080723c */ /* 0x000fe2000004180c */
[----:B-----5:R-:W-:-:S05]  /*7cf0*/  @P1 IMAD.HI.U32 R2, R0, c[0x0][0x2c8], RZ ;  /* 0x0000b20000021a27 */ /* 0x020fca00078e00ff */
[----:B------:R-:W-:Y:S02]  /*7d00*/  @P1 SHF.R.U32.HI R0, RZ, c[0x0][0x2cc], R2 ;  /* 0x0000b300ff001a19 */ /* 0x000fe40000011602 */
[----:B------:R-:W-:Y:S02]  /*7d10*/  ISETP.GE.AND P1, PT, R9, 0x1, PT ;  /* 0x000000010900780c */ /* 0x000fe40003f26270 */
[----:B----4-:R-:W-:-:S05]  /*7d20*/  IADD3 R4, R3, -0x2, RZ ;  /* 0xfffffffe03047810 */ /* 0x010fca0007ffe0ff */
[----:B------:R1:W-:Y:S01]  /*7d30*/  STL [R1+0x3c], R4 ;  /* 0x00003c0401007387 */ /* 0x0003e20000100800 */
[----:B------:R-:W-:-:S04]  /*7d40*/  IADD3 R0, R8, R0, RZ ;  /* 0x0000000008007210 */ /* 0x000fc80007ffe0ff */
[----:B------:R-:W-:Y:S01]  /*7d50*/  IADD3 R3, R0, c[0x0][0x328], RZ ;  /* 0x0000ca0000037a10 */ /* 0x000fe20007ffe0ff */
[----:B------:R-:W-:Y:S05]  /*7d60*/  @!P1 BRA `(.L_x_501) ;  /* 0x0000013000009947 */ /* 0x000fea0003800000 */
[C---:B------:R-:W-:Y:S01]  /*7d70*/  ISETP.GT.AND P0, PT, R0.reuse, RZ, PT ;  /* 0x000000ff0000720c */ /* 0x040fe20003f04270 */
[----:B------:R-:W-:Y:S01]  /*7d80*/  BSSY B0, `(.L_x_502) ;  /* 0x000000e000007945 */ /* 0x000fe20003800000 */
[----:B------:R-:W-:-:S11]  /*7d90*/  IADD3 R2, R0, -0x1, RZ ;  /* 0xffffffff00027810 */ /* 0x000fd60007ffe0ff */
[----:B------:R-:W-:Y:S05]  /*7da0*/  @P0 BRA `(.L_x_503) ;  /* 0x0000007000000947 */ /* 0x000fea0003800000 */
[----:B------:R-:W-:Y:S02]  /*7db0*/  IMAD.MOV.U32 R2, RZ, RZ, 0x1 ;  /* 0x00000001ff027424 */ /* 0x000fe400078e00ff */
[----:B------:R-:W-:-:S03]  /*7dc0*/  IMAD.MOV R0, RZ, RZ, -R0 ;  /* 0x000000ffff007224 */ /* 0x000fc600078e0a00 */
[----:B------:R-:W-:-:S13]  /*7dd0*/  ISETP.NE.AND P0, PT, R2, c[0x0][0x32c], PT ;  /* 0x0000cb0002007a0c */ /* 0x000fda0003f05270 */
[----:B------:R-:W-:-:S05]  /*7de0*/  @P0 IMAD.HI.U32 R2, R0, c[0x0][0x330], RZ ;  /* 0x0000cc0000020a27 */ /* 0x000fca00078e00ff */
[----:B------:R-:W-:-:S04]  /*7df0*/  @P0 SHF.R.U32.HI R0, RZ, c[0x0][0x334], R2 ;  /* 0x0000cd00ff000a19 */ /* 0x000fc80000011602 */
[----:B------:R-:W-:Y:S01]  /*7e00*/  LOP3.LUT R2, RZ, R0, RZ, 0x33, !PT ;  /* 0x00000000ff027212 */ /* 0x000fe200078e33ff */
[----:B------:R-:W-:Y:S05]  /*7e10*/  BRA `(.L_x_504) ;  /* 0x0000004000007947 */ /* 0x000fea0003800000 */
.L_x_503:
[----:B------:R-:W-:-:S04]  /*7e20*/  MOV R0, 0x1 ;  /* 0x0000000100007802 */ /* 0x000fc80000000f00 */
[----:B------:R-:W-:-:S13]  /*7e30*/  ISETP.NE.AND P0, PT, R0, c[0x0][0x32c], PT ;  /* 0x0000cb0000007a0c */ /* 0x000fda0003f05270 */
[----:B------:R-:W-:-:S05]  /*7e40*/  @P0 IMAD.HI.U32 R0, R2, c[0x0][0x330], RZ ;  /* 0x0000cc0002000a27 */ /* 0x000fca00078e00ff */
[----:B------:R-:W-:Y:S02]  /*7e50*/  @P0 SHF.R.U32.HI R2, RZ, c[0x0][0x334], R0 ;  /* 0x0000cd00ff020a19 */ /* 0x000fe40000011600 */
.L_x_504:
[----:B------:R-:W-:Y:S05]  /*7e60*/  BSYNC B0 ;  /* 0x0000000000007941 */ /* 0x000fea0003800000 */
.L_x_502:
[----:B------:R-:W-:-:S05]  /*7e70*/  MOV R0, c[0x0][0x32c] ;  /* 0x0000cb0000007a02 */ /* 0x000fca0000000f00 */
[----:B------:R-:W-:-:S05]  /*7e80*/  IMAD R2, R2, R0, c[0x0][0x32c] ;  /* 0x0000cb0002027624 */ /* 0x000fca00078e0200 */
[----:B------:R-:W-:-:S04]  /*7e90*/  IMNMX R3, R3, R2, PT ;  /* 0x0000000203037217 */ /* 0x000fc80003800200 */
.L_x_501:
[----:B------:R-:W2:Y:S01]  /*7ea0*/  LDL R2, [R1+0x70] ;  /* 0x0000700001027983 */ /* 0x000ea20000100800 */
[----:B------:R-:W-:-:S05]  /*7eb0*/  IMAD.HI R3, R3, 0x2aaaaaab, RZ ;  /* 0x2aaaaaab03037827 */ /* 0x000fca00078e02ff */
[----:B------:R-:W-:-:S04]  /*7ec0*/  SHF.R.U32.HI R0, RZ, 0x1f, R3 ;  /* 0x0000001fff007819 */ /* 0x000fc80000011603 */
[----:B------:R-:W-:-:S04]  /*7ed0*/  LEA.HI.SX32 R3, R3, R0, 0x1d ;  /* 0x0000000003037211 */ /* 0x000fc800078feaff */
[----:B--2---:R-:W-:-:S04]  /*7ee0*/  IMNMX R2, R2, R3, !PT ;  /* 0x0000000302027217 */ /* 0x004fc80007800200 */
[----:B------:R-:W-:Y:S01]  /*7ef0*/  ISETP.GE.AND P0, PT, R4, R2, PT ;  /* 0x000000020400720c */ /* 0x000fe20003f06270 */
[----:B------:R2:W-:-:S12]  /*7f00*/  STL [R1+0x80], R2 ;  /* 0x0000800201007387 */ /* 0x0005d80000100800 */
[----:B------:R-:W-:Y:S05]  /*7f10*/  @!P0 BRA `(.L_x_505) ;  /* 0x0000429000008947 */ /* 0x000fea0003800000 */
[----:B------:R-:W-:Y:S02]  /*7f20*/  MOV R0, R4 ;  /* 0x0000000400007202 */ /* 0x000fe40000000f00 */
[----:B------:R-:W-:Y:S02]  /*7f30*/  MOV R135, R132 ;  /* 0x0000008400877202 */ /* 0x000fe40000000f00 */
[----:B------:R-:W-:Y:S01]  /*7f40*/  MOV R134, R133 ;  /* 0x0000008500867202 */ /* 0x000fe20000000f00 */
[----:B------:R3:W-:Y:S04]  /*7f50*/  STL [R1+0x3c], R0 ;  /* 0x00003c0001007387 */ /* 0x0007e80000100800 */
.L_x_528:
[----:B-1----:R-:W4:Y:S01]  /*7f60*/  LDL R4, [R1+0x4] ;  /* 0x0000040001047983 */ /* 0x002f220000100800 */
[----:B------:R-:W-:Y:S04]  /*7f70*/  DEPBAR.LE SB0, 0x0 ;  /* 0x000080000000791a */ /* 0x000fe80000000000 */
[----:B--2---:R-:W2:Y:S01]  /*7f80*/  LDL R2, [R1+0x3c] ;  /* 0x00003c0001027983 */ /* 0x004ea20000100800 */
[----:B------:R-:W-:Y:S01]  /*7f90*/  WARPSYNC 0xffffffff ;  /* 0xffffffff00007948 */ /* 0x000fe20003800000 */
[----:B------:R-:W-:Y:S02]  /*7fa0*/  BSSY B0, `(.L_x_506) ;  /* 0x0000060000007945 */ /* 0x000fe40003800000 */
[----:B------:R-:W5:Y:S04]  /*7fb0*/  LDL R3, [R1+0x8] ;  /* 0x0000080001037983 */ /* 0x000f680000100800 */
[----:B---3--:R-:W2:Y:S04]  /*7fc0*/  LDL R0, [R1+0x70] ;  /* 0x0000700001007983 */ /* 0x008ea80000100800 */
[----:B------:R-:W-:Y:S06]  /*7fd0*/  BAR.SYNC.DEFER_BLOCKING 0x0 ;  /* 0x0000000000007b1d */ /* 0x000fec0000010000 */
[----:B------:R1:W3:Y:S04]  /*7fe0*/  LDSM.16.M88.4 R8, [R236] ;  /* 0x00000000ec08783b */ /* 0x0002e80000000200 */
[----:B------:R1:W1:Y:S04]  /*7ff0*/  LDSM.16.M88.4 R16, [R236+0x800] ;  /* 0x00080000ec10783b */ /* 0x0002680000000200 */
[----:B------:R1:W1:Y:S04]  /*8000*/  LDSM.16.M88.4 R24, [R236+0x1000] ;  /* 0x00100000ec18783b */ /* 0x0002680000000200 */
[----:B------:R1:W1:Y:S04]  /*8010*/  LDSM.16.M88.4 R168, [R243] ;  /* 0x00000000f3a8783b */ /* 0x0002680000000200 */
[----:B----4-:R4:W1:Y:S04]  /*8020*/  LDSM.16.M88.4 R172, [R4] ;  /* 0x0000000004ac783b */ /* 0x0108680000000200 */
[----:B-----5:R4:W1:Y:S01]  /*8030*/  LDSM.16.M88.4 R176, [R3] ;  /* 0x0000000003b0783b */ /* 0x0208620000000200 */
[----:B--2---:R-:W-:Y:S11]  /*8040*/  ISETP.GT.AND P0, PT, R0, R2, PT ;  /* 0x000000020000720c */ /* 0x004ff60003f04270 */
[----:B------:R-:W-:Y:S02]  /*8050*/  @!UPT UIADD3 URZ, URZ, URZ, URZ ;  /* 0x0000003f3f3ff290 */ /* 0x000fe4000fffe03f */
[----:B------:R-:W-:-:S05]  /*8060*/  @P0 BRA `(.L_x_507) ;  /* 0x0000053000000947 */ /* 0x000fca0003800000 */
[----:B---34-:R-:W2:Y:S04]  /*8070*/  LDL R4, [R1+0x38] ;  /* 0x0000380001047983 */ /* 0x018ea80000100800 */
[----:B------:R-:W3:Y:S04]  /*8080*/  LDL R12, [R1+0x28] ;  /* 0x00002800010c7983 */ /* 0x000ee80000100800 */
[----:B------:R-:W4:Y:S04]  /*8090*/  LDL.64 R6, [R1+0xa0] ;  /* 0x0000a00001067983 */ /* 0x000f280000100a00 */
[----:B------:R-:W5:Y:S01]  /*80a0*/  LDL R5, [R1+0xa8] ;  /* 0x0000a80001057983 */ /* 0x000f620000100800 */
[----:B--2---:R-:W-:Y:S01]  /*80b0*/  IMAD.WIDE.U32 R2, R4, c[0x0][0x208], RZ ;  /* 0x0000820004027a25 */ /* 0x004fe200078e00ff */
[----:B------:R-:W-:Y:S05]  /*80c0*/  SHF.R.S32.HI R0, RZ, 0x1f, R4 ;  /* 0x0000001fff007819 */ /* 0x000fea0000011404 */
[----:B------:R-:W-:Y:S04]  /*80d0*/  IMAD R0, R0, c[0x0][0x208], RZ ;  /* 0x0000820000007a24 */ /* 0x000fe800078e02ff */
[----:B------:R-:W-:Y:S05]  /*80e0*/  IMAD R0, R4, c[0x0][0x20c], R0 ;  /* 0x0000830004007a24 */ /* 0x000fea00078e0200 */
[----:B------:R-:W-:Y:S02]  /*80f0*/  IADD3 R3, R3, R0, RZ ;  /* 0x0000000003037210 */ /* 0x000fe40007ffe0ff */
[----:B---3--:R-:W-:Y:S03]  /*8100*/  SHF.R.S32.HI R0, RZ, 0x1f, R12 ;  /* 0x0000001fff007819 */ /* 0x008fe6000001140c */
[----:B------:R-:W-:Y:S04]  /*8110*/  IMAD.WIDE.U32 R2, R12, c[0x0][0x218], R2 ;  /* 0x000086000c027a25 */ /* 0x000fe800078e0002 */
[----:B------:R-:W-:Y:S01]  /*8120*/  IMAD R4, R0, c[0x0][0x218], RZ ;  /* 0x0000860000047a24 */ /* 0x000fe200078e02ff */
[----:B----4-:R-:W-:Y:S03]  /*8130*/  IADD3 R0, P0, R6, R2, RZ ;  /* 0x0000000206007210 */ /* 0x010fe60007f1e0ff */
[----:B------:R-:W-:Y:S05]  /*8140*/  IMAD R4, R12, c[0x0][0x21c], R4 ;  /* 0x000087000c047a24 */ /* 0x000fea00078e0204 */
[----:B-----5:R-:W-:Y:S02]  /*8150*/  IADD3.X R2, R5, R3, R4, P0, !PT ;  /* 0x0000000305027210 */ /* 0x020fe400007fe404 */
[C---:B------:R-:W-:Y:S04]  /*8160*/  LEA R12, P0, R0.reuse, c[0x0][0x1f8], 0x1 ;  /* 0x00007e00000c7a11 */ /* 0x040fe800078008ff */
[----:B------:R-:W-:Y:S01]  /*8170*/  LEA.HI.X R5, R0, c[0x0][0x1fc], R2, 0x1, P0 ;  /* 0x00007f0000057a11 */ /* 0x000fe200000f0c02 */
[----:B------:R-:W-:-:S06]  /*8180*/  BRA.DIV ~URZ, `(.L_x_508) ;  /* 0x000125027f007947 */ /* 0x000fcc000b800000 */
[----:B------:R2:W3:Y:S02]  /*8190*/  SHFL.IDX PT, R4, R5, RZ, 0x181f ;  /* 0x00181fff05047589 */ /* 0x0004e400000e0000 */
.L_x_645:
[----:B------:R-:W-:-:S05]  /*81a0*/  BRA.DIV ~URZ, `(.L_x_509) ;  /* 0x000125727f007947 */ /* 0x000fca000b800000 */
[----:B------:R4:W2:Y:S02]  /*81b0*/  SHFL.IDX PT, R0, R12, RZ, 0x181f ;  /* 0x00181fff0c007589 */ /* 0x0008a400000e0000 */
.L_x_646:
[----:B------:R-:W5:Y:S04]  /*81c0*/  LDL R7, [R1+0x40] ;  /* 0x0000400001077983 */ /* 0x000f680000100800 */
[----:B----4-:R-:W4:Y:S04]  /*81d0*/  LDL R6, [R1+0xc4] ;  /* 0x0000c40001067983 */ /* 0x010f280000100800 */
[----:B---3--:R-:W3:Y:S04]  /*81e0*/  LDL R132, [R1+0x68] ;  /* 0x0000680001847983 */ /* 0x008ee80000100800 */
        /* <DEDUP_REMOVED lines=10> */
[----:B-----5:R-:W-:Y:S02]  /*8290*/  ISETP.GE.AND P4, PT, R7, c[0x0][0x1d4], PT ;  /* 0x0000750007007a0c */ /* 0x020fe40003f86270 */
[----:B----4-:R-:W-:Y:S02]  /*82a0*/  IADD3 R6, P0, R0, R6, RZ ;  /* 0x0000000600067210 */ /* 0x010fe40007f1e0ff */
[----:B---3--:R-:W-:Y:S03]  /*82b0*/  ISETP.GE.AND P3, PT, R132, c[0x0][0x1d4], PT ;  /* 0x0000750084007a0c */ /* 0x008fe60003f66270 */
[----:B--2---:R-:W-:Y:S01]  /*82c0*/  IMAD.X R7, R4, 0x1, R3, P0 ;  /* 0x0000000104077824 */ /* 0x004fe200000e0603 */
[----:B------:R-:W-:Y:S05]  /*82d0*/  IADD3 R2, P0, R0, R2, RZ ;  /* 0x0000000200027210 */ /* 0x000fea0007f1e0ff */
[----:B------:R-:W-:Y:S01]  /*82e0*/  IMAD.X R3, R4, 0x1, R133, P0 ;  /* 0x0000000104037824 */ /* 0x000fe200000e0685 */
[----:B------:R-:W-:Y:S01]  /*82f0*/  @!PT LDS RZ, [RZ] ;  /* 0x00000000fffff984 */ /* 0x000fe20000000800 */
[----:B------:R-:W-:Y:S01]  /*8300*/  @!PT LDS RZ, [RZ] ;  /* 0x00000000fffff984 */ /* 0x000fe20000000800 */
[----:B------:R-:W-:Y:S01]  /*8310*/  @!PT LDS RZ, [RZ] ;  /* 0x00000000fffff984 */ /* 0x000fe20000000800 */
[----:B------:R2:W-:Y:S04]  /*8320*/  LDGSTS.E.BYPASS.LTC128B.128 [R13+0x4080], [R6.64], !P4 ;  /* 0x04080000060d7fae */ /* 0x0005e8000e101d46 */
[----:B------:R3:W-:Y:S01]  /*8330*/  LDGSTS.E.BYPASS.LTC128B.128 [R13+0x5880], [R2.64], !P3 ;  /* 0x05880000020d7fae */ /* 0x0007e2000d901d46 */
[----:B------:R-:W-:Y:S02]  /*8340*/  ISETP.GE.AND P2, PT, R22, c[0x0][0x1d4], PT ;  /* 0x0000750016007a0c */ /* 0x000fe40003f46270 */
[----:B------:R-:W-:Y:S02]  /*8350*/  ISETP.GE.AND P1, PT, R14, c[0x0][0x1d4], PT ;  /* 0x000075000e007a0c */ /* 0x000fe40003f26270 */
[----:B---3--:R-:W-:Y:S05]  /*8360*/  IADD3 R2, P0, R0, R23, RZ ;  /* 0x0000001700027210 */ /* 0x008fea0007f1e0ff */
[----:B------:R-:W-:Y:S02]  /*8370*/  IMAD.X R3, R4, 0x1, R20, P0 ;  /* 0x0000000104037824 */ /* 0x000fe400000e0614 */
[----:B------:R-:W3:Y:S04]  /*8380*/  S2R R20, SR_TID.X ;  /* 0x0000000000147919 */ /* 0x000ee80000002100 */
[----:B------:R4:W-:Y:S01]  /*8390*/  LDGSTS.E.BYPASS.LTC128B.128 [R13+0x7080], [R2.64], !P2 ;  /* 0x07080000020d7fae */ /* 0x0009e2000d101d46 */
[----:B---3--:R-:W-:Y:S02]  /*83a0*/  ISETP.GT.AND P5, PT, R20, 0x7f, PT ;  /* 0x0000007f1400780c */ /* 0x008fe40003fa4270 */
[----:B----4-:R-:W-:Y:S05]  /*83b0*/  IADD3 R2, P0, R0, R21, RZ ;  /* 0x0000001500027210 */ /* 0x010fea0007f1e0ff */
[----:B------:R-:W-:Y:S05]  /*83c0*/  IMAD.X R3, R4, 0x1, R15, P0 ;  /* 0x0000000104037824 */ /* 0x000fea00000e060f */
[----:B------:R2:W-:Y:S01]  /*83d0*/  LDGSTS.E.BYPASS.LTC128B.128 [R13+0x8880], [R2.64], !P1 ;  /* 0x08880000020d7fae */ /* 0x0005e2000c901d46 */
[----:B------:R-:W-:-:S05]  /*83e0*/  @P5 BRA `(.L_x_507) ;  /* 0x000001b000005947 */ /* 0x000fca0003800000 */
[----:B------:R-:W-:-:S05]  /*83f0*/  BRA.DIV ~URZ, `(.L_x_510) ;  /* 0x000123b27f007947 */ /* 0x000fca000b800000 */
[----:B------:R3:W4:Y:S04]  /*8400*/  SHFL.IDX PT, R4, R5, 0x1, 0x181f ;  /* 0x00381f0005047f89 */ /* 0x00072800000e0000 */
[----:B------:R3:W2:Y:S02]  /*8410*/  SHFL.IDX PT, R0, R12, 0x1, 0x181f ;  /* 0x00381f000c007f89 */ /* 0x0006a400000e0000 */
.L_x_647:
[----:B--2---:R-:W2:Y:S04]  /*8420*/  LDL R6, [R1+0xc4] ;  /* 0x0000c40001067983 */ /* 0x004ea80000100800 */
[----:B------:R-:W5:Y:S04]  /*8430*/  LDL R3, [R1+0x44] ;  /* 0x0000440001037983 */ /* 0x000f680000100800 */
[----:B---3--:R-:W3:Y:S04]  /*8440*/  LDL R2, [R1+0xd0] ;  /* 0x0000d00001027983 */ /* 0x008ee80000100800 */
[----:B----4-:R-:W4:Y:S04]  /*8450*/  LDL R20, [R1+0x48] ;  /* 0x0000480001147983 */ /* 0x010f280000100800 */
[----:B------:R-:W4:Y:S04]  /*8460*/  LDL R5, [R1+0x1c] ;  /* 0x00001c0001057983 */ /* 0x000f280000100800 */
[----:B------:R-:W4:Y:S04]  /*8470*/  LDL R15, [R1+0xbc] ;  /* 0x0000bc00010f7983 */ /* 0x000f280000100800 */
[----:B------:R-:W4:Y:S04]  /*8480*/  LDL R14, [R1+0x4c] ;  /* 0x00004c00010e7983 */ /* 0x000f280000100800 */
[----:B------:R-:W4:Y:S04]  /*8490*/  LDL R13, [R1+0xb8] ;  /* 0x0000b800010d7983 */ /* 0x000f280000100800 */
[----:B------:R-:W4:Y:S01]  /*84a0*/  LDL R12, [R1+0x50] ;  /* 0x00005000010c7983 */ /* 0x000f220000100800 */
[----:B--2---:R-:W-:Y:S05]  /*84b0*/  IADD3 R6, P0, R0, R6, RZ ;  /* 0x0000000600067210 */ /* 0x004fea0007f1e0ff */
[----:B-----5:R-:W-:Y:S01]  /*84c0*/  IMAD.X R7, R4, 0x1, R3, P0 ;  /* 0x0000000104077824 */ /* 0x020fe200000e0603 */
[----:B---3--:R-:W-:Y:S05]  /*84d0*/  IADD3 R2, P0, R0, R2, RZ ;  /* 0x0000000200027210 */ /* 0x008fea0007f1e0ff */
[----:B----4-:R-:W-:Y:S01]  /*84e0*/  IMAD.X R3, R4, 0x1, R20, P0 ;  /* 0x0000000104037824 */ /* 0x010fe200000e0614 */
[----:B------:R-:W-:Y:S01]  /*84f0*/  @!PT LDS RZ, [RZ] ;  /* 0x00000000fffff984 */ /* 0x000fe20000000800 */
[----:B------:R-:W-:Y:S01]  /*8500*/  @!PT LDS RZ, [RZ] ;  /* 0x00000000fffff984 */ /* 0x000fe20000000800 */
[----:B------:R-:W-:Y:S01]  /*8510*/  @!PT LDS RZ, [RZ] ;  /* 0x00000000fffff984 */ /* 0x000fe20000000800 */
[----:B------:R2:W-:Y:S04]  /*8520*/  LDGSTS.E.BYPASS.LTC128B.128 [R5+0x5080], [R6.64], !P4 ;  /* 0x0508000006057fae */ /* 0x0005e8000e101d46 */
[----:B------:R3:W-:Y:S02]  /*8530*/  LDGSTS.E.BYPASS.LTC128B.128 [R5+0x6880], [R2.64], !P3 ;  /* 0x0688000002057fae */ /* 0x0007e4000d901d46 */
[----:B---3--:R-:W-:Y:S05]  /*8540*/  IADD3 R2, P0, R0, R15, RZ ;  /* 0x0000000f00027210 */ /* 0x008fea0007f1e0ff */
[----:B------:R-:W-:Y:S05]  /*8550*/  IMAD.X R3, R4, 0x1, R14, P0 ;  /* 0x0000000104037824 */ /* 0x000fea00000e060e */
[----:B------:R3:W-:Y:S02]  /*8560*/  LDGSTS.E.BYPASS.LTC128B.128 [R5+0x8080], [R2.64], !P2 ;  /* 0x0808000002057fae */ /* 0x0007e4000d101d46 */
[----:B---3--:R-:W-:Y:S05]  /*8570*/  IADD3 R2, P0, R0, R13, RZ ;  /* 0x0000000d00027210 */ /* 0x008fea0007f1e0ff */
[----:B------:R-:W-:Y:S05]  /*8580*/  IMAD.X R3, R4, 0x1, R12, P0 ;  /* 0x0000000104037824 */ /* 0x000fea00000e060c */
[----:B------:R2:W-:Y:S03]  /*8590*/  LDGSTS.E.BYPASS.LTC128B.128 [R5+0x9880], [R2.64], !P1 ;  /* 0x0988000002057fae */ /* 0x0005e6000c901d46 */
.L_x_507:
[----:B---3--:R-:W-:Y:S05]  /*85a0*/  BSYNC B0 ;  /* 0x0000000000007941 */ /* 0x008fea0003800000 */
.L_x_506:
[----:B------:R-:W0:Y:S01]  /*85b0*/  LDGDEPBAR ;  /* 0x00000000000079af */ /* 0x000e220000000000 */
[----:B------:R-:W-:Y:S01]  /*85c0*/  WARPSYNC 0xffffffff ;  /* 0xffffffff00007948 */ /* 0x000fe20003800000 */
[C---:B--2-4-:R-:W-:Y:S01]  /*85d0*/  HMMA.16816.F32.BF16 R4, R160.reuse, R8, RZ ;  /* 0x00000008a004723c */ /* 0x054fe200000418ff */
[----:B------:R-:W-:Y:S07]  /*85e0*/  BSSY B0, `(.L_x_511) ;  /* 0x0000141000007945 */ /* 0x000fee0003800000 */
[C---:B------:R-:W-:Y:S08]  /*85f0*/  HMMA.16816.F32.BF16 R8, R160.reuse, R10, RZ ;  /* 0x0000000aa008723c */ /* 0x040ff000000418ff */
[C---:B-1----:R-:W-:Y:S08]  /*8600*/  HMMA.16816.F32.BF16 R12, R160.reuse, R16, RZ ;  /* 0x00000010a00c723c */ /* 0x042ff000000418ff */
[C---:B------:R-:W-:Y:S08]  /*8610*/  HMMA.16816.F32.BF16 R16, R160.reuse, R18, RZ ;  /* 0x00000012a010723c */ /* 0x040ff000000418ff */
[C---:B------:R-:W-:Y:S08]  /*8620*/  HMMA.16816.F32.BF16 R20, R160.reuse, R24, RZ ;  /* 0x00000018a014723c */ /* 0x040ff000000418ff */
[----:B------:R-:W-:Y:S08]  /*8630*/  HMMA.16816.F32.BF16 R24, R160, R26, RZ ;  /* 0x0000001aa018723c */ /* 0x000ff000000418ff */
[C---:B------:R-:W-:Y:S08]  /*8640*/  HMMA.16816.F32.BF16 R4, R164.reuse, R168, R4 ;  /* 0x000000a8a404723c */ /* 0x040ff00000041804 */
[C---:B------:R-:W-:Y:S01]  /*8650*/  HMMA.16816.F32.BF16 R8, R164.reuse, R170, R8 ;  /* 0x000000aaa408723c */ /* 0x040fe20000041808 */
[----:B------:R-:W1:Y:S07]  /*8660*/  LDSM.16.M88.4 R168, [R238] ;  /* 0x00000000eea8783b */ /* 0x000e6e0000000200 */
[C---:B------:R-:W-:Y:S08]  /*8670*/  HMMA.16816.F32.BF16 R12, R164.reuse, R172, R12 ;  /* 0x000000aca40c723c */ /* 0x040ff0000004180c */
[C---:B------:R-:W-:Y:S01]  /*8680*/  HMMA.16816.F32.BF16 R16, R164.reuse, R174, R16 ;  /* 0x000000aea410723c */ /* 0x040fe20000041810 */
[----:B------:R-:W2:Y:S07]  /*8690*/  LDSM.16.M88.4 R172, [R238+0x800] ;  /* 0x00080000eeac783b */ /* 0x000eae0000000200 */
[C---:B------:R-:W-:Y:S08]  /*86a0*/  HMMA.16816.F32.BF16 R20, R164.reuse, R176, R20 ;  /* 0x000000b0a414723c */ /* 0x040ff00000041814 */
[----:B------:R-:W-:Y:S01]  /*86b0*/  HMMA.16816.F32.BF16 R24, R164, R178, R24 ;  /* 0x000000b2a418723c */ /* 0x000fe20000041818 */
[----:B------:R-:W3:Y:S07]  /*86c0*/  LDSM.16.M88.4 R176, [R238+0x1000] ;  /* 0x00100000eeb0783b */ /* 0x000eee0000000200 */
[C---:B-1----:R-:W-:Y:S08]  /*86d0*/  HMMA.16816.F32.BF16 R4, R180.reuse, R168, R4 ;  /* 0x000000a8b404723c */ /* 0x042ff00000041804 */
[C---:B------:R-:W-:Y:S01]  /*86e0*/  HMMA.16816.F32.BF16 R8, R180.reuse, R170, R8 ;  /* 0x000000aab408723c */ /* 0x040fe20000041808 */
[----:B------:R-:W1:Y:S07]  /*86f0*/  LDSM.16.M88.4 R168, [R237] ;  /* 0x00000000eda8783b */ /* 0x000e6e0000000200 */
[C---:B--2---:R-:W-:Y:S08]  /*8700*/  HMMA.16816.F32.BF16 R12, R180.reuse, R172, R12 ;  /* 0x000000acb40c723c */ /* 0x044ff0000004180c */
[C---:B------:R-:W-:Y:S01]  /*8710*/  HMMA.16816.F32.BF16 R16, R180.reuse, R174, R16 ;  /* 0x000000aeb410723c */ /* 0x040fe20000041810 */
[----:B------:R-:W2:Y:S07]  /*8720*/  LDSM.16.M88.4 R172, [R237+0x800] ;  /* 0x00080000edac783b */ /* 0x000eae0000000200 */
[C---:B---3--:R-:W-:Y:S08]  /*8730*/  HMMA.16816.F32.BF16 R20, R180.reuse, R176, R20 ;  /* 0x000000b0b414723c */ /* 0x048ff00000041814 */
[----:B------:R-:W-:Y:S01]  /*8740*/  HMMA.16816.F32.BF16 R24, R180, R178, R24 ;  /* 0x000000b2b418723c */ /* 0x000fe20000041818 */
[----:B------:R-:W3:Y:S07]  /*8750*/  LDSM.16.M88.4 R176, [R237+0x1000] ;  /* 0x00100000edb0783b */ /* 0x000eee0000000200 */
[C---:B-1----:R-:W-:Y:S08]  /*8760*/  HMMA.16816.F32.BF16 R4, R184.reuse, R168, R4 ;  /* 0x000000a8b804723c */ /* 0x042ff00000041804 */
[C---:B------:R-:W-:Y:S01]  /*8770*/  HMMA.16816.F32.BF16 R8, R184.reuse, R170, R8 ;  /* 0x000000aab808723c */ /* 0x040fe20000041808 */
[----:B------:R-:W1:Y:S07]  /*8780*/  LDSM.16.M88.4 R168, [R236+0x1800] ;  /* 0x00180000eca8783b */ /* 0x000e6e0000000200 */
        /* <DEDUP_REMOVED lines=8> */
[----:B------:R-:W1:Y:S07]  /*8810*/  LDSM.16.M88.4 R168, [R246] ;  /* 0x00000000f6a8783b */ /* 0x000e6e0000000200 */
[C---:B--2---:R-:W-:Y:S08]  /*8820*/  HMMA.16816.F32.BF16 R12, R188.reuse, R172, R12 ;  /* 0x000000acbc0c723c */ /* 0x044ff0000004180c */
[C---:B------:R-:W-:Y:S01]  /*8830*/  HMMA.16816.F32.BF16 R16, R188.reuse, R174, R16 ;  /* 0x000000aebc10723c */ /* 0x040fe20000041810 */
[----:B------:R-:W2:Y:S07]  /*8840*/  LDSM.16.M88.4 R172, [R244] ;  /* 0x00000000f4ac783b */ /* 0x000eae0000000200 */
[C---:B---3--:R-:W-:Y:S08]  /*8850*/  HMMA.16816.F32.BF16 R20, R188.reuse, R176, R20 ;  /* 0x000000b0bc14723c */ /* 0x048ff00000041814 */
[----:B------:R-:W-:Y:S01]  /*8860*/  HMMA.16816.F32.BF16 R24, R188, R178, R24 ;  /* 0x000000b2bc18723c */ /* 0x000fe20000041818 */
[----:B------:R-:W3:Y:S07]  /*8870*/  LDSM.16.M88.4 R176, [R245] ;  /* 0x00000000f5b0783b */ /* 0x000eee0000000200 */
        /* <DEDUP_REMOVED lines=44> */
[----:B------:R-:W-:Y:S07]  /*8b40*/  LDSM.16.M88.4 R176, [R237+0x3000] ;  /* 0x00300000edb0783b */ /* 0x000fee0000000200 */
[C---:B-1----:R-:W-:Y:S08]  /*8b50*/  HMMA.16816.F32.BF16 R4, R212.reuse, R168, R4 ;  /* 0x000000a8d404723c */ /* 0x042ff00000041804 */
[C---:B------:R-:W-:Y:S01]  /*8b60*/  HMMA.16816.F32.BF16 R8, R212.reuse, R170, R8 ;  /* 0x000000aad408723c */ /* 0x040fe20000041808 */
[----:B------:R-:W1:Y:S07]  /*8b70*/  LDSM.16.M88.4 R168, [R238+0x4000] ;  /* 0x00400000eea8783b */ /* 0x000e6e0000000200 */
[C---:B--2---:R-:W-:Y:S08]  /*8b80*/  HMMA.16816.F32.BF16 R12, R212.reuse, R172, R12 ;  /* 0x000000acd40c723c */ /* 0x044ff0000004180c */
[C---:B------:R-:W-:Y:S01]  /*8b90*/  HMMA.16816.F32.BF16 R16, R212.reuse, R174, R16 ;  /* 0x000000aed410723c */ /* 0x040fe20000041810 */
[----:B------:R-:W-:Y:S07]  /*8ba0*/  LDSM.16.M88.4 R172, [R237+0x4000] ;  /* 0x00400000edac783b */ /* 0x000fee0000000200 */
[C---:B-1----:R-:W-:Y:S08]  /*8bb0*/  HMMA.16816.F32.BF16 R20, R212.reuse, R168, R20 ;  /* 0x000000a8d414723c */ /* 0x042ff00000041814 */
[----:B------:R-:W-:Y:S01]  /*8bc0*/  HMMA.16816.F32.BF16 R24, R212, R170, R24 ;  /* 0x000000aad418723c */ /* 0x000fe20000041818 */
[----:B------:R-:W1:Y:S07]  /*8bd0*/  LDSM.16.M88.4 R168, [R237+0x3800] ;  /* 0x00380000eda8783b */ /* 0x000e6e0000000200 */
[C---:B------:R-:W-:Y:S08]  /*8be0*/  HMMA.16816.F32.BF16 R4, R216.reuse, R176, R4 ;  /* 0x000000b0d804723c */ /* 0x040ff00000041804 */
[C---:B------:R-:W-:Y:S01]  /*8bf0*/  HMMA.16816.F32.BF16 R8, R216.reuse, R178, R8 ;  /* 0x000000b2d808723c */ /* 0x040fe20000041808 */
[----:B------:R-:W-:Y:S07]  /*8c00*/  LDSM.16.M88.4 R176, [R236+0x5000] ;  /* 0x00500000ecb0783b */ /* 0x000fee0000000200 */
[C---:B-1----:R-:W-:Y:S08]  /*8c10*/  HMMA.16816.F32.BF16 R12, R216.reuse, R168, R12 ;  /* 0x000000a8d80c723c */ /* 0x042ff0000004180c */
[C---:B------:R-:W-:Y:S01]  /*8c20*/  HMMA.16816.F32.BF16 R16, R216.reuse, R170, R16 ;  /* 0x000000aad810723c */ /* 0x040fe20000041810 */
[----:B------:R-:W1:Y:S07]  /*8c30*/  LDSM.16.M88.4 R168, [R236+0x4800] ;  /* 0x00480000eca8783b */ /* 0x000e6e0000000200 */
[C---:B------:R-:W-:Y:S08]  /*8c40*/  HMMA.16816.F32.BF16 R20, R216.reuse, R172, R20 ;  /* 0x000000acd814723c */ /* 0x040ff00000041814 */
[----:B------:R-:W-:Y:S01]  /*8c50*/  HMMA.16816.F32.BF16 R24, R216, R174, R24 ;  /* 0x000000aed818723c */ /* 0x000fe20000041818 */
[----:B------:R-:W-:Y:S07]  /*8c60*/  LDSM.16.M88.4 R172, [R252] ;  /* 0x00000000fcac783b */ /* 0x000fee0000000200 */
[C---:B-1----:R-:W-:Y:S08]  /*8c70*/  HMMA.16816.F32.BF16 R4, R220.reuse, R168, R4 ;  /* 0x000000a8dc04723c */ /* 0x042ff00000041804 */
[C---:B------:R-:W-:Y:S01]  /*8c80*/  HMMA.16816.F32.BF16 R8, R220.reuse, R170, R8 ;  /* 0x000000aadc08723c */ /* 0x040fe20000041808 */
[----:B------:R-:W1:Y:S07]  /*8c90*/  LDSM.16.M88.4 R168, [R236+0x5800] ;  /* 0x00580000eca8783b */ /* 0x000e6e0000000200 */
[C---:B------:R-:W-:Y:S08]  /*8ca0*/  HMMA.16816.F32.BF16 R12, R220.reuse, R176, R12 ;  /* 0x000000b0dc0c723c */ /* 0x040ff0000004180c */
[C---:B------:R-:W-:Y:S01]  /*8cb0*/  HMMA.16816.F32.BF16 R16, R220.reuse, R178, R16 ;  /* 0x000000b2dc10723c */ /* 0x040fe20000041810 */
[----:B------:R-:W-:Y:S07]  /*8cc0*/  LDSM.16.M88.4 R176, [R251] ;  /* 0x00000000fbb0783b */ /* 0x000fee0000000200 */
[C---:B-1----:R-:W-:Y:S08]  /*8cd0*/  HMMA.16816.F32.BF16 R20, R220.reuse, R168, R20 ;  /* 0x000000a8dc14723c */ /* 0x042ff00000041814 */
[----:B------:R-:W-:Y:S01]  /*8ce0*/  HMMA.16816.F32.BF16 R24, R220, R170, R24 ;  /* 0x000000aadc18723c */ /* 0x000fe20000041818 */
[----:B------:R-:W1:Y:S07]  /*8cf0*/  LDSM.16.M88.4 R168, [R250] ;  /* 0x00000000faa8783b */ /* 0x000e6e0000000200 */
        /* <DEDUP_REMOVED lines=14> */
[C---:B-1----:R-:W-:Y:S08]  /*8de0*/  HMMA.16816.F32.BF16 R20, R228.reuse, R168, R20 ;  /* 0x000000a8e414723c */ /* 0x042ff00000041814 */
[----:B------:R-:W-:Y:S01]  /*8df0*/  HMMA.16816.F32.BF16 R24, R228, R170, R24 ;  /* 0x000000aae418723c */ /* 0x000fe20000041818 */
[----:B------:R-:W1:Y:S07]  /*8e00*/  LDSM.16.M88.4 R168, [R237+0x5000] ;  /* 0x00500000eda8783b */ /* 0x000e6e0000000200 */
[C---:B------:R-:W-:Y:S08]  /*8e10*/  HMMA.16816.F32.BF16 R4, R232.reuse, R176, R4 ;  /* 0x000000b0e804723c */ /* 0x040ff00000041804 */
[C---:B------:R-:W-:Y:S11]  /*8e20*/  HMMA.16816.F32.BF16 R8, R232.reuse, R178, R8 ;  /* 0x000000b2e808723c */ /* 0x040ff60000041808 */
[----:B------:R-:W-:Y:S05]  /*8e30*/  @!UPT UIADD3 URZ, URZ, URZ, URZ ;  /* 0x0000003f3f3ff290 */ /* 0x000fea000fffe03f */
[----:B------:R-:W-:Y:S04]  /*8e40*/  FMUL.FTZ R0, R4, c[0x0][0x320] ;  /* 0x0000c80004007a20 */ /* 0x000fe80000410000 */
[----:B------:R2:W-:Y:S04]  /*8e50*/  MUFU.TANH R176, R0 ;  /* 0x0000000000b07308 */ /* 0x0005e80000002400 */
[----:B------:R-:W-:Y:S01]  /*8e60*/  FMUL.FTZ R10, R10, c[0x0][0x320] ;  /* 0x0000c8000a0a7a20 */ /* 0x000fe20000410000 */
[C---:B-1----:R-:W-:Y:S08]  /*8e70*/  HMMA.16816.F32.BF16 R12, R232.reuse, R168, R12 ;  /* 0x000000a8e80c723c */ /* 0x042ff0000004180c */
[C---:B------:R-:W-:Y:S04]  /*8e80*/  HMMA.16816.F32.BF16 R16, R232.reuse, R170, R16 ;  /* 0x000000aae810723c */ /* 0x040fe80000041810 */
[----:B--2---:R-:W-:Y:S04]  /*8e90*/  FMUL.FTZ R0, R5, c[0x0][0x320] ;  /* 0x0000c80005007a20 */ /* 0x004fe80000410000 */
[----:B------:R1:W-:Y:S04]  /*8ea0*/  MUFU.TANH R175, R0 ;  /* 0x0000000000af7308 */ /* 0x0003e80000002400 */
[----:B-1----:R-:W-:Y:S06]  /*8eb0*/  FMUL.FTZ R0, R6, c[0x0][0x320] ;  /* 0x0000c80006007a20 */ /* 0x002fec0000410000 */
[----:B------:R1:W2:Y:S02]  /*8ec0*/  MUFU.TANH R3, R0 ;  /* 0x0000000000037308 */ /* 0x0002a40000002400 */
[----:B-1----:R-:W-:Y:S01]  /*8ed0*/  FMUL.FTZ R0, R7, c[0x0][0x320] ;  /* 0x0000c80007007a20 */ /* 0x002fe20000410000 */
[----:B--2---:R1:W-:Y:S07]  /*8ee0*/  STL [R1+0x34], R3 ;  /* 0x0000340301007387 */ /* 0x0043ee0000100800 */
[----:B------:R2:W3:Y:S01]  /*8ef0*/  MUFU.TANH R2, R0 ;  /* 0x0000000000027308 */ /* 0x0004e20000002400 */
[----:B------:R-:W4:Y:S01]  /*8f00*/  LDSM.16.M88.4 R4, [R237+0x5800] ;  /* 0x00580000ed04783b */ /* 0x000f220000000200 */
[----:B------:R-:W-:Y:S07]  /*8f10*/  DEPBAR.LE SB0, 0x0 ;  /* 0x000080000000791a */ /* 0x000fee0000000000 */
[----:B------:R-:W-:Y:S01]  /*8f20*/  BAR.SYNC.DEFER_BLOCKING 0x0 ;  /* 0x0000000000007b1d */ /* 0x000fe20000010000 */
[----:B-1----:R-:W-:Y:S02]  /*8f30*/  FMUL.FTZ R3, R11, c[0x0][0x320] ;  /* 0x0000c8000b037a20 */ /* 0x002fe40000410000 */
[----:B--2---:R-:W-:Y:S05]  /*8f40*/  FMUL.FTZ R0, R8, c[0x0][0x320] ;  /* 0x0000c80008007a20 */ /* 0x004fea0000410000 */
[----:B---3--:R1:W-:Y:S01]  /*8f50*/  STL [R1+0x30], R2 ;  /* 0x0000300201007387 */ /* 0x0083e20000100800 */
[----:B------:R2:W-:Y:S01]  /*8f60*/  MUFU.TANH R132, R0 ;  /* 0x0000000000847308 */ /* 0x0005e20000002400 */
[C---:B----4-:R-:W-:Y:S08]  /*8f70*/  HMMA.16816.F32.BF16 R20, R232.reuse, R4, R20 ;  /* 0x00000004e814723c */ /* 0x050ff00000041814 */
[----:B------:R-:W-:Y:S01]  /*8f80*/  HMMA.16816.F32.BF16 R24, R232, R6, R24 ;  /* 0x00000006e818723c */ /* 0x000fe20000041818 */
[----:B-1----:R-:W1:Y:S03]  /*8f90*/  MUFU.TANH R2, R10 ;  /* 0x0000000a00027308 */ /* 0x002e660000002400 */
[----:B--2---:R-:W-:Y:S07]  /*8fa0*/  FMUL.FTZ R0, R9, c[0x0][0x320] ;  /* 0x0000c80009007a20 */ /* 0x004fee0000410000 */
[----:B------:R-:W-:Y:S10]  /*8fb0*/  MUFU.TANH R172, R0 ;  /* 0x0000000000ac7308 */ /* 0x000ff40000002400 */
[----:B------:R2:W3:Y:S01]  /*8fc0*/  MUFU.TANH R0, R3 ;  /* 0x0000000300007308 */ /* 0x0004e20000002400 */
[----:B-1----:R1:W-:Y:S04]  /*8fd0*/  STL [R1+0x2c], R2 ;  /* 0x00002c0201007387 */ /* 0x0023e80000100800 */
[----:B------:R-:W4:Y:S04]  /*8fe0*/  LDL R8, [R1+0x70] ;  /* 0x0000700001087983 */ /* 0x000f280000100800 */
[----:B--2---:R-:W4:Y:S04]  /*8ff0*/  LDL R3, [R1+0x3c] ;  /* 0x00003c0001037983 */ /* 0x004f280000100800 */
[----:B---3--:R2:W-:Y:S01]  /*9000*/  STL [R1+0x24], R0 ;  /* 0x0000240001007387 */ /* 0x0085e20000100800 */
[----:B-1----:R-:W-:Y:S04]  /*9010*/  FMUL.FTZ R2, R13, c[0x0][0x320] ;  /* 0x0000c8000d027a20 */ /* 0x002fe80000410000 */
[----:B------:R-:W-:Y:S01]  /*9020*/  MUFU.TANH R133, R2 ;  /* 0x0000000200857308 */ /* 0x000fe20000002400 */
[----:B--2---:R-:W-:Y:S09]  /*9030*/  FMUL.FTZ R0, R12, c[0x0][0x320] ;  /* 0x0000c8000c007a20 */ /* 0x004ff20000410000 */
[----:B------:R1:W-:Y:S02]  /*9040*/  MUFU.TANH R169, R0 ;  /* 0x0000000000a97308 */ /* 0x0003e40000002400 */
[----:B-1----:R-:W-:Y:S08]  /*9050*/  FMUL.FTZ R0, R14, c[0x0][0x320] ;  /* 0x0000c8000e007a20 */ /* 0x002ff00000410000 */
        /* <DEDUP_REMOVED lines=16> */
[----:B------:R1:W-:Y:S01]  /*9160*/  MUFU.TANH R171, R0 ;  /* 0x0000000000ab7308 */ /* 0x0003e20000002400 */
[----:B----4-:R-:W-:Y:S01]  /*9170*/  ISETP.GT.AND P0, PT, R3, R8, PT ;  /* 0x000000080300720c */ /* 0x010fe20003f04270 */
        /* <DEDUP_REMOVED lines=9> */
[----:B------:R-:W1:Y:S02]  /*9210*/  MUFU.TANH R0, R0 ;  /* 0x0000000000007308 */ /* 0x000e640000002400 */
[----:B-1----:R1:W-:Y:S01]  /*9220*/  STL [R1+0x20], R0 ;  /* 0x0000200001007387 */ /* 0x0023e20000100800 */
[----:B------:R-:W-:-:S05]  /*9230*/  @!P0 BRA `(.L_x_512) ;  /* 0x000007b000008947 */ /* 0x000fca0003800000 */
[----:B------:R-:W2:Y:S01]  /*9240*/  LDL R2, [R1+0x84] ;  /* 0x0000840001027983 */ /* 0x000ea20000100800 */
[----:B------:R-:W-:Y:S03]  /*9250*/  IMAD.MOV.U32 R4, RZ, RZ, c[0x0][0x2b8] ;  /* 0x0000ae00ff047624 */ /* 0x000fe600078e00ff */
[----:B------:R-:W3:Y:S02]  /*9260*/  LDL R5, [R1+0x178] ;  /* 0x0001780001057983 */ /* 0x000ee40000100800 */
[----:B------:R-:W-:Y:S02]  /*9270*/  ISETP.NE.AND P2, PT, R4, 0x1, PT ;  /* 0x000000010400780c */ /* 0x000fe40003f45270 */
[----:B------:R-:W4:Y:S04]  /*9280*/  LDL.64 R16, [R1+0x98] ;  /* 0x0000980001107983 */ /* 0x000f280000100a00 */
[----:B------:R-:W5:Y:S04]  /*9290*/  LDL R168, [R1+0xac] ;  /* 0x0000ac0001a87983 */ /* 0x000f680000100800 */
[----:B------:R-:W4:Y:S04]  /*92a0*/  LDL.64 R8, [R1+0x90] ;  /* 0x0000900001087983 */ /* 0x000f280000100a00 */
[----:B------:R-:W4:Y:S04]  /*92b0*/  LDL R6, [R1+0x88] ;  /* 0x0000880001067983 */ /* 0x000f280000100800 */
[----:B------:R-:W1:Y:S01]  /*92c0*/  S2R R7, SR_TID.X ;  /* 0x0000000000077919 */ /* 0x000e620000002100 */
[----:B---3--:R-:W-:Y:S01]  /*92d0*/  ISETP.GT.AND P1, PT, R5, 0x2f, PT ;  /* 0x0000002f0500780c */ /* 0x008fe20003f24270 */
[----:B--2---:R-:W-:Y:S05]  /*92e0*/  IMAD R2, R3, 0x30, R2 ;  /* 0x0000003003027824 */ /* 0x004fea00078e0202 */
[----:B------:R-:W-:Y:S01]  /*92f0*/  IADD3 R2, R2, -0x30, R5 ;  /* 0xffffffd002027810 */ /* 0x000fe20007ffe005 */
[----:B------:R-:W-:Y:S04]  /*9300*/  IMAD.MOV.U32 R5, RZ, RZ, RZ ;  /* 0x000000ffff057224 */ /* 0x000fe800078e00ff */
[----:B------:R-:W-:Y:S04]  /*9310*/  @P2 IMAD.HI.U32 R3, R2, c[0x0][0x2bc], RZ ;  /* 0x0000af0002032a27 */ /* 0x000fe800078e00ff */
[----:B-1----:R-:W-:Y:S01]  /*9320*/  IMAD.MOV.U32 R0, RZ, RZ, R2 ;  /* 0x000000ffff007224 */ /* 0x002fe200078e0002 */
[----:B------:R-:W-:Y:S04]  /*9330*/  @P2 SHF.R.U32.HI R0, RZ, c[0x0][0x2c0], R3 ;  /* 0x0000b000ff002a19 */ /* 0x000fe80000011603 */
[C---:B----4-:R-:W-:Y:S01]  /*9340*/  @!P1 IADD3 R3, P0, R0.reuse, R16, RZ ;  /* 0x0000001000039210 */ /* 0x050fe20007f1e0ff */
[----:B------:R-:W-:Y:S03]  /*9350*/  IMAD.MOV R4, RZ, RZ, -R0 ;  /* 0x000000ffff047224 */ /* 0x000fe600078e0a00 */
[----:B-----5:R-:W-:Y:S01]  /*9360*/  @!P1 LEA.HI.X.SX32 R0, R0, R168, 0x1, P0 ;  /* 0x000000a800009211 */ /* 0x020fe200000f0eff */
[----:B------:R-:W-:Y:S01]  /*9370*/  IMAD R4, R4, c[0x0][0x2b8], R2 ;  /* 0x0000ae0004047a24 */ /* 0x000fe200078e0202 */
[C---:B------:R-:W-:Y:S04]  /*9380*/  @!P1 LEA R2, P0, R3.reuse, c[0x0][0x2a0], 0x2 ;  /* 0x0000a80003029a11 */ /* 0x040fe800078010ff */
[----:B------:R-:W-:Y:S01]  /*9390*/  @!P1 LEA.HI.X R3, R3, c[0x0][0x2a4], R0, 0x2, P0 ;  /* 0x0000a90003039a11 */ /* 0x000fe200000f1400 */
[----:B------:R1:W-:Y:S01]  /*93a0*/  STL [R1+0x38], R4 ;  /* 0x0000380401007387 */ /* 0x0003e20000100800 */
[----:B------:R-:W-:Y:S03]  /*93b0*/  SHF.R.S32.HI R0, RZ, 0x1f, R4 ;  /* 0x0000001fff007819 */ /* 0x000fe60000011404 */
[----:B------:R2:W3:Y:S02]  /*93c0*/  @!P1 LDG.E R5, [R2.64] ;  /* 0x0000000602059981 */ /* 0x0004e4000c1e1900 */
[----:B------:R-:W-:Y:S04]  /*93d0*/  IMAD R0, R0, c[0x0][0x1e0], RZ ;  /* 0x0000780000007a24 */ /* 0x000fe800078e02ff */
[C---:B------:R-:W-:Y:S02]  /*93e0*/  IMAD R0, R4.reuse, c[0x0][0x1e4], R0 ;  /* 0x0000790004007a24 */ /* 0x040fe400078e0200 */
[----:B--2---:R-:W-:Y:S04]  /*93f0*/  IMAD.WIDE.U32 R2, R4, c[0x0][0x1e0], RZ ;  /* 0x0000780004027a25 */ /* 0x004fe800078e00ff */
[----:B------:R-:W-:Y:S01]  /*9400*/  IMAD.IADD R3, R3, 0x1, R0 ;  /* 0x0000000103037824 */ /* 0x000fe200078e0200 */
[----:B---3--:R-:W-:Y:S01]  /*9410*/  SHF.R.S32.HI R0, RZ, 0x1f, R5 ;  /* 0x0000001fff007819 */ /* 0x008fe20000011405 */
[----:B------:R2:W-:Y:S02]  /*9420*/  STL [R1+0x28], R5 ;  /* 0x0000280501007387 */ /* 0x0005e40000100800 */
[C---:B------:R-:W-:Y:S04]  /*9430*/  IMAD.WIDE.U32 R2, R5.reuse, c[0x0][0x1f0], R2 ;  /* 0x00007c0005027a25 */ /* 0x040fe800078e0002 */
[----:B-1----:R-:W-:Y:S01]  /*9440*/  IMAD R4, R0, c[0x0][0x1f0], RZ ;  /* 0x00007c0000047a24 */ /* 0x002fe200078e02ff */
[----:B------:R-:W-:Y:S03]  /*9450*/  IADD3 R0, P0, R8, R2, RZ ;  /* 0x0000000208007210 */ /* 0x000fe60007f1e0ff */
[----:B------:R-:W-:Y:S05]  /*9460*/  IMAD R4, R5, c[0x0][0x1f4], R4 ;  /* 0x00007d0005047a24 */ /* 0x000fea00078e0204 */
[----:B------:R-:W-:Y:S02]  /*9470*/  IADD3.X R2, R6, R3, R4, P0, !PT ;  /* 0x0000000306027210 */ /* 0x000fe400007fe404 */
[C---:B------:R-:W-:Y:S04]  /*9480*/  LEA R9, P0, R0.reuse, c[0x0][0x1c8], 0x1 ;  /* 0x0000720000097a11 */ /* 0x040fe800078008ff */
[----:B------:R-:W-:Y:S02]  /*9490*/  LEA.HI.X R8, R0, c[0x0][0x1cc], R2, 0x1, P0 ;  /* 0x0000730000087a11 */ /* 0x000fe400000f0c02 */
[----:B--2---:R-:W-:Y:S04]  /*94a0*/  SHF.R.S32.HI R5, RZ, 0x1f, R7 ;  /* 0x0000001fff057819 */ /* 0x004fe80000011407 */
[----:B------:R-:W-:Y:S04]  /*94b0*/  LEA.HI R5, R5, R7, RZ, 0x3 ;  /* 0x0000000705057211 */ /* 0x000fe800078f18ff */
[----:B------:R-:W-:Y:S04]  /*94c0*/  SHF.R.S32.HI R5, RZ, 0x3, R5 ;  /* 0x00000003ff057819 */ /* 0x000fe80000011405 */
[----:B------:R-:W-:Y:S04]  /*94d0*/  IADD3 R5, -R5, 0x30, RZ ;  /* 0x0000003005057810 */ /* 0x000fe80007ffe1ff */
[----:B------:R-:W-:Y:S01]  /*94e0*/  ISETP.GE.AND P0, PT, R5, 0x1, PT ;  /* 0x000000010500780c */ /* 0x000fe20003f06270 */
[----:B------:R-:W-:-:S10]  /*94f0*/  BRA.DIV ~URZ, `(.L_x_513) ;  /* 0x000113c27f007947 */ /* 0x000fd4000b800000 */
[----:B------:R1:W2:Y:S02]  /*9500*/  SHFL.IDX PT, R4, R8, RZ, 0x181f ;  /* 0x00181fff08047589 */ /* 0x0002a400000e0000 */
.L_x_648:
[----:B------:R-:W-:-:S05]  /*9510*/  BRA.DIV ~URZ, `(.L_x_514) ;  /* 0x000114327f007947 */ /* 0x000fca000b800000 */
[----:B------:R3:W4:Y:S02]  /*9520*/  SHFL.IDX PT, R0, R9, RZ, 0x181f ;  /* 0x00181fff09007589 */ /* 0x00072400000e0000 */
.L_x_649:
        /* <DEDUP_REMOVED lines=13> */
[----:B-----5:R-:W-:Y:S05]  /*9600*/  @P0 IADD3 R6, P1, R0, R6, RZ ;  /* 0x0000000600060210 */ /* 0x020fea0007f3e0ff */
[----:B---3--:R-:W-:Y:S01]  /*9610*/  @P0 IMAD.X R7, R4, 0x1, R25, P1 ;  /* 0x0000000104070824 */ /* 0x008fe200008e0619 */
[----:B----4-:R-:W-:Y:S11]  /*9620*/  @P0 ISETP.GE.AND P1, PT, R3, c[0x0][0x1d4], PT ;  /* 0x0000750003000a0c */ /* 0x010ff60003f26270 */
[----:B------:R-:W-:Y:S02]  /*9630*/  @!UPT UIADD3 URZ, URZ, URZ, URZ ;  /* 0x0000003f3f3ff290 */ /* 0x000fe4000fffe03f */
[----:B------:R-:W-:Y:S01]  /*9640*/  @!PT LDS RZ, [RZ] ;  /* 0x00000000fffff984 */ /* 0x000fe20000000800 */
[----:B------:R-:W-:Y:S01]  /*9650*/  @!PT LDS RZ, [RZ] ;  /* 0x00000000fffff984 */ /* 0x000fe20000000800 */
[----:B------:R-:W-:Y:S01]  /*9660*/  @!PT LDS RZ, [RZ] ;  /* 0x00000000fffff984 */ /* 0x000fe20000000800 */
[----:B--2---:R2:W-:Y:S01]  /*9670*/  @P0 LDGSTS.E.BYPASS.LTC128B.128 [R16+0x14080], [R6.64], !P1 ;  /* 0x1408000006100fae */ /* 0x0045e2000c901d46 */
[----:B------:R-:W-:Y:S05]  /*9680*/  @P0 IADD3 R2, P1, R0, R2, RZ ;  /* 0x0000000200020210 */ /* 0x000fea0007f3e0ff */
[----:B------:R-:W-:Y:S01]  /*9690*/  @P0 IMAD.X R3, R4, 0x1, R24, P1 ;  /* 0x0000000104030824 */ /* 0x000fe200008e0618 */
[----:B------:R-:W-:Y:S11]  /*96a0*/  @P0 ISETP.GE.AND P1, PT, R23, c[0x0][0x1d4], PT ;  /* 0x0000750017000a0c */ /* 0x000ff60003f26270 */
[----:B------:R-:W-:Y:S02]  /*96b0*/  @!UPT UIADD3 URZ, URZ, URZ, URZ ;  /* 0x0000003f3f3ff290 */ /* 0x000fe4000fffe03f */
[----:B------:R3:W-:Y:S02]  /*96c0*/  @P0 LDGSTS.E.BYPASS.LTC128B.128 [R16+0x15880], [R2.64], !P1 ;  /* 0x1588000002100fae */ /* 0x0007e4000c901d46 */
[----:B---3--:R-:W-:Y:S05]  /*96d0*/  @P0 IADD3 R2, P1, R0, R22, RZ ;  /* 0x0000001600020210 */ /* 0x008fea0007f3e0ff */
        /* <DEDUP_REMOVED lines=8> */
[----:B------:R2:W-:Y:S01]  /*9760*/  @P0 LDGSTS.E.BYPASS.LTC128B.128 [R16+0x18880], [R2.64], !P1 ;  /* 0x1888000002100fae */ /* 0x0005e2000c901d46 */
[----:B------:R-:W-:Y:S01]  /*9770*/  ISETP.GE.AND P0, PT, R5, 0x21, PT ;  /* 0x000000210500780c */ /* 0x000fe20003f06270 */
[----:B------:R-:W-:-:S06]  /*9780*/  BRA.DIV ~URZ, `(.L_x_515) ;  /* 0x000112527f007947 */ /* 0x000fcc000b800000 */
[----:B------:R3:W4:Y:S04]  /*9790*/  SHFL.IDX PT, R4, R8, 0x1, 0x181f ;  /* 0x00381f0008047f89 */ /* 0x00072800000e0000 */
[----:B------:R3:W1:Y:S02]  /*97a0*/  SHFL.IDX PT, R0, R9, 0x1, 0x181f ;  /* 0x00381f0009007f89 */ /* 0x00066400000e0000 */
.L_x_650:
        /* <DEDUP_REMOVED lines=8> */
[----:B------:R-:W4:Y:S04]  /*9830*/  LDL R18, [R1+0x4c] ;  /* 0x00004c0001127983 */ /* 0x000f280000100800 */
[----:B------:R-:W4:Y:S04]  /*9840*/  LDL R17, [R1+0x64] ;  /* 0x0000640001117983 */ /* 0x000f280000100800 */
[----:B------:R-:W4:Y:S04]  /*9850*/  LDL R16, [R1+0xb8] ;  /* 0x0000b80001107983 */ /* 0x000f280000100800 */
[----:B------:R-:W4:Y:S04]  /*9860*/  LDL R9, [R1+0x50] ;  /* 0x0000500001097983 */ /* 0x000f280000100800 */
[----:B-1----:R-:W4:Y:S01]  /*9870*/  LDL R8, [R1+0x6c] ;  /* 0x00006c0001087983 */ /* 0x002f220000100800 */
[----:B--2---:R-:W-:Y:S05]  /*9880*/  @P0 IADD3 R6, P1, R0, R6, RZ ;  /* 0x0000000600060210 */ /* 0x004fea0007f3e0ff */
[----:B-----5:R-:W-:Y:S01]  /*9890*/  @P0 IMAD.X R7, R4, 0x1, R22, P1 ;  /* 0x0000000104070824 */ /* 0x020fe200008e0616 */
[----:B---3--:R-:W-:Y:S11]  /*98a0*/  @P0 ISETP.GE.AND P1, PT, R3, c[0x0][0x1d4], PT ;  /* 0x0000750003000a0c */ /* 0x008ff60003f26270 */
[----:B------:R-:W-:Y:S02]  /*98b0*/  @!UPT UIADD3 URZ, URZ, URZ, URZ ;  /* 0x0000003f3f3ff290 */ /* 0x000fe4000fffe03f */
[----:B------:R-:W-:Y:S01]  /*98c0*/  @!PT LDS RZ, [RZ] ;  /* 0x00000000fffff984 */ /* 0x000fe20000000800 */
[----:B------:R-:W-:Y:S01]  /*98d0*/  @!PT LDS RZ, [RZ] ;  /* 0x00000000fffff984 */ /* 0x000fe20000000800 */
[----:B------:R-:W-:Y:S01]  /*98e0*/  @!PT LDS RZ, [RZ] ;  /* 0x00000000fffff984 */ /* 0x000fe20000000800 */
[----:B----4-:R1:W-:Y:S01]  /*98f0*/  @P0 LDGSTS.E.BYPASS.LTC128B.128 [R5+0x15080], [R6.64], !P1 ;  /* 0x1508000006050fae */ /* 0x0103e2000c901d46 */
[----:B------:R-:W-:Y:S05]  /*9900*/  @P0 IADD3 R2, P1, R0, R2, RZ ;  /* 0x0000000200020210 */ /* 0x000fea0007f3e0ff */
[----:B------:R-:W-:Y:S01]  /*9910*/  @P0 IMAD.X R3, R4, 0x1, R21, P1 ;  /* 0x0000000104030824 */ /* 0x000fe200008e0615 */
[----:B------:R-:W-:Y:S11]  /*9920*/  @P0 ISETP.GE.AND P1, PT, R20, c[0x0][0x1d4], PT ;  /* 0x0000750014000a0c */ /* 0x000ff60003f26270 */
[----:B------:R-:W-:Y:S02]  /*9930*/  @!UPT UIADD3 URZ, URZ, URZ, URZ ;  /* 0x0000003f3f3ff290 */ /* 0x000fe4000fffe03f */
[----:B------:R2:W-:Y:S02]  /*9940*/  @P0 LDGSTS.E.BYPASS.LTC128B.128 [R5+0x16880], [R2.64], !P1 ;  /* 0x1688000002050fae */ /* 0x0005e4000c901d46 */
[----:B--2---:R-:W-:Y:S05]  /*9950*/  @P0 IADD3 R2, P1, R0, R19, RZ ;  /* 0x0000001300020210 */ /* 0x004fea0007f3e0ff */
        /* <DEDUP_REMOVED lines=9> */
.L_x_512:
[----:B------:R-:W-:Y:S05]  /*99f0*/  BSYNC B0 ;  /* 0x0000000000007941 */ /* 0x000fea0003800000 */
.L_x_511:
[----:B-1----:R-:W2:Y:S01]  /*9a00*/  LDL R5, [R1+0xb0] ;  /* 0x0000b00001057983 */ /* 0x002ea20000100800 */
[----:B------:R-:W-:Y:S01]  /*9a10*/  IMAD.MOV.U32 R7, RZ, RZ, c[0x0][0x2c4] ;  /* 0x0000b100ff077624 */ /* 0x000fe200078e00ff */
[----:B------:R-:W-:Y:S02]  /*9a20*/  LOP3.LUT R8, RZ, c[0x0][0x324], RZ, 0x33, !PT ;  /* 0x0000c900ff087a12 */ /* 0x000fe400078e33ff */
[----:B------:R-:W2:Y:S02]  /*9a30*/  LDL R2, [R1+0xb4] ;  /* 0x0000b40001027983 */ /* 0x000ea40000100800 */
[----:B------:R-:W-:Y:S02]  /*9a40*/  ISETP.NE.AND P0, PT, R7, 0x1, PT ;  /* 0x000000010700780c */ /* 0x000fe40003f05270 */
[----:B------:R-:W3:Y:S04]  /*9a50*/  LDL R0, [R1+0x3c] ;  /* 0x00003c0001007983 */ /* 0x000ee80000100800 */
[----:B------:R-:W4:Y:S04]  /*9a60*/  LDL R6, [R1+0x7c] ;  /* 0x00007c0001067983 */ /* 0x000f280000100800 */
[----:B------:R-:W5:Y:S04]  /*9a70*/  LDL R4, [R1+0x78] ;  /* 0x0000780001047983 */ /* 0x000f680000100800 */
[----:B------:R-:W5:Y:S04]  /*9a80*/  LDL R3, [R1+0x74] ;  /* 0x0000740001037983 */ /* 0x000f680000100800 */
[----:B------:R-:W0:Y:S01]  /*9a90*/  LDGDEPBAR ;  /* 0x00000000000079af */ /* 0x000e220000000000 */
[----:B--2---:R-:W-:Y:S02]  /*9aa0*/  IMAD.IADD R5, R2, 0x1, R5 ;  /* 0x0000000102057824 */ /* 0x004fe400078e0205 */
[----:B---3--:R-:W-:Y:S02]  /*9ab0*/  IMAD R0, R0, -0x30, RZ ;  /* 0xffffffd000007824 */ /* 0x008fe400078e02ff */
[----:B------:R-:W-:Y:S05]  /*9ac0*/  @P0 IMAD.HI.U32 R2, R5, c[0x0][0x2c8], RZ ;  /* 0x0000b20005020a27 */ /* 0x000fea00078e00ff */
[----:B------:R-:W-:Y:S02]  /*9ad0*/  @P0 SHF.R.U32.HI R5, RZ, c[0x0][0x2cc], R2 ;  /* 0x0000b300ff050a19 */ /* 0x000fe40000011602 */
[----:B----4-:R-:W-:Y:S04]  /*9ae0*/  IADD3 R2, -R6, 0x1, R0 ;  /* 0x0000000106027810 */ /* 0x010fe80007ffe100 */
[----:B-----5:R-:W-:Y:S04]  /*9af0*/  IADD3 R6, -R3, R2, R4 ;  /* 0x0000000203067210 */ /* 0x020fe80007ffe104 */
[----:B------:R-:W-:Y:S01]  /*9b00*/  IADD3 R7, R6, c[0x0][0x328], RZ ;  /* 0x0000ca0006077a10 */ /* 0x000fe20007ffe0ff */
[----:B------:R-:W-:-:S05]  /*9b10*/  BRA.DIV ~URZ, `(.L_x_516) ;  /* 0x00010fd27f007947 */ /* 0x000fca000b800000 */
[----:B------:R1:W2:Y:S02]  /*9b20*/  SHFL.IDX PT, R4, R5, RZ, 0x1c1f ;  /* 0x001c1fff05047589 */ /* 0x0002a400000e0000 */
.L_x_651:
[-C--:B--2---:R-:W-:Y:S01]  /*9b30*/  IADD3 R3, R7, R4.reuse, RZ ;  /* 0x0000000407037210 */ /* 0x084fe20007ffe0ff */
[----:B------:R-:W-:Y:S02]  /*9b40*/  IMAD.MOV.U32 R2, RZ, RZ, c[0x0][0x32c] ;  /* 0x0000cb00ff027624 */ /* 0x000fe400078e00ff */
[----:B------:R-:W-:Y:S03]  /*9b50*/  IMAD.IADD R6, R8, 0x1, R6 ;  /* 0x0000000108067824 */ /* 0x000fe600078e0206 */
[----:B------:R-:W-:Y:S02]  /*9b60*/  ISETP.GE.AND P0, PT, R2, 0x1, PT ;  /* 0x000000010200780c */ /* 0x000fe40003f06270 */
[----:B------:R-:W-:Y:S11]  /*9b70*/  IADD3 R2, R6, R4, RZ ;  /* 0x0000000406027210 */ /* 0x000ff60007ffe0ff */
[----:B------:R-:W-:-:S05]  /*9b80*/  @!P0 BRA `(.L_x_517) ;  /* 0x000001b000008947 */ /* 0x000fca0003800000 */
[----:B------:R-:W2:Y:S01]  /*9b90*/  LDL R16, [R1+0x78] ;  /* 0x0000780001107983 */ /* 0x000ea20000100800 */
[----:B------:R-:W-:Y:S03]  /*9ba0*/  BSSY B0, `(.L_x_518) ;  /* 0x0000013000007945 */ /* 0x000fe60003800000 */
[----:B------:R-:W2:Y:S02]  /*9bb0*/  LDL R9, [R1+0x74] ;  /* 0x0000740001097983 */ /* 0x000ea40000100800 */
[----:B--2---:R-:W-:Y:S04]  /*9bc0*/  IADD3 R4, -R9, R16, R4 ;  /* 0x0000001009047210 */ /* 0x004fe80007ffe104 */
        /* <DEDUP_REMOVED lines=11> */
.L_x_519:
[----:B------:R-:W-:Y:S04]  /*9c80*/  MOV R8, 0x1 ;  /* 0x0000000100087802 */ /* 0x000fe80000000f00 */
[----:B------:R-:W-:Y:S11]  /*9c90*/  ISETP.NE.AND P0, PT, R8, c[0x0][0x32c], PT ;  /* 0x0000cb0008007a0c */ /* 0x000ff60003f05270 */
[----:B------:R-:W-:Y:S02]  /*9ca0*/  @!UPT UIADD3 URZ, URZ, URZ, URZ ;  /* 0x0000003f3f3ff290 */ /* 0x000fe4000fffe03f */
[----:B------:R-:W-:Y:S05]  /*9cb0*/  @P0 IMAD.HI.U32 R8, R4, c[0x0][0x330], RZ ;  /* 0x0000cc0004080a27 */ /* 0x000fea00078e00ff */
[----:B------:R-:W-:Y:S02]  /*9cc0*/  @P0 SHF.R.U32.HI R4, RZ, c[0x0][0x334], R8 ;  /* 0x0000cd00ff040a19 */ /* 0x000fe40000011608 */
.L_x_520:
[----:B------:R-:W-:Y:S05]  /*9cd0*/  BSYNC B0 ;  /* 0x0000000000007941 */ /* 0x000fea0003800000 */
.L_x_518:
[----:B------:R-:W2:Y:S02]  /*9ce0*/  LDL R8, [R1+0x7c] ;  /* 0x00007c0001087983 */ /* 0x000ea40000100800 */
[----:B--2---:R-:W-:Y:S04]  /*9cf0*/  IMAD.IADD R8, R0, 0x1, -R8 ;  /* 0x0000000100087824 */ /* 0x004fe800078e0a08 */
[----:B------:R-:W-:Y:S05]  /*9d00*/  IMAD R4, R4, c[0x0][0x32c], R8 ;  /* 0x0000cb0004047a24 */ /* 0x000fea00078e0208 */
[----:B------:R-:W-:Y:S02]  /*9d10*/  IMNMX R2, R2, R4, !PT ;  /* 0x0000000402027217 */ /* 0x000fe40007800200 */
[----:B------:R-:W-:Y:S04]  /*9d20*/  IADD3 R4, R4, c[0x0][0x32c], RZ ;  /* 0x0000cb0004047a10 */ /* 0x000fe80007ffe0ff */
[----:B------:R-:W-:Y:S02]  /*9d30*/  IMNMX R3, R3, R4, PT ;  /* 0x0000000403037217 */ /* 0x000fe40003800200 */
.L_x_517:
[C---:B------:R-:W-:Y:S01]  /*9d40*/  ISETP.GE.AND P0, PT, R0.reuse, 0x1, PT ;  /* 0x000000010000780c */ /* 0x040fe20003f06270 */
[----:B------:R-:W2:Y:S01]  /*9d50*/  LDL.LU R4, [R1+0x18] ;  /* 0x0000180001047983 */ /* 0x000ea20000300800 */
[C---:B------:R-:W-:Y:S02]  /*9d60*/  ISETP.GE.AND P1, PT, R0.reuse, 0x2, PT ;  /* 0x000000020000780c */ /* 0x040fe40003f26270 */
[C---:B------:R-:W-:Y:S02]  /*9d70*/  ISETP.GE.AND P6, PT, R0.reuse, 0x12, PT ;  /* 0x000000120000780c */ /* 0x040fe40003fc6270 */
[C---:B------:R-:W-:Y:S02]  /*9d80*/  ISETP.GE.AND P5, PT, R0.reuse, 0x19, PT ;  /* 0x000000190000780c */ /* 0x040fe40003fa6270 */
[C---:B------:R-:W-:Y:S02]  /*9d90*/  ISETP.GE.AND P4, PT, R0.reuse, 0x1a, PT ;  /* 0x0000001a0000780c */ /* 0x040fe40003f86270 */
[C---:B------:R-:W-:Y:S02]  /*9da0*/  ISETP.GE.AND P3, PT, R0.reuse, 0x21, PT ;  /* 0x000000210000780c */ /* 0x040fe40003f66270 */
[----:B------:R-:W-:Y:S02]  /*9db0*/  ISETP.GE.AND P2, PT, R0, 0x22, PT ;  /* 0x000000220000780c */ /* 0x000fe40003f46270 */
[----:B--2---:R-:W-:Y:S04]  /*9dc0*/  LOP3.LUT R4, R4, 0xffffffef, RZ, 0xc0, !PT ;  /* 0xffffffef04047812 */ /* 0x004fe800078ec0ff */
[----:B------:R-:W-:Y:S02]  /*9dd0*/  @P0 LOP3.LUT R4, R4, 0x10, RZ, 0xfc, !PT ;  /* 0x0000001004040812 */ /* 0x000fe400078efcff */
[----:B------:R-:W-:Y:S02]  /*9de0*/  ISETP.GT.AND P0, PT, R2, RZ, !P0 ;  /* 0x000000ff0200720c */ /* 0x000fe40004704270 */
[----:B------:R-:W-:Y:S02]  /*9df0*/  LOP3.LUT R4, R4, 0xfffffff7, RZ, 0xc0, !PT ;  /* 0xfffffff704047812 */ /* 0x000fe400078ec0ff */
[C---:B------:R-:W-:Y:S02]  /*9e00*/  ISETP.LT.OR P0, PT, R3.reuse, 0x1, P0 ;  /* 0x000000010300780c */ /* 0x040fe40000701670 */
[----:B------:R-:W-:Y:S02]  /*9e10*/  @P1 LOP3.LUT R4, R4, 0x8, RZ, 0xfc, !PT ;  /* 0x0000000804041812 */ /* 0x000fe400078efcff */
[----:B------:R-:W-:Y:S02]  /*9e20*/  FSEL R18, R176, -INF , !P0 ;  /* 0xff800000b0127808 */ /* 0x000fe40004000000 */
[----:B------:R-:W-:Y:S02]  /*9e30*/  ISETP.GT.AND P0, PT, R2, 0x1, !P1 ;  /* 0x000000010200780c */ /* 0x000fe40004f04270 */
[----:B------:R-:W-:Y:S02]  /*9e40*/  ISETP.GE.AND P1, PT, R0, 0x9, PT ;  /* 0x000000090000780c */ /* 0x000fe40003f26270 */
[----:B------:R-:W-:Y:S02]  /*9e50*/  ISETP.LT.OR P0, PT, R3, 0x2, P0 ;  /* 0x000000020300780c */ /* 0x000fe40000701670 */
[----:B------:R-:W-:Y:S02]  /*9e60*/  LOP3.LUT R4, R4, 0xfffffffb, RZ, 0xc0, !PT ;  /* 0xfffffffb04047812 */ /* 0x000fe400078ec0ff */
[----:B------:R-:W-:Y:S02]  /*9e70*/  FSEL R168, R175, -INF , !P0 ;  /* 0xff800000afa87808 */ /* 0x000fe40004000000 */
[----:B------:R-:W-:Y:S04]  /*9e80*/  ISETP.GT.AND P0, PT, R2, 0x8, !P1 ;  /* 0x000000080200780c */ /* 0x000fe80004f04270 */
[C---:B------:R-:W-:Y:S02]  /*9e90*/  ISETP.LT.OR P0, PT, R3.reuse, 0x9, P0 ;  /* 0x000000090300780c */ /* 0x040fe40000701670 */
[----:B------:R-:W-:Y:S02]  /*9ea0*/  @P1 LOP3.LUT R4, R4, 0x4, RZ, 0xfc, !PT ;  /* 0x0000000404041812 */ /* 0x000fe400078efcff */
[----:B------:R-:W-:Y:S02]  /*9eb0*/  ISETP.GE.AND P1, PT, R0, 0xa, PT ;  /* 0x0000000a0000780c */ /* 0x000fe40003f26270 */
[----:B------:R-:W-:Y:S02]  /*9ec0*/  FSEL R132, R132, -INF , !P0 ;  /* 0xff80000084847808 */ /* 0x000fe40004000000 */
[----:B------:R-:W-:Y:S02]  /*9ed0*/  LOP3.LUT R4, R4, 0xfffffffd, RZ, 0xc0, !PT ;  /* 0xfffffffd04047812 */ /* 0x000fe400078ec0ff */
[----:B------:R-:W-:Y:S04]  /*9ee0*/  ISETP.GT.AND P0, PT, R2, 0x9, !P1 ;  /* 0x000000090200780c */ /* 0x000fe80004f04270 */
[C---:B------:R-:W-:Y:S03]  /*9ef0*/  ISETP.LT.OR P0, PT, R3.reuse, 0xa, P0 ;  /* 0x0000000a0300780c */ /* 0x040fe60000701670 */
[----:B------:R-:W-:Y:S02]  /*9f00*/  @P1 LOP3.LUT R4, R4, 0x2, RZ, 0xfc, !PT ;  /* 0x0000000204041812 */ /* 0x000fe400078efcff */
[----:B------:R-:W-:Y:S02]  /*9f10*/  ISETP.GE.AND P1, PT, R0, 0x11, PT ;  /* 0x000000110000780c */ /* 0x000fe40003f26270 */
[----:B------:R-:W-:Y:S02]  /*9f20*/  FSEL R27, R172, -INF , !P0 ;  /* 0xff800000ac1b7808 */ /* 0x000fe40004000000 */
[----:B------:R-:W-:Y:S02]  /*9f30*/  ISETP.GT.AND P0, PT, R2, 0x10, !P1 ;  /* 0x000000100200780c */ /* 0x000fe40004f04270 */
[----:B------:R-:W-:Y:S02]  /*9f40*/  LOP3.LUT R4, R4, 0xfffffffe, RZ, 0xc0, !PT ;  /* 0xfffffffe04047812 */ /* 0x000fe400078ec0ff */
[----:B------:R-:W-:Y:S04]  /*9f50*/  ISETP.LT.OR P0, PT, R3, 0x11, P0 ;  /* 0x000000110300780c */ /* 0x000fe80000701670 */
[----:B------:R-:W-:Y:S02]  /*9f60*/  FSEL R26, R169, -INF , !P0 ;  /* 0xff800000a91a7808 */ /* 0x000fe40004000000 */
[----:B------:R-:W-:Y:S02]  /*9f70*/  ISETP.GT.AND P0, PT, R2, 0x11, !P6 ;  /* 0x000000110200780c */ /* 0x000fe40007704270 */
[----:B------:R-:W-:Y:S02]  /*9f80*/  @P1 LOP3.LUT R4, R4, 0x1, RZ, 0xfc, !PT ;  /* 0x0000000104041812 */ /* 0x000fe400078efcff */
[----:B------:R-:W-:Y:S02]  /*9f90*/  ISETP.LT.OR P0, PT, R3, 0x12, P0 ;  /* 0x000000120300780c */ /* 0x000fe40000701670 */
[----:B------:R-:W-:Y:S02]  /*9fa0*/  ISETP.GE.AND P1, PT, R0, 0x29, PT ;  /* 0x000000290000780c */ /* 0x000fe40003f26270 */
[----:B------:R-:W-:Y:S02]  /*9fb0*/  FSEL R25, R133, -INF , !P0 ;  /* 0xff80000085197808 */ /* 0x000fe40004000000 */
[----:B------:R-:W-:Y:S02]  /*9fc0*/  ISETP.GT.AND P0, PT, R2, 0x18, !P5 ;  /* 0x000000180200780c */ /* 0x000fe40006f04270 */
[----:B------:R-:W-:Y:S02]  /*9fd0*/  LOP3.LUT R4, R4, 0xffffffdf, RZ, 0xc0, !PT ;  /* 0xffffffdf04047812 */ /* 0x000fe400078ec0ff */
[----:B------:R-:W-:Y:S04]  /*9fe0*/  ISETP.LT.OR P0, PT, R3, 0x19, P0 ;  /* 0x000000190300780c */ /* 0x000fe80000701670 */
[----:B------:R-:W-:Y:S02]  /*9ff0*/  FSEL R24, R15, -INF , !P0 ;  /* 0xff8000000f187808 */ /* 0x000fe40004000000 */
[----:B------:R-:W-:Y:S04]  /*a000*/  ISETP.GT.AND P0, PT, R2, 0x19, !P4 ;  /* 0x000000190200780c */ /* 0x000fe80006704270 */
[C---:B------:R-:W-:Y:S04]  /*a010*/  ISETP.LT.OR P0, PT, R3.reuse, 0x1a, P0 ;  /* 0x0000001a0300780c */ /* 0x040fe80000701670 */
[----:B------:R-:W-:Y:S02]  /*a020*/  FSEL R23, R14, -INF , !P0 ;  /* 0xff8000000e177808 */ /* 0x000fe40004000000 */
[C---:B------:R-:W-:Y:S04]  /*a030*/  ISETP.GT.AND P0, PT, R2.reuse, 0x20, !P3 ;  /* 0x000000200200780c */ /* 0x040fe80005f04270 */
[----:B------:R-:W-:Y:S04]  /*a040*/  ISETP.LT.OR P0, PT, R3, 0x21, P0 ;  /* 0x000000210300780c */ /* 0x000fe80000701670 */
[----:B------:R-:W-:Y:S02]  /*a050*/  FSEL R22, R13, -INF , !P0 ;  /* 0xff8000000d167808 */ /* 0x000fe40004000000 */
[----:B------:R-:W-:Y:S04]  /*a060*/  ISETP.GT.AND P0, PT, R2, 0x21, !P2 ;  /* 0x000000210200780c */ /* 0x000fe80005704270 */
[C---:B------:R-:W-:Y:S04]  /*a070*/  ISETP.LT.OR P0, PT, R3.reuse, 0x22, P0 ;  /* 0x000000220300780c */ /* 0x040fe80000701670 */
[----:B------:R-:W-:Y:S02]  /*a080*/  FSEL R21, R12, -INF , !P0 ;  /* 0xff8000000c157808 */ /* 0x000fe40004000000 */
[----:B------:R-:W-:Y:S04]  /*a090*/  ISETP.GT.AND P0, PT, R2, 0x28, !P1 ;  /* 0x000000280200780c */ /* 0x000fe80004f04270 */
[----:B------:R-:W-:Y:S04]  /*a0a0*/  ISETP.LT.OR P0, PT, R3, 0x29, P0 ;  /* 0x000000290300780c */ /* 0x000fe80000701670 */
[----:B------:R-:W-:Y:S02]  /*a0b0*/  FSEL R20, R11, -INF , !P0 ;  /* 0xff8000000b147808 */ /* 0x000fe40004000000 */
[----:B------:R-:W-:Y:S11]  /*a0c0*/  ISETP.GE.AND P0, PT, R0, 0x2a, PT ;  /* 0x0000002a0000780c */ /* 0x000ff60003f06270 */
[----:B------:R-:W-:Y:S02]  /*a0d0*/  @!UPT UIADD3 URZ, URZ, URZ, URZ ;  /* 0x0000003f3f3ff290 */ /* 0x000fe4000fffe03f */
[----:B------:R-:W-:Y:S02]  /*a0e0*/  @P0 LOP3.LUT R4, R4, 0x20, RZ, 0xfc, !PT ;  /* 0x0000002004040812 */ /* 0x000fe400078efcff */
[----:B------:R-:W-:Y:S03]  /*a0f0*/  ISETP.GT.AND P0, PT, R2, 0x29, !P0 ;  /* 0x000000290200780c */ /* 0x000fe60004704270 */
[----:B------:R2:W-:Y:S01]  /*a100*/  STL [R1+0x18], R4 ;  /* 0x0000180401007387 */ /* 0x0005e20000100800 */
[----:B------:R-:W-:Y:S04]  /*a110*/  ISETP.LT.OR P0, PT, R3, 0x2a, P0 ;  /* 0x0000002a0300780c */ /* 0x000fe80000701670 */
[----:B------:R-:W-:Y:S01]  /*a120*/  FSEL R19, R10, -INF , !P0 ;  /* 0xff8000000a137808 */ /* 0x000fe20004000000 */
[----:B------:R-:W-:-:S06]  /*a130*/  BRA.DIV ~URZ, `(.L_x_521) ;  /* 0x00010a427f007947 */ /* 0x000fcc000b800000 */
[----:B--2---:R2:W3:Y:S02]  /*a140*/  SHFL.IDX PT, R4, R5, 0x1, 0x1c1f ;  /* 0x003c1f0005047f89 */ /* 0x0044e400000e0000 */
.L_x_652:
[----:B---3--:R-:W-:Y:S01]  /*a150*/  IADD3 R3, R7, R4, RZ ;  /* 0x0000000407037210 */ /* 0x008fe20007ffe0ff */
[----:B------:R-:W-:Y:S05]  /*a160*/  IMAD.MOV.U32 R2, RZ, RZ, c[0x0][0x32c] ;  /* 0x0000cb00ff027624 */ /* 0x000fea00078e00ff */
[----:B------:R-:W-:Y:S01]  /*a170*/  ISETP.GE.AND P0, PT, R2, 0x1, PT ;  /* 0x000000010200780c */ /* 0x000fe20003f06270 */
[----:B------:R-:W-:Y:S11]  /*a180*/  IMAD.IADD R2, R6, 0x1, R4 ;  /* 0x0000000106027824 */ /* 0x000ff600078e0204 */
[----:B------:R-:W-:Y:S01]  /*a190*/  @!UPT UIADD3 URZ, URZ, URZ, URZ ;  /* 0x0000003f3f3ff290 */ /* 0x000fe2000fffe03f */
[----:B------:R-:W-:-:S05]  /*a1a0*/  @!P0 BRA `(.L_x_522) ;  /* 0x000001b000008947 */ /* 0x000fca0003800000 */
[----:B------:R-:W3:Y:S01]  /*a1b0*/  LDL R8, [R1+0x78] ;  /* 0x0000780001087983 */ /* 0x000ee20000100800 */
[----:B------:R-:W-:Y:S03]  /*a1c0*/  BSSY B0, `(.L_x_523) ;  /* 0x0000013000007945 */ /* 0x000fe60003800000 */
[----:B-12---:R-:W3:Y:S02]  /*a1d0*/  LDL R5, [R1+0x74] ;  /* 0x0000740001057983 */ /* 0x006ee40000100800 */
[----:B---3--:R-:W-:Y:S04]  /*a1e0*/  IADD3 R4, -R5, R8, R4 ;  /* 0x0000000805047210 */ /* 0x008fe80007ffe104 */
        /* <DEDUP_REMOVED lines=11> */
.L_x_524:
[----:B------:R-:W-:Y:S04]  /*a2a0*/  MOV R5, 0x1 ;  /* 0x0000000100057802 */ /* 0x000fe80000000f00 */
[----:B------:R-:W-:Y:S11]  /*a2b0*/  ISETP.NE.AND P0, PT, R5, c[0x0][0x32c], PT ;  /* 0x0000cb0005007a0c */ /* 0x000ff60003f05270 */
[----:B------:R-:W-:Y:S02]  /*a2c0*/  @!UPT UIADD3 URZ, URZ, URZ, URZ ;  /* 0x0000003f3f3ff290 */ /* 0x000fe4000fffe03f */
[----:B------:R-:W-:Y:S05]  /*a2d0*/  @P0 IMAD.HI.U32 R5, R4, c[0x0][0x330], RZ ;  /* 0x0000cc0004050a27 */ /* 0x000fea00078e00ff */
[----:B------:R-:W-:Y:S02]  /*a2e0*/  @P0 SHF.R.U32.HI R4, RZ, c[0x0][0x334], R5 ;  /* 0x0000cd00ff040a19 */ /* 0x000fe40000011605 */
.L_x_525:
[----:B------:R-:W-:Y:S05]  /*a2f0*/  BSYNC B0 ;  /* 0x0000000000007941 */ /* 0x000fea0003800000 */
.L_x_523:
[----:B------:R-:W2:Y:S02]  /*a300*/  LDL R5, [R1+0x7c] ;  /* 0x00007c0001057983 */ /* 0x000ea40000100800 */
[----:B--2---:R-:W-:Y:S04]  /*a310*/  IMAD.IADD R0, R0, 0x1, -R5 ;  /* 0x0000000100007824 */ /* 0x004fe800078e0a05 */
[----:B------:R-:W-:Y:S05]  /*a320*/  IMAD R0, R4, c[0x0][0x32c], R0 ;  /* 0x0000cb0004007a24 */ /* 0x000fea00078e0200 */
[----:B------:R-:W-:Y:S02]  /*a330*/  IMNMX R2, R2, R0, !PT ;  /* 0x0000000002027217 */ /* 0x000fe40007800200 */
[----:B------:R-:W-:Y:S04]  /*a340*/  IADD3 R0, R0, c[0x0][0x32c], RZ ;  /* 0x0000cb0000007a10 */ /* 0x000fe80007ffe0ff */
[----:B------:R-:W-:Y:S02]  /*a350*/  IMNMX R3, R3, R0, PT ;  /* 0x0000000003037217 */ /* 0x000fe40003800200 */
.L_x_522:
[----:B------:R-:W-:Y:S01]  /*a360*/  ISETP.GT.AND P1, PT, R2, 0x28, !P1 ;  /* 0x000000280200780c */ /* 0x000fe20004f24270 */
[----:B------:R-:W3:Y:S03]  /*a370*/  LDL.LU R6, [R1+0x34] ;  /* 0x0000340001067983 */ /* 0x000ee60000300800 */
[----:B------:R-:W-:Y:S01]  /*a380*/  ISETP.LT.OR P1, PT, R3, 0x29, P1 ;  /* 0x000000290300780c */ /* 0x000fe20000f21670 */
[----:B------:R-:W4:Y:S03]  /*a390*/  LDL.LU R7, [R1+0x30] ;  /* 0x0000300001077983 */ /* 0x000f260000300800 */
[----:B------:R-:W-:Y:S01]  /*a3a0*/  FSEL R8, R177, -INF , !P1 ;  /* 0xff800000b1087808 */ /* 0x000fe20004800000 */
[----:B-12---:R-:W2:Y:S04]  /*a3b0*/  LDL.LU R5, [R1+0x2c] ;  /* 0x00002c0001057983 */ /* 0x006ea80000300800 */
[----:B------:R-:W5:Y:S04]  /*a3c0*/  LDL.LU R4, [R1+0x24] ;  /* 0x0000240001047983 */ /* 0x000f680000300800 */
[----:B------:R-:W2:Y:S02]  /*a3d0*/  LDL R0, [R1+0x18] ;  /* 0x0000180001007983 */ /* 0x000ea40000100800 */
[----:B--2---:R-:W-:Y:S04]  /*a3e0*/  LOP3.LUT P0, RZ, R0, 0x10, RZ, 0xc0, !PT ;  /* 0x0000001000ff7812 */ /* 0x004fe8000780c0ff */
[----:B------:R-:W-:Y:S04]  /*a3f0*/  ISETP.GT.AND P0, PT, R2, RZ, !P0 ;  /* 0x000000ff0200720c */ /* 0x000fe80004704270 */
[C---:B------:R-:W-:Y:S04]  /*a400*/  ISETP.LT.OR P0, PT, R3.reuse, 0x1, P0 ;  /* 0x000000010300780c */ /* 0x040fe80000701670 */
[----:B---3--:R-:W-:Y:S02]  /*a410*/  FSEL R6, R6, -INF , !P0 ;  /* 0xff80000006067808 */ /* 0x008fe40004000000 */
[----:B------:R-:W-:Y:S04]  /*a420*/  LOP3.LUT P0, RZ, R0, 0x8, RZ, 0xc0, !PT ;  /* 0x0000000800ff7812 */ /* 0x000fe8000780c0ff */
[----:B------:R-:W-:Y:S04]  /*a430*/  ISETP.GT.AND P0, PT, R2, 0x1, !P0 ;  /* 0x000000010200780c */ /* 0x000fe80004704270 */
[----:B------:R-:W-:Y:S04]  /*a440*/  ISETP.LT.OR P0, PT, R3, 0x2, P0 ;  /* 0x000000020300780c */ /* 0x000fe80000701670 */
[----:B----4-:R-:W-:Y:S02]  /*a450*/  FSEL R17, R7, -INF , !P0 ;  /* 0xff80000007117808 */ /* 0x010fe40004000000 */
[----:B------:R-:W-:Y:S04]  /*a460*/  LOP3.LUT P0, RZ, R0, 0x4, RZ, 0xc0, !PT ;  /* 0x0000000400ff7812 */ /* 0x000fe8000780c0ff */
[----:B------:R-:W-:Y:S04]  /*a470*/  ISETP.GT.AND P0, PT, R2, 0x8, !P0 ;  /* 0x000000080200780c */ /* 0x000fe80004704270 */
[----:B------:R-:W-:Y:S04]  /*a480*/  ISETP.LT.OR P0, PT, R3, 0x9, P0 ;  /* 0x000000090300780c */ /* 0x000fe80000701670 */
[----:B------:R-:W-:Y:S02]  /*a490*/  FSEL R16, R5, -INF , !P0 ;  /* 0xff80000005107808 */ /* 0x000fe40004000000 */
[----:B------:R-:W-:Y:S04]  /*a4a0*/  LOP3.LUT P0, RZ, R0, 0x2, RZ, 0xc0, !PT ;  /* 0x0000000200ff7812 */ /* 0x000fe8000780c0ff */
[----:B------:R-:W-:Y:S04]  /*a4b0*/  ISETP.GT.AND P0, PT, R2, 0x9, !P0 ;  /* 0x000000090200780c */ /* 0x000fe80004704270 */
[C---:B------:R-:W-:Y:S04]  /*a4c0*/  ISETP.LT.OR P0, PT, R3.reuse, 0xa, P0 ;  /* 0x0000000a0300780c */ /* 0x040fe80000701670 */
[----:B-----5:R-:W-:Y:S02]  /*a4d0*/  FSEL R15, R4, -INF , !P0 ;  /* 0xff800000040f7808 */ /* 0x020fe40004000000 */
[----:B------:R-:W-:Y:S01]  /*a4e0*/  LOP3.LUT P0, RZ, R0, 0x1, RZ, 0xc0, !PT ;  /* 0x0000000100ff7812 */ /* 0x000fe2000780c0ff */
[----:B------:R-:W2:Y:S03]  /*a4f0*/  LDL.LU R4, [R1+0x20] ;  /* 0x0000200001047983 */ /* 0x000ea60000300800 */
[C---:B------:R-:W-:Y:S04]  /*a500*/  ISETP.GT.AND P0, PT, R2.reuse, 0x10, !P0 ;  /* 0x000000100200780c */ /* 0x040fe80004704270 */
[----:B------:R-:W-:Y:S04]  /*a510*/  ISETP.LT.OR P0, PT, R3, 0x11, P0 ;  /* 0x000000110300780c */ /* 0x000fe80000701670 */
[----:B------:R-:W-:Y:S02]  /*a520*/  FSEL R14, R179, -INF , !P0 ;  /* 0xff800000b30e7808 */ /* 0x000fe40004000000 */
[----:B------:R-:W-:Y:S02]  /*a530*/  ISETP.GT.AND P0, PT, R2, 0x11, !P6 ;  /* 0x000000110200780c */ /* 0x000fe40007704270 */
[----:B------:R-:W-:Y:S02]  /*a540*/  LOP3.LUT P6, RZ, R0, 0x20, RZ, 0xc0, !PT ;  /* 0x0000002000ff7812 */ /* 0x000fe400078cc0ff */
[C---:B------:R-:W-:Y:S02]  /*a550*/  ISETP.LT.OR P0, PT, R3.reuse, 0x12, P0 ;  /* 0x000000120300780c */ /* 0x040fe40000701670 */
[----:B------:R-:W-:Y:S02]  /*a560*/  FMNMX.FTZ R0, R18, R134, !PT ;  /* 0x0000008612007209 */ /* 0x000fe40007810000 */
[----:B------:R-:W-:Y:S02]  /*a570*/  FSEL R13, R178, -INF , !P0 ;  /* 0xff800000b20d7808 */ /* 0x000fe40004000000 */
[----:B------:R-:W-:Y:S02]  /*a580*/  ISETP.GT.AND P0, PT, R2, 0x18, !P5 ;  /* 0x000000180200780c */ /* 0x000fe40006f04270 */
[----:B------:R-:W-:Y:S02]  /*a590*/  FMNMX.FTZ R0, R168, R0, !PT ;  /* 0x00000000a8007209 */ /* 0x000fe40007810000 */
[----:B------:R-:W-:Y:S02]  /*a5a0*/  ISETP.LT.OR P0, PT, R3, 0x19, P0 ;  /* 0x000000190300780c */ /* 0x000fe40000701670 */
        /* <DEDUP_REMOVED lines=12> */
[----:B------:R-:W-:Y:S04]  /*a670*/  ISETP.GT.AND P0, PT, R2, 0x21, !P2 ;  /* 0x000000210200780c */ /* 0x000fe80005704270 */
[----:B------:R-:W-:Y:S04]  /*a680*/  ISETP.LT.OR P0, PT, R3, 0x22, P0 ;  /* 0x000000220300780c */ /* 0x000fe80000701670 */
[----:B------:R-:W-:Y:S02]  /*a690*/  FSEL R9, R170, -INF , !P0 ;  /* 0xff800000aa097808 */ /* 0x000fe40004000000 */
[----:B------:R-:W-:Y:S02]  /*a6a0*/  ISETP.GT.AND P0, PT, R2, 0x29, !P6 ;  /* 0x000000290200780c */ /* 0x000fe40007704270 */
[----:B------:R-:W-:Y:S02]  /*a6b0*/  FMNMX.FTZ R2, R23, R0, !PT ;  /* 0x0000000017027209 */ /* 0x000fe40007810000 */
[----:B------:R-:W-:Y:S02]  /*a6c0*/  ISETP.LT.OR P0, PT, R3, 0x2a, P0 ;  /* 0x0000002a0300780c */ /* 0x000fe40000701670 */
[----:B------:R-:W-:Y:S02]  /*a6d0*/  FMNMX.FTZ R3, R6, R135, !PT ;  /* 0x0000008706037209 */ /* 0x000fe40007810000 */
[----:B------:R-:W-:Y:S02]  /*a6e0*/  FMNMX.FTZ R2, R22, R2, !PT ;  /* 0x0000000216027209 */ /* 0x000fe40007810000 */
[----:B------:R-:W-:Y:S02]  /*a6f0*/  FMNMX.FTZ R3, R17, R3, !PT ;  /* 0x0000000311037209 */ /* 0x000fe40007810000 */
[----:B------:R-:W-:Y:S02]  /*a700*/  FMNMX.FTZ R2, R21, R2, !PT ;  /* 0x0000000215027209 */ /* 0x000fe40007810000 */
[----:B------:R-:W-:Y:S02]  /*a710*/  FMNMX.FTZ R3, R16, R3, !PT ;  /* 0x0000000310037209 */ /* 0x000fe40007810000 */
[----:B------:R-:W-:Y:S02]  /*a720*/  FMNMX.FTZ R2, R20, R2, !PT ;  /* 0x0000000214027209 */ /* 0x000fe40007810000 */
[----:B------:R-:W-:Y:S04]  /*a730*/  FMNMX.FTZ R3, R15, R3, !PT ;  /* 0x000000030f037209 */ /* 0x000fe80007810000 */
[----:B------:R-:W-:Y:S04]  /*a740*/  FMNMX.FTZ R3, R14, R3, !PT ;  /* 0x000000030e037209 */ /* 0x000fe80007810000 */
[----:B------:R-:W-:Y:S04]  /*a750*/  FMNMX.FTZ R3, R13, R3, !PT ;  /* 0x000000030d037209 */ /* 0x000fe80007810000 */
[----:B------:R-:W-:Y:S04]  /*a760*/  FMNMX.FTZ R3, R12, R3, !PT ;  /* 0x000000030c037209 */ /* 0x000fe80007810000 */
[----:B------:R-:W-:Y:S04]  /*a770*/  FMNMX.FTZ R0, R11, R3, !PT ;  /* 0x000000030b007209 */ /* 0x000fe80007810000 */
[----:B------:R-:W-:Y:S04]  /*a780*/  FMNMX.FTZ R0, R10, R0, !PT ;  /* 0x000000000a007209 */ /* 0x000fe80007810000 */
[----:B------:R-:W-:Y:S04]  /*a790*/  FMNMX.FTZ R0, R9, R0, !PT ;  /* 0x0000000009007209 */ /* 0x000fe80007810000 */
[----:B------:R-:W-:Y:S02]  /*a7a0*/  FMNMX.FTZ R0, R8, R0, !PT ;  /* 0x0000000008007209 */ /* 0x000fe40007810000 */
[----:B--2---:R-:W-:Y:S02]  /*a7b0*/  FSEL R7, R4, -INF , !P0 ;  /* 0xff80000004077808 */ /* 0x004fe40004000000 */
[----:B------:R-:W-:Y:S02]  /*a7c0*/  FMNMX.FTZ R4, R19, R2, !PT ;  /* 0x0000000213047209 */ /* 0x000fe40007810000 */
[----:B------:R-:W-:Y:S01]  /*a7d0*/  FMNMX.FTZ R5, R7, R0, !PT ;  /* 0x0000000007057209 */ /* 0x000fe20007810000 */
[----:B------:R-:W-:-:S05]  /*a7e0*/  BRA.DIV ~URZ, `(.L_x_526) ;  /* 0x000104227f007947 */ /* 0x000fca000b800000 */
[----:B------:R1:W2:Y:S02]  /*a7f0*/  SHFL.BFLY PT, R0, R4, 0x2, 0x1f ;  /* 0x0c401f0004007f89 */ /* 0x0002a400000e0000 */
.L_x_653:
[----:B-12---:R-:W-:Y:S01]  /*a800*/  FMNMX.FTZ R4, R4, R0, !PT ;  /* 0x0000000004047209 */ /* 0x006fe20007810000 */
[----:B------:R-:W-:-:S05]  /*a810*/  BRA.DIV ~URZ, `(.L_x_527) ;  /* 0x000104327f007947 */ /* 0x000fca000b800000 */
[----:B------:R-:W1:Y:S02]  /*a820*/  SHFL.BFLY PT, R0, R4, 0x1, 0x1f ;  /* 0x0c201f0004007f89 */ /* 0x000e6400000e0000 */
[----:B-1----:R-:W-:Y:S02]  /*a830*/  FMNMX.FTZ R133, R4, R0, !PT ;  /* 0x0000000004857209 */ /* 0x002fe40007810000 */
[----:B------:R-:W1:Y:S02]  /*a840*/  SHFL.BFLY PT, R0, R5, 0x2, 0x1f ;  /* 0x0c401f0005007f89 */ /* 0x000e6400000e0000 */
[----:B-1----:R-:W-:Y:S05]  /*a850*/  FMNMX.FTZ R4, R5, R0, !PT ;  /* 0x0000000005047209 */ /* 0x002fea0007810000 */
[----:B------:R1:W2:Y:S02]  /*a860*/  SHFL.BFLY PT, R0, R4, 0x1, 0x1f ;  /* 0x0c201f0004007f89 */ /* 0x0002a400000e0000 */
.L_x_654:
[----:B------:R-:W3:Y:S01]  /*a870*/  LDL.LU R172, [R1+0x60] ;  /* 0x0000600001ac7983 */ /* 0x000ee20000300800 */
[C---:B------:R-:W-:Y:S01]  /*a880*/  FSETP.NEU.FTZ.AND P0, PT, R133.reuse, -INF , PT ;  /* 0xff8000008500780b */ /* 0x040fe20003f1d000 */
[C---:B------:R-:W-:Y:S01]  /*a890*/  FMUL.FTZ R2, R133.reuse, c[0x0][0x2d0] ;  /* 0x0000b40085027a20 */ /* 0x040fe20000410000 */
[----:B--2---:R-:W-:Y:S01]  /*a8a0*/  FMNMX.FTZ R3, R0, R4, !PT ;  /* 0x0000000400037209 */ /* 0x004fe20007810000 */
[----:B------:R-:W-:Y:S01]  /*a8b0*/  WARPSYNC 0xffffffff ;  /* 0xffffffff00007948 */ /* 0x000fe20003800000 */
[----:B------:R-:W-:Y:S02]  /*a8c0*/  FSEL R0, R133, RZ, P0 ;  /* 0x000000ff85007208 */ /* 0x000fe40000000000 */
[----:B------:R-:W-:Y:S02]  /*a8d0*/  FSEL R2, R2, RZ, P0 ;  /* 0x000000ff02027208 */ /* 0x000fe40000000000 */
[----:B------:R-:W-:Y:S01]  /*a8e0*/  FSETP.NEU.FTZ.AND P0, PT, R3, -INF , PT ;  /* 0xff8000000300780b */ /* 0x000fe20003f1d000 */
[----:B------:R-:W-:Y:S02]  /*a8f0*/  FADD.FTZ R0, -R0, R134 ;  /* 0x0000008600007221 */ /* 0x000fe40000010100 */
[--C-:B------:R-:W-:Y:S02]  /*a900*/  FFMA.FTZ R178, R24, c[0x0][0x2d0], -R2.reuse ;  /* 0x0000b40018b27a23 */ /* 0x100fe40000010802 */
[----:B------:R-:W-:Y:S02]  /*a910*/  FMUL.FTZ R0, R0, c[0x0][0x2d0] ;  /* 0x0000b40000007a20 */ /* 0x000fe40000410000 */
[--C-:B-1----:R-:W-:Y:S02]  /*a920*/  FFMA.FTZ R4, R18, c[0x0][0x2d0], -R2.reuse ;  /* 0x0000b40012047a23 */ /* 0x102fe40000010802 */
        /* <DEDUP_REMOVED lines=8> */
[--C-:B------:R-:W-:Y:S02]  /*a9b0*/  FFMA.FTZ R171, R20, c[0x0][0x2d0], -R2.reuse ;  /* 0x0000b40014ab7a23 */ /* 0x100fe40000010802 */
[--C-:B------:R-:W-:Y:S02]  /*a9c0*/  FFMA.FTZ R18, R132, c[0x0][0x2d0], -R2.reuse ;  /* 0x0000b40084127a23 */ /* 0x100fe40000010802 */
[--C-:B------:R-:W-:Y:S02]  /*a9d0*/  FFMA.FTZ R27, R27, c[0x0][0x2d0], -R2.reuse ;  /* 0x0000b4001b1b7a23 */ /* 0x100fe40000010802 */
[----:B------:R-:W-:Y:S03]  /*a9e0*/  FFMA.FTZ R177, R23, c[0x0][0x2d0], -R2 ;  /* 0x0000b40017b17a23 */ /* 0x000fe60000010802 */
[----:B------:R-:W1:Y:S10]  /*a9f0*/  MUFU.EX2 R4, R5 ;  /* 0x0000000500047308 */ /* 0x000e740000000800 */
[----:B------:R2:W-:Y:S01]  /*aa00*/  MUFU.EX2 R20, R18 ;  /* 0x0000001200147308 */ /* 0x0005e20000000800 */
[----:B---3--:R-:W-:Y:S01]  /*aa10*/  FFMA.FTZ R2, R0, R172, R19 ;  /* 0x000000ac00027223 */ /* 0x008fe20000010013 */
[----:B-1----:R-:W-:Y:S01]  /*aa20*/  F2FP.BF16.PACK_AB R168, R4, R19 ;  /* 0x0000001304a8723e */ /* 0x002fe200000010ff */
[----:B------:R-:W-:Y:S07]  /*aa30*/  FMUL.FTZ R24, R0, R136 ;  /* 0x0000008800187220 */ /* 0x000fee0000410000 */
[----:B------:R1:W3:Y:S01]  /*aa40*/  MUFU.EX2 R19, R27 ;  /* 0x0000001b00137308 */ /* 0x0002e20000000800 */
[----:B------:R-:W4:Y:S01]  /*aa50*/  LDL.LU R136, [R1+0x5c] ;  /* 0x00005c0001887983 */ /* 0x000f220000300800 */
[----:B------:R-:W-:Y:S01]  /*aa60*/  FADD.FTZ R5, R4, R2 ;  /* 0x0000000204057221 */ /* 0x000fe20000010000 */
[C---:B------:R-:W-:Y:S01]  /*aa70*/  FSEL R2, R3.reuse, RZ, P0 ;  /* 0x000000ff03027208 */ /* 0x040fe20000000000 */
[----:B------:R-:W-:Y:S02]  /*aa80*/  FMUL.FTZ R4, R3, c[0x0][0x2d0] ;  /* 0x0000b40003047a20 */ /* 0x000fe40000410000 */
[----:B------:R-:W-:Y:S02]  /*aa90*/  FMUL.FTZ R25, R0, R137 ;  /* 0x0000008900197220 */ /* 0x000fe40000410000 */
[----:B------:R-:W-:Y:S01]  /*aaa0*/  FADD.FTZ R2, -R2, R135 ;  /* 0x0000008702027221 */ /* 0x000fe20000010100 */
[----:B------:R-:W-:Y:S01]  /*aab0*/  FSEL R4, R4, RZ, P0 ;  /* 0x000000ff04047208 */ /* 0x000fe20000000000 */
[----:B------:R-:W-:Y:S01]  /*aac0*/  FMUL.FTZ R21, R0, R141 ;  /* 0x0000008d00157220 */ /* 0x000fe20000410000 */
[----:B------:R-:W-:Y:S01]  /*aad0*/  MOV R141, R26 ;  /* 0x0000001a008d7202 */ /* 0x000fe20000000f00 */
[----:B------:R-:W-:Y:S02]  /*aae0*/  FMUL.FTZ R2, R2, c[0x0][0x2d0] ;  /* 0x0000b40002027a20 */ /* 0x000fe40000410000 */
[--C-:B------:R-:W-:Y:S02]  /*aaf0*/  FFMA.FTZ R7, R7, c[0x0][0x2d0], -R4.reuse ;  /* 0x0000b40007077a23 */ /* 0x100fe40000010804 */
[--C-:B--2---:R-:W-:Y:S02]  /*ab00*/  FFMA.FTZ R18, R17, c[0x0][0x2d0], -R4.reuse ;  /* 0x0000b40011127a23 */ /* 0x104fe40000010804 */
[----:B------:R-:W2:Y:S01]  /*ab10*/  MUFU.EX2 R2, R2 ;  /* 0x0000000200027308 */ /* 0x000ea20000000800 */
[--C-:B------:R-:W-:Y:S02]  /*ab20*/  FFMA.FTZ R172, R13, c[0x0][0x2d0], -R4.reuse ;  /* 0x0000b4000dac7a23 */ /* 0x100fe40000010804 */
[--C-:B------:R-:W-:Y:S02]  /*ab30*/  FFMA.FTZ R175, R12, c[0x0][0x2d0], -R4.reuse ;  /* 0x0000b4000caf7a23 */ /* 0x100fe40000010804 */
[--C-:B------:R-:W-:Y:S02]  /*ab40*/  FFMA.FTZ R23, R9, c[0x0][0x2d0], -R4.reuse ;  /* 0x0000b40009177a23 */ /* 0x100fe40000010804 */
[--C-:B-1----:R-:W-:Y:S02]  /*ab50*/  FFMA.FTZ R27, R8, c[0x0][0x2d0], -R4.reuse ;  /* 0x0000b400081b7a23 */ /* 0x102fe40000010804 */
[--C-:B------:R-:W-:Y:S02]  /*ab60*/  FFMA.FTZ R6, R6, c[0x0][0x2d0], -R4.reuse ;  /* 0x0000b40006067a23 */ /* 0x100fe40000010804 */
[--C-:B------:R-:W-:Y:S02]  /*ab70*/  FFMA.FTZ R132, R16, c[0x0][0x2d0], -R4.reuse ;  /* 0x0000b40010847a23 */ /* 0x100fe40000010804 */
[--C-:B------:R-:W-:Y:S01]  /*ab80*/  FFMA.FTZ R134, R15, c[0x0][0x2d0], -R4.reuse ;  /* 0x0000b4000f867a23 */ /* 0x100fe20000010804 */
[----:B------:R1:W-:Y:S01]  /*ab90*/  MUFU.EX2 R135, R6 ;  /* 0x0000000600877308 */ /* 0x0003e20000000800 */
[--C-:B------:R-:W-:Y:S01]  /*aba0*/  FFMA.FTZ R174, R14, c[0x0][0x2d0], -R4.reuse ;  /* 0x0000b4000eae7a23 */ /* 0x100fe20000010804 */
[----:B------:R-:W-:Y:S01]  /*abb0*/  MOV R15, R170 ;  /* 0x000000aa000f7202 */ /* 0x000fe20000000f00 */
[--C-:B------:R-:W-:Y:S01]  /*abc0*/  FFMA.FTZ R176, R11, c[0x0][0x2d0], -R4.reuse ;  /* 0x0000b4000bb07a23 */ /* 0x100fe20000010804 */
[C---:B---3--:R-:W-:Y:S01]  /*abd0*/  F2FP.BF16.PACK_AB R170, R19.reuse, R20 ;  /* 0x0000001413aa723e */ /* 0x048fe200000010ff */
[----:B------:R-:W-:Y:S02]  /*abe0*/  FFMA.FTZ R10, R10, c[0x0][0x2d0], -R4 ;  /* 0x0000b4000a0a7a23 */ /* 0x000fe40000010804 */
[----:B------:R-:W-:Y:S02]  /*abf0*/  FADD.FTZ R4, R20, R5 ;  /* 0x0000000514047221 */ /* 0x000fe40000010000 */
[----:B------:R-:W-:Y:S01]  /*ac00*/  FMUL.FTZ R5, R0, R157 ;  /* 0x0000009d00057220 */ /* 0x000fe20000410000 */
[----:B------:R-:W-:Y:S01]  /*ac10*/  MOV R157, R7 ;  /* 0x00000007009d7202 */ /* 0x000fe20000000f00 */
[C---:B--2---:R-:W-:Y:S01]  /*ac20*/  FMUL.FTZ R7, R2.reuse, R159 ;  /* 0x0000009f02077220 */ /* 0x044fe20000410000 */
[----:B------:R-:W-:Y:S01]  /*ac30*/  MUFU.EX2 R176, R176 ;  /* 0x000000b000b07308 */ /* 0x000fe20000000800 */
[----:B------:R-:W2:Y:S01]  /*ac40*/  LDL R159, [R1] ;  /* 0x00000000019f7983 */ /* 0x000ea20000100800 */
[----:B------:R-:W-:Y:S02]  /*ac50*/  FMUL.FTZ R26, R2, R138 ;  /* 0x0000008a021a7220 */ /* 0x000fe40000410000 */
[----:B------:R-:W-:Y:S01]  /*ac60*/  FMUL.FTZ R8, R0, R152 ;  /* 0x0000009800087220 */ /* 0x000fe20000410000 */
[----:B------:R-:W-:Y:S01]  /*ac70*/  MOV R152, R27 ;  /* 0x0000001b00987202 */ /* 0x000fe20000000f00 */
[----:B------:R-:W-:Y:S02]  /*ac80*/  FMUL.FTZ R27, R2, R139 ;  /* 0x0000008b021b7220 */ /* 0x000fe40000410000 */
[C---:B------:R-:W-:Y:S02]  /*ac90*/  FMUL.FTZ R12, R0.reuse, R148 ;  /* 0x00000094000c7220 */ /* 0x040fe40000410000 */
[----:B------:R-:W-:Y:S02]  /*aca0*/  FADD.FTZ R173, R19, R4 ;  /* 0x0000000413ad7221 */ /* 0x000fe40000010000 */
[C---:B------:R-:W-:Y:S02]  /*acb0*/  FMUL.FTZ R4, R0.reuse, R156 ;  /* 0x0000009c00047220 */ /* 0x040fe40000410000 */
[----:B------:R-:W-:Y:S01]  /*acc0*/  FMUL.FTZ R13, R0, R149 ;  /* 0x00000095000d7220 */ /* 0x000fe20000410000 */
[----:B------:R-:W3:Y:S01]  /*acd0*/  MUFU.EX2 R156, R18 ;  /* 0x00000012009c7308 */ /* 0x000ee20000000800 */
[----:B------:R-:W-:Y:S02]  /*ace0*/  FMUL.FTZ R14, R2, R150 ;  /* 0x00000096020e7220 */ /* 0x000fe40000410000 */
[C---:B------:R-:W-:Y:S01]  /*acf0*/  FMUL.FTZ R17, R0.reuse, R145 ;  /* 0x0000009100117220 */ /* 0x040fe20000410000 */
[----:B------:R-:W-:Y:S01]  /*ad00*/  MOV R145, R169 ;  /* 0x000000a900917202 */ /* 0x000fe20000000f00 */
[----:B------:R-:W-:Y:S01]  /*ad10*/  FMUL.FTZ R20, R0, R140 ;  /* 0x0000008c00147220 */ /* 0x000fe20000410000 */
[----:B------:R-:W-:Y:S01]  /*ad20*/  MOV R140, R171 ;  /* 0x000000ab008c7202 */ /* 0x000fe20000000f00 */
[----:B-1----:R-:W-:Y:S01]  /*ad30*/  FMUL.FTZ R6, R2, R158 ;  /* 0x0000009e02067220 */ /* 0x002fe20000410000 */
[----:B------:R-:W-:Y:S01]  /*ad40*/  MOV R158, R15 ;  /* 0x0000000f009e7202 */ /* 0x000fe20000000f00 */
[C---:B------:R-:W-:Y:S01]  /*ad50*/  FMUL.FTZ R9, R0.reuse, R153 ;  /* 0x0000009900097220 */ /* 0x040fe20000410000 */
[----:B------:R-:W-:Y:S01]  /*ad60*/  MUFU.EX2 R149, R132 ;  /* 0x0000008400957308 */ /* 0x000fe20000000800 */
[C---:B------:R-:W-:Y:S01]  /*ad70*/  FMUL.FTZ R16, R0.reuse, R144 ;  /* 0x0000009000107220 */ /* 0x040fe20000410000 */
[----:B------:R-:W-:Y:S01]  /*ad80*/  MOV R153, R23 ;  /* 0x0000001700997202 */ /* 0x000fe20000000f00 */
[C---:B------:R-:W-:Y:S01]  /*ad90*/  FMUL.FTZ R28, R0.reuse, R28 ;  /* 0x0000001c001c7220 */ /* 0x040fe20000410000 */
[----:B------:R-:W-:Y:S01]  /*ada0*/  MOV R144, R22 ;  /* 0x0000001600907202 */ /* 0x000fe20000000f00 */
[C---:B------:R-:W-:Y:S02]  /*adb0*/  FMUL.FTZ R29, R0.reuse, R29 ;  /* 0x0000001d001d7220 */ /* 0x040fe40000410000 */
[C---:B------:R-:W-:Y:S02]  /*adc0*/  FMUL.FTZ R32, R0.reuse, R32 ;  /* 0x0000002000207220 */ /* 0x040fe40000410000 */
[C---:B------:R-:W-:Y:S01]  /*add0*/  FMUL.FTZ R33, R0.reuse, R33 ;  /* 0x0000002100217220 */ /* 0x040fe20000410000 */
[----:B------:R-:W1:Y:S01]  /*ade0*/  MUFU.EX2 R150, R134 ;  /* 0x0000008600967308 */ /* 0x000e620000000800 */
[C---:B------:R-:W-:Y:S02]  /*adf0*/  FMUL.FTZ R36, R0.reuse, R36 ;  /* 0x0000002400247220 */ /* 0x040fe40000410000 */
[----:B------:R-:W-:Y:S01]  /*ae00*/  FMUL.FTZ R37, R0, R37 ;  /* 0x0000002500257220 */ /* 0x000fe20000410000 */
[----:B---3--:R-:W-:Y:S01]  /*ae10*/  F2FP.BF16.PACK_AB R169, R156, R135 ;  /* 0x000000879ca9723e */ /* 0x008fe200000010ff */
[C---:B------:R-:W-:Y:S02]  /*ae20*/  FMUL.FTZ R40, R0.reuse, R40 ;  /* 0x0000002800287220 */ /* 0x040fe40000410000 */
[C---:B------:R-:W-:Y:S02]  /*ae30*/  FMUL.FTZ R41, R0.reuse, R41 ;  /* 0x0000002900297220 */ /* 0x040fe40000410000 */
[C---:B------:R-:W-:Y:S01]  /*ae40*/  FMUL.FTZ R44, R0.reuse, R44 ;  /* 0x0000002c002c7220 */ /* 0x040fe20000410000 */
[----:B------:R3:W5:Y:S01]  /*ae50*/  MUFU.EX2 R132, R158 ;  /* 0x0000009e00847308 */ /* 0x0007620000000800 */
[C---:B------:R-:W-:Y:S02]  /*ae60*/  FMUL.FTZ R45, R0.reuse, R45 ;  /* 0x0000002d002d7220 */ /* 0x040fe40000410000 */
[C---:B------:R-:W-:Y:S02]  /*ae70*/  FMUL.FTZ R48, R0.reuse, R48 ;  /* 0x0000003000307220 */ /* 0x040fe40000410000 */
[C---:B------:R-:W-:Y:S02]  /*ae80*/  FMUL.FTZ R49, R0.reuse, R49 ;  /* 0x0000003100317220 */ /* 0x040fe40000410000 */
[C---:B------:R-:W-:Y:S02]  /*ae90*/  FMUL.FTZ R52, R0.reuse, R52 ;  /* 0x0000003400347220 */ /* 0x040fe40000410000 */
[C---:B------:R-:W-:Y:S01]  /*aea0*/  FMUL.FTZ R53, R0.reuse, R53 ;  /* 0x0000003500357220 */ /* 0x040fe20000410000 */
[----:B------:R-:W-:Y:S01]  /*aeb0*/  MUFU.EX2 R134, R177 ;  /* 0x000000b100867308 */ /* 0x000fe20000000800 */
[C---:B------:R-:W-:Y:S02]  /*aec0*/  FMUL.FTZ R56, R0.reuse, R56 ;  /* 0x0000003800387220 */ /* 0x040fe40000410000 */
[----:B------:R-:W-:Y:S01]  /*aed0*/  FMUL.FTZ R57, R0, R57 ;  /* 0x0000003900397220 */ /* 0x000fe20000410000 */
[----:B-1----:R-:W-:Y:S01]  /*aee0*/  F2FP.BF16.PACK_AB R171, R150, R149 ;  /* 0x0000009596ab723e */ /* 0x002fe200000010ff */
        /* <DEDUP_REMOVED lines=34> */
[----:B------:R-:W-:Y:S01]  /*b110*/  FMUL.FTZ R11, R2, R155 ;  /* 0x0000009b020b7220 */ /* 0x000fe20000410000 */
[----:B------:R-:W-:Y:S01]  /*b120*/  MOV R155, R145 ;  /* 0x00000091009b7202 */ /* 0x000fe20000000f00 */
[C---:B------:R-:W-:Y:S02]  /*b130*/  FMUL.FTZ R124, R0.reuse, R124 ;  /* 0x0000007c007c7220 */ /* 0x040fe40000410000 */
[C---:B------:R-:W-:Y:S02]  /*b140*/  FMUL.FTZ R125, R0.reuse, R125 ;  /* 0x0000007d007d7220 */ /* 0x040fe40000410000 */
[C---:B------:R-:W-:Y:S02]  /*b150*/  FMUL.FTZ R128, R0.reuse, R128 ;  /* 0x0000008000807220 */ /* 0x040fe40000410000 */
[----:B------:R-:W-:Y:S01]  /*b160*/  FMUL.FTZ R129, R0, R129 ;  /* 0x0000008100817220 */ /* 0x000fe20000410000 */
[----:B------:R-:W-:Y:S01]  /*b170*/  MOV R0, R10 ;  /* 0x0000000a00007202 */ /* 0x000fe20000000f00 */
[C---:B------:R-:W-:Y:S01]  /*b180*/  FMUL.FTZ R10, R2.reuse, R154 ;  /* 0x0000009a020a7220 */ /* 0x040fe20000410000 */
[----:B------:R-:W-:Y:S01]  /*b190*/  MOV R154, R140 ;  /* 0x0000008c009a7202 */ /* 0x000fe20000000f00 */
[C---:B------:R-:W-:Y:S01]  /*b1a0*/  FMUL.FTZ R15, R2.reuse, R151 ;  /* 0x00000097020f7220 */ /* 0x040fe20000410000 */
[----:B------:R-:W-:Y:S01]  /*b1b0*/  MOV R151, R144 ;  /* 0x0000009000977202 */ /* 0x000fe20000000f00 */
[C---:B------:R-:W-:Y:S01]  /*b1c0*/  FMUL.FTZ R18, R2.reuse, R146 ;  /* 0x0000009202127220 */ /* 0x040fe20000410000 */
[----:B---3--:R-:W-:Y:S01]  /*b1d0*/  MOV R158, R0 ;  /* 0x00000000009e7202 */ /* 0x008fe20000000f00 */
[C---:B------:R-:W-:Y:S02]  /*b1e0*/  FMUL.FTZ R19, R2.reuse, R147 ;  /* 0x0000009302137220 */ /* 0x040fe40000410000 */
[C---:B------:R-:W-:Y:S01]  /*b1f0*/  FMUL.FTZ R22, R2.reuse, R142 ;  /* 0x0000008e02167220 */ /* 0x040fe20000410000 */
[----:B------:R-:W-:Y:S01]  /*b200*/  LDSM.16.MT88.4 R144, [R241+0x800] ;  /* 0x00080000f190783b */ /* 0x000fe20000004200 */
        /* <DEDUP_REMOVED lines=49> */
[----:B-----5:R-:W-:Y:S02]  /*b520*/  FADD.FTZ R0, R132, R173 ;  /* 0x000000ad84007221 */ /* 0x020fe40000010000 */
[----:B------:R-:W-:Y:S01]  /*b530*/  MUFU.EX2 R173, R157 ;  /* 0x0000009d00ad7308 */ /* 0x000fe20000000800 */
[C---:B------:R-:W-:Y:S02]  /*b540*/  FMUL.FTZ R126, R2.reuse, R126 ;  /* 0x0000007e027e7220 */ /* 0x040fe40000410000 */
[C---:B------:R-:W-:Y:S02]  /*b550*/  FMUL.FTZ R127, R2.reuse, R127 ;  /* 0x0000007f027f7220 */ /* 0x040fe40000410000 */
[C---:B------:R-:W-:Y:S02]  /*b560*/  FMUL.FTZ R130, R2.reuse, R130 ;  /* 0x0000008202827220 */ /* 0x040fe40000410000 */
[C---:B------:R-:W-:Y:S02]  /*b570*/  FMUL.FTZ R131, R2.reuse, R131 ;  /* 0x0000008302837220 */ /* 0x040fe40000410000 */
[----:B----4-:R-:W-:Y:S02]  /*b580*/  FFMA.FTZ R148, R2, R136, R135 ;  /* 0x0000008802947223 */ /* 0x010fe40000010087 */
[----:B------:R-:W1:Y:S01]  /*b590*/  LDSM.16.MT88.4 R136, [R239] ;  /* 0x00000000ef88783b */ /* 0x000e620000004200 */
[----:B------:R-:W3:Y:S10]  /*b5a0*/  MUFU.EX2 R2, R179 ;  /* 0x000000b300027308 */ /* 0x000ef40000000800 */
[----:B------:R-:W4:Y:S10]  /*b5b0*/  MUFU.EX2 R135, R178 ;  /* 0x000000b200877308 */ /* 0x000f340000000800 */
[----:B------:R-:W-:Y:S01]  /*b5c0*/  MUFU.EX2 R179, R174 ;  /* 0x000000ae00b37308 */ /* 0x000fe20000000800 */
[----:B---3--:R-:W-:Y:S09]  /*b5d0*/  FADD.FTZ R0, R2, R0 ;  /* 0x0000000002007221 */ /* 0x008ff20000010000 */
[----:B------:R-:W3:Y:S01]  /*b5e0*/  MUFU.EX2 R178, R172 ;  /* 0x000000ac00b27308 */ /* 0x000ee20000000800 */
[----:B----4-:R-:W-:Y:S04]  /*b5f0*/  FADD.FTZ R0, R135, R0 ;  /* 0x0000000087007221 */ /* 0x010fe80000010000 */
[----:B------:R-:W-:Y:S01]  /*b600*/  FADD.FTZ R0, R134, R0 ;  /* 0x0000000086007221 */ /* 0x000fe20000010000 */
[C---:B-1----:R-:W-:Y:S04]  /*b610*/  HMMA.16816.F32.BF16 R4, R168.reuse, R136, R4 ;  /* 0x00000088a804723c */ /* 0x042fe80000041804 */
[----:B------:R-:W-:Y:S04]  /*b620*/  MUFU.EX2 R172, R152 ;  /* 0x0000009800ac7308 */ /* 0x000fe80000000800 */
[C---:B------:R-:W-:Y:S01]  /*b630*/  HMMA.16816.F32.BF16 R8, R168.reuse, R138, R8 ;  /* 0x0000008aa808723c */ /* 0x040fe20000041808 */
[----:B------:R-:W1:Y:S05]  /*b640*/  LDSM.16.MT88.4 R136, [R241] ;  /* 0x00000000f188783b */ /* 0x000e6a0000004200 */
[----:B------:R-:W4:Y:S02]  /*b650*/  MUFU.EX2 R174, R158 ;  /* 0x0000009e00ae7308 */ /* 0x000f240000000800 */
[C---:B-1----:R-:W-:Y:S08]  /*b660*/  HMMA.16816.F32.BF16 R12, R168.reuse, R136, R12 ;  /* 0x00000088a80c723c */ /* 0x042ff0000004180c */
[C---:B------:R-:W-:Y:S01]  /*b670*/  HMMA.16816.F32.BF16 R16, R168.reuse, R138, R16 ;  /* 0x0000008aa810723c */ /* 0x040fe20000041810 */
[----:B------:R-:W1:Y:S07]  /*b680*/  LDSM.16.MT88.4 R136, [R240] ;  /* 0x00000000f088783b */ /* 0x000e6e0000004200 */
[C---:B-1----:R-:W-:Y:S08]  /*b690*/  HMMA.16816.F32.BF16 R20, R168.reuse, R136, R20 ;  /* 0x00000088a814723c */ /* 0x042ff00000041814 */
[C---:B------:R-:W-:Y:S01]  /*b6a0*/  HMMA.16816.F32.BF16 R24, R168.reuse, R138, R24 ;  /* 0x0000008aa818723c */ /* 0x040fe20000041818 */
[----:B--2---:R1:W2:Y:S03]  /*b6b0*/  LDSM.16.MT88.4 R136, [R159] ;  /* 0x000000009f88783b */ /* 0x0042a60000004200 */
[----:B-1----:R-:W-:Y:S05]  /*b6c0*/  MOV R159, R141 ;  /* 0x0000008d009f7202 */ /* 0x002fea0000000f00 */
[----:B------:R-:W-:Y:S01]  /*b6d0*/  LDSM.16.MT88.4 R140, [R239+0x800] ;  /* 0x00080000ef8c783b */ /* 0x000fe20000004200 */
[C---:B--2---:R-:W-:Y:S08]  /*b6e0*/  HMMA.16816.F32.BF16 R28, R168.reuse, R136, R28 ;  /* 0x00000088a81c723c */ /* 0x044ff0000004181c */
        /* <DEDUP_REMOVED lines=39> */
[----:B---3--:R-:W-:Y:S03]  /*b960*/  F2FP.BF16.PACK_AB R137, R178, R179 ;  /* 0x000000b3b289723e */ /* 0x008fe600000010ff */
[----:B------:R-:W-:Y:S02]  /*b970*/  F2FP.BF16.PACK_AB R138, R134, R135 ;  /* 0x00000087868a723e */ /* 0x000fe400000010ff */
[----:B------:R-:W-:Y:S02]  /*b980*/  F2FP.BF16.PACK_AB R139, R176, R177 ;  /* 0x000000b1b08b723e */ /* 0x000fe400000010ff */
[----:B------:R-:W2:Y:S01]  /*b990*/  MUFU.EX2 R2, R155 ;  /* 0x0000009b00027308 */ /* 0x000ea20000000800 */
[----:B----4-:R-:W-:Y:S02]  /*b9a0*/  F2FP.BF16.PACK_AB R169, R175, R174 ;  /* 0x000000aeafa9723e */ /* 0x010fe400000010ff */
[----:B------:R-:W-:Y:S02]  /*b9b0*/  F2FP.BF16.PACK_AB R171, R173, R172 ;  /* 0x000000acadab723e */ /* 0x000fe400000010ff */
[C---:B------:R-:W-:Y:S05]  /*b9c0*/  HMMA.16816.F32.BF16 R4, R136.reuse, R140, R4 ;  /* 0x0000008c8804723c */ /* 0x040fea0000041804 */
[----:B------:R-:W3:Y:S03]  /*b9d0*/  MUFU.EX2 R135, R154 ;  /* 0x0000009a00877308 */ /* 0x000ee60000000800 */
[C---:B------:R-:W-:Y:S01]  /*b9e0*/  HMMA.16816.F32.BF16 R8, R136.reuse, R142, R8 ;  /* 0x0000008e8808723c */ /* 0x040fe20000041808 */
[----:B------:R-:W4:Y:S03]  /*b9f0*/  LDSM.16.MT88.4 R140, [R240+0x800] ;  /* 0x00080000f08c783b */ /* 0x000f260000004200 */
[----:B-1----:R-:W-:Y:S03]  /*ba00*/  FADD.FTZ R0, R132, R0 ;  /* 0x0000000084007221 */ /* 0x002fe60000010000 */
[----:B------:R-:W1:Y:S01]  /*ba10*/  MUFU.EX2 R134, R159 ;  /* 0x0000009f00867308 */ /* 0x000e620000000800 */
[C---:B------:R-:W-:Y:S04]  /*ba20*/  HMMA.16816.F32.BF16 R12, R136.reuse, R144, R12 ;  /* 0x00000090880c723c */ /* 0x040fe8000004180c */
[C---:B--2---:R-:W-:Y:S01]  /*ba30*/  F2FP.BF16.PACK_AB R168, R2.reuse, R132 ;  /* 0x0000008402a8723e */ /* 0x044fe200000010ff */
[----:B------:R-:W-:Y:S01]  /*ba40*/  FADD.FTZ R0, R2, R0 ;  /* 0x0000000002007221 */ /* 0x000fe20000010000 */
[----:B------:R-:W2:Y:S01]  /*ba50*/  LDL.LU R132, [R1+0x3c] ;  /* 0x00003c0001847983 */ /* 0x000ea20000300800 */
[----:B------:R-:W-:Y:S01]  /*ba60*/  FADD.FTZ R2, R156, R148 ;  /* 0x000000949c027221 */ /* 0x000fe20000010000 */
[C---:B------:R-:W-:Y:S02]  /*ba70*/  HMMA.16816.F32.BF16 R16, R136.reuse, R146, R16 ;  /* 0x000000928810723c */ /* 0x040fe40000041810 */
[----:B------:R-:W5:Y:S02]  /*ba80*/  LDSM.16.MT88.4 R144, [R242+0x800] ;  /* 0x00080000f290783b */ /* 0x000f640000004200 */
[----:B---3--:R-:W-:Y:S06]  /*ba90*/  FADD.FTZ R0, R135, R0 ;  /* 0x0000000087007221 */ /* 0x008fec0000010000 */
[----:B------:R-:W-:Y:S02]  /*baa0*/  LDSM.16.MT88.4 R152, [R239+0x1000] ;  /* 0x00100000ef98783b */ /* 0x000fe40000004200 */
[C---:B-1----:R-:W-:Y:S01]  /*bab0*/  FADD.FTZ R0, R134.reuse, R0 ;  /* 0x0000000086007221 */ /* 0x042fe20000010000 */
[----:B------:R-:W-:Y:S02]  /*bac0*/  F2FP.BF16.PACK_AB R170, R134, R135 ;  /* 0x0000008786aa723e */ /* 0x000fe400000010ff */
[----:B------:R-:W-:Y:S03]  /*bad0*/  MOV R135, R150 ;  /* 0x0000009600877202 */ /* 0x000fe60000000f00 */
[----:B------:R1:W-:Y:S04]  /*bae0*/  STL [R1+0x60], R0 ;  /* 0x0000600001007387 */ /* 0x0003e80000100800 */
[----:B------:R-:W3:Y:S01]  /*baf0*/  LDL R134, [R1+0x80] ;  /* 0x0000800001867983 */ /* 0x000ee20000100800 */
[C---:B----4-:R-:W-:Y:S08]  /*bb00*/  HMMA.16816.F32.BF16 R20, R136.reuse, R140, R20 ;  /* 0x0000008c8814723c */ /* 0x050ff00000041814 */
[C---:B------:R-:W-:Y:S01]  /*bb10*/  HMMA.16816.F32.BF16 R24, R136.reuse, R142, R24 ;  /* 0x0000008e8818723c */ /* 0x040fe20000041818 */
[----:B------:R-:W4:Y:S07]  /*bb20*/  LDSM.16.MT88.4 R140, [R239+0x2000] ;  /* 0x00200000ef8c783b */ /* 0x000f2e0000004200 */
[C---:B-----5:R-:W-:Y:S04]  /*bb30*/  HMMA.16816.F32.BF16 R28, R136.reuse, R144, R28 ;  /* 0x00000090881c723c */ /* 0x060fe8000004181c */
[----:B-1----:R-:W-:Y:S04]  /*bb40*/  FADD.FTZ R0, R149, R2 ;  /* 0x0000000295007221 */ /* 0x002fe80000010000 */
[----:B------:R-:W-:Y:S01]  /*bb50*/  FADD.FTZ R0, R135, R0 ;  /* 0x0000000087007221 */ /* 0x000fe20000010000 */
[C---:B------:R-:W-:Y:S01]  /*bb60*/  HMMA.16816.F32.BF16 R32, R136.reuse, R146, R32 ;  /* 0x000000928820723c */ /* 0x040fe20000041820 */
[----:B------:R-:W1:Y:S02]  /*bb70*/  LDSM.16.MT88.4 R144, [R241+0x2000] ;  /* 0x00200000f190783b */ /* 0x000e640000004200 */
[----:B------:R-:W-:Y:S01]  /*bb80*/  FADD.FTZ R0, R179, R0 ;  /* 0x00000000b3007221 */ /* 0x000fe20000010000 */
[-C--:B------:R-:W-:Y:S03]  /*bb90*/  MOV R135, R3.reuse ;  /* 0x0000000300877202 */ /* 0x080fe60000000f00 */
[----:B------:R-:W-:Y:S05]  /*bba0*/  FADD.FTZ R0, R178, R0 ;  /* 0x00000000b2007221 */ /* 0x000fea0000010000 */
[----:B------:R-:W-:Y:S04]  /*bbb0*/  FADD.FTZ R0, R177, R0 ;  /* 0x00000000b1007221 */ /* 0x000fe80000010000 */
[----:B------:R-:W-:Y:S04]  /*bbc0*/  FADD.FTZ R0, R176, R0 ;  /* 0x00000000b0007221 */ /* 0x000fe80000010000 */
[----:B------:R-:W-:Y:S01]  /*bbd0*/  FADD.FTZ R0, R174, R0 ;  /* 0x00000000ae007221 */ /* 0x000fe20000010000 */
[C---:B----4-:R-:W-:Y:S03]  /*bbe0*/  HMMA.16816.F32.BF16 R36, R136.reuse, R140, R36 ;  /* 0x0000008c8824723c */ /* 0x050fe60000041824 */
[----:B------:R-:W-:Y:S04]  /*bbf0*/  FADD.FTZ R0, R175, R0 ;  /* 0x00000000af007221 */ /* 0x000fe80000010000 */
[----:B------:R-:W-:Y:S01]  /*bc00*/  FADD.FTZ R0, R172, R0 ;  /* 0x00000000ac007221 */ /* 0x000fe20000010000 */
[C---:B------:R-:W-:Y:S01]  /*bc10*/  HMMA.16816.F32.BF16 R40, R136.reuse, R142, R40 ;  /* 0x0000008e8828723c */ /* 0x040fe20000041828 */
[----:B------:R-:W4:Y:S03]  /*bc20*/  LDSM.16.MT88.4 R140, [R240+0x2000] ;  /* 0x00200000f08c783b */ /* 0x000f260000004200 */
[----:B------:R-:W-:Y:S04]  /*bc30*/  FADD.FTZ R0, R173, R0 ;  /* 0x00000000ad007221 */ /* 0x000fe80000010000 */
[C---:B-1----:R-:W-:Y:S08]  /*bc40*/  HMMA.16816.F32.BF16 R44, R136.reuse, R144, R44 ;  /* 0x00000090882c723c */ /* 0x042ff0000004182c */
[C---:B------:R-:W-:Y:S01]  /*bc50*/  HMMA.16816.F32.BF16 R48, R136.reuse, R146, R48 ;  /* 0x000000928830723c */ /* 0x040fe20000041830 */
[----:B------:R-:W1:Y:S07]  /*bc60*/  LDSM.16.MT88.4 R144, [R242+0x2000] ;  /* 0x00200000f290783b */ /* 0x000e6e0000004200 */
[C---:B----4-:R-:W-:Y:S08]  /*bc70*/  HMMA.16816.F32.BF16 R52, R136.reuse, R140, R52 ;  /* 0x0000008c8834723c */ /* 0x050ff00000041834 */
[C---:B------:R-:W-:Y:S01]  /*bc80*/  HMMA.16816.F32.BF16 R56, R136.reuse, R142, R56 ;  /* 0x0000008e8838723c */ /* 0x040fe20000041838 */
[----:B------:R-:W4:Y:S07]  /*bc90*/  LDSM.16.MT88.4 R140, [R239+0x3800] ;  /* 0x00380000ef8c783b */ /* 0x000f2e0000004200 */
        /* <DEDUP_REMOVED lines=20> */
[----:B------:R-:W1:Y:S03]  /*bde0*/  LDSM.16.MT88.4 R144, [R242+0x5000] ;  /* 0x00500000f290783b */ /* 0x000e660000004200 */
[C---:B--2---:R-:W-:Y:S05]  /*bdf0*/  IADD3 R2, R132.reuse, -0x1, RZ ;  /* 0xffffffff84027810 */ /* 0x044fea0007ffe0ff */
[----:B------:R-:W-:Y:S04]  /*be00*/  STL [R1+0x3c], R2 ;  /* 0x00003c0201007387 */ /* 0x000fe80000100800 */
[----:B------:R2:W-:Y:S01]  /*be10*/  STL [R1+0x5c], R0 ;  /* 0x00005c0001007387 */ /* 0x0005e20000100800 */
[C---:B----4-:R-:W-:Y:S03]  /*be20*/  HMMA.16816.F32.BF16 R116, R136.reuse, R140, R116 ;  /* 0x0000008c8874723c */ /* 0x050fe60000041874 */
[----:B---3--:R-:W-:Y:S02]  /*be30*/  ISETP.GT.AND P0, PT, R132, R134, PT ;  /* 0x000000868400720c */ /* 0x008fe40003f04270 */
[----:B------:R-:W-:Y:S03]  /*be40*/  MOV R132, R3 ;  /* 0x0000000300847202 */ /* 0x000fe60000000f00 */
[C---:B------:R-:W-:Y:S04]  /*be50*/  HMMA.16816.F32.BF16 R120, R136.reuse, R142, R120 ;  /* 0x0000008e8878723c */ /* 0x040fe80000041878 */
[----:B------:R-:W-:Y:S02]  /*be60*/  MOV R134, R133 ;  /* 0x0000008500867202 */ /* 0x000fe40000000f00 */
[----:B--2---:R-:W-:Y:S02]  /*be70*/  MOV R0, R2 ;  /* 0x0000000200007202 */ /* 0x004fe40000000f00 */
[C---:B-1----:R-:W-:Y:S03]  /*be80*/  HMMA.16816.F32.BF16 R124, R136.reuse, R144, R124 ;  /* 0x00000090887c723c */ /* 0x042fe6000004187c */
[----:B------:R-:W-:Y:S05]  /*be90*/  STL [R1+0x3c], R0 ;  /* 0x00003c0001007387 */ /* 0x000fea0000100800 */
[----:B------:R-:W-:Y:S01]  /*bea0*/  HMMA.16816.F32.BF16 R128, R136, R146, R128 ;  /* 0x000000928880723c */ /* 0x000fe20000041880 */
[----:B------:R-:W1:Y:S07]  /*beb0*/  LDSM.16.MT88.4 R144, [R241+0x1000] ;  /* 0x00100000f190783b */ /* 0x000e6e0000004200 */
[C---:B------:R-:W-:Y:S01]  /*bec0*/  HMMA.16816.F32.BF16 R156, R168.reuse, R152, R4 ;  /* 0x00000098a89c723c */ /* 0x040fe20000041804 */
[----:B------:R-:W2:Y:S07]  /*bed0*/  LDSM.16.MT88.4 R136, [R240+0x1000] ;  /* 0x00100000f088783b */ /* 0x000eae0000004200 */
[C---:B------:R-:W-:Y:S01]  /*bee0*/  HMMA.16816.F32.BF16 R152, R168.reuse, R154, R8 ;  /* 0x0000009aa898723c */ /* 0x040fe20000041808 */
[----:B------:R-:W3:Y:S08]  /*bef0*/  LDSM.16.MT88.4 R4, [R242+0x1000] ;  /* 0x00100000f204783b */ /* 0x000ef00000004200 */
[----:B------:R-:W4:Y:S01]  /*bf00*/  LDSM.16.MT88.4 R8, [R239+0x2800] ;  /* 0x00280000ef08783b */ /* 0x000f220000004200 */
[C---:B-1----:R-:W-:Y:S07]  /*bf10*/  HMMA.16816.F32.BF16 R148, R168.reuse, R144, R12 ;  /* 0x00000090a894723c */ /* 0x042fee000004180c */
[----:B------:R-:W1:Y:S01]  /*bf20*/  LDSM.16.MT88.4 R12, [R241+0x2800] ;  /* 0x00280000f10c783b */ /* 0x000e620000004200 */
[C---:B------:R-:W-:Y:S08]  /*bf30*/  HMMA.16816.F32.BF16 R144, R168.reuse, R146, R16 ;  /* 0x00000092a890723c */ /* 0x040ff00000041810 */
[C---:B--2---:R-:W-:Y:S08]  /*bf40*/  HMMA.16816.F32.BF16 R140, R168.reuse, R136, R20 ;  /* 0x00000088a88c723c */ /* 0x044ff00000041814 */
[C---:B------:R-:W-:Y:S08]  /*bf50*/  HMMA.16816.F32.BF16 R136, R168.reuse, R138, R24 ;  /* 0x0000008aa888723c */ /* 0x040ff00000041818 */
[C---:B---3--:R-:W-:Y:S08]  /*bf60*/  HMMA.16816.F32.BF16 R28, R168.reuse, R4, R28 ;  /* 0x00000004a81c723c */ /* 0x048ff0000004181c */
[C---:B------:R-:W-:Y:S01]  /*bf70*/  HMMA.16816.F32.BF16 R32, R168.reuse, R6, R32 ;  /* 0x00000006a820723c */ /* 0x040fe20000041820 */
[----:B------:R-:W2:Y:S07]  /*bf80*/  LDSM.16.MT88.4 R4, [R240+0x2800] ;  /* 0x00280000f004783b */ /* 0x000eae0000004200 */
[C---:B----4-:R-:W-:Y:S08]  /*bf90*/  HMMA.16816.F32.BF16 R36, R168.reuse, R8, R36 ;  /* 0x00000008a824723c */ /* 0x050ff00000041824 */
        /* <DEDUP_REMOVED lines=27> */
[C---:B------:R-:W-:Y:S08]  /*c150*/  HMMA.16816.F32.BF16 R112, R168.reuse, R10, R112 ;  /* 0x0000000aa870723c */ /* 0x040ff00000041870 */
[C---:B-1----:R-:W-:Y:S08]  /*c160*/  HMMA.16816.F32.BF16 R116, R168.reuse, R12, R116 ;  /* 0x0000000ca874723c */ /* 0x042ff00000041874 */
[C---:B------:R-:W-:Y:S08]  /*c170*/  HMMA.16816.F32.BF16 R120, R168.reuse, R14, R120 ;  /* 0x0000000ea878723c */ /* 0x040ff00000041878 */
[C---:B--2---:R-:W-:Y:S08]  /*c180*/  HMMA.16816.F32.BF16 R124, R168.reuse, R4, R124 ;  /* 0x00000004a87c723c */ /* 0x044ff0000004187c */
[----:B------:R-:W-:Y:S01]  /*c190*/  HMMA.16816.F32.BF16 R128, R168, R6, R128 ;  /* 0x00000006a880723c */ /* 0x000fe20000041880 */
[----:B------:R-:W-:-:S07]  /*c1a0*/  @P0 BRA `(.L_x_528) ;  /* 0xffffbdb000000947 */ /* 0x000fce000383ffff */
.L_x_505:
[----:B------:R-:W3:Y:S01]  /*c1b0*/  LDL R0, [R1+0xb0] ;  /* 0x0000b00001007983 */ /* 0x000ee20000100800 */
[----:B--2---:R-:W-:-:S03]  /*c1c0*/  IMAD.MOV.U32 R2, RZ, RZ, c[0x0][0x2c4] ;  /* 0x0000b100ff027624 */ /* 0x004fc600078e00ff */
[----:B-1----:R-:W2:Y:S04]  /*c1d0*/  LDL R4, [R1+0x74] ;  /* 0x0000740001047983 */ /* 0x002ea80000100800 */
[----:B------:R-:W2:Y:S01]  /*c1e0*/  LDL R3, [R1+0x78] ;  /* 0x0000780001037983 */ /* 0x000ea20000100800 */
[----:B------:R-:W-:Y:S01]  /*c1f0*/  ISETP.NE.AND P0, PT, R2, 0x1, PT ;  /* 0x000000010200780c */ /* 0x000fe20003f05270 */
[----:B------:R-:W-:Y:S01]  /*c200*/  IMAD.MOV.U32 R5, RZ, RZ, c[0x0][0x32c] ;  /* 0x0000cb00ff057624 */ /* 0x000fe200078e00ff */
[----:B---3--:R-:W-:-:S11]  /*c210*/  IADD3 R0, R0, 0x7f, RZ ;  /* 0x0000007f00007810 */ /* 0x008fd60007ffe0ff */
[----:B------:R-:W-:-:S05]  /*c220*/  @P0 IMAD.HI.U32 R2, R0, c[0x0][0x2c8], RZ ;  /* 0x0000b20000020a27 */ /* 0x000fca00078e00ff */
[----:B------:R-:W-:Y:S02]  /*c230*/  @P0 SHF.R.U32.HI R0, RZ, c[0x0][0x2cc], R2 ;  /* 0x0000b300ff000a19 */ /* 0x000fe40000011602 */
[----:B------:R-:W-:Y:S02]  /*c240*/  ISETP.GE.AND P0, PT, R5, 0x1, PT ;  /* 0x000000010500780c */ /* 0x000fe40003f06270 */
[----:B--2---:R-:W-:-:S05]  /*c250*/  IADD3 R2, R3, 0x1, -R4 ;  /* 0x0000000103027810 */ /* 0x004fca0007ffe804 */
[----:B------:R-:W-:-:S05]  /*c260*/  IMAD.IADD R0, R2, 0x1, R0 ;  /* 0x0000000102007824 */ /* 0x000fca00078e0200 */
[----:B------:R-:W-:Y:S01]  /*c270*/  IADD3 R2, R0, -c[0x0][0x324], RZ ;  /* 0x8000c90000027a10 */ /* 0x000fe20007ffe0ff */
[----:B------:R-:W-:Y:S05]  /*c280*/  @!P0 BRA `(.L_x_529) ;  /* 0x0000011000008947 */ /* 0x000fea0003800000 */
[----:B------:R-:W-:Y:S01]  /*c290*/  ISETP.GT.AND P0, PT, R0, -0x1, PT ;  /* 0xffffffff0000780c */ /* 0x000fe20003f04270 */
[----:B------:R-:W-:-:S12]  /*c2a0*/  BSSY B0, `(.L_x_530) ;  /* 0x000000d000007945 */ /* 0x000fd80003800000 */
        /* <DEDUP_REMOVED lines=8> */
.L_x_531:
[----:B------:R-:W-:-:S04]  /*c330*/  MOV R3, 0x1 ;  /* 0x0000000100037802 */ /* 0x000fc80000000f00 */
[----:B------:R-:W-:-:S13]  /*c340*/  ISETP.NE.AND P0, PT, R3, c[0x0][0x32c], PT ;  /* 0x0000cb0003007a0c */ /* 0x000fda0003f05270 */
[----:B------:R-:W-:-:S05]  /*c350*/  @P0 IMAD.HI.U32 R3, R0, c[0x0][0x330], RZ ;  /* 0x0000cc0000030a27 */ /* 0x000fca00078e00ff */
[----:B------:R-:W-:Y:S02]  /*c360*/  @P0 SHF.R.U32.HI R0, RZ, c[0x0][0x334], R3 ;  /* 0x0000cd00ff000a19 */ /* 0x000fe40000011603 */
.L_x_532:
[----:B------:R-:W-:Y:S05]  /*c370*/  BSYNC B0 ;  /* 0x0000000000007941 */ /* 0x000fea0003800000 */
.L_x_530:
[----:B------:R-:W-:-:S05]  /*c380*/  IMAD R0, R0, c[0x0][0x32c], RZ ;  /* 0x0000cb0000007a24 */ /* 0x000fca00078e02ff */
[----:B------:R-:W-:Y:S02]  /*c390*/  IMNMX R2, R2, R0, !PT ;  /* 0x0000000002027217 */ /* 0x000fe40007800200 */
.L_x_529:
[----:B------:R-:W2:Y:S04]  /*c3a0*/  LDL R0, [R1+0x3c] ;  /* 0x00003c0001007983 */ /* 0x000ea80000100800 */
[----:B------:R-:W3:Y:S01]  /*c3b0*/  LDL R4, [R1+0x70] ;  /* 0x0000700001047983 */ /* 0x000ee20000100800 */
[----:B------:R-:W-:-:S05]  /*c3c0*/  IADD3 R2, R2, 0x2f, RZ ;  /* 0x0000002f02027810 */ /* 0x000fca0007ffe0ff */
[----:B------:R-:W-:-:S04]  /*c3d0*/  IMAD.HI R2, R2, 0x2aaaaaab, RZ ;  /* 0x2aaaaaab02027827 */ /* 0x000fc800078e02ff */
[----:B--2---:R-:W-:Y:S01]  /*c3e0*/  IMAD.MOV.U32 R3, RZ, RZ, R0 ;  /* 0x000000ffff037224 */ /* 0x004fe200078e0000 */
[----:B------:R-:W-:-:S04]  /*c3f0*/  SHF.R.U32.HI R0, RZ, 0x1f, R2 ;  /* 0x0000001fff007819 */ /* 0x000fc80000011602 */
[----:B------:R-:W-:-:S04]  /*c400*/  LEA.HI.SX32 R0, R2, R0, 0x1d ;  /* 0x0000000002007211 */ /* 0x000fc800078feaff */
[----:B---3--:R-:W-:-:S04]  /*c410*/  IMNMX R4, R4, R0, !PT ;  /* 0x0000000004047217 */ /* 0x008fc80007800200 */
[----:B------:R-:W-:Y:S01]  /*c420*/  ISETP.GE.AND P0, PT, R3, R4, PT ;  /* 0x000000040300720c */ /* 0x000fe20003f06270 */
[----:B------:R1:W-:-:S12]  /*c430*/  STL [R1+0x80], R4 ;  /* 0x0000800401007387 */ /* 0x0003d80000100800 */
[----:B------:R-:W-:Y:S05]  /*c440*/  @!P0 BRA `(.L_x_533) ;  /* 0x0000359000008947 */ /* 0x000fea0003800000 */
.L_x_546:
[----:B-1----:R-:W2:Y:S01]  /*c450*/  LDL R4, [R1+0x4] ;  /* 0x0000040001047983 */ /* 0x002ea20000100800 */
[----:B------:R-:W-:Y:S04]  /*c460*/  DEPBAR.LE SB0, 0x0 ;  /* 0x000080000000791a */ /* 0x000fe80000000000 */
[----:B------:R-:W3:Y:S01]  /*c470*/  LDL R2, [R1+0x3c] ;  /* 0x00003c0001027983 */ /* 0x000ee20000100800 */
[----:B------:R-:W-:Y:S01]  /*c480*/  WARPSYNC 0xffffffff ;  /* 0xffffffff00007948 */ /* 0x000fe20003800000 */
[----:B------:R-:W-:Y:S01]  /*c490*/  BSSY B0, `(.L_x_534) ;  /* 0x0000061000007945 */ /* 0x000fe20003800000 */
[----:B------:R-:W-:Y:S01]  /*c4a0*/  MOV R134, R133 ;  /* 0x0000008500867202 */ /* 0x000fe20000000f00 */
[----:B------:R-:W4:Y:S04]  /*c4b0*/  LDL R3, [R1+0x8] ;  /* 0x0000080001037983 */ /* 0x000f280000100800 */
[----:B------:R-:W3:Y:S04]  /*c4c0*/  LDL R0, [R1+0x70] ;  /* 0x0000700001007983 */ /* 0x000ee80000100800 */
[----:B------:R-:W-:Y:S06]  /*c4d0*/  BAR.SYNC.DEFER_BLOCKING 0x0 ;  /* 0x0000000000007b1d */ /* 0x000fec0000010000 */
[----:B------:R1:W1:Y:S04]  /*c4e0*/  LDSM.16.M88.4 R8, [R236] ;  /* 0x00000000ec08783b */ /* 0x0002680000000200 */
[----:B------:R1:W1:Y:S04]  /*c4f0*/  LDSM.16.M88.4 R16, [R236+0x800] ;  /* 0x00080000ec10783b */ /* 0x0002680000000200 */
[----:B------:R1:W1:Y:S04]  /*c500*/  LDSM.16.M88.4 R24, [R236+0x1000] ;  /* 0x00100000ec18783b */ /* 0x0002680000000200 */
[----:B------:R1:W1:Y:S04]  /*c510*/  LDSM.16.M88.4 R168, [R243] ;  /* 0x00000000f3a8783b */ /* 0x0002680000000200 */
[----:B--2---:R2:W1:Y:S04]  /*c520*/  LDSM.16.M88.4 R172, [R4] ;  /* 0x0000000004ac783b */ /* 0x0044680000000200 */
[----:B----4-:R2:W4:Y:S01]  /*c530*/  LDSM.16.M88.4 R176, [R3] ;  /* 0x0000000003b0783b */ /* 0x0105220000000200 */
[----:B---3--:R-:W-:Y:S11]  /*c540*/  ISETP.GT.AND P0, PT, R0, R2, PT ;  /* 0x000000020000720c */ /* 0x008ff60003f04270 */
[----:B------:R-:W-:Y:S02]  /*c550*/  @!UPT UIADD3 URZ, URZ, URZ, URZ ;  /* 0x0000003f3f3ff290 */ /* 0x000fe4000fffe03f */
[----:B------:R-:W-:-:S05]  /*c560*/  @P0 BRA `(.L_x_535) ;  /* 0x0000053000000947 */ /* 0x000fca0003800000 */
[----:B--2---:R-:W2:Y:S04]  /*c570*/  LDL R4, [R1+0x38] ;  /* 0x0000380001047983 */ /* 0x004ea80000100800 */
[----:B------:R-:W3:Y:S04]  /*c580*/  LDL R12, [R1+0x28] ;  /* 0x00002800010c7983 */ /* 0x000ee80000100800 */
[----:B------:R-:W5:Y:S04]  /*c590*/  LDL.64 R6, [R1+0xa0] ;  /* 0x0000a00001067983 */ /* 0x000f680000100a00 */
[----:B----4-:R-:W4:Y:S01]  /*c5a0*/  LDL R5, [R1+0xa8] ;  /* 0x0000a80001057983 */ /* 0x010f220000100800 */
        /* <DEDUP_REMOVED lines=8> */
[----:B-----5:R-:W-:Y:S03]  /*c630*/  IADD3 R0, P0, R6, R2, RZ ;  /* 0x0000000206007210 */ /* 0x020fe60007f1e0ff */
[----:B------:R-:W-:Y:S05]  /*c640*/  IMAD R4, R12, c[0x0][0x21c], R4 ;  /* 0x000087000c047a24 */ /* 0x000fea00078e0204 */
[----:B----4-:R-:W-:Y:S02]  /*c650*/  IADD3.X R2, R5, R3, R4, P0, !PT ;  /* 0x0000000305027210 */ /* 0x010fe400007fe404 */
[C---:B------:R-:W-:Y:S04]  /*c660*/  LEA R12, P0, R0.reuse, c[0x0][0x1f8], 0x1 ;  /* 0x00007e00000c7a11 */ /* 0x040fe800078008ff */
[----:B------:R-:W-:Y:S01]  /*c670*/  LEA.HI.X R5, R0, c[0x0][0x1fc], R2, 0x1, P0 ;  /* 0x00007f0000057a11 */ /* 0x000fe200000f0c02 */
[----:B------:R-:W-:-:S06]  /*c680*/  BRA.DIV ~URZ, `(.L_x_536) ;  /* 0x0000e6927f007947 */ /* 0x000fcc000b800000 */
[----:B------:R2:W3:Y:S02]  /*c690*/  SHFL.IDX PT, R4, R5, RZ, 0x181f ;  /* 0x00181fff05047589 */ /* 0x0004e400000e0000 */
.L_x_655:
[----:B------:R-:W-:-:S05]  /*c6a0*/  BRA.DIV ~URZ, `(.L_x_537) ;  /* 0x0000e7027f007947 */ /* 0x000fca000b800000 */
[----:B------:R4:W2:Y:S02]  /*c6b0*/  SHFL.IDX PT, R0, R12, RZ, 0x181f ;  /* 0x00181fff0c007589 */ /* 0x0008a400000e0000 */
.L_x_656:
        /* <DEDUP_REMOVED lines=13> */
[----:B----4-:R-:W-:Y:S05]  /*c790*/  IADD3 R6, P0, R0, R6, RZ ;  /* 0x0000000600067210 */ /* 0x010fea0007f1e0ff */
[----:B---3--:R-:W-:Y:S06]  /*c7a0*/  IMAD.X R7, R4, 0x1, R3, P0 ;  /* 0x0000000104077824 */ /* 0x008fec00000e0603 */
[----:B------:R-:W-:Y:S01]  /*c7b0*/  @!PT LDS RZ, [RZ] ;  /* 0x00000000fffff984 */ /* 0x000fe20000000800 */
[----:B------:R-:W-:Y:S01]  /*c7c0*/  @!PT LDS RZ, [RZ] ;  /* 0x00000000fffff984 */ /* 0x000fe20000000800 */
[----:B------:R-:W-:Y:S01]  /*c7d0*/  @!PT LDS RZ, [RZ] ;  /* 0x00000000fffff984 */ /* 0x000fe20000000800 */
[----:B--2---:R2:W-:Y:S01]  /*c7e0*/  LDGSTS.E.BYPASS.LTC128B.128 [R13+0x4080], [R6.64], !P4 ;  /* 0x04080000060d7fae */ /* 0x0045e2000e101d46 */
[----:B------:R-:W-:Y:S02]  /*c7f0*/  ISETP.GE.AND P3, PT, R135, c[0x0][0x1d4], PT ;  /* 0x0000750087007a0c */ /* 0x000fe40003f66270 */
[----:B------:R-:W-:Y:S02]  /*c800*/  IADD3 R2, P0, R0, R2, RZ ;  /* 0x0000000200027210 */ /* 0x000fe40007f1e0ff */
[----:B------:R-:W-:Y:S02]  /*c810*/  ISETP.GE.AND P2, PT, R22, c[0x0][0x1d4], PT ;  /* 0x0000750016007a0c */ /* 0x000fe40003f46270 */
[----:B------:R-:W-:Y:S01]  /*c820*/  ISETP.GE.AND P1, PT, R14, c[0x0][0x1d4], PT ;  /* 0x000075000e007a0c */ /* 0x000fe20003f26270 */
[----:B--2---:R-:W2:Y:S02]  /*c830*/  LDL R7, [R1+0x48] ;  /* 0x0000480001077983 */ /* 0x004ea40000100800 */
[----:B--2---:R-:W-:Y:S05]  /*c840*/  IMAD.X R3, R4, 0x1, R7, P0 ;  /* 0x0000000104037824 */ /* 0x004fea00000e0607 */
[----:B------:R2:W-:Y:S02]  /*c850*/  LDGSTS.E.BYPASS.LTC128B.128 [R13+0x5880], [R2.64], !P3 ;  /* 0x05880000020d7fae */ /* 0x0005e4000d901d46 */
[----:B--2---:R-:W-:Y:S05]  /*c860*/  IADD3 R2, P0, R0, R23, RZ ;  /* 0x0000001700027210 */ /* 0x004fea0007f1e0ff */
[----:B------:R-:W-:Y:S02]  /*c870*/  IMAD.X R3, R4, 0x1, R20, P0 ;  /* 0x0000000104037824 */ /* 0x000fe400000e0614 */
[----:B------:R-:W2:Y:S04]  /*c880*/  S2R R20, SR_TID.X ;  /* 0x0000000000147919 */ /* 0x000ea80000002100 */
[----:B------:R3:W-:Y:S01]  /*c890*/  LDGSTS.E.BYPASS.LTC128B.128 [R13+0x7080], [R2.64], !P2 ;  /* 0x07080000020d7fae */ /* 0x0007e2000d101d46 */
[----:B--2---:R-:W-:Y:S02]  /*c8a0*/  ISETP.GT.AND P5, PT, R20, 0x7f, PT ;  /* 0x0000007f1400780c */ /* 0x004fe40003fa4270 */
[----:B---3--:R-:W-:Y:S05]  /*c8b0*/  IADD3 R2, P0, R0, R21, RZ ;  /* 0x0000001500027210 */ /* 0x008fea0007f1e0ff */
[----:B------:R-:W-:Y:S05]  /*c8c0*/  IMAD.X R3, R4, 0x1, R15, P0 ;  /* 0x0000000104037824 */ /* 0x000fea00000e060f */
[----:B------:R2:W-:Y:S01]  /*c8d0*/  LDGSTS.E.BYPASS.LTC128B.128 [R13+0x8880], [R2.64], !P1 ;  /* 0x08880000020d7fae */ /* 0x0005e2000c901d46 */
[----:B------:R-:W-:-:S05]  /*c8e0*/  @P5 BRA `(.L_x_535) ;  /* 0x000001b000005947 */ /* 0x000fca0003800000 */
[----:B------:R-:W-:-:S05]  /*c8f0*/  BRA.DIV ~URZ, `(.L_x_538) ;  /* 0x0000e5427f007947 */ /* 0x000fca000b800000 */
[----:B------:R3:W4:Y:S04]  /*c900*/  SHFL.IDX PT, R4, R5, 0x1, 0x181f ;  /* 0x00381f0005047f89 */ /* 0x00072800000e0000 */
[----:B------:R3:W2:Y:S02]  /*c910*/  SHFL.IDX PT, R0, R12, 0x1, 0x181f ;  /* 0x00381f000c007f89 */ /* 0x0006a400000e0000 */
.L_x_657:
[----:B------:R-:W5:Y:S04]  /*c920*/  LDL R6, [R1+0xc4] ;  /* 0x0000c40001067983 */ /* 0x000f680000100800 */
[----:B--2---:R-:W2:Y:S04]  /*c930*/  LDL R3, [R1+0x44] ;  /* 0x0000440001037983 */ /* 0x004ea80000100800 */
[----:B---3--:R-:W3:Y:S04]  /*c940*/  LDL R2, [R1+0xd0] ;  /* 0x0000d00001027983 */ /* 0x008ee80000100800 */
[----:B----4-:R-:W4:Y:S04]  /*c950*/  LDL R20, [R1+0x48] ;  /* 0x0000480001147983 */ /* 0x010f280000100800 */
[----:B------:R-:W4:Y:S04]  /*c960*/  LDL R5, [R1+0x1c] ;  /* 0x00001c0001057983 */ /* 0x000f280000100800 */
[----:B------:R-:W4:Y:S04]  /*c970*/  LDL R15, [R1+0xbc] ;  /* 0x0000bc00010f7983 */ /* 0x000f280000100800 */
[----:B------:R-:W4:Y:S04]  /*c980*/  LDL R14, [R1+0x4c] ;  /* 0x00004c00010e7983 */ /* 0x000f280000100800 */
[----:B------:R-:W4:Y:S04]  /*c990*/  LDL R13, [R1+0xb8] ;  /* 0x0000b800010d7983 */ /* 0x000f280000100800 */
[----:B------:R-:W4:Y:S01]  /*c9a0*/  LDL R12, [R1+0x50] ;  /* 0x00005000010c7983 */ /* 0x000f220000100800 */
[----:B-----5:R-:W-:Y:S05]  /*c9b0*/  IADD3 R6, P0, R0, R6, RZ ;  /* 0x0000000600067210 */ /* 0x020fea0007f1e0ff */
[----:B--2---:R-:W-:Y:S01]  /*c9c0*/  IMAD.X R7, R4, 0x1, R3, P0 ;  /* 0x0000000104077824 */ /* 0x004fe200000e0603 */
        /* <DEDUP_REMOVED lines=13> */
.L_x_535:
[----:B------:R-:W-:Y:S05]  /*caa0*/  BSYNC B0 ;  /* 0x0000000000007941 */ /* 0x000fea0003800000 */
.L_x_534:
[----:B------:R-:W0:Y:S01]  /*cab0*/  LDGDEPBAR ;  /* 0x00000000000079af */ /* 0x000e220000000000 */
[----:B------:R-:W-:Y:S01]  /*cac0*/  WARPSYNC 0xffffffff ;  /* 0xffffffff00007948 */ /* 0x000fe20003800000 */
[C---:B-12---:R-:W-:Y:S01]  /*cad0*/  HMMA.16816.F32.BF16 R4, R160.reuse, R8, RZ ;  /* 0x00000008a004723c */ /* 0x046fe200000418ff */
[----:B------:R-:W-:Y:S07]  /*cae0*/  BSSY B0, `(.L_x_539) ;  /* 0x000013e000007945 */ /* 0x000fee0003800000 */
[C---:B------:R-:W-:Y:S08]  /*caf0*/  HMMA.16816.F32.BF16 R8, R160.reuse, R10, RZ ;  /* 0x0000000aa008723c */ /* 0x040ff000000418ff */
[C---:B------:R-:W-:Y:S08]  /*cb00*/  HMMA.16816.F32.BF16 R12, R160.reuse, R16, RZ ;  /* 0x00000010a00c723c */ /* 0x040ff000000418ff */
        /* <DEDUP_REMOVED lines=9> */
[C---:B----4-:R-:W-:Y:S08]  /*cba0*/  HMMA.16816.F32.BF16 R20, R164.reuse, R176, R20 ;  /* 0x000000b0a414723c */ /* 0x050ff00000041814 */
        /* <DEDUP_REMOVED lines=122> */
[----:B------:R-:W2:Y:S04]  /*d350*/  MUFU.TANH R2, R0 ;  /* 0x0000000000027308 */ /* 0x000ea80000002400 */
[----:B------:R-:W-:Y:S01]  /*d360*/  FMUL.FTZ R3, R11, c[0x0][0x320] ;  /* 0x0000c8000b037a20 */ /* 0x000fe20000410000 */
[C---:B-1----:R-:W-:Y:S03]  /*d370*/  HMMA.16816.F32.BF16 R12, R232.reuse, R168, R12 ;  /* 0x000000a8e80c723c */ /* 0x042fe6000004180c */
[----:B------:R-:W-:Y:S02]  /*d380*/  FMUL.FTZ R10, R10, c[0x0][0x320] ;  /* 0x0000c8000a0a7a20 */ /* 0x000fe40000410000 */
[----:B------:R-:W-:Y:S03]  /*d390*/  MUFU.TANH R175, R3 ;  /* 0x0000000300af7308 */ /* 0x000fe60000002400 */
[C---:B------:R-:W-:Y:S07]  /*d3a0*/  HMMA.16816.F32.BF16 R16, R232.reuse, R170, R16 ;  /* 0x000000aae810723c */ /* 0x040fee0000041810 */
[----:B------:R-:W-:Y:S01]  /*d3b0*/  MUFU.TANH R177, R10 ;  /* 0x0000000a00b17308 */ /* 0x000fe20000002400 */
[----:B--2---:R1:W-:Y:S01]  /*d3c0*/  STL [R1+0x20], R2 ;  /* 0x0000200201007387 */ /* 0x0043e20000100800 */
[----:B------:R-:W-:Y:S08]  /*d3d0*/  FMUL.FTZ R0, R5, c[0x0][0x320] ;  /* 0x0000c80005007a20 */ /* 0x000ff00000410000 */
[----:B------:R2:W-:Y:S02]  /*d3e0*/  MUFU.TANH R179, R0 ;  /* 0x0000000000b37308 */ /* 0x0005e40000002400 */
[----:B--2---:R-:W-:Y:S08]  /*d3f0*/  FMUL.FTZ R0, R6, c[0x0][0x320] ;  /* 0x0000c80006007a20 */ /* 0x004ff00000410000 */
[----:B------:R2:W-:Y:S02]  /*d400*/  MUFU.TANH R178, R0 ;  /* 0x0000000000b27308 */ /* 0x0005e40000002400 */
[----:B--2---:R-:W-:Y:S02]  /*d410*/  FMUL.FTZ R0, R7, c[0x0][0x320] ;  /* 0x0000c80007007a20 */ /* 0x004fe40000410000 */
[----:B------:R-:W2:Y:S01]  /*d420*/  LDSM.16.M88.4 R4, [R237+0x5800] ;  /* 0x00580000ed04783b */ /* 0x000ea20000000200 */
[----:B------:R-:W-:Y:S05]  /*d430*/  DEPBAR.LE SB0, 0x0 ;  /* 0x000080000000791a */ /* 0x000fea0000000000 */
[----:B-1----:R1:W3:Y:S02]  /*d440*/  MUFU.TANH R2, R0 ;  /* 0x0000000000027308 */ /* 0x0022e40000002400 */
[----:B------:R-:W-:Y:S01]  /*d450*/  BAR.SYNC.DEFER_BLOCKING 0x0 ;  /* 0x0000000000007b1d */ /* 0x000fe20000010000 */
[----:B-1----:R-:W-:Y:S07]  /*d460*/  FMUL.FTZ R0, R8, c[0x0][0x320] ;  /* 0x0000c80008007a20 */ /* 0x002fee0000410000 */
[----:B------:R1:W4:Y:S01]  /*d470*/  MUFU.TANH R176, R0 ;  /* 0x0000000000b07308 */ /* 0x0003220000002400 */
[----:B------:R-:W5:Y:S04]  /*d480*/  LDL R8, [R1+0x3c] ;  /* 0x00003c0001087983 */ /* 0x000f680000100800 */
[----:B---3--:R3:W-:Y:S01]  /*d490*/  STL [R1+0x24], R2 ;  /* 0x0000240201007387 */ /* 0x0087e20000100800 */
[C---:B--2---:R-:W-:Y:S08]  /*d4a0*/  HMMA.16816.F32.BF16 R20, R232.reuse, R4, R20 ;  /* 0x00000004e814723c */ /* 0x044ff00000041814 */
[----:B------:R-:W-:Y:S04]  /*d4b0*/  HMMA.16816.F32.BF16 R24, R232, R6, R24 ;  /* 0x00000006e818723c */ /* 0x000fe80000041818 */
[----:B-1----:R-:W-:Y:S02]  /*d4c0*/  FMUL.FTZ R0, R9, c[0x0][0x320] ;  /* 0x0000c80009007a20 */ /* 0x002fe40000410000 */
[----:B------:R-:W5:Y:S02]  /*d4d0*/  LDL R9, [R1+0x70] ;  /* 0x0000700001097983 */ /* 0x000f640000100800 */
[----:B------:R1:W2:Y:S01]  /*d4e0*/  MUFU.TANH R174, R0 ;  /* 0x0000000000ae7308 */ /* 0x0002a20000002400 */
[----:B---3--:R-:W-:Y:S09]  /*d4f0*/  FMUL.FTZ R2, R13, c[0x0][0x320] ;  /* 0x0000c8000d027a20 */ /* 0x008ff20000410000 */
[----:B------:R-:W3:Y:S01]  /*d500*/  MUFU.TANH R170, R2 ;  /* 0x0000000200aa7308 */ /* 0x000ee20000002400 */
[----:B-1----:R-:W-:Y:S09]  /*d510*/  FMUL.FTZ R0, R12, c[0x0][0x320] ;  /* 0x0000c8000c007a20 */ /* 0x002ff20000410000 */
        /* <DEDUP_REMOVED lines=19> */
[----:B-----5:R-:W-:Y:S01]  /*d650*/  ISETP.GT.AND P0, PT, R8, R9, PT ;  /* 0x000000090800720c */ /* 0x020fe20003f04270 */
        /* <DEDUP_REMOVED lines=11> */
[----:B--234-:R-:W2:Y:S01]  /*d710*/  LDL R9, [R1+0x84] ;  /* 0x0000840001097983 */ /* 0x01cea20000100800 */
[----:B------:R-:W-:Y:S03]  /*d720*/  IMAD.MOV.U32 R3, RZ, RZ, c[0x0][0x2b8] ;  /* 0x0000ae00ff037624 */ /* 0x000fe600078e00ff */
[----:B------:R-:W3:Y:S02]  /*d730*/  LDL R4, [R1+0x178] ;  /* 0x0001780001047983 */ /* 0x000ee40000100800 */
[----:B------:R-:W-:Y:S02]  /*d740*/  ISETP.NE.AND P2, PT, R3, 0x1, PT ;  /* 0x000000010300780c */ /* 0x000fe40003f45270 */
[----:B------:R-:W4:Y:S04]  /*d750*/  LDL.64 R20, [R1+0x98] ;  /* 0x0000980001147983 */ /* 0x000f280000100a00 */
[----:B------:R-:W5:Y:S04]  /*d760*/  LDL R5, [R1+0xac] ;  /* 0x0000ac0001057983 */ /* 0x000f680000100800 */
[----:B------:R-:W4:Y:S04]  /*d770*/  LDL R6, [R1+0x88] ;  /* 0x0000880001067983 */ /* 0x000f280000100800 */
[----:B------:R-:W1:Y:S01]  /*d780*/  S2R R7, SR_TID.X ;  /* 0x0000000000077919 */ /* 0x000e620000002100 */
[----:B---3--:R-:W-:Y:S01]  /*d790*/  ISETP.GT.AND P1, PT, R4, 0x2f, PT ;  /* 0x0000002f0400780c */ /* 0x008fe20003f24270 */
[----:B--2---:R-:W-:Y:S02]  /*d7a0*/  IMAD R2, R8, 0x30, R9 ;  /* 0x0000003008027824 */ /* 0x004fe400078e0209 */
[----:B------:R-:W2:Y:S03]  /*d7b0*/  LDL.64 R8, [R1+0x90] ;  /* 0x0000900001087983 */ /* 0x000ea60000100a00 */
[----:B------:R-:W-:Y:S05]  /*d7c0*/  IADD3 R2, R2, -0x30, R4 ;  /* 0xffffffd002027810 */ /* 0x000fea0007ffe004 */
[----:B------:R-:W-:Y:S04]  /*d7d0*/  @P2 IMAD.HI.U32 R3, R2, c[0x0][0x2bc], RZ ;  /* 0x0000af0002032a27 */ /* 0x000fe800078e00ff */
[----:B-1----:R-:W-:Y:S01]  /*d7e0*/  IMAD.MOV.U32 R0, RZ, RZ, R2 ;  /* 0x000000ffff007224 */ /* 0x002fe200078e0002 */
[----:B------:R-:W-:Y:S04]  /*d7f0*/  @P2 SHF.R.U32.HI R0, RZ, c[0x0][0x2c0], R3 ;  /* 0x0000b000ff002a19 */ /* 0x000fe80000011603 */
[C---:B----4-:R-:W-:Y:S01]  /*d800*/  @!P1 IADD3 R3, P0, R0.reuse, R20, RZ ;  /* 0x0000001400039210 */ /* 0x050fe20007f1e0ff */
[----:B------:R-:W-:Y:S03]  /*d810*/  IMAD.MOV R4, RZ, RZ, -R0 ;  /* 0x000000ffff047224 */ /* 0x000fe600078e0a00 */
[----:B-----5:R-:W-:Y:S01]  /*d820*/  @!P1 LEA.HI.X.SX32 R0, R0, R5, 0x1, P0 ;  /* 0x0000000500009211 */ /* 0x020fe200000f0eff */
[----:B------:R-:W-:Y:S01]  /*d830*/  IMAD R4, R4, c[0x0][0x2b8], R2 ;  /* 0x0000ae0004047a24 */ /* 0x000fe200078e0202 */
[C---:B------:R-:W-:Y:S01]  /*d840*/  @!P1 LEA R2, P0, R3.reuse, c[0x0][0x2a0], 0x2 ;  /* 0x0000a80003029a11 */ /* 0x040fe200078010ff */
[----:B------:R-:W-:Y:S03]  /*d850*/  IMAD.MOV.U32 R5, RZ, RZ, RZ ;  /* 0x000000ffff057224 */ /* 0x000fe600078e00ff */
[----:B------:R-:W-:Y:S01]  /*d860*/  @!P1 LEA.HI.X R3, R3, c[0x0][0x2a4], R0, 0x2, P0 ;  /* 0x0000a90003039a11 */ /* 0x000fe200000f1400 */
[----:B------:R1:W-:Y:S01]  /*d870*/  STL [R1+0x38], R4 ;  /* 0x0000380401007387 */ /* 0x0003e20000100800 */
[----:B------:R-:W-:Y:S03]  /*d880*/  SHF.R.S32.HI R0, RZ, 0x1f, R4 ;  /* 0x0000001fff007819 */ /* 0x000fe60000011404 */
[----:B------:R3:W4:Y:S02]  /*d890*/  @!P1 LDG.E R5, [R2.64] ;  /* 0x0000000602059981 */ /* 0x000724000c1e1900 */
[----:B------:R-:W-:Y:S04]  /*d8a0*/  IMAD R0, R0, c[0x0][0x1e0], RZ ;  /* 0x0000780000007a24 */ /* 0x000fe800078e02ff */
[C---:B------:R-:W-:Y:S02]  /*d8b0*/  IMAD R0, R4.reuse, c[0x0][0x1e4], R0 ;  /* 0x0000790004007a24 */ /* 0x040fe400078e0200 */
[----:B---3--:R-:W-:Y:S04]  /*d8c0*/  IMAD.WIDE.U32 R2, R4, c[0x0][0x1e0], RZ ;  /* 0x0000780004027a25 */ /* 0x008fe800078e00ff */
[----:B------:R-:W-:Y:S01]  /*d8d0*/  IMAD.IADD R3, R3, 0x1, R0 ;  /* 0x0000000103037824 */ /* 0x000fe200078e0200 */
[----:B----4-:R-:W-:Y:S01]  /*d8e0*/  SHF.R.S32.HI R0, RZ, 0x1f, R5 ;  /* 0x0000001fff007819 */ /* 0x010fe20000011405 */
[----:B------:R3:W-:Y:S02]  /*d8f0*/  STL [R1+0x28], R5 ;  /* 0x0000280501007387 */ /* 0x0007e40000100800 */
[C---:B------:R-:W-:Y:S04]  /*d900*/  IMAD.WIDE.U32 R2, R5.reuse, c[0x0][0x1f0], R2 ;  /* 0x00007c0005027a25 */ /* 0x040fe800078e0002 */
[----:B-1----:R-:W-:Y:S01]  /*d910*/  IMAD R4, R0, c[0x0][0x1f0], RZ ;  /* 0x00007c0000047a24 */ /* 0x002fe200078e02ff */
[----:B--2---:R-:W-:Y:S03]  /*d920*/  IADD3 R0, P0, R8, R2, RZ ;  /* 0x0000000208007210 */ /* 0x004fe60007f1e0ff */
[----:B------:R-:W-:Y:S05]  /*d930*/  IMAD R4, R5, c[0x0][0x1f4], R4 ;  /* 0x00007d0005047a24 */ /* 0x000fea00078e0204 */
[----:B------:R-:W-:Y:S02]  /*d940*/  IADD3.X R2, R6, R3, R4, P0, !PT ;  /* 0x0000000306027210 */ /* 0x000fe400007fe404 */
[C---:B------:R-:W-:Y:S04]  /*d950*/  LEA R9, P0, R0.reuse, c[0x0][0x1c8], 0x1 ;  /* 0x0000720000097a11 */ /* 0x040fe800078008ff */
[----:B------:R-:W-:Y:S02]  /*d960*/  LEA.HI.X R8, R0, c[0x0][0x1cc], R2, 0x1, P0 ;  /* 0x0000730000087a11 */ /* 0x000fe400000f0c02 */
[----:B---3--:R-:W-:Y:S04]  /*d970*/  SHF.R.S32.HI R5, RZ, 0x1f, R7 ;  /* 0x0000001fff057819 */ /* 0x008fe80000011407 */
[----:B------:R-:W-:Y:S04]  /*d980*/  LEA.HI R5, R5, R7, RZ, 0x3 ;  /* 0x0000000705057211 */ /* 0x000fe800078f18ff */
[----:B------:R-:W-:Y:S04]  /*d990*/  SHF.R.S32.HI R5, RZ, 0x3, R5 ;  /* 0x00000003ff057819 */ /* 0x000fe80000011405 */
[----:B------:R-:W-:Y:S04]  /*d9a0*/  IADD3 R5, -R5, 0x30, RZ ;  /* 0x0000003005057810 */ /* 0x000fe80007ffe1ff */
[----:B------:R-:W-:Y:S01]  /*d9b0*/  ISETP.GE.AND P0, PT, R5, 0x1, PT ;  /* 0x000000010500780c */ /* 0x000fe20003f06270 */
[----:B------:R-:W-:-:S10]  /*d9c0*/  BRA.DIV ~URZ, `(.L_x_541) ;  /* 0x0000d5827f007947 */ /* 0x000fd4000b800000 */
[----:B------:R1:W2:Y:S02]  /*d9d0*/  SHFL.IDX PT, R4, R8, RZ, 0x181f ;  /* 0x00181fff08047589 */ /* 0x0002a400000e0000 */
.L_x_658:
[----:B------:R-:W-:-:S05]  /*d9e0*/  BRA.DIV ~URZ, `(.L_x_542) ;  /* 0x0000d5f27f007947 */ /* 0x000fca000b800000 */
[----:B------:R3:W4:Y:S02]  /*d9f0*/  SHFL.IDX PT, R0, R9, RZ, 0x181f ;  /* 0x00181fff09007589 */ /* 0x00072400000e0000 */
.L_x_659:
        /* <DEDUP_REMOVED lines=14> */
[----:B----4-:R-:W-:Y:S01]  /*dae0*/  @P0 IMAD.X R7, R4, 0x1, R7, P1 ;  /* 0x0000000104070824 */ /* 0x010fe200008e0607 */
[----:B---3--:R-:W-:Y:S11]  /*daf0*/  @P0 ISETP.GE.AND P1, PT, R3, c[0x0][0x1d4], PT ;  /* 0x0000750003000a0c */ /* 0x008ff60003f26270 */
        /* <DEDUP_REMOVED lines=24> */
.L_x_660:
        /* <DEDUP_REMOVED lines=36> */
.L_x_540:
[----:B--234-:R-:W-:Y:S05]  /*dec0*/  BSYNC B0 ;  /* 0x0000000000007941 */ /* 0x01cfea0003800000 */
.L_x_539:
[----:B-1----:R-:W2:Y:S04]  /*ded0*/  LDL R0, [R1+0x20] ;  /* 0x0000200001007983 */ /* 0x002ea80000100800 */
[----:B------:R-:W3:Y:S04]  /*dee0*/  LDL R3, [R1+0x24] ;  /* 0x0000240001037983 */ /* 0x000ee80000100800 */
[----:B------:R-:W0:Y:S01]  /*def0*/  LDGDEPBAR ;  /* 0x00000000000079af */ /* 0x000e220000000000 */
[----:B--2---:R-:W-:Y:S02]  /*df00*/  FMNMX.FTZ R2, R0, R133, !PT ;  /* 0x0000008500027209 */ /* 0x004fe40007810000 */
[----:B------:R-:W-:Y:S02]  /*df10*/  FMNMX.FTZ R0, R178, R132, !PT ;  /* 0x00000084b2007209 */ /* 0x000fe40007810000 */
[----:B------:R-:W-:Y:S02]  /*df20*/  FMNMX.FTZ R2, R179, R2, !PT ;  /* 0x00000002b3027209 */ /* 0x000fe40007810000 */
[----:B---3--:R-:W-:Y:S02]  /*df30*/  FMNMX.FTZ R0, R3, R0, !PT ;  /* 0x0000000003007209 */ /* 0x008fe40007810000 */
        /* <DEDUP_REMOVED lines=22> */
.L_x_661:
[----:B-12---:R-:W-:Y:S01]  /*e0a0*/  FMNMX.FTZ R4, R4, R0, !PT ;  /* 0x0000000004047209 */ /* 0x006fe20007810000 */
[----:B------:R-:W-:-:S05]  /*e0b0*/  BRA.DIV ~URZ, `(.L_x_545) ;  /* 0x0000d1027f007947 */ /* 0x000fca000b800000 */
[----:B------:R-:W1:Y:S02]  /*e0c0*/  SHFL.BFLY PT, R0, R4, 0x1, 0x1f ;  /* 0x0c201f0004007f89 */ /* 0x000e6400000e0000 */
[----:B-1----:R-:W-:Y:S02]  /*e0d0*/  FMNMX.FTZ R133, R4, R0, !PT ;  /* 0x0000000004857209 */ /* 0x002fe40007810000 */
[----:B------:R-:W1:Y:S02]  /*e0e0*/  SHFL.BFLY PT, R0, R5, 0x2, 0x1f ;  /* 0x0c401f0005007f89 */ /* 0x000e6400000e0000 */
[----:B-1----:R-:W-:Y:S05]  /*e0f0*/  FMNMX.FTZ R4, R5, R0, !PT ;  /* 0x0000000005047209 */ /* 0x002fea0007810000 */
[----:B------:R1:W2:Y:S02]  /*e100*/  SHFL.BFLY PT, R0, R4, 0x1, 0x1f ;  /* 0x0c201f0004007f89 */ /* 0x0002a400000e0000 */
.L_x_662:
[----:B------:R-:W3:Y:S01]  /*e110*/  LDL.LU R2, [R1+0x20] ;  /* 0x0000200001027983 */ /* 0x000ee20000300800 */
[----:B--2---:R-:W-:Y:S01]  /*e120*/  FMNMX.FTZ R3, R0, R4, !PT ;  /* 0x0000000400037209 */ /* 0x004fe20007810000 */
[C---:B------:R-:W-:Y:S01]  /*e130*/  FADD.FTZ R0, -R133.reuse, R134 ;  /* 0x0000008685007221 */ /* 0x040fe20000010100 */
[----:B------:R-:W-:Y:S01]  /*e140*/  WARPSYNC 0xffffffff ;  /* 0xffffffff00007948 */ /* 0x000fe20003800000 */
[----:B------:R-:W2:Y:S01]  /*e150*/  LDL.LU R20, [R1+0x60] ;  /* 0x0000600001147983 */ /* 0x000ea20000300800 */
[----:B-1----:R-:W-:Y:S02]  /*e160*/  FMUL.FTZ R4, R133, c[0x0][0x2d0] ;  /* 0x0000b40085047a20 */ /* 0x002fe40000410000 */
[----:B------:R-:W-:Y:S01]  /*e170*/  FMUL.FTZ R0, R0, c[0x0][0x2d0] ;  /* 0x0000b40000007a20 */ /* 0x000fe20000410000 */
[----:B------:R-:W4:Y:S01]  /*e180*/  LDL.LU R19, [R1+0x24] ;  /* 0x0000240001137983 */ /* 0x000f220000300800 */
        /* <DEDUP_REMOVED lines=10> */
[--C-:B------:R-:W-:Y:S01]  /*e230*/  FFMA.FTZ R176, R135, c[0x0][0x2d0], -R4.reuse ;  /* 0x0000b40087b07a23 */ /* 0x100fe20000010804 */
[----:B------:R-:W-:Y:S10]  /*e240*/  MUFU.EX2 R7, R7 ;  /* 0x0000000700077308 */ /* 0x000ff40000000800 */
[----:B------:R-:W-:Y:S01]  /*e250*/  MUFU.EX2 R9, R6 ;  /* 0x0000000600097308 */ /* 0x000fe20000000800 */
[----:B---3--:R-:W-:Y:S09]  /*e260*/  FFMA.FTZ R8, R2, c[0x0][0x2d0], -R4 ;  /* 0x0000b40002087a23 */ /* 0x008ff20000010804 */
[----:B------:R-:W1:Y:S10]  /*e270*/  MUFU.EX2 R2, R0 ;  /* 0x0000000000027308 */ /* 0x000e740000000800 */
[----:B------:R-:W3:Y:S10]  /*e280*/  MUFU.EX2 R4, R8 ;  /* 0x0000000800047308 */ /* 0x000ef40000000800 */
[----:B------:R-:W4:Y:S01]  /*e290*/  MUFU.EX2 R8, R5 ;  /* 0x0000000500087308 */ /* 0x000f220000000800 */
[C---:B-1----:R-:W-:Y:S02]  /*e2a0*/  FMUL.FTZ R24, R2.reuse, R136 ;  /* 0x0000008802187220 */ /* 0x042fe40000410000 */
[----:B------:R-:W5:Y:S01]  /*e2b0*/  LDL.LU R136, [R1+0x5c] ;  /* 0x00005c0001887983 */ /* 0x000f620000300800 */
[C---:B------:R-:W-:Y:S02]  /*e2c0*/  FMUL.FTZ R25, R2.reuse, R137 ;  /* 0x0000008902197220 */ /* 0x040fe40000410000 */
[C---:B------:R-:W-:Y:S02]  /*e2d0*/  FMUL.FTZ R21, R2.reuse, R141 ;  /* 0x0000008d02157220 */ /* 0x040fe40000410000 */
[C---:B------:R-:W-:Y:S02]  /*e2e0*/  FMUL.FTZ R28, R2.reuse, R28 ;  /* 0x0000001c021c7220 */ /* 0x040fe40000410000 */
[C---:B------:R-:W-:Y:S01]  /*e2f0*/  FMUL.FTZ R29, R2.reuse, R29 ;  /* 0x0000001d021d7220 */ /* 0x040fe20000410000 */
[----:B---3--:R-:W-:Y:S01]  /*e300*/  F2FP.BF16.PACK_AB R168, R7, R4 ;  /* 0x0000000407a8723e */ /* 0x008fe200000010ff */
[----:B--2---:R-:W-:Y:S02]  /*e310*/  FFMA.FTZ R0, R2, R20, R4 ;  /* 0x0000001402007223 */ /* 0x004fe40000010004 */
[----:B------:R-:W-:Y:S02]  /*e320*/  FMUL.FTZ R4, R3, c[0x0][0x2d0] ;  /* 0x0000b40003047a20 */ /* 0x000fe40000410000 */
[----:B------:R-:W-:Y:S02]  /*e330*/  FADD.FTZ R6, R7, R0 ;  /* 0x0000000007067221 */ /* 0x000fe40000010000 */
[----:B------:R-:W-:Y:S02]  /*e340*/  FADD.FTZ R0, -R3, R132 ;  /* 0x0000008403007221 */ /* 0x000fe40000010100 */
[--C-:B----4-:R-:W-:Y:S01]  /*e350*/  FFMA.FTZ R7, R19, c[0x0][0x2d0], -R4.reuse ;  /* 0x0000b40013077a23 */ /* 0x110fe20000010804 */
[----:B------:R-:W-:Y:S01]  /*e360*/  F2FP.BF16.PACK_AB R170, R8, R9 ;  /* 0x0000000908aa723e */ /* 0x000fe200000010ff */
[----:B------:R-:W-:Y:S02]  /*e370*/  FMUL.FTZ R0, R0, c[0x0][0x2d0] ;  /* 0x0000b40000007a20 */ /* 0x000fe40000410000 */
[--C-:B------:R-:W-:Y:S02]  /*e380*/  FFMA.FTZ R132, R177, c[0x0][0x2d0], -R4.reuse ;  /* 0x0000b400b1847a23 */ /* 0x100fe40000010804 */
        /* <DEDUP_REMOVED lines=8> */
[----:B------:R-:W-:Y:S01]  /*e410*/  MOV R141, R23 ;  /* 0x00000017008d7202 */ /* 0x000fe20000000f00 */
[--C-:B------:R-:W-:Y:S01]  /*e420*/  FFMA.FTZ R175, R18, c[0x0][0x2d0], -R4.reuse ;  /* 0x0000b40012af7a23 */ /* 0x100fe20000010804 */
[----:B------:R1:W-:Y:S01]  /*e430*/  MUFU.EX2 R135, R5 ;  /* 0x0000000500877308 */ /* 0x0003e20000000800 */
[--C-:B------:R-:W-:Y:S02]  /*e440*/  FFMA.FTZ R173, R173, c[0x0][0x2d0], -R4.reuse ;  /* 0x0000b400adad7a23 */ /* 0x100fe40000010804 */
[----:B------:R-:W-:Y:S02]  /*e450*/  FFMA.FTZ R178, R16, c[0x0][0x2d0], -R4 ;  /* 0x0000b40010b27a23 */ /* 0x000fe40000010804 */
[C---:B------:R-:W-:Y:S02]  /*e460*/  FMUL.FTZ R4, R2.reuse, R156 ;  /* 0x0000009c02047220 */ /* 0x040fe40000410000 */
[----:B------:R-:W-:Y:S02]  /*e470*/  FADD.FTZ R6, R9, R6 ;  /* 0x0000000609067221 */ /* 0x000fe40000010000 */
[----:B------:R-:W-:Y:S01]  /*e480*/  FMUL.FTZ R9, R2, R153 ;  /* 0x0000009902097220 */ /* 0x000fe20000410000 */
[----:B------:R-:W2:Y:S01]  /*e490*/  MUFU.EX2 R156, R7 ;  /* 0x00000007009c7308 */ /* 0x000ea20000000800 */
[----:B------:R-:W-:Y:S01]  /*e4a0*/  FADD.FTZ R177, R8, R6 ;  /* 0x0000000608b17221 */ /* 0x000fe20000010000 */
[----:B------:R-:W-:Y:S01]  /*e4b0*/  MOV R153, R19 ;  /* 0x0000001300997202 */ /* 0x000fe20000000f00 */
[C---:B------:R-:W-:Y:S01]  /*e4c0*/  FMUL.FTZ R8, R2.reuse, R152 ;  /* 0x0000009802087220 */ /* 0x040fe20000410000 */
[----:B------:R-:W-:Y:S01]  /*e4d0*/  MOV R152, R22 ;  /* 0x0000001600987202 */ /* 0x000fe20000000f00 */
[C---:B------:R-:W-:Y:S02]  /*e4e0*/  FMUL.FTZ R12, R2.reuse, R148 ;  /* 0x00000094020c7220 */ /* 0x040fe40000410000 */
[C---:B------:R-:W-:Y:S02]  /*e4f0*/  FMUL.FTZ R13, R2.reuse, R149 ;  /* 0x00000095020d7220 */ /* 0x040fe40000410000 */
[C---:B------:R-:W-:Y:S01]  /*e500*/  FMUL.FTZ R16, R2.reuse, R144 ;  /* 0x0000009002107220 */ /* 0x040fe20000410000 */
[----:B------:R-:W-:Y:S01]  /*e510*/  MOV R144, R14 ;  /* 0x0000000e00907202 */ /* 0x000fe20000000f00 */
[C---:B------:R-:W-:Y:S01]  /*e520*/  FMUL.FTZ R17, R2.reuse, R145 ;  /* 0x0000009102117220 */ /* 0x040fe20000410000 */
[----:B------:R-:W-:Y:S01]  /*e530*/  MUFU.EX2 R149, R132 ;  /* 0x0000008400957308 */ /* 0x000fe20000000800 */
[C---:B------:R-:W-:Y:S01]  /*e540*/  FMUL.FTZ R20, R2.reuse, R140 ;  /* 0x0000008c02147220 */ /* 0x040fe20000410000 */
[----:B------:R-:W-:Y:S01]  /*e550*/  MOV R140, R10 ;  /* 0x0000000a008c7202 */ /* 0x000fe20000000f00 */
[C---:B-1----:R-:W-:Y:S01]  /*e560*/  FMUL.FTZ R5, R2.reuse, R157 ;  /* 0x0000009d02057220 */ /* 0x042fe20000410000 */
[----:B------:R-:W-:Y:S01]  /*e570*/  MOV R145, R11 ;  /* 0x0000000b00917202 */ /* 0x000fe20000000f00 */
[C---:B------:R-:W-:Y:S01]  /*e580*/  FMUL.FTZ R32, R2.reuse, R32 ;  /* 0x0000002002207220 */ /* 0x040fe20000410000 */
[----:B------:R-:W-:Y:S01]  /*e590*/  MOV R157, R15 ;  /* 0x0000000f009d7202 */ /* 0x000fe20000000f00 */
[C---:B------:R-:W-:Y:S02]  /*e5a0*/  FMUL.FTZ R33, R2.reuse, R33 ;  /* 0x0000002102217220 */ /* 0x040fe40000410000 */
[C---:B------:R-:W-:Y:S02]  /*e5b0*/  FMUL.FTZ R36, R2.reuse, R36 ;  /* 0x0000002402247220 */ /* 0x040fe40000410000 */
[----:B------:R-:W-:Y:S01]  /*e5c0*/  FMUL.FTZ R37, R2, R37 ;  /* 0x0000002502257220 */ /* 0x000fe20000410000 */
[----:B--2---:R-:W-:Y:S01]  /*e5d0*/  F2FP.BF16.PACK_AB R169, R156, R135 ;  /* 0x000000879ca9723e */ /* 0x004fe200000010ff */
[----:B------:R-:W-:Y:S02]  /*e5e0*/  FMUL.FTZ R7, R0, R159 ;  /* 0x0000009f00077220 */ /* 0x000fe40000410000 */
[----:B------:R-:W2:Y:S01]  /*e5f0*/  LDL R159, [R1] ;  /* 0x00000000019f7983 */ /* 0x000ea20000100800 */
        /* <DEDUP_REMOVED lines=42> */
[C---:B------:R-:W-:Y:S01]  /*e8a0*/  FMUL.FTZ R6, R0.reuse, R158 ;  /* 0x0000009e00067220 */ /* 0x040fe20000410000 */
[----:B------:R-:W-:Y:S01]  /*e8b0*/  MOV R158, R27 ;  /* 0x0000001b009e7202 */ /* 0x000fe20000000f00 */
[----:B------:R-:W-:Y:S02]  /*e8c0*/  FMUL.FTZ R27, R0, R139 ;  /* 0x0000008b001b7220 */ /* 0x000fe40000410000 */
[C---:B------:R-:W-:Y:S01]  /*e8d0*/  FMUL.FTZ R124, R2.reuse, R124 ;  /* 0x0000007c027c7220 */ /* 0x040fe20000410000 */
[----:B------:R1:W-:Y:S01]  /*e8e0*/  MUFU.EX2 R132, R158 ;  /* 0x0000009e00847308 */ /* 0x0003e20000000800 */
[C---:B------:R-:W-:Y:S02]  /*e8f0*/  FMUL.FTZ R125, R2.reuse, R125 ;  /* 0x0000007d027d7220 */ /* 0x040fe40000410000 */
[C---:B------:R-:W-:Y:S02]  /*e900*/  FMUL.FTZ R128, R2.reuse, R128 ;  /* 0x0000008002807220 */ /* 0x040fe40000410000 */
[----:B------:R-:W-:Y:S01]  /*e910*/  FMUL.FTZ R129, R2, R129 ;  /* 0x0000008102817220 */ /* 0x000fe20000410000 */
[----:B------:R-:W-:Y:S01]  /*e920*/  MOV R2, R26 ;  /* 0x0000001a00027202 */ /* 0x000fe20000000f00 */
[C---:B------:R-:W-:Y:S02]  /*e930*/  FMUL.FTZ R26, R0.reuse, R138 ;  /* 0x0000008a001a7220 */ /* 0x040fe40000410000 */
[C---:B------:R-:W-:Y:S02]  /*e940*/  FMUL.FTZ R14, R0.reuse, R150 ;  /* 0x00000096000e7220 */ /* 0x040fe40000410000 */
[----:B------:R-:W3:Y:S01]  /*e950*/  MUFU.EX2 R150, R134 ;  /* 0x0000008600967308 */ /* 0x000ee20000000800 */
[C---:B------:R-:W-:Y:S01]  /*e960*/  FMUL.FTZ R10, R0.reuse, R154 ;  /* 0x0000009a000a7220 */ /* 0x040fe20000410000 */
[----:B------:R-:W-:Y:S01]  /*e970*/  MOV R154, R145 ;  /* 0x00000091009a7202 */ /* 0x000fe20000000f00 */
[C---:B------:R-:W-:Y:S01]  /*e980*/  FMUL.FTZ R11, R0.reuse, R155 ;  /* 0x0000009b000b7220 */ /* 0x040fe20000410000 */
[----:B------:R-:W-:Y:S01]  /*e990*/  MOV R155, R144 ;  /* 0x00000090009b7202 */ /* 0x000fe20000000f00 */
[C---:B------:R-:W-:Y:S02]  /*e9a0*/  FMUL.FTZ R15, R0.reuse, R151 ;  /* 0x00000097000f7220 */ /* 0x040fe40000410000 */
[C---:B------:R-:W-:Y:S02]  /*e9b0*/  FMUL.FTZ R18, R0.reuse, R146 ;  /* 0x0000009200127220 */ /* 0x040fe40000410000 */
[C---:B------:R-:W-:Y:S01]  /*e9c0*/  FMUL.FTZ R19, R0.reuse, R147 ;  /* 0x0000009300137220 */ /* 0x040fe20000410000 */
[----:B------:R4:W-:Y:S01]  /*e9d0*/  MUFU.EX2 R151, R173 ;  /* 0x000000ad00977308 */ /* 0x0009e20000000800 */
[C---:B------:R-:W-:Y:S01]  /*e9e0*/  FMUL.FTZ R22, R0.reuse, R142 ;  /* 0x0000008e00167220 */ /* 0x040fe20000410000 */
[----:B------:R-:W-:Y:S01]  /*e9f0*/  LDSM.16.MT88.4 R144, [R241+0x800] ;  /* 0x00080000f190783b */ /* 0x000fe20000004200 */
[C---:B------:R-:W-:Y:S01]  /*ea00*/  FMUL.FTZ R23, R0.reuse, R143 ;  /* 0x0000008f00177220 */ /* 0x040fe20000410000 */
[----:B-1----:R-:W-:Y:S01]  /*ea10*/  MOV R158, R141 ;  /* 0x0000008d009e7202 */ /* 0x002fe20000000f00 */
[C---:B------:R-:W-:Y:S02]  /*ea20*/  FMUL.FTZ R30, R0.reuse, R30 ;  /* 0x0000001e001e7220 */ /* 0x040fe40000410000 */
[C---:B------:R-:W-:Y:S02]  /*ea30*/  FMUL.FTZ R31, R0.reuse, R31 ;  /* 0x0000001f001f7220 */ /* 0x040fe40000410000 */
[C---:B------:R-:W-:Y:S01]  /*ea40*/  FMUL.FTZ R34, R0.reuse, R34 ;  /* 0x0000002200227220 */ /* 0x040fe20000410000 */
[----:B------:R-:W-:Y:S01]  /*ea50*/  MUFU.EX2 R2, R2 ;  /* 0x0000000200027308 */ /* 0x000fe20000000800 */
[C---:B------:R-:W-:Y:S02]  /*ea60*/  FMUL.FTZ R35, R0.reuse, R35 ;  /* 0x0000002300237220 */ /* 0x040fe40000410000 */
[----:B------:R-:W-:Y:S01]  /*ea70*/  FMUL.FTZ R38, R0, R38 ;  /* 0x0000002600267220 */ /* 0x000fe20000410000 */
[----:B---3--:R-:W-:Y:S01]  /*ea80*/  F2FP.BF16.PACK_AB R171, R150, R149 ;  /* 0x0000009596ab723e */ /* 0x008fe200000010ff */
[C---:B------:R-:W-:Y:S02]  /*ea90*/  FMUL.FTZ R39, R0.reuse, R39 ;  /* 0x0000002700277220 */ /* 0x040fe40000410000 */
[C---:B------:R-:W-:Y:S02]  /*eaa0*/  FMUL.FTZ R42, R0.reuse, R42 ;  /* 0x0000002a002a7220 */ /* 0x040fe40000410000 */
[C---:B------:R-:W-:Y:S01]  /*eab0*/  FMUL.FTZ R43, R0.reuse, R43 ;  /* 0x0000002b002b7220 */ /* 0x040fe20000410000 */
[----:B------:R-:W-:Y:S01]  /*eac0*/  MUFU.EX2 R134, R176 ;  /* 0x000000b000867308 */ /* 0x000fe20000000800 */
[C---:B------:R-:W-:Y:S02]  /*ead0*/  FMUL.FTZ R46, R0.reuse, R46 ;  /* 0x0000002e002e7220 */ /* 0x040fe40000410000 */
[C---:B------:R-:W-:Y:S01]  /*eae0*/  FMUL.FTZ R47, R0.reuse, R47 ;  /* 0x0000002f002f7220 */ /* 0x040fe20000410000 */
[----:B----4-:R-:W-:Y:S01]  /*eaf0*/  MOV R173, R157 ;  /* 0x0000009d00ad7202 */ /* 0x010fe20000000f00 */
        /* <DEDUP_REMOVED lines=34> */
[----:B-1----:R-:W-:Y:S01]  /*ed20*/  MOV R178, R157 ;  /* 0x0000009d00b27202 */ /* 0x002fe20000000f00 */
        /* <DEDUP_REMOVED lines=12> */
[----:B-----5:R-:W-:Y:S02]  /*edf0*/  FFMA.FTZ R148, R0, R136, R135 ;  /* 0x0000008800947223 */ /* 0x020fe40000010087 */
[----:B------:R-:W1:Y:S01]  /*ee00*/  LDSM.16.MT88.4 R136, [R239] ;  /* 0x00000000ef88783b */ /* 0x000e620000004200 */
[----:B------:R-:W-:Y:S01]  /*ee10*/  FADD.FTZ R0, R132, R177 ;  /* 0x000000b184007221 */ /* 0x000fe20000010000 */
[----:B------:R-:W3:Y:S03]  /*ee20*/  MUFU.EX2 R135, R179 ;  /* 0x000000b300877308 */ /* 0x000ee60000000800 */
[----:B------:R-:W-:Y:S03]  /*ee30*/  FADD.FTZ R0, R2, R0 ;  /* 0x0000000002007221 */ /* 0x000fe60000010000 */
[----:B------:R-:W4:Y:S04]  /*ee40*/  LDL R177, [R1+0x80] ;  /* 0x0000800001b17983 */ /* 0x000f280000100800 */
[----:B------:R-:W5:Y:S10]  /*ee50*/  MUFU.EX2 R179, R174 ;  /* 0x000000ae00b37308 */ /* 0x000f740000000800 */
[----:B------:R-:W2:Y:S01]  /*ee60*/  MUFU.EX2 R174, R153 ;  /* 0x0000009900ae7308 */ /* 0x000ea20000000800 */
[----:B---3--:R-:W-:Y:S04]  /*ee70*/  FADD.FTZ R0, R135, R0 ;  /* 0x0000000087007221 */ /* 0x008fe80000010000 */
[----:B------:R-:W-:Y:S01]  /*ee80*/  FADD.FTZ R0, R134, R0 ;  /* 0x0000000086007221 */ /* 0x000fe20000010000 */
        /* <DEDUP_REMOVED lines=51> */
[----:B------:R-:W-:Y:S03]  /*f1c0*/  F2FP.BF16.PACK_AB R137, R157, R151 ;  /* 0x000000979d89723e */ /* 0x000fe600000010ff */
[----:B------:R-:W-:Y:S02]  /*f1d0*/  F2FP.BF16.PACK_AB R138, R134, R135 ;  /* 0x00000087868a723e */ /* 0x000fe400000010ff */
[----:B-----5:R-:W-:Y:S02]  /*f1e0*/  F2FP.BF16.PACK_AB R139, R176, R179 ;  /* 0x000000b3b08b723e */ /* 0x020fe400000010ff */
[----:B------:R-:W2:Y:S01]  /*f1f0*/  MUFU.EX2 R2, R155 ;  /* 0x0000009b00027308 */ /* 0x000ea20000000800 */
[----:B------:R-:W-:Y:S04]  /*f200*/  F2FP.BF16.PACK_AB R169, R175, R174 ;  /* 0x000000aeafa9723e */ /* 0x000fe800000010ff */
[C---:B------:R-:W-:Y:S05]  /*f210*/  HMMA.16816.F32.BF16 R4, R136.reuse, R140, R4 ;  /* 0x0000008c8804723c */ /* 0x040fea0000041804 */
[----:B------:R-:W3:Y:S03]  /*f220*/  MUFU.EX2 R135, R154 ;  /* 0x0000009a00877308 */ /* 0x000ee60000000800 */
[C---:B------:R-:W-:Y:S01]  /*f230*/  HMMA.16816.F32.BF16 R8, R136.reuse, R142, R8 ;  /* 0x0000008e8808723c */ /* 0x040fe20000041808 */
[----:B------:R-:W5:Y:S03]  /*f240*/  LDSM.16.MT88.4 R140, [R240+0x800] ;  /* 0x00080000f08c783b */ /* 0x000f660000004200 */
[----:B-1----:R-:W-:Y:S03]  /*f250*/  FADD.FTZ R0, R132, R0 ;  /* 0x0000000084007221 */ /* 0x002fe60000010000 */
[----:B------:R-:W1:Y:S01]  /*f260*/  MUFU.EX2 R134, R159 ;  /* 0x0000009f00867308 */ /* 0x000e620000000800 */
[C---:B------:R-:W-:Y:S04]  /*f270*/  HMMA.16816.F32.BF16 R12, R136.reuse, R144, R12 ;  /* 0x00000090880c723c */ /* 0x040fe8000004180c */
[C---:B--2---:R-:W-:Y:S01]  /*f280*/  F2FP.BF16.PACK_AB R168, R2.reuse, R132 ;  /* 0x0000008402a8723e */ /* 0x044fe200000010ff */
[----:B------:R-:W-:Y:S02]  /*f290*/  FADD.FTZ R0, R2, R0 ;  /* 0x0000000002007221 */ /* 0x000fe40000010000 */
[----:B------:R-:W-:Y:S01]  /*f2a0*/  FADD.FTZ R2, R156, R148 ;  /* 0x000000949c027221 */ /* 0x000fe20000010000 */
[C---:B------:R-:W-:Y:S01]  /*f2b0*/  HMMA.16816.F32.BF16 R16, R136.reuse, R146, R16 ;  /* 0x000000928810723c */ /* 0x040fe20000041810 */
[----:B------:R-:W2:Y:S01]  /*f2c0*/  LDSM.16.MT88.4 R144, [R242+0x800] ;  /* 0x00080000f290783b */ /* 0x000ea20000004200 */
[----:B------:R-:W4:Y:S02]  /*f2d0*/  MUFU.EX2 R173, R158 ;  /* 0x0000009e00ad7308 */ /* 0x000f240000000800 */
[----:B---3--:R-:W-:Y:S05]  /*f2e0*/  FADD.FTZ R0, R135, R0 ;  /* 0x0000000087007221 */ /* 0x008fea0000010000 */
[----:B------:R-:W-:Y:S03]  /*f2f0*/  LDSM.16.MT88.4 R152, [R239+0x1000] ;  /* 0x00100000ef98783b */ /* 0x000fe60000004200 */
[C---:B-1----:R-:W-:Y:S01]  /*f300*/  FADD.FTZ R0, R134.reuse, R0 ;  /* 0x0000000086007221 */ /* 0x042fe20000010000 */
[----:B------:R-:W-:Y:S02]  /*f310*/  F2FP.BF16.PACK_AB R170, R134, R135 ;  /* 0x0000008786aa723e */ /* 0x000fe400000010ff */
[----:B------:R-:W-:Y:S02]  /*f320*/  MOV R134, R151 ;  /* 0x0000009700867202 */ /* 0x000fe40000000f00 */
[----:B------:R1:W-:Y:S01]  /*f330*/  STL [R1+0x60], R0 ;  /* 0x0000600001007387 */ /* 0x0003e20000100800 */
[----:B------:R-:W-:Y:S03]  /*f340*/  MOV R135, R150 ;  /* 0x0000009600877202 */ /* 0x000fe60000000f00 */
[----:B------:R-:W3:Y:S01]  /*f350*/  LDL.LU R132, [R1+0x3c] ;  /* 0x00003c0001847983 */ /* 0x000ee20000300800 */
[C---:B-----5:R-:W-:Y:S03]  /*f360*/  HMMA.16816.F32.BF16 R20, R136.reuse, R140, R20 ;  /* 0x0000008c8814723c */ /* 0x060fe60000041814 */
[----:B----4-:R-:W-:Y:S05]  /*f370*/  F2FP.BF16.PACK_AB R171, R173, R172 ;  /* 0x000000acadab723e */ /* 0x010fea00000010ff */
[C---:B------:R-:W-:Y:S01]  /*f380*/  HMMA.16816.F32.BF16 R24, R136.reuse, R142, R24 ;  /* 0x0000008e8818723c */ /* 0x040fe20000041818 */
[----:B------:R-:W4:Y:S07]  /*f390*/  LDSM.16.MT88.4 R140, [R239+0x2000] ;  /* 0x00200000ef8c783b */ /* 0x000f2e0000004200 */
[C---:B--2---:R-:W-:Y:S04]  /*f3a0*/  HMMA.16816.F32.BF16 R28, R136.reuse, R144, R28 ;  /* 0x00000090881c723c */ /* 0x044fe8000004181c */
[----:B-1----:R-:W-:Y:S04]  /*f3b0*/  FADD.FTZ R0, R149, R2 ;  /* 0x0000000295007221 */ /* 0x002fe80000010000 */
[C---:B------:R-:W-:Y:S01]  /*f3c0*/  HMMA.16816.F32.BF16 R32, R136.reuse, R146, R32 ;  /* 0x000000928820723c */ /* 0x040fe20000041820 */
[----:B------:R-:W1:Y:S03]  /*f3d0*/  LDSM.16.MT88.4 R144, [R241+0x2000] ;  /* 0x00200000f190783b */ /* 0x000e660000004200 */
[----:B------:R-:W-:Y:S04]  /*f3e0*/  FADD.FTZ R0, R135, R0 ;  /* 0x0000000087007221 */ /* 0x000fe80000010000 */
[----:B------:R-:W-:Y:S04]  /*f3f0*/  FADD.FTZ R0, R134, R0 ;  /* 0x0000000086007221 */ /* 0x000fe80000010000 */
[----:B------:R-:W-:Y:S04]  /*f400*/  FADD.FTZ R0, R178, R0 ;  /* 0x00000000b2007221 */ /* 0x000fe80000010000 */
[----:B------:R-:W-:Y:S04]  /*f410*/  FADD.FTZ R0, R179, R0 ;  /* 0x00000000b3007221 */ /* 0x000fe80000010000 */
[----:B------:R-:W-:Y:S04]  /*f420*/  FADD.FTZ R0, R176, R0 ;  /* 0x00000000b0007221 */ /* 0x000fe80000010000 */
[----:B------:R-:W-:Y:S01]  /*f430*/  FADD.FTZ R0, R174, R0 ;  /* 0x00000000ae007221 */ /* 0x000fe20000010000 */
[C---:B----4-:R-:W-:Y:S03]  /*f440*/  HMMA.16816.F32.BF16 R36, R136.reuse, R140, R36 ;  /* 0x0000008c8824723c */ /* 0x050fe60000041824 */
[----:B------:R-:W-:Y:S04]  /*f450*/  FADD.FTZ R0, R175, R0 ;  /* 0x00000000af007221 */ /* 0x000fe80000010000 */
[----:B------:R-:W-:Y:S01]  /*f460*/  FADD.FTZ R2, R172, R0 ;  /* 0x00000000ac027221 */ /* 0x000fe20000010000 */
[C---:B------:R-:W-:Y:S01]  /*f470*/  HMMA.16816.F32.BF16 R40, R136.reuse, R142, R40 ;  /* 0x0000008e8828723c */ /* 0x040fe20000041828 */
[----:B------:R-:W2:Y:S03]  /*f480*/  LDSM.16.MT88.4 R140, [R240+0x2000] ;  /* 0x00200000f08c783b */ /* 0x000ea60000004200 */
[----:B------:R-:W-:Y:S04]  /*f490*/  FADD.FTZ R2, R173, R2 ;  /* 0x00000002ad027221 */ /* 0x000fe80000010000 */
        /* <DEDUP_REMOVED lines=27> */
[C---:B--2---:R-:W-:Y:S04]  /*f650*/  HMMA.16816.F32.BF16 R116, R136.reuse, R140, R116 ;  /* 0x0000008c8874723c */ /* 0x044fe80000041874 */
[C---:B---3--:R-:W-:Y:S02]  /*f660*/  IADD3 R0, R132.reuse, -0x1, RZ ;  /* 0xffffffff84007810 */ /* 0x048fe40007ffe0ff */
[----:B------:R-:W-:Y:S02]  /*f670*/  ISETP.GT.AND P0, PT, R132, R177, PT ;  /* 0x000000b18400720c */ /* 0x000fe40003f04270 */
[C---:B------:R-:W-:Y:S01]  /*f680*/  HMMA.16816.F32.BF16 R120, R136.reuse, R142, R120 ;  /* 0x0000008e8878723c */ /* 0x040fe20000041878 */
[----:B------:R-:W-:Y:S03]  /*f690*/  STL [R1+0x3c], R0 ;  /* 0x00003c0001007387 */ /* 0x000fe60000100800 */
[----:B------:R-:W-:Y:S01]  /*f6a0*/  MOV R132, R3 ;  /* 0x0000000300847202 */ /* 0x000fe20000000f00 */
[----:B------:R-:W-:Y:S03]  /*f6b0*/  STL [R1+0x5c], R2 ;  /* 0x00005c0201007387 */ /* 0x000fe60000100800 */
[C---:B-1----:R-:W-:Y:S08]  /*f6c0*/  HMMA.16816.F32.BF16 R124, R136.reuse, R144, R124 ;  /* 0x00000090887c723c */ /* 0x042ff0000004187c */
        /* <DEDUP_REMOVED lines=49> */
.L_x_533:
[----:B------:R-:W2:Y:S04]  /*f9e0*/  LDL R2, [R1+0x70] ;  /* 0x0000700001027983 */ /* 0x000ea80000100800 */
[----:B------:R-:W2:Y:S02]  /*f9f0*/  LDL R0, [R1+0x3c] ;  /* 0x00003c0001007983 */ /* 0x000ea40000100800 */
[----:B--2---:R-:W-:-:S13]  /*fa00*/  ISETP.GE.AND P0, PT, R0, R2, PT ;  /* 0x000000020000720c */ /* 0x004fda0003f06270 */
[----:B------:R-:W-:Y:S05]  /*fa10*/  @!P0 BRA `(.L_x_547) ;  /* 0x0000407000008947 */ /* 0x000fea0003800000 */
[----:B------:R-:W-:Y:S02]  /*fa20*/  MOV R135, R132 ;  /* 0x0000008400877202 */ /* 0x000fe40000000f00 */
[----:B------:R-:W-:Y:S02]  /*fa30*/  MOV R134, R133 ;  /* 0x0000008500867202 */ /* 0x000fe40000000f00 */
.L_x_569:
[----:B-1----:R-:W2:Y:S01]  /*fa40*/  LDL R4, [R1+0x38] ;  /* 0x0000380001047983 */ /* 0x002ea20000100800 */
[----:B------:R-:W-:Y:S04]  /*fa50*/  DEPBAR.LE SB0, 0x0 ;  /* 0x000080000000791a */ /* 0x000fe80000000000 */
[----:B------:R-:W3:Y:S01]  /*fa60*/  LDL R6, [R1+0xa8] ;  /* 0x0000a80001067983 */ /* 0x000ee20000100800 */
[----:B------:R-:W-:Y:S03]  /*fa70*/  WARPSYNC 0xffffffff ;  /* 0xffffffff00007948 */ /* 0x000fe60003800000 */
[----:B------:R-:W4:Y:S04]  /*fa80*/  LDL R7, [R1+0x28] ;  /* 0x0000280001077983 */ /* 0x000f280000100800 */
[----:B------:R-:W5:Y:S04]  /*fa90*/  LDL.64 R8, [R1+0xa0] ;  /* 0x0000a00001087983 */ /* 0x000f680000100a00 */
[----:B------:R-:W3:Y:S04]  /*faa0*/  LDL R12, [R1+0x4] ;  /* 0x00000400010c7983 */ /* 0x000ee80000100800 */
[----:B------:R-:W5:Y:S04]  /*fab0*/  LDL R5, [R1+0x8] ;  /* 0x0000080001057983 */ /* 0x000f680000100800 */
[----:B------:R-:W-:Y:S06]  /*fac0*/  BAR.SYNC.DEFER_BLOCKING 0x0 ;  /* 0x0000000000007b1d */ /* 0x000fec0000010000 */
[----:B------:R1:W1:Y:S04]  /*fad0*/  LDSM.16.M88.4 R16, [R236+0x800] ;  /* 0x00080000ec10783b */ /* 0x0002680000000200 */
[----:B------:R1:W1:Y:S04]  /*fae0*/  LDSM.16.M88.4 R24, [R236+0x1000] ;  /* 0x00100000ec18783b */ /* 0x0002680000000200 */
[----:B------:R1:W1:Y:S01]  /*faf0*/  LDSM.16.M88.4 R168, [R243] ;  /* 0x00000000f3a8783b */ /* 0x0002620000000200 */
[----:B--2---:R-:W-:Y:S01]  /*fb00*/  IMAD.WIDE.U32 R2, R4, c[0x0][0x208], RZ ;  /* 0x0000820004027a25 */ /* 0x004fe200078e00ff */
[----:B------:R-:W-:Y:S05]  /*fb10*/  SHF.R.S32.HI R0, RZ, 0x1f, R4 ;  /* 0x0000001fff007819 */ /* 0x000fea0000011404 */
[----:B------:R-:W-:Y:S04]  /*fb20*/  IMAD R0, R0, c[0x0][0x208], RZ ;  /* 0x0000820000007a24 */ /* 0x000fe800078e02ff */
[----:B------:R-:W-:Y:S01]  /*fb30*/  IMAD R0, R4, c[0x0][0x20c], R0 ;  /* 0x0000830004007a24 */ /* 0x000fe200078e0200 */
[----:B----4-:R-:W-:Y:S04]  /*fb40*/  SHF.R.S32.HI R4, RZ, 0x1f, R7 ;  /* 0x0000001fff047819 */ /* 0x010fe80000011407 */
[----:B------:R-:W-:Y:S01]  /*fb50*/  IADD3 R3, R3, R0, RZ ;  /* 0x0000000003037210 */ /* 0x000fe20007ffe0ff */
[----:B------:R-:W-:Y:S01]  /*fb60*/  IMAD R4, R4, c[0x0][0x218], RZ ;  /* 0x0000860004047a24 */ /* 0x000fe200078e02ff */
[----:B---3--:R2:W3:Y:S03]  /*fb70*/  LDSM.16.M88.4 R172, [R12] ;  /* 0x000000000cac783b */ /* 0x0084e60000000200 */
[C---:B------:R-:W-:Y:S01]  /*fb80*/  IMAD.WIDE.U32 R2, R7.reuse, c[0x0][0x218], R2 ;  /* 0x0000860007027a25 */ /* 0x040fe200078e0002 */
[----:B-----5:R2:W4:Y:S03]  /*fb90*/  LDSM.16.M88.4 R176, [R5] ;  /* 0x0000000005b0783b */ /* 0x0205260000000200 */
[----:B------:R-:W-:Y:S01]  /*fba0*/  IMAD R4, R7, c[0x0][0x21c], R4 ;  /* 0x0000870007047a24 */ /* 0x000fe200078e0204 */
[----:B------:R-:W-:Y:S02]  /*fbb0*/  IADD3 R0, P0, R8, R2, RZ ;  /* 0x0000000208007210 */ /* 0x000fe40007f1e0ff */
[----:B------:R2:W1:Y:S02]  /*fbc0*/  LDSM.16.M88.4 R8, [R236] ;  /* 0x00000000ec08783b */ /* 0x0004640000000200 */
[----:B------:R-:W-:Y:S02]  /*fbd0*/  IADD3.X R2, R6, R3, R4, P0, !PT ;  /* 0x0000000306027210 */ /* 0x000fe400007fe404 */
[C---:B------:R-:W-:Y:S04]  /*fbe0*/  LEA R7, P0, R0.reuse, c[0x0][0x1f8], 0x1 ;  /* 0x00007e0000077a11 */ /* 0x040fe800078008ff */
[----:B------:R-:W-:Y:S01]  /*fbf0*/  LEA.HI.X R6, R0, c[0x0][0x1fc], R2, 0x1, P0 ;  /* 0x00007f0000067a11 */ /* 0x000fe200000f0c02 */
[----:B------:R-:W-:-:S06]  /*fc00*/  BRA.DIV ~URZ, `(.L_x_548) ;  /* 0x0000b6827f007947 */ /* 0x000fcc000b800000 */
[----:B------:R2:W4:Y:S02]  /*fc10*/  SHFL.IDX PT, R0, R6, RZ, 0x181f ;  /* 0x00181fff06007589 */ /* 0x00052400000e0000 */
.L_x_663:
[----:B--2---:R-:W2:Y:S01]  /*fc20*/  LDL R5, [R1+0x40] ;  /* 0x0000400001057983 */ /* 0x004ea20000100800 */
[----:B------:R-:W-:Y:S03]  /*fc30*/  BSSY B0, `(.L_x_549) ;  /* 0x000003e000007945 */ /* 0x000fe60003800000 */
[----:B------:R-:W5:Y:S04]  /*fc40*/  LDL R4, [R1+0xc4] ;  /* 0x0000c40001047983 */ /* 0x000f680000100800 */
        /* <DEDUP_REMOVED lines=11> */
[----:B------:R-:W5:Y:S01]  /*fd00*/  SHFL.IDX PT, R2, R7, RZ, 0x181f ;  /* 0x00181fff07027589 */ /* 0x000f6200000e0000 */
[----:B--2---:R-:W-:Y:S02]  /*fd10*/  ISETP.GE.AND P5, PT, R5, c[0x0][0x1d4], PT ;  /* 0x0000750005007a0c */ /* 0x004fe40003fa6270 */
[----:B-----5:R-:W-:Y:S05]  /*fd20*/  IADD3 R4, P0, R2, R4, RZ ;  /* 0x0000000402047210 */ /* 0x020fea0007f1e0ff */
[----:B----4-:R-:W-:Y:S06]  /*fd30*/  IMAD.X R5, R0, 0x1, R133, P0 ;  /* 0x0000000100057824 */ /* 0x010fec00000e0685 */
[----:B------:R-:W-:Y:S01]  /*fd40*/  @!PT LDS RZ, [RZ] ;  /* 0x00000000fffff984 */ /* 0x000fe20000000800 */
[----:B------:R-:W-:Y:S01]  /*fd50*/  @!PT LDS RZ, [RZ] ;  /* 0x00000000fffff984 */ /* 0x000fe20000000800 */
[----:B---3--:R2:W-:Y:S01]  /*fd60*/  LDGSTS.E.BYPASS.LTC128B.128 [R12+0x4080], [R4.64], !P5 ;  /* 0x04080000040c7fae */ /* 0x0085e2000e901d46 */
[----:B------:R-:W-:Y:S02]  /*fd70*/  ISETP.GE.AND P4, PT, R22, c[0x0][0x1d4], PT ;  /* 0x0000750016007a0c */ /* 0x000fe40003f86270 */
[----:B------:R-:W-:Y:S02]  /*fd80*/  ISETP.GE.AND P3, PT, R14, c[0x0][0x1d4], PT ;  /* 0x000075000e007a0c */ /* 0x000fe40003f66270 */
[----:B------:R-:W3:Y:S01]  /*fd90*/  S2R R14, SR_TID.X ;  /* 0x00000000000e7919 */ /* 0x000ee20000002100 */
[----:B------:R-:W-:Y:S02]  /*fda0*/  ISETP.GE.AND P2, PT, R13, c[0x0][0x1d4], PT ;  /* 0x000075000d007a0c */ /* 0x000fe40003f46270 */
[----:B--2---:R-:W-:Y:S05]  /*fdb0*/  IADD3 R4, P0, R2, R132, RZ ;  /* 0x0000008402047210 */ /* 0x004fea0007f1e0ff */
[----:B------:R-:W-:Y:S05]  /*fdc0*/  IMAD.X R5, R0, 0x1, R23, P0 ;  /* 0x0000000100057824 */ /* 0x000fea00000e0617 */
[----:B------:R2:W-:Y:S01]  /*fdd0*/  LDGSTS.E.BYPASS.LTC128B.128 [R12+0x5880], [R4.64], !P4 ;  /* 0x05880000040c7fae */ /* 0x0005e2000e101d46 */
[----:B---3--:R-:W-:Y:S02]  /*fde0*/  ISETP.GT.AND P1, PT, R14, 0x7f, PT ;  /* 0x0000007f0e00780c */ /* 0x008fe40003f24270 */
[----:B--2---:R-:W-:Y:S05]  /*fdf0*/  IADD3 R4, P0, R2, R21, RZ ;  /* 0x0000001502047210 */ /* 0x004fea0007f1e0ff */
[----:B------:R-:W-:Y:S01]  /*fe00*/  IMAD.X R5, R0, 0x1, R20, P0 ;  /* 0x0000000100057824 */ /* 0x000fe200000e0614 */
[----:B------:R-:W-:Y:S04]  /*fe10*/  IADD3 R2, P0, R2, R3, RZ ;  /* 0x0000000302027210 */ /* 0x000fe80007f1e0ff */
[----:B------:R2:W-:Y:S01]  /*fe20*/  LDGSTS.E.BYPASS.LTC128B.128 [R12+0x7080], [R4.64], !P3 ;  /* 0x07080000040c7fae */ /* 0x0005e2000d901d46 */
[----:B------:R-:W-:Y:S05]  /*fe30*/  IMAD.X R3, R0, 0x1, R15, P0 ;  /* 0x0000000100037824 */ /* 0x000fea00000e060f */
[----:B------:R2:W-:Y:S01]  /*fe40*/  LDGSTS.E.BYPASS.LTC128B.128 [R12+0x8880], [R2.64], !P2 ;  /* 0x08880000020c7fae */ /* 0x0005e2000d101d46 */
[----:B------:R-:W-:-:S05]  /*fe50*/  @P1 BRA `(.L_x_550) ;  /* 0x000001b000001947 */ /* 0x000fca0003800000 */
[----:B------:R-:W-:-:S05]  /*fe60*/  BRA.DIV ~URZ, `(.L_x_551) ;  /* 0x0000b4b27f007947 */ /* 0x000fca000b800000 */
[----:B--2---:R2:W3:Y:S04]  /*fe70*/  SHFL.IDX PT, R4, R6, 0x1, 0x181f ;  /* 0x00381f0006047f89 */ /* 0x0044e800000e0000 */
[----:B------:R2:W4:Y:S02]  /*fe80*/  SHFL.IDX PT, R0, R7, 0x1, 0x181f ;  /* 0x00381f0007007f89 */ /* 0x00052400000e0000 */
.L_x_664:
[----:B--2---:R-:W2:Y:S04]  /*fe90*/  LDL R6, [R1+0xc4] ;  /* 0x0000c40001067983 */ /* 0x004ea80000100800 */
[----:B------:R-:W5:Y:S04]  /*fea0*/  LDL R3, [R1+0x44] ;  /* 0x0000440001037983 */ /* 0x000f680000100800 */
[----:B----4-:R-:W4:Y:S04]  /*feb0*/  LDL R2, [R1+0xd0] ;  /* 0x0000d00001027983 */ /* 0x010f280000100800 */
[----:B---3--:R-:W3:Y:S04]  /*fec0*/  LDL R20, [R1+0x48] ;  /* 0x0000480001147983 */ /* 0x008ee80000100800 */
[----:B------:R-:W3:Y:S04]  /*fed0*/  LDL R5, [R1+0x1c] ;  /* 0x00001c0001057983 */ /* 0x000ee80000100800 */
[----:B------:R-:W3:Y:S04]  /*fee0*/  LDL R15, [R1+0xbc] ;  /* 0x0000bc00010f7983 */ /* 0x000ee80000100800 */
[----:B------:R-:W3:Y:S04]  /*fef0*/  LDL R14, [R1+0x4c] ;  /* 0x00004c00010e7983 */ /* 0x000ee80000100800 */
[----:B------:R-:W3:Y:S04]  /*ff00*/  LDL R13, [R1+0xb8] ;  /* 0x0000b800010d7983 */ /* 0x000ee80000100800 */
[----:B------:R-:W3:Y:S01]  /*ff10*/  LDL R12, [R1+0x50] ;  /* 0x00005000010c7983 */ /* 0x000ee20000100800 */
[----:B--2---:R-:W-:Y:S05]  /*ff20*/  IADD3 R6, P0, R0, R6, RZ ;  /* 0x0000000600067210 */ /* 0x004fea0007f1e0ff */
[----:B-----5:R-:W-:Y:S01]  /*ff30*/  IMAD.X R7, R4, 0x1, R3, P0 ;  /* 0x0000000104077824 */ /* 0x020fe200000e0603 */
[----:B----4-:R-:W-:Y:S05]  /*ff40*/  IADD3 R2, P0, R0, R2, RZ ;  /* 0x0000000200027210 */ /* 0x010fea0007f1e0ff */
[----:B---3--:R-:W-:Y:S01]  /*ff50*/  IMAD.X R3, R4, 0x1, R20, P0 ;  /* 0x0000000104037824 */ /* 0x008fe200000e0614 */
        /* <DEDUP_REMOVED lines=11> */
.L_x_550:
[----:B------:R-:W-:Y:S05]  /*10010*/  BSYNC B0 ;  /* 0x0000000000007941 */ /* 0x000fea0003800000 */
.L_x_549:
        /* <DEDUP_REMOVED lines=161> */
[----:B------:R-:W2:Y:S01]  /*10a30*/  MUFU.TANH R0, R3 ;  /* 0x0000000300007308 */ /* 0x000ea20000002400 */
[----:B-1----:R1:W-:Y:S04]  /*10a40*/  STL [R1+0x2c], R2 ;  /* 0x00002c0201007387 */ /* 0x0023e80000100800 */
[----:B------:R-:W3:Y:S04]  /*10a50*/  LDL R8, [R1+0x70] ;  /* 0x0000700001087983 */ /* 0x000ee80000100800 */
[----:B------:R-:W3:Y:S04]  /*10a60*/  LDL R168, [R1+0x3c] ;  /* 0x00003c0001a87983 */ /* 0x000ee80000100800 */
[----:B--2---:R2:W-:Y:S01]  /*10a70*/  STL [R1+0x24], R0 ;  /* 0x0000240001007387 */ /* 0x0045e20000100800 */
        /* <DEDUP_REMOVED lines=22> */
[----:B---3--:R-:W-:Y:S01]  /*10be0*/  ISETP.GT.AND P0, PT, R168, R8, PT ;  /* 0x00000008a800720c */ /* 0x008fe20003f04270 */
        /* <DEDUP_REMOVED lines=13> */
[----:B------:R-:W-:Y:S02]  /*10cc0*/  IMAD.MOV.U32 R2, RZ, RZ, c[0x0][0x2b8] ;  /* 0x0000ae00ff027624 */ /* 0x000fe400078e00ff */
[----:B------:R-:W-:Y:S01]  /*10cd0*/  IMAD.MOV.U32 R6, RZ, RZ, RZ ;  /* 0x000000ffff067224 */ /* 0x000fe200078e00ff */
[----:B------:R-:W3:Y:S02]  /*10ce0*/  LDL R9, [R1+0x178] ;  /* 0x0001780001097983 */ /* 0x000ee40000100800 */
[----:B------:R-:W-:Y:S02]  /*10cf0*/  ISETP.NE.AND P6, PT, R2, 0x1, PT ;  /* 0x000000010200780c */ /* 0x000fe40003fc5270 */
[----:B------:R-:W4:Y:S04]  /*10d00*/  LDL.64 R4, [R1+0x98] ;  /* 0x0000980001047983 */ /* 0x000f280000100a00 */
[----:B------:R-:W5:Y:S04]  /*10d10*/  LDL R8, [R1+0xac] ;  /* 0x0000ac0001087983 */ /* 0x000f680000100800 */
[----:B------:R-:W4:Y:S04]  /*10d20*/  LDL.64 R16, [R1+0x90] ;  /* 0x0000900001107983 */ /* 0x000f280000100a00 */
[----:B------:R-:W4:Y:S01]  /*10d30*/  LDL R7, [R1+0x88] ;  /* 0x0000880001077983 */ /* 0x000f220000100800 */
[----:B---3--:R-:W-:Y:S01]  /*10d40*/  ISETP.GT.AND P1, PT, R9, 0x2f, PT ;  /* 0x0000002f0900780c */ /* 0x008fe20003f24270 */
[----:B--2---:R-:W-:Y:S05]  /*10d50*/  IMAD R2, R168, 0x30, R3 ;  /* 0x00000030a8027824 */ /* 0x004fea00078e0203 */
[----:B------:R-:W-:Y:S05]  /*10d60*/  IADD3 R2, R2, -0x30, R9 ;  /* 0xffffffd002027810 */ /* 0x000fea0007ffe009 */
[----:B------:R-:W-:Y:S04]  /*10d70*/  @P6 IMAD.HI.U32 R3, R2, c[0x0][0x2bc], RZ ;  /* 0x0000af0002036a27 */ /* 0x000fe800078e00ff */
[----:B-1----:R-:W-:Y:S01]  /*10d80*/  IMAD.MOV.U32 R0, RZ, RZ, R2 ;  /* 0x000000ffff007224 */ /* 0x002fe200078e0002 */
[----:B------:R-:W-:Y:S04]  /*10d90*/  @P6 SHF.R.U32.HI R0, RZ, c[0x0][0x2c0], R3 ;  /* 0x0000b000ff006a19 */ /* 0x000fe80000011603 */
[C---:B----4-:R-:W-:Y:S04]  /*10da0*/  @!P1 IADD3 R3, P0, R0.reuse, R4, RZ ;  /* 0x0000000400039210 */ /* 0x050fe80007f1e0ff */
[----:B-----5:R-:W-:Y:S01]  /*10db0*/  @!P1 LEA.HI.X.SX32 R5, R0, R8, 0x1, P0 ;  /* 0x0000000800059211 */ /* 0x020fe200000f0eff */
[----:B------:R-:W-:Y:S01]  /*10dc0*/  IMAD.MOV R0, RZ, RZ, -R0 ;  /* 0x000000ffff007224 */ /* 0x000fe200078e0a00 */
[C---:B------:R-:W-:Y:S03]  /*10dd0*/  @!P1 LEA R4, P0, R3.reuse, c[0x0][0x2a0], 0x2 ;  /* 0x0000a80003049a11 */ /* 0x040fe600078010ff */
[----:B------:R-:W-:Y:S01]  /*10de0*/  IMAD R8, R0, c[0x0][0x2b8], R2 ;  /* 0x0000ae0000087a24 */ /* 0x000fe200078e0202 */
[----:B------:R-:W-:Y:S03]  /*10df0*/  @!P1 LEA.HI.X R5, R3, c[0x0][0x2a4], R5, 0x2, P0 ;  /* 0x0000a90003059a11 */ /* 0x000fe600000f1405 */
[----:B------:R-:W-:Y:S01]  /*10e00*/  IMAD.WIDE.U32 R2, R8, c[0x0][0x1e0], RZ ;  /* 0x0000780008027a25 */ /* 0x000fe200078e00ff */
[----:B------:R-:W-:Y:S01]  /*10e10*/  SHF.R.S32.HI R0, RZ, 0x1f, R8 ;  /* 0x0000001fff007819 */ /* 0x000fe20000011408 */
[----:B------:R-:W2:Y:S04]  /*10e20*/  @!P1 LDG.E R6, [R4.64] ;  /* 0x0000000604069981 */ /* 0x000ea8000c1e1900 */
[----:B------:R1:W-:Y:S01]  /*10e30*/  STL [R1+0x38], R8 ;  /* 0x0000380801007387 */ /* 0x0003e20000100800 */
[----:B------:R-:W-:Y:S04]  /*10e40*/  IMAD R0, R0, c[0x0][0x1e0], RZ ;  /* 0x0000780000007a24 */ /* 0x000fe800078e02ff */
[----:B------:R-:W-:Y:S04]  /*10e50*/  IMAD R0, R8, c[0x0][0x1e4], R0 ;  /* 0x0000790008007a24 */ /* 0x000fe800078e0200 */
[----:B------:R-:W-:Y:S01]  /*10e60*/  IMAD.IADD R3, R3, 0x1, R0 ;  /* 0x0000000103037824 */ /* 0x000fe200078e0200 */
[----:B-1----:R-:W1:Y:S01]  /*10e70*/  S2R R8, SR_TID.X ;  /* 0x0000000000087919 */ /* 0x002e620000002100 */
[----:B--2---:R-:W-:Y:S03]  /*10e80*/  SHF.R.S32.HI R0, RZ, 0x1f, R6 ;  /* 0x0000001fff007819 */ /* 0x004fe60000011406 */
[----:B------:R1:W-:Y:S01]  /*10e90*/  STL [R1+0x28], R6 ;  /* 0x0000280601007387 */ /* 0x0003e20000100800 */
[----:B------:R-:W-:Y:S04]  /*10ea0*/  IMAD.WIDE.U32 R2, R6, c[0x0][0x1f0], R2 ;  /* 0x00007c0006027a25 */ /* 0x000fe800078e0002 */
[----:B------:R-:W-:Y:S01]  /*10eb0*/  IMAD R4, R0, c[0x0][0x1f0], RZ ;  /* 0x00007c0000047a24 */ /* 0x000fe200078e02ff */
[----:B------:R-:W-:Y:S03]  /*10ec0*/  IADD3 R0, P0, R16, R2, RZ ;  /* 0x0000000210007210 */ /* 0x000fe60007f1e0ff */
[----:B------:R-:W-:Y:S05]  /*10ed0*/  IMAD R4, R6, c[0x0][0x1f4], R4 ;  /* 0x00007d0006047a24 */ /* 0x000fea00078e0204 */
[----:B------:R-:W-:Y:S02]  /*10ee0*/  IADD3.X R2, R7, R3, R4, P0, !PT ;  /* 0x0000000307027210 */ /* 0x000fe400007fe404 */
[----:B------:R-:W-:Y:S02]  /*10ef0*/  LEA R9, P0, R0, c[0x0][0x1c8], 0x1 ;  /* 0x0000720000097a11 */ /* 0x000fe400078008ff */
[----:B-1----:R-:W-:Y:S04]  /*10f00*/  SHF.R.S32.HI R6, RZ, 0x1f, R8 ;  /* 0x0000001fff067819 */ /* 0x002fe80000011408 */
[----:B------:R-:W-:Y:S02]  /*10f10*/  LEA.HI R6, R6, R8, RZ, 0x3 ;  /* 0x0000000806067211 */ /* 0x000fe400078f18ff */
[----:B------:R-:W-:Y:S02]  /*10f20*/  LEA.HI.X R8, R0, c[0x0][0x1cc], R2, 0x1, P0 ;  /* 0x0000730000087a11 */ /* 0x000fe400000f0c02 */
[----:B------:R-:W-:Y:S04]  /*10f30*/  SHF.R.S32.HI R6, RZ, 0x3, R6 ;  /* 0x00000003ff067819 */ /* 0x000fe80000011406 */
[----:B------:R-:W-:Y:S04]  /*10f40*/  IADD3 R5, -R6, 0x30, RZ ;  /* 0x0000003006057810 */ /* 0x000fe80007ffe1ff */
[----:B------:R-:W-:Y:S01]  /*10f50*/  ISETP.GE.AND P0, PT, R5, 0x1, PT ;  /* 0x000000010500780c */ /* 0x000fe20003f06270 */
[----:B------:R-:W-:-:S10]  /*10f60*/  BRA.DIV ~URZ, `(.L_x_554) ;  /* 0x0000a4c27f007947 */ /* 0x000fd4000b800000 */
[----:B------:R1:W2:Y:S02]  /*10f70*/  SHFL.IDX PT, R4, R8, RZ, 0x181f ;  /* 0x00181fff08047589 */ /* 0x0002a400000e0000 */
.L_x_665:
[----:B------:R-:W-:-:S05]  /*10f80*/  BRA.DIV ~URZ, `(.L_x_555) ;  /* 0x0000a5327f007947 */ /* 0x000fca000b800000 */
[----:B------:R3:W4:Y:S02]  /*10f90*/  SHFL.IDX PT, R0, R9, RZ, 0x181f ;  /* 0x00181fff09007589 */ /* 0x00072400000e0000 */
.L_x_666:
        /* <DEDUP_REMOVED lines=8> */
[----:B------:R-:W2:Y:S01]  /*11020*/  LDL R17, [R1+0x50] ;  /* 0x0000500001117983 */ /* 0x000ea20000100800 */
[----:B-----5:R-:W-:Y:S05]  /*11030*/  @P0 IADD3 R6, P1, R0, R6, RZ ;  /* 0x0000000600060210 */ /* 0x020fea0007f3e0ff */
[----:B---3--:R-:W-:Y:S01]  /*11040*/  @P0 IMAD.X R7, R4, 0x1, R3, P1 ;  /* 0x0000000104070824 */ /* 0x008fe200008e0603 */
[----:B----4-:R-:W-:Y:S05]  /*11050*/  @P0 IADD3 R2, P1, R0, R2, RZ ;  /* 0x0000000200020210 */ /* 0x010fea0007f3e0ff */
[----:B--2---:R-:W-:Y:S01]  /*11060*/  @P0 IMAD.X R3, R4, 0x1, R21, P1 ;  /* 0x0000000104030824 */ /* 0x004fe200008e0615 */
[----:B------:R-:W-:Y:S01]  /*11070*/  @!PT LDS RZ, [RZ] ;  /* 0x00000000fffff984 */ /* 0x000fe20000000800 */
[----:B------:R-:W-:Y:S01]  /*11080*/  @!PT LDS RZ, [RZ] ;  /* 0x00000000fffff984 */ /* 0x000fe20000000800 */
[----:B------:R-:W-:Y:S01]  /*11090*/  @!PT LDS RZ, [RZ] ;  /* 0x00000000fffff984 */ /* 0x000fe20000000800 */
[----:B------:R2:W-:Y:S04]  /*110a0*/  @P0 LDGSTS.E.BYPASS.LTC128B.128 [R16+0x14080], [R6.64], !P5 ;  /* 0x1408000006100fae */ /* 0x0005e8000e901d46 */
[----:B------:R3:W-:Y:S02]  /*110b0*/  @P0 LDGSTS.E.BYPASS.LTC128B.128 [R16+0x15880], [R2.64], !P4 ;  /* 0x1588000002100fae */ /* 0x0007e4000e101d46 */
[----:B---3--:R-:W-:Y:S05]  /*110c0*/  @P0 IADD3 R2, P1, R0, R20, RZ ;  /* 0x0000001400020210 */ /* 0x008fea0007f3e0ff */
[----:B------:R-:W-:Y:S05]  /*110d0*/  @P0 IMAD.X R3, R4, 0x1, R19, P1 ;  /* 0x0000000104030824 */ /* 0x000fea00008e0613 */
[----:B------:R3:W-:Y:S02]  /*110e0*/  @P0 LDGSTS.E.BYPASS.LTC128B.128 [R16+0x17080], [R2.64], !P3 ;  /* 0x1708000002100fae */ /* 0x0007e4000d901d46 */
[----:B---3--:R-:W-:Y:S05]  /*110f0*/  @P0 IADD3 R2, P1, R0, R18, RZ ;  /* 0x0000001200020210 */ /* 0x008fea0007f3e0ff */
[----:B------:R-:W-:Y:S05]  /*11100*/  @P0 IMAD.X R3, R4, 0x1, R17, P1 ;  /* 0x0000000104030824 */ /* 0x000fea00008e0611 */
[----:B------:R2:W-:Y:S01]  /*11110*/  @P0 LDGSTS.E.BYPASS.LTC128B.128 [R16+0x18880], [R2.64], !P2 ;  /* 0x1888000002100fae */ /* 0x0005e2000d101d46 */
[----:B------:R-:W-:Y:S01]  /*11120*/  ISETP.GE.AND P0, PT, R5, 0x21, PT ;  /* 0x000000210500780c */ /* 0x000fe20003f06270 */
[----:B------:R-:W-:-:S06]  /*11130*/  BRA.DIV ~URZ, `(.L_x_556) ;  /* 0x0000a4127f007947 */ /* 0x000fcc000b800000 */
[----:B------:R3:W4:Y:S04]  /*11140*/  SHFL.IDX PT, R4, R8, 0x1, 0x181f ;  /* 0x00381f0008047f89 */ /* 0x00072800000e0000 */
[----:B------:R3:W1:Y:S02]  /*11150*/  SHFL.IDX PT, R0, R9, 0x1, 0x181f ;  /* 0x00381f0009007f89 */ /* 0x00066400000e0000 */
.L_x_667:
        /* <DEDUP_REMOVED lines=8> */
[----:B-1----:R-:W4:Y:S01]  /*111e0*/  LDL R8, [R1+0x50] ;  /* 0x0000500001087983 */ /* 0x002f220000100800 */
[----:B--2---:R-:W-:Y:S05]  /*111f0*/  @P0 IADD3 R6, P1, R0, R6, RZ ;  /* 0x0000000600060210 */ /* 0x004fea0007f3e0ff */
[----:B-----5:R-:W-:Y:S01]  /*11200*/  @P0 IMAD.X R7, R4, 0x1, R3, P1 ;  /* 0x0000000104070824 */ /* 0x020fe200008e0603 */
[----:B---3--:R-:W-:Y:S05]  /*11210*/  @P0 IADD3 R2, P1, R0, R2, RZ ;  /* 0x0000000200020210 */ /* 0x008fea0007f3e0ff */
[----:B----4-:R-:W-:Y:S01]  /*11220*/  @P0 IMAD.X R3, R4, 0x1, R18, P1 ;  /* 0x0000000104030824 */ /* 0x010fe200008e0612 */
[----:B------:R-:W-:Y:S01]  /*11230*/  @!PT LDS RZ, [RZ] ;  /* 0x00000000fffff984 */ /* 0x000fe20000000800 */
[----:B------:R-:W-:Y:S01]  /*11240*/  @!PT LDS RZ, [RZ] ;  /* 0x00000000fffff984 */ /* 0x000fe20000000800 */
[----:B------:R-:W-:Y:S01]  /*11250*/  @!PT LDS RZ, [RZ] ;  /* 0x00000000fffff984 */ /* 0x000fe20000000800 */
[----:B------:R1:W-:Y:S04]  /*11260*/  @P0 LDGSTS.E.BYPASS.LTC128B.128 [R5+0x15080], [R6.64], !P5 ;  /* 0x1508000006050fae */ /* 0x0003e8000e901d46 */
[----:B------:R2:W-:Y:S02]  /*11270*/  @P0 LDGSTS.E.BYPASS.LTC128B.128 [R5+0x16880], [R2.64], !P4 ;  /* 0x1688000002050fae */ /* 0x0005e4000e101d46 */
[----:B--2---:R-:W-:Y:S05]  /*11280*/  @P0 IADD3 R2, P1, R0, R17, RZ ;  /* 0x0000001100020210 */ /* 0x004fea0007f3e0ff */
[----:B------:R-:W-:Y:S05]  /*11290*/  @P0 IMAD.X R3, R4, 0x1, R16, P1 ;  /* 0x0000000104030824 */ /* 0x000fea00008e0610 */
[----:B------:R2:W-:Y:S02]  /*112a0*/  @P0 LDGSTS.E.BYPASS.LTC128B.128 [R5+0x18080], [R2.64], !P3 ;  /* 0x1808000002050fae */ /* 0x0005e4000d901d46 */
[----:B--2---:R-:W-:Y:S05]  /*112b0*/  @P0 IADD3 R2, P1, R0, R9, RZ ;  /* 0x0000000900020210 */ /* 0x004fea0007f3e0ff */
[----:B------:R-:W-:Y:S05]  /*112c0*/  @P0 IMAD.X R3, R4, 0x1, R8, P1 ;  /* 0x0000000104030824 */ /* 0x000fea00008e0608 */
[----:B------:R1:W-:Y:S03]  /*112d0*/  @P0 LDGSTS.E.BYPASS.LTC128B.128 [R5+0x19880], [R2.64], !P2 ;  /* 0x1988000002050fae */ /* 0x0003e6000d101d46 */
.L_x_553:
[----:B------:R-:W-:Y:S05]  /*112e0*/  BSYNC B0 ;  /* 0x0000000000007941 */ /* 0x000fea0003800000 */
.L_x_552:
        /* <DEDUP_REMOVED lines=19> */
.L_x_668:
        /* <DEDUP_REMOVED lines=21> */
.L_x_560:
[----:B------:R-:W-:Y:S04]  /*11570*/  MOV R8, 0x1 ;  /* 0x0000000100087802 */ /* 0x000fe80000000f00 */
[----:B------:R-:W-:Y:S11]  /*11580*/  ISETP.NE.AND P0, PT, R8, c[0x0][0x32c], PT ;  /* 0x0000cb0008007a0c */ /* 0x000ff60003f05270 */
[----:B------:R-:W-:Y:S02]  /*11590*/  @!UPT UIADD3 URZ, URZ, URZ, URZ ;  /* 0x0000003f3f3ff290 */ /* 0x000fe4000fffe03f */
[----:B------:R-:W-:Y:S05]  /*115a0*/  @P0 IMAD.HI.U32 R8, R4, c[0x0][0x330], RZ ;  /* 0x0000cc0004080a27 */ /* 0x000fea00078e00ff */
[----:B------:R-:W-:Y:S02]  /*115b0*/  @P0 SHF.R.U32.HI R4, RZ, c[0x0][0x334], R8 ;  /* 0x0000cd00ff040a19 */ /* 0x000fe40000011608 */
.L_x_561:
[----:B------:R-:W-:Y:S05]  /*115c0*/  BSYNC B0 ;  /* 0x0000000000007941 */ /* 0x000fea0003800000 */
.L_x_559:
[----:B------:R-:W2:Y:S02]  /*115d0*/  LDL R8, [R1+0x7c] ;  /* 0x00007c0001087983 */ /* 0x000ea40000100800 */
[----:B--2---:R-:W-:Y:S04]  /*115e0*/  IMAD.IADD R8, R0, 0x1, -R8 ;  /* 0x0000000100087824 */ /* 0x004fe800078e0a08 */
[----:B------:R-:W-:Y:S05]  /*115f0*/  IMAD R4, R4, c[0x0][0x32c], R8 ;  /* 0x0000cb0004047a24 */ /* 0x000fea00078e0208 */
[----:B------:R-:W-:Y:S02]  /*11600*/  IMNMX R2, R2, R4, !PT ;  /* 0x0000000402027217 */ /* 0x000fe40007800200 */
[----:B------:R-:W-:Y:S04]  /*11610*/  IADD3 R4, R4, c[0x0][0x32c], RZ ;  /* 0x0000cb0004047a10 */ /* 0x000fe80007ffe0ff */
[----:B------:R-:W-:Y:S02]  /*11620*/  IMNMX R3, R3, R4, PT ;  /* 0x0000000403037217 */ /* 0x000fe40003800200 */
.L_x_558:
        /* <DEDUP_REMOVED lines=65> */
.L_x_669:
        /* <DEDUP_REMOVED lines=21> */
.L_x_565:
[----:B------:R-:W-:Y:S04]  /*11b90*/  MOV R5, 0x1 ;  /* 0x0000000100057802 */ /* 0x000fe80000000f00 */
[----:B------:R-:W-:Y:S11]  /*11ba0*/  ISETP.NE.AND P0, PT, R5, c[0x0][0x32c], PT ;  /* 0x0000cb0005007a0c */ /* 0x000ff60003f05270 */
[----:B------:R-:W-:Y:S02]  /*11bb0*/  @!UPT UIADD3 URZ, URZ, URZ, URZ ;  /* 0x0000003f3f3ff290 */ /* 0x000fe4000fffe03f */
[----:B------:R-:W-:Y:S05]  /*11bc0*/  @P0 IMAD.HI.U32 R5, R4, c[0x0][0x330], RZ ;  /* 0x0000cc0004050a27 */ /* 0x000fea00078e00ff */
[----:B------:R-:W-:Y:S02]  /*11bd0*/  @P0 SHF.R.U32.HI R4, RZ, c[0x0][0x334], R5 ;  /* 0x0000cd00ff040a19 */ /* 0x000fe40000011605 */
.L_x_566:
[----:B------:R-:W-:Y:S05]  /*11be0*/  BSYNC B0 ;  /* 0x0000000000007941 */ /* 0x000fea0003800000 */
.L_x_564:
[----:B------:R-:W2:Y:S02]  /*11bf0*/  LDL R5, [R1+0x7c] ;  /* 0x00007c0001057983 */ /* 0x000ea40000100800 */
[----:B--2---:R-:W-:Y:S04]  /*11c00*/  IMAD.IADD R0, R0, 0x1, -R5 ;  /* 0x0000000100007824 */ /* 0x004fe800078e0a05 */
[----:B------:R-:W-:Y:S05]  /*11c10*/  IMAD R0, R4, c[0x0][0x32c], R0 ;  /* 0x0000cb0004007a24 */ /* 0x000fea00078e0200 */
[----:B------:R-:W-:Y:S02]  /*11c20*/  IMNMX R2, R2, R0, !PT ;  /* 0x0000000002027217 */ /* 0x000fe40007800200 */
[----:B------:R-:W-:Y:S04]  /*11c30*/  IADD3 R0, R0, c[0x0][0x32c], RZ ;  /* 0x0000cb0000007a10 */ /* 0x000fe80007ffe0ff */
[----:B------:R-:W-:Y:S02]  /*11c40*/  IMNMX R3, R3, R0, PT ;  /* 0x0000000003037217 */ /* 0x000fe40003800200 */
.L_x_563:
        /* <DEDUP_REMOVED lines=74> */
.L_x_670:
[----:B-12---:R-:W-:Y:S01]  /*120f0*/  FMNMX.FTZ R4, R4, R0, !PT ;  /* 0x0000000004047209 */ /* 0x006fe20007810000 */
[----:B------:R-:W-:-:S05]  /*12100*/  BRA.DIV ~URZ, `(.L_x_568) ;  /* 0x000096b27f007947 */ /* 0x000fca000b800000 */
[----:B------:R-:W1:Y:S02]  /*12110*/  SHFL.BFLY PT, R0, R4, 0x1, 0x1f ;  /* 0x0c201f0004007f89 */ /* 0x000e6400000e0000 */
[----:B-1----:R-:W-:Y:S02]  /*12120*/  FMNMX.FTZ R133, R4, R0, !PT ;  /* 0x0000000004857209 */ /* 0x002fe40007810000 */
[----:B------:R-:W1:Y:S02]  /*12130*/  SHFL.BFLY PT, R0, R5, 0x2, 0x1f ;  /* 0x0c401f0005007f89 */ /* 0x000e6400000e0000 */
[----:B-1----:R-:W-:Y:S05]  /*12140*/  FMNMX.FTZ R4, R5, R0, !PT ;  /* 0x0000000005047209 */ /* 0x002fea0007810000 */
[----:B------:R1:W2:Y:S02]  /*12150*/  SHFL.BFLY PT, R0, R4, 0x1, 0x1f ;  /* 0x0c201f0004007f89 */ /* 0x0002a400000e0000 */
.L_x_671:
        /* <DEDUP_REMOVED lines=346> */
[----:B------:R-:W-:Y:S01]  /*13700*/  STL [R1+0x5c], R2 ;  /* 0x00005c0201007387 */ /* 0x000fe20000100800 */
[C---:B----4-:R-:W-:Y:S03]  /*13710*/  HMMA.16816.F32.BF16 R116, R136.reuse, R140, R116 ;  /* 0x0000008c8874723c */ /* 0x050fe60000041874 */
[----:B---3--:R-:W-:Y:S02]  /*13720*/  ISETP.GT.AND P0, PT, R132, R134, PT ;  /* 0x000000868400720c */ /* 0x008fe40003f04270 */
[----:B------:R-:W-:Y:S03]  /*13730*/  MOV R132, R3 ;  /* 0x0000000300847202 */ /* 0x000fe60000000f00 */
[C---:B------:R-:W-:Y:S04]  /*13740*/  HMMA.16816.F32.BF16 R120, R136.reuse, R142, R120 ;  /* 0x0000008e8878723c */ /* 0x040fe80000041878 */
[----:B------:R-:W-:Y:S04]  /*13750*/  MOV R134, R133 ;  /* 0x0000008500867202 */ /* 0x000fe80000000f00 */
        /* <DEDUP_REMOVED lines=49> */
[----:B------:R-:W-:Y:S07]  /*13a70*/  @!UPT UIADD3 URZ, URZ, URZ, URZ ;  /* 0x0000003f3f3ff290 */ /* 0x000fee000fffe03f */
[----:B------:R-:W-:-:S11]  /*13a80*/  @P0 BRA `(.L_x_569) ;  /* 0xffffbfb000000947 */ /* 0x000fd6000383ffff */
.L_x_547:
[----:B------:R-:W-:Y:S05]  /*13a90*/  BRA.DIV ~URZ, `(.L_x_570) ;  /* 0x00007df27f007947 */ /* 0x000fea000b800000 */
[----:B------:R-:W2:Y:S04]  /*13aa0*/  LDL R2, [R1+0x60] ;  /* 0x0000600001027983 */ /* 0x000ea80000100800 */
[----:B--2---:R2:W3:Y:S02]  /*13ab0*/  SHFL.BFLY PT, R0, R2, 0x2, 0x1f ;  /* 0x0c401f0002007f89 */ /* 0x0044e400000e0000 */
.L_x_672:
[----:B--2---:R-:W2:Y:S02]  /*13ac0*/  LDL.LU R2, [R1+0x60] ;  /* 0x0000600001027983 */ /* 0x004ea40000300800 */
[----:B--23--:R-:W-:Y:S01]  /*13ad0*/  FADD.FTZ R5, R0, R2 ;  /* 0x0000000200057221 */ /* 0x00cfe20000010000 */
[----:B------:R-:W-:Y:S05]  /*13ae0*/  BRA.DIV ~URZ, `(.L_x_571) ;  /* 0x00007df27f007947 */ /* 0x000fea000b800000 */
[----:B------:R-:W2:Y:S04]  /*13af0*/  LDL.LU R2, [R1+0x5c] ;  /* 0x00005c0001027983 */ /* 0x000ea80000300800 */
[----:B--2---:R-:W2:Y:S02]  /*13b00*/  SHFL.BFLY PT, R0, R2, 0x2, 0x1f ;  /* 0x0c401f0002007f89 */ /* 0x004ea400000e0000 */
[----:B-12---:R-:W-:-:S02]  /*13b10*/  FADD.FTZ R4, R0, R2 ;  /* 0x0000000200047221 */ /* 0x006fc40000010000 */
[----:B------:R-:W1:Y:S04]  /*13b20*/  SHFL.BFLY PT, R0, R5, 0x1, 0x1f ;  /* 0x0c201f0005007f89 */ /* 0x000e6800000e0000 */
[----:B------:R2:W3:Y:S01]  /*13b30*/  SHFL.BFLY PT, R3, R4, 0x1, 0x1f ;  /* 0x0c201f0004037f89 */ /* 0x0004e200000e0000 */
[----:B-1----:R-:W-:-:S05]  /*13b40*/  FADD.FTZ R5, R5, R0 ;  /* 0x0000000005057221 */ /* 0x002fca0000010000 */
.L_x_673:
        /* <DEDUP_REMOVED lines=148> */
.L_x_478:
[----:B---3--:R3:W5:Y:S04]  /*14490*/  LDL R6, [R1+0xc0] ;  /* 0x0000c00001067983 */ /* 0x0087680000100800 */
[----:B------:R-:W4:Y:S01]  /*144a0*/  S2R R2, SR_TID.X ;  /* 0x0000000000027919 */ /* 0x000f220000002100 */
[----:B------:R-:W-:Y:S01]  /*144b0*/  BSSY B0, `(.L_x_572) ;  /* 0x0000011000007945 */ /* 0x000fe20003800000 */
[----:B----4-:R-:W-:-:S13]  /*144c0*/  LOP3.LUT P0, RZ, R2, 0xff, RZ, 0xc0, !PT ;  /* 0x000000ff02ff7812 */ /* 0x010fda000780c0ff */
[----:B------:R-:W-:Y:S05]  /*144d0*/  @P0 BRA `(.L_x_573) ;  /* 0x000000e000000947 */ /* 0x000fea0003800000 */
[----:B---3--:R-:W3:Y:S01]  /*144e0*/  S2R R2, SR_LANEID ;  /* 0x0000000000027919 */ /* 0x008ee20000000000 */
[----:B------:R-:W-:Y:S01]  /*144f0*/  VOTEU.ANY UR4, UPT, PT ;  /* 0x0000000000047886 */ /* 0x000fe200038e0100 */
[----:B------:R-:W-:Y:S01]  /*14500*/  IMAD.MOV.U32 R4, RZ, RZ, c[0x0][0x560] ;  /* 0x00015800ff047624 */ /* 0x000fe200078e00ff */
[----:B------:R-:W3:Y:S01]  /*14510*/  FLO.U32 R3, UR4 ;  /* 0x0000000400037d00 */ /* 0x000ee200080e0000 */
[----:B------:R-:W-:Y:S01]  /*14520*/  IMAD.MOV.U32 R5, RZ, RZ, c[0x0][0x564] ;  /* 0x00015900ff057624 */ /* 0x000fe200078e00ff */
[----:B---3--:R-:W-:-:S06]  /*14530*/  ISETP.EQ.U32.AND P0, PT, R3, R2, PT ;  /* 0x000000020300720c */ /* 0x008fcc0003f02070 */
[----:B------:R-:W3:Y:S07]  /*14540*/  POPC R2, UR4 ;  /* 0x0000000400027d09 */ /* 0x000eee0008000000 */
[----:B---3--:R3:W4:Y:S04]  /*14550*/  @P0 ATOMG.E.ADD.STRONG.GPU PT, R2, [R4.64], R2 ;  /* 0x00000002040209a8 */ /* 0x00872800081ee1c6 */
[----:B---3--:R-:W3:Y:S04]  /*14560*/  S2R R4, SR_LTMASK ;  /* 0x0000000000047919 */ /* 0x008ee80000003900 */
[----:B----4-:R3:W4:Y:S02]  /*14570*/  SHFL.IDX PT, R3, R2, R3, 0x1f ;  /* 0x00001f0302037589 */ /* 0x01072400000e0000 */
[----:B---3--:R-:W-:-:S06]  /*14580*/  LOP3.LUT R2, R4, UR4, RZ, 0xc0, !PT ;  /* 0x0000000404027c12 */ /* 0x008fcc000f8ec0ff */
[----:B------:R-:W4:Y:S02]  /*14590*/  POPC R2, R2 ;  /* 0x0000000200027309 */ /* 0x000f240000000000 */
[----:B----45:R-:W-:-:S05]  /*145a0*/  IADD3 R6, R3, c[0x0][0xc], R2 ;  /* 0x0000030003067a10 */ /* 0x030fca0007ffe002 */
[----:B------:R3:W-:Y:S02]  /*145b0*/  STL [R1+0xc0], R6 ;  /* 0x0000c00601007387 */ /* 0x0007e40000100800 */
.L_x_573:
[----:B---3--:R-:W-:Y:S05]  /*145c0*/  BSYNC B0 ;  /* 0x0000000000007941 */ /* 0x008fea0003800000 */
.L_x_572:
[----:B------:R-:W-:Y:S01]  /*145d0*/  PRMT R0, R0, 0x9910, RZ ;  /* 0x0000991000007816 */ /* 0x000fe200000000ff */
[----:B------:R-:W-:Y:S01]  /*145e0*/  BSSY B1, `(.L_x_574) ;  /* 0x000045a000017945 */ /* 0x000fe20003800000 */
[----:B-1---5:R-:W-:Y:S02]  /*145f0*/  IMAD.MOV.U32 R106, RZ, RZ, R6 ;  /* 0x000000ffff6a7224 */ /* 0x022fe400078e0006 */
[----:B------:R-:W-:-:S13]  /*14600*/  ISETP.NE.AND P0, PT, R0, RZ, PT ;  /* 0x000000ff0000720c */ /* 0x000fda0003f05270 */
[----:B------:R-:W-:Y:S05]  /*14610*/  @!P0 BRA `(.L_x_575) ;  /* 0x000035e000008947 */ /* 0x000fea0003800000 */
[----:B------:R-:W3:Y:S04]  /*14620*/  LDL R10, [R1+0xd4] ;  /* 0x0000d400010a7983 */ /* 0x000ee80000100800 */
[----:B------:R-:W4:Y:S04]  /*14630*/  LDL R8, [R1+0xd8] ;  /* 0x0000d80001087983 */ /* 0x000f280000100800 */
[----:B--2---:R-:W2:Y:S04]  /*14640*/  LDL R6, [R1+0xe0] ;  /* 0x0000e00001067983 */ /* 0x004ea80000100800 */
[----:B------:R-:W2:Y:S04]  /*14650*/  LDL R9, [R1+0xdc] ;  /* 0x0000dc0001097983 */ /* 0x000ea80000100800 */
[----:B------:R-:W2:Y:S04]  /*14660*/  LDL R7, [R1+0xf0] ;  /* 0x0000f00001077983 */ /* 0x000ea80000100800 */
[----:B------:R-:W2:Y:S04]  /*14670*/  LDL R5, [R1+0xe8] ;  /* 0x0000e80001057983 */ /* 0x000ea80000100800 */
[----:B------:R-:W2:Y:S04]  /*14680*/  LDL R4, [R1+0xec] ;  /* 0x0000ec0001047983 */ /* 0x000ea80000100800 */
[----:B------:R-:W2:Y:S01]  /*14690*/  LDL R3, [R1+0xe4] ;  /* 0x0000e40001037983 */ /* 0x000ea20000100800 */
[----:B------:R-:W-:Y:S01]  /*146a0*/  WARPSYNC 0xffffffff ;  /* 0xffffffff00007948 */ /* 0x000fe20003800000 */
[----:B------:R-:W-:-:S02]  /*146b0*/  F2FP.BF16.PACK_AB R2, R23, R22 ;  /* 0x000000161702723e */ /* 0x000fc400000010ff */
[----:B------:R-:W-:Y:S01]  /*146c0*/  BAR.SYNC.DEFER_BLOCKING 0x1, 0x100 ;  /* 0x0044000000007b1d */ /* 0x000fe20000010000 */
[----:B------:R-:W-:-:S05]  /*146d0*/  F2FP.BF16.PACK_AB R0, R117, R116 ;  /* 0x000000747500723e */ /* 0x000fca00000010ff */
[----:B---3--:R1:W-:Y:S04]  /*146e0*/  STS [R10], R2 ;  /* 0x000000020a007388 */ /* 0x0083e80000000800 */
[----:B------:R3:W-:Y:S01]  /*146f0*/  STS [R10+0x400], R0 ;  /* 0x000400000a007388 */ /* 0x0007e20000000800 */
[----:B-1----:R-:W-:Y:S02]  /*14700*/  F2FP.BF16.PACK_AB R2, R25, R24 ;  /* 0x000000181902723e */ /* 0x002fe400000010ff */
[----:B---3--:R-:W-:-:S03]  /*14710*/  F2FP.BF16.PACK_AB R0, R155, R154 ;  /* 0x0000009a9b00723e */ /* 0x008fc600000010ff */
[----:B----4-:R1:W-:Y:S04]  /*14720*/  STS [R8], R2 ;  /* 0x0000000208007388 */ /* 0x0103e80000000800 */
[----:B------:R3:W-:Y:S01]  /*14730*/  STS [R8+0x400], R0 ;  /* 0x0004000008007388 */ /* 0x0007e20000000800 */
[----:B-1----:R-:W-:Y:S02]  /*14740*/  F2FP.BF16.PACK_AB R2, R27, R26 ;  /* 0x0000001a1b02723e */ /* 0x002fe400000010ff */
[----:B---3--:R-:W-:-:S03]  /*14750*/  F2FP.BF16.PACK_AB R0, R125, R124 ;  /* 0x0000007c7d00723e */ /* 0x008fc600000010ff */
[----:B--2---:R1:W-:Y:S04]  /*14760*/  STS [R6], R2 ;  /* 0x0000000206007388 */ /* 0x0043e80000000800 */
        /* <DEDUP_REMOVED lines=93> */
[----:B-1----:R-:W2:Y:S01]  /*14d40*/  LDL R8, [R1+0xcc] ;  /* 0x0000cc0001087983 */ /* 0x002ea20000100800 */
        /* <DEDUP_REMOVED lines=8> */
[----:B------:R-:W-:Y:S02]  /*14dd0*/  ISETP.NE.U32.AND P0, PT, RZ, c[0x0][0x508], PT ;  /* 0x00014200ff007a0c */ /* 0x000fe40003f05070 */
[----:B------:R-:W-:Y:S01]  /*14de0*/  ISETP.NE.U32.AND P2, PT, RZ, c[0x0][0x500], PT ;  /* 0x00014000ff007a0c */ /* 0x000fe20003f45070 */
[----:B------:R-:W-:Y:S01]  /*14df0*/  IMAD.MOV.U32 R14, RZ, RZ, c[0x0][0x388] ;  /* 0x0000e200ff0e7624 */ /* 0x000fe200078e00ff */
[----:B------:R-:W4:Y:S01]  /*14e00*/  LDL.LU R6, [R1+0xf4] ;  /* 0x0000f40001067983 */ /* 0x000f220000300800 */
[----:B------:R-:W-:-:S02]  /*14e10*/  ISETP.NE.AND.EX P1, PT, RZ, c[0x0][0x50c], PT, P0 ;  /* 0x00014300ff007a0c */ /* 0x000fc40003f25300 */
        /* <DEDUP_REMOVED lines=15> */
[----:B------:R-:W-:Y:S01]  /*14f10*/  STS [R3+0xc000], R2 ;  /* 0x00c0000203007388 */ /* 0x000fe20000000800 */
[----:B------:R-:W-:-:S03]  /*14f20*/  IMAD.MOV.U32 R4, RZ, RZ, 0x4 ;  /* 0x00000004ff047424 */ /* 0x000fc600078e00ff */
[----:B------:R2:W-:Y:S02]  /*14f30*/  STS [R3+0xc400], R0 ;  /* 0x00c4000003007388 */ /* 0x0005e40000000800 */
[CC--:B--2---:R-:W-:Y:S02]  /*14f40*/  @P1 IMAD.WIDE R2, R8.reuse, R4.reuse, c[0x0][0x508] ;  /* 0x0001420008021625 */ /* 0x0c4fe400078e0204 */
[----:B------:R-:W-:Y:S02]  /*14f50*/  BAR.SYNC.DEFER_BLOCKING 0x1, 0x100 ;  /* 0x0044000000007b1d */ /* 0x000fe40000010000 */
[----:B------:R-:W-:-:S04]  /*14f60*/  IMAD.WIDE R4, R8, R4, c[0x0][0x500] ;  /* 0x0001400008047625 */ /* 0x000fc800078e0204 */
[----:B------:R1:W5:Y:S02]  /*14f70*/  @P1 LDG.E R14, [R2.64] ;  /* 0x00000006020e1981 */ /* 0x000364000c1e1900 */
[----:B-1----:R-:W-:-:S06]  /*14f80*/  IMAD.MOV.U32 R2, RZ, RZ, RZ ;  /* 0x000000ffff027224 */ /* 0x002fcc00078e00ff */
        /* <DEDUP_REMOVED lines=8> */
.L_x_576:
[----:B-1----:R-:W2:Y:S04]  /*15010*/  LDL.LU R4, [R1+0xc8] ;  /* 0x0000c80001047983 */ /* 0x002ea80000300800 */
[----:B------:R-:W3:Y:S04]  /*15020*/  LDL R110, [R1+0x100] ;  /* 0x00010000016e7983 */ /* 0x000ee80000100800 */
[----:B------:R-:W4:Y:S04]  /*15030*/  LDL R107, [R1+0xb4] ;  /* 0x0000b400016b7983 */ /* 0x000f280000100800 */
[----:B------:R-:W4:Y:S01]  /*15040*/  LDL R19, [R1+0xb0] ;  /* 0x0000b00001137983 */ /* 0x000f220000100800 */
[----:B------:R-:W-:Y:S01]  /*15050*/  IMAD.MOV.U32 R13, RZ, RZ, 0x368 ;  /* 0x00000368ff0d7424 */ /* 0x000fe200078e00ff */
[----:B------:R-:W-:-:S02]  /*15060*/  ISETP.GT.AND P2, PT, R3, 0x1, PT ;  /* 0x000000010300780c */ /* 0x000fc40003f44270 */
[----:B------:R-:W-:Y:S02]  /*15070*/  ISETP.NE.U32.AND P0, PT, RZ, c[0x0][0x500], PT ;  /* 0x00014000ff007a0c */ /* 0x000fe40003f05070 */
[----:B------:R-:W-:Y:S02]  /*15080*/  SEL R13, R13, 0x328, P2 ;  /* 0x000003280d0d7807 */ /* 0x000fe40001000000 */
[----:B------:R-:W-:Y:S02]  /*15090*/  ISETP.NE.AND.EX P0, PT, RZ, c[0x0][0x504], PT, P0 ;  /* 0x00014100ff007a0c */ /* 0x000fe40003f05300 */
[----:B------:R-:W1:Y:S01]  /*150a0*/  LDC.64 R6, c[0x0][R13+0x170] ;  /* 0x00005c000d067b82 */ /* 0x000e620000000a00 */
[----:B------:R-:W-:Y:S02]  /*150b0*/  SHF.R.S32.HI R3, RZ, 0x1f, R8 ;  /* 0x0000001fff037819 */ /* 0x000fe40000011408 */
[----:B------:R-:W-:-:S05]  /*150c0*/  SEL R0, R8, RZ, !P0 ;  /* 0x000000ff08007207 */ /* 0x000fca0004000000 */
[----:B------:R-:W1:Y:S08]  /*150d0*/  LDC.64 R10, c[0x0][R13+0x168] ;  /* 0x00005a000d0a7b82 */ /* 0x000e700000000a00 */
[----:B------:R-:W1:Y:S01]  /*150e0*/  LDC.64 R16, c[0x0][R13+0x178] ;  /* 0x00005e000d107b82 */ /* 0x000e620000000a00 */
[----:B--2---:R-:W-:Y:S02]  /*150f0*/  LOP3.LUT R8, R4, 0xffff, RZ, 0xc0, !PT ;  /* 0x0000ffff04087812 */ /* 0x004fe400078ec0ff */
[----:B------:R-:W-:Y:S01]  /*15100*/  SEL R4, R3, RZ, !P0 ;  /* 0x000000ff03047207 */ /* 0x000fe20004000000 */
[----:B-1----:R-:W-:-:S04]  /*15110*/  IMAD R3, R7, R0, RZ ;  /* 0x0000000007037224 */ /* 0x002fc800078e02ff */
[C---:B------:R-:W-:Y:S02]  /*15120*/  IMAD R9, R6.reuse, R4, R3 ;  /* 0x0000000406097224 */ /* 0x040fe400078e0203 */
[----:B------:R-:W-:-:S04]  /*15130*/  IMAD.WIDE.U32 R4, R6, R0, RZ ;  /* 0x0000000006047225 */ /* 0x000fc800078e00ff */
[----:B------:R-:W-:-:S04]  /*15140*/  IMAD.WIDE.U32 R6, R10, R8, RZ ;  /* 0x000000080a067225 */ /* 0x000fc800078e00ff */
[----:B------:R-:W-:Y:S01]  /*15150*/  IMAD R3, R11, R8, RZ ;  /* 0x000000080b037224 */ /* 0x000fe200078e02ff */
[--C-:B-----5:R-:W-:Y:S01]  /*15160*/  IADD3 R12, P1, P0, R4, R6, R2.reuse ;  /* 0x00000006040c7210 */ /* 0x120fe2000783e002 */
[----:B------:R-:W-:Y:S01]  /*15170*/  IMAD.IADD R9, R5, 0x1, R9 ;  /* 0x0000000105097824 */ /* 0x000fe200078e0209 */
[----:B------:R-:W-:Y:S01]  /*15180*/  SHF.R.S32.HI R11, RZ, 0x1f, R2 ;  /* 0x0000001fff0b7819 */ /* 0x000fe20000011402 */
[----:B------:R-:W-:Y:S02]  /*15190*/  IMAD.IADD R6, R7, 0x1, R3 ;  /* 0x0000000107067824 */ /* 0x000fe400078e0203 */
[----:B------:R-:W-:-:S03]  /*151a0*/  IMAD.MOV.U32 R3, RZ, RZ, c[0x0][0x4e8] ;  /* 0x00013a00ff037624 */ /* 0x000fc600078e00ff */
[----:B------:R-:W-:Y:S01]  /*151b0*/  IADD3.X R10, R9, R6, R11, P1, P0 ;  /* 0x00000006090a7210 */ /* 0x000fe20000fe040b */
[----:B----4-:R-:W-:Y:S01]  /*151c0*/  IMAD.IADD R9, R107, 0x1, R19 ;  /* 0x000000016b097824 */ /* 0x010fe200078e0213 */
[----:B------:R-:W-:Y:S02]  /*151d0*/  ISETP.NE.AND P3, PT, R3, 0x1, PT ;  /* 0x000000010300780c */ /* 0x000fe40003f65270 */
[----:B---3--:R-:W-:-:S05]  /*151e0*/  SEL R3, R110, RZ, P2 ;  /* 0x000000ff6e037207 */ /* 0x008fca0001000000 */
[-C--:B------:R-:W-:Y:S02]  /*151f0*/  IMAD.WIDE.U32 R4, R16, R3.reuse, RZ ;  /* 0x0000000310047225 */ /* 0x080fe400078e00ff */
[----:B------:R-:W2:Y:S02]  /*15200*/  LDL R16, [R1+0x1fc] ;  /* 0x0001fc0001107983 */ /* 0x000ea40000100800 */
[----:B------:R-:W-:Y:S02]  /*15210*/  IMAD R7, R17, R3, RZ ;  /* 0x0000000311077224 */ /* 0x000fe400078e02ff */
[----:B------:R-:W-:-:S04]  /*15220*/  @P3 IMAD.HI.U32 R6, R9, c[0x0][0x4ec], RZ ;  /* 0x00013b0009063a27 */ /* 0x000fc800078e00ff */
[----:B------:R-:W-:Y:S01]  /*15230*/  IMAD.MOV.U32 R3, RZ, RZ, R9 ;  /* 0x000000ffff037224 */ /* 0x000fe200078e0009 */
[----:B------:R-:W-:-:S04]  /*15240*/  @P3 SHF.R.U32.HI R3, RZ, c[0x0][0x4f0], R6 ;  /* 0x00013c00ff033a19 */ /* 0x000fc80000011606 */
[----:B------:R-:W-:Y:S02]  /*15250*/  IADD3 R4, P1, P0, R3, R12, R4 ;  /* 0x0000000c03047210 */ /* 0x000fe4000783e004 */
[----:B------:R-:W1:Y:S01]  /*15260*/  LDC.64 R12, c[0x0][R13+0x160] ;  /* 0x000058000d0c7b82 */ /* 0x000e620000000a00 */
[----:B------:R-:W3:Y:S01]  /*15270*/  S2R R110, SR_TID.X ;  /* 0x00000000006e7919 */ /* 0x000ee20000002100 */
[----:B------:R-:W-:Y:S01]  /*15280*/  IMAD.IADD R7, R5, 0x1, R7 ;  /* 0x0000000105077824 */ /* 0x000fe200078e0207 */
[--C-:B------:R-:W-:Y:S01]  /*15290*/  SHF.R.S32.HI R5, RZ, 0x1f, R3.reuse ;  /* 0x0000001fff057819 */ /* 0x100fe20000011403 */
[----:B------:R-:W-:-:S03]  /*152a0*/  IMAD.MOV R3, RZ, RZ, -R3 ;  /* 0x000000ffff037224 */ /* 0x000fc600078e0a03 */
[----:B------:R-:W-:Y:S01]  /*152b0*/  IADD3.X R5, R5, R10, R7, P1, P0 ;  /* 0x0000000a05057210 */ /* 0x000fe20000fe0407 */
[----:B------:R-:W-:-:S05]  /*152c0*/  IMAD R3, R3, c[0x0][0x4e8], R9 ;  /* 0x00013a0003037a24 */ /* 0x000fca00078e0209 */
[----:B------:R-:W-:Y:S02]  /*152d0*/  SHF.R.S32.HI R7, RZ, 0x1f, R3 ;  /* 0x0000001fff077819 */ /* 0x000fe40000011403 */
[----:B---3--:R-:W-:-:S04]  /*152e0*/  SHF.R.S32.HI R107, RZ, 0x1f, R110 ;  /* 0x0000001fff6b7819 */ /* 0x008fc8000001146e */
[----:B------:R-:W-:Y:S01]  /*152f0*/  LEA.HI R107, R107, R110, RZ, 0x5 ;  /* 0x0000006e6b6b7211 */ /* 0x000fe200078f28ff */
[-C--:B-1----:R-:W-:Y:S02]  /*15300*/  IMAD R6, R13, R3.reuse, RZ ;  /* 0x000000030d067224 */ /* 0x082fe400078e02ff */
[----:B------:R-:W-:-:S04]  /*15310*/  IMAD.WIDE.U32 R4, R12, R3, R4 ;  /* 0x000000030c047225 */ /* 0x000fc800078e0004 */
[----:B------:R-:W-:Y:S02]  /*15320*/  IMAD.MOV.U32 R3, RZ, RZ, c[0x0][0x4a8] ;  /* 0x00012a00ff037624 */ /* 0x000fe400078e00ff */
[----:B------:R-:W-:Y:S02]  /*15330*/  IMAD R6, R12, R7, R6 ;  /* 0x000000070c067224 */ /* 0x000fe400078e0206 */
[----:B------:R-:W-:Y:S01]  /*15340*/  IMAD.MOV.U32 R7, RZ, RZ, c[0x0][0x4ac] ;  /* 0x00012b00ff077624 */ /* 0x000fe200078e00ff */
[----:B------:R-:W-:Y:S01]  /*15350*/  SEL R3, R3, c[0x0][0x450], P2 ;  /* 0x0001140003037a07 */ /* 0x000fe20001000000 */
[----:B------:R-:W-:-:S03]  /*15360*/  IMAD.IADD R5, R5, 0x1, R6 ;  /* 0x0000000105057824 */ /* 0x000fc600078e0206 */
[----:B------:R-:W-:Y:S02]  /*15370*/  SEL R7, R7, c[0x0][0x454], P2 ;  /* 0x0001150007077a07 */ /* 0x000fe40001000000 */
[C---:B------:R-:W-:Y:S02]  /*15380*/  LEA R3, P0, R4.reuse, R3, 0x2 ;  /* 0x0000000304037211 */ /* 0x040fe400078010ff */
[----:B------:R-:W-:Y:S02]  /*15390*/  LOP3.LUT R107, R107, 0xffffffe0, RZ, 0xc0, !PT ;  /* 0xffffffe06b6b7812 */ /* 0x000fe400078ec0ff */
[----:B------:R-:W-:Y:S01]  /*153a0*/  LEA.HI.X R5, R4, R7, R5, 0x2, P0 ;  /* 0x0000000704057211 */ /* 0x000fe200000f1405 */
[----:B------:R-:W-:Y:S02]  /*153b0*/  SHFL.IDX PT, R6, R3, RZ, 0x1c1f ;  /* 0x001c1fff03067589 */ /* 0x000fe400000e0000 */
[----:B------:R-:W-:Y:S02]  /*153c0*/  IMAD.IADD R107, R110, 0x1, -R107 ;  /* 0x000000016e6b7824 */ /* 0x000fe400078e0a6b */
[----:B------:R-:W1:Y:S01]  /*153d0*/  SHFL.IDX PT, R7, R5, RZ, 0x1c1f ;  /* 0x001c1fff05077589 */ /* 0x000e6200000e0000 */
[----:B------:R-:W-:-:S03]  /*153e0*/  IMAD R13, R14, c[0x0][0x4e8], RZ ;  /* 0x00013a000e0d7a24 */ /* 0x000fc600078e02ff */
[----:B------:R2:W-:Y:S01]  /*153f0*/  SHFL.IDX PT, R4, R3, 0x1, 0x1c1f ;  /* 0x003c1f0003047f89 */ /* 0x0005e200000e0000 */
[----:B------:R-:W-:-:S03]  /*15400*/  LOP3.LUT P0, RZ, R107, 0x3, RZ, 0xc0, !PT ;  /* 0x000000036bff7812 */ /* 0x000fc6000780c0ff */
[----:B------:R-:W3:Y:S01]  /*15410*/  SHFL.IDX PT, R5, R5, 0x1, 0x1c1f ;  /* 0x003c1f0005057f89 */ /* 0x000ee200000e0000 */
[----:B--2---:R-:W-:-:S05]  /*15420*/  IMAD.IADD R3, R16, 0x1, R19 ;  /* 0x0000000110037824 */ /* 0x004fca00078e0213 */
[C---:B------:R-:W-:Y:S02]  /*15430*/  IADD3 R10, R3.reuse, 0x8, RZ ;  /* 0x00000008030a7810 */ /* 0x040fe40007ffe0ff */
[-C--:B------:R-:W-:Y:S02]  /*15440*/  ISETP.GE.OR P1, PT, R3, R13.reuse, P0 ;  /* 0x0000000d0300720c */ /* 0x080fe40000726670 */
[----:B------:R-:W-:-:S11]  /*15450*/  ISETP.GE.OR P0, PT, R10, R13, P0 ;  /* 0x0000000d0a00720c */ /* 0x000fd60000706670 */
[----:B-1----:R1:W-:Y:S01]  /*15460*/  @!P1 ST.E [R6.64], R15 ;  /* 0x0000000f06009985 */ /* 0x0023e2000c101906 */
[----:B------:R-:W-:-:S03]  /*15470*/  ISETP.GE.AND P1, PT, R10, R13, PT ;  /* 0x0000000d0a00720c */ /* 0x000fc60003f26270 */
[----:B---3--:R1:W-:Y:S01]  /*15480*/  @!P0 ST.E [R4.64], R18 ;  /* 0x0000001204008985 */ /* 0x0083e2000c101906 */
[----:B------:R-:W-:Y:S02]  /*15490*/  ISETP.GE.AND P0, PT, R3, R13, PT ;  /* 0x0000000d0300720c */ /* 0x000fe40003f06270 */
[----:B------:R-:W-:Y:S01]  /*154a0*/  P2R R14, PR, RZ, 0x2 ;  /* 0x00000002ff0e7803 */ /* 0x000fe20000000000 */
[----:B------:R-:W-:Y:S05]  /*154b0*/  @P2 BRA `(.L_x_577) ;  /* 0x00000b7000002947 */ /* 0x000fea0003800000 */
[----:B------:R-:W2:Y:S04]  /*154c0*/  LDL R16, [R1+0x178] ;  /* 0x0001780001107983 */ /* 0x000ea80000100800 */
[----:B------:R-:W3:Y:S01]  /*154d0*/  LDL R107, [R1+0x1c] ;  /* 0x00001c00016b7983 */ /* 0x000ee20000100800 */
[----:B------:R-:W-:Y:S01]  /*154e0*/  IMAD R11, R11, c[0x0][0x3a0], RZ ;  /* 0x0000e8000b0b7a24 */ /* 0x000fe200078e02ff */
[----:B-1----:R-:W-:Y:S01]  /*154f0*/  SHF.R.S32.HI R7, RZ, 0x1f, R0 ;  /* 0x0000001fff077819 */ /* 0x002fe20000011400 */
[----:B------:R-:W-:-:S04]  /*15500*/  IMAD.WIDE.U32 R4, R2, c[0x0][0x3a0], RZ ;  /* 0x0000e80002047a25 */ /* 0x000fc800078e00ff */
[----:B------:R-:W-:-:S05]  /*15510*/  IMAD R2, R2, c[0x0][0x3a4], R11 ;  /* 0x0000e90002027a24 */ /* 0x000fca00078e020b */
[----:B------:R-:W-:Y:S02]  /*15520*/  IADD3 R3, R5, R2, RZ ;  /* 0x0000000205037210 */ /* 0x000fe40007ffe0ff */
[----:B------:R-:W-:-:S05]  /*15530*/  MOV R2, R4 ;  /* 0x0000000400027202 */ /* 0x000fca0000000f00 */
[----:B------:R-:W-:-:S04]  /*15540*/  IMAD.WIDE.U32 R4, R8, c[0x0][0x3e8], R2 ;  /* 0x0000fa0008047a25 */ /* 0x000fc800078e0002 */
[----:B------:R-:W-:Y:S02]  /*15550*/  IMAD R3, R7, c[0x0][0x3f0], RZ ;  /* 0x0000fc0007037a24 */ /* 0x000fe400078e02ff */
[----:B------:R-:W-:-:S04]  /*15560*/  IMAD R5, R8, c[0x0][0x3ec], R5 ;  /* 0x0000fb0008057a24 */ /* 0x000fc800078e0205 */
[----:B------:R-:W-:Y:S01]  /*15570*/  IMAD.WIDE.U32 R4, R0, c[0x0][0x3f0], R4 ;  /* 0x0000fc0000047a25 */ /* 0x000fe200078e0004 */
[----:B--2---:R-:W-:Y:S01]  /*15580*/  IADD3 R6, R16, R19, RZ ;  /* 0x0000001310067210 */ /* 0x004fe20007ffe0ff */
[----:B---3--:R1:W2:Y:S04]  /*15590*/  LDS.128 R28, [R107+0x80] ;  /* 0x000080006b1c7984 */ /* 0x0082a80000000c00 */
[----:B------:R-:W-:Y:S01]  /*155a0*/  @P3 IMAD.HI.U32 R7, R6, c[0x0][0x4ec], RZ ;  /* 0x00013b0006073a27 */ /* 0x000fe200078e00ff */
[----:B------:R-:W-:Y:S01]  /*155b0*/  MOV R2, R6 ;  /* 0x0000000600027202 */ /* 0x000fe20000000f00 */
[----:B------:R1:W3:Y:S03]  /*155c0*/  LDS.128 R44, [R107+0x1080] ;  /* 0x001080006b2c7984 */ /* 0x0002e60000000c00 */
[----:B------:R-:W-:Y:S01]  /*155d0*/  @P3 SHF.R.U32.HI R2, RZ, c[0x0][0x4f0], R7 ;  /* 0x00013c00ff023a19 */ /* 0x000fe20000011607 */
[----:B------:R-:W-:Y:S01]  /*155e0*/  IMAD R7, R0, c[0x0][0x3f4], R3 ;  /* 0x0000fd0000077a24 */ /* 0x000fe200078e0203 */
[----:B------:R1:W4:Y:S02]  /*155f0*/  LDS.128 R60, [R107+0x2080] ;  /* 0x002080006b3c7984 */ /* 0x0003240000000c00 */
[----:B------:R-:W-:-:S02]  /*15600*/  SHF.R.S32.HI R3, RZ, 0x1f, R2 ;  /* 0x0000001fff037819 */ /* 0x000fc40000011402 */
[----:B------:R1:W1:Y:S01]  /*15610*/  LDS.128 R72, [R107+0x3080] ;  /* 0x003080006b487984 */ /* 0x0002620000000c00 */
[----:B------:R-:W-:Y:S02]  /*15620*/  IADD3 R0, -R2, RZ, RZ ;  /* 0x000000ff02007210 */ /* 0x000fe40007ffe1ff */
[----:B------:R-:W-:Y:S01]  /*15630*/  IADD3 R5, R5, R7, RZ ;  /* 0x0000000705057210 */ /* 0x000fe20007ffe0ff */
[----:B------:R1:W1:Y:S01]  /*15640*/  LDS.128 R24, [R107+0x4080] ;  /* 0x004080006b187984 */ /* 0x0002620000000c00 */
[----:B------:R-:W-:Y:S02]  /*15650*/  IMAD R3, R3, c[0x0][0x3e0], RZ ;  /* 0x0000f80003037a24 */ /* 0x000fe400078e02ff */
[----:B------:R-:W-:Y:S01]  /*15660*/  IMAD R0, R0, c[0x0][0x4e8], R6 ;  /* 0x00013a0000007a24 */ /* 0x000fe200078e0206 */
[----:B------:R1:W1:Y:S01]  /*15670*/  LDS.128 R40, [R107+0x5080] ;  /* 0x005080006b287984 */ /* 0x0002620000000c00 */
[C---:B------:R-:W-:Y:S02]  /*15680*/  IMAD R6, R2.reuse, c[0x0][0x3e4], R3 ;  /* 0x0000f90002067a24 */ /* 0x040fe400078e0203 */
[----:B------:R-:W-:Y:S01]  /*15690*/  IMAD.WIDE.U32 R2, R2, c[0x0][0x3e0], R4 ;  /* 0x0000f80002027a25 */ /* 0x000fe200078e0004 */
[----:B------:R1:W1:Y:S01]  /*156a0*/  LDS.128 R56, [R107+0x6080] ;  /* 0x006080006b387984 */ /* 0x0002620000000c00 */
[----:B------:R-:W-:-:S03]  /*156b0*/  SHF.R.S32.HI R4, RZ, 0x1f, R0 ;  /* 0x0000001fff047819 */ /* 0x000fc60000011400 */
[----:B------:R1:W1:Y:S01]  /*156c0*/  LDS.128 R68, [R107+0x7080] ;  /* 0x007080006b447984 */ /* 0x0002620000000c00 */
[----:B------:R-:W-:Y:S01]  /*156d0*/  IADD3 R3, R3, R6, RZ ;  /* 0x0000000603037210 */ /* 0x000fe20007ffe0ff */
[----:B------:R-:W-:Y:S02]  /*156e0*/  IMAD R4, R4, c[0x0][0x3d8], RZ ;  /* 0x0000f60004047a24 */ /* 0x000fe400078e02ff */
[----:B------:R1:W1:Y:S02]  /*156f0*/  LDS.128 R20, [R107+0x8080] ;  /* 0x008080006b147984 */ /* 0x0002640000000c00 */
[C---:B------:R-:W-:Y:S02]  /*15700*/  IMAD.WIDE.U32 R2, R0.reuse, c[0x0][0x3d8], R2 ;  /* 0x0000f60000027a25 */ /* 0x040fe400078e0002 */
[----:B------:R1:W1:Y:S02]  /*15710*/  LDS.128 R36, [R107+0x9080] ;  /* 0x009080006b247984 */ /* 0x0002640000000c00 */
[----:B------:R-:W-:Y:S01]  /*15720*/  IMAD R0, R0, c[0x0][0x3dc], R4 ;  /* 0x0000f70000007a24 */ /* 0x000fe200078e0204 */
[C---:B------:R-:W-:Y:S01]  /*15730*/  LEA R14, P0, R2.reuse, c[0x0][0x380], 0x1 ;  /* 0x0000e000020e7a11 */ /* 0x040fe200078008ff */
[----:B------:R1:W1:Y:S03]  /*15740*/  LDS.128 R52, [R107+0xa080] ;  /* 0x00a080006b347984 */ /* 0x0002660000000c00 */
[----:B------:R-:W-:Y:S01]  /*15750*/  IADD3 R0, R3, R0, RZ ;  /* 0x0000000003007210 */ /* 0x000fe20007ffe0ff */
[----:B------:R1:W1:Y:S03]  /*15760*/  LDS.128 R64, [R107+0xb080] ;  /* 0x00b080006b407984 */ /* 0x0002660000000c00 */
[----:B------:R-:W-:Y:S01]  /*15770*/  LEA.HI.X R5, R2, c[0x0][0x384], R0, 0x1, P0 ;  /* 0x0000e10002057a11 */ /* 0x000fe200000f0c00 */
[----:B------:R1:W1:Y:S04]  /*15780*/  LDS.128 R16, [R107+0xc080] ;  /* 0x00c080006b107984 */ /* 0x0002680000000c00 */
[----:B------:R1:W1:Y:S04]  /*15790*/  LDS.128 R32, [R107+0xd080] ;  /* 0x00d080006b207984 */ /* 0x0002680000000c00 */
[----:B------:R1:W1:Y:S04]  /*157a0*/  LDS.128 R48, [R107+0xe080] ;  /* 0x00e080006b307984 */ /* 0x0002680000000c00 */
[----:B------:R1:W1:Y:S01]  /*157b0*/  LDS.128 R76, [R107+0xf080] ;  /* 0x00f080006b4c7984 */ /* 0x0002620000000c00 */
[----:B------:R-:W-:Y:S05]  /*157c0*/  BRA.DIV ~URZ, `(.L_x_578) ;  /* 0x000062127f007947 */ /* 0x000fea000b800000 */
[----:B--234-:R2:W3:Y:S02]  /*157d0*/  SHFL.IDX PT, R4, R5, RZ, 0x181f ;  /* 0x00181fff05047589 */ /* 0x01c4e400000e0000 */
.L_x_674:
[----:B------:R-:W-:Y:S05]  /*157e0*/  BRA.DIV ~URZ, `(.L_x_579) ;  /* 0x000062827f007947 */ /* 0x000fea000b800000 */
[----:B------:R4:W2:Y:S02]  /*157f0*/  SHFL.IDX PT, R0, R14, RZ, 0x181f ;  /* 0x00181fff0e007589 */ /* 0x0008a400000e0000 */
.L_x_675:
[----:B------:R-:W5:Y:S04]  /*15800*/  LDL.LU R3, [R1+0xb0] ;  /* 0x0000b00001037983 */ /* 0x000f680000300800 */
[----:B------:R-:W4:Y:S02]  /*15810*/  S2R R6, SR_TID.X ;  /* 0x0000000000067919 */ /* 0x000f240000002100 */
[----:B----4-:R-:W-:-:S04]  /*15820*/  SHF.R.S32.HI R2, RZ, 0x1f, R6 ;  /* 0x0000001fff027819 */ /* 0x010fc80000011406 */
[----:B------:R-:W-:-:S04]  /*15830*/  LEA.HI R2, R2, R6, RZ, 0x3 ;  /* 0x0000000602027211 */ /* 0x000fc800078f18ff */
[----:B------:R-:W-:Y:S01]  /*15840*/  SHF.R.S32.HI R2, RZ, 0x3, R2 ;  /* 0x00000003ff027819 */ /* 0x000fe20000011402 */
[----:B------:R-:W-:Y:S04]  /*15850*/  BSSY B0, `(.L_x_580) ;  /* 0x000001c000007945 */ /* 0x000fe80003800000 */
[----:B-----5:R-:W-:-:S05]  /*15860*/  IMAD.IADD R12, R2, 0x1, R3 ;  /* 0x00000001020c7824 */ /* 0x020fca00078e0203 */
[----:B------:R-:W-:-:S13]  /*15870*/  ISETP.GE.AND P0, PT, R12, R13, PT ;  /* 0x0000000d0c00720c */ /* 0x000fda0003f06270 */
[----:B------:R-:W-:Y:S05]  /*15880*/  @P0 BRA `(.L_x_581) ;  /* 0x0000018000000947 */ /* 0x000fea0003800000 */
[----:B------:R-:W4:Y:S04]  /*15890*/  LDL R2, [R1+0x40] ;  /* 0x0000400001027983 */ /* 0x000f280000100800 */
[----:B------:R-:W5:Y:S04]  /*158a0*/  LDL R83, [R1+0x68] ;  /* 0x0000680001537983 */ /* 0x000f680000100800 */
[----:B---3--:R-:W3:Y:S04]  /*158b0*/  LDL R81, [R1+0x64] ;  /* 0x0000640001517983 */ /* 0x008ee80000100800 */
[----:B--2---:R-:W2:Y:S04]  /*158c0*/  LDL R15, [R1+0x6c] ;  /* 0x00006c00010f7983 */ /* 0x004ea80000100800 */
[----:B------:R-:W2:Y:S04]  /*158d0*/  LDL R3, [R1+0x20c] ;  /* 0x00020c0001037983 */ /* 0x000ea80000100800 */
[----:B------:R-:W2:Y:S04]  /*158e0*/  LDL R84, [R1+0x208] ;  /* 0x0002080001547983 */ /* 0x000ea80000100800 */
[----:B------:R-:W2:Y:S04]  /*158f0*/  LDL R82, [R1+0x204] ;  /* 0x0002040001527983 */ /* 0x000ea80000100800 */
[----:B------:R-:W2:Y:S01]  /*15900*/  LDL R80, [R1+0x200] ;  /* 0x0002000001507983 */ /* 0x000ea20000100800 */
[----:B----4-:R-:W-:-:S02]  /*15910*/  ISETP.GE.AND P3, PT, R2, c[0x0][0x3c8], PT ;  /* 0x0000f20002007a0c */ /* 0x010fc40003f66270 */
[----:B-----5:R-:W-:Y:S02]  /*15920*/  ISETP.GE.AND P2, PT, R83, c[0x0][0x3c8], PT ;  /* 0x0000f20053007a0c */ /* 0x020fe40003f46270 */
[----:B---3--:R-:W-:Y:S02]  /*15930*/  ISETP.GE.AND P1, PT, R81, c[0x0][0x3c8], PT ;  /* 0x0000f20051007a0c */ /* 0x008fe40003f26270 */
[----:B--2---:R-:W-:-:S07]  /*15940*/  ISETP.GE.AND P0, PT, R15, c[0x0][0x3c8], PT ;  /* 0x0000f2000f007a0c */ /* 0x004fce0003f06270 */
[CC--:B------:R-:W-:Y:S02]  /*15950*/  @!P3 LEA R10, P4, R2.reuse, R0.reuse, 0x1 ;  /* 0x00000000020ab211 */ /* 0x0c0fe400078808ff */
[----:B------:R-:W-:Y:S02]  /*15960*/  @!P2 LEA R8, P6, R83, R0, 0x1 ;  /* 0x000000005308a211 */ /* 0x000fe400078c08ff */
[----:B------:R-:W-:Y:S02]  /*15970*/  @!P3 LEA.HI.X R11, R2, R4, R3, 0x1, P4 ;  /* 0x00000004020bb211 */ /* 0x000fe400020f0c03 */
[----:B------:R-:W-:Y:S02]  /*15980*/  @!P1 LEA R6, P5, R81, R0, 0x1 ;  /* 0x0000000051069211 */ /* 0x000fe400078a08ff */
[----:B------:R-:W-:Y:S02]  /*15990*/  @!P2 LEA.HI.X R9, R83, R4, R84, 0x1, P6 ;  /* 0x000000045309a211 */ /* 0x000fe400030f0c54 */
[----:B------:R-:W-:-:S02]  /*159a0*/  @!P0 LEA R2, P4, R15, R0, 0x1 ;  /* 0x000000000f028211 */ /* 0x000fc400078808ff */
[-C--:B------:R-:W-:Y:S02]  /*159b0*/  @!P1 LEA.HI.X R7, R81, R4.reuse, R82, 0x1, P5 ;  /* 0x0000000451079211 */ /* 0x080fe400028f0c52 */
[----:B------:R-:W-:Y:S01]  /*159c0*/  @!P0 LEA.HI.X R3, R15, R4, R80, 0x1, P4 ;  /* 0x000000040f038211 */ /* 0x000fe200020f0c50 */
[----:B------:R2:W-:Y:S04]  /*159d0*/  @!P3 ST.E.128 [R10.64], R28 ;  /* 0x0000001c0a00b985 */ /* 0x0005e8000c101d06 */
[----:B-1----:R2:W-:Y:S04]  /*159e0*/  @!P2 ST.E.128 [R8.64], R24 ;  /* 0x000000180800a985 */ /* 0x0025e8000c101d06 */
[----:B------:R2:W-:Y:S04]  /*159f0*/  @!P1 ST.E.128 [R6.64], R20 ;  /* 0x0000001406009985 */ /* 0x0005e8000c101d06 */
[----:B------:R2:W-:Y:S02]  /*15a00*/  @!P0 ST.E.128 [R2.64], R16 ;  /* 0x0000001002008985 */ /* 0x0005e4000c101d06 */
.L_x_581:
[----:B------:R-:W-:Y:S05]  /*15a10*/  BSYNC B0 ;  /* 0x0000000000007941 */ /* 0x000fea0003800000 */
.L_x_580:
[----:B------:R-:W-:Y:S05]  /*15a20*/  BRA.DIV ~URZ, `(.L_x_582) ;  /* 0x000060d27f007947 */ /* 0x000fea000b800000 */
[----:B---3--:R3:W4:Y:S04]  /*15a30*/  SHFL.IDX PT, R4, R5, 0x1, 0x181f ;  /* 0x00381f0005047f89 */ /* 0x00872800000e0000 */
[----:B--2---:R3:W2:Y:S02]  /*15a40*/  SHFL.IDX PT, R0, R14, 0x1, 0x181f ;  /* 0x00381f000e007f89 */ /* 0x0046a400000e0000 */
.L_x_676:
[----:B------:R-:W-:Y:S01]  /*15a50*/  IADD3 R2, R12, 0x20, RZ ;  /* 0x000000200c027810 */ /* 0x000fe20007ffe0ff */
[----:B------:R-:W-:Y:S03]  /*15a60*/  BSSY B0, `(.L_x_583) ;  /* 0x000001b000007945 */ /* 0x000fe60003800000 */
[----:B------:R-:W-:-:S13]  /*15a70*/  ISETP.GE.AND P0, PT, R2, R13, PT ;  /* 0x0000000d0200720c */ /* 0x000fda0003f06270 */
[----:B------:R-:W-:Y:S05]  /*15a80*/  @P0 BRA `(.L_x_584) ;  /* 0x0000018000000947 */ /* 0x000fea0003800000 */
[----:B------:R-:W5:Y:S04]  /*15a90*/  LDL R3, [R1+0x40] ;  /* 0x0000400001037983 */ /* 0x000f680000100800 */
[----:B-1-3--:R-:W3:Y:S04]  /*15aa0*/  LDL R19, [R1+0x68] ;  /* 0x0000680001137983 */ /* 0x00aee80000100800 */
[----:B----4-:R-:W4:Y:S04]  /*15ab0*/  LDL R17, [R1+0x64] ;  /* 0x0000640001117983 */ /* 0x010f280000100800 */
[----:B--2---:R-:W2:Y:S04]  /*15ac0*/  LDL R15, [R1+0x6c] ;  /* 0x00006c00010f7983 */ /* 0x004ea80000100800 */
[----:B------:R-:W2:Y:S04]  /*15ad0*/  LDL R21, [R1+0x20c] ;  /* 0x00020c0001157983 */ /* 0x000ea80000100800 */
[----:B------:R-:W2:Y:S04]  /*15ae0*/  LDL R20, [R1+0x208] ;  /* 0x0002080001147983 */ /* 0x000ea80000100800 */
[----:B------:R-:W2:Y:S04]  /*15af0*/  LDL R18, [R1+0x204] ;  /* 0x0002040001127983 */ /* 0x000ea80000100800 */
[----:B------:R-:W2:Y:S01]  /*15b00*/  LDL R16, [R1+0x200] ;  /* 0x0002000001107983 */ /* 0x000ea20000100800 */
[----:B-----5:R-:W-:-:S02]  /*15b10*/  ISETP.GE.AND P3, PT, R3, c[0x0][0x3c8], PT ;  /* 0x0000f20003007a0c */ /* 0x020fc40003f66270 */
[----:B---3--:R-:W-:Y:S02]  /*15b20*/  ISETP.GE.AND P2, PT, R19, c[0x0][0x3c8], PT ;  /* 0x0000f20013007a0c */ /* 0x008fe40003f46270 */
[----:B----4-:R-:W-:Y:S02]  /*15b30*/  ISETP.GE.AND P1, PT, R17, c[0x0][0x3c8], PT ;  /* 0x0000f20011007a0c */ /* 0x010fe40003f26270 */
[----:B--2---:R-:W-:-:S07]  /*15b40*/  ISETP.GE.AND P0, PT, R15, c[0x0][0x3c8], PT ;  /* 0x0000f2000f007a0c */ /* 0x004fce0003f06270 */
[-C--:B------:R-:W-:Y:S02]  /*15b50*/  @!P3 LEA R10, P4, R3, R0.reuse, 0x1 ;  /* 0x00000000030ab211 */ /* 0x080fe400078808ff */
        /* <DEDUP_REMOVED lines=8> */
[----:B------:R1:W-:Y:S04]  /*15be0*/  @!P2 ST.E.128 [R8.64], R40 ;  /* 0x000000280800a985 */ /* 0x0003e8000c101d06 */
[----:B------:R1:W-:Y:S04]  /*15bf0*/  @!P1 ST.E.128 [R6.64], R36 ;  /* 0x0000002406009985 */ /* 0x0003e8000c101d06 */
[----:B------:R1:W-:Y:S02]  /*15c00*/  @!P0 ST.E.128 [R2.64], R32 ;  /* 0x0000002002008985 */ /* 0x0003e4000c101d06 */
.L_x_584:
[----:B------:R-:W-:Y:S05]  /*15c10*/  BSYNC B0 ;  /* 0x0000000000007941 */ /* 0x000fea0003800000 */
.L_x_583:
[----:B------:R-:W-:Y:S05]  /*15c20*/  BRA.DIV ~URZ, `(.L_x_585) ;  /* 0x00005fe27f007947 */ /* 0x000fea000b800000 */
[----:B----4-:R4:W3:Y:S02]  /*15c30*/  SHFL.IDX PT, R4, R5, 0x2, 0x181f ;  /* 0x00581f0005047f89 */ /* 0x0108e400000e0000 */
.L_x_677:
[----:B------:R-:W-:Y:S05]  /*15c40*/  BRA.DIV ~URZ, `(.L_x_586) ;  /* 0x000060527f007947 */ /* 0x000fea000b800000 */
[----:B--2---:R2:W4:Y:S02]  /*15c50*/  SHFL.IDX PT, R0, R14, 0x2, 0x181f ;  /* 0x00581f000e007f89 */ /* 0x00452400000e0000 */
.L_x_678:
[----:B-1----:R-:W-:Y:S01]  /*15c60*/  IADD3 R2, R12, 0x40, RZ ;  /* 0x000000400c027810 */ /* 0x002fe20007ffe0ff */
[----:B------:R-:W-:Y:S03]  /*15c70*/  BSSY B0, `(.L_x_587) ;  /* 0x000001b000007945 */ /* 0x000fe60003800000 */
[----:B------:R-:W-:-:S13]  /*15c80*/  ISETP.GE.AND P0, PT, R2, R13, PT ;  /* 0x0000000d0200720c */ /* 0x000fda0003f06270 */
[----:B------:R-:W-:Y:S05]  /*15c90*/  @P0 BRA `(.L_x_588) ;  /* 0x0000018000000947 */ /* 0x000fea0003800000 */
[----:B------:R-:W5:Y:S04]  /*15ca0*/  LDL R3, [R1+0x40] ;  /* 0x0000400001037983 */ /* 0x000f680000100800 */
[----:B--2---:R-:W2:Y:S04]  /*15cb0*/  LDL R19, [R1+0x68] ;  /* 0x0000680001137983 */ /* 0x004ea80000100800 */
[----:B----4-:R-:W4:Y:S04]  /*15cc0*/  LDL R17, [R1+0x64] ;  /* 0x0000640001117983 */ /* 0x010f280000100800 */
[----:B---3--:R-:W3:Y:S04]  /*15cd0*/  LDL R15, [R1+0x6c] ;  /* 0x00006c00010f7983 */ /* 0x008ee80000100800 */
[----:B------:R-:W3:Y:S04]  /*15ce0*/  LDL R21, [R1+0x20c] ;  /* 0x00020c0001157983 */ /* 0x000ee80000100800 */
[----:B------:R-:W3:Y:S04]  /*15cf0*/  LDL R20, [R1+0x208] ;  /* 0x0002080001147983 */ /* 0x000ee80000100800 */
[----:B------:R-:W3:Y:S04]  /*15d00*/  LDL R18, [R1+0x204] ;  /* 0x0002040001127983 */ /* 0x000ee80000100800 */
[----:B------:R-:W3:Y:S01]  /*15d10*/  LDL R16, [R1+0x200] ;  /* 0x0002000001107983 */ /* 0x000ee20000100800 */
[----:B-----5:R-:W-:-:S02]  /*15d20*/  ISETP.GE.AND P3, PT, R3, c[0x0][0x3c8], PT ;  /* 0x0000f20003007a0c */ /* 0x020fc40003f66270 */
[----:B--2---:R-:W-:Y:S02]  /*15d30*/  ISETP.GE.AND P2, PT, R19, c[0x0][0x3c8], PT ;  /* 0x0000f20013007a0c */ /* 0x004fe40003f46270 */
[----:B----4-:R-:W-:Y:S02]  /*15d40*/  ISETP.GE.AND P1, PT, R17, c[0x0][0x3c8], PT ;  /* 0x0000f20011007a0c */ /* 0x010fe40003f26270 */
[----:B---3--:R-:W-:-:S07]  /*15d50*/  ISETP.GE.AND P0, PT, R15, c[0x0][0x3c8], PT ;  /* 0x0000f2000f007a0c */ /* 0x008fce0003f06270 */
        /* <DEDUP_REMOVED lines=12> */
.L_x_588:
[----:B------:R-:W-:Y:S05]  /*15e20*/  BSYNC B0 ;  /* 0x0000000000007941 */ /* 0x000fea0003800000 */
.L_x_587:
[----:B------:R-:W-:Y:S05]  /*15e30*/  BRA.DIV ~URZ, `(.L_x_589) ;  /* 0x00005ef27f007947 */ /* 0x000fea000b800000 */
[----:B---3--:R3:W1:Y:S04]  /*15e40*/  SHFL.IDX PT, R4, R5, 0x3, 0x181f ;  /* 0x00781f0005047f89 */ /* 0x00866800000e0000 */
[----:B----4-:R3:W4:Y:S02]  /*15e50*/  SHFL.IDX PT, R0, R14, 0x3, 0x181f ;  /* 0x00781f000e007f89 */ /* 0x01072400000e0000 */
.L_x_679:
[----:B-1----:R-:W-:-:S04]  /*15e60*/  IADD3 R2, R12, 0x60, RZ ;  /* 0x000000600c027810 */ /* 0x002fc80007ffe0ff */
[----:B------:R-:W-:-:S13]  /*15e70*/  ISETP.GE.AND P0, PT, R2, R13, PT ;  /* 0x0000000d0200720c */ /* 0x000fda0003f06270 */
[----:B------:R-:W-:Y:S05]  /*15e80*/  @P0 BRA `(.L_x_590) ;  /* 0x00002cf000000947 */ /* 0x000fea0003800000 */
[----:B------:R-:W5:Y:S04]  /*15e90*/  LDL R16, [R1+0x40] ;  /* 0x0000400001107983 */ /* 0x000f680000100800 */
[----:B--23--:R-:W2:Y:S04]  /*15ea0*/  LDL R14, [R1+0x68] ;  /* 0x00006800010e7983 */ /* 0x00cea80000100800 */
[----:B------:R-:W3:Y:S04]  /*15eb0*/  LDL R10, [R1+0x64] ;  /* 0x00006400010a7983 */ /* 0x000ee80000100800 */
[----:B----4-:R-:W4:Y:S04]  /*15ec0*/  LDL R17, [R1+0x20c] ;  /* 0x00020c0001117983 */ /* 0x010f280000100800 */
[----:B------:R-:W4:Y:S04]  /*15ed0*/  LDL R15, [R1+0x208] ;  /* 0x00020800010f7983 */ /* 0x000f280000100800 */
[----:B------:R-:W4:Y:S04]  /*15ee0*/  LDL R11, [R1+0x204] ;  /* 0x00020400010b7983 */ /* 0x000f280000100800 */
[----:B------:R-:W4:Y:S01]  /*15ef0*/  LDL R5, [R1+0x6c] ;  /* 0x00006c0001057983 */ /* 0x000f220000100800 */
[----:B-----5:R-:W-:-:S02]  /*15f00*/  ISETP.GE.AND P2, PT, R16, c[0x0][0x3c8], PT ;  /* 0x0000f20010007a0c */ /* 0x020fc40003f46270 */
[----:B--2---:R-:W-:Y:S02]  /*15f10*/  ISETP.GE.AND P1, PT, R14, c[0x0][0x3c8], PT ;  /* 0x0000f2000e007a0c */ /* 0x004fe40003f26270 */
[----:B---3--:R-:W-:-:S09]  /*15f20*/  ISETP.GE.AND P0, PT, R10, c[0x0][0x3c8], PT ;  /* 0x0000f2000a007a0c */ /* 0x008fd20003f06270 */
[-C--:B------:R-:W-:Y:S02]  /*15f30*/  @!P2 LEA R8, P5, R16, R0.reuse, 0x1 ;  /* 0x000000001008a211 */ /* 0x080fe400078a08ff */
[----:B------:R-:W-:Y:S02]  /*15f40*/  @!P1 LEA R6, P4, R14, R0, 0x1 ;  /* 0x000000000e069211 */ /* 0x000fe400078808ff */
[----:B----4-:R-:W-:Y:S02]  /*15f50*/  @!P2 LEA.HI.X R9, R16, R4, R17, 0x1, P5 ;  /* 0x000000041009a211 */ /* 0x010fe400028f0c11 */
[----:B------:R-:W-:Y:S02]  /*15f60*/  @!P0 LEA R2, P3, R10, R0, 0x1 ;  /* 0x000000000a028211 */ /* 0x000fe400078608ff */
[-C--:B------:R-:W-:Y:S02]  /*15f70*/  @!P1 LEA.HI.X R7, R14, R4.reuse, R15, 0x1, P4 ;  /* 0x000000040e079211 */ /* 0x080fe400020f0c0f */
[----:B------:R-:W-:Y:S01]  /*15f80*/  @!P0 LEA.HI.X R3, R10, R4, R11, 0x1, P3 ;  /* 0x000000040a038211 */ /* 0x000fe200018f0c0b */
[----:B------:R1:W-:Y:S04]  /*15f90*/  @!P2 ST.E.128 [R8.64], R72 ;  /* 0x000000480800a985 */ /* 0x0003e8000c101d06 */
[----:B------:R1:W-:Y:S04]  /*15fa0*/  @!P1 ST.E.128 [R6.64], R68 ;  /* 0x0000004406009985 */ /* 0x0003e8000c101d06 */
[----:B------:R1:W-:Y:S01]  /*15fb0*/  @!P0 ST.E.128 [R2.64], R64 ;  /* 0x0000004002008985 */ /* 0x0003e2000c101d06 */
[----:B------:R-:W-:-:S13]  /*15fc0*/  ISETP.GE.AND P0, PT, R5, c[0x0][0x3c8], PT ;  /* 0x0000f20005007a0c */ /* 0x000fda0003f06270 */
[----:B------:R-:W-:Y:S05]  /*15fd0*/  @P0 BRA `(.L_x_590) ;  /* 0x00002ba000000947 */ /* 0x000fea0003800000 */
[----:B------:R-:W2:Y:S01]  /*15fe0*/  LDL R10, [R1+0x200] ;  /* 0x00020000010a7983 */ /* 0x000ea20000100800 */
[----:B-1----:R-:W-:-:S04]  /*15ff0*/  LEA R2, P0, R5, R0, 0x1 ;  /* 0x0000000005027211 */ /* 0x002fc800078008ff */
[----:B--2---:R-:W-:-:S05]  /*16000*/  LEA.HI.X R3, R5, R4, R10, 0x1, P0 ;  /* 0x0000000405037211 */ /* 0x004fca00000f0c0a */
[----:B------:R1:W-:Y:S01]  /*16010*/  ST.E.128 [R2.64], R76 ;  /* 0x0000004c02007985 */ /* 0x0003e2000c101d06 */
[----:B------:R-:W-:Y:S05]  /*16020*/  BRA `(.L_x_590) ;  /* 0x00002b5000007947 */ /* 0x000fea0003800000 */
.L_x_577:
[----:B-1----:R-:W2:Y:S01]  /*16030*/  LDL.LU R5, [R1+0x100] ;  /* 0x0001000001057983 */ /* 0x002ea20000300800 */
[----:B------:R-:W-:Y:S01]  /*16040*/  IMAD R11, R11, c[0x0][0x408], RZ ;  /* 0x000102000b0b7a24 */ /* 0x000fe200078e02ff */
[----:B------:R-:W-:-:S03]  /*16050*/  SHF.R.S32.HI R4, RZ, 0x1f, R0 ;  /* 0x0000001fff047819 */ /* 0x000fc60000011400 */
[C---:B------:R-:W-:Y:S02]  /*16060*/  IMAD R11, R2.reuse, c[0x0][0x40c], R11 ;  /* 0x00010300020b7a24 */ /* 0x040fe400078e020b */
[----:B------:R-:W-:-:S04]  /*16070*/  IMAD.WIDE.U32 R2, R2, c[0x0][0x408], RZ ;  /* 0x0001020002027a25 */ /* 0x000fc800078e00ff */
[----:B------:R-:W-:Y:S01]  /*16080*/  IMAD R4, R4, c[0x0][0x440], RZ ;  /* 0x0001100004047a24 */ /* 0x000fe200078e02ff */
[----:B------:R-:W-:-:S03]  /*16090*/  IADD3 R3, R3, R11, RZ ;  /* 0x0000000b03037210 */ /* 0x000fc60007ffe0ff */
[----:B------:R-:W-:Y:S02]  /*160a0*/  IMAD R4, R0, c[0x0][0x444], R4 ;  /* 0x0001110000047a24 */ /* 0x000fe400078e0204 */
[----:B------:R-:W-:-:S04]  /*160b0*/  IMAD.WIDE.U32 R2, R8, c[0x0][0x438], R2 ;  /* 0x00010e0008027a25 */ /* 0x000fc800078e0002 */
[----:B------:R-:W-:-:S04]  /*160c0*/  IMAD R3, R8, c[0x0][0x43c], R3 ;  /* 0x00010f0008037a24 */ /* 0x000fc800078e0203 */
[----:B------:R-:W-:Y:S01]  /*160d0*/  IMAD.WIDE.U32 R2, R0, c[0x0][0x440], R2 ;  /* 0x0001100000027a25 */ /* 0x000fe200078e0002 */
[----:B------:R-:W-:-:S04]  /*160e0*/  MOV R0, R9 ;  /* 0x0000000900007202 */ /* 0x000fc80000000f00 */
[----:B------:R-:W-:Y:S01]  /*160f0*/  IADD3 R3, R3, R4, RZ ;  /* 0x0000000403037210 */ /* 0x000fe20007ffe0ff */
[----:B------:R-:W-:-:S05]  /*16100*/  @P3 IMAD.HI.U32 R4, R9, c[0x0][0x4ec], RZ ;  /* 0x00013b0009043a27 */ /* 0x000fca00078e00ff */
        /* <DEDUP_REMOVED lines=19> */
.L_x_680:
[----:B------:R-:W-:Y:S05]  /*16240*/  BRA.DIV ~URZ, `(.L_x_592) ;  /* 0x00005c827f007947 */ /* 0x000fea000b800000 */
[----:B------:R3:W4:Y:S02]  /*16250*/  SHFL.IDX PT, R0, R12, RZ, 0x1c1f ;  /* 0x001c1fff0c007589 */ /* 0x00072400000e0000 */
.L_x_681:
        /* <DEDUP_REMOVED lines=8> */
[----:B------:R-:W4:Y:S04]  /*162e0*/  LDL R13, [R1+0x1f0] ;  /* 0x0001f000010d7983 */ /* 0x000f280000100800 */
[----:B------:R-:W4:Y:S04]  /*162f0*/  LDL R17, [R1+0xf8] ;  /* 0x0000f80001117983 */ /* 0x000f280000100800 */
[----:B------:R-:W4:Y:S04]  /*16300*/  LDL R7, [R1+0x1ec] ;  /* 0x0001ec0001077983 */ /* 0x000f280000100800 */
[----:B------:R-:W4:Y:S04]  /*16310*/  LDL R107, [R1+0x1e8] ;  /* 0x0001e800016b7983 */ /* 0x000f280000100800 */
[----:B------:R-:W4:Y:S04]  /*16320*/  LDL R16, [R1+0x164] ;  /* 0x0001640001107983 */ /* 0x000f280000100800 */
[----:B------:R-:W4:Y:S04]  /*16330*/  LDL R19, [R1+0x1e4] ;  /* 0x0001e40001137983 */ /* 0x000f280000100800 */
[----:B------:R-:W4:Y:S04]  /*16340*/  LDL R8, [R1+0x168] ;  /* 0x0001680001087983 */ /* 0x000f280000100800 */
[----:B------:R-:W4:Y:S01]  /*16350*/  LDL R15, [R1+0x160] ;  /* 0x00016000010f7983 */ /* 0x000f220000100800 */
[----:B-----5:R-:W-:-:S02]  /*16360*/  ISETP.GE.AND P0, PT, R9, c[0x0][0x3c8], PT ;  /* 0x0000f20009007a0c */ /* 0x020fc40003f06270 */
[----:B---3--:R-:W-:-:S11]  /*16370*/  ISETP.GE.AND P1, PT, R18, c[0x0][0x3c8], PT ;  /* 0x0000f20012007a0c */ /* 0x008fd60003f26270 */
[----:B------:R-:W-:Y:S02]  /*16380*/  @!P0 IMAD.MOV.U32 R2, RZ, RZ, R0 ;  /* 0x000000ffff028224 */ /* 0x000fe400078e0000 */
[----:B------:R-:W-:-:S04]  /*16390*/  @!P0 IMAD.MOV.U32 R3, RZ, RZ, R4 ;  /* 0x000000ffff038224 */ /* 0x000fc800078e0004 */
[----:B------:R-:W-:Y:S01]  /*163a0*/  @!P0 IMAD.WIDE R2, R9, 0x4, R2 ;  /* 0x0000000409028825 */ /* 0x000fe200078e0202 */
[----:B--2---:R-:W-:Y:S01]  /*163b0*/  ISETP.GE.AND P2, PT, R11, c[0x0][0x3c8], PT ;  /* 0x0000f2000b007a0c */ /* 0x004fe20003f46270 */
[----:B------:R-:W2:Y:S04]  /*163c0*/  LDL R9, [R1+0x15c] ;  /* 0x00015c0001097983 */ /* 0x000ea80000100800 */
[----:B------:R3:W-:Y:S02]  /*163d0*/  @!P0 ST.E.64 [R2.64], R22 ;  /* 0x0000001602008985 */ /* 0x0007e4000c101b06 */
[C---:B---3--:R-:W-:Y:S02]  /*163e0*/  @!P1 LEA R2, P0, R18.reuse, R0, 0x2 ;  /* 0x0000000012029211 */ /* 0x048fe400078010ff */
[----:B------:R-:W3:Y:S02]  /*163f0*/  LDL R23, [R1+0x1e0] ;  /* 0x0001e00001177983 */ /* 0x000ee40000100800 */
[----:B----4-:R-:W-:-:S02]  /*16400*/  @!P1 LEA.HI.X R3, R18, R4, R110, 0x2, P0 ;  /* 0x0000000412039211 */ /* 0x010fc400000f146e */
[----:B------:R-:W4:Y:S04]  /*16410*/  LDL R22, [R1+0x158] ;  /* 0x0001580001167983 */ /* 0x000f280000100800 */
[----:B------:R-:W5:Y:S04]  /*16420*/  LDL R18, [R1+0x1dc] ;  /* 0x0001dc0001127983 */ /* 0x000f680000100800 */
[----:B------:R1:W-:Y:S04]  /*16430*/  @!P1 ST.E.64 [R2.64], R24 ;  /* 0x0000001802009985 */ /* 0x0003e8000c101b06 */
[----:B-1----:R-:W4:Y:S01]  /*16440*/  LDL R25, [R1+0x1d8] ;  /* 0x0001d80001197983 */ /* 0x002f220000100800 */
[----:B------:R-:W-:-:S02]  /*16450*/  ISETP.GE.AND P1, PT, R6, c[0x0][0x3c8], PT ;  /* 0x0000f20006007a0c */ /* 0x000fc40003f26270 */
[C---:B------:R-:W-:Y:S01]  /*16460*/  @!P2 LEA R2, P0, R11.reuse, R0, 0x2 ;  /* 0x000000000b02a211 */ /* 0x040fe200078010ff */
[----:B------:R-:W4:Y:S01]  /*16470*/  LDL R24, [R1+0x1d0] ;  /* 0x0001d00001187983 */ /* 0x000f220000100800 */
[----:B------:R-:W-:Y:S02]  /*16480*/  ISETP.GE.AND P3, PT, R10, c[0x0][0x3c8], PT ;  /* 0x0000f2000a007a0c */ /* 0x000fe40003f66270 */
[----:B------:R-:W-:Y:S02]  /*16490*/  @!P2 LEA.HI.X R3, R11, R4, R13, 0x2, P0 ;  /* 0x000000040b03a211 */ /* 0x000fe400000f140d */
[----:B------:R-:W4:Y:S04]  /*164a0*/  LDL R11, [R1+0x154] ;  /* 0x00015400010b7983 */ /* 0x000f280000100800 */
[----:B------:R1:W-:Y:S01]  /*164b0*/  @!P2 ST.E.64 [R2.64], R26 ;  /* 0x0000001a0200a985 */ /* 0x0003e2000c101b06 */
[----:B------:R-:W-:-:S03]  /*164c0*/  ISETP.GE.AND P2, PT, R17, c[0x0][0x3c8], PT ;  /* 0x0000f20011007a0c */ /* 0x000fc60003f46270 */
[----:B------:R-:W4:Y:S01]  /*164d0*/  LDL R13, [R1+0x1d4] ;  /* 0x0001d400010d7983 */ /* 0x000f220000100800 */
[----:B------:R-:W-:Y:S02]  /*164e0*/  ISETP.GE.AND P4, PT, R8, c[0x0][0x3c8], PT ;  /* 0x0000f20008007a0c */ /* 0x000fe40003f86270 */
[C---:B-1----:R-:W-:Y:S01]  /*164f0*/  @!P1 LEA R2, P0, R6.reuse, R0, 0x2 ;  /* 0x0000000006029211 */ /* 0x042fe200078010ff */
[----:B------:R-:W4:Y:S03]  /*16500*/  LDL R26, [R1+0x150] ;  /* 0x00015000011a7983 */ /* 0x000f260000100800 */
[----:B------:R-:W-:Y:S01]  /*16510*/  @!P1 LEA.HI.X R3, R6, R4, R7, 0x2, P0 ;  /* 0x0000000406039211 */ /* 0x000fe200000f1407 */
[----:B------:R-:W4:Y:S01]  /*16520*/  LDL R27, [R1+0x1c8] ;  /* 0x0001c800011b7983 */ /* 0x000f220000100800 */
[----:B------:R-:W-:-:S03]  /*16530*/  @!P3 LEA R6, P5, R10, R0, 0x2 ;  /* 0x000000000a06b211 */ /* 0x000fc600078a10ff */
[----:B------:R1:W-:Y:S01]  /*16540*/  @!P1 ST.E.64 [R2.64], R132 ;  /* 0x0000008402009985 */ /* 0x0003e2000c101b06 */
[----:B------:R-:W-:Y:S02]  /*16550*/  ISETP.GE.AND P1, PT, R16, c[0x0][0x3c8], PT ;  /* 0x0000f20010007a0c */ /* 0x000fe40003f26270 */
[----:B------:R-:W-:Y:S02]  /*16560*/  @!P3 LEA.HI.X R7, R10, R4, R107, 0x2, P5 ;  /* 0x000000040a07b211 */ /* 0x000fe400028f146b */
[----:B------:R-:W4:Y:S04]  /*16570*/  LDL R10, [R1+0x14c] ;  /* 0x00014c00010a7983 */ /* 0x000f280000100800 */
[----:B------:R1:W-:Y:S02]  /*16580*/  @!P3 ST.E.64 [R6.64], R134 ;  /* 0x000000860600b985 */ /* 0x0003e4000c101b06 */
[----:B-1----:R-:W-:-:S04]  /*16590*/  @!P2 LEA R2, P0, R17, R0, 0x2 ;  /* 0x000000001102a211 */ /* 0x002fc800078010ff */
[----:B------:R-:W-:Y:S02]  /*165a0*/  @!P2 LEA.HI.X R3, R17, R4, R19, 0x2, P0 ;  /* 0x000000041103a211 */ /* 0x000fe400000f1413 */
[----:B------:R-:W4:Y:S04]  /*165b0*/  LDL R17, [R1+0x1cc] ;  /* 0x0001cc0001117983 */ /* 0x000f280000100800 */
[----:B------:R1:W-:Y:S01]  /*165c0*/  @!P2 ST.E.64 [R2.64], R136 ;  /* 0x000000880200a985 */ /* 0x0003e2000c101b06 */
[-C--:B------:R-:W-:Y:S02]  /*165d0*/  @!P4 LEA R6, P5, R8, R0.reuse, 0x2 ;  /* 0x000000000806c211 */ /* 0x080fe400078a10ff */
[----:B------:R-:W-:Y:S01]  /*165e0*/  ISETP.GE.AND P3, PT, R15, c[0x0][0x3c8], PT ;  /* 0x0000f2000f007a0c */ /* 0x000fe20003f66270 */
[----:B------:R-:W4:Y:S01]  /*165f0*/  LDL R19, [R1+0x148] ;  /* 0x0001480001137983 */ /* 0x000f220000100800 */
[----:B-1----:R-:W-:-:S04]  /*16600*/  @!P1 LEA R2, P0, R16, R0, 0x2 ;  /* 0x0000000010029211 */ /* 0x002fc800078010ff */
[-C--:B-----5:R-:W-:Y:S02]  /*16610*/  @!P1 LEA.HI.X R3, R16, R4.reuse, R18, 0x2, P0 ;  /* 0x0000000410039211 */ /* 0x0a0fe400000f1412 */
[----:B------:R-:W5:Y:S01]  /*16620*/  LDL R16, [R1+0x1c4] ;  /* 0x0001c40001107983 */ /* 0x000f620000100800 */
[----:B---3--:R-:W-:-:S03]  /*16630*/  @!P4 LEA.HI.X R7, R8, R4, R23, 0x2, P5 ;  /* 0x000000040807c211 */ /* 0x008fc600028f1417 */
[----:B------:R-:W3:Y:S04]  /*16640*/  LDL R8, [R1+0x144] ;  /* 0x0001440001087983 */ /* 0x000ee80000100800 */
[----:B------:R1:W-:Y:S01]  /*16650*/  @!P4 ST.E.64 [R6.64], R28 ;  /* 0x0000001c0600c985 */ /* 0x0003e2000c101b06 */
[----:B--2---:R-:W-:-:S03]  /*16660*/  ISETP.GE.AND P2, PT, R9, c[0x0][0x3c8], PT ;  /* 0x0000f20009007a0c */ /* 0x004fc60003f46270 */
[----:B------:R-:W2:Y:S04]  /*16670*/  LDL R23, [R1+0x140] ;  /* 0x0001400001177983 */ /* 0x000ea80000100800 */
[----:B------:R-:W2:Y:S01]  /*16680*/  LDL R18, [R1+0x13c] ;  /* 0x00013c0001127983 */ /* 0x000ea20000100800 */
[----:B-1----:R-:W-:-:S03]  /*16690*/  @!P3 LEA R6, P5, R15, R0, 0x2 ;  /* 0x000000000f06b211 */ /* 0x002fc600078a10ff */
[----:B------:R-:W2:Y:S01]  /*166a0*/  LDL R28, [R1+0x120] ;  /* 0x00012000011c7983 */ /* 0x000ea20000100800 */
[----:B----4-:R-:W-:-:S03]  /*166b0*/  @!P3 LEA.HI.X R7, R15, R4, R25, 0x2, P5 ;  /* 0x000000040f07b211 */ /* 0x010fc600028f1419 */
[----:B------:R-:W4:Y:S04]  /*166c0*/  LDL R29, [R1+0x198] ;  /* 0x00019800011d7983 */ /* 0x000f280000100800 */
[----:B------:R-:W2:Y:S04]  /*166d0*/  LDL R15, [R1+0x1bc] ;  /* 0x0001bc00010f7983 */ /* 0x000ea80000100800 */
[----:B------:R-:W4:Y:S01]  /*166e0*/  LDL R25, [R1+0x1c0] ;  /* 0x0001c00001197983 */ /* 0x000f220000100800 */
[----:B------:R-:W-:-:S03]  /*166f0*/  ISETP.GE.AND P4, PT, R22, c[0x0][0x3c8], PT ;  /* 0x0000f20016007a0c */ /* 0x000fc60003f86270 */
[----:B------:R1:W-:Y:S01]  /*16700*/  @!P1 ST.E.64 [R2.64], R32 ;  /* 0x0000002002009985 */ /* 0x0003e2000c101b06 */
[----:B------:R-:W-:-:S03]  /*16710*/  ISETP.GE.AND P1, PT, R11, c[0x0][0x3c8], PT ;  /* 0x0000f2000b007a0c */ /* 0x000fc60003f26270 */
[----:B------:R1:W-:Y:S02]  /*16720*/  @!P3 ST.E.64 [R6.64], R36 ;  /* 0x000000240600b985 */ /* 0x0003e4000c101b06 */
[C---:B-1----:R-:W-:Y:S02]  /*16730*/  @!P2 LEA R2, P0, R9.reuse, R0, 0x2 ;  /* 0x000000000902a211 */ /* 0x042fe400078010ff */
[----:B------:R-:W4:Y:S02]  /*16740*/  LDL R32, [R1+0x128] ;  /* 0x0001280001207983 */ /* 0x000f240000100800 */
[----:B------:R-:W-:Y:S02]  /*16750*/  @!P2 LEA.HI.X R3, R9, R4, R13, 0x2, P0 ;  /* 0x000000040903a211 */ /* 0x000fe400000f140d */
[----:B------:R-:W4:Y:S01]  /*16760*/  LDL R33, [R1+0x1a0] ;  /* 0x0001a00001217983 */ /* 0x000f220000100800 */
[----:B------:R-:W-:-:S03]  /*16770*/  @!P4 LEA R6, P5, R22, R0, 0x2 ;  /* 0x000000001606c211 */ /* 0x000fc600078a10ff */
[----:B------:R1:W-:Y:S01]  /*16780*/  @!P2 ST.E.64 [R2.64], R40 ;  /* 0x000000280200a985 */ /* 0x0003e2000c101b06 */
[----:B------:R-:W-:-:S03]  /*16790*/  ISETP.GE.AND P2, PT, R10, c[0x0][0x3c8], PT ;  /* 0x0000f2000a007a0c */ /* 0x000fc60003f46270 */
[----:B------:R-:W4:Y:S01]  /*167a0*/  LDL R9, [R1+0x138] ;  /* 0x0001380001097983 */ /* 0x000f220000100800 */
[----:B------:R-:W-:-:S03]  /*167b0*/  @!P4 LEA.HI.X R7, R22, R4, R24, 0x2, P5 ;  /* 0x000000041607c211 */ /* 0x000fc600028f1418 */
[----:B------:R-:W4:Y:S04]  /*167c0*/  LDL R24, [R1+0x1b8] ;  /* 0x0001b80001187983 */ /* 0x000f280000100800 */
[----:B------:R1:W-:Y:S01]  /*167d0*/  @!P4 ST.E.64 [R6.64], R44 ;  /* 0x0000002c0600c985 */ /* 0x0003e2000c101b06 */
[----:B------:R-:W-:-:S03]  /*167e0*/  ISETP.GE.AND P3, PT, R26, c[0x0][0x3c8], PT ;  /* 0x0000f2001a007a0c */ /* 0x000fc60003f66270 */
[----:B------:R-:W4:Y:S04]  /*167f0*/  LDL R13, [R1+0x134] ;  /* 0x00013400010d7983 */ /* 0x000f280000100800 */
[----:B------:R-:W4:Y:S01]  /*16800*/  LDL R22, [R1+0x1b4] ;  /* 0x0001b40001167983 */ /* 0x000f220000100800 */
[----:B-1----:R-:W-:-:S04]  /*16810*/  @!P1 LEA R2, P0, R11, R0, 0x2 ;  /* 0x000000000b029211 */ /* 0x002fc800078010ff */
[----:B------:R-:W-:Y:S02]  /*16820*/  @!P1 LEA.HI.X R3, R11, R4, R17, 0x2, P0 ;  /* 0x000000040b039211 */ /* 0x000fe400000f1411 */
[----:B------:R-:W4:Y:S04]  /*16830*/  LDL R11, [R1+0x12c] ;  /* 0x00012c00010b7983 */ /* 0x000f280000100800 */
[----:B------:R1:W-:Y:S01]  /*16840*/  @!P1 ST.E.64 [R2.64], R48 ;  /* 0x0000003002009985 */ /* 0x0003e2000c101b06 */
[C---:B------:R-:W-:Y:S02]  /*16850*/  @!P3 LEA R6, P5, R26.reuse, R0, 0x2 ;  /* 0x000000001a06b211 */ /* 0x040fe400078a10ff */
[----:B------:R-:W-:Y:S01]  /*16860*/  ISETP.GE.AND P4, PT, R19, c[0x0][0x3c8], PT ;  /* 0x0000f20013007a0c */ /* 0x000fe20003f86270 */
[----:B------:R-:W4:Y:S01]  /*16870*/  LDL R17, [R1+0x130] ;  /* 0x0001300001117983 */ /* 0x000f220000100800 */
[----:B------:R-:W-:-:S03]  /*16880*/  @!P3 LEA.HI.X R7, R26, R4, R27, 0x2, P5 ;  /* 0x000000041a07b211 */ /* 0x000fc600028f141b */
[----:B------:R-:W4:Y:S01]  /*16890*/  LDL R26, [R1+0x11c] ;  /* 0x00011c00011a7983 */ /* 0x000f220000100800 */
[----:B-1----:R-:W-:-:S03]  /*168a0*/  @!P2 LEA R2, P0, R10, R0, 0x2 ;  /* 0x000000000a02a211 */ /* 0x002fc600078010ff */
[----:B------:R1:W-:Y:S04]  /*168b0*/  @!P3 ST.E.64 [R6.64], R52 ;  /* 0x000000340600b985 */ /* 0x0003e8000c101b06 */
[----:B------:R-:W4:Y:S01]  /*168c0*/  LDL R27, [R1+0x194] ;  /* 0x00019400011b7983 */ /* 0x000f220000100800 */
[----:B-1----:R-:W-:Y:S02]  /*168d0*/  @!P4 LEA R6, P5, R19, R0, 0x2 ;  /* 0x000000001306c211 */ /* 0x002fe400078a10ff */
[----:B-----5:R-:W-:Y:S02]  /*168e0*/  @!P2 LEA.HI.X R3, R10, R4, R16, 0x2, P0 ;  /* 0x000000040a03a211 */ /* 0x020fe400000f1410 */
[----:B------:R-:W5:Y:S01]  /*168f0*/  LDL R10, [R1+0x1b0] ;  /* 0x0001b000010a7983 */ /* 0x000f620000100800 */
[----:B---3--:R-:W-:-:S03]  /*16900*/  ISETP.GE.AND P1, PT, R8, c[0x0][0x3c8], PT ;  /* 0x0000f20008007a0c */ /* 0x008fc60003f26270 */
[----:B------:R-:W3:Y:S04]  /*16910*/  LDL R16, [R1+0x1ac] ;  /* 0x0001ac0001107983 */ /* 0x000ee80000100800 */
[----:B------:R1:W-:Y:S06]  /*16920*/  @!P2 ST.E.64 [R2.64], R56 ;  /* 0x000000380200a985 */ /* 0x0003ec000c101b06 */
[----:B-1----:R-:W-:-:S04]  /*16930*/  @!P1 LEA R2, P0, R8, R0, 0x2 ;  /* 0x0000000008029211 */ /* 0x002fc800078010ff */
[-C--:B--2---:R-:W-:Y:S02]  /*16940*/  @!P1 LEA.HI.X R3, R8, R4.reuse, R15, 0x2, P0 ;  /* 0x0000000408039211 */ /* 0x084fe400000f140f */
[----:B------:R-:W2:Y:S01]  /*16950*/  LDL R15, [R1+0x1a4] ;  /* 0x0001a400010f7983 */ /* 0x000ea20000100800 */
[----:B----4-:R-:W-:-:S03]  /*16960*/  @!P4 LEA.HI.X R7, R19, R4, R25, 0x2, P5 ;  /* 0x000000041307c211 */ /* 0x010fc600028f1419 */
[----:B------:R-:W4:Y:S01]  /*16970*/  LDL R19, [R1+0x1a8] ;  /* 0x0001a80001137983 */ /* 0x000f220000100800 */
[----:B------:R-:W-:-:S03]  /*16980*/  ISETP.GE.AND P3, PT, R23, c[0x0][0x3c8], PT ;  /* 0x0000f20017007a0c */ /* 0x000fc60003f66270 */
[----:B------:R1:W-:Y:S01]  /*16990*/  @!P4 ST.E.64 [R6.64], R60 ;  /* 0x0000003c0600c985 */ /* 0x0003e2000c101b06 */
[----:B------:R-:W-:-:S03]  /*169a0*/  ISETP.GE.AND P2, PT, R18, c[0x0][0x3c8], PT ;  /* 0x0000f20012007a0c */ /* 0x000fc60003f46270 */
[----:B------:R-:W4:Y:S04]  /*169b0*/  LDL R8, [R1+0x124] ;  /* 0x0001240001087983 */ /* 0x000f280000100800 */
[----:B------:R1:W-:Y:S04]  /*169c0*/  @!P1 ST.E.64 [R2.64], R64 ;  /* 0x0000004002009985 */ /* 0x0003e8000c101b06 */
[----:B------:R-:W4:Y:S01]  /*169d0*/  LDL R25, [R1+0x190] ;  /* 0x0001900001197983 */ /* 0x000f220000100800 */
[----:B-1----:R-:W-:Y:S02]  /*169e0*/  @!P3 LEA R6, P5, R23, R0, 0x2 ;  /* 0x000000001706b211 */ /* 0x002fe400078a10ff */
[----:B------:R-:W-:-:S02]  /*169f0*/  ISETP.GE.AND P4, PT, R9, c[0x0][0x3c8], PT ;  /* 0x0000f20009007a0c */ /* 0x000fc40003f86270 */
[----:B------:R-:W-:Y:S02]  /*16a00*/  @!P3 LEA.HI.X R7, R23, R4, R24, 0x2, P5 ;  /* 0x000000041707b211 */ /* 0x000fe400028f1418 */
[----:B------:R-:W-:Y:S01]  /*16a10*/  @!P2 LEA R2, P0, R18, R0, 0x2 ;  /* 0x000000001202a211 */ /* 0x000fe200078010ff */
[----:B------:R-:W4:Y:S04]  /*16a20*/  LDL R24, [R1+0x118] ;  /* 0x0001180001187983 */ /* 0x000f280000100800 */
[----:B------:R1:W-:Y:S01]  /*16a30*/  @!P3 ST.E.64 [R6.64], R68 ;  /* 0x000000440600b985 */ /* 0x0003e2000c101b06 */
[----:B------:R-:W-:-:S03]  /*16a40*/  ISETP.GE.AND P1, PT, R13, c[0x0][0x3c8], PT ;  /* 0x0000f2000d007a0c */ /* 0x000fc60003f26270 */
[----:B------:R-:W4:Y:S01]  /*16a50*/  LDL R23, [R1+0x188] ;  /* 0x0001880001177983 */ /* 0x000f220000100800 */
[----:B------:R-:W-:-:S03]  /*16a60*/  @!P2 LEA.HI.X R3, R18, R4, R22, 0x2, P0 ;  /* 0x000000041203a211 */ /* 0x000fc600000f1416 */
[----:B------:R-:W4:Y:S04]  /*16a70*/  LDL R18, [R1+0x10c] ;  /* 0x00010c0001127983 */ /* 0x000f280000100800 */
[----:B------:R1:W-:Y:S04]  /*16a80*/  @!P2 ST.E.64 [R2.64], R72 ;  /* 0x000000480200a985 */ /* 0x0003e8000c101b06 */
[----:B------:R-:W4:Y:S01]  /*16a90*/  LDL R22, [R1+0x110] ;  /* 0x0001100001167983 */ /* 0x000f220000100800 */
[----:B-1----:R-:W-:Y:S02]  /*16aa0*/  @!P4 LEA R6, P5, R9, R0, 0x2 ;  /* 0x000000000906c211 */ /* 0x002fe400078a10ff */
[----:B------:R-:W-:-:S02]  /*16ab0*/  ISETP.GE.AND P2, PT, R11, c[0x0][0x3c8], PT ;  /* 0x0000f2000b007a0c */ /* 0x000fc40003f46270 */
[----:B------:R-:W-:Y:S02]  /*16ac0*/  ISETP.GE.AND P3, PT, R17, c[0x0][0x3c8], PT ;  /* 0x0000f20011007a0c */ /* 0x000fe40003f66270 */
[----:B------:R-:W-:Y:S02]  /*16ad0*/  @!P1 LEA R2, P0, R13, R0, 0x2 ;  /* 0x000000000d029211 */ /* 0x000fe400078010ff */
[-C--:B-----5:R-:W-:Y:S02]  /*16ae0*/  @!P4 LEA.HI.X R7, R9, R4.reuse, R10, 0x2, P5 ;  /* 0x000000040907c211 */ /* 0x0a0fe400028f140a */
[----:B------:R-:W5:Y:S04]  /*16af0*/  LDL R9, [R1+0x19c] ;  /* 0x00019c0001097983 */ /* 0x000f680000100800 */
[----:B------:R-:W5:Y:S01]  /*16b00*/  LDL R10, [R1+0x114] ;  /* 0x00011400010a7983 */ /* 0x000f620000100800 */
[----:B---3--:R-:W-:-:S03]  /*16b10*/  @!P1 LEA.HI.X R3, R13, R4, R16, 0x2, P0 ;  /* 0x000000040d039211 */ /* 0x008fc600000f1410 */
[----:B------:R-:W3:Y:S04]  /*16b20*/  LDL R16, [R1+0x108] ;  /* 0x0001080001107983 */ /* 0x000ee80000100800 */
[----:B------:R1:W-:Y:S04]  /*16b30*/  @!P4 ST.E.64 [R6.64], R76 ;  /* 0x0000004c0600c985 */ /* 0x0003e8000c101b06 */
[----:B------:R-:W3:Y:S04]  /*16b40*/  LDL R13, [R1+0x104] ;  /* 0x00010400010d7983 */ /* 0x000ee80000100800 */
[----:B------:R2:W-:Y:S01]  /*16b50*/  @!P1 ST.E.64 [R2.64], R80 ;  /* 0x0000005002009985 */ /* 0x0005e2000c101b06 */
[----:B-1----:R-:W-:-:S02]  /*16b60*/  @!P3 LEA R6, P5, R17, R0, 0x2 ;  /* 0x000000001106b211 */ /* 0x002fc400078a10ff */
[----:B--2---:R-:W-:-:S04]  /*16b70*/  @!P2 LEA R2, P0, R11, R0, 0x2 ;  /* 0x000000000b02a211 */ /* 0x004fc800078010ff */
[-C--:B------:R-:W-:Y:S02]  /*16b80*/  @!P2 LEA.HI.X R3, R11, R4.reuse, R15, 0x2, P0 ;  /* 0x000000040b03a211 */ /* 0x080fe400000f140f */
[----:B------:R-:W2:Y:S01]  /*16b90*/  LDL R11, [R1+0x18c] ;  /* 0x00018c00010b7983 */ /* 0x000ea20000100800 */
[----:B----4-:R-:W-:-:S03]  /*16ba0*/  @!P3 LEA.HI.X R7, R17, R4, R19, 0x2, P5 ;  /* 0x000000041107b211 */ /* 0x010fc600028f1413 */
[----:B------:R-:W4:Y:S04]  /*16bb0*/  LDL R19, [R1+0x184] ;  /* 0x0001840001137983 */ /* 0x000f280000100800 */
[----:B------:R-:W2:Y:S04]  /*16bc0*/  LDL R17, [R1+0x180] ;  /* 0x0001800001117983 */ /* 0x000ea80000100800 */
[----:B------:R-:W2:Y:S01]  /*16bd0*/  LDL R15, [R1+0x17c] ;  /* 0x00017c00010f7983 */ /* 0x000ea20000100800 */
[----:B------:R-:W-:Y:S02]  /*16be0*/  ISETP.GE.AND P4, PT, R32, c[0x0][0x3c8], PT ;  /* 0x0000f20020007a0c */ /* 0x000fe40003f86270 */
[----:B------:R-:W-:Y:S01]  /*16bf0*/  ISETP.GE.AND P1, PT, R8, c[0x0][0x3c8], PT ;  /* 0x0000f20008007a0c */ /* 0x000fe20003f26270 */
[----:B------:R1:W-:Y:S01]  /*16c00*/  @!P3 ST.E.64 [R6.64], R84 ;  /* 0x000000540600b985 */ /* 0x0003e2000c101b06 */
[----:B------:R-:W-:-:S03]  /*16c10*/  ISETP.GE.AND P3, PT, R28, c[0x0][0x3c8], PT ;  /* 0x0000f2001c007a0c */ /* 0x000fc60003f66270 */
[----:B------:R1:W-:Y:S01]  /*16c20*/  @!P2 ST.E.64 [R2.64], R88 ;  /* 0x000000580200a985 */ /* 0x0003e2000c101b06 */
[----:B------:R-:W-:-:S05]  /*16c30*/  ISETP.GE.AND P2, PT, R26, c[0x0][0x3c8], PT ;  /* 0x0000f2001a007a0c */ /* 0x000fca0003f46270 */
[-C--:B-1----:R-:W-:Y:S02]  /*16c40*/  @!P4 LEA R6, P5, R32, R0.reuse, 0x2 ;  /* 0x000000002006c211 */ /* 0x082fe400078a10ff */
[----:B------:R-:W-:Y:S02]  /*16c50*/  @!P1 LEA R2, P0, R8, R0, 0x2 ;  /* 0x0000000008029211 */ /* 0x000fe400078010ff */
[----:B------:R-:W-:Y:S02]  /*16c60*/  @!P4 LEA.HI.X R7, R32, R4, R33, 0x2, P5 ;  /* 0x000000042007c211 */ /* 0x000fe400028f1421 */
[----:B------:R-:W-:-:S03]  /*16c70*/  ISETP.GE.AND P6, PT, R24, c[0x0][0x3c8], PT ;  /* 0x0000f20018007a0c */ /* 0x000fc60003fc6270 */
[----:B------:R1:W-:Y:S01]  /*16c80*/  @!P4 ST.E.64 [R6.64], R92 ;  /* 0x0000005c0600c985 */ /* 0x0003e2000c101b06 */
[----:B------:R-:W-:Y:S02]  /*16c90*/  ISETP.GE.AND P4, PT, R22, c[0x0][0x3c8], PT ;  /* 0x0000f20016007a0c */ /* 0x000fe40003f86270 */
[----:B-----5:R-:W-:Y:S02]  /*16ca0*/  @!P1 LEA.HI.X R3, R8, R4, R9, 0x2, P0 ;  /* 0x0000000408039211 */ /* 0x020fe400000f1409 */
[----:B------:R-:W-:-:S03]  /*16cb0*/  @!P3 LEA R8, P0, R28, R0, 0x2 ;  /* 0x000000001c08b211 */ /* 0x000fc600078010ff */
[----:B------:R5:W-:Y:S01]  /*16cc0*/  @!P1 ST.E.64 [R2.64], R96 ;  /* 0x0000006002009985 */ /* 0x000be2000c101b06 */
[----:B------:R-:W-:Y:S02]  /*16cd0*/  @!P3 LEA.HI.X R9, R28, R4, R29, 0x2, P0 ;  /* 0x000000041c09b211 */ /* 0x000fe400000f141d */
[----:B------:R-:W-:-:S03]  /*16ce0*/  ISETP.GE.AND P5, PT, R10, c[0x0][0x3c8], PT ;  /* 0x0000f2000a007a0c */ /* 0x000fc60003fa6270 */
[----:B------:R-:W-:Y:S01]  /*16cf0*/  @!P3 ST.E.64 [R8.64], R140 ;  /* 0x0000008c0800b985 */ /* 0x000fe2000c101b06 */
[----:B-1----:R-:W-:-:S04]  /*16d00*/  @!P6 LEA R6, P0, R24, R0, 0x2 ;  /* 0x000000001806e211 */ /* 0x002fc800078010ff */
[----:B------:R-:W-:Y:S02]  /*16d10*/  @!P6 LEA.HI.X R7, R24, R4, R25, 0x2, P0 ;  /* 0x000000041807e211 */ /* 0x000fe400000f1419 */
[----:B---3--:R-:W-:Y:S02]  /*16d20*/  ISETP.GE.AND P0, PT, R13, c[0x0][0x3c8], PT ;  /* 0x0000f2000d007a0c */ /* 0x008fe40003f06270 */
[----:B-----5:R-:W-:-:S04]  /*16d30*/  @!P2 LEA R2, P1, R26, R0, 0x2 ;  /* 0x000000001a02a211 */ /* 0x020fc800078210ff */
[----:B------:R-:W-:-:S05]  /*16d40*/  @!P2 LEA.HI.X R3, R26, R4, R27, 0x2, P1 ;  /* 0x000000041a03a211 */ /* 0x000fca00008f141b */
[----:B------:R1:W-:Y:S01]  /*16d50*/  @!P2 ST.E.64 [R2.64], R100 ;  /* 0x000000640200a985 */ /* 0x0003e2000c101b06 */
[----:B------:R-:W-:Y:S02]  /*16d60*/  ISETP.GE.AND P2, PT, R18, c[0x0][0x3c8], PT ;  /* 0x0000f20012007a0c */ /* 0x000fe40003f46270 */
[----:B------:R-:W-:Y:S01]  /*16d70*/  ISETP.GE.AND P1, PT, R16, c[0x0][0x3c8], PT ;  /* 0x0000f20010007a0c */ /* 0x000fe20003f26270 */
[----:B------:R3:W-:Y:S01]  /*16d80*/  @!P6 ST.E.64 [R6.64], R104 ;  /* 0x000000680600e985 */ /* 0x0007e2000c101b06 */
[----:B-1----:R-:W-:-:S04]  /*16d90*/  @!P5 LEA R2, P3, R10, R0, 0x2 ;  /* 0x000000000a02d211 */ /* 0x002fc800078610ff */
[----:B--2---:R-:W-:-:S05]  /*16da0*/  @!P5 LEA.HI.X R3, R10, R4, R11, 0x2, P3 ;  /* 0x000000040a03d211 */ /* 0x004fca00018f140b */
[-C--:B------:R-:W-:Y:S02]  /*16db0*/  @!P2 LEA R8, P3, R18, R0.reuse, 0x2 ;  /* 0x000000001208a211 */ /* 0x080fe400078610ff */
[-C--:B------:R-:W-:Y:S01]  /*16dc0*/  @!P4 LEA R10, P6, R22, R0.reuse, 0x2 ;  /* 0x00000000160ac211 */ /* 0x080fe200078c10ff */
[----:B------:R1:W-:Y:S01]  /*16dd0*/  @!P5 ST.E.64 [R2.64], R108 ;  /* 0x0000006c0200d985 */ /* 0x0003e2000c101b06 */
[----:B---3--:R-:W-:Y:S02]  /*16de0*/  @!P1 LEA R6, P5, R16, R0, 0x2 ;  /* 0x0000000010069211 */ /* 0x008fe400078a10ff */
[-C--:B----4-:R-:W-:Y:S02]  /*16df0*/  @!P2 LEA.HI.X R9, R18, R4.reuse, R19, 0x2, P3 ;  /* 0x000000041209a211 */ /* 0x090fe400018f1413 */
[-C--:B------:R-:W-:Y:S02]  /*16e00*/  @!P4 LEA.HI.X R11, R22, R4.reuse, R23, 0x2, P6 ;  /* 0x00000004160bc211 */ /* 0x080fe400030f1417 */
[----:B------:R-:W-:-:S03]  /*16e10*/  @!P1 LEA.HI.X R7, R16, R4, R17, 0x2, P5 ;  /* 0x0000000410079211 */ /* 0x000fc600028f1411 */
[----:B------:R2:W-:Y:S04]  /*16e20*/  @!P4 ST.E.64 [R10.64], R148 ;  /* 0x000000940a00c985 */ /* 0x0005e8000c101b06 */
[----:B------:R2:W-:Y:S04]  /*16e30*/  @!P2 ST.E.64 [R8.64], R144 ;  /* 0x000000900800a985 */ /* 0x0005e8000c101b06 */
[----:B------:R2:W-:Y:S01]  /*16e40*/  @!P1 ST.E.64 [R6.64], R112 ;  /* 0x0000007006009985 */ /* 0x0005e2000c101b06 */
[----:B-1----:R-:W-:-:S04]  /*16e50*/  @!P0 LEA R2, P3, R13, R0, 0x2 ;  /* 0x000000000d028211 */ /* 0x002fc800078610ff */
[----:B------:R-:W-:-:S05]  /*16e60*/  @!P0 LEA.HI.X R3, R13, R4, R15, 0x2, P3 ;  /* 0x000000040d038211 */ /* 0x000fca00018f140f */
[----:B------:R2:W-:Y:S04]  /*16e70*/  @!P0 ST.E.64 [R2.64], R20 ;  /* 0x0000001402008985 */ /* 0x0005e8000c101b06 */
.L_x_594:
[----:B------:R-:W-:Y:S05]  /*16e80*/  BSYNC B0 ;  /* 0x0000000000007941 */ /* 0x000fea0003800000 */
.L_x_593:
[----:B------:R-:W-:Y:S05]  /*16e90*/  BRA.DIV ~URZ, `(.L_x_595) ;  /* 0x000050c27f007947 */ /* 0x000fea000b800000 */
[----:B--2---:R2:W1:Y:S04]  /*16ea0*/  SHFL.IDX PT, R4, R5, 0x1, 0x1c1f ;  /* 0x003c1f0005047f89 */ /* 0x00446800000e0000 */
[----:B----4-:R2:W4:Y:S02]  /*16eb0*/  SHFL.IDX PT, R0, R12, 0x1, 0x1c1f ;  /* 0x003c1f000c007f89 */ /* 0x01052400000e0000 */
.L_x_682:
[----:B------:R-:W-:-:S13]  /*16ec0*/  ISETP.NE.AND P0, PT, R14, RZ, PT ;  /* 0x000000ff0e00720c */ /* 0x000fda0003f05270 */
[----:B------:R-:W-:Y:S05]  /*16ed0*/  @P0 BRA `(.L_x_590) ;  /* 0x00001ca000000947 */ /* 0x000fea0003800000 */
        /* <DEDUP_REMOVED lines=10> */
[----:B-1----:R-:W4:Y:S04]  /*16f80*/  LDL R5, [R1+0x1e8] ;  /* 0x0001e80001057983 */ /* 0x002f280000100800 */
        /* <DEDUP_REMOVED lines=9> */
[----:B--2---:R-:W-:Y:S02]  /*17020*/  ISETP.GE.AND P2, PT, R11, c[0x0][0x3c8], PT ;  /* 0x0000f2000b007a0c */ /* 0x004fe40003f46270 */
[----:B---3--:R-:W-:-:S09]  /*17030*/  ISETP.GE.AND P1, PT, R21, c[0x0][0x3c8], PT ;  /* 0x0000f20015007a0c */ /* 0x008fd20003f26270 */
[----:B------:R-:W-:Y:S02]  /*17040*/  @!P3 IMAD.MOV.U32 R2, RZ, RZ, R0 ;  /* 0x000000ffff02b224 */ /* 0x000fe400078e0000 */
[----:B------:R-:W-:Y:S01]  /*17050*/  @!P3 IMAD.MOV.U32 R3, RZ, RZ, R4 ;  /* 0x000000ffff03b224 */ /* 0x000fe200078e0004 */
[----:B----4-:R-:W-:-:S03]  /*17060*/  ISETP.GE.AND P0, PT, R13, c[0x0][0x3c8], PT ;  /* 0x0000f2000d007a0c */ /* 0x010fc60003f06270 */
[----:B------:R-:W-:Y:S01]  /*17070*/  @!P3 IMAD.WIDE R2, R6, 0x4, R2 ;  /* 0x000000040602b825 */ /* 0x000fe200078e0202 */
[----:B------:R-:W-:-:S04]  /*17080*/  @!P1 LEA R6, P4, R21, R0, 0x2 ;  /* 0x0000000015069211 */ /* 0x000fc800078810ff */
[----:B------:R1:W-:Y:S01]  /*17090*/  @!P3 ST.E.64 [R2.64], R116 ;  /* 0x000000740200b985 */ /* 0x0003e2000c101b06 */
[----:B------:R-:W-:Y:S02]  /*170a0*/  @!P2 LEA R8, P3, R11, R0, 0x2 ;  /* 0x000000000b08a211 */ /* 0x000fe400078610ff */
[-C--:B------:R-:W-:Y:S02]  /*170b0*/  @!P1 LEA.HI.X R7, R21, R4.reuse, R22, 0x2, P4 ;  /* 0x0000000415079211 */ /* 0x080fe400020f1416 */
[----:B------:R-:W-:Y:S01]  /*170c0*/  @!P2 LEA.HI.X R9, R11, R4, R18, 0x2, P3 ;  /* 0x000000040b09a211 */ /* 0x000fe200018f1412 */
[----:B------:R-:W2:Y:S01]  /*170d0*/  LDL R21, [R1+0x1d8] ;  /* 0x0001d80001157983 */ /* 0x000ea20000100800 */
[----:B------:R-:W-:-:S03]  /*170e0*/  ISETP.GE.AND P4, PT, R17, c[0x0][0x3c8], PT ;  /* 0x0000f20011007a0c */ /* 0x000fc60003f86270 */
[----:B------:R-:W3:Y:S01]  /*170f0*/  LDL R18, [R1+0x154] ;  /* 0x0001540001127983 */ /* 0x000ee20000100800 */
[----:B------:R-:W-:-:S03]  /*17100*/  ISETP.GE.AND P6, PT, R12, c[0x0][0x3c8], PT ;  /* 0x0000f2000c007a0c */ /* 0x000fc60003fc6270 */
[----:B------:R-:W4:Y:S04]  /*17110*/  LDL R11, [R1+0x158] ;  /* 0x00015800010b7983 */ /* 0x000f280000100800 */
[----:B------:R5:W-:Y:S04]  /*17120*/  @!P2 ST.E.64 [R8.64], R154 ;  /* 0x0000009a0800a985 */ /* 0x000be8000c101b06 */
[----:B------:R-:W4:Y:S01]  /*17130*/  LDL R22, [R1+0x14c] ;  /* 0x00014c0001167983 */ /* 0x000f220000100800 */
[----:B-1----:R-:W-:-:S04]  /*17140*/  @!P0 LEA R2, P3, R13, R0, 0x2 ;  /* 0x000000000d028211 */ /* 0x002fc800078610ff */
[----:B------:R-:W-:Y:S02]  /*17150*/  @!P0 LEA.HI.X R3, R13, R4, R19, 0x2, P3 ;  /* 0x000000040d038211 */ /* 0x000fe400018f1413 */
[----:B------:R-:W4:Y:S01]  /*17160*/  LDL R19, [R1+0x1d4] ;  /* 0x0001d40001137983 */ /* 0x000f220000100800 */
[----:B------:R-:W-:-:S03]  /*17170*/  ISETP.GE.AND P3, PT, R20, c[0x0][0x3c8], PT ;  /* 0x0000f20014007a0c */ /* 0x000fc60003f66270 */
[----:B------:R1:W-:Y:S04]  /*17180*/  @!P1 ST.E.64 [R6.64], R124 ;  /* 0x0000007c06009985 */ /* 0x0003e8000c101b06 */
[----:B------:R1:W-:Y:S01]  /*17190*/  @!P0 ST.E.64 [R2.64], R120 ;  /* 0x0000007802008985 */ /* 0x0003e2000c101b06 */
[----:B-----5:R-:W-:-:S03]  /*171a0*/  @!P4 LEA R8, P0, R17, R0, 0x2 ;  /* 0x000000001108c211 */ /* 0x020fc600078010ff */
[----:B------:R-:W5:Y:S01]  /*171b0*/  LDL R13, [R1+0x150] ;  /* 0x00015000010d7983 */ /* 0x000f620000100800 */
[----:B------:R-:W-:Y:S02]  /*171c0*/  @!P4 LEA.HI.X R9, R17, R4, R5, 0x2, P0 ;  /* 0x000000041109c211 */ /* 0x000fe400000f1405 */
[C---:B------:R-:W-:Y:S01]  /*171d0*/  ISETP.GE.AND P0, PT, R20.reuse, c[0x0][0x3c8], PT ;  /* 0x0000f20014007a0c */ /* 0x040fe20003f06270 */
[----:B------:R-:W5:Y:S01]  /*171e0*/  LDL R5, [R1+0x148] ;  /* 0x0001480001057983 */ /* 0x000f620000100800 */
[-C--:B-1----:R-:W-:Y:S02]  /*171f0*/  @!P3 LEA R6, P1, R20, R0.reuse, 0x2 ;  /* 0x000000001406b211 */ /* 0x082fe400078210ff */
[----:B------:R-:W-:-:S04]  /*17200*/  @!P6 LEA R2, P2, R12, R0, 0x2 ;  /* 0x000000000c02e211 */ /* 0x000fc800078410ff */
[-C--:B------:R-:W-:Y:S02]  /*17210*/  @!P6 LEA.HI.X R3, R12, R4.reuse, R14, 0x2, P2 ;  /* 0x000000040c03e211 */ /* 0x080fe400010f140e */
[----:B------:R-:W5:Y:S05]  /*17220*/  LDL R12, [R1+0x1d0] ;  /* 0x0001d000010c7983 */ /* 0x000f6a0000100800 */
[----:B------:R-:W-:Y:S01]  /*17230*/  @!P0 LEA.HI.X R7, R20, R4, R24, 0x2, P1 ;  /* 0x0000000414078211 */ /* 0x000fe200008f1418 */
[----:B------:R-:W5:Y:S04]  /*17240*/  LDL R14, [R1+0x1c8] ;  /* 0x0001c800010e7983 */ /* 0x000f680000100800 */
[----:B------:R-:W5:Y:S01]  /*17250*/  LDL R20, [R1+0x1cc] ;  /* 0x0001cc0001147983 */ /* 0x000f620000100800 */
[----:B------:R-:W-:-:S02]  /*17260*/  ISETP.GE.AND P1, PT, R17, c[0x0][0x3c8], PT ;  /* 0x0000f20011007a0c */ /* 0x000fc40003f26270 */
[----:B------:R-:W-:Y:S01]  /*17270*/  ISETP.GE.AND P4, PT, R16, c[0x0][0x3c8], PT ;  /* 0x0000f20010007a0c */ /* 0x000fe20003f86270 */
[----:B------:R-:W5:Y:S01]  /*17280*/  LDL R17, [R1+0x144] ;  /* 0x0001440001117983 */ /* 0x000f620000100800 */
[----:B------:R-:W-:Y:S02]  /*17290*/  ISETP.GE.AND P5, PT, R15, c[0x0][0x3c8], PT ;  /* 0x0000f2000f007a0c */ /* 0x000fe40003fa6270 */
[----:B------:R-:W-:Y:S01]  /*172a0*/  ISETP.GE.AND P3, PT, R10, c[0x0][0x3c8], PT ;  /* 0x0000f2000a007a0c */ /* 0x000fe20003f66270 */
[----:B------:R-:W5:Y:S06]  /*172b0*/  LDL R24, [R1+0x124] ;  /* 0x0001240001187983 */ /* 0x000f6c0000100800 */
[----:B------:R-:W-:Y:S04]  /*172c0*/  @!P1 ST.E.64 [R8.64], R142 ;  /* 0x0000008e08009985 */ /* 0x000fe8000c101b06 */
[----:B------:R1:W-:Y:S04]  /*172d0*/  @!P0 ST.E.64 [R6.64], R128 ;  /* 0x0000008006008985 */ /* 0x0003e8000c101b06 */
[----:B------:R1:W-:Y:S02]  /*172e0*/  @!P6 ST.E.64 [R2.64], R30 ;  /* 0x0000001e0200e985 */ /* 0x0003e4000c101b06 */
[----:B-1----:R-:W-:-:S02]  /*172f0*/  @!P4 LEA R6, P6, R16, R0, 0x2 ;  /* 0x000000001006c211 */ /* 0x002fc400078c10ff */
[----:B------:R-:W-:-:S04]  /*17300*/  @!P5 LEA R8, P0, R15, R0, 0x2 ;  /* 0x000000000f08d211 */ /* 0x000fc800078010ff */
[----:B------:R-:W-:Y:S02]  /*17310*/  @!P5 LEA.HI.X R9, R15, R4, R23, 0x2, P0 ;  /* 0x000000040f09d211 */ /* 0x000fe400000f1417 */
[----:B------:R-:W5:Y:S05]  /*17320*/  LDL R15, [R1+0x140] ;  /* 0x00014000010f7983 */ /* 0x000f6a0000100800 */
[----:B------:R-:W-:Y:S01]  /*17330*/  P2R R2, PR, RZ, 0x40 ;  /* 0x00000040ff027803 */ /* 0x000fe20000000000 */
[----:B------:R-:W5:Y:S03]  /*17340*/  LDL R23, [R1+0x1c4] ;  /* 0x0001c40001177983 */ /* 0x000f660000100800 */
[----:B------:R-:W-:-:S02]  /*17350*/  ISETP.NE.AND P0, PT, R2, RZ, PT ;  /* 0x000000ff0200720c */ /* 0x000fc40003f05270 */
[----:B------:R-:W-:Y:S01]  /*17360*/  @!P3 LEA R2, P6, R10, R0, 0x2 ;  /* 0x000000000a02b211 */ /* 0x000fe200078c10ff */
[----:B------:R-:W-:Y:S01]  /*17370*/  @!P5 ST.E.64 [R8.64], R146 ;  /* 0x000000920800d985 */ /* 0x000fe2000c101b06 */
[----:B--2---:R-:W-:-:S03]  /*17380*/  @!P4 LEA.HI.X R7, R16, R4, R21, 0x2, P0 ;  /* 0x000000041007c211 */ /* 0x004fc600000f1415 */
[----:B------:R-:W2:Y:S01]  /*17390*/  LDL R21, [R1+0x1c0] ;  /* 0x0001c00001157983 */ /* 0x000ea20000100800 */
[----:B---3--:R-:W-:-:S03]  /*173a0*/  ISETP.GE.AND P1, PT, R18, c[0x0][0x3c8], PT ;  /* 0x0000f20012007a0c */ /* 0x008fc60003f26270 */
[----:B------:R1:W-:Y:S01]  /*173b0*/  @!P4 ST.E.64 [R6.64], R138 ;  /* 0x0000008a0600c985 */ /* 0x0003e2000c101b06 */
[----:B----4-:R-:W-:-:S03]  /*173c0*/  ISETP.GE.AND P2, PT, R11, c[0x0][0x3c8], PT ;  /* 0x0000f2000b007a0c */ /* 0x010fc60003f46270 */
[----:B------:R-:W3:Y:S01]  /*173d0*/  LDL R16, [R1+0x13c] ;  /* 0x00013c0001107983 */ /* 0x000ee20000100800 */
[----:B------:R-:W-:-:S03]  /*173e0*/  @!P3 LEA.HI.X R3, R10, R4, R19, 0x2, P6 ;  /* 0x000000040a03b211 */ /* 0x000fc600030f1413 */
[----:B------:R-:W4:Y:S02]  /*173f0*/  LDL R19, [R1+0x1bc] ;  /* 0x0001bc0001137983 */ /* 0x000f240000100800 */
[-C--:B-1----:R-:W-:Y:S02]  /*17400*/  @!P1 LEA R6, P6, R18, R0.reuse, 0x2 ;  /* 0x0000000012069211 */ /* 0x082fe400078c10ff */
[----:B------:R1:W-:Y:S02]  /*17410*/  @!P3 ST.E.64 [R2.64], R34 ;  /* 0x000000220200b985 */ /* 0x0003e4000c101b06 */
[----:B------:R-:W-:Y:S02]  /*17420*/  @!P2 LEA R8, P3, R11, R0, 0x2 ;  /* 0x000000000b08a211 */ /* 0x000fe400078610ff */
[----:B------:R-:W4:Y:S07]  /*17430*/  LDL R10, [R1+0x138] ;  /* 0x00013800010a7983 */ /* 0x000f2e0000100800 */
[----:B-1----:R-:W-:-:S02]  /*17440*/  P2R R2, PR, RZ, 0x40 ;  /* 0x00000040ff027803 */ /* 0x002fc40000000000 */
[-C--:B-----5:R-:W-:Y:S02]  /*17450*/  @!P2 LEA.HI.X R9, R11, R4.reuse, R12, 0x2, P3 ;  /* 0x000000040b09a211 */ /* 0x0a0fe400018f140c */
[----:B------:R-:W-:Y:S01]  /*17460*/  ISETP.NE.AND P3, PT, R2, RZ, PT ;  /* 0x000000ff0200720c */ /* 0x000fe20003f65270 */
[----:B------:R-:W5:Y:S01]  /*17470*/  LDL R11, [R1+0x130] ;  /* 0x00013000010b7983 */ /* 0x000f620000100800 */
[----:B------:R-:W-:Y:S02]  /*17480*/  ISETP.GE.AND P0, PT, R13, c[0x0][0x3c8], PT ;  /* 0x0000f2000d007a0c */ /* 0x000fe40003f06270 */
[----:B------:R-:W-:Y:S01]  /*17490*/  ISETP.GE.AND P4, PT, R5, c[0x0][0x3c8], PT ;  /* 0x0000f20005007a0c */ /* 0x000fe20003f86270 */
[----:B------:R-:W5:Y:S01]  /*174a0*/  LDL R12, [R1+0x134] ;  /* 0x00013400010c7983 */ /* 0x000f620000100800 */
[----:B------:R-:W-:-:S03]  /*174b0*/  @!P1 LEA.HI.X R7, R18, R4, R20, 0x2, P3 ;  /* 0x0000000412079211 */ /* 0x000fc600018f1414 */
[----:B------:R-:W5:Y:S01]  /*174c0*/  LDL R20, [R1+0x1b8] ;  /* 0x0001b80001147983 */ /* 0x000f620000100800 */
[----:B------:R-:W-:-:S03]  /*174d0*/  ISETP.GE.AND P3, PT, R17, c[0x0][0x3c8], PT ;  /* 0x0000f20011007a0c */ /* 0x000fc60003f66270 */
[----:B------:R-:W-:Y:S02]  /*174e0*/  @!P2 ST.E.64 [R8.64], R150 ;  /* 0x000000960800a985 */ /* 0x000fe4000c101b06 */
[C---:B------:R-:W-:Y:S02]  /*174f0*/  @!P0 LEA R2, P6, R13.reuse, R0, 0x2 ;  /* 0x000000000d028211 */ /* 0x040fe400078c10ff */
[----:B------:R-:W5:Y:S02]  /*17500*/  LDL R18, [R1+0x1b4] ;  /* 0x0001b40001127983 */ /* 0x000f640000100800 */
[----:B------:R-:W-:Y:S02]  /*17510*/  @!P0 LEA.HI.X R3, R13, R4, R14, 0x2, P6 ;  /* 0x000000040d038211 */ /* 0x000fe400030f140e */
[----:B------:R-:W-:Y:S04]  /*17520*/  @!P1 ST.E.64 [R6.64], R46 ;  /* 0x0000002e06009985 */ /* 0x000fe8000c101b06 */
[----:B------:R1:W-:Y:S04]  /*17530*/  @!P0 ST.E.64 [R2.64], R38 ;  /* 0x0000002602008985 */ /* 0x0003e8000c101b06 */
[----:B------:R-:W5:Y:S01]  /*17540*/  LDL R14, [R1+0x1b0] ;  /* 0x0001b000010e7983 */ /* 0x000f620000100800 */
[----:B------:R-:W-:-:S03]  /*17550*/  ISETP.GE.AND P5, PT, R22, c[0x0][0x3c8], PT ;  /* 0x0000f20016007a0c */ /* 0x000fc60003fa6270 */
[----:B------:R-:W5:Y:S01]  /*17560*/  LDL R13, [R1+0x12c] ;  /* 0x00012c00010d7983 */ /* 0x000f620000100800 */
[-C--:B-1----:R-:W-:Y:S02]  /*17570*/  @!P3 LEA R2, P1, R17, R0.reuse, 0x2 ;  /* 0x000000001102b211 */ /* 0x082fe400078210ff */
[----:B------:R-:W-:-:S11]  /*17580*/  @!P4 LEA R6, P6, R5, R0, 0x2 ;  /* 0x000000000506c211 */ /* 0x000fd600078c10ff */
[----:B------:R-:W-:Y:S02]  /*17590*/  P2R R3, PR, RZ, 0x2 ;  /* 0x00000002ff037803 */ /* 0x000fe40000000000 */
[----:B------:R-:W-:Y:S02]  /*175a0*/  ISETP.GE.AND P2, PT, R15, c[0x0][0x3c8], PT ;  /* 0x0000f2000f007a0c */ /* 0x000fe40003f46270 */
[----:B------:R-:W-:-:S04]  /*175b0*/  @!P5 LEA R8, P0, R22, R0, 0x2 ;  /* 0x000000001608d211 */ /* 0x000fc800078010ff */
[-C--:B------:R-:W-:Y:S02]  /*175c0*/  @!P5 LEA.HI.X R9, R22, R4.reuse, R23, 0x2, P0 ;  /* 0x000000041609d211 */ /* 0x080fe400000f1417 */
[----:B------:R-:W5:Y:S04]  /*175d0*/  LDL R22, [R1+0x120] ;  /* 0x0001200001167983 */ /* 0x000f680000100800 */
[----:B------:R1:W-:Y:S04]  /*175e0*/  @!P5 ST.E.64 [R8.64], R152 ;  /* 0x000000980800d985 */ /* 0x0003e8000c101b06 */
[----:B------:R-:W5:Y:S01]  /*175f0*/  LDL R23, [R1+0x198] ;  /* 0x0001980001177983 */ /* 0x000f620000100800 */
[----:B--2---:R-:W-:-:S02]  /*17600*/  @!P4 LEA.HI.X R7, R5, R4, R21, 0x2, P6 ;  /* 0x000000040507c211 */ /* 0x004fc400030f1415 */
[----:B------:R-:W-:Y:S01]  /*17610*/  ISETP.NE.AND P6, PT, R3, RZ, PT ;  /* 0x000000ff0300720c */ /* 0x000fe20003fc5270 */
[----:B------:R-:W2:Y:S04]  /*17620*/  LDL R5, [R1+0x128] ;  /* 0x0001280001057983 */ /* 0x000ea80000100800 */
[----:B------:R1:W-:Y:S01]  /*17630*/  @!P4 ST.E.64 [R6.64], R54 ;  /* 0x000000360600c985 */ /* 0x0003e2000c101b06 */
[----:B---3--:R-:W-:-:S03]  /*17640*/  ISETP.GE.AND P1, PT, R16, c[0x0][0x3c8], PT ;  /* 0x0000f20010007a0c */ /* 0x008fc60003f26270 */
[----:B------:R-:W3:Y:S01]  /*17650*/  LDL R21, [R1+0x194] ;  /* 0x0001940001157983 */ /* 0x000ee20000100800 */
[----:B----4-:R-:W-:-:S03]  /*17660*/  @!P3 LEA.HI.X R3, R17, R4, R19, 0x2, P6 ;  /* 0x000000041103b211 */ /* 0x010fc600030f1413 */
[----:B------:R-:W4:Y:S04]  /*17670*/  LDL R19, [R1+0x1ac] ;  /* 0x0001ac0001137983 */ /* 0x000f280000100800 */
[----:B------:R-:W3:Y:S04]  /*17680*/  LDL R17, [R1+0x1a8] ;  /* 0x0001a80001117983 */ /* 0x000ee80000100800 */
[----:B------:R5:W-:Y:S01]  /*17690*/  @!P3 ST.E.64 [R2.64], R42 ;  /* 0x0000002a0200b985 */ /* 0x000be2000c101b06 */
[----:B-1----:R-:W-:-:S04]  /*176a0*/  @!P2 LEA R8, P3, R15, R0, 0x2 ;  /* 0x000000000f08a211 */ /* 0x002fc800078610ff */
[----:B-----5:R-:W-:Y:S02]  /*176b0*/  @!P2 LEA.HI.X R9, R15, R4, R20, 0x2, P3 ;  /* 0x000000040f09a211 */ /* 0x020fe400018f1414 */
[----:B------:R-:W5:Y:S01]  /*176c0*/  LDL R15, [R1+0x1a4] ;  /* 0x0001a400010f7983 */ /* 0x000f620000100800 */
[----:B------:R-:W-:Y:S02]  /*176d0*/  @!P1 LEA R6, P6, R16, R0, 0x2 ;  /* 0x0000000010069211 */ /* 0x000fe400078c10ff */
[----:B------:R-:W-:Y:S01]  /*176e0*/  ISETP.GE.AND P0, PT, R10, c[0x0][0x3c8], PT ;  /* 0x0000f2000a007a0c */ /* 0x000fe20003f06270 */
[----:B------:R-:W5:Y:S01]  /*176f0*/  LDL R20, [R1+0x11c] ;  /* 0x00011c0001147983 */ /* 0x000f620000100800 */
[----:B------:R-:W-:-:S09]  /*17700*/  ISETP.GE.AND P4, PT, R11, c[0x0][0x3c8], PT ;  /* 0x0000f2000b007a0c */ /* 0x000fd20003f86270 */
[----:B------:R-:W-:-:S04]  /*17710*/  P2R R2, PR, RZ, 0x40 ;  /* 0x00000040ff027803 */ /* 0x000fc80000000000 */
[----:B------:R-:W-:Y:S02]  /*17720*/  ISETP.NE.AND P3, PT, R2, RZ, PT ;  /* 0x000000ff0200720c */ /* 0x000fe40003f65270 */
[----:B------:R-:W-:Y:S02]  /*17730*/  @!P0 LEA R2, P6, R10, R0, 0x2 ;  /* 0x000000000a028211 */ /* 0x000fe400078c10ff */
[-C--:B------:R-:W-:Y:S01]  /*17740*/  @!P1 LEA.HI.X R7, R16, R4.reuse, R18, 0x2, P3 ;  /* 0x0000000410079211 */ /* 0x080fe200018f1412 */
[----:B------:R-:W-:Y:S01]  /*17750*/  @!P2 ST.E.64 [R8.64], R156 ;  /* 0x0000009c0800a985 */ /* 0x000fe2000c101b06 */
[----:B------:R-:W-:Y:S02]  /*17760*/  ISETP.GE.AND P5, PT, R12, c[0x0][0x3c8], PT ;  /* 0x0000f2000c007a0c */ /* 0x000fe40003fa6270 */
[----:B------:R-:W-:Y:S01]  /*17770*/  @!P0 LEA.HI.X R3, R10, R4, R14, 0x2, P6 ;  /* 0x000000040a038211 */ /* 0x000fe200030f140e */
[----:B------:R1:W-:Y:S04]  /*17780*/  @!P1 ST.E.64 [R6.64], R62 ;  /* 0x0000003e06009985 */ /* 0x0003e8000c101b06 */
[----:B------:R-:W5:Y:S04]  /*17790*/  LDL R10, [R1+0x118] ;  /* 0x00011800010a7983 */ /* 0x000f680000100800 */
[----:B------:R-:W5:Y:S04]  /*177a0*/  LDL R18, [R1+0x114] ;  /* 0x0001140001127983 */ /* 0x000f680000100800 */
[----:B------:R1:W-:Y:S01]  /*177b0*/  @!P0 ST.E.64 [R2.64], R50 ;  /* 0x0000003202008985 */ /* 0x0003e2000c101b06 */
[----:B------:R-:W-:-:S03]  /*177c0*/  ISETP.GE.AND P3, PT, R13, c[0x0][0x3c8], PT ;  /* 0x0000f2000d007a0c */ /* 0x000fc60003f66270 */
[----:B------:R-:W5:Y:S04]  /*177d0*/  LDL R16, [R1+0x110] ;  /* 0x0001100001107983 */ /* 0x000f680000100800 */
[----:B------:R-:W5:Y:S01]  /*177e0*/  LDL R14, [R1+0x10c] ;  /* 0x00010c00010e7983 */ /* 0x000f620000100800 */
[-C--:B-1----:R-:W-:Y:S02]  /*177f0*/  @!P4 LEA R6, P6, R11, R0.reuse, 0x2 ;  /* 0x000000000b06c211 */ /* 0x082fe400078c10ff */
[----:B------:R-:W-:-:S11]  /*17800*/  @!P5 LEA R8, P0, R12, R0, 0x2 ;  /* 0x000000000c08d211 */ /* 0x000fd600078010ff */
[----:B------:R-:W-:Y:S02]  /*17810*/  P2R R2, PR, RZ, 0x40 ;  /* 0x00000040ff027803 */ /* 0x000fe40000000000 */
[----:B--2---:R-:W-:Y:S02]  /*17820*/  ISETP.GE.AND P2, PT, R5, c[0x0][0x3c8], PT ;  /* 0x0000f20005007a0c */ /* 0x004fe40003f46270 */
[-C--:B----4-:R-:W-:Y:S02]  /*17830*/  @!P5 LEA.HI.X R9, R12, R4.reuse, R19, 0x2, P0 ;  /* 0x000000040c09d211 */ /* 0x090fe400000f1413 */
[----:B------:R-:W-:Y:S01]  /*17840*/  ISETP.NE.AND P0, PT, R2, RZ, PT ;  /* 0x000000ff0200720c */ /* 0x000fe20003f05270 */
[----:B------:R-:W2:Y:S03]  /*17850*/  LDL R12, [R1+0x108] ;  /* 0x00010800010c7983 */ /* 0x000ea60000100800 */
[----:B---3--:R-:W-:Y:S01]  /*17860*/  @!P4 LEA.HI.X R7, R11, R4, R17, 0x2, P0 ;  /* 0x000000040b07c211 */ /* 0x008fe200000f1411 */
[----:B------:R-:W3:Y:S04]  /*17870*/  LDL R19, [R1+0x18c] ;  /* 0x00018c0001137983 */ /* 0x000ee80000100800 */
[----:B------:R-:W4:Y:S01]  /*17880*/  LDL R11, [R1+0x190] ;  /* 0x00019000010b7983 */ /* 0x000f220000100800 */
[----:B------:R-:W-:-:S03]  /*17890*/  @!P3 LEA R2, P6, R13, R0, 0x2 ;  /* 0x000000000d02b211 */ /* 0x000fc600078c10ff */
[----:B------:R-:W2:Y:S04]  /*178a0*/  LDL R17, [R1+0x188] ;  /* 0x0001880001117983 */ /* 0x000ea80000100800 */
[----:B------:R1:W-:Y:S04]  /*178b0*/  @!P5 ST.E.64 [R8.64], R158 ;  /* 0x0000009e0800d985 */ /* 0x0003e8000c101b06 */
[----:B------:R1:W-:Y:S01]  /*178c0*/  @!P4 ST.E.64 [R6.64], R74 ;  /* 0x0000004a0600c985 */ /* 0x0003e2000c101b06 */
[----:B-----5:R-:W-:-:S03]  /*178d0*/  @!P3 LEA.HI.X R3, R13, R4, R15, 0x2, P6 ;  /* 0x000000040d03b211 */ /* 0x020fc600030f140f */
[----:B------:R-:W5:Y:S04]  /*178e0*/  LDL R15, [R1+0x184] ;  /* 0x00018400010f7983 */ /* 0x000f680000100800 */
[----:B------:R-:W5:Y:S04]  /*178f0*/  LDL R13, [R1+0x180] ;  /* 0x00018000010d7983 */ /* 0x000f680000100800 */
[----:B------:R1:W-:Y:S02]  /*17900*/  @!P3 ST.E.64 [R2.64], R58 ;  /* 0x0000003a0200b985 */ /* 0x0003e4000c101b06 */
[----:B-1----:R-:W-:-:S04]  /*17910*/  @!P2 LEA R8, P3, R5, R0, 0x2 ;  /* 0x000000000508a211 */ /* 0x002fc800078610ff */
[----:B------:R-:W-:Y:S02]  /*17920*/  @!P2 LEA.HI.X R9, R5, R4, R26, 0x2, P3 ;  /* 0x000000040509a211 */ /* 0x000fe400018f141a */
[----:B------:R-:W5:Y:S01]  /*17930*/  LDL R5, [R1+0x104] ;  /* 0x0001040001057983 */ /* 0x000f620000100800 */
[----:B------:R-:W-:Y:S02]  /*17940*/  ISETP.GE.AND P1, PT, R24, c[0x0][0x3c8], PT ;  /* 0x0000f20018007a0c */ /* 0x000fe40003f26270 */
[----:B------:R-:W-:-:S11]  /*17950*/  ISETP.GE.AND P0, PT, R22, c[0x0][0x3c8], PT ;  /* 0x0000f20016007a0c */ /* 0x000fd60003f06270 */
[-C--:B------:R-:W-:Y:S02]  /*17960*/  @!P1 LEA R6, P4, R24, R0.reuse, 0x2 ;  /* 0x0000000018069211 */ /* 0x080fe400078810ff */
[----:B------:R-:W-:Y:S02]  /*17970*/  ISETP.GE.AND P5, PT, R20, c[0x0][0x3c8], PT ;  /* 0x0000f20014007a0c */ /* 0x000fe40003fa6270 */
[----:B------:R-:W-:-:S09]  /*17980*/  @!P0 LEA R2, P6, R22, R0, 0x2 ;  /* 0x0000000016028211 */ /* 0x000fd200078c10ff */
[----:B------:R-:W-:-:S04]  /*17990*/  P2R R3, PR, RZ, 0x10 ;  /* 0x00000010ff037803 */ /* 0x000fc80000000000 */
[----:B------:R-:W-:Y:S02]  /*179a0*/  ISETP.NE.AND P3, PT, R3, RZ, PT ;  /* 0x000000ff0300720c */ /* 0x000fe40003f65270 */
[----:B------:R-:W-:Y:S02]  /*179b0*/  ISETP.GE.AND P4, PT, R10, c[0x0][0x3c8], PT ;  /* 0x0000f2000a007a0c */ /* 0x000fe40003f86270 */
[-C--:B------:R-:W-:Y:S02]  /*179c0*/  @!P1 LEA.HI.X R7, R24, R4.reuse, R25, 0x2, P3 ;  /* 0x0000000418079211 */ /* 0x080fe400018f1419 */
[----:B------:R-:W-:Y:S01]  /*179d0*/  @!P0 LEA.HI.X R3, R22, R4, R23, 0x2, P6 ;  /* 0x0000000416038211 */ /* 0x000fe200030f1417 */
[----:B------:R-:W-:Y:S01]  /*179e0*/  @!P2 ST.E.64 [R8.64], R160 ;  /* 0x000000a00800a985 */ /* 0x000fe2000c101b06 */
[----:B------:R-:W-:-:S03]  /*179f0*/  ISETP.GE.AND P3, PT, R18, c[0x0][0x3c8], PT ;  /* 0x0000f20012007a0c */ /* 0x000fc60003f66270 */
[----:B------:R1:W-:Y:S04]  /*17a00*/  @!P1 ST.E.64 [R6.64], R82 ;  /* 0x0000005206009985 */ /* 0x0003e8000c101b06 */
[----:B------:R1:W-:Y:S01]  /*17a10*/  @!P0 ST.E.64 [R2.64], R66 ;  /* 0x0000004202008985 */ /* 0x0003e2000c101b06 */
[----:B------:R-:W-:Y:S02]  /*17a20*/  ISETP.GE.AND P2, PT, R16, c[0x0][0x3c8], PT ;  /* 0x0000f20010007a0c */ /* 0x000fe40003f46270 */
[----:B------:R-:W-:Y:S02]  /*17a30*/  ISETP.GE.AND P1, PT, R14, c[0x0][0x3c8], PT ;  /* 0x0000f2000e007a0c */ /* 0x000fe40003f26270 */
[----:B-1----:R-:W-:-:S04]  /*17a40*/  @!P5 LEA R6, P0, R20, R0, 0x2 ;  /* 0x000000001406d211 */ /* 0x002fc800078010ff */
[----:B------:R-:W-:Y:S02]  /*17a50*/  @!P5 LEA.HI.X R7, R20, R4, R21, 0x2, P0 ;  /* 0x000000041407d211 */ /* 0x000fe400000f1415 */
[----:B------:R-:W-:-:S03]  /*17a60*/  @!P4 LEA R2, P6, R10, R0, 0x2 ;  /* 0x000000000a02c211 */ /* 0x000fc600078c10ff */
[----:B------:R-:W-:Y:S01]  /*17a70*/  @!P5 ST.E.64 [R6.64], R86 ;  /* 0x000000560600d985 */ /* 0x000fe2000c101b06 */
[----:B----4-:R-:W-:Y:S02]  /*17a80*/  @!P4 LEA.HI.X R3, R10, R4, R11, 0x2, P6 ;  /* 0x000000040a03c211 */ /* 0x010fe400030f140b */
[-C--:B------:R-:W-:Y:S02]  /*17a90*/  @!P3 LEA R10, P5, R18, R0.reuse, 0x2 ;  /* 0x00000000120ab211 */ /* 0x080fe400078a10ff */
[----:B--2---:R-:W-:Y:S01]  /*17aa0*/  ISETP.GE.AND P0, PT, R12, c[0x0][0x3c8], PT ;  /* 0x0000f2000c007a0c */ /* 0x004fe20003f06270 */
[----:B------:R1:W-:Y:S01]  /*17ab0*/  @!P4 ST.E.64 [R2.64], R90 ;  /* 0x0000005a0200c985 */ /* 0x0003e2000c101b06 */
[----:B------:R-:W-:-:S04]  /*17ac0*/  @!P2 LEA R8, P6, R16, R0, 0x2 ;  /* 0x000000001008a211 */ /* 0x000fc800078c10ff */
[----:B------:R-:W-:-:S05]  /*17ad0*/  @!P2 LEA.HI.X R9, R16, R4, R17, 0x2, P6 ;  /* 0x000000041009a211 */ /* 0x000fca00030f1411 */
[----:B-1----:R-:W-:-:S04]  /*17ae0*/  P2R R2, PR, RZ, 0x20 ;  /* 0x00000020ff027803 */ /* 0x002fc80000000000 */
[----:B------:R-:W-:Y:S02]  /*17af0*/  ISETP.NE.AND P4, PT, R2, RZ, PT ;  /* 0x000000ff0200720c */ /* 0x000fe40003f85270 */
[----:B------:R-:W-:Y:S02]  /*17b00*/  @!P1 LEA R6, P5, R14, R0, 0x2 ;  /* 0x000000000e069211 */ /* 0x000fe400078a10ff */
[----:B---3--:R-:W-:Y:S02]  /*17b10*/  @!P3 LEA.HI.X R11, R18, R4, R19, 0x2, P4 ;  /* 0x00000004120bb211 */ /* 0x008fe400020f1413 */
[----:B------:R-:W-:Y:S02]  /*17b20*/  @!P0 LEA R2, P4, R12, R0, 0x2 ;  /* 0x000000000c028211 */ /* 0x000fe400078810ff */
[-C--:B-----5:R-:W-:Y:S02]  /*17b30*/  @!P1 LEA.HI.X R7, R14, R4.reuse, R15, 0x2, P5 ;  /* 0x000000040e079211 */ /* 0x0a0fe400028f140f */
[----:B------:R-:W-:Y:S01]  /*17b40*/  @!P0 LEA.HI.X R3, R12, R4, R13, 0x2, P4 ;  /* 0x000000040c038211 */ /* 0x000fe200020f140d */
[----:B------:R1:W-:Y:S04]  /*17b50*/  @!P3 ST.E.64 [R10.64], R102 ;  /* 0x000000660a00b985 */ /* 0x0003e8000c101b06 */
[----:B------:R1:W-:Y:S04]  /*17b60*/  @!P2 ST.E.64 [R8.64], R98 ;  /* 0x000000620800a985 */ /* 0x0003e8000c101b06 */
[----:B------:R1:W-:Y:S04]  /*17b70*/  @!P1 ST.E.64 [R6.64], R94 ;  /* 0x0000005e06009985 */ /* 0x0003e8000c101b06 */
        /* <DEDUP_REMOVED lines=8> */
.L_x_575:
[----:B------:R-:W3:Y:S04]  /*17c00*/  LDL.LU R0, [R1+0xf4] ;  /* 0x0000f40001007983 */ /* 0x000ee80000300800 */
[----:B--2---:R-:W2:Y:S01]  /*17c10*/  LDL R7, [R1+0xcc] ;  /* 0x0000cc0001077983 */ /* 0x004ea20000100800 */
[----:B------:R-:W-:Y:S01]  /*17c20*/  ISETP.NE.U32.AND P0, PT, RZ, c[0x0][0x508], PT ;  /* 0x00014200ff007a0c */ /* 0x000fe20003f05070 */
[----:B------:R-:W-:Y:S01]  /*17c30*/  IMAD.MOV.U32 R4, RZ, RZ, 0x4 ;  /* 0x00000004ff047424 */ /* 0x000fe200078e00ff */
[----:B------:R-:W-:Y:S01]  /*17c40*/  ISETP.NE.U32.AND P2, PT, RZ, c[0x0][0x500], PT ;  /* 0x00014000ff007a0c */ /* 0x000fe20003f45070 */
[----:B------:R-:W-:Y:S01]  /*17c50*/  IMAD.MOV.U32 R20, RZ, RZ, c[0x0][0x388] ;  /* 0x0000e200ff147624 */ /* 0x000fe200078e00ff */
[----:B------:R-:W-:Y:S01]  /*17c60*/  ISETP.NE.AND.EX P0, PT, RZ, c[0x0][0x50c], PT, P0 ;  /* 0x00014300ff007a0c */ /* 0x000fe20003f05300 */
[----:B------:R-:W-:Y:S01]  /*17c70*/  IMAD.MOV.U32 R6, RZ, RZ, RZ ;  /* 0x000000ffff067224 */ /* 0x000fe200078e00ff */
[----:B------:R-:W-:Y:S01]  /*17c80*/  ISETP.NE.AND.EX P2, PT, RZ, c[0x0][0x504], PT, P2 ;  /* 0x00014100ff007a0c */ /* 0x000fe20003f45320 */
[----:B--2---:R-:W-:-:S10]  /*17c90*/  IMAD.WIDE R2, R7, R4, c[0x0][0x500] ;  /* 0x0001400007027625 */ /* 0x004fd400078e0204 */
[----:B------:R-:W-:Y:S02]  /*17ca0*/  @P0 IMAD.WIDE R4, R7, R4, c[0x0][0x508] ;  /* 0x0001420007040625 */ /* 0x000fe400078e0204 */
[----:B------:R1:W5:Y:S04]  /*17cb0*/  @P2 LDG.E R6, [R2.64] ;  /* 0x0000000602062981 */ /* 0x000368000c1e1900 */
[----:B------:R1:W5:Y:S01]  /*17cc0*/  @P0 LDG.E R20, [R4.64] ;  /* 0x0000000604140981 */ /* 0x000362000c1e1900 */
[----:B---3--:R-:W-:-:S04]  /*17cd0*/  ISETP.NE.AND P1, PT, R0, RZ, PT ;  /* 0x000000ff0000720c */ /* 0x008fc80003f25270 */
[----:B------:R-:W-:Y:S01]  /*17ce0*/  SEL R19, R0, c[0x0][0x3d4], P1 ;  /* 0x0000f50000137a07 */ /* 0x000fe20000800000 */
[----:B------:R-:W-:Y:S05]  /*17cf0*/  @P0 BRA `(.L_x_596) ;  /* 0x0000004000000947 */ /* 0x000fea0003800000 */
[----:B------:R-:W-:Y:S05]  /*17d00*/  @!P2 BRA `(.L_x_596) ;  /* 0x000000300000a947 */ /* 0x000fea0003800000 */
[----:B------:R2:W3:Y:S04]  /*17d10*/  LDG.E R0, [R2.64] ;  /* 0x0000000602007981 */ /* 0x0004e8000c1e1900 */
[----:B-12---:R-:W3:Y:S02]  /*17d20*/  LDG.E R2, [R2.64+0x4] ;  /* 0x0000040602027981 */ /* 0x006ee4000c1e1900 */
[----:B---3-5:R-:W-:Y:S02]  /*17d30*/  IADD3 R20, -R0, R2, RZ ;  /* 0x0000000200147210 */ /* 0x028fe40007ffe1ff */
.L_x_596:
[----:B-1----:R-:W2:Y:S01]  /*17d40*/  LDL.LU R2, [R1+0xc8] ;  /* 0x0000c80001027983 */ /* 0x002ea20000300800 */
[----:B------:R-:W-:Y:S01]  /*17d50*/  SHF.R.S32.HI R0, RZ, 0x1f, R7 ;  /* 0x0000001fff007819 */ /* 0x000fe20000011407 */
[----:B------:R-:W-:Y:S01]  /*17d60*/  BSSY B0, `(.L_x_597) ;  /* 0x0000039000007945 */ /* 0x000fe20003800000 */
[----:B-----5:R-:W-:Y:S01]  /*17d70*/  SHF.R.S32.HI R18, RZ, 0x1f, R6 ;  /* 0x0000001fff127819 */ /* 0x020fe20000011406 */
[----:B------:R-:W1:Y:S01]  /*17d80*/  S2R R3, SR_TID.X ;  /* 0x0000000000037919 */ /* 0x000e620000002100 */
[----:B------:R-:W-:-:S02]  /*17d90*/  SEL R16, R7, RZ, !P2 ;  /* 0x000000ff07107207 */ /* 0x000fc40005000000 */
[----:B------:R-:W-:Y:S02]  /*17da0*/  SEL R21, R0, RZ, !P2 ;  /* 0x000000ff00157207 */ /* 0x000fe40005000000 */
[----:B-1----:R-:W-:Y:S02]  /*17db0*/  ISETP.GT.AND P0, PT, R3, 0x7f, PT ;  /* 0x0000007f0300780c */ /* 0x002fe40003f04270 */
[----:B--2---:R-:W-:-:S11]  /*17dc0*/  LOP3.LUT R15, R2, 0xffff, RZ, 0xc0, !PT ;  /* 0x0000ffff020f7812 */ /* 0x004fd600078ec0ff */
[----:B------:R-:W-:Y:S05]  /*17dd0*/  @P0 BRA `(.L_x_598) ;  /* 0x0000031000000947 */ /* 0x000fea0003800000 */
[----:B------:R-:W2:Y:S01]  /*17de0*/  LDL R2, [R1+0xb0] ;  /* 0x0000b00001027983 */ /* 0x000ea20000100800 */
[----:B------:R-:W-:Y:S01]  /*17df0*/  IMAD R0, R20, c[0x0][0x4e8], RZ ;  /* 0x00013a0014007a24 */ /* 0x000fe200078e02ff */
[----:B--2---:R-:W-:-:S04]  /*17e00*/  IADD3 R14, R2, R3, RZ ;  /* 0x00000003020e7210 */ /* 0x004fc80007ffe0ff */
        /* <DEDUP_REMOVED lines=23> */
[----:B------:R-:W-:Y:S01]  /*17f80*/  IMAD.MOV R2, RZ, RZ, -R0 ;  /* 0x000000ffff027224 */ /* 0x000fe200078e0a00 */
[----:B------:R-:W-:Y:S02]  /*17f90*/  IADD3.X R9, R3, R9, R18, P1, P0 ;  /* 0x0000000903097210 */ /* 0x000fe40000fe0412 */
[----:B------:R-:W-:Y:S01]  /*17fa0*/  SHF.R.S32.HI R3, RZ, 0x1f, R0 ;  /* 0x0000001fff037819 */ /* 0x000fe20000011400 */
[----:B------:R-:W-:Y:S01]  /*17fb0*/  IMAD R2, R2, c[0x0][0x4e8], R14 ;  /* 0x00013a0002027a24 */ /* 0x000fe200078e020e */
[----:B--2---:R-:W-:-:S05]  /*17fc0*/  SEL R7, R22, RZ, P2 ;  /* 0x000000ff16077207 */ /* 0x004fca0001000000 */
[-C--:B-----5:R-:W-:Y:S02]  /*17fd0*/  IMAD R8, R13, R7.reuse, RZ ;  /* 0x000000070d087224 */ /* 0x0a0fe400078e02ff */
[----:B------:R-:W-:Y:S01]  /*17fe0*/  IMAD.WIDE.U32 R4, R12, R7, RZ ;  /* 0x000000070c047225 */ /* 0x000fe200078e00ff */
[----:B------:R-:W-:-:S04]  /*17ff0*/  SHF.R.S32.HI R7, RZ, 0x1f, R2 ;  /* 0x0000001fff077819 */ /* 0x000fc80000011402 */
[----:B------:R-:W-:Y:S01]  /*18000*/  IADD3 R5, R5, R8, RZ ;  /* 0x0000000805057210 */ /* 0x000fe20007ffe0ff */
[----:B------:R-:W-:Y:S01]  /*18010*/  IMAD.MOV.U32 R8, RZ, RZ, c[0x0][0x4a8] ;  /* 0x00012a00ff087624 */ /* 0x000fe200078e00ff */
[----:B------:R-:W-:Y:S01]  /*18020*/  IADD3 R4, P1, P0, R0, R17, R4 ;  /* 0x0000001100047210 */ /* 0x000fe2000783e004 */
[----:B------:R-:W-:-:S03]  /*18030*/  IMAD R0, R11, R2, RZ ;  /* 0x000000020b007224 */ /* 0x000fc600078e02ff */
[----:B------:R-:W-:Y:S01]  /*18040*/  IADD3.X R5, R3, R9, R5, P1, P0 ;  /* 0x0000000903057210 */ /* 0x000fe20000fe0405 */
[----:B------:R-:W-:-:S04]  /*18050*/  IMAD R0, R10, R7, R0 ;  /* 0x000000070a007224 */ /* 0x000fc800078e0200 */
        /* <DEDUP_REMOVED lines=9> */
.L_x_598:
[----:B------:R-:W-:Y:S05]  /*180f0*/  BSYNC B0 ;  /* 0x0000000000007941 */ /* 0x000fea0003800000 */
.L_x_597:
[----:B------:R-:W-:-:S13]  /*18100*/  ISETP.GT.AND P0, PT, R19, 0x1, PT ;  /* 0x000000011300780c */ /* 0x000fda0003f04270 */
[----:B------:R-:W-:Y:S05]  /*18110*/  @P0 BRA `(.L_x_590) ;  /* 0x00000a6000000947 */ /* 0x000fea0003800000 */
[----:B-1----:R-:W2:Y:S04]  /*18120*/  LDL R5, [R1+0xb0] ;  /* 0x0000b00001057983 */ /* 0x002ea80000100800 */
[----:B------:R-:W2:Y:S01]  /*18130*/  LDL R4, [R1+0x178] ;  /* 0x0001780001047983 */ /* 0x000ea20000100800 */
[----:B------:R-:W-:Y:S01]  /*18140*/  MOV R2, c[0x0][0x4e8] ;  /* 0x00013a0000027a02 */ /* 0x000fe20000000f00 */
[----:B------:R-:W-:-:S03]  /*18150*/  IMAD R0, R18, c[0x0][0x3a0], RZ ;  /* 0x0000e80012007a24 */ /* 0x000fc600078e02ff */
[----:B------:R-:W-:Y:S01]  /*18160*/  ISETP.NE.AND P0, PT, R2, 0x1, PT ;  /* 0x000000010200780c */ /* 0x000fe20003f05270 */
[----:B------:R-:W-:-:S04]  /*18170*/  IMAD.WIDE.U32 R2, R6, c[0x0][0x3a0], RZ ;  /* 0x0000e80006027a25 */ /* 0x000fc800078e00ff */
[----:B------:R-:W-:-:S05]  /*18180*/  IMAD R6, R6, c[0x0][0x3a4], R0 ;  /* 0x0000e90006067a24 */ /* 0x000fca00078e0200 */
[----:B------:R-:W-:-:S05]  /*18190*/  IADD3 R3, R3, R6, RZ ;  /* 0x0000000603037210 */ /* 0x000fca0007ffe0ff */
[----:B------:R-:W-:-:S04]  /*181a0*/  IMAD.WIDE.U32 R2, R15, c[0x0][0x3e8], R2 ;  /* 0x0000fa000f027a25 */ /* 0x000fc800078e0002 */
[----:B------:R-:W-:-:S04]  /*181b0*/  IMAD R3, R15, c[0x0][0x3ec], R3 ;  /* 0x0000fb000f037a24 */ /* 0x000fc800078e0203 */
[----:B------:R-:W-:Y:S01]  /*181c0*/  IMAD.WIDE.U32 R2, R16, c[0x0][0x3f0], R2 ;  /* 0x0000fc0010027a25 */ /* 0x000fe200078e0002 */
[----:B--2---:R-:W-:-:S03]  /*181d0*/  IADD3 R4, R4, R5, RZ ;  /* 0x0000000504047210 */ /* 0x004fc60007ffe0ff */
[----:B------:R-:W-:Y:S01]  /*181e0*/  IMAD R5, R21, c[0x0][0x3f0], RZ ;  /* 0x0000fc0015057a24 */ /* 0x000fe200078e02ff */
[----:B------:R-:W-:Y:S01]  /*181f0*/  MOV R0, R4 ;  /* 0x0000000400007202 */ /* 0x000fe20000000f00 */
[----:B------:R-:W-:-:S04]  /*18200*/  @P0 IMAD.HI.U32 R6, R4, c[0x0][0x4ec], RZ ;  /* 0x00013b0004060a27 */ /* 0x000fc800078e00ff */
[----:B------:R-:W-:Y:S01]  /*18210*/  IMAD R7, R16, c[0x0][0x3f4], R5 ;  /* 0x0000fd0010077a24 */ /* 0x000fe200078e0205 */
[----:B------:R-:W-:-:S04]  /*18220*/  @P0 SHF.R.U32.HI R0, RZ, c[0x0][0x4f0], R6 ;  /* 0x00013c00ff000a19 */ /* 0x000fc80000011606 */
[----:B------:R-:W-:Y:S02]  /*18230*/  SHF.R.S32.HI R6, RZ, 0x1f, R0 ;  /* 0x0000001fff067819 */ /* 0x000fe40000011400 */
[----:B------:R-:W-:Y:S02]  /*18240*/  IADD3 R5, -R0, RZ, RZ ;  /* 0x000000ff00057210 */ /* 0x000fe40007ffe1ff */
[----:B------:R-:W-:Y:S01]  /*18250*/  IADD3 R3, R3, R7, RZ ;  /* 0x0000000703037210 */ /* 0x000fe20007ffe0ff */
[----:B------:R-:W-:Y:S02]  /*18260*/  IMAD R6, R6, c[0x0][0x3e0], RZ ;  /* 0x0000f80006067a24 */ /* 0x000fe400078e02ff */
        /* <DEDUP_REMOVED lines=13> */
.L_x_683:
[----:B------:R-:W-:Y:S05]  /*18340*/  BRA.DIV ~URZ, `(.L_x_600) ;  /* 0x00003db27f007947 */ /* 0x000fea000b800000 */
[----:B------:R3:W4:Y:S02]  /*18350*/  SHFL.IDX PT, R0, R14, RZ, 0x181f ;  /* 0x00181fff0e007589 */ /* 0x00072400000e0000 */
.L_x_684:
[----:B------:R-:W5:Y:S04]  /*18360*/  LDL.LU R3, [R1+0xb0] ;  /* 0x0000b00001037983 */ /* 0x000f680000300800 */
[----:B------:R-:W1:Y:S01]  /*18370*/  S2R R6, SR_TID.X ;  /* 0x0000000000067919 */ /* 0x000e620000002100 */
[----:B------:R-:W-:Y:S01]  /*18380*/  IMAD R13, R20, c[0x0][0x4e8], RZ ;  /* 0x00013a00140d7a24 */ /* 0x000fe200078e02ff */
[----:B-1----:R-:W-:-:S04]  /*18390*/  SHF.R.S32.HI R2, RZ, 0x1f, R6 ;  /* 0x0000001fff027819 */ /* 0x002fc80000011406 */
[----:B------:R-:W-:-:S04]  /*183a0*/  LEA.HI R2, R2, R6, RZ, 0x3 ;  /* 0x0000000602027211 */ /* 0x000fc800078f18ff */
[----:B------:R-:W-:Y:S01]  /*183b0*/  SHF.R.S32.HI R2, RZ, 0x3, R2 ;  /* 0x00000003ff027819 */ /* 0x000fe20000011402 */
[----:B------:R-:W-:Y:S04]  /*183c0*/  BSSY B0, `(.L_x_601) ;  /* 0x000001c000007945 */ /* 0x000fe80003800000 */
[----:B-----5:R-:W-:-:S05]  /*183d0*/  IMAD.IADD R12, R2, 0x1, R3 ;  /* 0x00000001020c7824 */ /* 0x020fca00078e0203 */
[----:B------:R-:W-:-:S13]  /*183e0*/  ISETP.GE.AND P0, PT, R12, R13, PT ;  /* 0x0000000d0c00720c */ /* 0x000fda0003f06270 */
        /* <DEDUP_REMOVED lines=21> */
[----:B------:R1:W-:Y:S04]  /*18540*/  @!P3 ST.E.128 [R10.64], RZ ;  /* 0x000000ff0a00b985 */ /* 0x0003e8000c101d06 */
[----:B------:R1:W-:Y:S04]  /*18550*/  @!P2 ST.E.128 [R8.64], RZ ;  /* 0x000000ff0800a985 */ /* 0x0003e8000c101d06 */
[----:B------:R1:W-:Y:S04]  /*18560*/  @!P1 ST.E.128 [R6.64], RZ ;  /* 0x000000ff06009985 */ /* 0x0003e8000c101d06 */
[----:B------:R1:W-:Y:S02]  /*18570*/  @!P0 ST.E.128 [R2.64], RZ ;  /* 0x000000ff02008985 */ /* 0x0003e4000c101d06 */
.L_x_602:
[----:B------:R-:W-:Y:S05]  /*18580*/  BSYNC B0 ;  /* 0x0000000000007941 */ /* 0x000fea0003800000 */
.L_x_601:
[----:B------:R-:W-:Y:S05]  /*18590*/  BRA.DIV ~URZ, `(.L_x_603) ;  /* 0x00003bf27f007947 */ /* 0x000fea000b800000 */
[----:B--2---:R2:W1:Y:S04]  /*185a0*/  SHFL.IDX PT, R4, R5, 0x1, 0x181f ;  /* 0x00381f0005047f89 */ /* 0x00446800000e0000 */
[----:B----4-:R2:W4:Y:S02]  /*185b0*/  SHFL.IDX PT, R0, R14, 0x1, 0x181f ;  /* 0x00381f000e007f89 */ /* 0x01052400000e0000 */
.L_x_685:
[----:B-1----:R-:W-:Y:S01]  /*185c0*/  IADD3 R2, R12, 0x20, RZ ;  /* 0x000000200c027810 */ /* 0x002fe20007ffe0ff */
[----:B------:R-:W-:Y:S03]  /*185d0*/  BSSY B0, `(.L_x_604) ;  /* 0x000001b000007945 */ /* 0x000fe60003800000 */
[----:B------:R-:W-:-:S13]  /*185e0*/  ISETP.GE.AND P0, PT, R2, R13, PT ;  /* 0x0000000d0200720c */ /* 0x000fda0003f06270 */
        /* <DEDUP_REMOVED lines=8> */
[----:B------:R-:W4:Y:S01]  /*18670*/  LDL R16, [R1+0x200] ;  /* 0x0002000001107983 */ /* 0x000f220000100800 */
[----:B-----5:R-:W-:-:S02]  /*18680*/  ISETP.GE.AND P3, PT, R3, c[0x0][0x3c8], PT ;  /* 0x0000f20003007a0c */ /* 0x020fc40003f66270 */
[----:B--2---:R-:W-:Y:S02]  /*18690*/  ISETP.GE.AND P2, PT, R19, c[0x0][0x3c8], PT ;  /* 0x0000f20013007a0c */ /* 0x004fe40003f46270 */
[----:B---3--:R-:W-:Y:S02]  /*186a0*/  ISETP.GE.AND P1, PT, R17, c[0x0][0x3c8], PT ;  /* 0x0000f20011007a0c */ /* 0x008fe40003f26270 */
[----:B----4-:R-:W-:-:S07]  /*186b0*/  ISETP.GE.AND P0, PT, R15, c[0x0][0x3c8], PT ;  /* 0x0000f2000f007a0c */ /* 0x010fce0003f06270 */
        /* <DEDUP_REMOVED lines=12> */
.L_x_605:
[----:B------:R-:W-:Y:S05]  /*18780*/  BSYNC B0 ;  /* 0x0000000000007941 */ /* 0x000fea0003800000 */
.L_x_604:
[----:B------:R-:W-:Y:S05]  /*18790*/  BRA.DIV ~URZ, `(.L_x_606) ;  /* 0x00003b027f007947 */ /* 0x000fea000b800000 */
[----:B------:R1:W2:Y:S02]  /*187a0*/  SHFL.IDX PT, R4, R5, 0x2, 0x181f ;  /* 0x00581f0005047f89 */ /* 0x0002a400000e0000 */
.L_x_686:
[----:B------:R-:W-:Y:S05]  /*187b0*/  BRA.DIV ~URZ, `(.L_x_607) ;  /* 0x00003b727f007947 */ /* 0x000fea000b800000 */
[----:B----4-:R4:W1:Y:S02]  /*187c0*/  SHFL.IDX PT, R0, R14, 0x2, 0x181f ;  /* 0x00581f000e007f89 */ /* 0x01086400000e0000 */
.L_x_687:
[----:B-1----:R-:W-:Y:S01]  /*187d0*/  IADD3 R2, R12, 0x40, RZ ;  /* 0x000000400c027810 */ /* 0x002fe20007ffe0ff */
[----:B------:R-:W-:Y:S03]  /*187e0*/  BSSY B0, `(.L_x_608) ;  /* 0x000001b000007945 */ /* 0x000fe60003800000 */
        /* <DEDUP_REMOVED lines=26> */
.L_x_609:
[----:B------:R-:W-:Y:S05]  /*18990*/  BSYNC B0 ;  /* 0x0000000000007941 */ /* 0x000fea0003800000 */
.L_x_608:
[----:B------:R-:W-:Y:S05]  /*189a0*/  BRA.DIV ~URZ, `(.L_x_610) ;  /* 0x00003a127f007947 */ /* 0x000fea000b800000 */
[----:B--2---:R2:W1:Y:S04]  /*189b0*/  SHFL.IDX PT, R4, R5, 0x3, 0x181f ;  /* 0x00781f0005047f89 */ /* 0x00446800000e0000 */
[----:B------:R2:W3:Y:S02]  /*189c0*/  SHFL.IDX PT, R0, R14, 0x3, 0x181f ;  /* 0x00781f000e007f89 */ /* 0x0004e400000e0000 */
.L_x_688:
[----:B-1----:R-:W-:-:S04]  /*189d0*/  IADD3 R2, R12, 0x60, RZ ;  /* 0x000000600c027810 */ /* 0x002fc80007ffe0ff */
        /* <DEDUP_REMOVED lines=26> */
.L_x_590:
[----:B------:R-:W-:Y:S05]  /*18b80*/  BSYNC B1 ;  /* 0x0000000000017941 */ /* 0x000fea0003800000 */
.L_x_574:
[----:B-1-34-:R-:W3:Y:S02]  /*18b90*/  LDL R0, [R1+0x1f8] ;  /* 0x0001f80001007983 */ /* 0x01aee40000100800 */
[----:B---3--:R-:W-:-:S13]  /*18ba0*/  ISETP.NE.AND P0, PT, R0, RZ, PT ;  /* 0x000000ff0000720c */ /* 0x008fda0003f05270 */
[----:B------:R-:W-:Y:S01]  /*18bb0*/  @P0 WARPSYNC 0xffffffff ;  /* 0xffffffff00000948 */ /* 0x000fe20003800000 */
[----:B------:R-:W-:Y:S06]  /*18bc0*/  @P0 BAR.SYNC.DEFER_BLOCKING 0x5, 0x100 ;  /* 0x0144000000000b1d */ /* 0x000fec0000010000 */
[----:B--2---:R-:W1:Y:S04]  /*18bd0*/  @P0 LDS.128 R4, [0x1a080] ;  /* 0x01a08000ff040984 */ /* 0x004e680000000c00 */
        /* <DEDUP_REMOVED lines=10> */
.L_x_689:
[----:B------:R-:W-:Y:S05]  /*18c80*/  BRA.DIV ~URZ, `(.L_x_613) ;  /* 0x000038d27f007947 */ /* 0x000fea000b800000 */
[----:B------:R3:W4:Y:S02]  /*18c90*/  SHFL.IDX PT, R8, R106, 0x1, 0x1f ;  /* 0x00201f006a087f89 */ /* 0x00072400000e0000 */
.L_x_690:
        /* <DEDUP_REMOVED lines=19> */
.L_x_691:
        /* <DEDUP_REMOVED lines=16> */
.L_x_692:
[----:B---3--:R-:W-:Y:S01]  /*18ed0*/  IMAD R0, R0, c[0x0][0x538], RZ ;  /* 0x00014e0000007a24 */ /* 0x008fe200078e02ff */
[----:B------:R-:W-:Y:S04]  /*18ee0*/  BSSY B1, `(.L_x_616) ;  /* 0x00000cf000017945 */ /* 0x000fe80003800000 */
[----:B----4-:R-:W-:-:S04]  /*18ef0*/  IADD3 R8, R0, R8, RZ ;  /* 0x0000000800087210 */ /* 0x010fc80007ffe0ff */
[----:B--2---:R-:W-:-:S13]  /*18f00*/  ISETP.GT.AND P0, PT, R8, R9, PT ;  /* 0x000000090800720c */ /* 0x004fda0003f04270 */
[----:B------:R-:W-:Y:S05]  /*18f10*/  @P0 BRA `(.L_x_617) ;  /* 0x0000025000000947 */ /* 0x000fea0003800000 */
.L_x_621:
        /* <DEDUP_REMOVED lines=17> */
.L_x_693:
        /* <DEDUP_REMOVED lines=16> */
.L_x_694:
[----:B--2---:R-:W-:-:S05]  /*19130*/  IMAD R0, R0, c[0x0][0x538], RZ ;  /* 0x00014e0000007a24 */ /* 0x004fca00078e02ff */
[----:B------:R-:W-:-:S04]  /*19140*/  IADD3 R8, R0, R8, RZ ;  /* 0x0000000800087210 */ /* 0x000fc80007ffe0ff */
[----:B------:R-:W-:-:S13]  /*19150*/  ISETP.GT.AND P0, PT, R8, R9, PT ;  /* 0x000000090800720c */ /* 0x000fda0003f04270 */
[----:B-1----:R-:W-:Y:S05]  /*19160*/  @!P0 BRA `(.L_x_621) ;  /* 0xfffffdb000008947 */ /* 0x002fea000383ffff */
.L_x_617:
[----:B------:R-:W-:-:S05]  /*19170*/  IADD3 R8, -R0, R8, RZ ;  /* 0x0000000800087210 */ /* 0x000fca0007ffe1ff */
[----:B------:R-:W-:-:S05]  /*19180*/  IMAD R0, R4, c[0x0][0x538], R8 ;  /* 0x00014e0004007a24 */ /* 0x000fca00078e0208 */
[----:B------:R-:W-:Y:S01]  /*19190*/  ISETP.GT.AND P0, PT, R0, R9, PT ;  /* 0x000000090000720c */ /* 0x000fe20003f04270 */
[----:B------:R-:W-:-:S12]  /*191a0*/  BRA.DIV ~URZ, `(.L_x_622) ;  /* 0x000038727f007947 */ /* 0x000fd8000b800000 */
[----:B------:R-:W-:-:S03]  /*191b0*/  VOTE.ANY R5, PT, !P0 ;  /* 0x0000000000057806 */ /* 0x000fc600040e0100 */
.L_x_695:
[----:B------:R-:W2:Y:S01]  /*191c0*/  LDL.LU R2, [R1+0xcc] ;  /* 0x0000cc0001027983 */ /* 0x000ea20000300800 */
[----:B------:R-:W2:Y:S02]  /*191d0*/  POPC R0, R5 ;  /* 0x0000000500007309 */ /* 0x000ea40000000000 */
[----:B--2---:R-:W-:-:S05]  /*191e0*/  IADD3 R2, R0, R2, RZ ;  /* 0x0000000200027210 */ /* 0x004fca0007ffe0ff */
[----:B------:R2:W-:Y:S01]  /*191f0*/  STL [R1+0xcc], R2 ;  /* 0x0000cc0201007387 */ /* 0x0005e20000100800 */
[----:B------:R-:W-:Y:S05]  /*19200*/  BRA.DIV ~URZ, `(.L_x_623) ;  /* 0x000038627f007947 */ /* 0x000fea000b800000 */
[----:B------:R3:W4:Y:S04]  /*19210*/  SHFL.IDX PT, R10, R6, R0, 0x1f ;  /* 0x00001f00060a7589 */ /* 0x00072800000e0000 */
[----:B------:R3:W1:Y:S02]  /*19220*/  SHFL.IDX PT, R7, R7, R0, 0x1f ;  /* 0x00001f0007077589 */ /* 0x00066400000e0000 */
.L_x_696:
[----:B------:R-:W-:Y:S01]  /*19230*/  ISETP.NE.AND P0, PT, R5, RZ, PT ;  /* 0x000000ff0500720c */ /* 0x000fe20003f05270 */
[----:B------:R-:W-:-:S12]  /*19240*/  BSSY B0, `(.L_x_624) ;  /* 0x0000005000007945 */ /* 0x000fd80003800000 */
[----:B------:R-:W-:Y:S05]  /*19250*/  @!P0 BRA `(.L_x_625) ;  /* 0x0000003000008947 */ /* 0x000fea0003800000 */
[----:B---3--:R-:W-:Y:S01]  /*19260*/  IADD3 R0, R0, -0x1, RZ ;  /* 0xffffffff00007810 */ /* 0x008fe20007ffe0ff */
[----:B------:R-:W-:Y:S05]  /*19270*/  BRA.DIV ~URZ, `(.L_x_626) ;  /* 0x000039027f007947 */ /* 0x000fea000b800000 */
[----:B------:R3:W2:Y:S02]  /*19280*/  SHFL.IDX PT, R11, R4, R0, 0x1f ;  /* 0x00001f00040b7589 */ /* 0x0006a400000e0000 */
.L_x_625:
[----:B------:R-:W-:Y:S05]  /*19290*/  BSYNC B0 ;  /* 0x0000000000007941 */ /* 0x000fea0003800000 */
.L_x_624:
[----:B--23--:R-:W-:Y:S01]  /*192a0*/  IMAD R0, R11, c[0x0][0x538], R8 ;  /* 0x00014e000b007a24 */ /* 0x00cfe200078e0208 */
[----:B-1----:R-:W-:Y:S01]  /*192b0*/  ISETP.NE.AND P0, PT, R7, 0x1, PT ;  /* 0x000000010700780c */ /* 0x002fe20003f05270 */
[----:B------:R-:W-:Y:S03]  /*192c0*/  BSSY B0, `(.L_x_627) ;  /* 0x0000087000007945 */ /* 0x000fe60003800000 */
[----:B------:R1:W-:Y:S01]  /*192d0*/  STL [R1+0xc0], R0 ;  /* 0x0000c00001007387 */ /* 0x0003e20000100800 */
[----:B------:R-:W-:-:S08]  /*192e0*/  IADD3 R8, -R0, R9, RZ ;  /* 0x0000000900087210 */ /* 0x000fd00007ffe1ff */
[----:B------:R-:W-:Y:S05]  /*192f0*/  @!P0 BRA `(.L_x_628) ;  /* 0x000003e000008947 */ /* 0x000fea0003800000 */
[-C--:B----4-:R-:W-:Y:S02]  /*19300*/  IABS R2, R10.reuse ;  /* 0x0000000a00027213 */ /* 0x090fe40000000000 */
[----:B------:R-:W-:Y:S02]  /*19310*/  IABS R9, R10 ;  /* 0x0000000a00097213 */ /* 0x000fe40000000000 */
[----:B-1----:R-:W1:Y:S08]  /*19320*/  I2F.RP R0, R2 ;  /* 0x0000000200007306 */ /* 0x002e700000209400 */
[----:B-1----:R-:W1:Y:S02]  /*19330*/  MUFU.RCP R0, R0 ;  /* 0x0000000000007308 */ /* 0x002e640000001000 */
[----:B-1----:R-:W-:-:S06]  /*19340*/  IADD3 R0, R0, 0xffffffe, RZ ;  /* 0x0ffffffe00007810 */ /* 0x002fcc0007ffe0ff */
[----:B------:R-:W1:Y:S02]  /*19350*/  F2I.FTZ.U32.TRUNC.NTZ R5, R0 ;  /* 0x0000000000057305 */ /* 0x000e64000021f000 */
[----:B-1----:R-:W-:Y:S01]  /*19360*/  IMAD.MOV R3, RZ, RZ, -R5 ;  /* 0x000000ffff037224 */ /* 0x002fe200078e0a05 */
[----:B------:R-:W-:-:S03]  /*19370*/  IABS R0, R7 ;  /* 0x0000000700007213 */ /* 0x000fc60000000000 */
[----:B------:R-:W-:Y:S01]  /*19380*/  IMAD.MOV.U32 R4, RZ, RZ, R3 ;  /* 0x000000ffff047224 */ /* 0x000fe200078e0003 */
[----:B------:R-:W-:Y:S01]  /*19390*/  IABS R3, R8 ;  /* 0x0000000800037213 */ /* 0x000fe20000000000 */
[----:B------:R-:W-:Y:S02]  /*193a0*/  IMAD.MOV.U32 R6, RZ, RZ, R0 ;  /* 0x000000ffff067224 */ /* 0x000fe400078e0000 */
[----:B------:R-:W-:Y:S02]  /*193b0*/  IMAD R0, R4, R2, RZ ;  /* 0x0000000204007224 */ /* 0x000fe400078e02ff */
[----:B------:R-:W-:Y:S01]  /*193c0*/  IMAD.MOV.U32 R4, RZ, RZ, RZ ;  /* 0x000000ffff047224 */ /* 0x000fe200078e00ff */
[----:B------:R-:W1:Y:S03]  /*193d0*/  I2F.RP R11, R6 ;  /* 0x00000006000b7306 */ /* 0x000e660000209400 */
[----:B------:R-:W-:-:S04]  /*193e0*/  IMAD.HI.U32 R5, R5, R0, R4 ;  /* 0x0000000005057227 */ /* 0x000fc800078e0004 */
[----:B------:R-:W-:-:S05]  /*193f0*/  IMAD.MOV R0, RZ, RZ, -R9 ;  /* 0x000000ffff007224 */ /* 0x000fca00078e0a09 */
[----:B------:R-:W-:Y:S01]  /*19400*/  MOV R4, R0 ;  /* 0x0000000000047202 */ /* 0x000fe20000000f00 */
[----:B------:R-:W-:-:S04]  /*19410*/  IMAD.HI.U32 R0, R5, R3, RZ ;  /* 0x0000000305007227 */ /* 0x000fc800078e00ff */
[----:B------:R-:W-:Y:S02]  /*19420*/  IMAD R3, R0, R4, R3 ;  /* 0x0000000400037224 */ /* 0x000fe400078e0203 */
[----:B-1----:R-:W1:Y:S03]  /*19430*/  MUFU.RCP R4, R11 ;  /* 0x0000000b00047308 */ /* 0x002e660000001000 */
[----:B------:R-:W-:-:S13]  /*19440*/  ISETP.GT.U32.AND P0, PT, R2, R3, PT ;  /* 0x000000030200720c */ /* 0x000fda0003f04070 */
[----:B------:R-:W-:Y:S01]  /*19450*/  @!P0 IMAD.IADD R3, R3, 0x1, -R2 ;  /* 0x0000000103038824 */ /* 0x000fe200078e0a02 */
[----:B-1----:R-:W-:Y:S02]  /*19460*/  IADD3 R4, R4, 0xffffffe, RZ ;  /* 0x0ffffffe04047810 */ /* 0x002fe40007ffe0ff */
[----:B------:R-:W-:Y:S02]  /*19470*/  @!P0 IADD3 R0, R0, 0x1, RZ ;  /* 0x0000000100008810 */ /* 0x000fe40007ffe0ff */
[----:B------:R-:W-:Y:S02]  /*19480*/  ISETP.GE.U32.AND P2, PT, R3, R2, PT ;  /* 0x000000020300720c */ /* 0x000fe40003f46070 */
[----:B------:R-:W1:Y:S01]  /*19490*/  F2I.FTZ.U32.TRUNC.NTZ R3, R4 ;  /* 0x0000000400037305 */ /* 0x000e62000021f000 */
[----:B------:R-:W-:Y:S02]  /*194a0*/  LOP3.LUT R2, R8, R10, RZ, 0x3c, !PT ;  /* 0x0000000a08027212 */ /* 0x000fe400078e3cff */
[----:B------:R-:W-:-:S02]  /*194b0*/  ISETP.NE.AND P0, PT, R10, RZ, PT ;  /* 0x000000ff0a00720c */ /* 0x000fc40003f05270 */
[----:B------:R-:W-:-:S06]  /*194c0*/  ISETP.GE.AND P1, PT, R2, RZ, PT ;  /* 0x000000ff0200720c */ /* 0x000fcc0003f26270 */
[----:B------:R-:W-:Y:S01]  /*194d0*/  @P2 IADD3 R0, R0, 0x1, RZ ;  /* 0x0000000100002810 */ /* 0x000fe20007ffe0ff */
[----:B-1----:R-:W-:-:S06]  /*194e0*/  IMAD.MOV R2, RZ, RZ, -R3 ;  /* 0x000000ffff027224 */ /* 0x002fcc00078e0a03 */
[----:B------:R-:W-:Y:S01]  /*194f0*/  @!P1 IMAD.MOV R0, RZ, RZ, -R0 ;  /* 0x000000ffff009224 */ /* 0x000fe200078e0a00 */
[----:B------:R-:W-:Y:S02]  /*19500*/  @!P0 LOP3.LUT R0, RZ, R10, RZ, 0x33, !PT ;  /* 0x0000000aff008212 */ /* 0x000fe400078e33ff */
[----:B------:R-:W-:Y:S02]  /*19510*/  MOV R4, R2 ;  /* 0x0000000200047202 */ /* 0x000fe40000000f00 */
[----:B------:R-:W-:Y:S02]  /*19520*/  IABS R2, R7 ;  /* 0x0000000700027213 */ /* 0x000fe40000000000 */
[----:B------:R-:W-:Y:S01]  /*19530*/  IABS R9, R0 ;  /* 0x0000000000097213 */ /* 0x000fe20000000000 */
[----:B------:R-:W-:Y:S02]  /*19540*/  IMAD R4, R4, R6, RZ ;  /* 0x0000000604047224 */ /* 0x000fe400078e02ff */
[----:B------:R-:W-:-:S02]  /*19550*/  IMAD.MOV R5, RZ, RZ, -R2 ;  /* 0x000000ffff057224 */ /* 0x000fc400078e0a02 */
[----:B------:R-:W-:-:S04]  /*19560*/  IMAD.MOV.U32 R2, RZ, RZ, RZ ;  /* 0x000000ffff027224 */ /* 0x000fc800078e00ff */
[----:B------:R-:W-:Y:S01]  /*19570*/  IMAD.HI.U32 R2, R3, R4, R2 ;  /* 0x0000000403027227 */ /* 0x000fe200078e0002 */
[----:B------:R-:W-:-:S03]  /*19580*/  MOV R4, R5 ;  /* 0x0000000500047202 */ /* 0x000fc60000000f00 */
[----:B------:R-:W-:-:S04]  /*19590*/  IMAD.MOV.U32 R3, RZ, RZ, R9 ;  /* 0x000000ffff037224 */ /* 0x000fc800078e0009 */
[----:B------:R-:W-:-:S04]  /*195a0*/  IMAD.HI.U32 R2, R2, R3, RZ ;  /* 0x0000000302027227 */ /* 0x000fc800078e00ff */
[----:B------:R-:W-:Y:S01]  /*195b0*/  IMAD R3, R2, R4, R3 ;  /* 0x0000000402037224 */ /* 0x000fe200078e0203 */
[----:B------:R-:W-:-:S04]  /*195c0*/  IADD3 R4, -R0, RZ, RZ ;  /* 0x000000ff00047210 */ /* 0x000fc80007ffe1ff */
        /* <DEDUP_REMOVED lines=9> */
[----:B------:R-:W-:-:S05]  /*19660*/  @!P0 LOP3.LUT R2, RZ, R7, RZ, 0x33, !PT ;  /* 0x00000007ff028212 */ /* 0x000fca00078e33ff */
[----:B------:R-:W-:-:S04]  /*19670*/  IMAD.MOV R3, RZ, RZ, -R2 ;  /* 0x000000ffff037224 */ /* 0x000fc800078e0a02 */
[C---:B------:R-:W-:Y:S02]  /*19680*/  IMAD R3, R7.reuse, R3, R0 ;  /* 0x0000000307037224 */ /* 0x040fe400078e0200 */
[----:B------:R-:W-:Y:S02]  /*19690*/  IMAD R0, R7, 0x1000000, R2 ;  /* 0x0100000007007824 */ /* 0x000fe400078e0202 */
[----:B------:R-:W-:Y:S02]  /*196a0*/  IMAD R2, R10, R4, R8 ;  /* 0x000000040a027224 */ /* 0x000fe400078e0208 */
[----:B------:R-:W-:-:S05]  /*196b0*/  IMAD R0, R3, 0x10000, R0 ;  /* 0x0001000003007824 */ /* 0x000fca00078e0200 */
[----:B------:R1:W-:Y:S01]  /*196c0*/  STL [R1+0xc8], R0 ;  /* 0x0000c80001007387 */ /* 0x0003e20000100800 */
[----:B------:R-:W-:Y:S05]  /*196d0*/  BRA `(.L_x_629) ;  /* 0x0000045000007947 */ /* 0x000fea0003800000 */
.L_x_628:
[----:B-1----:R-:W2:Y:S01]  /*196e0*/  LDL R0, [R1+0xcc] ;  /* 0x0000cc0001007983 */ /* 0x002ea20000100800 */
[----:B------:R-:W-:-:S04]  /*196f0*/  IMAD.MOV.U32 R2, RZ, RZ, 0x4 ;  /* 0x00000004ff027424 */ /* 0x000fc800078e00ff */
[----:B--2---:R-:W-:-:S05]  /*19700*/  IMAD.WIDE R2, R0, R2, c[0x0][0x590] ;  /* 0x0001640000027625 */ /* 0x004fca00078e0202 */
[----:B------:R-:W2:Y:S02]  /*19710*/  LDG.E R4, [R2.64] ;  /* 0x0000000602047981 */ /* 0x000ea4000c1e1900 */
[----:B--2-4-:R-:W-:-:S05]  /*19720*/  IMAD R11, R4, R10, RZ ;  /* 0x0000000a040b7224 */ /* 0x014fca00078e02ff */
[-C--:B------:R-:W-:Y:S02]  /*19730*/  IABS R0, R11.reuse ;  /* 0x0000000b00007213 */ /* 0x080fe40000000000 */
        /* <DEDUP_REMOVED lines=10> */
[----:B------:R-:W-:Y:S01]  /*197e0*/  MOV R2, RZ ;  /* 0x000000ff00027202 */ /* 0x000fe20000000f00 */
[----:B------:R-:W-:-:S04]  /*197f0*/  IMAD.MOV.U32 R6, RZ, RZ, R0 ;  /* 0x000000ffff067224 */ /* 0x000fc800078e0000 */
        /* <DEDUP_REMOVED lines=11> */
[----:B------:R-:W-:-:S05]  /*198b0*/  @P2 IADD3 R0, R0, 0x1, RZ ;  /* 0x0000000100002810 */ /* 0x000fca0007ffe0ff */
[----:B------:R-:W-:-:S05]  /*198c0*/  IMAD.MOV.U32 R2, RZ, RZ, R0 ;  /* 0x000000ffff027224 */ /* 0x000fca00078e0000 */
[----:B------:R-:W-:Y:S02]  /*198d0*/  @!P1 IADD3 R2, -R2, RZ, RZ ;  /* 0x000000ff02029210 */ /* 0x000fe40007ffe1ff */
[----:B------:R-:W-:-:S05]  /*198e0*/  @!P0 LOP3.LUT R2, RZ, R11, RZ, 0x33, !PT ;  /* 0x0000000bff028212 */ /* 0x000fca00078e33ff */
[----:B------:R-:W-:Y:S02]  /*198f0*/  IMAD R9, R4, R2, RZ ;  /* 0x0000000204097224 */ /* 0x000fe400078e02ff */
[----:B------:R-:W-:-:S03]  /*19900*/  IMAD.MOV R2, RZ, RZ, -R2 ;  /* 0x000000ffff027224 */ /* 0x000fc600078e0a02 */
[----:B------:R-:W-:Y:S01]  /*19910*/  IADD3 R0, -R9, c[0x0][0x538], RZ ;  /* 0x00014e0009007a10 */ /* 0x000fe20007ffe1ff */
[----:B------:R-:W-:-:S03]  /*19920*/  IMAD R5, R11, R2, R8 ;  /* 0x000000020b057224 */ /* 0x000fc600078e0208 */
[----:B------:R-:W-:Y:S02]  /*19930*/  IMNMX R0, R4, R0, PT ;  /* 0x0000000004007217 */ /* 0x000fe40003800200 */
[----:B------:R-:W-:Y:S02]  /*19940*/  IABS R2, R5 ;  /* 0x0000000500027213 */ /* 0x000fe40000000000 */
        /* <DEDUP_REMOVED lines=8> */
[----:B------:R-:W-:Y:S01]  /*199d0*/  IMAD R7, R6, R4, RZ ;  /* 0x0000000406077224 */ /* 0x000fe200078e02ff */
[----:B------:R-:W-:Y:S01]  /*199e0*/  MOV R6, R2 ;  /* 0x0000000200067202 */ /* 0x000fe20000000f00 */
[----:B------:R-:W-:-:S04]  /*199f0*/  IMAD.MOV.U32 R2, RZ, RZ, RZ ;  /* 0x000000ffff027224 */ /* 0x000fc800078e00ff */
[----:B------:R-:W-:-:S04]  /*19a00*/  IMAD.HI.U32 R7, R3, R7, R2 ;  /* 0x0000000703077227 */ /* 0x000fc800078e0002 */
[----:B------:R-:W-:-:S04]  /*19a10*/  IMAD.MOV R2, RZ, RZ, -R8 ;  /* 0x000000ffff027224 */ /* 0x000fc800078e0a08 */
[----:B------:R-:W-:Y:S02]  /*19a20*/  IMAD.MOV.U32 R3, RZ, RZ, R2 ;  /* 0x000000ffff037224 */ /* 0x000fe400078e0002 */
[----:B------:R-:W-:-:S04]  /*19a30*/  IMAD.HI.U32 R2, R7, R6, RZ ;  /* 0x0000000607027227 */ /* 0x000fc800078e00ff */
[----:B------:R-:W-:-:S05]  /*19a40*/  IMAD R3, R2, R3, R6 ;  /* 0x0000000302037224 */ /* 0x000fca00078e0206 */
[----:B------:R-:W-:-:S13]  /*19a50*/  ISETP.GT.U32.AND P0, PT, R4, R3, PT ;  /* 0x000000030400720c */ /* 0x000fda0003f04070 */
[-C--:B------:R-:W-:Y:S02]  /*19a60*/  @!P0 IADD3 R3, R3, -R4.reuse, RZ ;  /* 0x8000000403038210 */ /* 0x080fe40007ffe0ff */
[----:B------:R-:W-:Y:S02]  /*19a70*/  @!P0 IADD3 R2, R2, 0x1, RZ ;  /* 0x0000000102028810 */ /* 0x000fe40007ffe0ff */
[----:B------:R-:W-:Y:S02]  /*19a80*/  ISETP.GE.U32.AND P2, PT, R3, R4, PT ;  /* 0x000000040300720c */ /* 0x000fe40003f46070 */
[----:B------:R-:W-:Y:S02]  /*19a90*/  LOP3.LUT R3, R5, R0, RZ, 0x3c, !PT ;  /* 0x0000000005037212 */ /* 0x000fe400078e3cff */
[----:B------:R-:W-:Y:S02]  /*19aa0*/  ISETP.NE.AND P0, PT, R0, RZ, PT ;  /* 0x000000ff0000720c */ /* 0x000fe40003f05270 */
[----:B------:R-:W-:Y:S01]  /*19ab0*/  ISETP.GE.AND P1, PT, R3, RZ, PT ;  /* 0x000000ff0300720c */ /* 0x000fe20003f26270 */
[----:B------:R-:W-:Y:S01]  /*19ac0*/  IMAD.MOV R3, RZ, RZ, -R0 ;  /* 0x000000ffff037224 */ /* 0x000fe200078e0a00 */
[----:B------:R-:W-:-:S05]  /*19ad0*/  IADD3 R5, R9, 0x1000000, R5 ;  /* 0x0100000009057810 */ /* 0x000fca0007ffe005 */
[----:B------:R-:W-:-:S06]  /*19ae0*/  @P2 IADD3 R2, R2, 0x1, RZ ;  /* 0x0000000102022810 */ /* 0x000fcc0007ffe0ff */
[----:B------:R-:W-:Y:S01]  /*19af0*/  @!P1 IMAD.MOV R2, RZ, RZ, -R2 ;  /* 0x000000ffff029224 */ /* 0x000fe200078e0a02 */
[----:B------:R-:W-:-:S05]  /*19b00*/  @!P0 LOP3.LUT R2, RZ, R0, RZ, 0x33, !PT ;  /* 0x00000000ff028212 */ /* 0x000fca00078e33ff */
[----:B------:R-:W-:-:S05]  /*19b10*/  IMAD R0, R2, R3, R5 ;  /* 0x0000000302007224 */ /* 0x000fca00078e0205 */
[----:B------:R1:W-:Y:S02]  /*19b20*/  STL [R1+0xc8], R0 ;  /* 0x0000c80001007387 */ /* 0x0003e40000100800 */
.L_x_629:
[----:B------:R-:W-:Y:S05]  /*19b30*/  BSYNC B0 ;  /* 0x0000000000007941 */ /* 0x000fea0003800000 */
.L_x_627:
[----:B------:R-:W-:-:S04]  /*19b40*/  LOP3.LUT R2, RZ, R2, RZ, 0x33, !PT ;  /* 0x00000002ff027212 */ /* 0x000fc800078e33ff */
[----:B-1----:R-:W-:-:S05]  /*19b50*/  IADD3 R0, R2, R10, RZ ;  /* 0x0000000a02007210 */ /* 0x002fca0007ffe0ff */
[----:B------:R1:W-:Y:S01]  /*19b60*/  STL [R1+0xc4], R0 ;  /* 0x0000c40001007387 */ /* 0x0003e20000100800 */
[----:B------:R-:W-:Y:S05]  /*19b70*/  BRA `(.L_x_630) ;  /* 0x0000005000007947 */ /* 0x000fea0003800000 */
.L_x_618:
[----:B------:R-:W-:Y:S01]  /*19b80*/  MOV R0, c[0x0][0x53c] ;  /* 0x00014f0000007a02 */ /* 0x000fe20000000f00 */
[----:B------:R2:W-:Y:S04]  /*19b90*/  STL [R1+0xc0], R9 ;  /* 0x0000c00901007387 */ /* 0x0005e80000100800 */
[----:B------:R2:W-:Y:S04]  /*19ba0*/  STL [R1+0xc4], RZ ;  /* 0x0000c4ff01007387 */ /* 0x0005e80000100800 */
[----:B------:R2:W-:Y:S04]  /*19bb0*/  STL [R1+0xc8], RZ ;  /* 0x0000c8ff01007387 */ /* 0x0005e80000100800 */
[----:B------:R2:W-:Y:S02]  /*19bc0*/  STL [R1+0xcc], R0 ;  /* 0x0000cc0001007387 */ /* 0x0005e40000100800 */
.L_x_630:
[----:B------:R-:W-:Y:S05]  /*19bd0*/  BSYNC B1 ;  /* 0x0000000000017941 */ /* 0x000fea0003800000 */
.L_x_616:
        /* <DEDUP_REMOVED lines=9> */
.L_x_611:
[----:B--2---:R-:W2:Y:S02]  /*19c70*/  LDL R0, [R1+0xcc] ;  /* 0x0000cc0001007983 */ /* 0x004ea40000100800 */
[----:B--2---:R-:W-:-:S13]  /*19c80*/  ISETP.GE.AND P0, PT, R0, c[0x0][0x53c], PT ;  /* 0x00014f0000007a0c */ /* 0x004fda0003f06270 */
[----:B-1----:R-:W-:Y:S01]  /*19c90*/  @P0 CALL.REL.NOINC `(.L_x_631) ;  /* 0x0000001000000944 */ /* 0x002fe20003c00000 */
[----:B------:R-:W-:Y:S05]  /*19ca0*/  BRA `(.L_x_632) ;  /* 0xfffe84e000007947 */ /* 0x000fea000383ffff */
.L_x_631:
[----:B------:R-:W-:Y:S05]  /*19cb0*/  EXIT ;  /* 0x000000000000794d */ /* 0x000fea0003800000 */
.L_x_453:
[----:B------:R-:W-:Y:S01]  /*19cc0*/  IMAD.MOV.U32 R0, RZ, RZ, R5 ;  /* 0x000000ffff007224 */ /* 0x000fe200078e0005 */
[----:B------:R-:W-:Y:S02]  /*19cd0*/  MOV R3, 0x1 ;  /* 0x0000000100037802 */ /* 0x000fe40000000f00 */
[----:B------:R-:W-:Y:S02]  /*19ce0*/  MOV R2, 0x19d00 ;  /* 0x00019d0000027802 */ /* 0x000fe40000000f00 */
[----:B------:R-:W-:Y:S05]  /*19cf0*/  CALL.REL.NOINC `($__internal_11_$__cuda_sm70_shflsync_up_p) ;  /* 0x0000306000007944 */ /* 0x000fea0003c00000 */
[----:B------:R-:W-:Y:S01]  /*19d00*/  MOV R0, R4 ;  /* 0x0000000400007202 */ /* 0x000fe20000000f00 */
[----:B------:R-:W-:Y:S05]  /*19d10*/  BRA `(.L_x_633) ;  /* 0xfffe674000007947 */ /* 0x000fea000383ffff */
.L_x_454:
[----:B------:R-:W-:Y:S01]  /*19d20*/  IMAD.MOV.U32 R0, RZ, RZ, R5 ;  /* 0x000000ffff007224 */ /* 0x000fe200078e0005 */
[----:B------:R-:W-:Y:S02]  /*19d30*/  MOV R3, 0x2 ;  /* 0x0000000200037802 */ /* 0x000fe40000000f00 */
[----:B------:R-:W-:Y:S02]  /*19d40*/  MOV R2, 0x19d60 ;  /* 0x00019d6000027802 */ /* 0x000fe40000000f00 */
[----:B------:R-:W-:Y:S05]  /*19d50*/  CALL.REL.NOINC `($__internal_11_$__cuda_sm70_shflsync_up_p) ;  /* 0x0000300000007944 */ /* 0x000fea0003c00000 */
[----:B------:R-:W-:Y:S01]  /*19d60*/  SEL R4, R4, RZ, P4 ;  /* 0x000000ff04047207 */ /* 0x000fe20002000000 */
[----:B------:R-:W-:Y:S01]  /*19d70*/  IMAD.MOV.U32 R3, RZ, RZ, 0x4 ;  /* 0x00000004ff037424 */ /* 0x000fe200078e00ff */
[----:B------:R-:W-:-:S03]  /*19d80*/  MOV R2, 0x19db0 ;  /* 0x00019db000027802 */ /* 0x000fc60000000f00 */
[----:B------:R-:W-:Y:S02]  /*19d90*/  IMAD.IADD R0, R5, 0x1, R4 ;  /* 0x0000000105007824 */ /* 0x000fe400078e0204 */
        /* <DEDUP_REMOVED lines=14> */
[----:B------:R-:W-:Y:S01]  /*19e80*/  IMAD.IADD R4, R0, 0x1, R4 ;  /* 0x0000000100047824 */ /* 0x000fe200078e0204 */
[----:B------:R-:W-:Y:S01]  /*19e90*/  MOV R0, 0x19ee0 ;  /* 0x00019ee000007802 */ /* 0x000fe20000000f00 */
[----:B------:R1:W-:Y:S02]  /*19ea0*/  STL [R1+0x58], R5 ;  /* 0x0000580501007387 */ /* 0x0003e40000100800 */
[----:B------:R-:W-:Y:S02]  /*19eb0*/  IMAD.MOV.U32 R2, RZ, RZ, R4 ;  /* 0x000000ffff027224 */ /* 0x000fe400078e0004 */
[----:B------:R1:W-:Y:S04]  /*19ec0*/  STL [R1+0x54], R0 ;  /* 0x0000540001007387 */ /* 0x0003e80000100800 */
[----:B-1----:R-:W-:Y:S05]  /*19ed0*/  CALL.REL.NOINC `($__internal_10_$__cuda_sm70_shflsync_idx_p) ;  /* 0x00002db000007944 */ /* 0x002fea0003c00000 */
[----:B-----5:R1:W5:Y:S02]  /*19ee0*/  LDL.LU R0, [R1+0x58] ;  /* 0x0000580001007983 */ /* 0x0203640000300800 */
[----:B-1---5:R-:W-:Y:S05]  /*19ef0*/  BRA `(.L_x_634) ;  /* 0xfffe666000007947 */ /* 0x022fea000383ffff */
.L_x_456:
[----:B------:R-:W-:Y:S02]  /*19f00*/  SEL R0, RZ, 0x1, P0 ;  /* 0x00000001ff007807 */ /* 0x000fe40000000000 */
[----:B------:R-:W-:-:S02]  /*19f10*/  MOV R2, 0x19f30 ;  /* 0x00019f3000027802 */ /* 0x000fc40000000f00 */
[----:B------:R-:W-:Y:S05]  /*19f20*/  CALL.REL.NOINC `($__internal_12_$__cuda_sm70_votesync_ballot) ;  /* 0x00002e9000007944 */ /* 0x000fea0003c00000 */
[----:B------:R-:W-:Y:S01]  /*19f30*/  MOV R6, R0 ;  /* 0x0000000000067202 */ /* 0x000fe20000000f00 */
[----:B------:R-:W-:Y:S05]  /*19f40*/  BRA `(.L_x_635) ;  /* 0xfffe66a000007947 */ /* 0x000fea000383ffff */
.L_x_457:
[----:B------:R-:W-:Y:S01]  /*19f50*/  MOV R5, 0x19fc0 ;  /* 0x00019fc000057802 */ /* 0x000fe20000000f00 */
[----:B------:R-:W-:Y:S01]  /*19f60*/  IMAD.MOV.U32 R7, RZ, RZ, 0x1f ;  /* 0x0000001fff077424 */ /* 0x000fe200078e00ff */
[----:B------:R-:W-:Y:S01]  /*19f70*/  MOV R3, R0 ;  /* 0x0000000000037202 */ /* 0x000fe20000000f00 */
[----:B-1----:R-:W-:-:S02]  /*19f80*/  IMAD.MOV.U32 R2, RZ, RZ, R9 ;  /* 0x000000ffff027224 */ /* 0x002fc400078e0009 */
[----:B------:R1:W-:Y:S04]  /*19f90*/  STL [R1+0x54], R5 ;  /* 0x0000540501007387 */ /* 0x0003e80000100800 */
[----:B------:R1:W-:Y:S02]  /*19fa0*/  STL [R1+0x58], R7 ;  /* 0x0000580701007387 */ /* 0x0003e40000100800 */
[----:B-1----:R-:W-:Y:S05]  /*19fb0*/  CALL.REL.NOINC `($__internal_10_$__cuda_sm70_shflsync_idx_p) ;  /* 0x00002cd000007944 */ /* 0x002fea0003c00000 */
[----:B------:R-:W-:Y:S01]  /*19fc0*/  IMAD.MOV.U32 R2, RZ, RZ, R8 ;  /* 0x000000ffff027224 */ /* 0x000fe200078e0008 */
[----:B------:R-:W-:Y:S01]  /*19fd0*/  MOV R7, 0x1a050 ;  /* 0x0001a05000077802 */ /* 0x000fe20000000f00 */
[----:B------:R1:W5:Y:S01]  /*19fe0*/  LDL.LU R12, [R1+0x58] ;  /* 0x00005800010c7983 */ /* 0x0003620000300800 */
[----:B------:R-:W-:Y:S01]  /*19ff0*/  MOV R8, 0x1f ;  /* 0x0000001f00087802 */ /* 0x000fe20000000f00 */
[----:B------:R-:W-:Y:S01]  /*1a000*/  IMAD.MOV.U32 R5, RZ, RZ, RZ ;  /* 0x000000ffff057224 */ /* 0x000fe200078e00ff */
[----:B-----5:R-:W-:Y:S01]  /*1a010*/  MOV R3, R0 ;  /* 0x0000000000037202 */ /* 0x020fe20000000f00 */
[----:B------:R1:W-:Y:S04]  /*1a020*/  STL [R1+0x54], R7 ;  /* 0x0000540701007387 */ /* 0x0003e80000100800 */
[----:B------:R1:W-:Y:S02]  /*1a030*/  STL [R1+0x58], R8 ;  /* 0x0000580801007387 */ /* 0x0003e40000100800 */
[----:B-1----:R-:W-:Y:S05]  /*1a040*/  CALL.REL.NOINC `($__internal_10_$__cuda_sm70_shflsync_idx_p) ;  /* 0x00002c4000007944 */ /* 0x002fea0003c00000 */
[----:B------:R1:W5:Y:S02]  /*1a050*/  LDL.LU R9, [R1+0x58] ;  /* 0x0000580001097983 */ /* 0x0003640000300800 */
[----:B-1---5:R-:W-:Y:S05]  /*1a060*/  BRA `(.L_x_636) ;  /* 0xfffe65f000007947 */ /* 0x022fea000383ffff */
.L_x_460:
[----:B------:R-:W-:Y:S01]  /*1a070*/  MOV R3, R0 ;  /* 0x0000000000037202 */ /* 0x000fe20000000f00 */
[----:B-1----:R-:W-:Y:S01]  /*1a080*/  IMAD.MOV.U32 R2, RZ, RZ, R4 ;  /* 0x000000ffff027224 */ /* 0x002fe200078e0004 */
[----:B------:R-:W-:Y:S01]  /*1a090*/  MOV R0, 0x1a0e0 ;  /* 0x0001a0e000007802 */ /* 0x000fe20000000f00 */
[----:B------:R-:W-:-:S04]  /*1a0a0*/  IMAD.MOV.U32 R4, RZ, RZ, 0x1f ;  /* 0x0000001fff047424 */ /* 0x000fc800078e00ff */
[----:B------:R1:W-:Y:S04]  /*1a0b0*/  STL [R1+0x54], R0 ;  /* 0x0000540001007387 */ /* 0x0003e80000100800 */
[----:B------:R1:W-:Y:S02]  /*1a0c0*/  STL [R1+0x58], R4 ;  /* 0x0000580401007387 */ /* 0x0003e40000100800 */
[----:B-1-34-:R-:W-:Y:S05]  /*1a0d0*/  CALL.REL.NOINC `($__internal_10_$__cuda_sm70_shflsync_idx_p) ;  /* 0x00002bb000007944 */ /* 0x01afea0003c00000 */
[----:B------:R1:W5:Y:S02]  /*1a0e0*/  LDL.LU R5, [R1+0x58] ;  /* 0x0000580001057983 */ /* 0x0003640000300800 */
[----:B-1---5:R-:W-:Y:S05]  /*1a0f0*/  BRA `(.L_x_459) ;  /* 0xfffe65c000007947 */ /* 0x022fea000383ffff */
.L_x_481:
[----:B------:R-:W-:Y:S01]  /*1a100*/  MOV R4, 0x1a170 ;  /* 0x0001a17000047802 */ /* 0x000fe20000000f00 */
[----:B------:R-:W-:Y:S01]  /*1a110*/  IMAD.MOV.U32 R5, RZ, RZ, 0x181f ;  /* 0x0000181fff057424 */ /* 0x000fe200078e00ff */
[----:B-1----:R-:W-:Y:S01]  /*1a120*/  MOV R3, 0x1 ;  /* 0x0000000100037802 */ /* 0x002fe20000000f00 */
[----:B------:R-:W-:Y:S02]  /*1a130*/  IMAD.MOV.U32 R2, RZ, RZ, R8 ;  /* 0x000000ffff027224 */ /* 0x000fe400078e0008 */
[----:B------:R1:W-:Y:S04]  /*1a140*/  STL [R1+0x54], R4 ;  /* 0x0000540401007387 */ /* 0x0003e80000100800 */
[----:B------:R1:W-:Y:S02]  /*1a150*/  STL [R1+0x58], R5 ;  /* 0x0000580501007387 */ /* 0x0003e40000100800 */
[----:B-1----:R-:W-:Y:S05]  /*1a160*/  CALL.REL.NOINC `($__internal_10_$__cuda_sm70_shflsync_idx_p) ;  /* 0x00002b2000007944 */ /* 0x002fea0003c00000 */
[----:B------:R-:W-:Y:S01]  /*1a170*/  MOV R5, 0x1a1f0 ;  /* 0x0001a1f000057802 */ /* 0x000fe20000000f00 */
[----:B------:R-:W-:Y:S01]  /*1a180*/  IMAD.MOV.U32 R6, RZ, RZ, 0x181f ;  /* 0x0000181fff067424 */ /* 0x000fe200078e00ff */
[----:B-----5:R1:W5:Y:S01]  /*1a190*/  LDL.LU R4, [R1+0x58] ;  /* 0x0000580001047983 */ /* 0x0203620000300800 */
[----:B------:R-:W-:Y:S01]  /*1a1a0*/  IMAD.MOV.U32 R2, RZ, RZ, R11 ;  /* 0x000000ffff027224 */ /* 0x000fe200078e000b */
[----:B------:R-:W-:-:S02]  /*1a1b0*/  MOV R3, 0x1 ;  /* 0x0000000100037802 */ /* 0x000fc40000000f00 */
[----:B------:R1:W-:Y:S04]  /*1a1c0*/  STL [R1+0x54], R5 ;  /* 0x0000540501007387 */ /* 0x0003e80000100800 */
[----:B------:R1:W-:Y:S02]  /*1a1d0*/  STL [R1+0x58], R6 ;  /* 0x0000580601007387 */ /* 0x0003e40000100800 */
[----:B-1---5:R-:W-:Y:S05]  /*1a1e0*/  CALL.REL.NOINC `($__internal_10_$__cuda_sm70_shflsync_idx_p) ;  /* 0x00002aa000007944 */ /* 0x022fea0003c00000 */
[----:B------:R1:W5:Y:S02]  /*1a1f0*/  LDL.LU R2, [R1+0x58] ;  /* 0x0000580001027983 */ /* 0x0003640000300800 */
[----:B-1---5:R-:W-:Y:S05]  /*1a200*/  BRA `(.L_x_637) ;  /* 0xfffea31000007947 */ /* 0x022fea000383ffff */
.L_x_484:
[----:B------:R-:W-:Y:S01]  /*1a210*/  MOV R0, 0x1a280 ;  /* 0x0001a28000007802 */ /* 0x000fe20000000f00 */
[----:B------:R-:W-:Y:S01]  /*1a220*/  IMAD.MOV.U32 R4, RZ, RZ, 0x181f ;  /* 0x0000181fff047424 */ /* 0x000fe200078e00ff */
[----:B------:R-:W-:Y:S01]  /*1a230*/  MOV R3, RZ ;  /* 0x000000ff00037202 */ /* 0x000fe20000000f00 */
[----:B------:R-:W-:Y:S02]  /*1a240*/  IMAD.MOV.U32 R2, RZ, RZ, R5 ;  /* 0x000000ffff027224 */ /* 0x000fe400078e0005 */
[----:B------:R2:W-:Y:S04]  /*1a250*/  STL [R1+0x54], R0 ;  /* 0x0000540001007387 */ /* 0x0005e80000100800 */
[----:B------:R2:W-:Y:S02]  /*1a260*/  STL [R1+0x58], R4 ;  /* 0x0000580401007387 */ /* 0x0005e40000100800 */
[----:B-12---:R-:W-:Y:S05]  /*1a270*/  CALL.REL.NOINC `($__internal_10_$__cuda_sm70_shflsync_idx_p) ;  /* 0x00002a1000007944 */ /* 0x006fea0003c00000 */
[----:B-----5:R1:W5:Y:S02]  /*1a280*/  LDL.LU R4, [R1+0x58] ;  /* 0x0000580001047983 */ /* 0x0203640000300800 */
[----:B-1---5:R-:W-:Y:S05]  /*1a290*/  BRA `(.L_x_638) ;  /* 0xfffeb4d000007947 */ /* 0x022fea000383ffff */
.L_x_485:
[----:B------:R-:W-:Y:S01]  /*1a2a0*/  MOV R0, 0x1a310 ;  /* 0x0001a31000007802 */ /* 0x000fe20000000f00 */
[----:B------:R-:W-:Y:S01]  /*1a2b0*/  IMAD.MOV.U32 R8, RZ, RZ, 0x181f ;  /* 0x0000181fff087424 */ /* 0x000fe200078e00ff */
[----:B------:R-:W-:Y:S01]  /*1a2c0*/  MOV R3, RZ ;  /* 0x000000ff00037202 */ /* 0x000fe20000000f00 */
[----:B------:R-:W-:-:S02]  /*1a2d0*/  IMAD.MOV.U32 R2, RZ, RZ, R6 ;  /* 0x000000ffff027224 */ /* 0x000fc400078e0006 */
[----:B------:R4:W-:Y:S04]  /*1a2e0*/  STL [R1+0x54], R0 ;  /* 0x0000540001007387 */ /* 0x0009e80000100800 */
[----:B------:R4:W-:Y:S02]  /*1a2f0*/  STL [R1+0x58], R8 ;  /* 0x0000580801007387 */ /* 0x0009e40000100800 */
[----:B-1234-:R-:W-:Y:S05]  /*1a300*/  CALL.REL.NOINC `($__internal_10_$__cuda_sm70_shflsync_idx_p) ;  /* 0x0000298000007944 */ /* 0x01efea0003c00000 */
[----:B-----5:R1:W5:Y:S02]  /*1a310*/  LDL.LU R0, [R1+0x58] ;  /* 0x0000580001007983 */ /* 0x0203640000300800 */
[----:B-1---5:R-:W-:Y:S05]  /*1a320*/  BRA `(.L_x_639) ;  /* 0xfffeb46000007947 */ /* 0x022fea000383ffff */
.L_x_488:
[----:B-1----:R-:W-:Y:S01]  /*1a330*/  MOV R0, 0x1a3a0 ;  /* 0x0001a3a000007802 */ /* 0x002fe20000000f00 */
[----:B---3--:R-:W-:Y:S01]  /*1a340*/  IMAD.MOV.U32 R4, RZ, RZ, 0x181f ;  /* 0x0000181fff047424 */ /* 0x008fe200078e00ff */
[----:B------:R-:W-:Y:S01]  /*1a350*/  MOV R3, 0x1 ;  /* 0x0000000100037802 */ /* 0x000fe20000000f00 */
[----:B------:R-:W-:Y:S02]  /*1a360*/  IMAD.MOV.U32 R2, RZ, RZ, R5 ;  /* 0x000000ffff027224 */ /* 0x000fe400078e0005 */
[----:B------:R1:W-:Y:S04]  /*1a370*/  STL [R1+0x54], R0 ;  /* 0x0000540001007387 */ /* 0x0003e80000100800 */
[----:B------:R1:W-:Y:S02]  /*1a380*/  STL [R1+0x58], R4 ;  /* 0x0000580401007387 */ /* 0x0003e40000100800 */
[----:B-12-4-:R-:W-:Y:S05]  /*1a390*/  CALL.REL.NOINC `($__internal_10_$__cuda_sm70_shflsync_idx_p) ;  /* 0x000028f000007944 */ /* 0x016fea0003c00000 */
[----:B-----5:R-:W-:Y:S01]  /*1a3a0*/  MOV R0, 0x1a420 ;  /* 0x0001a42000007802 */ /* 0x020fe20000000f00 */
[----:B------:R-:W-:Y:S01]  /*1a3b0*/  IMAD.MOV.U32 R5, RZ, RZ, 0x181f ;  /* 0x0000181fff057424 */ /* 0x000fe200078e00ff */
[----:B------:R1:W5:Y:S01]  /*1a3c0*/  LDL.LU R4, [R1+0x58] ;  /* 0x0000580001047983 */ /* 0x0003620000300800 */
[----:B------:R-:W-:Y:S01]  /*1a3d0*/  IMAD.MOV.U32 R2, RZ, RZ, R6 ;  /* 0x000000ffff027224 */ /* 0x000fe200078e0006 */
[----:B------:R-:W-:-:S02]  /*1a3e0*/  MOV R3, 0x1 ;  /* 0x0000000100037802 */ /* 0x000fc40000000f00 */
[----:B------:R1:W-:Y:S04]  /*1a3f0*/  STL [R1+0x54], R0 ;  /* 0x0000540001007387 */ /* 0x0003e80000100800 */
[----:B------:R1:W-:Y:S02]  /*1a400*/  STL [R1+0x58], R5 ;  /* 0x0000580501007387 */ /* 0x0003e40000100800 */
[----:B-1---5:R-:W-:Y:S05]  /*1a410*/  CALL.REL.NOINC `($__internal_10_$__cuda_sm70_shflsync_idx_p) ;  /* 0x0000287000007944 */ /* 0x022fea0003c00000 */
[----:B-----5:R1:W5:Y:S02]  /*1a420*/  LDL.LU R0, [R1+0x58] ;  /* 0x0000580001007983 */ /* 0x0203640000300800 */
[----:B-1---5:R-:W-:Y:S05]  /*1a430*/  BRA `(.L_x_640) ;  /* 0xfffeb5c000007947 */ /* 0x022fea000383ffff */
.L_x_489:
[----:B------:R-:W-:Y:S01]  /*1a440*/  MOV R0, 0x1a4b0 ;  /* 0x0001a4b000007802 */ /* 0x000fe20000000f00 */
[----:B------:R-:W-:Y:S01]  /*1a450*/  IMAD.MOV.U32 R9, RZ, RZ, 0x1c1f ;  /* 0x00001c1fff097424 */ /* 0x000fe200078e00ff */
[----:B------:R-:W-:Y:S01]  /*1a460*/  MOV R3, RZ ;  /* 0x000000ff00037202 */ /* 0x000fe20000000f00 */
[----:B------:R-:W-:Y:S02]  /*1a470*/  IMAD.MOV.U32 R2, RZ, RZ, R4 ;  /* 0x000000ffff027224 */ /* 0x000fe400078e0004 */
[----:B------:R1:W-:Y:S04]  /*1a480*/  STL [R1+0x54], R0 ;  /* 0x0000540001007387 */ /* 0x0003e80000100800 */
[----:B------:R1:W-:Y:S02]  /*1a490*/  STL [R1+0x58], R9 ;  /* 0x0000580901007387 */ /* 0x0003e40000100800 */
[----:B-1----:R-:W-:Y:S05]  /*1a4a0*/  CALL.REL.NOINC `($__internal_10_$__cuda_sm70_shflsync_idx_p) ;  /* 0x000027e000007944 */ /* 0x002fea0003c00000 */
[----:B------:R1:W5:Y:S02]  /*1a4b0*/  LDL.LU R3, [R1+0x58] ;  /* 0x0000580001037983 */ /* 0x0003640000300800 */
[----:B-1---5:R-:W-:Y:S05]  /*1a4c0*/  BRA `(.L_x_641) ;  /* 0xfffeb8a000007947 */ /* 0x022fea000383ffff */
.L_x_494:
[----:B------:R-:W-:Y:S01]  /*1a4d0*/  IMAD.MOV.U32 R2, RZ, RZ, R4 ;  /* 0x000000ffff027224 */ /* 0x000fe200078e0004 */
[----:B------:R-:W-:Y:S01]  /*1a4e0*/  MOV R0, 0x1a540 ;  /* 0x0001a54000007802 */ /* 0x000fe20000000f00 */
[----:B-1----:R-:W-:Y:S01]  /*1a4f0*/  IMAD.MOV.U32 R4, RZ, RZ, 0x1c1f ;  /* 0x00001c1fff047424 */ /* 0x002fe200078e00ff */
[----:B--2---:R-:W-:-:S03]  /*1a500*/  MOV R3, 0x1 ;  /* 0x0000000100037802 */ /* 0x004fc60000000f00 */
[----:B------:R1:W-:Y:S04]  /*1a510*/  STL [R1+0x54], R0 ;  /* 0x0000540001007387 */ /* 0x0003e80000100800 */
[----:B------:R1:W-:Y:S02]  /*1a520*/  STL [R1+0x58], R4 ;  /* 0x0000580401007387 */ /* 0x0003e40000100800 */
[----:B-1----:R-:W-:Y:S05]  /*1a530*/  CALL.REL.NOINC `($__internal_10_$__cuda_sm70_shflsync_idx_p) ;  /* 0x0000275000007944 */ /* 0x002fea0003c00000 */
[----:B------:R1:W5:Y:S02]  /*1a540*/  LDL.LU R3, [R1+0x58] ;  /* 0x0000580001037983 */ /* 0x0003640000300800 */
[----:B-1---5:R-:W-:Y:S05]  /*1a550*/  BRA `(.L_x_642) ;  /* 0xfffebdd000007947 */ /* 0x022fea000383ffff */
.L_x_499:
[----:B------:R-:W-:Y:S02]  /*1a560*/  MOV R0, 0x2 ;  /* 0x0000000200007802 */ /* 0x000fe40000000f00 */
[----:B------:R-:W-:Y:S02]  /*1a570*/  MOV R2, 0x1a590 ;  /* 0x0001a59000027802 */ /* 0x000fe40000000f00 */
[----:B------:R-:W-:Y:S05]  /*1a580*/  CALL.REL.NOINC `($__internal_9_$__cuda_sm70_shflsync_bfly_p) ;  /* 0x0000268000007944 */ /* 0x000fea0003c00000 */
[----:B-1---5:R-:W-:Y:S05]  /*1a590*/  BRA `(.L_x_643) ;  /* 0xfffec38000007947 */ /* 0x022fea000383ffff */
.L_x_500:
[----:B------:R-:W-:Y:S02]  /*1a5a0*/  MOV R0, 0x1 ;  /* 0x0000000100007802 */ /* 0x000fe40000000f00 */
[----:B------:R-:W-:-:S02]  /*1a5b0*/  MOV R2, 0x1a5d0 ;  /* 0x0001a5d000027802 */ /* 0x000fc40000000f00 */
[----:B------:R-:W-:Y:S05]  /*1a5c0*/  CALL.REL.NOINC `($__internal_9_$__cuda_sm70_shflsync_bfly_p) ;  /* 0x0000264000007944 */ /* 0x000fea0003c00000 */
[----:B------:R-:W-:Y:S01]  /*1a5d0*/  FMNMX.FTZ R133, R4, R0, !PT ;  /* 0x0000000004857209 */ /* 0x000fe20007810000 */
[----:B-----5:R-:W-:Y:S01]  /*1a5e0*/  IMAD.MOV.U32 R4, RZ, RZ, R5 ;  /* 0x000000ffff047224 */ /* 0x020fe200078e0005 */
[----:B------:R-:W-:Y:S01]  /*1a5f0*/  MOV R2, 0x1a620 ;  /* 0x0001a62000027802 */ /* 0x000fe20000000f00 */
[----:B------:R-:W-:-:S02]  /*1a600*/  IMAD.MOV.U32 R0, RZ, RZ, 0x2 ;  /* 0x00000002ff007424 */ /* 0x000fc400078e00ff */
[----:B-1----:R-:W-:Y:S05]  /*1a610*/  CALL.REL.NOINC `($__internal_9_$__cuda_sm70_shflsync_bfly_p) ;  /* 0x000025f000007944 */ /* 0x002fea0003c00000 */
[----:B-----5:R-:W-:Y:S01]  /*1a620*/  FMNMX.FTZ R5, R5, R0, !PT ;  /* 0x0000000005057209 */ /* 0x020fe20007810000 */
[----:B------:R-:W-:Y:S01]  /*1a630*/  IMAD.MOV.U32 R0, RZ, RZ, 0x1 ;  /* 0x00000001ff007424 */ /* 0x000fe200078e00ff */
[----:B------:R-:W-:-:S03]  /*1a640*/  MOV R2, 0x1a670 ;  /* 0x0001a67000027802 */ /* 0x000fc60000000f00 */
[----:B------:R-:W-:Y:S02]  /*1a650*/  IMAD.MOV.U32 R4, RZ, RZ, R5 ;  /* 0x000000ffff047224 */ /* 0x000fe400078e0005 */
[----:B-1----:R-:W-:Y:S05]  /*1a660*/  CALL.REL.NOINC `($__internal_9_$__cuda_sm70_shflsync_bfly_p) ;  /* 0x000025a000007944 */ /* 0x002fea0003c00000 */
[----:B------:R-:W-:Y:S01]  /*1a670*/  MOV R3, R0 ;  /* 0x0000000000037202 */ /* 0x000fe20000000f00 */
[----:B-1---5:R-:W-:Y:S05]  /*1a680*/  BRA `(.L_x_644) ;  /* 0xfffec30000007947 */ /* 0x022fea000383ffff */
.L_x_508:
        /* <DEDUP_REMOVED lines=8> */
[----:B-1---5:R-:W-:-:S05]  /*1a710*/  BRA `(.L_x_645) ;  /* 0xfffeda8000007947 */ /* 0x022fca000383ffff */
.L_x_509:
[----:B------:R-:W-:Y:S01]  /*1a720*/  MOV R0, 0x1a790 ;  /* 0x0001a79000007802 */ /* 0x000fe20000000f00 */
[----:B------:R-:W-:Y:S01]  /*1a730*/  IMAD.MOV.U32 R6, RZ, RZ, 0x181f ;  /* 0x0000181fff067424 */ /* 0x000fe200078e00ff */
[----:B------:R-:W-:Y:S01]  /*1a740*/  MOV R3, RZ ;  /* 0x000000ff00037202 */ /* 0x000fe20000000f00 */
[----:B------:R-:W-:Y:S02]  /*1a750*/  IMAD.MOV.U32 R2, RZ, RZ, R12 ;  /* 0x000000ffff027224 */ /* 0x000fe400078e000c */
[----:B------:R4:W-:Y:S04]  /*1a760*/  STL [R1+0x54], R0 ;  /* 0x0000540001007387 */ /* 0x0009e80000100800 */
[----:B------:R4:W-:Y:S02]  /*1a770*/  STL [R1+0x58], R6 ;  /* 0x0000580601007387 */ /* 0x0009e40000100800 */
[----:B-1234-:R-:W-:Y:S05]  /*1a780*/  CALL.REL.NOINC `($__internal_10_$__cuda_sm70_shflsync_idx_p) ;  /* 0x0000250000007944 */ /* 0x01efea0003c00000 */
[----:B-----5:R1:W5:Y:S02]  /*1a790*/  LDL.LU R0, [R1+0x58] ;  /* 0x0000580001007983 */ /* 0x0203640000300800 */
[----:B-1---5:R-:W-:-:S05]  /*1a7a0*/  BRA `(.L_x_646) ;  /* 0xfffeda1000007947 */ /* 0x022fca000383ffff */
.L_x_510:
[----:B------:R-:W-:Y:S01]  /*1a7b0*/  MOV R0, 0x1a820 ;  /* 0x0001a82000007802 */ /* 0x000fe20000000f00 */
[----:B------:R-:W-:Y:S01]  /*1a7c0*/  IMAD.MOV.U32 R4, RZ, RZ, 0x181f ;  /* 0x0000181fff047424 */ /* 0x000fe200078e00ff */
[----:B--2---:R-:W-:Y:S01]  /*1a7d0*/  MOV R3, 0x1 ;  /* 0x0000000100037802 */ /* 0x004fe20000000f00 */
[----:B------:R-:W-:Y:S02]  /*1a7e0*/  IMAD.MOV.U32 R2, RZ, RZ, R5 ;  /* 0x000000ffff027224 */ /* 0x000fe400078e0005 */
[----:B------:R2:W-:Y:S04]  /*1a7f0*/  STL [R1+0x54], R0 ;  /* 0x0000540001007387 */ /* 0x0005e80000100800 */
[----:B------:R2:W-:Y:S02]  /*1a800*/  STL [R1+0x58], R4 ;  /* 0x0000580401007387 */ /* 0x0005e40000100800 */
[----:B-12---:R-:W-:Y:S05]  /*1a810*/  CALL.REL.NOINC `($__internal_10_$__cuda_sm70_shflsync_idx_p) ;  /* 0x0000247000007944 */ /* 0x006fea0003c00000 */
[----:B-----5:R1:W5:Y:S01]  /*1a820*/  LDL.LU R4, [R1+0x58] ;  /* 0x0000580001047983 */ /* 0x0203620000300800 */
[----:B------:R-:W-:Y:S01]  /*1a830*/  MOV R0, 0x1a8a0 ;  /* 0x0001a8a000007802 */ /* 0x000fe20000000f00 */
[----:B------:R-:W-:Y:S01]  /*1a840*/  IMAD.MOV.U32 R5, RZ, RZ, 0x181f ;  /* 0x0000181fff057424 */ /* 0x000fe200078e00ff */
[----:B------:R-:W-:Y:S01]  /*1a850*/  MOV R3, 0x1 ;  /* 0x0000000100037802 */ /* 0x000fe20000000f00 */
[----:B------:R-:W-:Y:S02]  /*1a860*/  IMAD.MOV.U32 R2, RZ, RZ, R12 ;  /* 0x000000ffff027224 */ /* 0x000fe400078e000c */
[----:B------:R1:W-:Y:S04]  /*1a870*/  STL [R1+0x54], R0 ;  /* 0x0000540001007387 */ /* 0x0003e80000100800 */
[----:B------:R1:W-:Y:S02]  /*1a880*/  STL [R1+0x58], R5 ;  /* 0x0000580501007387 */ /* 0x0003e40000100800 */
[----:B-1---5:R-:W-:Y:S05]  /*1a890*/  CALL.REL.NOINC `($__internal_10_$__cuda_sm70_shflsync_idx_p) ;  /* 0x000023f000007944 */ /* 0x022fea0003c00000 */
[----:B-----5:R1:W5:Y:S02]  /*1a8a0*/  LDL.LU R0, [R1+0x58] ;  /* 0x0000580001007983 */ /* 0x0203640000300800 */
[----:B-1---5:R-:W-:-:S05]  /*1a8b0*/  BRA `(.L_x_647) ;  /* 0xfffedb6000007947 */ /* 0x022fca000383ffff */
.L_x_513:
[----:B------:R-:W-:Y:S01]  /*1a8c0*/  MOV R0, 0x1a930 ;  /* 0x0001a93000007802 */ /* 0x000fe20000000f00 */
[----:B------:R-:W-:Y:S01]  /*1a8d0*/  IMAD.MOV.U32 R4, RZ, RZ, 0x181f ;  /* 0x0000181fff047424 */ /* 0x000fe200078e00ff */
[----:B------:R-:W-:Y:S01]  /*1a8e0*/  MOV R3, RZ ;  /* 0x000000ff00037202 */ /* 0x000fe20000000f00 */
[----:B------:R-:W-:Y:S02]  /*1a8f0*/  IMAD.MOV.U32 R2, RZ, RZ, R8 ;  /* 0x000000ffff027224 */ /* 0x000fe400078e0008 */
[----:B------:R1:W-:Y:S04]  /*1a900*/  STL [R1+0x54], R0 ;  /* 0x0000540001007387 */ /* 0x0003e80000100800 */
[----:B------:R1:W-:Y:S02]  /*1a910*/  STL [R1+0x58], R4 ;  /* 0x0000580401007387 */ /* 0x0003e40000100800 */
[----:B-1----:R-:W-:Y:S05]  /*1a920*/  CALL.REL.NOINC `($__internal_10_$__cuda_sm70_shflsync_idx_p) ;  /* 0x0000236000007944 */ /* 0x002fea0003c00000 */
[----:B-----5:R1:W5:Y:S02]  /*1a930*/  LDL.LU R4, [R1+0x58] ;  /* 0x0000580001047983 */ /* 0x0203640000300800 */
[----:B-1---5:R-:W-:-:S05]  /*1a940*/  BRA `(.L_x_648) ;  /* 0xfffeebc000007947 */ /* 0x022fca000383ffff */
.L_x_514:
[----:B------:R-:W-:Y:S01]  /*1a950*/  MOV R0, 0x1a9c0 ;  /* 0x0001a9c000007802 */ /* 0x000fe20000000f00 */
[----:B------:R-:W-:Y:S01]  /*1a960*/  IMAD.MOV.U32 R6, RZ, RZ, 0x181f ;  /* 0x0000181fff067424 */ /* 0x000fe200078e00ff */
[----:B------:R-:W-:Y:S01]  /*1a970*/  MOV R3, RZ ;  /* 0x000000ff00037202 */ /* 0x000fe20000000f00 */
[----:B------:R-:W-:Y:S02]  /*1a980*/  IMAD.MOV.U32 R2, RZ, RZ, R9 ;  /* 0x000000ffff027224 */ /* 0x000fe400078e0009 */
[----:B------:R3:W-:Y:S04]  /*1a990*/  STL [R1+0x54], R0 ;  /* 0x0000540001007387 */ /* 0x0007e80000100800 */
[----:B------:R3:W-:Y:S02]  /*1a9a0*/  STL [R1+0x58], R6 ;  /* 0x0000580601007387 */ /* 0x0007e40000100800 */
[----:B-123--:R-:W-:Y:S05]  /*1a9b0*/  CALL.REL.NOINC `($__internal_10_$__cuda_sm70_shflsync_idx_p) ;  /* 0x000022d000007944 */ /* 0x00efea0003c00000 */
[----:B-----5:R1:W5:Y:S02]  /*1a9c0*/  LDL.LU R0, [R1+0x58] ;  /* 0x0000580001007983 */ /* 0x0203640000300800 */
[----:B-1---5:R-:W-:-:S05]  /*1a9d0*/  BRA `(.L_x_649) ;  /* 0xfffeeb5000007947 */ /* 0x022fca000383ffff */
.L_x_515:
        /* <DEDUP_REMOVED lines=17> */
.L_x_516:
        /* <DEDUP_REMOVED lines=9> */
.L_x_521:
[----:B--2---:R-:W-:Y:S01]  /*1ab80*/  MOV R4, 0x1abf0 ;  /* 0x0001abf000047802 */ /* 0x004fe20000000f00 */
[----:B------:R-:W-:Y:S01]  /*1ab90*/  IMAD.MOV.U32 R2, RZ, RZ, R5 ;  /* 0x000000ffff027224 */ /* 0x000fe200078e0005 */
[----:B------:R-:W-:Y:S01]  /*1aba0*/  MOV R3, 0x1 ;  /* 0x0000000100037802 */ /* 0x000fe20000000f00 */
[----:B-1----:R-:W-:Y:S02]  /*1abb0*/  IMAD.MOV.U32 R5, RZ, RZ, 0x1c1f ;  /* 0x00001c1fff057424 */ /* 0x002fe400078e00ff */
[----:B------:R1:W-:Y:S04]  /*1abc0*/  STL [R1+0x54], R4 ;  /* 0x0000540401007387 */ /* 0x0003e80000100800 */
[----:B------:R1:W-:Y:S02]  /*1abd0*/  STL [R1+0x58], R5 ;  /* 0x0000580501007387 */ /* 0x0003e40000100800 */
[----:B-1----:R-:W-:Y:S05]  /*1abe0*/  CALL.REL.NOINC `($__internal_10_$__cuda_sm70_shflsync_idx_p) ;  /* 0x000020a000007944 */ /* 0x002fea0003c00000 */
[----:B-----5:R1:W5:Y:S02]  /*1abf0*/  LDL.LU R4, [R1+0x58] ;  /* 0x0000580001047983 */ /* 0x0203640000300800 */
[----:B-1---5:R-:W-:-:S05]  /*1ac00*/  BRA `(.L_x_652) ;  /* 0xfffef54000007947 */ /* 0x022fca000383ffff */
.L_x_526:
[----:B------:R-:W-:Y:S02]  /*1ac10*/  MOV R0, 0x2 ;  /* 0x0000000200007802 */ /* 0x000fe40000000f00 */
[----:B------:R-:W-:Y:S02]  /*1ac20*/  MOV R2, 0x1ac40 ;  /* 0x0001ac4000027802 */ /* 0x000fe40000000f00 */
[----:B------:R-:W-:Y:S05]  /*1ac30*/  CALL.REL.NOINC `($__internal_9_$__cuda_sm70_shflsync_bfly_p) ;  /* 0x00001fd000007944 */ /* 0x000fea0003c00000 */
[----:B-1---5:R-:W-:-:S05]  /*1ac40*/  BRA `(.L_x_653) ;  /* 0xfffefbb000007947 */ /* 0x022fca000383ffff */
.L_x_527:
[----:B------:R-:W-:Y:S02]  /*1ac50*/  MOV R0, 0x1 ;  /* 0x0000000100007802 */ /* 0x000fe40000000f00 */
[----:B------:R-:W-:Y:S02]  /*1ac60*/  MOV R2, 0x1ac80 ;  /* 0x0001ac8000027802 */ /* 0x000fe40000000f00 */
[----:B------:R-:W-:Y:S05]  /*1ac70*/  CALL.REL.NOINC `($__internal_9_$__cuda_sm70_shflsync_bfly_p) ;  /* 0x00001f9000007944 */ /* 0x000fea0003c00000 */
[----:B------:R-:W-:Y:S01]  /*1ac80*/  FMNMX.FTZ R133, R4, R0, !PT ;  /* 0x0000000004857209 */ /* 0x000fe20007810000 */
[----:B-----5:R-:W-:Y:S01]  /*1ac90*/  IMAD.MOV.U32 R4, RZ, RZ, R5 ;  /* 0x000000ffff047224 */ /* 0x020fe200078e0005 */
[----:B------:R-:W-:Y:S01]  /*1aca0*/  MOV R2, 0x1acd0 ;  /* 0x0001acd000027802 */ /* 0x000fe20000000f00 */
[----:B------:R-:W-:Y:S02]  /*1acb0*/  IMAD.MOV.U32 R0, RZ, RZ, 0x2 ;  /* 0x00000002ff007424 */ /* 0x000fe400078e00ff */
[----:B-1----:R-:W-:Y:S05]  /*1acc0*/  CALL.REL.NOINC `($__internal_9_$__cuda_sm70_shflsync_bfly_p) ;  /* 0x00001f4000007944 */ /* 0x002fea0003c00000 */
[----:B-----5:R-:W-:Y:S01]  /*1acd0*/  FMNMX.FTZ R4, R5, R0, !PT ;  /* 0x0000000005047209 */ /* 0x020fe20007810000 */
[----:B------:R-:W-:Y:S01]  /*1ace0*/  IMAD.MOV.U32 R0, RZ, RZ, 0x1 ;  /* 0x00000001ff007424 */ /* 0x000fe200078e00ff */
[----:B------:R-:W-:Y:S02]  /*1acf0*/  MOV R2, 0x1ad10 ;  /* 0x0001ad1000027802 */ /* 0x000fe40000000f00 */
[----:B-1----:R-:W-:Y:S05]  /*1ad00*/  CALL.REL.NOINC `($__internal_9_$__cuda_sm70_shflsync_bfly_p) ;  /* 0x00001f0000007944 */ /* 0x002fea0003c00000 */
[----:B-1---5:R-:W-:-:S05]  /*1ad10*/  BRA `(.L_x_654) ;  /* 0xfffefb5000007947 */ /* 0x022fca000383ffff */
.L_x_536:
        /* <DEDUP_REMOVED lines=9> */
.L_x_537:
        /* <DEDUP_REMOVED lines=9> */
.L_x_538:
        /* <DEDUP_REMOVED lines=17> */
.L_x_541:
        /* <DEDUP_REMOVED lines=9> */
.L_x_542:
        /* <DEDUP_REMOVED lines=9> */
.L_x_543:
        /* <DEDUP_REMOVED lines=17> */
.L_x_544:
[----:B------:R-:W-:Y:S02]  /*1b180*/  MOV R0, 0x2 ;  /* 0x0000000200007802 */ /* 0x000fe40000000f00 */
[----:B------:R-:W-:Y:S02]  /*1b190*/  MOV R2, 0x1b1b0 ;  /* 0x0001b1b000027802 */ /* 0x000fe40000000f00 */
[----:B------:R-:W-:Y:S05]  /*1b1a0*/  CALL.REL.NOINC `($__internal_9_$__cuda_sm70_shflsync_bfly_p) ;  /* 0x00001a6000007944 */ /* 0x000fea0003c00000 */
[----:B-1---5:R-:W-:-:S05]  /*1b1b0*/  BRA `(.L_x_661) ;  /* 0xffff2ee000007947 */ /* 0x022fca000383ffff */
.L_x_545:
        /* <DEDUP_REMOVED lines=13> */
.L_x_548:
        /* <DEDUP_REMOVED lines=9> */
.L_x_551:
[----:B------:R-:W-:Y:S01]  /*1b320*/  MOV R0, 0x1b390 ;  /* 0x0001b39000007802 */ /* 0x000fe20000000f00 */
[----:B--2---:R-:W-:Y:S01]  /*1b330*/  IMAD.MOV.U32 R4, RZ, RZ, 0x181f ;  /* 0x0000181fff047424 */ /* 0x004fe200078e00ff */
[----:B------:R-:W-:Y:S01]  /*1b340*/  MOV R3, 0x1 ;  /* 0x0000000100037802 */ /* 0x000fe20000000f00 */
        /* <DEDUP_REMOVED lines=14> */
.L_x_554:
        /* <DEDUP_REMOVED lines=9> */
.L_x_555:
        /* <DEDUP_REMOVED lines=9> */
.L_x_556:
        /* <DEDUP_REMOVED lines=17> */
.L_x_557:
        /* <DEDUP_REMOVED lines=9> */
.L_x_562:
        /* <DEDUP_REMOVED lines=9> */
.L_x_567:
[----:B------:R-:W-:Y:S02]  /*1b780*/  MOV R0, 0x2 ;  /* 0x0000000200007802 */ /* 0x000fe40000000f00 */
[----:B------:R-:W-:Y:S02]  /*1b790*/  MOV R2, 0x1b7b0 ;  /* 0x0001b7b000027802 */ /* 0x000fe40000000f00 */
[----:B------:R-:W-:Y:S05]  /*1b7a0*/  CALL.REL.NOINC `($__internal_9_$__cuda_sm70_shflsync_bfly_p) ;  /* 0x0000146000007944 */ /* 0x000fea0003c00000 */
[----:B-1---5:R-:W-:-:S05]  /*1b7b0*/  BRA `(.L_x_670) ;  /* 0xffff693000007947 */ /* 0x022fca000383ffff */
.L_x_568:
        /* <DEDUP_REMOVED lines=13> */
.L_x_570:
[----:B-1----:R1:W5:Y:S01]  /*1b890*/  LDL R4, [R1+0x60] ;  /* 0x0000600001047983 */ /* 0x0023620000100800 */
[----:B------:R-:W-:-:S02]  /*1b8a0*/  MOV R0, 0x2 ;  /* 0x0000000200007802 */ /* 0x000fc40000000f00 */
[----:B------:R-:W-:Y:S02]  /*1b8b0*/  MOV R2, 0x1b8d0 ;  /* 0x0001b8d000027802 */ /* 0x000fe40000000f00 */
[----:B-1---5:R-:W-:Y:S05]  /*1b8c0*/  CALL.REL.NOINC `($__internal_9_$__cuda_sm70_shflsync_bfly_p) ;  /* 0x0000134000007944 */ /* 0x022fea0003c00000 */
[----:B-1---5:R-:W-:Y:S05]  /*1b8d0*/  BRA `(.L_x_672) ;  /* 0xffff81e000007947 */ /* 0x022fea000383ffff */
.L_x_571:
[----:B-1----:R-:W-:Y:S01]  /*1b8e0*/  IMAD.MOV.U32 R4, RZ, RZ, R5 ;  /* 0x000000ffff047224 */ /* 0x002fe200078e0005 */
[----:B------:R-:W-:Y:S02]  /*1b8f0*/  MOV R0, 0x1 ;  /* 0x0000000100007802 */ /* 0x000fe40000000f00 */
[----:B------:R-:W-:Y:S02]  /*1b900*/  MOV R2, 0x1b920 ;  /* 0x0001b92000027802 */ /* 0x000fe40000000f00 */
[----:B------:R-:W-:Y:S05]  /*1b910*/  CALL.REL.NOINC `($__internal_9_$__cuda_sm70_shflsync_bfly_p) ;  /* 0x000012f000007944 */ /* 0x000fea0003c00000 */
[----:B------:R2:W5:Y:S02]  /*1b920*/  LDL R4, [R1+0x5c] ;  /* 0x00005c0001047983 */ /* 0x0005640000100800 */
[----:B-----5:R-:W-:Y:S01]  /*1b930*/  FADD.FTZ R5, R5, R0 ;  /* 0x0000000005057221 */ /* 0x020fe20000010000 */
[----:B------:R-:W-:Y:S02]  /*1b940*/  MOV R0, 0x2 ;  /* 0x0000000200007802 */ /* 0x000fe40000000f00 */
[----:B------:R-:W-:Y:S02]  /*1b950*/  MOV R2, 0x1b970 ;  /* 0x0001b97000027802 */ /* 0x000fe40000000f00 */
[----:B-12---:R-:W-:Y:S05]  /*1b960*/  CALL.REL.NOINC `($__internal_9_$__cuda_sm70_shflsync_bfly_p) ;  /* 0x000012a000007944 */ /* 0x006fea0003c00000 */
[----:B------:R-:W2:Y:S02]  /*1b970*/  LDL.LU R2, [R1+0x5c] ;  /* 0x00005c0001027983 */ /* 0x000ea40000300800 */
[----:B--2---:R-:W-:Y:S01]  /*1b980*/  FADD.FTZ R4, R2, R0 ;  /* 0x0000000002047221 */ /* 0x004fe20000010000 */
[----:B------:R-:W-:-:S02]  /*1b990*/  MOV R0, 0x1 ;  /* 0x0000000100007802 */ /* 0x000fc40000000f00 */
[----:B------:R-:W-:Y:S02]  /*1b9a0*/  MOV R2, 0x1b9c0 ;  /* 0x0001b9c000027802 */ /* 0x000fe40000000f00 */
[----:B-1---5:R-:W-:Y:S05]  /*1b9b0*/  CALL.REL.NOINC `($__internal_9_$__cuda_sm70_shflsync_bfly_p) ;  /* 0x0000125000007944 */ /* 0x022fea0003c00000 */
[----:B------:R-:W-:Y:S01]  /*1b9c0*/  MOV R3, R0 ;  /* 0x0000000000037202 */ /* 0x000fe20000000f00 */
[----:B-1---5:R-:W-:Y:S05]  /*1b9d0*/  BRA `(.L_x_673) ;  /* 0xffff817000007947 */ /* 0x022fea000383ffff */
.L_x_578:
[----:B--234-:R-:W-:Y:S01]  /*1b9e0*/  MOV R0, 0x1ba50 ;  /* 0x0001ba5000007802 */ /* 0x01cfe20000000f00 */
        /* <DEDUP_REMOVED lines=8> */
.L_x_579:
        /* <DEDUP_REMOVED lines=9> */
.L_x_582:
[----:B--2---:R-:W-:Y:S01]  /*1bb00*/  MOV R0, 0x1bb70 ;  /* 0x0001bb7000007802 */ /* 0x004fe20000000f00 */
[----:B---3--:R-:W-:Y:S01]  /*1bb10*/  IMAD.MOV.U32 R4, RZ, RZ, 0x181f ;  /* 0x0000181fff047424 */ /* 0x008fe200078e00ff */
[----:B------:R-:W-:Y:S01]  /*1bb20*/  MOV R3, 0x1 ;  /* 0x0000000100037802 */ /* 0x000fe20000000f00 */
[----:B------:R-:W-:Y:S02]  /*1bb30*/  IMAD.MOV.U32 R2, RZ, RZ, R5 ;  /* 0x000000ffff027224 */ /* 0x000fe400078e0005 */
[----:B------:R2:W-:Y:S04]  /*1bb40*/  STL [R1+0x54], R0 ;  /* 0x0000540001007387 */ /* 0x0005e80000100800 */
[----:B------:R2:W-:Y:S02]  /*1bb50*/  STL [R1+0x58], R4 ;  /* 0x0000580401007387 */ /* 0x0005e40000100800 */
[----:B-12---:R-:W-:Y:S05]  /*1bb60*/  CALL.REL.NOINC `($__internal_10_$__cuda_sm70_shflsync_idx_p) ;  /* 0x0000112000007944 */ /* 0x006fea0003c00000 */
        /* <DEDUP_REMOVED lines=10> */
.L_x_585:
[----:B--2---:R-:W-:Y:S01]  /*1bc10*/  MOV R0, 0x1bc80 ;  /* 0x0001bc8000007802 */ /* 0x004fe20000000f00 */
[----:B----4-:R-:W-:Y:S01]  /*1bc20*/  IMAD.MOV.U32 R4, RZ, RZ, 0x181f ;  /* 0x0000181fff047424 */ /* 0x010fe200078e00ff */
[----:B-1----:R-:W-:Y:S01]  /*1bc30*/  MOV R3, 0x2 ;  /* 0x0000000200037802 */ /* 0x002fe20000000f00 */
[----:B------:R-:W-:Y:S02]  /*1bc40*/  IMAD.MOV.U32 R2, RZ, RZ, R5 ;  /* 0x000000ffff027224 */ /* 0x000fe400078e0005 */
[----:B------:R1:W-:Y:S04]  /*1bc50*/  STL [R1+0x54], R0 ;  /* 0x0000540001007387 */ /* 0x0003e80000100800 */
[----:B------:R1:W-:Y:S02]  /*1bc60*/  STL [R1+0x58], R4 ;  /* 0x0000580401007387 */ /* 0x0003e40000100800 */
[----:B-1-3--:R-:W-:Y:S05]  /*1bc70*/  CALL.REL.NOINC `($__internal_10_$__cuda_sm70_shflsync_idx_p) ;  /* 0x0000101000007944 */ /* 0x00afea0003c00000 */
[----:B-----5:R1:W5:Y:S02]  /*1bc80*/  LDL.LU R4, [R1+0x58] ;  /* 0x0000580001047983 */ /* 0x0203640000300800 */
[----:B-1---5:R-:W-:Y:S05]  /*1bc90*/  BRA `(.L_x_677) ;  /* 0xffff9fa000007947 */ /* 0x022fea000383ffff */
.L_x_586:
[----:B--2---:R-:W-:Y:S01]  /*1bca0*/  MOV R0, 0x1bd10 ;  /* 0x0001bd1000007802 */ /* 0x004fe20000000f00 */
[----:B-1----:R-:W-:Y:S01]  /*1bcb0*/  IMAD.MOV.U32 R6, RZ, RZ, 0x181f ;  /* 0x0000181fff067424 */ /* 0x002fe200078e00ff */
[----:B------:R-:W-:Y:S01]  /*1bcc0*/  MOV R3, 0x2 ;  /* 0x0000000200037802 */ /* 0x000fe20000000f00 */
[----:B------:R-:W-:-:S02]  /*1bcd0*/  IMAD.MOV.U32 R2, RZ, RZ, R14 ;  /* 0x000000ffff027224 */ /* 0x000fc400078e000e */
[----:B------:R1:W-:Y:S04]  /*1bce0*/  STL [R1+0x54], R0 ;  /* 0x0000540001007387 */ /* 0x0003e80000100800 */
[----:B------:R1:W-:Y:S02]  /*1bcf0*/  STL [R1+0x58], R6 ;  /* 0x0000580601007387 */ /* 0x0003e40000100800 */
[----:B-1-34-:R-:W-:Y:S05]  /*1bd00*/  CALL.REL.NOINC `($__internal_10_$__cuda_sm70_shflsync_idx_p) ;  /* 0x00000f8000007944 */ /* 0x01afea0003c00000 */
[----:B-----5:R1:W5:Y:S02]  /*1bd10*/  LDL.LU R0, [R1+0x58] ;  /* 0x0000580001007983 */ /* 0x0203640000300800 */
[----:B-1---5:R-:W-:Y:S05]  /*1bd20*/  BRA `(.L_x_678) ;  /* 0xffff9f3000007947 */ /* 0x022fea000383ffff */
.L_x_589:
[----:B----4-:R-:W-:Y:S01]  /*1bd30*/  MOV R0, 0x1bda0 ;  /* 0x0001bda000007802 */ /* 0x010fe20000000f00 */
[----:B---3--:R-:W-:Y:S01]  /*1bd40*/  IMAD.MOV.U32 R4, RZ, RZ, 0x181f ;  /* 0x0000181fff047424 */ /* 0x008fe200078e00ff */
[----:B-1----:R-:W-:Y:S01]  /*1bd50*/  MOV R3, 0x3 ;  /* 0x0000000300037802 */ /* 0x002fe20000000f00 */
        /* <DEDUP_REMOVED lines=14> */
.L_x_591:
        /* <DEDUP_REMOVED lines=8> */
[----:B-1---5:R-:W-:Y:S05]  /*1bec0*/  BRA `(.L_x_680) ;  /* 0xffffa37000007947 */ /* 0x022fea000383ffff */
.L_x_592:
[----:B------:R-:W-:Y:S01]  /*1bed0*/  MOV R0, 0x1bf40 ;  /* 0x0001bf4000007802 */ /* 0x000fe20000000f00 */
[----:B------:R-:W-:Y:S01]  /*1bee0*/  IMAD.MOV.U32 R6, RZ, RZ, 0x1c1f ;  /* 0x00001c1fff067424 */ /* 0x000fe200078e00ff */
[----:B------:R-:W-:Y:S01]  /*1bef0*/  MOV R3, RZ ;  /* 0x000000ff00037202 */ /* 0x000fe20000000f00 */
[----:B------:R-:W-:-:S02]  /*1bf00*/  IMAD.MOV.U32 R2, RZ, RZ, R12 ;  /* 0x000000ffff027224 */ /* 0x000fc400078e000c */
[----:B------:R3:W-:Y:S04]  /*1bf10*/  STL [R1+0x54], R0 ;  /* 0x0000540001007387 */ /* 0x0007e80000100800 */
[----:B------:R3:W-:Y:S02]  /*1bf20*/  STL [R1+0x58], R6 ;  /* 0x0000580601007387 */ /* 0x0007e40000100800 */
[----:B-123--:R-:W-:Y:S05]  /*1bf30*/  CALL.REL.NOINC `($__internal_10_$__cuda_sm70_shflsync_idx_p) ;  /* 0x00000d5000007944 */ /* 0x00efea0003c00000 */
[----:B-----5:R1:W5:Y:S02]  /*1bf40*/  LDL.LU R0, [R1+0x58] ;  /* 0x0000580001007983 */ /* 0x0203640000300800 */
[----:B-1---5:R-:W-:Y:S05]  /*1bf50*/  BRA `(.L_x_681) ;  /* 0xffffa30000007947 */ /* 0x022fea000383ffff */
.L_x_595:
[----:B----4-:R-:W-:Y:S01]  /*1bf60*/  MOV R0, 0x1bfd0 ;  /* 0x0001bfd000007802 */ /* 0x010fe20000000f00 */
[----:B--2---:R-:W-:Y:S01]  /*1bf70*/  IMAD.MOV.U32 R4, RZ, RZ, 0x1c1f ;  /* 0x00001c1fff047424 */ /* 0x004fe200078e00ff */
[----:B------:R-:W-:Y:S01]  /*1bf80*/  MOV R3, 0x1 ;  /* 0x0000000100037802 */ /* 0x000fe20000000f00 */
[----:B------:R-:W-:Y:S02]  /*1bf90*/  IMAD.MOV.U32 R2, RZ, RZ, R5 ;  /* 0x000000ffff027224 */ /* 0x000fe400078e0005 */
[----:B------:R2:W-:Y:S04]  /*1bfa0*/  STL [R1+0x54], R0 ;  /* 0x0000540001007387 */ /* 0x0005e80000100800 */
[----:B------:R2:W-:Y:S02]  /*1bfb0*/  STL [R1+0x58], R4 ;  /* 0x0000580401007387 */ /* 0x0005e40000100800 */
[----:B-123--:R-:W-:Y:S05]  /*1bfc0*/  CALL.REL.NOINC `($__internal_10_$__cuda_sm70_shflsync_idx_p) ;  /* 0x00000cc000007944 */ /* 0x00efea0003c00000 */
        /* <DEDUP_REMOVED lines=10> */
.L_x_599:
        /* <DEDUP_REMOVED lines=9> */
.L_x_600:
        /* <DEDUP_REMOVED lines=9> */
.L_x_603:
[----:B----4-:R-:W-:Y:S01]  /*1c190*/  MOV R0, 0x1c200 ;  /* 0x0001c20000007802 */ /* 0x010fe20000000f00 */
[----:B--2---:R-:W-:Y:S01]  /*1c1a0*/  IMAD.MOV.U32 R4, RZ, RZ, 0x181f ;  /* 0x0000181fff047424 */ /* 0x004fe200078e00ff */
[----:B-1----:R-:W-:Y:S01]  /*1c1b0*/  MOV R3, 0x1 ;  /* 0x0000000100037802 */ /* 0x002fe20000000f00 */
[----:B------:R-:W-:Y:S02]  /*1c1c0*/  IMAD.MOV.U32 R2, RZ, RZ, R5 ;  /* 0x000000ffff027224 */ /* 0x000fe400078e0005 */
[----:B------:R1:W-:Y:S04]  /*1c1d0*/  STL [R1+0x54], R0 ;  /* 0x0000540001007387 */ /* 0x0003e80000100800 */
[----:B------:R1:W-:Y:S02]  /*1c1e0*/  STL [R1+0x58], R4 ;  /* 0x0000580401007387 */ /* 0x0003e40000100800 */
[----:B-1-3--:R-:W-:Y:S05]  /*1c1f0*/  CALL.REL.NOINC `($__internal_10_$__cuda_sm70_shflsync_idx_p) ;  /* 0x00000a9000007944 */ /* 0x00afea0003c00000 */
        /* <DEDUP_REMOVED lines=10> */
.L_x_606:
[----:B----4-:R-:W-:Y:S01]  /*1c2a0*/  MOV R0, 0x1c310 ;  /* 0x0001c31000007802 */ /* 0x010fe20000000f00 */
[----:B------:R-:W-:Y:S01]  /*1c2b0*/  IMAD.MOV.U32 R4, RZ, RZ, 0x181f ;  /* 0x0000181fff047424 */ /* 0x000fe200078e00ff */
[----:B-1----:R-:W-:Y:S01]  /*1c2c0*/  MOV R3, 0x2 ;  /* 0x0000000200037802 */ /* 0x002fe20000000f00 */
[----:B------:R-:W-:Y:S02]  /*1c2d0*/  IMAD.MOV.U32 R2, RZ, RZ, R5 ;  /* 0x000000ffff027224 */ /* 0x000fe400078e0005 */
[----:B------:R1:W-:Y:S04]  /*1c2e0*/  STL [R1+0x54], R0 ;  /* 0x0000540001007387 */ /* 0x0003e80000100800 */
[----:B------:R1:W-:Y:S02]  /*1c2f0*/  STL [R1+0x58], R4 ;  /* 0x0000580401007387 */ /* 0x0003e40000100800 */
[----:B-123--:R-:W-:Y:S05]  /*1c300*/  CALL.REL.NOINC `($__internal_10_$__cuda_sm70_shflsync_idx_p) ;  /* 0x0000098000007944 */ /* 0x00efea0003c00000 */
[----:B-----5:R1:W5:Y:S02]  /*1c310*/  LDL.LU R4, [R1+0x58] ;  /* 0x0000580001047983 */ /* 0x0203640000300800 */
[----:B-1---5:R-:W-:Y:S05]  /*1c320*/  BRA `(.L_x_686) ;  /* 0xffffc48000007947 */ /* 0x022fea000383ffff */
.L_x_607:
[----:B----4-:R-:W-:Y:S01]  /*1c330*/  MOV R0, 0x1c3a0 ;  /* 0x0001c3a000007802 */ /* 0x010fe20000000f00 */
[----:B-1----:R-:W-:Y:S01]  /*1c340*/  IMAD.MOV.U32 R6, RZ, RZ, 0x181f ;  /* 0x0000181fff067424 */ /* 0x002fe200078e00ff */
[----:B------:R-:W-:Y:S01]  /*1c350*/  MOV R3, 0x2 ;  /* 0x0000000200037802 */ /* 0x000fe20000000f00 */
[----:B------:R-:W-:-:S02]  /*1c360*/  IMAD.MOV.U32 R2, RZ, RZ, R14 ;  /* 0x000000ffff027224 */ /* 0x000fc400078e000e */
[----:B------:R1:W-:Y:S04]  /*1c370*/  STL [R1+0x54], R0 ;  /* 0x0000540001007387 */ /* 0x0003e80000100800 */
[----:B------:R1:W-:Y:S02]  /*1c380*/  STL [R1+0x58], R6 ;  /* 0x0000580601007387 */ /* 0x0003e40000100800 */
[----:B-123--:R-:W-:Y:S05]  /*1c390*/  CALL.REL.NOINC `($__internal_10_$__cuda_sm70_shflsync_idx_p) ;  /* 0x000008f000007944 */ /* 0x00efea0003c00000 */
[----:B-----5:R1:W5:Y:S02]  /*1c3a0*/  LDL.LU R0, [R1+0x58] ;  /* 0x0000580001007983 */ /* 0x0203640000300800 */
[----:B-1---5:R-:W-:Y:S05]  /*1c3b0*/  BRA `(.L_x_687) ;  /* 0xffffc41000007947 */ /* 0x022fea000383ffff */
.L_x_610:
[----:B------:R-:W-:Y:S01]  /*1c3c0*/  MOV R0, 0x1c430 ;  /* 0x0001c43000007802 */ /* 0x000fe20000000f00 */
[----:B--2---:R-:W-:Y:S01]  /*1c3d0*/  IMAD.MOV.U32 R4, RZ, RZ, 0x181f ;  /* 0x0000181fff047424 */ /* 0x004fe200078e00ff */
[----:B-1----:R-:W-:Y:S01]  /*1c3e0*/  MOV R3, 0x3 ;  /* 0x0000000300037802 */ /* 0x002fe20000000f00 */
        /* <DEDUP_REMOVED lines=14> */
.L_x_612:
        /* <DEDUP_REMOVED lines=9> */
.L_x_613:
[----:B------:R-:W-:Y:S01]  /*1c560*/  MOV R0, 0x1c5d0 ;  /* 0x0001c5d000007802 */ /* 0x000fe20000000f00 */
[----:B------:R-:W-:Y:S01]  /*1c570*/  IMAD.MOV.U32 R4, RZ, RZ, 0x1f ;  /* 0x0000001fff047424 */ /* 0x000fe200078e00ff */
[----:B------:R-:W-:Y:S01]  /*1c580*/  MOV R3, 0x1 ;  /* 0x0000000100037802 */ /* 0x000fe20000000f00 */
[----:B------:R-:W-:-:S02]  /*1c590*/  IMAD.MOV.U32 R2, RZ, RZ, R106 ;  /* 0x000000ffff027224 */ /* 0x000fc400078e006a */
[----:B------:R3:W-:Y:S04]  /*1c5a0*/  STL [R1+0x54], R0 ;  /* 0x0000540001007387 */ /* 0x0007e80000100800 */
[----:B------:R3:W-:Y:S02]  /*1c5b0*/  STL [R1+0x58], R4 ;  /* 0x0000580401007387 */ /* 0x0007e40000100800 */
[----:B-123--:R-:W-:Y:S05]  /*1c5c0*/  CALL.REL.NOINC `($__internal_10_$__cuda_sm70_shflsync_idx_p) ;  /* 0x000006c000007944 */ /* 0x00efea0003c00000 */
[----:B------:R1:W5:Y:S02]  /*1c5d0*/  LDL.LU R8, [R1+0x58] ;  /* 0x0000580001087983 */ /* 0x0003640000300800 */
[----:B-1---5:R-:W-:Y:S05]  /*1c5e0*/  BRA `(.L_x_690) ;  /* 0xffffc6b000007947 */ /* 0x022fea000383ffff */
.L_x_614:
[----:B------:R-:W-:Y:S02]  /*1c5f0*/  MOV R3, 0x1 ;  /* 0x0000000100037802 */ /* 0x000fe40000000f00 */
[----:B------:R-:W-:Y:S02]  /*1c600*/  MOV R2, 0x1c620 ;  /* 0x0001c62000027802 */ /* 0x000fe40000000f00 */
[----:B-1234-:R-:W-:Y:S05]  /*1c610*/  CALL.REL.NOINC `($__internal_11_$__cuda_sm70_shflsync_up_p) ;  /* 0x0000074000007944 */ /* 0x01efea0003c00000 */
[----:B------:R-:W-:Y:S05]  /*1c620*/  BRA `(.L_x_691) ;  /* 0xffffc7a000007947 */ /* 0x000fea000383ffff */
.L_x_615:
[----:B------:R-:W-:Y:S02]  /*1c630*/  MOV R3, 0x2 ;  /* 0x0000000200037802 */ /* 0x000fe40000000f00 */
[----:B------:R-:W-:-:S02]  /*1c640*/  MOV R2, 0x1c660 ;  /* 0x0001c66000027802 */ /* 0x000fc40000000f00 */
[----:B--2-4-:R-:W-:Y:S05]  /*1c650*/  CALL.REL.NOINC `($__internal_11_$__cuda_sm70_shflsync_up_p) ;  /* 0x0000070000007944 */ /* 0x014fea0003c00000 */
[----:B------:R-:W-:Y:S02]  /*1c660*/  SEL R3, R4, RZ, P1 ;  /* 0x000000ff04037207 */ /* 0x000fe40000800000 */
[----:B------:R-:W-:-:S03]  /*1c670*/  MOV R2, 0x1c6b0 ;  /* 0x0001c6b000027802 */ /* 0x000fc60000000f00 */
[----:B------:R-:W-:Y:S02]  /*1c680*/  IMAD.IADD R0, R0, 0x1, R3 ;  /* 0x0000000100007824 */ /* 0x000fe400078e0203 */
[----:B------:R-:W-:Y:S02]  /*1c690*/  IMAD.MOV.U32 R3, RZ, RZ, 0x4 ;  /* 0x00000004ff037424 */ /* 0x000fe400078e00ff */
        /* <DEDUP_REMOVED lines=22> */
.L_x_619:
[----:B------:R-:W-:Y:S02]  /*1c800*/  MOV R3, 0x1 ;  /* 0x0000000100037802 */ /* 0x000fe40000000f00 */
[----:B------:R-:W-:-:S02]  /*1c810*/  MOV R2, 0x1c830 ;  /* 0x0001c83000027802 */ /* 0x000fc40000000f00 */
[----:B------:R-:W-:Y:S05]  /*1c820*/  CALL.REL.NOINC `($__internal_11_$__cuda_sm70_shflsync_up_p) ;  /* 0x0000053000007944 */ /* 0x000fea0003c00000 */
[----:B------:R-:W-:Y:S01]  /*1c830*/  MOV R2, R4 ;  /* 0x0000000400027202 */ /* 0x000fe20000000f00 */
[----:B------:R-:W-:Y:S05]  /*1c840*/  BRA `(.L_x_693) ;  /* 0xffffc7e000007947 */ /* 0x000fea000383ffff */
.L_x_620:
[----:B------:R-:W-:Y:S02]  /*1c850*/  MOV R3, 0x2 ;  /* 0x0000000200037802 */ /* 0x000fe40000000f00 */
[----:B------:R-:W-:-:S02]  /*1c860*/  MOV R2, 0x1c880 ;  /* 0x0001c88000027802 */ /* 0x000fc40000000f00 */
        /* <DEDUP_REMOVED lines=27> */
.L_x_622:
[----:B------:R-:W-:Y:S02]  /*1ca20*/  SEL R0, RZ, 0x1, P0 ;  /* 0x00000001ff007807 */ /* 0x000fe40000000000 */
[----:B------:R-:W-:-:S02]  /*1ca30*/  MOV R2, 0x1ca50 ;  /* 0x0001ca5000027802 */ /* 0x000fc40000000f00 */
[----:B-1----:R-:W-:Y:S05]  /*1ca40*/  CALL.REL.NOINC `($__internal_12_$__cuda_sm70_votesync_ballot) ;  /* 0x0000037000007944 */ /* 0x002fea0003c00000 */
[----:B------:R-:W-:Y:S01]  /*1ca50*/  MOV R5, R0 ;  /* 0x0000000000057202 */ /* 0x000fe20000000f00 */
[----:B------:R-:W-:Y:S05]  /*1ca60*/  BRA `(.L_x_695) ;  /* 0xffffc75000007947 */ /* 0x000fea000383ffff */
.L_x_623:
[----:B--2---:R-:W-:Y:S01]  /*1ca70*/  IMAD.MOV.U32 R2, RZ, RZ, R6 ;  /* 0x000000ffff027224 */ /* 0x004fe200078e0006 */
[----:B------:R-:W-:Y:S01]  /*1ca80*/  MOV R6, 0x1cae0 ;  /* 0x0001cae000067802 */ /* 0x000fe20000000f00 */
[----:B------:R-:W-:Y:S01]  /*1ca90*/  IMAD.MOV.U32 R10, RZ, RZ, 0x1f ;  /* 0x0000001fff0a7424 */ /* 0x000fe200078e00ff */
[----:B------:R-:W-:-:S03]  /*1caa0*/  MOV R3, R0 ;  /* 0x0000000000037202 */ /* 0x000fc60000000f00 */
[----:B------:R2:W-:Y:S04]  /*1cab0*/  STL [R1+0x54], R6 ;  /* 0x0000540601007387 */ /* 0x0005e80000100800 */
[----:B------:R2:W-:Y:S02]  /*1cac0*/  STL [R1+0x58], R10 ;  /* 0x0000580a01007387 */ /* 0x0005e40000100800 */
[----:B-12---:R-:W-:Y:S05]  /*1cad0*/  CALL.REL.NOINC `($__internal_10_$__cuda_sm70_shflsync_idx_p) ;  /* 0x000001b000007944 */ /* 0x006fea0003c00000 */
[----:B------:R-:W-:Y:S01]  /*1cae0*/  IMAD.MOV.U32 R2, RZ, RZ, R7 ;  /* 0x000000ffff027224 */ /* 0x000fe200078e0007 */
[----:B------:R-:W-:Y:S01]  /*1caf0*/  MOV R6, 0x1cb60 ;  /* 0x0001cb6000067802 */ /* 0x000fe20000000f00 */
[----:B------:R-:W-:Y:S01]  /*1cb00*/  IMAD.MOV.U32 R7, RZ, RZ, 0x1f ;  /* 0x0000001fff077424 */ /* 0x000fe200078e00ff */
[----:B------:R1:W5:Y:S02]  /*1cb10*/  LDL.LU R10, [R1+0x58] ;  /* 0x00005800010a7983 */ /* 0x0003640000300800 */
[----:B-----5:R-:W-:Y:S02]  /*1cb20*/  MOV R3, R0 ;  /* 0x0000000000037202 */ /* 0x020fe40000000f00 */
[----:B------:R1:W-:Y:S04]  /*1cb30*/  STL [R1+0x54], R6 ;  /* 0x0000540601007387 */ /* 0x0003e80000100800 */
[----:B------:R1:W-:Y:S02]  /*1cb40*/  STL [R1+0x58], R7 ;  /* 0x0000580701007387 */ /* 0x0003e40000100800 */
[----:B-1----:R-:W-:Y:S05]  /*1cb50*/  CALL.REL.NOINC `($__internal_10_$__cuda_sm70_shflsync_idx_p) ;  /* 0x0000013000007944 */ /* 0x002fea0003c00000 */
[----:B------:R1:W5:Y:S02]  /*1cb60*/  LDL.LU R7, [R1+0x58] ;  /* 0x0000580001077983 */ /* 0x0003640000300800 */
[----:B-1---5:R-:W-:Y:S05]  /*1cb70*/  BRA `(.L_x_696) ;  /* 0xffffc6b000007947 */ /* 0x022fea000383ffff */
.L_x_626:
[----:B------:R-:W-:Y:S01]  /*1cb80*/  MOV R3, R0 ;  /* 0x0000000000037202 */ /* 0x000fe20000000f00 */
[----:B--2---:R-:W-:Y:S01]  /*1cb90*/  IMAD.MOV.U32 R2, RZ, RZ, R4 ;  /* 0x000000ffff027224 */ /* 0x004fe200078e0004 */
[----:B------:R-:W-:Y:S01]  /*1cba0*/  MOV R0, 0x1cbf0 ;  /* 0x0001cbf000007802 */ /* 0x000fe20000000f00 */
[----:B-1----:R-:W-:-:S04]  /*1cbb0*/  IMAD.MOV.U32 R4, RZ, RZ, 0x1f ;  /* 0x0000001fff047424 */ /* 0x002fc800078e00ff */
[----:B------:R1:W-:Y:S04]  /*1cbc0*/  STL [R1+0x54], R0 ;  /* 0x0000540001007387 */ /* 0x0003e80000100800 */
[----:B------:R1:W-:Y:S02]  /*1cbd0*/  STL [R1+0x58], R4 ;  /* 0x0000580401007387 */ /* 0x0003e40000100800 */
[----:B-1--4-:R-:W-:Y:S05]  /*1cbe0*/  CALL.REL.NOINC `($__internal_10_$__cuda_sm70_shflsync_idx_p) ;  /* 0x000000a000007944 */ /* 0x012fea0003c00000 */
[----:B------:R1:W5:Y:S02]  /*1cbf0*/  LDL.LU R11, [R1+0x58] ;  /* 0x00005800010b7983 */ /* 0x0003640000300800 */
[----:B-1---5:R-:W-:Y:S05]  /*1cc00*/  BRA `(.L_x_625) ;  /* 0xffffc68000007947 */ /* 0x022fea000383ffff */
        .weak           $__internal_9_$__cuda_sm70_shflsync_bfly_p
        .type           $__internal_9_$__cuda_sm70_shflsync_bfly_p,@function
        .size           $__internal_9_$__cuda_sm70_shflsync_bfly_p,($__internal_10_$__cuda_sm70_shflsync_idx_p - $__internal_9_$__cuda_sm70_shflsync_bfly_p)
$__internal_9_$__cuda_sm70_shflsync_bfly_p:
[----:B------:R1:W-:Y:S01]  /*1cc10*/  STL [R1+0x210], R5 ;  /* 0x0002100501007387 */ /* 0x0003e20000100800 */
[----:B------:R-:W-:Y:S02]  /*1cc20*/  MOV R3, 0x1f ;  /* 0x0000001f00037802 */ /* 0x000fe40000000f00 */
[----:B-1----:R-:W-:-:S04]  /*1cc30*/  MOV R5, 0xffffffff ;  /* 0xffffffff00057802 */ /* 0x002fc80000000f00 */
[----:B------:R-:W-:Y:S04]  /*1cc40*/  WARPSYNC R5 ;  /* 0x0000000500007348 */ /* 0x000fe80003800000 */
[----:B------:R1:W2:Y:S04]  /*1cc50*/  SHFL.BFLY PT, R0, R4, R0, R3 ;  /* 0x0c00000004007389 */ /* 0x0002a800000e0003 */
[----:B-1----:R1:W5:Y:S01]  /*1cc60*/  LDL.LU R5, [R1+0x210] ;  /* 0x0002100001057983 */ /* 0x0023620000300800 */
[----:B------:R-:W-:-:S04]  /*1cc70*/  MOV R3, 0x0 ;  /* 0x0000000000037802 */ /* 0x000fc80000000f00 */
[----:B--2---:R-:W-:Y:S05]  /*1cc80*/  RET.REL.NODEC R2 `(_ZN7cutlass13device_kernelIN5flash19enable_sm80_to_sm89INS1_16FlashAttnFwdSm80INS1_25CollectiveMainloopFwdSm80ILi8ELi1ELb1EN4cute5tupleIJNS5_1CILi128EEENS7_ILi48EEENS7_ILi256EEEEEELi256ENS_10bfloat16_tEfNS_4arch4Sm80ELb0ELb1ELb1ELb1ELb1ELb0ELb1ELb1EEENS1_21CollectiveEpilogueFwdINS6_IJS8_SA_S9_EEENS6_IJNS7_ILi1EEESI_SI_EEESC_SE_Li256ELb1ELb1ELb1ELb0EEENS1_36VarlenDynamicPersistentTileSchedulerILi128ELi48ELi256ELi256ELb1ELb1ELb0ELb1ELb0ELb1EEEEEEEEEvNT_6ParamsE) ;  /* 0xfffe337002007950 */ /* 0x004fea0003c3ffff */
        .weak           $__internal_10_$__cuda_sm70_shflsync_idx_p
        .type           $__internal_10_$__cuda_sm70_shflsync_idx_p,@function
        .size           $__internal_10_$__cuda_sm70_shflsync_idx_p,($__internal_11_$__cuda_sm70_shflsync_up_p - $__internal_10_$__cuda_sm70_shflsync_idx_p)
$__internal_10_$__cuda_sm70_shflsync_idx_p:
[----:B------:R1:W-:Y:S04]  /*1cc90*/  STL [R1+0x214], R4 ;  /* 0x0002140401007387 */ /* 0x0003e80000100800 */
[----:B------:R2:W-:Y:S01]  /*1cca0*/  STL [R1+0x210], R0 ;  /* 0x0002100001007387 */ /* 0x0005e20000100800 */
[----:B-1----:R-:W-:-:S03]  /*1ccb0*/  MOV R4, 0xffffffff ;  /* 0xffffffff00047802 */ /* 0x002fc60000000f00 */
[----:B--2---:R-:W2:Y:S01]  /*1ccc0*/  LDL.LU R0, [R1+0x58] ;  /* 0x0000580001007983 */ /* 0x004ea20000300800 */
[----:B------:R-:W-:Y:S04]  /*1ccd0*/  WARPSYNC R4 ;  /* 0x0000000400007348 */ /* 0x000fe80003800000 */
[----:B--2---:R1:W2:Y:S04]  /*1cce0*/  SHFL.IDX PT, R2, R2, R3, R0 ;  /* 0x0000000302027389 */ /* 0x0042a800000e0000 */
[----:B-1----:R1:W5:Y:S04]  /*1ccf0*/  LDL.LU R4, [R1+0x214] ;  /* 0x0002140001047983 */ /* 0x0023680000300800 */
[----:B------:R1:W5:Y:S04]  /*1cd00*/  LDL.LU R0, [R1+0x210] ;  /* 0x0002100001007983 */ /* 0x0003680000300800 */
[----:B------:R-:W3:Y:S04]  /*1cd10*/  LDL.LU R3, [R1+0x54] ;  /* 0x0000540001037983 */ /* 0x000ee80000300800 */
[----:B--2---:R3:W-:Y:S02]  /*1cd20*/  STL [R1+0x58], R2 ;  /* 0x0000580201007387 */ /* 0x0047e40000100800 */
[----:B---3--:R-:W-:-:S02]  /*1cd30*/  MOV R2, R3 ;  /* 0x0000000300027202 */ /* 0x008fc40000000f00 */
[----:B------:R-:W-:-:S04]  /*1cd40*/  MOV R3, 0x0 ;  /* 0x0000000000037802 */ /* 0x000fc80000000f00 */
[----:B-1----:R-:W-:Y:S05]  /*1cd50*/  RET.REL.NODEC R2 `(_ZN7cutlass13device_kernelIN5flash19enable_sm80_to_sm89INS1_16FlashAttnFwdSm80INS1_25CollectiveMainloopFwdSm80ILi8ELi1ELb1EN4cute5tupleIJNS5_1CILi128EEENS7_ILi48EEENS7_ILi256EEEEEELi256ENS_10bfloat16_tEfNS_4arch4Sm80ELb0ELb1ELb1ELb1ELb1ELb0ELb1ELb1EEENS1_21CollectiveEpilogueFwdINS6_IJS8_SA_S9_EEENS6_IJNS7_ILi1EEESI_SI_EEESC_SE_Li256ELb1ELb1ELb1ELb0EEENS1_36VarlenDynamicPersistentTileSchedulerILi128ELi48ELi256ELi256ELb1ELb1ELb0ELb1ELb0ELb1EEEEEEEEEvNT_6ParamsE) ;  /* 0xfffe32a002007950 */ /* 0x002fea0003c3ffff */
        .weak           $__internal_11_$__cuda_sm70_shflsync_up_p
        .type           $__internal_11_$__cuda_sm70_shflsync_up_p,@function
        .size           $__internal_11_$__cuda_sm70_shflsync_up_p,($__internal_12_$__cuda_sm70_votesync_ballot - $__internal_11_$__cuda_sm70_shflsync_up_p)
$__internal_11_$__cuda_sm70_shflsync_up_p:
[----:B------:R-:W-:Y:S02]  /*1cd60*/  MOV R4, RZ ;  /* 0x000000ff00047202 */ /* 0x000fe40000000f00 */
[----:B------:R-:W-:-:S04]  /*1cd70*/  MOV R10, 0xffffffff ;  /* 0xffffffff000a7802 */ /* 0x000fc80000000f00 */
[----:B------:R-:W-:Y:S04]  /*1cd80*/  WARPSYNC R10 ;  /* 0x0000000a00007348 */ /* 0x000fe80003800000 */
[----:B------:R1:W2:Y:S02]  /*1cd90*/  SHFL.UP PT, R4, R0, R3, R4 ;  /* 0x0400000300047389 */ /* 0x0002a400000e0004 */
[----:B-1----:R-:W-:-:S04]  /*1cda0*/  MOV R3, 0x0 ;  /* 0x0000000000037802 */ /* 0x002fc80000000f00 */
[----:B--2---:R-:W-:Y:S05]  /*1cdb0*/  RET.REL.NODEC R2 `(_ZN7cutlass13device_kernelIN5flash19enable_sm80_to_sm89INS1_16FlashAttnFwdSm80INS1_25CollectiveMainloopFwdSm80ILi8ELi1ELb1EN4cute5tupleIJNS5_1CILi128EEENS7_ILi48EEENS7_ILi256EEEEEELi256ENS_10bfloat16_tEfNS_4arch4Sm80ELb0ELb1ELb1ELb1ELb1ELb0ELb1ELb1EEENS1_21CollectiveEpilogueFwdINS6_IJS8_SA_S9_EEENS6_IJNS7_ILi1EEESI_SI_EEESC_SE_Li256ELb1ELb1ELb1ELb0EEENS1_36VarlenDynamicPersistentTileSchedulerILi128ELi48ELi256ELi256ELb1ELb1ELb0ELb1ELb0ELb1EEEEEEEEEvNT_6ParamsE) ;  /* 0xfffe324002007950 */ /* 0x004fea0003c3ffff */
        .weak           $__internal_12_$__cuda_sm70_votesync_ballot
        .type           $__internal_12_$__cuda_sm70_votesync_ballot,@function
        .size           $__internal_12_$__cuda_sm70_votesync_ballot,(.L_x_3241 - $__internal_12_$__cuda_sm70_votesync_ballot)
$__internal_12_$__cuda_sm70_votesync_ballot:
[----:B------:R-:W-:Y:S01]  /*1cdc0*/  ISETP.NE.U32.AND P0, PT, R0, 0x1, PT ;  /* 0x000000010000780c */ /* 0x000fe20003f05070 */
[----:B------:R-:W-:-:S04]  /*1cdd0*/  IMAD.MOV.U32 R3, RZ, RZ, -0x1 ;  /* 0xffffffffff037424 */ /* 0x000fc800078e00ff */
[----:B------:R-:W-:Y:S08]  /*1cde0*/  WARPSYNC R3 ;  /* 0x0000000300007348 */ /* 0x000ff00003800000 */
[----:B------:R-:W-:-:S04]  /*1cdf0*/  VOTE.ANY R0, PT, !P0 ;  /* 0x0000000000007806 */ /* 0x000fc800040e0100 */
[----:B------:R-:W-:Y:S01]  /*1ce00*/  LOP3.LUT R0, R0, R3, RZ, 0xc0, !PT ;  /* 0x0000000300007212 */ /* 0x000fe200078ec0ff */
[----:B------:R-:W-:-:S04]  /*1ce10*/  IMAD.MOV.U32 R3, RZ, RZ, 0x0 ;  /* 0x00000000ff037424 */ /* 0x000fc800078e00ff */
[----:B------:R-:W-:Y:S05]  /*1ce20*/  RET.REL.NODEC R2 `(_ZN7cutlass13device_kernelIN5flash19enable_sm80_to_sm89INS1_16FlashAttnFwdSm80INS1_25CollectiveMainloopFwdSm80ILi8ELi1ELb1EN4cute5tupleIJNS5_1CILi128EEENS7_ILi48EEENS7_ILi256EEEEEELi256ENS_10bfloat16_tEfNS_4arch4Sm80ELb0ELb1ELb1ELb1ELb1ELb0ELb1ELb1EEENS1_21CollectiveEpilogueFwdINS6_IJS8_SA_S9_EEENS6_IJNS7_ILi1EEESI_SI_EEESC_SE_Li256ELb1ELb1ELb1ELb0EEENS1_36VarlenDynamicPersistentTileSchedulerILi128ELi48ELi256ELi256ELb1ELb1ELb0ELb1ELb0ELb1EEEEEEEEEvNT_6ParamsE) ;  /* 0xfffe31d002007950 */ /* 0x000fea0003c3ffff */
.L_x_697:
        /* <DEDUP_REMOVED lines=13> */
.L_x_3241:


//--------------------- .text._ZN7cutlass13device_kernelIN5flash19enable_sm80_to_sm89INS1_16FlashAttnFwdSm80INS1_25CollectiveMainloopFwdSm80ILi8ELi1ELb0EN4cute5tupleIJNS5_1CILi128EEENS7_ILi32EEENS7_ILi256EEEEEELi256ENS_10bfloat16_tEfNS_4arch4Sm80ELb0ELb1ELb1ELb1ELb1ELb1ELb1ELb1EEENS1_21CollectiveEpilogueFwdINS6_IJS8_SA_S9_EEENS6_IJNS7_ILi1EEESI_SI_EEESC_SE_Li256ELb1ELb1ELb1ELb0EEENS1_36VarlenDynamicPersistentTileSchedulerILi128ELi32ELi256ELi256ELb1ELb1ELb0ELb1ELb0ELb1EEEEEEEEEvNT_6ParamsE --------------------------
	.section	.text._ZN7cutlass13device_kernelIN5flash19enable_sm80_to_sm89INS1_16FlashAttnFwdSm80INS1_25CollectiveMainloopFwdSm80ILi8ELi1ELb0EN4cute5tupleIJNS5_1CILi128EEENS7_ILi32EEENS7_ILi256EEEEEELi256ENS_10bfloat16_tEfNS_4arch4Sm80ELb0ELb1ELb1ELb1ELb1ELb1ELb1ELb1EEENS1_21CollectiveEpilogueFwdINS6_IJS8_SA_S9_EEENS6_IJNS7_ILi1EEESI_SI_EEESC_SE_Li256ELb1ELb1ELb1ELb0EEENS1_36VarlenDynamicPersistentTileSchedulerILi128ELi32ELi256ELi256ELb1ELb1ELb0ELb1ELb0ELb1EEEEEEEEEvNT_6ParamsE,"ax",@progbits
	.sectioninfo	@"SHI_REGISTERS=255"
	.align	128
.text._ZN7cutlass13device_kernelIN5flash19enable_sm80_to_sm89INS1_16FlashAttnFwdSm80INS1_25CollectiveMainloopFwdSm80ILi8ELi1ELb0EN4cute5tupleIJNS5_1CILi128EEENS7_ILi32EEENS7_ILi256EEEEEELi256ENS_10bfloat16_tEfNS_4arch4Sm80ELb0ELb1ELb1ELb1ELb1ELb1ELb1ELb1EEENS1_21CollectiveEpilogueFwdINS6_IJS8_SA_S9_EEENS6_IJNS7_ILi1EEESI_SI_EEESC_SE_Li256ELb1ELb1ELb1ELb0EEENS1_36VarlenDynamicPersistentTileSchedulerILi128ELi32ELi256ELi256ELb1ELb1ELb0ELb1ELb0ELb1EEEEEEEEEvNT_6ParamsE:
        .type           _ZN7cutlass13device_kernelIN5flash19enable_sm80_to_sm89INS1_16FlashAttnFwdSm80INS1_25CollectiveMainloopFwdSm80ILi8ELi1ELb0EN4cute5tupleIJNS5_1CILi128EEENS7_ILi32EEENS7_ILi256EEEEEELi256ENS_10bfloat16_tEfNS_4arch4Sm80ELb0ELb1ELb1ELb1ELb1ELb1ELb1ELb1EEENS1_21CollectiveEpilogueFwdINS6_IJS8_SA_S9_EEENS6_IJNS7_ILi1EEESI_SI_EEESC_SE_Li256ELb1ELb1ELb1ELb0EEENS1_36VarlenDynamicPersistentTileSchedulerILi128ELi32ELi256ELi256ELb1ELb1ELb0ELb1ELb0ELb1EEEEEEEEEvNT_6ParamsE,@function
        .size           _ZN7cutlass13device_kernelIN5flash19enable_sm80_to_sm89INS1_16FlashAttnFwdSm80INS1_25CollectiveMainloopFwdSm80ILi8ELi1ELb0EN4cute5tupleIJNS5_1CILi128EEENS7_ILi32EEENS7_ILi256EEEEEELi256ENS_10bfloat16_tEfNS_4arch4Sm80ELb0ELb1ELb1ELb1ELb1ELb1ELb1ELb1EEENS1_21CollectiveEpilogueFwdINS6_IJS8_SA_S9_EEENS6_IJNS7_ILi1EEESI_SI_EEESC_SE_Li256ELb1ELb1ELb1ELb0EEENS1_36VarlenDynamicPersistentTileSchedulerILi128ELi32ELi256ELi256ELb1ELb1ELb0ELb1ELb0ELb1EEEEEEEEEvNT_6ParamsE,(.L_x_3246 - _ZN7cutlass13device_kernelIN5flash19enable_sm80_to_sm89INS1_16FlashAttnFwdSm80INS1_25CollectiveMainloopFwdSm80ILi8ELi1ELb0EN4cute5tupleIJNS5_1CILi128EEENS7_ILi32EEENS7_ILi256EEEEEELi256ENS_10bfloat16_tEfNS_4arch4Sm80ELb0ELb1ELb1ELb1ELb1ELb1ELb1ELb1EEENS1_21CollectiveEpilogueFwdINS6_IJS8_SA_S9_EEENS6_IJNS7_ILi1EEESI_SI_EEESC_SE_Li256ELb1ELb1ELb1ELb0EEENS1_36VarlenDynamicPersistentTileSchedulerILi128ELi32ELi256ELi256ELb1ELb1ELb0ELb1ELb0ELb1EEEEEEEEEvNT_6ParamsE)
        .other          _ZN7cutlass13device_kernelIN5flash19enable_sm80_to_sm89INS1_16FlashAttnFwdSm80INS1_25CollectiveMainloopFwdSm80ILi8ELi1ELb0EN4cute5tupleIJNS5_1CILi128EEENS7_ILi32EEENS7_ILi256EEEEEELi256ENS_10bfloat16_tEfNS_4arch4Sm80ELb0ELb1ELb1ELb1ELb1ELb1ELb1ELb1EEENS1_21CollectiveEpilogueFwdINS6_IJS8_SA_S9_EEENS6_IJNS7_ILi1EEESI_SI_EEESC_SE_Li256ELb1ELb1ELb1ELb0EEENS1_36VarlenDynamicPersistentTileSchedulerILi128ELi32ELi256ELi256ELb1ELb1ELb0ELb1ELb0ELb1EEEEEEEEEvNT_6ParamsE,@"STO_CUDA_ENTRY STV_DEFAULT"
_ZN7cutlass13device_kernelIN5flash19enable_sm80_to_sm89INS1_16FlashAttnFwdSm80INS1_25CollectiveMainloopFwdSm80ILi8ELi1ELb0EN4cute5tupleIJNS5_1CILi128EEENS7_ILi32EEENS7_ILi256EEEEEELi256ENS_10bfloat16_tEfNS_4arch4Sm80ELb0ELb1ELb1ELb1ELb1ELb1ELb1ELb1EEENS1_21CollectiveEpilogueFwdINS6_IJS8_SA_S9_EEENS6_IJNS7_ILi1EEESI_SI_EEESC_SE_Li256ELb1ELb1ELb1ELb0EEENS1_36VarlenDynamicPersistentTileSchedulerILi128ELi32ELi256ELi256ELb1ELb1ELb0ELb1ELb0ELb1EEEEEEEEEvNT_6ParamsE:
        /* <DEDUP_REMOVED lines=13> */
[----:B------:R-:W-:-:S03]  /*00d0*/  CS2R R8, SRZ ;  /* 0x0000000000087805 */ /* 0x000fc6000001ff00 */
        /* <DEDUP_REMOVED lines=10> */
[C---:B------:R-:W-:Y:S01]  /*0180*/  ISETP.GE.U32.AND P4, PT, R13.reuse, 0x2, PT ;  /* 0x000000020d00780c */ /* 0x040fe20003f86070 */
[----:B------:R-:W-:Y:S01]  /*0190*/  IMAD.MOV.U32 R7, RZ, RZ, RZ ;  /* 0x000000ffff077224 */ /* 0x000fe200078e00ff */
        /* <DEDUP_REMOVED lines=26> */
.L_x_703:
        /* <DEDUP_REMOVED lines=11> */
[----:B------:R-:W3:Y:S04]  /*03f0*/  @!P0 LDG.E R9, [R4.64] ;  /* 0x0000000804098981 */ /* 0x000ee8000c1e1900 */
[----:B------:R-:W3:Y:S02]  /*0400*/  @!P0 LDG.E R8, [R2.64] ;  /* 0x0000000802088981 */ /* 0x000ee4000c1e1900 */
[----:B---3--:R-:W-:Y:S01]  /*0410*/  IMAD R5, R9, R8, RZ ;  /* 0x0000000809057224 */ /* 0x008fe200078e02ff */
[----:B------:R-:W-:Y:S05]  /*0420*/  BRA.DIV ~URZ, `(.L_x_701) ;  /* 0x00020d227f007947 */ /* 0x000fea000b800000 */
[----:B------:R1:W3:Y:S02]  /*0430*/  SHFL.UP PT, R0, R5, 0x1, RZ ;  /* 0x0420000005007989 */ /* 0x0002e400000e00ff */
.L_x_973:
        /* <DEDUP_REMOVED lines=16> */
.L_x_974:
[----:B---3--:R-:W-:-:S05]  /*0540*/  IMAD R0, R0, c[0x0][0x538], RZ ;  /* 0x00014e0000007a24 */ /* 0x008fca00078e02ff */
[----:B------:R-:W-:-:S04]  /*0550*/  IADD3 R6, R0, R6, RZ ;  /* 0x0000000600067210 */ /* 0x000fc80007ffe0ff */
[----:B------:R-:W-:-:S13]  /*0560*/  ISETP.GT.AND P0, PT, R6, UR4, PT ;  /* 0x0000000406007c0c */ /* 0x000fda000bf04270 */
[----:B-12---:R-:W-:Y:S05]  /*0570*/  @!P0 BRA `(.L_x_703) ;  /* 0xfffffdc000008947 */ /* 0x006fea000383ffff */
.L_x_699:
[----:B------:R-:W-:-:S05]  /*0580*/  IADD3 R11, -R0, R6, RZ ;  /* 0x00000006000b7210 */ /* 0x000fca0007ffe1ff */
[----:B------:R-:W-:-:S05]  /*0590*/  IMAD R0, R4, c[0x0][0x538], R11 ;  /* 0x00014e0004007a24 */ /* 0x000fca00078e020b */
[----:B------:R-:W-:Y:S01]  /*05a0*/  ISETP.GT.AND P0, PT, R0, UR4, PT ;  /* 0x0000000400007c0c */ /* 0x000fe2000bf04270 */
[----:B------:R-:W-:-:S12]  /*05b0*/  BRA.DIV ~URZ, `(.L_x_704) ;  /* 0x00020da27f007947 */ /* 0x000fd8000b800000 */
[----:B------:R-:W-:-:S04]  /*05c0*/  VOTE.ANY R10, PT, !P0 ;  /* 0x00000000000a7806 */ /* 0x000fc800040e0100 */
.L_x_975:
[----:B------:R-:W1:Y:S02]  /*05d0*/  POPC R5, R10 ;  /* 0x0000000a00057309 */ /* 0x000e640000000000 */
[----:B-12---:R-:W-:Y:S01]  /*05e0*/  IADD3 R235, R5, R7, RZ ;  /* 0x0000000705eb7210 */ /* 0x006fe20007ffe0ff */
[----:B------:R-:W-:Y:S05]  /*05f0*/  BRA.DIV ~URZ, `(.L_x_705) ;  /* 0x00020db27f007947 */ /* 0x000fea000b800000 */
[----:B------:R1:W2:Y:S01]  /*0600*/  SHFL.IDX PT, R12, R9, R5, 0x1f ;  /* 0x00001f05090c7589 */ /* 0x0002a200000e0000 */
[----:B------:R-:W-:-:S03]  /*0610*/  MOV R6, RZ ;  /* 0x000000ff00067202 */ /* 0x000fc60000000f00 */
[----:B------:R1:W3:Y:S04]  /*0620*/  SHFL.IDX PT, R9, R8, R5, 0x1f ;  /* 0x00001f0508097589 */ /* 0x0002e800000e0000 */
.L_x_976:
[----:B------:R-:W-:Y:S01]  /*0630*/  ISETP.NE.AND P0, PT, R10, RZ, PT ;  /* 0x000000ff0a00720c */ /* 0x000fe20003f05270 */
[----:B------:R-:W-:-:S12]  /*0640*/  BSSY B0, `(.L_x_706) ;  /* 0x0000005000007945 */ /* 0x000fd80003800000 */
[----:B------:R-:W-:Y:S05]  /*0650*/  @!P0 BRA `(.L_x_707) ;  /* 0x0000003000008947 */ /* 0x000fea0003800000 */
[----:B------:R-:W-:Y:S01]  /*0660*/  IADD3 R2, R5, -0x1, RZ ;  /* 0xffffffff05027810 */ /* 0x000fe20007ffe0ff */
[----:B------:R-:W-:Y:S05]  /*0670*/  BRA.DIV ~URZ, `(.L_x_708) ;  /* 0x00020e127f007947 */ /* 0x000fea000b800000 */
[----:B------:R4:W1:Y:S02]  /*0680*/  SHFL.IDX PT, R6, R4, R2, 0x1f ;  /* 0x00001f0204067589 */ /* 0x00086400000e0000 */
.L_x_707:
[----:B------:R-:W-:Y:S05]  /*0690*/  BSYNC B0 ;  /* 0x0000000000007941 */ /* 0x000fea0003800000 */
.L_x_706:
[----:B---3--:R-:W-:Y:S01]  /*06a0*/  ISETP.NE.AND P0, PT, R9, 0x1, PT ;  /* 0x000000010900780c */ /* 0x008fe20003f05270 */
[----:B-1----:R-:W-:Y:S01]  /*06b0*/  IMAD R232, R6, c[0x0][0x538], R11 ;  /* 0x00014e0006e87a24 */ /* 0x002fe200078e020b */
[----:B------:R-:W-:Y:S04]  /*06c0*/  BSSY B0, `(.L_x_709) ;  /* 0x0000085000007945 */ /* 0x000fe80003800000 */
[----:B------:R-:W-:-:S07]  /*06d0*/  IADD3 R11, -R232, UR4, RZ ;  /* 0x00000004e80b7c10 */ /* 0x000fce000fffe1ff */
[----:B------:R-:W-:Y:S05]  /*06e0*/  @!P0 BRA `(.L_x_710) ;  /* 0x000003e000008947 */ /* 0x000fea0003800000 */
[-C--:B--2---:R-:W-:Y:S02]  /*06f0*/  IABS R0, R12.reuse ;  /* 0x0000000c00007213 */ /* 0x084fe40000000000 */
[----:B------:R-:W-:-:S03]  /*0700*/  IABS R6, R12 ;  /* 0x0000000c00067213 */ /* 0x000fc60000000000 */
[----:B------:R-:W-:Y:S01]  /*0710*/  IMAD.MOV.U32 R5, RZ, RZ, R0 ;  /* 0x000000ffff057224 */ /* 0x000fe200078e0000 */
[----:B------:R-:W-:-:S03]  /*0720*/  IABS R0, R9 ;  /* 0x0000000900007213 */ /* 0x000fc60000000000 */
[----:B----4-:R-:W1:Y:S02]  /*0730*/  I2F.RP R2, R5 ;  /* 0x0000000500027306 */ /* 0x010e640000209400 */
        /* <DEDUP_REMOVED lines=55> */
[----:B------:R-:W-:Y:S01]  /*0ab0*/  IMAD R234, R3, 0x10000, R2 ;  /* 0x0001000003ea7824 */ /* 0x000fe200078e0202 */
[----:B------:R-:W-:Y:S05]  /*0ac0*/  BRA `(.L_x_711) ;  /* 0x0000044000007947 */ /* 0x000fea0003800000 */
.L_x_710:
[----:B----4-:R-:W-:-:S04]  /*0ad0*/  IMAD.MOV.U32 R2, RZ, RZ, 0x4 ;  /* 0x00000004ff027424 */ /* 0x010fc800078e00ff */
[----:B------:R-:W-:-:S05]  /*0ae0*/  IMAD.WIDE R2, R235, R2, c[0x0][0x590] ;  /* 0x00016400eb027625 */ /* 0x000fca00078e0202 */
[----:B------:R-:W3:Y:S02]  /*0af0*/  LDG.E R7, [R2.64] ;  /* 0x0000000802077981 */ /* 0x000ee4000c1e1900 */
[----:B--23--:R-:W-:-:S05]  /*0b00*/  IMAD R9, R7, R12, RZ ;  /* 0x0000000c07097224 */ /* 0x00cfca00078e02ff */
        /* <DEDUP_REMOVED lines=63> */
[----:B------:R-:W-:Y:S02]  /*0f00*/  IMAD R234, R0, R2, R3 ;  /* 0x0000000200ea7224 */ /* 0x000fe400078e0203 */
.L_x_711:
[----:B------:R-:W-:Y:S05]  /*0f10*/  BSYNC B0 ;  /* 0x0000000000007941 */ /* 0x000fea0003800000 */
.L_x_709:
[----:B------:R-:W-:-:S04]  /*0f20*/  LOP3.LUT R0, RZ, R0, RZ, 0x33, !PT ;  /* 0x00000000ff007212 */ /* 0x000fc800078e33ff */
[----:B------:R-:W-:Y:S01]  /*0f30*/  IADD3 R233, R0, R12, RZ ;  /* 0x0000000c00e97210 */ /* 0x000fe20007ffe0ff */
[----:B------:R-:W-:Y:S05]  /*0f40*/  BRA `(.L_x_712) ;  /* 0x0000004000007947 */ /* 0x000fea0003800000 */
.L_x_700:
[----:B--2---:R-:W-:Y:S01]  /*0f50*/  IMAD.MOV.U32 R233, RZ, RZ, RZ ;  /* 0x000000ffffe97224 */ /* 0x004fe200078e00ff */
[----:B------:R-:W-:Y:S01]  /*0f60*/  MOV R234, RZ ;  /* 0x000000ff00ea7202 */ /* 0x000fe20000000f00 */
[----:B------:R-:W-:Y:S01]  /*0f70*/  IMAD.U32 R232, RZ, RZ, UR4 ;  /* 0x00000004ffe87e24 */ /* 0x000fe2000f8e00ff */
[----:B------:R-:W-:Y:S02]  /*0f80*/  MOV R235, c[0x0][0x53c] ;  /* 0x00014f0000eb7a02 */ /* 0x000fe40000000f00 */
.L_x_712:
[----:B------:R-:W-:Y:S01]  /*0f90*/  ISETP.NE.AND P0, PT, R13, RZ, PT ;  /* 0x000000ff0d00720c */ /* 0x000fe20003f05270 */
[----:B------:R-:W-:-:S12]  /*0fa0*/  WARPSYNC 0xffffffff ;  /* 0xffffffff00007948 */ /* 0x000fd80003800000 */
[----:B------:R1:W-:Y:S04]  /*0fb0*/  @!P0 STS.128 [0x20080], R232 ;  /* 0x020080e8ff008388 */ /* 0x0003e80000000c00 */
[----:B------:R-:W-:Y:S06]  /*0fc0*/  BAR.ARV 0x5, 0x100 ;  /* 0x0144000000007b1d */ /* 0x000fec0000002000 */
.L_x_698:
[----:B-12---:R-:W-:-:S13]  /*0fd0*/  ISETP.GE.AND P0, PT, R235, c[0x0][0x53c], PT ;  /* 0x00014f00eb007a0c */ /* 0x006fda0003f06270 */
[----:B------:R-:W-:Y:S05]  /*0fe0*/  @P0 EXIT ;  /* 0x000000000000094d */ /* 0x000fea0003800000 */
[----:B------:R-:W1:Y:S01]  /*0ff0*/  S2R R14, SR_TID.X ;  /* 0x00000000000e7919 */ /* 0x000e620000002100 */
        /* <DEDUP_REMOVED lines=68> */
[C---:B------:R-:W-:Y:S01]  /*1440*/  IADD3 R16, R211.reuse, 0x20, RZ ;  /* 0x00000020d3107810 */ /* 0x040fe20007ffe0ff */
[C---:B------:R-:W-:Y:S01]  /*1450*/  IMAD.IADD R231, R6.reuse, 0x1, -R8 ;  /* 0x0000000106e77824 */ /* 0x040fe200078e0a08 */
        /* <DEDUP_REMOVED lines=14> */
[----:B------:R-:W-:Y:S01]  /*1540*/  IADD3 R156, R138, 0x40, RZ ;  /* 0x000000408a9c7810 */ /* 0x000fe20007ffe0ff */
[----:B------:R-:W-:Y:S01]  /*1550*/  IMAD R212, R228, 0x20, R211 ;  /* 0x00000020e4d47824 */ /* 0x000fe200078e02d3 */
[----:B------:R-:W-:-:S02]  /*1560*/  LOP3.LUT R29, R3, 0x1c0, RZ, 0xc0, !PT ;  /* 0x000001c0031d7812 */ /* 0x000fc400078ec0ff */
        /* <DEDUP_REMOVED lines=8> */
[----:B------:R-:W-:Y:S02]  /*15f0*/  LOP3.LUT R9, R5, 0xfffffe00, RZ, 0xc0, !PT ;  /* 0xfffffe0005097812 */ /* 0x000fe400078ec0ff */
[----:B------:R-:W-:Y:S01]  /*1600*/  LOP3.LUT R22, R4, 0xfffffe00, RZ, 0xc0, !PT ;  /* 0xfffffe0004167812 */ /* 0x000fe200078ec0ff */
[----:B------:R-:W-:Y:S01]  /*1610*/  IMAD.SHL.U32 R3, R2, 0x40, RZ ;  /* 0x0000004002037824 */ /* 0x000fe200078e00ff */
[----:B------:R-:W-:-:S02]  /*1620*/  SHF.R.S32.HI R2, RZ, 0x1f, R137 ;  /* 0x0000001fff027819 */ /* 0x000fc40000011489 */
[----:B------:R-:W-:Y:S01]  /*1630*/  LOP3.LUT R27, R7, 0x1c0, RZ, 0xc0, !PT ;  /* 0x000001c0071b7812 */ /* 0x000fe200078ec0ff */
[----:B------:R-:W-:Y:S01]  /*1640*/  STL [R1+0x18], R22 ;  /* 0x0000181601007387 */ /* 0x000fe20000100800 */
[CC--:B------:R-:W-:Y:S02]  /*1650*/  LEA.HI R4, R2.reuse, R137.reuse, RZ, 0x6 ;  /* 0x0000008902047211 */ /* 0x0c0fe400078f30ff */
[----:B------:R-:W-:Y:S02]  /*1660*/  LEA.HI R5, R2, R137, RZ, 0x3 ;  /* 0x0000008902057211 */ /* 0x000fe400078f18ff */
[----:B------:R-:W-:Y:S01]  /*1670*/  LOP3.LUT R18, R3, 0xfffffe00, RZ, 0xc0, !PT ;  /* 0xfffffe0003127812 */ /* 0x000fe200078ec0ff */
[----:B------:R-:W-:Y:S01]  /*1680*/  IMAD.SHL.U32 R2, R4, 0x80, RZ ;  /* 0x0000008004027824 */ /* 0x000fe200078e00ff */
[----:B------:R-:W-:Y:S02]  /*1690*/  SHF.R.U32.HI R25, RZ, 0x3, R229 ;  /* 0x00000003ff197819 */ /* 0x000fe400000116e5 */
[----:B------:R-:W-:-:S02]  /*16a0*/  SHF.R.U32.HI R23, RZ, 0x3, R29 ;  /* 0x00000003ff177819 */ /* 0x000fc4000001161d */
[--C-:B------:R-:W-:Y:S02]  /*16b0*/  LOP3.LUT R4, R229, 0x38, R5.reuse, 0xf8, !PT ;  /* 0x00000038e5047812 */ /* 0x100fe400078ef805 */
[----:B------:R-:W-:Y:S02]  /*16c0*/  LOP3.LUT R3, R29, 0x38, R5, 0xf8, !PT ;  /* 0x000000381d037812 */ /* 0x000fe400078ef805 */
[----:B------:R-:W-:Y:S02]  /*16d0*/  SHF.R.U32.HI R21, RZ, 0x3, R28 ;  /* 0x00000003ff157819 */ /* 0x000fe4000001161c */
[----:B------:R-:W-:Y:S02]  /*16e0*/  SHF.R.U32.HI R19, RZ, 0x3, R27 ;  /* 0x00000003ff137819 */ /* 0x000fe4000001161b */
[--C-:B------:R-:W-:Y:S02]  /*16f0*/  LOP3.LUT R7, R28, 0x38, R5.reuse, 0xf8, !PT ;  /* 0x000000381c077812 */ /* 0x100fe400078ef805 */
[----:B------:R-:W-:-:S02]  /*1700*/  LOP3.LUT R10, R27, 0x38, R5, 0xf8, !PT ;  /* 0x000000381b0a7812 */ /* 0x000fc400078ef805 */
        /* <DEDUP_REMOVED lines=16> */
[C---:B------:R-:W-:Y:S02]  /*1810*/  IADD3 R158, R138.reuse, 0x20, RZ ;  /* 0x000000208a9e7810 */ /* 0x040fe40007ffe0ff */
[----:B------:R-:W-:Y:S02]  /*1820*/  SHF.R.S32.HI R6, RZ, 0x1f, R211 ;  /* 0x0000001fff067819 */ /* 0x000fe400000114d3 */
[----:B------:R-:W-:Y:S02]  /*1830*/  IADD3 R157, R138, 0x60, RZ ;  /* 0x000000608a9d7810 */ /* 0x000fe40007ffe0ff */
[----:B------:R-:W-:-:S02]  /*1840*/  LOP3.LUT R6, R17, 0x7ffffffc, RZ, 0xc0, !PT ;  /* 0x7ffffffc11067812 */ /* 0x000fc400078ec0ff */
[----:B------:R-:W-:Y:S02]  /*1850*/  LOP3.LUT R25, R2, R25, RZ, 0x3c, !PT ;  /* 0x0000001902197212 */ /* 0x000fe400078e3cff */
[----:B------:R-:W-:Y:S02]  /*1860*/  SHF.R.S32.HI R17, RZ, 0x1f, R158 ;  /* 0x0000001fff117819 */ /* 0x000fe4000001149e */
[----:B------:R-:W-:Y:S01]  /*1870*/  SHF.R.S32.HI R7, RZ, 0x1f, R156 ;  /* 0x0000001fff077819 */ /* 0x000fe2000001149c */
[----:B------:R-:W-:Y:S01]  /*1880*/  STL [R1+0x3c], R25 ;  /* 0x00003c1901007387 */ /* 0x000fe20000100800 */
[----:B------:R-:W-:Y:S02]  /*1890*/  SHF.R.S32.HI R2, RZ, 0x1f, R157 ;  /* 0x0000001fff027819 */ /* 0x000fe4000001149d */
[----:B------:R-:W-:Y:S01]  /*18a0*/  LOP3.LUT R10, R29, 0x38, R132, 0xf8, !PT ;  /* 0x000000381d0a7812 */ /* 0x000fe200078ef884 */
[----:B------:R-:W-:Y:S01]  /*18b0*/  STL [R1+0x8], R17 ;  /* 0x0000081101007387 */ /* 0x000fe20000100800 */
[CC--:B------:R-:W-:Y:S01]  /*18c0*/  IADD3 R3, R11.reuse, R9.reuse, R12 ;  /* 0x000000090b037210 */ /* 0x0c0fe20007ffe00c */
[----:B------:R-:W-:Y:S01]  /*18d0*/  IMAD.MOV.U32 R12, RZ, RZ, 0x40 ;  /* 0x00000040ff0c7424 */ /* 0x000fe200078e00ff */
[----:B------:R-:W-:Y:S01]  /*18e0*/  LOP3.LUT R4, R11, R9, RZ, 0xfc, !PT ;  /* 0x000000090b047212 */ /* 0x000fe200078efcff */
[----:B------:R1:W-:Y:S01]  /*18f0*/  STL [R1+0x4], R7 ;  /* 0x0000040701007387 */ /* 0x0003e20000100800 */
[----:B------:R-:W-:Y:S01]  /*1900*/  LOP3.LUT R10, R22, R10, R23, 0xf6, !PT ;  /* 0x0000000a160a7212 */ /* 0x000fe200078ef617 */
[----:B------:R-:W-:Y:S01]  /*1910*/  IMAD.MOV.U32 R11, RZ, RZ, 0x20 ;  /* 0x00000020ff0b7424 */ /* 0x000fe200078e00ff */
[--C-:B------:R-:W-:Y:S01]  /*1920*/  LOP3.LUT R9, R28, 0x38, R132.reuse, 0xf8, !PT ;  /* 0x000000381c097812 */ /* 0x100fe200078ef884 */
[----:B------:R2:W-:Y:S01]  /*1930*/  STL [R1], R2 ;  /* 0x0000000201007387 */ /* 0x0005e20000100800 */
[----:B------:R-:W-:-:S02]  /*1940*/  LOP3.LUT R8, R27, 0x38, R132, 0xf8, !PT ;  /* 0x000000381b087812 */ /* 0x000fc400078ef884 */
[----:B------:R-:W-:Y:S02]  /*1950*/  LEA R177, R0, 0xc080, 0x1 ;  /* 0x0000c08000b17811 */ /* 0x000fe400078e08ff */
[----:B------:R-:W-:Y:S02]  /*1960*/  SHF.R.S32.HI R0, RZ, 0x3, R5 ;  /* 0x00000003ff007819 */ /* 0x000fe40000011405 */
[----:B------:R-:W-:Y:S02]  /*1970*/  LOP3.LUT R201, R5, 0xfffffff8, RZ, 0xc0, !PT ;  /* 0xfffffff805c97812 */ /* 0x000fe400078ec0ff */
[----:B------:R-:W-:Y:S01]  /*1980*/  LEA R5, R10, 0x10080, 0x1 ;  /* 0x000100800a057811 */ /* 0x000fe200078e08ff */
[----:B------:R-:W-:Y:S01]  /*1990*/  STL [R1+0xc], R0 ;  /* 0x00000c0001007387 */ /* 0x000fe20000100800 */
[----:B------:R-:W-:Y:S02]  /*19a0*/  LOP3.LUT R9, R20, R9, R21, 0xf6, !PT ;  /* 0x0000000914097212 */ /* 0x000fe400078ef615 */
[----:B------:R-:W-:Y:S01]  /*19b0*/  LOP3.LUT R8, R18, R8, R19, 0xf6, !PT ;  /* 0x0000000812087212 */ /* 0x000fe200078ef613 */
[----:B------:R3:W-:Y:S01]  /*19c0*/  STL [R1+0x34], R5 ;  /* 0x0000340501007387 */ /* 0x0007e20000100800 */
[----:B------:R-:W-:-:S02]  /*19d0*/  LEA R9, R9, 0x10080, 0x1 ;  /* 0x0001008009097811 */ /* 0x000fc400078e08ff */
[----:B------:R-:W-:Y:S02]  /*19e0*/  LEA R8, R8, 0x10080, 0x1 ;  /* 0x0001008008087811 */ /* 0x000fe400078e08ff */
[----:B------:R-:W-:Y:S01]  /*19f0*/  LEA R182, R3, 0x10080, 0x1 ;  /* 0x0001008003b67811 */ /* 0x000fe200078e08ff */
[----:B------:R4:W-:Y:S01]  /*1a00*/  STL [R1+0x30], R9 ;  /* 0x0000300901007387 */ /* 0x0009e20000100800 */
[----:B------:R-:W-:Y:S02]  /*1a10*/  LEA R178, R4, 0x8080, 0x1 ;  /* 0x0000808004b27811 */ /* 0x000fe400078e08ff */
[----:B-1----:R-:W-:Y:S01]  /*1a20*/  SEL R7, R12, 0xffffffc0, !P2 ;  /* 0xffffffc00c077807 */ /* 0x002fe20005000000 */
[----:B------:R1:W-:Y:S01]  /*1a30*/  STL [R1+0x2c], R8 ;  /* 0x00002c0801007387 */ /* 0x0003e20000100800 */
[----:B--2---:R-:W-:Y:S01]  /*1a40*/  IMAD.IADD R2, R26, 0x1, -R6 ;  /* 0x000000011a027824 */ /* 0x004fe200078e0a06 */
[----:B------:R-:W-:Y:S02]  /*1a50*/  SEL R6, R11, 0xffffffe0, !P1 ;  /* 0xffffffe00b067807 */ /* 0x000fe40004800000 */
[----:B------:R-:W-:Y:S01]  /*1a60*/  LOP3.LUT R219, R25, R230, RZ, 0xfc, !PT ;  /* 0x000000e619db7212 */ /* 0x000fe200078efcff */
[----:B------:R-:W-:Y:S01]  /*1a70*/  IMAD.SHL.U32 R215, R2, 0x2, RZ ;  /* 0x0000000202d77824 */ /* 0x000fe200078e00ff */
[----:B------:R-:W-:Y:S01]  /*1a80*/  SEL R2, R11, 0xffffffe0, !P4 ;  /* 0xffffffe00b027807 */ /* 0x000fe20006000000 */
[----:B------:R-:W-:Y:S01]  /*1a90*/  IMAD.IADD R239, R236, 0x1, R6 ;  /* 0x00000001ecef7824 */ /* 0x000fe200078e0206 */
[----:B------:R-:W-:Y:S01]  /*1aa0*/  IADD3 R200, R132, 0x80, RZ ;  /* 0x0000008084c87810 */ /* 0x000fe20007ffe0ff */
[----:B------:R-:W-:Y:S01]  /*1ab0*/  IMAD.IADD R238, R6, 0x1, R237 ;  /* 0x0000000106ee7824 */ /* 0x000fe200078e02ed */
[C---:B------:R-:W-:Y:S01]  /*1ac0*/  IADD3 R250, R215.reuse, 0xe0, RZ ;  /* 0x000000e0d7fa7810 */ /* 0x040fe20007ffe0ff */
[----:B------:R-:W-:Y:S01]  /*1ad0*/  IMAD.IADD R183, R182, 0x1, R2 ;  /* 0x00000001b6b77824 */ /* 0x000fe200078e0202 */
[C---:B------:R-:W-:Y:S01]  /*1ae0*/  IADD3 R247, R215.reuse, 0xf8, RZ ;  /* 0x000000f8d7f77810 */ /* 0x040fe20007ffe0ff */
[----:B------:R-:W-:Y:S01]  /*1af0*/  IMAD.IADD R179, R2, 0x1, R178 ;  /* 0x0000000102b37824 */ /* 0x000fe200078e02b2 */
[----:B------:R-:W-:Y:S01]  /*1b00*/  IADD3 R252, R215, 0xd0, RZ ;  /* 0x000000d0d7fc7810 */ /* 0x000fe20007ffe0ff */
[----:B------:R-:W-:Y:S01]  /*1b10*/  IMAD.SHL.U32 R219, R219, 0x2, RZ ;  /* 0x00000002dbdb7824 */ /* 0x000fe200078e00ff */
[----:B---3--:R-:W-:Y:S01]  /*1b20*/  SHF.R.S32.HI R5, RZ, 0x1f, R215 ;  /* 0x0000001fff057819 */ /* 0x008fe200000114d7 */
[----:B------:R-:W-:Y:S01]  /*1b30*/  IMAD.IADD R243, R236, 0x1, R7 ;  /* 0x00000001ecf37824 */ /* 0x000fe200078e0207 */
[----:B------:R-:W-:Y:S01]  /*1b40*/  IADD3 R5, R215, 0xc8, RZ ;  /* 0x000000c8d7057810 */ /* 0x000fe20007ffe0ff */
[----:B------:R-:W-:Y:S01]  /*1b50*/  IMAD.IADD R242, R7, 0x1, R239 ;  /* 0x0000000107f27824 */ /* 0x000fe200078e02ef */
[----:B------:R-:W-:Y:S01]  /*1b60*/  IADD3 R251, R215, 0xd8, RZ ;  /* 0x000000d8d7fb7810 */ /* 0x000fe20007ffe0ff */
[----:B------:R-:W-:Y:S01]  /*1b70*/  IMAD.IADD R241, R7, 0x1, R237 ;  /* 0x0000000107f17824 */ /* 0x000fe200078e02ed */
[----:B----4-:R-:W-:Y:S01]  /*1b80*/  IADD3 R9, R215, 0xb8, RZ ;  /* 0x000000b8d7097810 */ /* 0x010fe20007ffe0ff */
[----:B------:R-:W-:Y:S01]  /*1b90*/  IMAD.IADD R240, R238, 0x1, R7 ;  /* 0x00000001eef07824 */ /* 0x000fe200078e0207 */
[----:B------:R-:W-:-:S02]  /*1ba0*/  SHF.R.S32.HI R5, RZ, 0x1f, R5 ;  /* 0x0000001fff057819 */ /* 0x000fc40000011405 */
[C---:B-1----:R-:W-:Y:S02]  /*1bb0*/  IADD3 R8, R215.reuse, 0xc0, RZ ;  /* 0x000000c0d7087810 */ /* 0x042fe40007ffe0ff */
[----:B------:R-:W-:Y:S02]  /*1bc0*/  SHF.R.S32.HI R5, RZ, 0x1f, R250 ;  /* 0x0000001fff057819 */ /* 0x000fe400000114fa */
[C---:B------:R-:W-:Y:S02]  /*1bd0*/  IADD3 R249, R215.reuse, 0xe8, RZ ;  /* 0x000000e8d7f97810 */ /* 0x040fe40007ffe0ff */
[----:B------:R-:W-:Y:S02]  /*1be0*/  SHF.R.S32.HI R5, RZ, 0x1f, R247 ;  /* 0x0000001fff057819 */ /* 0x000fe400000114f7 */
[----:B------:R-:W-:Y:S02]  /*1bf0*/  IADD3 R248, R215, 0xf0, RZ ;  /* 0x000000f0d7f87810 */ /* 0x000fe40007ffe0ff */
[----:B------:R-:W-:-:S02]  /*1c00*/  LEA R5, R16, 0x10080, 0x1 ;  /* 0x0001008010057811 */ /* 0x000fc400078e08ff */
[----:B------:R-:W-:Y:S02]  /*1c10*/  SHF.R.S32.HI R9, RZ, 0x1f, R9 ;  /* 0x0000001fff097819 */ /* 0x000fe40000011409 */
[----:B------:R-:W-:Y:S01]  /*1c20*/  SHF.R.S32.HI R8, RZ, 0x1f, R8 ;  /* 0x0000001fff087819 */ /* 0x000fe20000011408 */
[----:B------:R1:W-:Y:S01]  /*1c30*/  STL [R1+0x28], R5 ;  /* 0x0000280501007387 */ /* 0x0003e20000100800 */
[----:B------:R-:W-:Y:S02]  /*1c40*/  SHF.R.S32.HI R9, RZ, 0x1f, R252 ;  /* 0x0000001fff097819 */ /* 0x000fe400000114fc */
[----:B------:R-:W-:Y:S02]  /*1c50*/  SHF.R.S32.HI R8, RZ, 0x1f, R251 ;  /* 0x0000001fff087819 */ /* 0x000fe400000114fb */
[----:B------:R-:W-:Y:S02]  /*1c60*/  SHF.R.S32.HI R9, RZ, 0x1f, R249 ;  /* 0x0000001fff097819 */ /* 0x000fe400000114f9 */
[----:B------:R-:W-:-:S02]  /*1c70*/  SHF.R.S32.HI R8, RZ, 0x1f, R248 ;  /* 0x0000001fff087819 */ /* 0x000fc400000114f8 */
[----:B------:R-:W-:Y:S02]  /*1c80*/  LEA R9, R15, 0x10080, 0x1 ;  /* 0x000100800f097811 */ /* 0x000fe400078e08ff */
[----:B------:R-:W-:Y:S02]  /*1c90*/  LEA R8, R14, 0x10080, 0x1 ;  /* 0x000100800e087811 */ /* 0x000fe400078e08ff */
[C---:B------:R-:W-:Y:S01]  /*1ca0*/  IADD3 R33, R215.reuse, 0x8, RZ ;  /* 0x00000008d7217810 */ /* 0x040fe20007ffe0ff */
[----:B------:R2:W-:Y:S01]  /*1cb0*/  STL [R1+0x24], R9 ;  /* 0x0000240901007387 */ /* 0x0005e20000100800 */
[----:B------:R-:W-:Y:S02]  /*1cc0*/  SEL R0, R12, 0xffffffc0, !P3 ;  /* 0xffffffc00c007807 */ /* 0x000fe40005800000 */
[C---:B------:R-:W-:Y:S01]  /*1cd0*/  IADD3 R32, R215.reuse, 0x10, RZ ;  /* 0x00000010d7207810 */ /* 0x040fe20007ffe0ff */
[----:B------:R2:W-:Y:S01]  /*1ce0*/  STL [R1+0x20], R8 ;  /* 0x0000200801007387 */ /* 0x0005e20000100800 */
[C---:B------:R-:W-:Y:S01]  /*1cf0*/  IADD3 R31, R215.reuse, 0x18, RZ ;  /* 0x00000018d71f7810 */ /* 0x040fe20007ffe0ff */
[----:B------:R-:W-:Y:S01]  /*1d00*/  IMAD.IADD R185, R182, 0x1, R0 ;  /* 0x00000001b6b97824 */ /* 0x000fe200078e0200 */
[----:B------:R-:W-:Y:S01]  /*1d10*/  IADD3 R199, R132, 0xc0, RZ ;  /* 0x000000c084c77810 */ /* 0x000fe20007ffe0ff */
[C---:B------:R-:W-:Y:S01]  /*1d20*/  IMAD.IADD R181, R0.reuse, 0x1, R178 ;  /* 0x0000000100b57824 */ /* 0x040fe200078e02b2 */
[----:B------:R-:W-:Y:S01]  /*1d30*/  IADD3 R246, R215, 0x20, RZ ;  /* 0x00000020d7f67810 */ /* 0x000fe20007ffe0ff */
[----:B------:R-:W-:Y:S01]  /*1d40*/  IMAD.IADD R184, R183, 0x1, R0 ;  /* 0x00000001b7b87824 */ /* 0x000fe200078e0200 */
[----:B-1----:R-:W-:Y:S01]  /*1d50*/  LEA R5, R13, 0x10080, 0x1 ;  /* 0x000100800d057811 */ /* 0x002fe200078e08ff */
[----:B------:R-:W-:Y:S01]  /*1d60*/  IMAD.IADD R180, R0, 0x1, R179 ;  /* 0x0000000100b47824 */ /* 0x000fe200078e02b3 */
[----:B------:R-:W-:-:S02]  /*1d70*/  IADD3 R245, R215, 0x28, RZ ;  /* 0x00000028d7f57810 */ /* 0x000fc40007ffe0ff */
[C---:B------:R-:W-:Y:S01]  /*1d80*/  IADD3 R30, R215.reuse, 0x30, RZ ;  /* 0x00000030d71e7810 */ /* 0x040fe20007ffe0ff */
[----:B------:R2:W-:Y:S01]  /*1d90*/  STL [R1+0x1c], R5 ;  /* 0x00001c0501007387 */ /* 0x0005e20000100800 */
[C---:B------:R-:W-:Y:S02]  /*1da0*/  IADD3 R29, R215.reuse, 0x38, RZ ;  /* 0x00000038d71d7810 */ /* 0x040fe40007ffe0ff */
[C---:B------:R-:W-:Y:S02]  /*1db0*/  IADD3 R28, R215.reuse, 0x40, RZ ;  /* 0x00000040d71c7810 */ /* 0x040fe40007ffe0ff */
[C---:B------:R-:W-:Y:S02]  /*1dc0*/  IADD3 R27, R215.reuse, 0x48, RZ ;  /* 0x00000048d71b7810 */ /* 0x040fe40007ffe0ff */
[C---:B------:R-:W-:Y:S02]  /*1dd0*/  IADD3 R26, R215.reuse, 0x50, RZ ;  /* 0x00000050d71a7810 */ /* 0x040fe40007ffe0ff */
[----:B------:R-:W-:-:S02]  /*1de0*/  IADD3 R25, R215, 0x58, RZ ;  /* 0x00000058d7197810 */ /* 0x000fc40007ffe0ff */
        /* <DEDUP_REMOVED lines=10> */
[----:B------:R-:W-:Y:S02]  /*1e90*/  IADD3 R10, R215, 0xb0, RZ ;  /* 0x000000b0d70a7810 */ /* 0x000fe40007ffe0ff */
        /* <DEDUP_REMOVED lines=26> */
[----:B--2---:R-:W-:Y:S02]  /*2040*/  SHF.R.S32.HI R10, RZ, 0x1f, R10 ;  /* 0x0000001fff0a7819 */ /* 0x004fe4000001140a */
.L_x_972:
[----:B------:R-:W-:Y:S01]  /*2050*/  ISETP.NE.U32.AND P0, PT, RZ, c[0x0][0x370], PT ;  /* 0x0000dc00ff007a0c */ /* 0x000fe20003f05070 */
[----:B------:R-:W-:Y:S01]  /*2060*/  IMAD.MOV.U32 R15, RZ, RZ, 0x4 ;  /* 0x00000004ff0f7424 */ /* 0x000fe200078e00ff */
[----:B------:R-:W-:Y:S01]  /*2070*/  ISETP.NE.U32.AND P1, PT, RZ, c[0x0][0x360], PT ;  /* 0x0000d800ff007a0c */ /* 0x000fe20003f25070 */
[----:B------:R-:W-:Y:S01]  /*2080*/  IMAD.MOV.U32 R226, RZ, RZ, RZ ;  /* 0x000000ffffe27224 */ /* 0x000fe200078e00ff */
[----:B------:R-:W-:Y:S01]  /*2090*/  ISETP.NE.AND.EX P2, PT, RZ, c[0x0][0x374], PT, P0 ;  /* 0x0000dd00ff007a0c */ /* 0x000fe20003f45300 */
[----:B------:R-:W-:Y:S01]  /*20a0*/  IMAD.MOV.U32 R97, RZ, RZ, RZ ;  /* 0x000000ffff617224 */ /* 0x000fe200078e00ff */
[----:B------:R-:W-:Y:S01]  /*20b0*/  ISETP.NE.AND.EX P0, PT, RZ, c[0x0][0x364], PT, P1 ;  /* 0x0000d900ff007a0c */ /* 0x000fe20003f05310 */
[----:B------:R-:W-:Y:S01]  /*20c0*/  IMAD.MOV.U32 R14, RZ, RZ, RZ ;  /* 0x000000ffff0e7224 */ /* 0x000fe200078e00ff */
[----:B------:R-:W-:Y:S01]  /*20d0*/  ISETP.NE.U32.AND P1, PT, RZ, c[0x0][0x348], PT ;  /* 0x0000d200ff007a0c */ /* 0x000fe20003f25070 */
[----:B------:R-:W-:Y:S01]  /*20e0*/  IMAD.MOV.U32 R13, RZ, RZ, RZ ;  /* 0x000000ffff0d7224 */ /* 0x000fe200078e00ff */
[----:B------:R-:W-:Y:S01]  /*20f0*/  ISETP.NE.U32.AND P3, PT, RZ, c[0x0][0x350], PT ;  /* 0x0000d400ff007a0c */ /* 0x000fe20003f65070 */
[----:B------:R-:W-:Y:S01]  /*2100*/  IMAD.WIDE R6, R235, R15, c[0x0][0x348] ;  /* 0x0000d200eb067625 */ /* 0x000fe200078e020f */
[----:B------:R-:W-:-:S02]  /*2110*/  ISETP.NE.U32.AND P4, PT, RZ, c[0x0][0x358], PT ;  /* 0x0000d600ff007a0c */ /* 0x000fc40003f85070 */
[----:B------:R-:W-:Y:S01]  /*2120*/  ISETP.NE.AND.EX P1, PT, RZ, c[0x0][0x34c], PT, P1 ;  /* 0x0000d300ff007a0c */ /* 0x000fe20003f25310 */
[CC--:B------:R-:W-:Y:S01]  /*2130*/  IMAD.WIDE R4, R235.reuse, R15.reuse, c[0x0][0x350] ;  /* 0x0000d400eb047625 */ /* 0x0c0fe200078e020f */
[----:B------:R-:W-:Y:S02]  /*2140*/  ISETP.NE.AND.EX P3, PT, RZ, c[0x0][0x354], PT, P3 ;  /* 0x0000d500ff007a0c */ /* 0x000fe40003f65330 */
[----:B------:R-:W-:Y:S01]  /*2150*/  ISETP.NE.AND.EX P4, PT, RZ, c[0x0][0x35c], PT, P4 ;  /* 0x0000d700ff007a0c */ /* 0x000fe20003f85340 */
[----:B------:R-:W-:-:S04]  /*2160*/  @P2 IMAD.WIDE R10, R235, R15, c[0x0][0x370] ;  /* 0x0000dc00eb0a2625 */ /* 0x000fc800078e020f */
[CC--:B------:R-:W-:Y:S01]  /*2170*/  @P0 IMAD.WIDE R8, R235.reuse, R15.reuse, c[0x0][0x360] ;  /* 0x0000d800eb080625 */ /* 0x0c0fe200078e020f */
[----:B------:R1:W5:Y:S03]  /*2180*/  @P2 LDG.E R226, [R10.64] ;  /* 0x000000080ae22981 */ /* 0x000366000c1e1900 */
[----:B------:R-:W-:Y:S01]  /*2190*/  IMAD.WIDE R2, R235, R15, c[0x0][0x358] ;  /* 0x0000d600eb027625 */ /* 0x000fe200078e020f */
[----:B------:R1:W5:Y:S04]  /*21a0*/  @P0 LDG.E R210, [R8.64] ;  /* 0x0000000808d20981 */ /* 0x000368000c1e1900 */
[----:B------:R1:W5:Y:S04]  /*21b0*/  @P1 LDG.E R97, [R6.64] ;  /* 0x0000000806611981 */ /* 0x000368000c1e1900 */
[----:B------:R1:W5:Y:S04]  /*21c0*/  @P3 LDG.E R14, [R4.64] ;  /* 0x00000008040e3981 */ /* 0x000368000c1e1900 */
[----:B------:R1:W5:Y:S01]  /*21d0*/  @P4 LDG.E R13, [R2.64] ;  /* 0x00000008020d4981 */ /* 0x000362000c1e1900 */
[----:B------:R-:W-:Y:S01]  /*21e0*/  YIELD ;  /* 0x0000000000007946 */ /* 0x000fe20003800000 */
[----:B------:R-:W-:Y:S05]  /*21f0*/  @P0 BRA `(.L_x_713) ;  /* 0x0000005000000947 */ /* 0x000fea0003800000 */
[----:B-----5:R-:W-:Y:S01]  /*2200*/  MOV R210, c[0x0][0x168] ;  /* 0x00005a0000d27a02 */ /* 0x020fe20000000f00 */
[----:B------:R-:W-:Y:S05]  /*2210*/  @!P1 BRA `(.L_x_713) ;  /* 0x0000003000009947 */ /* 0x000fea0003800000 */
[----:B-1----:R-:W2:Y:S04]  /*2220*/  LDG.E R8, [R6.64] ;  /* 0x0000000806087981 */ /* 0x002ea8000c1e1900 */
[----:B------:R-:W2:Y:S02]  /*2230*/  LDG.E R0, [R6.64+0x4] ;  /* 0x0000040806007981 */ /* 0x000ea4000c1e1900 */
[----:B--2---:R-:W-:-:S02]  /*2240*/  IADD3 R210, -R8, R0, RZ ;  /* 0x0000000008d27210 */ /* 0x004fc40007ffe1ff */
.L_x_713:
[----:B------:R-:W-:-:S04]  /*2250*/  ISETP.NE.U32.AND P0, PT, RZ, c[0x0][0x368], PT ;  /* 0x0000da00ff007a0c */ /* 0x000fc80003f05070 */
[----:B------:R-:W-:-:S13]  /*2260*/  ISETP.NE.AND.EX P0, PT, RZ, c[0x0][0x36c], PT, P0 ;  /* 0x0000db00ff007a0c */ /* 0x000fda0003f05300 */
[----:B------:R-:W-:Y:S05]  /*2270*/  @!P0 BRA `(.L_x_714) ;  /* 0x0000003000008947 */ /* 0x000fea0003800000 */
[----:B-1----:R-:W-:-:S05]  /*2280*/  IMAD.WIDE R4, R235, R15, c[0x0][0x368] ;  /* 0x0000da00eb047625 */ /* 0x002fca00078e020f */
[----:B------:R1:W5:Y:S01]  /*2290*/  LDG.E R12, [R4.64] ;  /* 0x00000008040c7981 */ /* 0x000362000c1e1900 */
[----:B------:R-:W-:Y:S05]  /*22a0*/  BRA `(.L_x_715) ;  /* 0x0000005000007947 */ /* 0x000fea0003800000 */
.L_x_714:
[----:B------:R-:W-:Y:S01]  /*22b0*/  MOV R12, UR6 ;  /* 0x00000006000c7c02 */ /* 0x000fe20008000f00 */
[----:B------:R-:W-:Y:S05]  /*22c0*/  @!P3 BRA `(.L_x_715) ;  /* 0x000000300000b947 */ /* 0x000fea0003800000 */
[----:B-1----:R-:W2:Y:S04]  /*22d0*/  LDG.E R6, [R4.64] ;  /* 0x0000000804067981 */ /* 0x002ea8000c1e1900 */
[----:B------:R-:W2:Y:S02]  /*22e0*/  LDG.E R0, [R4.64+0x4] ;  /* 0x0000040804007981 */ /* 0x000ea4000c1e1900 */
[----:B--2---:R-:W-:Y:S02]  /*22f0*/  IADD3 R12, -R6, R0, RZ ;  /* 0x00000000060c7210 */ /* 0x004fe40007ffe1ff */
.L_x_715:
[----:B-1----:R1:W2:Y:S04]  /*2300*/  @P4 LDG.E R5, [R2.64] ;  /* 0x0000000802054981 */ /* 0x0022a8000c1e1900 */
[----:B------:R1:W2:Y:S01]  /*2310*/  @P4 LDG.E R4, [R2.64+0x4] ;  /* 0x0000040802044981 */ /* 0x0002a2000c1e1900 */
[----:B------:R-:W-:Y:S01]  /*2320*/  ISETP.NE.U32.AND P0, PT, RZ, c[0x0][0x378], PT ;  /* 0x0000de00ff007a0c */ /* 0x000fe20003f05070 */
[----:B------:R-:W-:-:S02]  /*2330*/  IMAD.MOV.U32 R0, RZ, RZ, c[0x0][0x2c4] ;  /* 0x0000b100ff007624 */ /* 0x000fc400078e00ff */
[----:B-----5:R-:W-:Y:S01]  /*2340*/  IMAD.MOV.U32 R96, RZ, RZ, R12 ;  /* 0x000000ffff607224 */ /* 0x020fe200078e000c */
[----:B------:R-:W-:Y:S02]  /*2350*/  ISETP.NE.AND.EX P0, PT, RZ, c[0x0][0x37c], PT, P0 ;  /* 0x0000df00ff007a0c */ /* 0x000fe40003f05300 */
[----:B------:R-:W-:Y:S01]  /*2360*/  ISETP.NE.AND P2, PT, R0, 0x1, PT ;  /* 0x000000010000780c */ /* 0x000fe20003f45270 */
[----:B------:R-:W-:Y:S02]  /*2370*/  IMAD.SHL.U32 R227, R233, 0x80, RZ ;  /* 0x00000080e9e37824 */ /* 0x000fe400078e00ff */
[----:B------:R-:W-:Y:S02]  /*2380*/  IMAD.MOV.U32 R53, RZ, RZ, c[0x0][0x228] ;  /* 0x00008a00ff357624 */ /* 0x000fe400078e00ff */
[----:B------:R-:W-:Y:S01]  /*2390*/  IMAD.IADD R11, R12, 0x1, -R226 ;  /* 0x000000010c0b7824 */ /* 0x000fe200078e0ae2 */
[----:B------:R-:W-:Y:S01]  /*23a0*/  IADD3 R0, R227, 0x7f, RZ ;  /* 0x0000007fe3007810 */ /* 0x000fe20007ffe0ff */
[----:B------:R-:W-:Y:S01]  /*23b0*/  IMAD.MOV.U32 R6, RZ, RZ, c[0x0][0x32c] ;  /* 0x0000cb00ff067624 */ /* 0x000fe200078e00ff */
[----:B------:R-:W-:-:S03]  /*23c0*/  LOP3.LUT R214, R214, 0xffffffdf, RZ, 0xc0, !PT ;  /* 0xffffffdfd6d67812 */ /* 0x000fc600078ec0ff */
[----:B-1----:R-:W-:Y:S01]  /*23d0*/  @P0 IMAD.WIDE R2, R235, R15, c[0x0][0x378] ;  /* 0x0000de00eb020625 */ /* 0x002fe200078e020f */
[----:B------:R-:W-:-:S04]  /*23e0*/  ISETP.GE.AND P1, PT, R6, 0x1, PT ;  /* 0x000000010600780c */ /* 0x000fc80003f26270 */
[----:B------:R1:W5:Y:S01]  /*23f0*/  @P0 LDG.E R96, [R2.64] ;  /* 0x0000000802600981 */ /* 0x000362000c1e1900 */
[----:B------:R-:W-:-:S04]  /*2400*/  @P2 LOP3.LUT R214, R214, 0x20, RZ, 0xfc, !PT ;  /* 0x00000020d6d62812 */ /* 0x000fc800078efcff */
[----:B------:R-:W-:-:S04]  /*2410*/  LOP3.LUT R214, R214, 0xffffffbf, RZ, 0xc0, !PT ;  /* 0xffffffbfd6d67812 */ /* 0x000fc800078ec0ff */
[----:B------:R-:W-:Y:S01]  /*2420*/  @P1 LOP3.LUT R214, R214, 0x40, RZ, 0xfc, !PT ;  /* 0x00000040d6d61812 */ /* 0x000fe200078efcff */
[----:B-1----:R-:W-:-:S05]  /*2430*/  @P2 IMAD.HI.U32 R3, R0, c[0x0][0x2c8], RZ ;  /* 0x0000b20000032a27 */ /* 0x002fca00078e00ff */
[----:B------:R-:W-:Y:S01]  /*2440*/  @P2 SHF.R.U32.HI R0, RZ, c[0x0][0x2cc], R3 ;  /* 0x0000b300ff002a19 */ /* 0x000fe20000011603 */
[----:B--2---:R-:W-:-:S04]  /*2450*/  @P4 IMAD.IADD R53, R4, 0x1, -R5 ;  /* 0x0000000104354824 */ /* 0x004fc800078e0a05 */
[----:B------:R-:W-:-:S05]  /*2460*/  IMAD.IADD R209, R11, 0x1, R53 ;  /* 0x000000010bd17824 */ /* 0x000fca00078e0235 */
[C---:B------:R-:W-:Y:S02]  /*2470*/  IADD3 R2, R209.reuse, 0x1f, RZ ;  /* 0x0000001fd1027810 */ /* 0x040fe40007ffe0ff */
[----:B------:R-:W-:Y:S02]  /*2480*/  IADD3 R3, R209, 0x1, -R210 ;  /* 0x00000001d1037810 */ /* 0x000fe40007ffe8d2 */
[----:B------:R-:W-:-:S03]  /*2490*/  SHF.R.S32.HI R4, RZ, 0x1f, R2 ;  /* 0x0000001fff047819 */ /* 0x000fc60000011402 */
[----:B------:R-:W-:Y:S01]  /*24a0*/  IMAD.IADD R0, R3, 0x1, R0 ;  /* 0x0000000103007824 */ /* 0x000fe200078e0200 */
[----:B------:R-:W-:-:S04]  /*24b0*/  LEA.HI R2, R4, R2, RZ, 0x5 ;  /* 0x0000000204027211 */ /* 0x000fc800078f28ff */
[----:B------:R-:W-:Y:S02]  /*24c0*/  IADD3 R3, R0, c[0x0][0x328], RZ ;  /* 0x0000ca0000037a10 */ /* 0x000fe40007ffe0ff */
[----:B------:R-:W-:Y:S01]  /*24d0*/  SHF.R.S32.HI R102, RZ, 0x5, R2 ;  /* 0x00000005ff667819 */ /* 0x000fe20000011402 */
        /* <DEDUP_REMOVED lines=11> */
.L_x_718:
[----:B------:R-:W-:-:S13]  /*2590*/  ISETP.NE.AND P0, PT, R6, 0x1, PT ;  /* 0x000000010600780c */ /* 0x000fda0003f05270 */
[----:B------:R-:W-:-:S05]  /*25a0*/  @P0 IMAD.HI.U32 R0, R2, c[0x0][0x330], RZ ;  /* 0x0000cc0002000a27 */ /* 0x000fca00078e00ff */
[----:B------:R-:W-:Y:S02]  /*25b0*/  @P0 SHF.R.U32.HI R2, RZ, c[0x0][0x334], R0 ;  /* 0x0000cd00ff020a19 */ /* 0x000fe40000011600 */
.L_x_719:
[----:B------:R-:W-:Y:S05]  /*25c0*/  BSYNC B0 ;  /* 0x0000000000007941 */ /* 0x000fea0003800000 */
.L_x_717:
[----:B------:R-:W-:-:S05]  /*25d0*/  IMAD R2, R2, R6, c[0x0][0x32c] ;  /* 0x0000cb0002027624 */ /* 0x000fca00078e0206 */
[----:B------:R-:W-:-:S04]  /*25e0*/  IMNMX R3, R3, R2, PT ;  /* 0x0000000203037217 */ /* 0x000fc80003800200 */
.L_x_716:
[----:B------:R-:W-:Y:S01]  /*25f0*/  IADD3 R3, R3, 0x1f, RZ ;  /* 0x0000001f03037810 */ /* 0x000fe20007ffe0ff */
[----:B------:R-:W-:-:S03]  /*2600*/  @P2 IMAD.HI.U32 R2, R227, c[0x0][0x2c8], RZ ;  /* 0x0000b200e3022a27 */ /* 0x000fc600078e00ff */
[----:B------:R-:W-:Y:S01]  /*2610*/  SHF.R.S32.HI R4, RZ, 0x1f, R3 ;  /* 0x0000001fff047819 */ /* 0x000fe20000011403 */
[----:B------:R-:W-:Y:S01]  /*2620*/  IMAD.MOV.U32 R0, RZ, RZ, R227 ;  /* 0x000000ffff007224 */ /* 0x000fe200078e00e3 */
[----:B------:R-:W-:Y:S01]  /*2630*/  @P2 SHF.R.U32.HI R0, RZ, c[0x0][0x2cc], R2 ;  /* 0x0000b300ff002a19 */ /* 0x000fe20000011602 */
[----:B------:R-:W-:Y:S01]  /*2640*/  IMAD.IADD R136, R209, 0x1, -R210 ;  /* 0x00000001d1887824 */ /* 0x000fe200078e0ad2 */
[----:B------:R-:W-:-:S03]  /*2650*/  LEA.HI R3, R4, R3, RZ, 0x5 ;  /* 0x0000000304037211 */ /* 0x000fc600078f28ff */
[----:B------:R-:W-:Y:S01]  /*2660*/  IMAD.IADD R0, R136, 0x1, R0 ;  /* 0x0000000188007824 */ /* 0x000fe200078e0200 */
[----:B------:R-:W-:-:S04]  /*2670*/  SHF.R.S32.HI R3, RZ, 0x5, R3 ;  /* 0x00000005ff037819 */ /* 0x000fc80000011403 */
[----:B------:R-:W-:Y:S02]  /*2680*/  IADD3 R2, R0, -c[0x0][0x324], RZ ;  /* 0x8000c90000027a10 */ /* 0x000fe40007ffe0ff */
        /* <DEDUP_REMOVED lines=11> */
.L_x_722:
[----:B------:R-:W-:-:S13]  /*2740*/  ISETP.NE.AND P0, PT, R6, 0x1, PT ;  /* 0x000000010600780c */ /* 0x000fda0003f05270 */
[----:B------:R-:W-:-:S05]  /*2750*/  @P0 IMAD.HI.U32 R3, R0, c[0x0][0x330], RZ ;  /* 0x0000cc0000030a27 */ /* 0x000fca00078e00ff */
[----:B------:R-:W-:Y:S02]  /*2760*/  @P0 SHF.R.U32.HI R0, RZ, c[0x0][0x334], R3 ;  /* 0x0000cd00ff000a19 */ /* 0x000fe40000011603 */
.L_x_723:
[----:B------:R-:W-:Y:S05]  /*2770*/  BSYNC B0 ;  /* 0x0000000000007941 */ /* 0x000fea0003800000 */
.L_x_721:
[----:B------:R-:W-:-:S05]  /*2780*/  IMAD R0, R0, c[0x0][0x32c], RZ ;  /* 0x0000cb0000007a24 */ /* 0x000fca00078e02ff */
[----:B------:R-:W-:-:S04]  /*2790*/  IMNMX R2, R2, R0, !PT ;  /* 0x0000000002027217 */ /* 0x000fc80007800200 */
.L_x_720:
[----:B------:R-:W-:Y:S01]  /*27a0*/  SHF.R.S32.HI R0, RZ, 0x1f, R2 ;  /* 0x0000001fff007819 */ /* 0x000fe20000011402 */
[----:B------:R-:W-:Y:S01]  /*27b0*/  BSSY B0, `(.L_x_724) ;  /* 0x000002d000007945 */ /* 0x000fe20003800000 */
[----:B------:R-:W-:Y:S02]  /*27c0*/  LOP3.LUT R3, R234, 0xff000000, RZ, 0xc0, !PT ;  /* 0xff000000ea037812 */ /* 0x000fe400078ec0ff */
[----:B------:R-:W-:Y:S02]  /*27d0*/  LEA.HI R2, R0, R2, RZ, 0x5 ;  /* 0x0000000200027211 */ /* 0x000fe400078f28ff */
[----:B------:R-:W-:Y:S02]  /*27e0*/  LOP3.LUT R4, R234, 0xff0000, RZ, 0xc0, !PT ;  /* 0x00ff0000ea047812 */ /* 0x000fe400078ec0ff */
[----:B------:R-:W-:Y:S02]  /*27f0*/  SHF.R.S32.HI R0, RZ, 0x5, R2 ;  /* 0x00000005ff007819 */ /* 0x000fe40000011402 */
[----:B------:R-:W-:-:S02]  /*2800*/  SHF.R.U32.HI R3, RZ, 0x8, R3 ;  /* 0x00000008ff037819 */ /* 0x000fc40000011603 */
[----:B------:R-:W-:Y:S01]  /*2810*/  IMNMX R5, RZ, R0, !PT ;  /* 0x00000000ff057217 */ /* 0x000fe20007800200 */
[----:B------:R-:W-:Y:S01]  /*2820*/  IMAD.MOV.U32 R0, RZ, RZ, RZ ;  /* 0x000000ffff007224 */ /* 0x000fe200078e00ff */
[----:B------:R-:W-:Y:S02]  /*2830*/  LEA.HI R2, R4, R3, RZ, 0x10 ;  /* 0x0000000304027211 */ /* 0x000fe400078f80ff */
[----:B------:R-:W-:Y:S02]  /*2840*/  ISETP.GT.AND P0, PT, R8, R5, PT ;  /* 0x000000050800720c */ /* 0x000fe40003f04270 */
[----:B------:R-:W-:Y:S02]  /*2850*/  SHF.R.U32.HI R233, RZ, 0x10, R2 ;  /* 0x00000010ffe97819 */ /* 0x000fe40000011602 */
[----:B------:R-:W-:Y:S02]  /*2860*/  LOP3.LUT R244, R2, 0xff, RZ, 0xc0, !PT ;  /* 0x000000ff02f47812 */ /* 0x000fe400078ec0ff */
[----:B------:R-:W-:-:S04]  /*2870*/  ISETP.NE.AND P1, PT, R233, RZ, PT ;  /* 0x000000ffe900720c */ /* 0x000fc80003f25270 */
[----:B------:R-:W-:-:S03]  /*2880*/  SEL R95, R233, c[0x0][0x338], P1 ;  /* 0x0000ce00e95f7a07 */ /* 0x000fc60000800000 */
[----:B------:R-:W-:Y:S05]  /*2890*/  @!P0 BRA `(.L_x_725) ;  /* 0x000001e000008947 */ /* 0x000fea0003800000 */
[----:B------:R-:W-:-:S05]  /*28a0*/  IABS R0, R95 ;  /* 0x0000005f00007213 */ /* 0x000fca0000000000 */
[----:B------:R-:W-:-:S04]  /*28b0*/  IMAD.MOV.U32 R4, RZ, RZ, R0 ;  /* 0x000000ffff047224 */ /* 0x000fc800078e0000 */
[----:B------:R-:W1:Y:S08]  /*28c0*/  I2F.RP R2, R4 ;  /* 0x0000000400027306 */ /* 0x000e700000209400 */
[----:B-1----:R-:W1:Y:S02]  /*28d0*/  MUFU.RCP R2, R2 ;  /* 0x0000000200027308 */ /* 0x002e640000001000 */
[----:B-1----:R-:W-:-:S06]  /*28e0*/  IADD3 R2, R2, 0xffffffe, RZ ;  /* 0x0ffffffe02027810 */ /* 0x002fcc0007ffe0ff */
[----:B------:R1:W2:Y:S02]  /*28f0*/  F2I.FTZ.U32.TRUNC.NTZ R3, R2 ;  /* 0x0000000200037305 */ /* 0x0002a4000021f000 */
[----:B-1----:R-:W-:Y:S01]  /*2900*/  IADD3 R2, R95, -0x1, R8 ;  /* 0xffffffff5f027810 */ /* 0x002fe20007ffe008 */
[----:B--2---:R-:W-:-:S04]  /*2910*/  IMAD.MOV R0, RZ, RZ, -R3 ;  /* 0x000000ffff007224 */ /* 0x004fc800078e0a03 */
[----:B------:R-:W-:Y:S01]  /*2920*/  IMAD.MOV.U32 R7, RZ, RZ, R0 ;  /* 0x000000ffff077224 */ /* 0x000fe200078e0000 */
[----:B------:R-:W-:Y:S01]  /*2930*/  IABS R0, R95 ;  /* 0x0000005f00007213 */ /* 0x000fe20000000000 */
[----:B------:R-:W-:Y:S01]  /*2940*/  IMAD.IADD R6, R2, 0x1, -R5 ;  /* 0x0000000102067824 */ /* 0x000fe200078e0a05 */
[----:B------:R-:W-:Y:S01]  /*2950*/  MOV R2, RZ ;  /* 0x000000ff00027202 */ /* 0x000fe20000000f00 */
[----:B------:R-:W-:Y:S02]  /*2960*/  IMAD R7, R7, R4, RZ ;  /* 0x0000000407077224 */ /* 0x000fe400078e02ff */
[----:B------:R-:W-:Y:S01]  /*2970*/  IMAD.MOV R9, RZ, RZ, -R0 ;  /* 0x000000ffff097224 */ /* 0x000fe200078e0a00 */
[----:B------:R-:W-:Y:S01]  /*2980*/  IABS R10, R6 ;  /* 0x00000006000a7213 */ /* 0x000fe20000000000 */
[----:B------:R-:W-:-:S04]  /*2990*/  IMAD.HI.U32 R0, R3, R7, R2 ;  /* 0x0000000703007227 */ /* 0x000fc800078e0002 */
[----:B------:R-:W-:Y:S02]  /*29a0*/  IMAD.MOV.U32 R2, RZ, RZ, R10 ;  /* 0x000000ffff027224 */ /* 0x000fe400078e000a */
        /* <DEDUP_REMOVED lines=9> */
[----:B------:R-:W-:-:S07]  /*2a40*/  ISETP.GE.AND P1, PT, R2, RZ, PT ;  /* 0x000000ff0200720c */ /* 0x000fce0003f26270 */
[----:B------:R-:W-:-:S06]  /*2a50*/  @P2 IADD3 R0, R0, 0x1, RZ ;  /* 0x0000000100002810 */ /* 0x000fcc0007ffe0ff */
[----:B------:R-:W-:Y:S01]  /*2a60*/  @!P1 IMAD.MOV R0, RZ, RZ, -R0 ;  /* 0x000000ffff009224 */ /* 0x000fe200078e0a00 */
[----:B------:R-:W-:Y:S02]  /*2a70*/  @!P0 LOP3.LUT R0, RZ, R95, RZ, 0x33, !PT ;  /* 0x0000005fff008212 */ /* 0x000fe400078e33ff */
.L_x_725:
[----:B------:R-:W-:Y:S05]  /*2a80*/  BSYNC B0 ;  /* 0x0000000000007941 */ /* 0x000fea0003800000 */
.L_x_724:
[----:B------:R-:W2:Y:S01]  /*2a90*/  LDL R4, [R1+0x3c] ;  /* 0x00003c0001047983 */ /* 0x000ea20000100800 */
[----:B------:R-:W-:-:S04]  /*2aa0*/  IMAD R2, R244, R0, R5 ;  /* 0x00000000f4027224 */ /* 0x000fc800078e0205 */
        /* <DEDUP_REMOVED lines=26> */
[----:B------:R-:W-:Y:S01]  /*2c50*/  SHF.R.S32.HI R8, RZ, 0x1f, R235 ;  /* 0x0000001fff087819 */ /* 0x000fe200000114eb */
[----:B------:R-:W-:Y:S01]  /*2c60*/  IMAD R4, R57, c[0x0][0x238], RZ ;  /* 0x00008e0039047a24 */ /* 0x000fe200078e02ff */
[----:B------:R-:W-:Y:S01]  /*2c70*/  SEL R6, R235, RZ, !P4 ;  /* 0x000000ffeb067207 */ /* 0x000fe20006000000 */
[----:B------:R-:W-:Y:S01]  /*2c80*/  IMAD R0, R46, -0x20, R93 ;  /* 0xffffffe02e007824 */ /* 0x000fe200078e025d */
[----:B------:R-:W-:Y:S01]  /*2c90*/  SEL R7, R8, RZ, !P4 ;  /* 0x000000ff08077207 */ /* 0x000fe20006000000 */
[----:B------:R-:W-:Y:S01]  /*2ca0*/  IMAD R4, R56, c[0x0][0x23c], R4 ;  /* 0x00008f0038047a24 */ /* 0x000fe200078e0204 */
[C---:B------:R-:W-:Y:S01]  /*2cb0*/  SHF.L.U64.HI R101, R105.reuse, R100, c[0x0][0x23c] ;  /* 0x00008f0069657619 */ /* 0x040fe20000010264 */
[----:B------:R-:W-:Y:S01]  /*2cc0*/  IMAD.SHL.U32 R105, R105, 0x20, RZ ;  /* 0x0000002069697824 */ /* 0x000fe200078e00ff */
[----:B------:R-:W-:Y:S01]  /*2cd0*/  ISETP.GT.AND P0, PT, R0, RZ, PT ;  /* 0x000000ff0000720c */ /* 0x000fe20003f04270 */
[----:B------:R-:W-:Y:S01]  /*2ce0*/  IMAD.IADD R3, R3, 0x1, R4 ;  /* 0x0000000103037824 */ /* 0x000fe200078e0204 */
[----:B------:R-:W-:Y:S01]  /*2cf0*/  ISETP.GE.AND P2, PT, R132, c[0x0][0x1d4], PT ;  /* 0x0000750084007a0c */ /* 0x000fe20003f46270 */
[----:B------:R-:W-:Y:S01]  /*2d00*/  IMAD R0, R7, c[0x0][0x248], RZ ;  /* 0x0000920007007a24 */ /* 0x000fe200078e02ff */
[----:B------:R-:W-:Y:S01]  /*2d10*/  ISETP.GE.AND P6, PT, R137, c[0x0][0x1d4], PT ;  /* 0x0000750089007a0c */ /* 0x000fe20003fc6270 */
[----:B------:R-:W-:Y:S01]  /*2d20*/  IMAD.WIDE.U32 R2, R19, c[0x0][0x240], R2 ;  /* 0x0000900013027a25 */ /* 0x000fe200078e0002 */
[----:B------:R-:W-:-:S02]  /*2d30*/  ISETP.GE.AND P5, PT, R200, c[0x0][0x1d4], PT ;  /* 0x00007500c8007a0c */ /* 0x000fc40003fa6270 */
[----:B------:R-:W-:Y:S01]  /*2d40*/  ISETP.GE.AND P4, PT, R199, c[0x0][0x1d4], PT ;  /* 0x00007500c7007a0c */ /* 0x000fe20003f86270 */
[----:B------:R-:W-:Y:S01]  /*2d50*/  IMAD R3, R19, c[0x0][0x244], R3 ;  /* 0x0000910013037a24 */ /* 0x000fe200078e0203 */
[----:B------:R-:W-:Y:S01]  /*2d60*/  LOP3.LUT R214, R214, 0xfffffffe, RZ, 0xc0, !PT ;  /* 0xfffffffed6d67812 */ /* 0x000fe200078ec0ff */
[C---:B------:R-:W-:Y:S02]  /*2d70*/  IMAD R4, R6.reuse, c[0x0][0x24c], R0 ;  /* 0x0000930006047a24 */ /* 0x040fe400078e0200 */
[----:B------:R-:W-:Y:S01]  /*2d80*/  IMAD.WIDE.U32 R60, R6, c[0x0][0x248], R2 ;  /* 0x00009200063c7a25 */ /* 0x000fe200078e0002 */
[----:B------:R-:W-:Y:S02]  /*2d90*/  @P0 SHF.R.S32.HI R2, RZ, 0x1f, R46 ;  /* 0x0000001fff020819 */ /* 0x000fe4000001142e */
[----:B------:R-:W-:Y:S01]  /*2da0*/  @P2 LOP3.LUT R214, R214, 0x1, RZ, 0xfc, !PT ;  /* 0x00000001d6d62812 */ /* 0x000fe200078efcff */
[----:B------:R-:W-:Y:S02]  /*2db0*/  @P0 IMAD R0, R101, R46, RZ ;  /* 0x0000002e65000224 */ /* 0x000fe400078e02ff */
[----:B------:R-:W-:-:S02]  /*2dc0*/  IMAD.IADD R59, R61, 0x1, R4 ;  /* 0x000000013d3b7824 */ /* 0x000fc400078e0204 */
[----:B------:R-:W-:Y:S02]  /*2dd0*/  @P0 IMAD.MOV.U32 R58, RZ, RZ, R60 ;  /* 0x000000ffff3a0224 */ /* 0x000fe400078e003c */
[-C--:B------:R-:W-:Y:S02]  /*2de0*/  @P0 IMAD R0, R2, R105.reuse, R0 ;  /* 0x0000006902000224 */ /* 0x080fe400078e0200 */
[----:B------:R-:W-:-:S04]  /*2df0*/  @P0 IMAD.WIDE.U32 R4, R46, R105, R58 ;  /* 0x000000692e040225 */ /* 0x000fc800078e003a */
[----:B------:R-:W-:Y:S01]  /*2e00*/  @P0 IMAD.IADD R0, R5, 0x1, R0 ;  /* 0x0000000105000824 */ /* 0x000fe200078e0200 */
[----:B------:R-:W-:-:S04]  /*2e10*/  @P0 LEA R2, P1, R4, c[0x0][0x220], 0x1 ;  /* 0x0000880004020a11 */ /* 0x000fc800078208ff */
[----:B------:R-:W-:-:S05]  /*2e20*/  @P0 LEA.HI.X R3, R4, c[0x0][0x224], R0, 0x1, P1 ;  /* 0x0000890004030a11 */ /* 0x000fca00008f0c00 */
[----:B------:R-:W-:Y:S01]  /*2e30*/  @!PT LDS RZ, [RZ] ;  /* 0x00000000fffff984 */ /* 0x000fe20000000800 */
[----:B------:R-:W-:Y:S01]  /*2e40*/  @!PT LDS RZ, [RZ] ;  /* 0x00000000fffff984 */ /* 0x000fe20000000800 */
[----:B------:R-:W-:Y:S01]  /*2e50*/  @!PT LDS RZ, [RZ] ;  /* 0x00000000fffff984 */ /* 0x000fe20000000800 */
[----:B------:R1:W-:Y:S04]  /*2e60*/  @P0 LDGSTS.E.BYPASS.LTC128B.128 [R194+0xc080], [R2.64], !P2 ;  /* 0x0c08000002c20fae */ /* 0x0003e8000d101d48 */
[----:B------:R1:W-:Y:S04]  /*2e70*/  @P0 LDGSTS.E.BYPASS.LTC128B.128 [R194+0xd080], [R2.64+0x80], !P6 ;  /* 0x0d08008002c20fae */ /* 0x0003e8000f101d48 */
[----:B------:R1:W-:Y:S04]  /*2e80*/  @P0 LDGSTS.E.BYPASS.LTC128B.128 [R194+0xe080], [R2.64+0x100], !P5 ;  /* 0x0e08010002c20fae */ /* 0x0003e8000e901d48 */
[----:B------:R1:W-:Y:S01]  /*2e90*/  @P0 LDGSTS.E.BYPASS.LTC128B.128 [R194+0xf080], [R2.64+0x180], !P4 ;  /* 0x0f08018002c20fae */ /* 0x0003e2000e101d48 */
[----:B------:R-:W-:-:S02]  /*2ea0*/  ISETP.NE.U32.AND P0, PT, RZ, c[0x0][0x340], PT ;  /* 0x0000d000ff007a0c */ /* 0x000fc40003f05070 */
[----:B------:R-:W-:Y:S01]  /*2eb0*/  ISETP.GE.AND P1, PT, R132, c[0x0][0x27c], PT ;  /* 0x00009f0084007a0c */ /* 0x000fe20003f26270 */
[----:B------:R-:W-:Y:S01]  /*2ec0*/  IMAD.MOV.U32 R98, RZ, RZ, c[0x0][0x27c] ;  /* 0x00009f00ff627624 */ /* 0x000fe200078e00ff */
[----:B------:R-:W-:Y:S01]  /*2ed0*/  ISETP.NE.AND.EX P0, PT, RZ, c[0x0][0x344], PT, P0 ;  /* 0x0000d100ff007a0c */ /* 0x000fe20003f05300 */
[----:B------:R-:W0:-:S12]  /*2ee0*/  LDGDEPBAR ;  /* 0x00000000000079af */ /* 0x000e180000000000 */
[----:B-1----:R-:W-:-:S06]  /*2ef0*/  @P0 IMAD.WIDE R2, R235, R15, c[0x0][0x340] ;  /* 0x0000d000eb020625 */ /* 0x002fcc00078e020f */
[----:B------:R-:W2:Y:S01]  /*2f00*/  @P0 LDG.E R2, [R2.64] ;  /* 0x0000000802020981 */ /* 0x000ea2000c1e1900 */
[----:B------:R-:W-:Y:S01]  /*2f10*/  LOP3.LUT R214, R214, 0xfffffffd, RZ, 0xc0, !PT ;  /* 0xfffffffdd6d67812 */ /* 0x000fe200078ec0ff */
[----:B------:R-:W-:Y:S01]  /*2f20*/  WARPSYNC 0xffffffff ;  /* 0xffffffff00007948 */ /* 0x000fe20003800000 */
[----:B-----5:R-:W-:Y:S01]  /*2f30*/  SHF.R.S32.HI R18, RZ, 0x1f, R96 ;  /* 0x0000001fff127819 */ /* 0x020fe20000011460 */
[----:B------:R-:W-:Y:S01]  /*2f40*/  IMAD.SHL.U32 R98, R98, 0x2, RZ ;  /* 0x0000000262627824 */ /* 0x000fe200078e00ff */
[----:B------:R-:W-:Y:S02]  /*2f50*/  @P1 LOP3.LUT R214, R214, 0x2, RZ, 0xfc, !PT ;  /* 0x00000002d6d61812 */ /* 0x000fe400078efcff */
[----:B--2---:R-:W-:Y:S01]  /*2f60*/  @P0 SHF.R.S32.HI R3, RZ, 0x1f, R2 ;  /* 0x0000001fff030819 */ /* 0x004fe20000011402 */
[----:B------:R-:W-:Y:S02]  /*2f70*/  @!P0 IMAD.MOV.U32 R2, RZ, RZ, R235 ;  /* 0x000000ffff028224 */ /* 0x000fe400078e00eb */
[----:B------:R-:W-:-:S02]  /*2f80*/  @!P0 IMAD.MOV.U32 R3, RZ, RZ, R8 ;  /* 0x000000ffff038224 */ /* 0x000fc400078e0008 */
[----:B------:R-:W-:Y:S01]  /*2f90*/  IMAD.WIDE.U32 R4, R19, c[0x0][0x260], R132 ;  /* 0x0000980013047a25 */ /* 0x000fe200078e0084 */
[----:B------:R-:W-:Y:S01]  /*2fa0*/  ISETP.GE.AND P0, PT, R137, c[0x0][0x27c], PT ;  /* 0x00009f0089007a0c */ /* 0x000fe20003f06270 */
[----:B------:R-:W-:Y:S01]  /*2fb0*/  BAR.SYNC.DEFER_BLOCKING 0x0 ;  /* 0x0000000000007b1d */ /* 0x000fe20000010000 */
[----:B------:R-:W-:Y:S01]  /*2fc0*/  SEL R8, RZ, c[0x0][0x27c], !P1 ;  /* 0x00009f00ff087a07 */ /* 0x000fe20004800000 */
[----:B------:R-:W-:Y:S01]  /*2fd0*/  IMAD R0, R7, c[0x0][0x268], RZ ;  /* 0x00009a0007007a24 */ /* 0x000fe200078e02ff */
[----:B------:R-:W-:Y:S01]  /*2fe0*/  LOP3.LUT R214, R214, 0xfffffffb, RZ, 0xc0, !PT ;  /* 0xfffffffbd6d67812 */ /* 0x000fe200078ec0ff */
[----:B------:R-:W-:Y:S01]  /*2ff0*/  IMAD R5, R19, c[0x0][0x264], R5 ;  /* 0x0000990013057a24 */ /* 0x000fe200078e0205 */
[----:B------:R-:W-:Y:S01]  /*3000*/  SHF.R.U32.HI R21, RZ, 0x3, R229 ;  /* 0x00000003ff157819 */ /* 0x000fe200000116e5 */
[C---:B------:R-:W-:Y:S01]  /*3010*/  IMAD R20, R6.reuse, c[0x0][0x26c], R0 ;  /* 0x00009b0006147a24 */ /* 0x040fe200078e0200 */
[----:B------:R-:W-:Y:S01]  /*3020*/  MOV R106, c[0x0][0x27c] ;  /* 0x00009f00006a7a02 */ /* 0x000fe20000000f00 */
[----:B------:R-:W-:Y:S01]  /*3030*/  IMAD R0, R9, c[0x0][0x290], RZ ;  /* 0x0000a40009007a24 */ /* 0x000fe200078e02ff */
[----:B------:R-:W-:Y:S01]  /*3040*/  MOV R104, c[0x0][0x280] ;  /* 0x0000a00000687a02 */ /* 0x000fe20000000f00 */
[----:B------:R-:W-:Y:S01]  /*3050*/  IMAD.WIDE.U32 R76, R6, c[0x0][0x268], R4 ;  /* 0x00009a00064c7a25 */ /* 0x000fe200078e0004 */
[----:B------:R-:W-:Y:S01]  /*3060*/  ULDC.U8 UR5, c[0x0][0x298] ;  /* 0x0000a60000057ab9 */ /* 0x000fe20000000000 */
[----:B------:R-:W-:-:S02]  /*3070*/  @P0 LOP3.LUT R214, R214, 0x4, RZ, 0xfc, !PT ;  /* 0x00000004d6d60812 */ /* 0x000fc400078efcff */
[----:B------:R-:W-:Y:S01]  /*3080*/  IMAD R9, R9, c[0x0][0x280], RZ ;  /* 0x0000a00009097a24 */ /* 0x000fe200078e02ff */
[----:B------:R-:W-:Y:S01]  /*3090*/  IADD3 R90, R77, R20, RZ ;  /* 0x000000144d5a7210 */ /* 0x000fe20007ffe0ff */
[----:B------:R-:W-:Y:S01]  /*30a0*/  IMAD.WIDE.U32 R4, R211, c[0x0][0x290], R132 ;  /* 0x0000a400d3047a25 */ /* 0x000fe200078e0084 */
[----:B------:R-:W-:-:S03]  /*30b0*/  LOP3.LUT R214, R214, 0xffffffef, RZ, 0xc0, !PT ;  /* 0xffffffefd6d67812 */ /* 0x000fc600078ec0ff */
[C---:B------:R-:W-:Y:S01]  /*30c0*/  IMAD R0, R211.reuse, c[0x0][0x294], R0 ;  /* 0x0000a500d3007a24 */ /* 0x040fe200078e0200 */
[----:B------:R-:W-:Y:S01]  /*30d0*/  MOV R10, R4 ;  /* 0x00000004000a7202 */ /* 0x000fe20000000f00 */
[----:B------:R-:W-:Y:S01]  /*30e0*/  IMAD.IADD R94, R12, 0x1, R14 ;  /* 0x000000010c5e7824 */ /* 0x000fe200078e020e */
[----:B------:R-:W-:Y:S01]  /*30f0*/  LOP3.LUT R214, R214, 0xfffffff7, RZ, 0xc0, !PT ;  /* 0xfffffff7d6d67812 */ /* 0x000fe200078ec0ff */
[----:B------:R-:W-:-:S04]  /*3100*/  IMAD.WIDE.U32 R6, R211, c[0x0][0x280], R132 ;  /* 0x0000a000d3067a25 */ /* 0x000fc800078e0084 */
[----:B------:R-:W-:Y:S02]  /*3110*/  IMAD R14, R211, c[0x0][0x284], R9 ;  /* 0x0000a100d30e7a24 */ /* 0x000fe400078e0209 */
[----:B------:R-:W-:Y:S01]  /*3120*/  IMAD.IADD R11, R5, 0x1, R0 ;  /* 0x00000001050b7824 */ /* 0x000fe200078e0200 */
[----:B------:R-:W-:Y:S01]  /*3130*/  SEL R5, RZ, c[0x0][0x27c], !P0 ;  /* 0x00009f00ff057a07 */ /* 0x000fe20004000000 */
[----:B------:R-:W-:Y:S01]  /*3140*/  IMAD.WIDE.U32 R12, R211, c[0x0][0x290], R138 ;  /* 0x0000a400d30c7a25 */ /* 0x000fe200078e008a */
[----:B------:R-:W-:Y:S02]  /*3150*/  IADD3 R9, R7, R14, RZ ;  /* 0x0000000e07097210 */ /* 0x000fe40007ffe0ff */
[----:B------:R-:W-:Y:S01]  /*3160*/  ISETP.GE.AND P0, PT, R106, 0x1, PT ;  /* 0x000000016a00780c */ /* 0x000fe20003f06270 */
[----:B------:R-:W-:Y:S02]  /*3170*/  IMAD.IADD R15, R132, 0x1, R8 ;  /* 0x00000001840f7824 */ /* 0x000fe400078e0208 */
[----:B------:R-:W-:-:S02]  /*3180*/  IMAD.IADD R7, R0, 0x1, R13 ;  /* 0x0000000100077824 */ /* 0x000fc400078e020d */
[----:B------:R-:W-:Y:S01]  /*3190*/  IMAD.IADD R13, R137, 0x1, R5 ;  /* 0x00000001890d7824 */ /* 0x000fe200078e0205 */
[----:B------:R-:W-:Y:S01]  /*31a0*/  SHF.R.S32.HI R0, RZ, 0x1f, R15 ;  /* 0x0000001fff007819 */ /* 0x000fe2000001140f */
[----:B------:R-:W-:Y:S01]  /*31b0*/  IMAD.MOV.U32 R8, RZ, RZ, R6 ;  /* 0x000000ffff087224 */ /* 0x000fe200078e0006 */
[----:B------:R-:W-:Y:S01]  /*31c0*/  MOV R6, R12 ;  /* 0x0000000c00067202 */ /* 0x000fe20000000f00 */
[----:B------:R-:W-:Y:S01]  /*31d0*/  IMAD.WIDE.U32 R4, R211, c[0x0][0x280], R138 ;  /* 0x0000a000d3047a25 */ /* 0x000fe200078e008a */
[----:B------:R-:W-:Y:S02]  /*31e0*/  SHF.R.S32.HI R16, RZ, 0x1f, R13 ;  /* 0x0000001fff107819 */ /* 0x000fe4000001140d */
[CC--:B------:R-:W-:Y:S01]  /*31f0*/  LEA.HI R12, R0.reuse, R15.reuse, RZ, 0x3 ;  /* 0x0000000f000c7211 */ /* 0x0c0fe200078f18ff */
[----:B------:R-:W-:Y:S01]  /*3200*/  IMAD.MOV.U32 R107, RZ, RZ, c[0x0][0x2b8] ;  /* 0x0000ae00ff6b7624 */ /* 0x000fe200078e00ff */
[----:B------:R-:W-:Y:S01]  /*3210*/  LEA.HI R15, R0, R15, RZ, 0x6 ;  /* 0x0000000f000f7211 */ /* 0x000fe200078f30ff */
[----:B------:R-:W-:Y:S01]  /*3220*/  IMAD.IADD R5, R14, 0x1, R5 ;  /* 0x000000010e057824 */ /* 0x000fe200078e0205 */
[CC--:B------:R-:W-:Y:S01]  /*3230*/  LEA.HI R0, R16.reuse, R13.reuse, RZ, 0x3 ;  /* 0x0000000d10007211 */ /* 0x0c0fe200078f18ff */
[----:B------:R-:W-:Y:S01]  /*3240*/  IMAD R3, R3, c[0x0][0x2b0], RZ ;  /* 0x0000ac0003037a24 */ /* 0x000fe200078e02ff */
[----:B------:R-:W-:Y:S01]  /*3250*/  LEA.HI R13, R16, R13, RZ, 0x6 ;  /* 0x0000000d100d7211 */ /* 0x000fe200078f30ff */
[----:B------:R-:W-:Y:S01]  /*3260*/  IMAD.SHL.U32 R15, R15, 0x20, RZ ;  /* 0x000000200f0f7824 */ /* 0x000fe200078e00ff */
[----:B------:R-:W-:Y:S01]  /*3270*/  LOP3.LUT R14, R229, 0x38, R0, 0xf8, !PT ;  /* 0x00000038e50e7812 */ /* 0x000fe200078ef800 */
[----:B------:R-:W-:Y:S01]  /*3280*/  IMAD.WIDE.U32 R74, R2, c[0x0][0x2b0], RZ ;  /* 0x0000ac00024a7a25 */ /* 0x000fe200078e00ff */
[----:B------:R-:W-:-:S02]  /*3290*/  SHF.L.U32 R13, R13, 0x5, RZ ;  /* 0x000000050d0d7819 */ /* 0x000fc400000006ff */
[----:B------:R-:W-:Y:S01]  /*32a0*/  LOP3.LUT R17, R15, 0x7ffff800, RZ, 0xc0, !PT ;  /* 0x7ffff8000f117812 */ /* 0x000fe200078ec0ff */
[----:B------:R-:W-:Y:S01]  /*32b0*/  IMAD.MOV.U32 R103, RZ, RZ, c[0x0][0x290] ;  /* 0x0000a400ff677624 */ /* 0x000fe200078e00ff */
[----:B------:R-:W-:Y:S01]  /*32c0*/  ISETP.NE.AND P1, PT, R107, 0x1, PT ;  /* 0x000000016b00780c */ /* 0x000fe20003f25270 */
[----:B------:R-:W-:Y:S01]  /*32d0*/  IMAD.WIDE.U32 R64, R96, c[0x0][0x290], R6 ;  /* 0x0000a40060407a25 */ /* 0x000fe200078e0006 */
[----:B------:R-:W-:Y:S02]  /*32e0*/  LOP3.LUT R15, R13, 0x7ffff800, RZ, 0xc0, !PT ;  /* 0x7ffff8000d0f7812 */ /* 0x000fe400078ec0ff */
[----:B------:R-:W-:Y:S01]  /*32f0*/  LOP3.LUT R13, R14, R21, RZ, 0x3c, !PT ;  /* 0x000000150e0d7212 */ /* 0x000fe200078e3cff */
[----:B------:R-:W-:Y:S01]  /*3300*/  IMAD.WIDE.U32 R62, R96, c[0x0][0x280], R4 ;  /* 0x0000a000603e7a25 */ /* 0x000fe200078e0004 */
[----:B------:R-:W-:Y:S02]  /*3310*/  LOP3.LUT R16, R229, 0x38, R12, 0xf8, !PT ;  /* 0x00000038e5107812 */ /* 0x000fe400078ef80c */
[--C-:B------:R-:W-:Y:S01]  /*3320*/  IADD3 R15, R13, R15, R230.reuse ;  /* 0x0000000f0d0f7210 */ /* 0x100fe20007ffe0e6 */
[----:B------:R-:W-:Y:S01]  /*3330*/  IMAD R13, R2, c[0x0][0x2b4], R3 ;  /* 0x0000ad00020d7a24 */ /* 0x000fe200078e0203 */
[----:B------:R-:W-:Y:S01]  /*3340*/  LOP3.LUT R16, R16, R21, RZ, 0x3c, !PT ;  /* 0x0000001510107212 */ /* 0x000fe200078e3cff */
[----:B------:R-:W-:Y:S01]  /*3350*/  IMAD R3, R18, c[0x0][0x290], RZ ;  /* 0x0000a40012037a24 */ /* 0x000fe200078e02ff */
[----:B------:R-:W-:Y:S01]  /*3360*/  LOP3.LUT R55, R12, 0xfffffff8, RZ, 0xc0, !PT ;  /* 0xfffffff80c377812 */ /* 0x000fe200078ec0ff */
[----:B------:R-:W-:Y:S01]  /*3370*/  IMAD R2, R18, c[0x0][0x280], RZ ;  /* 0x0000a00012027a24 */ /* 0x000fe200078e02ff */
[----:B------:R-:W-:Y:S01]  /*3380*/  IADD3 R14, R16, R17, R230 ;  /* 0x00000011100e7210 */ /* 0x000fe20007ffe0e6 */
[----:B------:R-:W-:Y:S01]  /*3390*/  IMAD R3, R96, c[0x0][0x294], R3 ;  /* 0x0000a50060037a24 */ /* 0x000fe200078e0203 */
[----:B------:R-:W-:Y:S01]  /*33a0*/  LOP3.LUT R54, R0, 0xfffffff8, RZ, 0xc0, !PT ;  /* 0xfffffff800367812 */ /* 0x000fe200078ec0ff */
[----:B------:R-:W-:Y:S01]  /*33b0*/  IMAD R2, R96, c[0x0][0x284], R2 ;  /* 0x0000a10060027a24 */ /* 0x000fe200078e0202 */
[----:B------:R-:W-:Y:S01]  /*33c0*/  @P1 LOP3.LUT R214, R214, 0x8, RZ, 0xfc, !PT ;  /* 0x00000008d6d61812 */ /* 0x000fe200078efcff */
[----:B------:R-:W-:Y:S01]  /*33d0*/  IMAD.WIDE.U32 R72, R19, c[0x0][0x210], RZ ;  /* 0x0000840013487a25 */ /* 0x000fe200078e00ff */
[----:B------:R-:W-:-:S02]  /*33e0*/  SHF.L.U64.HI R99, R103, R100, c[0x0][0x294] ;  /* 0x0000a50067637619 */ /* 0x000fc40000010264 */
[C---:B------:R-:W-:Y:S01]  /*33f0*/  SHF.L.U64.HI R100, R104.reuse, R100, c[0x0][0x284] ;  /* 0x0000a10068647619 */ /* 0x040fe20000010264 */
[----:B------:R-:W-:Y:S01]  /*3400*/  IMAD.WIDE.U32 R70, R19, c[0x0][0x1e8], RZ ;  /* 0x00007a0013467a25 */ /* 0x000fe200078e00ff */
[----:B------:R-:W-:Y:S02]  /*3410*/  SHF.L.U32 R104, R104, 0x5, RZ ;  /* 0x0000000568687819 */ /* 0x000fe400000006ff */
[----:B------:R-:W-:Y:S01]  /*3420*/  SHF.R.S32.HI R88, RZ, 0x3, R12 ;  /* 0x00000003ff587819 */ /* 0x000fe2000001140c */
[C---:B------:R-:W-:Y:S01]  /*3430*/  IMAD.WIDE.U32 R68, R96.reuse, c[0x0][0x290], R10 ;  /* 0x0000a40060447a25 */ /* 0x040fe200078e000a */
[----:B------:R-:W-:Y:S02]  /*3440*/  SHF.R.S32.HI R87, RZ, 0x3, R0 ;  /* 0x00000003ff577819 */ /* 0x000fe40000011400 */
[----:B------:R-:W-:Y:S01]  /*3450*/  IADD3 R84, R3, R65, RZ ;  /* 0x0000004103547210 */ /* 0x000fe20007ffe0ff */
[----:B------:R-:W-:Y:S01]  /*3460*/  IMAD.WIDE.U32 R66, R96, c[0x0][0x280], R8 ;  /* 0x0000a00060427a25 */ /* 0x000fe200078e0008 */
[----:B------:R-:W-:-:S02]  /*3470*/  IADD3 R81, R2, R63, RZ ;  /* 0x0000003f02517210 */ /* 0x000fc40007ffe0ff */
[----:B------:R-:W-:Y:S01]  /*3480*/  SHF.R.S32.HI R83, RZ, 0x1f, R55 ;  /* 0x0000001fff537819 */ /* 0x000fe20000011437 */
[----:B------:R-:W-:Y:S01]  /*3490*/  IMAD.SHL.U32 R103, R103, 0x20, RZ ;  /* 0x0000002067677824 */ /* 0x000fe200078e00ff */
[----:B------:R-:W-:Y:S01]  /*34a0*/  SHF.R.S32.HI R82, RZ, 0x1f, R54 ;  /* 0x0000001fff527819 */ /* 0x000fe20000011436 */
[----:B------:R-:W-:Y:S01]  /*34b0*/  IMAD R92, R19, c[0x0][0x214], R73 ;  /* 0x00008500135c7a24 */ /* 0x000fe200078e0249 */
[----:B------:R-:W-:Y:S01]  /*34c0*/  SHF.L.U32 R78, R15, 0x1, RZ ;  /* 0x000000010f4e7819 */ /* 0x000fe200000006ff */
[----:B------:R-:W-:Y:S01]  /*34d0*/  IMAD R91, R19, c[0x0][0x1ec], R71 ;  /* 0x00007b00135b7a24 */ /* 0x000fe200078e0247 */
[----:B------:R-:W-:Y:S01]  /*34e0*/  @P0 LOP3.LUT R214, R214, 0x10, RZ, 0xfc, !PT ;  /* 0x00000010d6d60812 */ /* 0x000fe200078efcff */
[----:B------:R-:W-:Y:S02]  /*34f0*/  IMAD.IADD R89, R75, 0x1, R13 ;  /* 0x000000014b597824 */ /* 0x000fe400078e020d */
[----:B------:R-:W-:Y:S02]  /*3500*/  IMAD.IADD R86, R69, 0x1, R3 ;  /* 0x0000000145567824 */ /* 0x000fe400078e0203 */
[----:B------:R-:W-:-:S02]  /*3510*/  IMAD.IADD R85, R67, 0x1, R2 ;  /* 0x0000000143557824 */ /* 0x000fc400078e0202 */
[----:B------:R-:W-:Y:S02]  /*3520*/  IMAD.SHL.U32 R79, R14, 0x2, RZ ;  /* 0x000000020e4f7824 */ /* 0x000fe400078e00ff */
.L_x_745:
        /* <DEDUP_REMOVED lines=92> */
.L_x_731:
[----:B------:R-:W-:Y:S05]  /*3af0*/  BSYNC B0 ;  /* 0x0000000000007941 */ /* 0x000fea0003800000 */
.L_x_730:
        /* <DEDUP_REMOVED lines=26> */
[----:B------:R-:W-:Y:S01]  /*3ca0*/  MOV R4, R2 ;  /* 0x0000000200047202 */ /* 0x000fe20000000f00 */
[----:B--2---:R-:W-:Y:S01]  /*3cb0*/  IMAD.MOV.U32 R22, RZ, RZ, R20 ;  /* 0x000000ffff167224 */ /* 0x004fe200078e0014 */
[----:B---3--:R-:W-:Y:S01]  /*3cc0*/  LEA.HI.X R37, R132, R42, R133, 0x1, P0 ;  /* 0x0000002a84257211 */ /* 0x008fe200000f0c85 */
[--C-:B------:R-:W-:Y:S01]  /*3cd0*/  IMAD.MOV.U32 R23, RZ, RZ, R21.reuse ;  /* 0x000000ffff177224 */ /* 0x100fe200078e0015 */
[----:B------:R-:W-:Y:S11]  /*3ce0*/  ISETP.GE.AND P0, PT, R138, c[0x0][0x27c], PT ;  /* 0x00009f008a007a0c */ /* 0x000ff60003f06270 */
[----:B------:R-:W-:Y:S02]  /*3cf0*/  @!UPT UIADD3 URZ, URZ, URZ, URZ ;  /* 0x0000003f3f3ff290 */ /* 0x000fe4000fffe03f */
[----:B------:R-:W-:Y:S02]  /*3d00*/  @!P0 SHF.R.U64 R20, R20, 0x10, R21 ;  /* 0x0000001014148819 */ /* 0x000fe40000001215 */
[--C-:B------:R-:W-:Y:S01]  /*3d10*/  @!P0 SHF.R.U64 R5, R2, 0x10, R3.reuse ;  /* 0x0000001002058819 */ /* 0x100fe20000001203 */
[----:B------:R-:W-:Y:S01]  /*3d20*/  IMAD.MOV.U32 R2, RZ, RZ, R3 ;  /* 0x000000ffff027224 */ /* 0x000fe200078e0003 */
[----:B------:R-:W-:Y:S02]  /*3d30*/  @!P0 SHF.R.U32.HI R14, RZ, 0x10, R21 ;  /* 0x00000010ff0e8819 */ /* 0x000fe40000011615 */
[----:B------:R-:W-:Y:S02]  /*3d40*/  @!P0 SHF.R.U32.HI R0, RZ, 0x10, R3 ;  /* 0x00000010ff008819 */ /* 0x000fe40000011603 */
[----:B------:R-:W-:Y:S02]  /*3d50*/  @!P0 PRMT R22, R22, 0x5410, R20 ;  /* 0x0000541016168816 */ /* 0x000fe40000000014 */
[----:B------:R-:W-:Y:S02]  /*3d60*/  @!P0 PRMT R4, R4, 0x5410, R5 ;  /* 0x0000541004048816 */ /* 0x000fe40000000005 */
[----:B------:R-:W-:Y:S01]  /*3d70*/  @!P0 PRMT R24, R23, 0x5410, R14 ;  /* 0x0000541017188816 */ /* 0x000fe2000000000e */
[----:B------:R-:W-:Y:S01]  /*3d80*/  @!P0 IMAD.U32 R5, R22, 0x10000, RZ ;  /* 0x0001000016058824 */ /* 0x000fe200078e00ff */
[----:B------:R-:W-:Y:S02]  /*3d90*/  @!P0 PRMT R14, R2, 0x5410, R0 ;  /* 0x00005410020e8816 */ /* 0x000fe40000000000 */
[----:B------:R-:W-:Y:S02]  /*3da0*/  @!P0 SHF.L.U32 R3, R4, 0x10, RZ ;  /* 0x0000001004038819 */ /* 0x000fe400000006ff */
[----:B------:R-:W-:Y:S02]  /*3db0*/  @!P0 LOP3.LUT R21, R22, 0xffff0000, RZ, 0xc0, !PT ;  /* 0xffff000016158812 */ /* 0x000fe400078ec0ff */
[----:B------:R-:W-:Y:S01]  /*3dc0*/  @!P0 LOP3.LUT R4, R4, 0xffff0000, RZ, 0xc0, !PT ;  /* 0xffff000004048812 */ /* 0x000fe200078ec0ff */
[C---:B-1----:R-:W-:Y:S01]  /*3dd0*/  @!P0 IMAD.U32 R20, R8.reuse, 0x10000, RZ ;  /* 0x0001000008148824 */ /* 0x042fe200078e00ff */
[----:B------:R-:W-:Y:S01]  /*3de0*/  @!P0 LOP3.LUT R0, R8, 0xffff0000, RZ, 0xc0, !PT ;  /* 0xffff000008008812 */ /* 0x000fe200078ec0ff */
[C---:B------:R-:W-:Y:S01]  /*3df0*/  @!P0 IMAD.U32 R22, R9.reuse, 0x10000, RZ ;  /* 0x0001000009168824 */ /* 0x040fe200078e00ff */
[----:B------:R-:W-:Y:S03]  /*3e00*/  @!P0 LOP3.LUT R2, R9, 0xffff0000, RZ, 0xc0, !PT ;  /* 0xffff000009028812 */ /* 0x000fe600078ec0ff */
[C---:B------:R-:W-:Y:S02]  /*3e10*/  @!P0 FMUL.FTZ R23, R0.reuse, R5 ;  /* 0x0000000500178220 */ /* 0x040fe40000410000 */
[----:B------:R-:W-:Y:S02]  /*3e20*/  @!P0 FMUL.FTZ R0, R0, R3 ;  /* 0x0000000300008220 */ /* 0x000fe40000410000 */
[----:B------:R-:W-:Y:S02]  /*3e30*/  @!P0 FMUL.FTZ R25, R2, R21 ;  /* 0x0000001502198220 */ /* 0x000fe40000410000 */
[----:B------:R-:W-:Y:S01]  /*3e40*/  @!P0 FFMA.FTZ R40, R20, R3, -R23 ;  /* 0x0000000314288223 */ /* 0x000fe20000010817 */
[----:B------:R-:W-:Y:S01]  /*3e50*/  @!P0 LOP3.LUT R3, R10, 0xffff0000, RZ, 0xc0, !PT ;  /* 0xffff00000a038812 */ /* 0x000fe200078ec0ff */
[----:B------:R-:W-:Y:S01]  /*3e60*/  @!P0 FFMA.FTZ R0, R5, R20, R0 ;  /* 0x0000001405008223 */ /* 0x000fe20000010000 */
[----:B------:R-:W-:Y:S01]  /*3e70*/  @!P0 SHF.L.U32 R20, R24, 0x10, RZ ;  /* 0x0000001018148819 */ /* 0x000fe200000006ff */
[----:B------:R-:W-:Y:S01]  /*3e80*/  @!P0 IMAD.U32 R5, R14, 0x10000, RZ ;  /* 0x000100000e058824 */ /* 0x000fe200078e00ff */
[----:B------:R-:W-:Y:S01]  /*3e90*/  @!P0 LOP3.LUT R24, R24, 0xffff0000, RZ, 0xc0, !PT ;  /* 0xffff000018188812 */ /* 0x000fe200078ec0ff */
[-C--:B------:R-:W-:Y:S01]  /*3ea0*/  @!P0 FMUL.FTZ R2, R2, R4.reuse ;  /* 0x0000000402028220 */ /* 0x080fe20000410000 */
[----:B------:R-:W-:Y:S01]  /*3eb0*/  @!P0 LOP3.LUT R14, R14, 0xffff0000, RZ, 0xc0, !PT ;  /* 0xffff00000e0e8812 */ /* 0x000fe200078ec0ff */
[----:B------:R-:W-:Y:S01]  /*3ec0*/  @!P0 FFMA.FTZ R39, R22, R4, -R25 ;  /* 0x0000000416278223 */ /* 0x000fe20000010819 */
[C---:B------:R-:W-:Y:S01]  /*3ed0*/  @!P0 LOP3.LUT R4, R11.reuse, 0xffff0000, RZ, 0xc0, !PT ;  /* 0xffff00000b048812 */ /* 0x040fe200078ec0ff */
[----:B------:R-:W-:Y:S01]  /*3ee0*/  @!P0 IMAD.U32 R23, R10, 0x10000, RZ ;  /* 0x000100000a178824 */ /* 0x000fe200078e00ff */
[----:B------:R-:W-:Y:S01]  /*3ef0*/  @!P0 SHF.L.U32 R25, R11, 0x10, RZ ;  /* 0x000000100b198819 */ /* 0x000fe200000006ff */
[C---:B------:R-:W-:Y:S02]  /*3f00*/  @!P0 FMUL.FTZ R35, R3.reuse, R20 ;  /* 0x0000001403238220 */ /* 0x040fe40000410000 */
[----:B------:R-:W-:Y:S02]  /*3f10*/  @!P0 FMUL.FTZ R3, R3, R5 ;  /* 0x0000000503038220 */ /* 0x000fe40000410000 */
        /* <DEDUP_REMOVED lines=9> */
[----:B------:R-:W-:Y:S01]  /*3fb0*/  @!P0 F2FP.BF16.PACK_AB R3, R3, R35 ;  /* 0x000000230303823e */ /* 0x000fe200000010ff */
[----:B------:R-:W-:Y:S01]  /*3fc0*/  @!P0 IMAD.MOV.U32 R8, RZ, RZ, R5 ;  /* 0x000000ffff088224 */ /* 0x000fe200078e0005 */
[----:B------:R-:W-:Y:S02]  /*3fd0*/  @!P0 MOV R9, R2 ;  /* 0x0000000200098202 */ /* 0x000fe40000000f00 */
[----:B------:R-:W-:Y:S01]  /*3fe0*/  @!P0 F2FP.BF16.PACK_AB R0, R4, R38 ;  /* 0x000000260400823e */ /* 0x000fe200000010ff */
[----:B------:R-:W-:Y:S03]  /*3ff0*/  @!P0 IMAD.MOV.U32 R10, RZ, RZ, R3 ;  /* 0x000000ffff0a8224 */ /* 0x000fe600078e0003 */
[----:B------:R-:W-:Y:S05]  /*4000*/  @!P0 MOV R11, R0 ;  /* 0x00000000000b8202 */ /* 0x000fea0000000f00 */
[----:B------:R1:W-:Y:S02]  /*4010*/  ST.E.128 [R36.64], R8 ;  /* 0x0000000824007985 */ /* 0x0003e4000c101d08 */
.L_x_734:
[----:B------:R-:W-:Y:S05]  /*4020*/  BSYNC B0 ;  /* 0x0000000000007941 */ /* 0x000fea0003800000 */
.L_x_733:
[----:B------:R-:W-:Y:S01]  /*4030*/  ISETP.GE.AND P0, PT, R137, c[0x0][0x1d4], PT ;  /* 0x0000750089007a0c */ /* 0x000fe20003f06270 */
[----:B------:R-:W-:Y:S01]  /*4040*/  @!UPT UIADD3 URZ, URZ, URZ, URZ ;  /* 0x0000003f3f3ff290 */ /* 0x000fe2000fffe03f */
[----:B------:R-:W-:Y:S11]  /*4050*/  BSSY B0, `(.L_x_735) ;  /* 0x0000038000007945 */ /* 0x000ff60003800000 */
        /* <DEDUP_REMOVED lines=11> */
[C---:B------:R-:W-:Y:S01]  /*4110*/  @!P0 PRMT R0, R15.reuse, 0x5432, R0 ;  /* 0x000054320f008816 */ /* 0x040fe20000000000 */
[----:B------:R-:W-:Y:S01]  /*4120*/  @!P0 IMAD.U32 R7, R4, 0x10000, RZ ;  /* 0x0001000004078824 */ /* 0x000fe200078e00ff */
[----:B------:R-:W-:Y:S02]  /*4130*/  @!P0 PRMT R21, R32, 0x5432, R5 ;  /* 0x0000543220158816 */ /* 0x000fe40000000005 */
[----:B------:R-:W-:Y:S01]  /*4140*/  @!P0 PRMT R5, R15, 0x5410, R2 ;  /* 0x000054100f058816 */ /* 0x000fe20000000002 */
[----:B------:R-:W-:Y:S01]  /*4150*/  @!P0 IMAD.U32 R6, R0, 0x10000, RZ ;  /* 0x0001000000068824 */ /* 0x000fe200078e00ff */
[----:B------:R-:W-:Y:S02]  /*4160*/  @!P0 LOP3.LUT R15, R4, 0xffff0000, RZ, 0xc0, !PT ;  /* 0xffff0000040f8812 */ /* 0x000fe400078ec0ff */
[----:B------:R-:W-:Y:S01]  /*4170*/  @!P0 LOP3.LUT R4, R0, 0xffff0000, RZ, 0xc0, !PT ;  /* 0xffff000000048812 */ /* 0x000fe200078ec0ff */
[C---:B-12---:R-:W-:Y:S01]  /*4180*/  @!P0 IMAD.U32 R14, R8.reuse, 0x10000, RZ ;  /* 0x00010000080e8824 */ /* 0x046fe200078e00ff */
        /* <DEDUP_REMOVED lines=36> */
.L_x_736:
[----:B------:R-:W-:Y:S05]  /*43d0*/  BSYNC B0 ;  /* 0x0000000000007941 */ /* 0x000fea0003800000 */
.L_x_735:
        /* <DEDUP_REMOVED lines=12> */
[C---:B------:R-:W-:Y:S02]  /*44a0*/  @!P0 PRMT R4, R33.reuse, 0x5410, R3 ;  /* 0x0000541021048816 */ /* 0x040fe40000000003 */
        /* <DEDUP_REMOVED lines=45> */
.L_x_738:
[----:B------:R-:W-:Y:S05]  /*4780*/  BSYNC B0 ;  /* 0x0000000000007941 */ /* 0x000fea0003800000 */
.L_x_737:
        /* <DEDUP_REMOVED lines=23> */
[----:B--2---:R-:W-:Y:S01]  /*4900*/  @!P0 SHF.L.U32 R14, R9, 0x10, RZ ;  /* 0x00000010090e8819 */ /* 0x004fe200000006ff */
        /* <DEDUP_REMOVED lines=34> */
.L_x_729:
        /* <DEDUP_REMOVED lines=31> */
.L_x_740:
[----:B------:R-:W-:Y:S05]  /*4d20*/  BSYNC B0 ;  /* 0x0000000000007941 */ /* 0x000fea0003800000 */
.L_x_739:
        /* <DEDUP_REMOVED lines=21> */
[----:B------:R-:W1:Y:S01]  /*4e80*/  LDS.128 R28, [R79+0xc080] ;  /* 0x00c080004f1c7984 */ /* 0x000e620000000c00 */
[----:B------:R-:W-:Y:S01]  /*4e90*/  ISETP.GE.AND P0, PT, R132, c[0x0][0x27c], PT ;  /* 0x00009f0084007a0c */ /* 0x000fe20003f06270 */
[----:B------:R-:W-:Y:S01]  /*4ea0*/  IMAD.MOV.U32 R32, RZ, RZ, R24 ;  /* 0x000000ffff207224 */ /* 0x000fe200078e0018 */
[----:B------:R-:W-:Y:S01]  /*4eb0*/  SEL R0, R98, R45, !P2 ;  /* 0x0000002d62007207 */ /* 0x000fe20005000000 */
[----:B------:R-:W-:Y:S01]  /*4ec0*/  IMAD.MOV.U32 R9, RZ, RZ, R4 ;  /* 0x000000ffff097224 */ /* 0x000fe200078e0004 */
[----:B------:R-:W-:Y:S01]  /*4ed0*/  MOV R33, R25 ;  /* 0x0000001900217202 */ /* 0x000fe20000000f00 */
[----:B------:R-:W-:Y:S01]  /*4ee0*/  IMAD.MOV.U32 R8, RZ, RZ, R5 ;  /* 0x000000ffff087224 */ /* 0x000fe200078e0005 */
[----:B------:R-:W-:Y:S01]  /*4ef0*/  SHF.R.S32.HI R2, RZ, 0x1f, R0 ;  /* 0x0000001fff027819 */ /* 0x000fe20000011400 */
[----:B------:R-:W-:Y:S01]  /*4f00*/  IMAD.MOV.U32 R21, RZ, RZ, R26 ;  /* 0x000000ffff157224 */ /* 0x000fe200078e001a */
[----:B------:R-:W-:Y:S02]  /*4f10*/  MOV R34, R27 ;  /* 0x0000001b00227202 */ /* 0x000fe40000000f00 */
[----:B------:R-:W-:Y:S03]  /*4f20*/  LEA.HI R0, R2, R0, RZ, 0x4 ;  /* 0x0000000002007211 */ /* 0x000fe600078f20ff */
[----:B------:R-:W-:Y:S02]  /*4f30*/  @!P0 SHF.R.U64 R24, R24, 0x10, R25 ;  /* 0x0000001018188819 */ /* 0x000fe40000001219 */
[----:B------:R-:W-:Y:S02]  /*4f40*/  LEA.HI.SX32 R0, R0, R88, 0x1c ;  /* 0x0000005800007211 */ /* 0x000fe400078fe2ff */
[----:B------:R-:W-:Y:S02]  /*4f50*/  @!P0 SHF.R.U64 R10, R4, 0x10, R5 ;  /* 0x00000010040a8819 */ /* 0x000fe40000001205 */
[----:B------:R-:W-:Y:S01]  /*4f60*/  SHF.R.S32.HI R2, RZ, 0x1f, R0 ;  /* 0x0000001fff027819 */ /* 0x000fe20000011400 */
[----:B------:R-:W-:Y:S01]  /*4f70*/  IMAD.SHL.U32 R35, R0, 0x8, RZ ;  /* 0x0000000800237824 */ /* 0x000fe200078e00ff */
[--C-:B------:R-:W-:Y:S02]  /*4f80*/  @!P0 SHF.R.U64 R3, R6, 0x10, R7.reuse ;  /* 0x0000001006038819 */ /* 0x100fe40000001207 */
[----:B------:R-:W-:Y:S02]  /*4f90*/  LEA.HI R0, R2, R0, RZ, 0x3 ;  /* 0x0000000002007211 */ /* 0x000fe400078f18ff */
[----:B------:R-:W-:Y:S02]  /*4fa0*/  @!P0 PRMT R24, R32, 0x5410, R24 ;  /* 0x0000541020188816 */ /* 0x000fe40000000018 */
[----:B------:R-:W-:Y:S01]  /*4fb0*/  @!P0 SHF.R.U32.HI R4, RZ, 0x10, R7 ;  /* 0x00000010ff048819 */ /* 0x000fe20000011607 */
[----:B------:R-:W-:Y:S01]  /*4fc0*/  IMAD.SHL.U32 R0, R0, 0x100, RZ ;  /* 0x0000010000007824 */ /* 0x000fe200078e00ff */
[----:B------:R-:W-:Y:S02]  /*4fd0*/  LOP3.LUT R2, R229, 0x38, R35, 0xf8, !PT ;  /* 0x00000038e5027812 */ /* 0x000fe400078ef823 */
[----:B------:R-:W-:Y:S02]  /*4fe0*/  @!P0 SHF.R.U32.HI R23, RZ, 0x10, R25 ;  /* 0x00000010ff178819 */ /* 0x000fe40000011619 */
[----:B------:R-:W-:Y:S02]  /*4ff0*/  LOP3.LUT R2, R2, R108, RZ, 0x3c, !PT ;  /* 0x0000006c02027212 */ /* 0x000fe400078e3cff */
[----:B------:R-:W-:Y:S02]  /*5000*/  LOP3.LUT R0, R0, 0x7ffff800, RZ, 0xc0, !PT ;  /* 0x7ffff80000007812 */ /* 0x000fe400078ec0ff */
[----:B--2---:R-:W-:Y:S02]  /*5010*/  @!P0 SHF.R.U64 R22, R26, 0x10, R27 ;  /* 0x000000101a168819 */ /* 0x004fe4000000121b */
[----:B------:R-:W-:Y:S02]  /*5020*/  IADD3 R0, R2, R0, R230 ;  /* 0x0000000002007210 */ /* 0x000fe40007ffe0e6 */
[----:B------:R-:W-:Y:S01]  /*5030*/  @!P0 SHF.R.U32.HI R2, RZ, 0x10, R5 ;  /* 0x00000010ff028819 */ /* 0x000fe20000011605 */
[----:B------:R-:W-:Y:S01]  /*5040*/  IMAD.MOV.U32 R5, RZ, RZ, R7 ;  /* 0x000000ffff057224 */ /* 0x000fe200078e0007 */
[----:B------:R-:W-:Y:S01]  /*5050*/  @!P0 PRMT R23, R33, 0x5410, R23 ;  /* 0x0000541021178816 */ /* 0x000fe20000000017 */
[----:B------:R-:W-:Y:S01]  /*5060*/  IMAD.SHL.U32 R0, R0, 0x2, RZ ;  /* 0x0000000200007824 */ /* 0x000fe200078e00ff */
[----:B------:R-:W-:Y:S02]  /*5070*/  @!P0 PRMT R7, R8, 0x5410, R2 ;  /* 0x0000541008078816 */ /* 0x000fe40000000002 */
[----:B------:R-:W-:Y:S01]  /*5080*/  @!P0 PRMT R26, R21, 0x5410, R22 ;  /* 0x00005410151a8816 */ /* 0x000fe20000000016 */
[----:B-1----:R-:W-:Y:S01]  /*5090*/  @!P0 IMAD.U32 R22, R29, 0x10000, RZ ;  /* 0x000100001d168824 */ /* 0x002fe200078e00ff */
[----:B------:R1:W2:Y:S01]  /*50a0*/  LDS.128 R12, [R0+0xc080] ;  /* 0x00c08000000c7984 */ /* 0x0002a20000000c00 */
[----:B------:R-:W-:Y:S04]  /*50b0*/  @!P0 SHF.R.U32.HI R25, RZ, 0x10, R27 ;  /* 0x00000010ff198819 */ /* 0x000fe8000001161b */
[----:B------:R-:W-:Y:S01]  /*50c0*/  @!P0 PRMT R25, R34, 0x5410, R25 ;  /* 0x0000541022198816 */ /* 0x000fe20000000019 */
[----:B-1----:R-:W-:Y:S01]  /*50d0*/  IMAD.MOV.U32 R0, RZ, RZ, R6 ;  /* 0x000000ffff007224 */ /* 0x002fe200078e0006 */
[----:B------:R-:W-:Y:S01]  /*50e0*/  @!P0 PRMT R6, R9, 0x5410, R10 ;  /* 0x0000541009068816 */ /* 0x000fe2000000000a */
[----:B------:R-:W-:Y:S01]  /*50f0*/  @!P0 IMAD.U32 R10, R24, 0x10000, RZ ;  /* 0x00010000180a8824 */ /* 0x000fe200078e00ff */
[----:B------:R-:W-:Y:S01]  /*5100*/  @!P0 PRMT R9, R5, 0x5410, R4 ;  /* 0x0000541005098816 */ /* 0x000fe20000000004 */
[----:B------:R-:W-:Y:S01]  /*5110*/  @!P0 IMAD.U32 R4, R28, 0x10000, RZ ;  /* 0x000100001c048824 */ /* 0x000fe200078e00ff */
[----:B------:R-:W-:Y:S01]  /*5120*/  @!P0 PRMT R8, R0, 0x5410, R3 ;  /* 0x0000541000088816 */ /* 0x000fe20000000003 */
[----:B------:R-:W-:Y:S01]  /*5130*/  @!P0 IMAD.U32 R3, R6, 0x10000, RZ ;  /* 0x0001000006038824 */ /* 0x000fe200078e00ff */
[----:B------:R-:W-:Y:S02]  /*5140*/  @!P0 LOP3.LUT R5, R24, 0xffff0000, RZ, 0xc0, !PT ;  /* 0xffff000018058812 */ /* 0x000fe400078ec0ff */
[C---:B--2---:R-:W-:Y:S02]  /*5150*/  @!P0 SHF.L.U32 R0, R12.reuse, 0x10, RZ ;  /* 0x000000100c008819 */ /* 0x044fe400000006ff */
[----:B------:R-:W-:Y:S03]  /*5160*/  @!P0 LOP3.LUT R2, R12, 0xffff0000, RZ, 0xc0, !PT ;  /* 0xffff00000c028812 */ /* 0x000fe600078ec0ff */
[C---:B------:R-:W-:Y:S02]  /*5170*/  @!P0 FMUL.FTZ R21, R0.reuse, R10 ;  /* 0x0000000a00158220 */ /* 0x040fe40000410000 */
[-C--:B------:R-:W-:Y:S02]  /*5180*/  @!P0 FMUL.FTZ R0, R0, R3.reuse ;  /* 0x0000000300008220 */ /* 0x080fe40000410000 */
[----:B------:R-:W-:Y:S01]  /*5190*/  @!P0 FFMA.FTZ R24, R4, R3, -R21 ;  /* 0x0000000304188223 */ /* 0x000fe20000010815 */
[----:B------:R-:W-:Y:S01]  /*51a0*/  @!P0 SHF.L.U32 R3, R13, 0x10, RZ ;  /* 0x000000100d038819 */ /* 0x000fe200000006ff */
[----:B------:R-:W-:Y:S01]  /*51b0*/  @!P0 FFMA.FTZ R0, R10, R4, R0 ;  /* 0x000000040a008223 */ /* 0x000fe20000010000 */
[----:B------:R-:W-:Y:S01]  /*51c0*/  @!P0 LOP3.LUT R4, R6, 0xffff0000, RZ, 0xc0, !PT ;  /* 0xffff000006048812 */ /* 0x000fe200078ec0ff */
[----:B------:R-:W-:Y:S01]  /*51d0*/  @!P0 FMUL.FTZ R6, R2, R5 ;  /* 0x0000000502068220 */ /* 0x000fe20000410000 */
[----:B------:R-:W-:Y:S01]  /*51e0*/  @!P0 LOP3.LUT R10, R28, 0xffff0000, RZ, 0xc0, !PT ;  /* 0xffff00001c0a8812 */ /* 0x000fe200078ec0ff */
[C---:B------:R-:W-:Y:S01]  /*51f0*/  @!P0 IMAD.U32 R21, R23.reuse, 0x10000, RZ ;  /* 0x0001000017158824 */ /* 0x040fe200078e00ff */
[----:B------:R-:W-:Y:S01]  /*5200*/  @!P0 LOP3.LUT R23, R23, 0xffff0000, RZ, 0xc0, !PT ;  /* 0xffff000017178812 */ /* 0x000fe200078ec0ff */
[-C--:B------:R-:W-:Y:S02]  /*5210*/  @!P0 FMUL.FTZ R2, R2, R4.reuse ;  /* 0x0000000402028220 */ /* 0x080fe40000410000 */
[----:B------:R-:W-:Y:S02]  /*5220*/  @!P0 FFMA.FTZ R27, R10, R4, -R6 ;  /* 0x000000040a1b8223 */ /* 0x000fe40000010806 */
[----:B------:R-:W-:Y:S02]  /*5230*/  @!P0 IMAD.U32 R4, R7, 0x10000, RZ ;  /* 0x0001000007048824 */ /* 0x000fe400078e00ff */
[----:B------:R-:W-:Y:S01]  /*5240*/  @!P0 FMUL.FTZ R6, R3, R21 ;  /* 0x0000001503068220 */ /* 0x000fe20000410000 */
[----:B------:R-:W-:Y:S01]  /*5250*/  @!P0 F2FP.BF16.PACK_AB R27, R27, R24 ;  /* 0x000000181b1b823e */ /* 0x000fe200000010ff */
[-C--:B------:R-:W-:Y:S02]  /*5260*/  @!P0 FMUL.FTZ R3, R3, R4.reuse ;  /* 0x0000000403038220 */ /* 0x080fe40000410000 */
[----:B------:R-:W-:Y:S01]  /*5270*/  @!P0 FFMA.FTZ R44, R22, R4, -R6 ;  /* 0x00000004162c8223 */ /* 0x000fe20000010806 */
[----:B------:R-:W-:Y:S01]  /*5280*/  @!P0 LOP3.LUT R4, R13, 0xffff0000, RZ, 0xc0, !PT ;  /* 0xffff00000d048812 */ /* 0x000fe200078ec0ff */
[----:B------:R-:W-:Y:S01]  /*5290*/  @!P0 FFMA.FTZ R2, R5, R10, R2 ;  /* 0x0000000a05028223 */ /* 0x000fe20000010002 */
[----:B------:R-:W-:Y:S01]  /*52a0*/  @!P0 LOP3.LUT R6, R7, 0xffff0000, RZ, 0xc0, !PT ;  /* 0xffff000007068812 */ /* 0x000fe200078ec0ff */
[----:B------:R-:W-:Y:S01]  /*52b0*/  @!P0 FFMA.FTZ R3, R21, R22, R3 ;  /* 0x0000001615038223 */ /* 0x000fe20000010003 */
[----:B------:R-:W-:Y:S01]  /*52c0*/  @!P0 LOP3.LUT R7, R29, 0xffff0000, RZ, 0xc0, !PT ;  /* 0xffff00001d078812 */ /* 0x000fe200078ec0ff */
[----:B------:R-:W-:Y:S01]  /*52d0*/  @!P0 FMUL.FTZ R21, R4, R23 ;  /* 0x0000001704158220 */ /* 0x000fe20000410000 */
[----:B------:R-:W-:Y:S01]  /*52e0*/  @!P0 SHF.L.U32 R5, R14, 0x10, RZ ;  /* 0x000000100e058819 */ /* 0x000fe200000006ff */
[-C--:B------:R-:W-:Y:S01]  /*52f0*/  @!P0 FMUL.FTZ R4, R4, R6.reuse ;  /* 0x0000000604048220 */ /* 0x080fe20000410000 */
[C---:B------:R-:W-:Y:S01]  /*5300*/  @!P0 LOP3.LUT R22, R26.reuse, 0xffff0000, RZ, 0xc0, !PT ;  /* 0xffff00001a168812 */ /* 0x040fe200078ec0ff */
[----:B------:R-:W-:Y:S02]  /*5310*/  @!P0 IMAD.U32 R10, R26, 0x10000, RZ ;  /* 0x000100001a0a8824 */ /* 0x000fe400078e00ff */
[----:B------:R-:W-:Y:S02]  /*5320*/  @!P0 FFMA.FTZ R34, R7, R6, -R21 ;  /* 0x0000000607228223 */ /* 0x000fe40000010815 */
[----:B------:R-:W-:Y:S01]  /*5330*/  @!P0 FFMA.FTZ R4, R23, R7, R4 ;  /* 0x0000000717048223 */ /* 0x000fe20000010004 */
[----:B------:R-:W-:Y:S01]  /*5340*/  @!P0 LOP3.LUT R23, R30, 0xffff0000, RZ, 0xc0, !PT ;  /* 0xffff00001e178812 */ /* 0x000fe200078ec0ff */
[----:B------:R-:W-:Y:S01]  /*5350*/  @!P0 IMAD.U32 R6, R8, 0x10000, RZ ;  /* 0x0001000008068824 */ /* 0x000fe200078e00ff */
[----:B------:R-:W-:Y:S01]  /*5360*/  @!P0 F2FP.BF16.PACK_AB R26, R34, R44 ;  /* 0x0000002c221a823e */ /* 0x000fe200000010ff */
[----:B------:R-:W-:Y:S01]  /*5370*/  @!P0 IMAD.U32 R21, R30, 0x10000, RZ ;  /* 0x000100001e158824 */ /* 0x000fe200078e00ff */
[----:B------:R-:W-:Y:S01]  /*5380*/  @!P0 F2FP.BF16.PACK_AB R3, R4, R3 ;  /* 0x000000030403823e */ /* 0x000fe200000010ff */
[C---:B------:R-:W-:Y:S01]  /*5390*/  @!P0 FMUL.FTZ R7, R5.reuse, R10 ;  /* 0x0000000a05078220 */ /* 0x040fe20000410000 */
[----:B------:R-:W-:Y:S01]  /*53a0*/  @!P0 MOV R29, R26 ;  /* 0x0000001a001d8202 */ /* 0x000fe20000000f00 */
[-C--:B------:R-:W-:Y:S01]  /*53b0*/  @!P0 FMUL.FTZ R5, R5, R6.reuse ;  /* 0x0000000605058220 */ /* 0x080fe20000410000 */
[----:B------:R-:W-:Y:S01]  /*53c0*/  @!P0 MOV R13, R3 ;  /* 0x00000003000d8202 */ /* 0x000fe20000000f00 */
[----:B------:R-:W-:Y:S01]  /*53d0*/  @!P0 FFMA.FTZ R33, R21, R6, -R7 ;  /* 0x0000000615218223 */ /* 0x000fe20000010807 */
[----:B------:R-:W-:Y:S01]  /*53e0*/  @!P0 LOP3.LUT R6, R14, 0xffff0000, RZ, 0xc0, !PT ;  /* 0xffff00000e068812 */ /* 0x000fe200078ec0ff */
[----:B------:R-:W-:Y:S01]  /*53f0*/  @!P0 FFMA.FTZ R5, R10, R21, R5 ;  /* 0x000000150a058223 */ /* 0x000fe20000010005 */
[----:B------:R-:W-:Y:S01]  /*5400*/  @!P0 LOP3.LUT R7, R8, 0xffff0000, RZ, 0xc0, !PT ;  /* 0xffff000008078812 */ /* 0x000fe200078ec0ff */
[----:B------:R-:W-:Y:S02]  /*5410*/  @!P0 IMAD.U32 R10, R25, 0x10000, RZ ;  /* 0x00010000190a8824 */ /* 0x000fe400078e00ff */
[C---:B------:R-:W-:Y:S02]  /*5420*/  @!P0 FMUL.FTZ R8, R6.reuse, R22 ;  /* 0x0000001606088220 */ /* 0x040fe40000410000 */
[-C--:B------:R-:W-:Y:S02]  /*5430*/  @!P0 FMUL.FTZ R6, R6, R7.reuse ;  /* 0x0000000706068220 */ /* 0x080fe40000410000 */
[----:B------:R-:W-:Y:S01]  /*5440*/  @!P0 FFMA.FTZ R24, R23, R7, -R8 ;  /* 0x0000000717188223 */ /* 0x000fe20000010808 */
[----:B------:R-:W-:Y:S01]  /*5450*/  @!P0 SHF.L.U32 R7, R15, 0x10, RZ ;  /* 0x000000100f078819 */ /* 0x000fe200000006ff */
[----:B------:R-:W-:Y:S01]  /*5460*/  @!P0 FFMA.FTZ R6, R22, R23, R6 ;  /* 0x0000001716068223 */ /* 0x000fe20000010006 */
[C---:B------:R-:W-:Y:S01]  /*5470*/  @!P0 LOP3.LUT R23, R31.reuse, 0xffff0000, RZ, 0xc0, !PT ;  /* 0xffff00001f178812 */ /* 0x040fe200078ec0ff */
[----:B------:R-:W-:Y:S01]  /*5480*/  @!P0 IMAD.U32 R21, R31, 0x10000, RZ ;  /* 0x000100001f158824 */ /* 0x000fe200078e00ff */
[----:B------:R-:W-:Y:S01]  /*5490*/  @!P0 F2FP.BF16.PACK_AB R24, R24, R33 ;  /* 0x000000211818823e */ /* 0x000fe200000010ff */
[C---:B------:R-:W-:Y:S01]  /*54a0*/  @!P0 IMAD.U32 R8, R9.reuse, 0x10000, RZ ;  /* 0x0001000009088824 */ /* 0x040fe200078e00ff */
[----:B------:R-:W-:Y:S01]  /*54b0*/  @!P0 LOP3.LUT R9, R9, 0xffff0000, RZ, 0xc0, !PT ;  /* 0xffff000009098812 */ /* 0x000fe200078ec0ff */
[C---:B------:R-:W-:Y:S02]  /*54c0*/  @!P0 FMUL.FTZ R22, R7.reuse, R10 ;  /* 0x0000000a07168220 */ /* 0x040fe40000410000 */
[-C--:B------:R-:W-:Y:S02]  /*54d0*/  @!P0 FMUL.FTZ R7, R7, R8.reuse ;  /* 0x0000000807078220 */ /* 0x080fe40000410000 */
[----:B------:R-:W-:Y:S01]  /*54e0*/  @!P0 FFMA.FTZ R32, R21, R8, -R22 ;  /* 0x0000000815208223 */ /* 0x000fe20000010816 */
[----:B------:R-:W-:Y:S01]  /*54f0*/  @!P0 LOP3.LUT R22, R25, 0xffff0000, RZ, 0xc0, !PT ;  /* 0xffff000019168812 */ /* 0x000fe200078ec0ff */
[----:B------:R-:W-:Y:S01]  /*5500*/  @!P0 FFMA.FTZ R7, R10, R21, R7 ;  /* 0x000000150a078223 */ /* 0x000fe20000010007 */
[----:B------:R-:W-:Y:S01]  /*5510*/  @!P0 LOP3.LUT R8, R15, 0xffff0000, RZ, 0xc0, !PT ;  /* 0xffff00000f088812 */ /* 0x000fe200078ec0ff */
[----:B------:R-:W-:Y:S02]  /*5520*/  @!P0 IMAD.MOV.U32 R28, RZ, RZ, R27 ;  /* 0x000000ffff1c8224 */ /* 0x000fe400078e001b */
[----:B------:R-:W-:Y:S02]  /*5530*/  @!P0 IMAD.MOV.U32 R30, RZ, RZ, R24 ;  /* 0x000000ffff1e8224 */ /* 0x000fe400078e0018 */
        /* <DEDUP_REMOVED lines=18> */
.L_x_742:
[----:B------:R-:W-:Y:S05]  /*5660*/  BSYNC B0 ;  /* 0x0000000000007941 */ /* 0x000fea0003800000 */
.L_x_741:
[----:B------:R-:W-:Y:S11]  /*5670*/  ISETP.GE.AND P0, PT, R137, c[0x0][0x1d4], PT ;  /* 0x0000750089007a0c */ /* 0x000ff60003f06270 */
[----:B------:R-:W-:Y:S02]  /*5680*/  @!UPT UIADD3 URZ, URZ, URZ, URZ ;  /* 0x0000003f3f3ff290 */ /* 0x000fe4000fffe03f */
[----:B------:R-:W-:-:S05]  /*5690*/  @P0 BRA `(.L_x_732) ;  /* 0x0000096000000947 */ /* 0x000fca0003800000 */
[----:B------:R-:W-:Y:S01]  /*56a0*/  LOP3.LUT P1, RZ, R214, 0x4, RZ, 0xc0, !PT ;  /* 0x00000004d6ff7812 */ /* 0x000fe2000782c0ff */
[----:B------:R-:W5:Y:S01]  /*56b0*/  LDS.128 R32, [R78+0xc080] ;  /* 0x00c080004e207984 */ /* 0x000f620000000c00 */
[----:B------:R-:W-:Y:S02]  /*56c0*/  ISETP.GE.AND P0, PT, R137, c[0x0][0x27c], PT ;  /* 0x00009f0089007a0c */ /* 0x000fe40003f06270 */
[----:B------:R-:W-:Y:S02]  /*56d0*/  SEL R0, R98, R45, !P1 ;  /* 0x0000002d62007207 */ /* 0x000fe40004800000 */
[C---:B-1--4-:R-:W-:Y:S02]  /*56e0*/  LEA R30, P1, R54.reuse, R42, 0x1 ;  /* 0x0000002a361e7211 */ /* 0x052fe400078208ff */
[----:B------:R-:W-:Y:S02]  /*56f0*/  SHF.R.S32.HI R2, RZ, 0x1f, R0 ;  /* 0x0000001fff027819 */ /* 0x000fe40000011400 */
[----:B---3--:R-:W-:Y:S02]  /*5700*/  LEA.HI.X R31, R54, R43, R82, 0x1, P1 ;  /* 0x0000002b361f7211 */ /* 0x008fe400008f0c52 */
[----:B------:R-:W-:Y:S03]  /*5710*/  LEA.HI R0, R2, R0, RZ, 0x4 ;  /* 0x0000000002007211 */ /* 0x000fe600078f20ff */
[----:B------:R-:W-:Y:S02]  /*5720*/  @!P0 SHF.R.U64 R3, R16, 0x10, R17 ;  /* 0x0000001010038819 */ /* 0x000fe40000001211 */
[----:B------:R-:W-:Y:S02]  /*5730*/  LEA.HI.SX32 R0, R0, R87, 0x1c ;  /* 0x0000005700007211 */ /* 0x000fe400078fe2ff */
[----:B------:R-:W-:Y:S02]  /*5740*/  @!P0 SHF.R.U32.HI R5, RZ, 0x10, R19 ;  /* 0x00000010ff058819 */ /* 0x000fe40000011613 */
[----:B------:R-:W-:Y:S01]  /*5750*/  SHF.R.S32.HI R2, RZ, 0x1f, R0 ;  /* 0x0000001fff027819 */ /* 0x000fe20000011400 */
[----:B------:R-:W-:Y:S01]  /*5760*/  IMAD.SHL.U32 R44, R0, 0x8, RZ ;  /* 0x00000008002c7824 */ /* 0x000fe200078e00ff */
[--C-:B------:R-:W-:Y:S02]  /*5770*/  @!P0 SHF.R.U64 R4, R36, 0x10, R37.reuse ;  /* 0x0000001024048819 */ /* 0x100fe40000001225 */
[----:B------:R-:W-:Y:S02]  /*5780*/  LEA.HI R0, R2, R0, RZ, 0x3 ;  /* 0x0000000002007211 */ /* 0x000fe400078f18ff */
[----:B------:R-:W-:Y:S02]  /*5790*/  LOP3.LUT R2, R229, 0x38, R44, 0xf8, !PT ;  /* 0x00000038e5027812 */ /* 0x000fe400078ef82c */
[----:B------:R-:W-:Y:S01]  /*57a0*/  @!P0 PRMT R10, R40, 0x5410, R4 ;  /* 0x00005410280a8816 */ /* 0x000fe20000000004 */
[----:B------:R-:W-:Y:S01]  /*57b0*/  IMAD.SHL.U32 R0, R0, 0x100, RZ ;  /* 0x0000010000007824 */ /* 0x000fe200078e00ff */
[----:B------:R-:W-:Y:S02]  /*57c0*/  LOP3.LUT R2, R2, R108, RZ, 0x3c, !PT ;  /* 0x0000006c02027212 */ /* 0x000fe400078e3cff */
[----:B------:R-:W-:Y:S02]  /*57d0*/  @!P0 SHF.R.U32.HI R7, RZ, 0x10, R37 ;  /* 0x00000010ff078819 */ /* 0x000fe40000011625 */
[----:B------:R-:W-:Y:S02]  /*57e0*/  LOP3.LUT R0, R0, 0x7ffff800, RZ, 0xc0, !PT ;  /* 0x7ffff80000007812 */ /* 0x000fe400078ec0ff */
[----:B------:R-:W-:Y:S02]  /*57f0*/  @!P0 PRMT R6, R11, 0x5432, R3 ;  /* 0x000054320b068816 */ /* 0x000fe40000000003 */
[----:B------:R-:W-:Y:S01]  /*5800*/  IADD3 R0, R2, R0, R230 ;  /* 0x0000000002007210 */ /* 0x000fe20007ffe0e6 */
[----:B-----5:R-:W-:Y:S01]  /*5810*/  @!P0 IMAD.U32 R26, R35, 0x10000, RZ ;  /* 0x00010000231a8824 */ /* 0x020fe200078e00ff */
[----:B------:R-:W-:Y:S01]  /*5820*/  @!P0 LOP3.LUT R21, R33, 0xffff0000, RZ, 0xc0, !PT ;  /* 0xffff000021158812 */ /* 0x000fe200078ec0ff */
[----:B------:R-:W-:Y:S01]  /*5830*/  @!P0 IMAD.U32 R23, R34, 0x10000, RZ ;  /* 0x0001000022178824 */ /* 0x000fe200078e00ff */
[----:B------:R-:W-:Y:S01]  /*5840*/  @!P0 LOP3.LUT R28, R35, 0xffff0000, RZ, 0xc0, !PT ;  /* 0xffff0000231c8812 */ /* 0x000fe200078ec0ff */
[----:B------:R-:W-:Y:S01]  /*5850*/  IMAD.SHL.U32 R0, R0, 0x2, RZ ;  /* 0x0000000200007824 */ /* 0x000fe200078e00ff */
[----:B------:R-:W-:Y:S01]  /*5860*/  @!P0 SHF.R.U64 R2, R18, 0x10, R19 ;  /* 0x0000001012028819 */ /* 0x000fe20000001213 */
[----:B------:R-:W-:Y:S01]  /*5870*/  @!P0 IMAD.U32 R19, R33, 0x10000, RZ ;  /* 0x0001000021138824 */ /* 0x000fe200078e00ff */
[--C-:B------:R-:W-:Y:S02]  /*5880*/  @!P0 SHF.R.U32.HI R8, RZ, 0x10, R39.reuse ;  /* 0x00000010ff088819 */ /* 0x100fe40000011627 */
[----:B--2---:R1:W2:Y:S01]  /*5890*/  LDS.128 R12, [R0+0xc080] ;  /* 0x00c08000000c7984 */ /* 0x0042a20000000c00 */
[----:B------:R-:W-:Y:S02]  /*58a0*/  @!P0 SHF.R.U64 R16, R38, 0x10, R39 ;  /* 0x0000001026108819 */ /* 0x000fe40000001227 */
[----:B------:R-:W-:Y:S01]  /*58b0*/  @!P0 PRMT R9, R40, 0x5432, R7 ;  /* 0x0000543228098816 */ /* 0x000fe20000000007 */
[----:B------:R-:W-:Y:S01]  /*58c0*/  @!P0 IMAD.U32 R7, R10, 0x10000, RZ ;  /* 0x000100000a078824 */ /* 0x000fe200078e00ff */
[C---:B------:R-:W-:Y:S02]  /*58d0*/  @!P0 PRMT R22, R41.reuse, 0x5410, R8 ;  /* 0x0000541029168816 */ /* 0x040fe40000000008 */
[----:B------:R-:W-:Y:S01]  /*58e0*/  @!P0 PRMT R24, R41, 0x5432, R16 ;  /* 0x0000543229188816 */ /* 0x000fe20000000010 */
[----:B------:R-:W-:Y:S01]  /*58f0*/  @!P0 IMAD.U32 R18, R9, 0x10000, RZ ;  /* 0x0001000009128824 */ /* 0x000fe200078e00ff */
[----:B------:R-:W-:Y:S01]  /*5900*/  @!P0 PRMT R8, R20, 0x5410, R5 ;  /* 0x0000541014088816 */ /* 0x000fe20000000005 */
[C---:B------:R-:W-:Y:S01]  /*5910*/  @!P0 IMAD.U32 R5, R6.reuse, 0x10000, RZ ;  /* 0x0001000006058824 */ /* 0x040fe200078e00ff */
[----:B------:R-:W-:Y:S01]  /*5920*/  @!P0 LOP3.LUT R6, R6, 0xffff0000, RZ, 0xc0, !PT ;  /* 0xffff000006068812 */ /* 0x000fe200078ec0ff */
[C---:B------:R-:W-:Y:S01]  /*5930*/  @!P0 IMAD.U32 R25, R22.reuse, 0x10000, RZ ;  /* 0x0001000016198824 */ /* 0x040fe200078e00ff */
[----:B------:R-:W-:Y:S01]  /*5940*/  @!P0 LOP3.LUT R27, R22, 0xffff0000, RZ, 0xc0, !PT ;  /* 0xffff0000161b8812 */ /* 0x000fe200078ec0ff */
[C---:B------:R-:W-:Y:S01]  /*5950*/  @!P0 IMAD.U32 R22, R24.reuse, 0x10000, RZ ;  /* 0x0001000018168824 */ /* 0x040fe200078e00ff */
[----:B------:R-:W-:Y:S02]  /*5960*/  @!P0 LOP3.LUT R24, R24, 0xffff0000, RZ, 0xc0, !PT ;  /* 0xffff000018188812 */ /* 0x000fe400078ec0ff */
[----:B-1----:R-:W-:Y:S02]  /*5970*/  @!P0 SHF.R.U32.HI R0, RZ, 0x10, R17 ;  /* 0x00000010ff008819 */ /* 0x002fe40000011611 */
[----:B------:R-:W-:Y:S02]  /*5980*/  @!P0 LOP3.LUT R17, R32, 0xffff0000, RZ, 0xc0, !PT ;  /* 0xffff000020118812 */ /* 0x000fe400078ec0ff */
[----:B------:R-:W-:Y:S02]  /*5990*/  @!P0 PRMT R4, R11, 0x5410, R0 ;  /* 0x000054100b048816 */ /* 0x000fe40000000000 */
[----:B------:R-:W-:Y:S01]  /*59a0*/  @!P0 PRMT R11, R20, 0x5432, R2 ;  /* 0x00005432140b8816 */ /* 0x000fe20000000002 */
[----:B------:R-:W-:Y:S01]  /*59b0*/  @!P0 IMAD.U32 R2, R32, 0x10000, RZ ;  /* 0x0001000020028824 */ /* 0x000fe200078e00ff */
[----:B------:R-:W-:Y:S01]  /*59c0*/  @!P0 LOP3.LUT R20, R9, 0xffff0000, RZ, 0xc0, !PT ;  /* 0xffff000009148812 */ /* 0x000fe200078ec0ff */
[----:B--2---:R-:W-:Y:S02]  /*59d0*/  @!P0 IMAD.U32 R0, R12, 0x10000, RZ ;  /* 0x000100000c008824 */ /* 0x004fe400078e00ff */
[----:B------:R-:W-:Y:S02]  /*59e0*/  @!P0 IMAD.U32 R3, R13, 0x10000, RZ ;  /* 0x000100000d038824 */ /* 0x000fe400078e00ff */
[C---:B------:R-:W-:Y:S02]  /*59f0*/  @!P0 FMUL.FTZ R16, R0.reuse, R7 ;  /* 0x0000000700108220 */ /* 0x040fe40000410000 */
[-C--:B------:R-:W-:Y:S02]  /*5a00*/  @!P0 FMUL.FTZ R0, R0, R5.reuse ;  /* 0x0000000500008220 */ /* 0x080fe40000410000 */
[----:B------:R-:W-:Y:S01]  /*5a10*/  @!P0 FFMA.FTZ R45, R2, R5, -R16 ;  /* 0x00000005022d8223 */ /* 0x000fe20000010810 */
[----:B------:R-:W-:Y:S01]  /*5a20*/  @!P0 LOP3.LUT R16, R10, 0xffff0000, RZ, 0xc0, !PT ;  /* 0xffff00000a108812 */ /* 0x000fe200078ec0ff */
[----:B------:R-:W-:Y:S01]  /*5a30*/  @!P0 FFMA.FTZ R0, R7, R2, R0 ;  /* 0x0000000207008223 */ /* 0x000fe20000010000 */
[C---:B------:R-:W-:Y:S01]  /*5a40*/  @!P0 SHF.L.U32 R5, R4.reuse, 0x10, RZ ;  /* 0x0000001004058819 */ /* 0x040fe200000006ff */
[----:B------:R-:W-:Y:S01]  /*5a50*/  @!P0 FMUL.FTZ R7, R3, R18 ;  /* 0x0000001203078220 */ /* 0x000fe20000410000 */
[----:B------:R-:W-:Y:S03]  /*5a60*/  @!P0 LOP3.LUT R2, R13, 0xffff0000, RZ, 0xc0, !PT ;  /* 0xffff00000d028812 */ /* 0x000fe600078ec0ff */
[-C--:B------:R-:W-:Y:S02]  /*5a70*/  @!P0 FMUL.FTZ R3, R3, R5.reuse ;  /* 0x0000000503038220 */ /* 0x080fe40000410000 */
[----:B------:R-:W-:Y:S01]  /*5a80*/  @!P0 FFMA.FTZ R41, R19, R5, -R7 ;  /* 0x0000000513298223 */ /* 0x000fe20000010807 */
[----:B------:R-:W-:Y:S01]  /*5a90*/  @!P0 LOP3.LUT R7, R4, 0xffff0000, RZ, 0xc0, !PT ;  /* 0xffff000004078812 */ /* 0x000fe200078ec0ff */
[----:B------:R-:W-:Y:S01]  /*5aa0*/  @!P0 FMUL.FTZ R9, R2, R20 ;  /* 0x0000001402098220 */ /* 0x000fe20000410000 */
[----:B------:R-:W-:Y:S03]  /*5ab0*/  @!P0 LOP3.LUT R5, R12, 0xffff0000, RZ, 0xc0, !PT ;  /* 0xffff00000c058812 */ /* 0x000fe600078ec0ff */
[-C--:B------:R-:W-:Y:S02]  /*5ac0*/  @!P0 FMUL.FTZ R4, R2, R7.reuse ;  /* 0x0000000702048220 */ /* 0x080fe40000410000 */
[----:B------:R-:W-:Y:S02]  /*5ad0*/  @!P0 FFMA.FTZ R40, R21, R7, -R9 ;  /* 0x0000000715288223 */ /* 0x000fe40000010809 */
[----:B------:R-:W-:Y:S02]  /*5ae0*/  @!P0 FMUL.FTZ R9, R5, R16 ;  /* 0x0000001005098220 */ /* 0x000fe40000410000 */
[----:B------:R-:W-:Y:S02]  /*5af0*/  @!P0 IMAD.U32 R7, R15, 0x10000, RZ ;  /* 0x000100000f078824 */ /* 0x000fe400078e00ff */
[-C--:B------:R-:W-:Y:S01]  /*5b00*/  @!P0 FMUL.FTZ R2, R5, R6.reuse ;  /* 0x0000000605028220 */ /* 0x080fe20000410000 */
[----:B------:R-:W-:Y:S01]  /*5b10*/  @!P0 LOP3.LUT R5, R15, 0xffff0000, RZ, 0xc0, !PT ;  /* 0xffff00000f058812 */ /* 0x000fe200078ec0ff */
[----:B------:R-:W-:Y:S02]  /*5b20*/  @!P0 FFMA.FTZ R39, R17, R6, -R9 ;  /* 0x0000000611278223 */ /* 0x000fe40000010809 */
[----:B------:R-:W-:Y:S02]  /*5b30*/  @!P0 IMAD.U32 R6, R8, 0x10000, RZ ;  /* 0x0001000008068824 */ /* 0x000fe400078e00ff */
[C---:B------:R-:W-:Y:S02]  /*5b40*/  @!P0 FMUL.FTZ R9, R7.reuse, R25 ;  /* 0x0000001907098220 */ /* 0x040fe40000410000 */
[-C--:B------:R-:W-:Y:S02]  /*5b50*/  @!P0 FMUL.FTZ R7, R7, R6.reuse ;  /* 0x0000000607078220 */ /* 0x080fe40000410000 */
[----:B------:R-:W-:Y:S01]  /*5b60*/  @!P0 FFMA.FTZ R38, R26, R6, -R9 ;  /* 0x000000061a268223 */ /* 0x000fe20000010809 */
[----:B------:R-:W-:Y:S01]  /*5b70*/  @!P0 LOP3.LUT R6, R8, 0xffff0000, RZ, 0xc0, !PT ;  /* 0xffff000008068812 */ /* 0x000fe200078ec0ff */
[C---:B------:R-:W-:Y:S01]  /*5b80*/  @!P0 FMUL.FTZ R10, R5.reuse, R27 ;  /* 0x0000001b050a8220 */ /* 0x040fe20000410000 */
[----:B------:R-:W-:Y:S01]  /*5b90*/  @!P0 SHF.L.U32 R9, R14, 0x10, RZ ;  /* 0x000000100e098819 */ /* 0x000fe200000006ff */
[----:B------:R-:W-:Y:S01]  /*5ba0*/  @!P0 FFMA.FTZ R2, R16, R17, R2 ;  /* 0x0000001110028223 */ /* 0x000fe20000010002 */
[----:B------:R-:W-:Y:S01]  /*5bb0*/  @!P0 F2FP.BF16.PACK_AB R17, R40, R41 ;  /* 0x000000292811823e */ /* 0x000fe200000010ff */
[-C--:B------:R-:W-:Y:S01]  /*5bc0*/  @!P0 FMUL.FTZ R8, R5, R6.reuse ;  /* 0x0000000605088220 */ /* 0x080fe20000410000 */
[----:B------:R-:W-:Y:S01]  /*5bd0*/  @!P0 F2FP.BF16.PACK_AB R16, R39, R45 ;  /* 0x0000002d2710823e */ /* 0x000fe200000010ff */
[----:B------:R-:W-:Y:S01]  /*5be0*/  @!P0 FFMA.FTZ R36, R28, R6, -R10 ;  /* 0x000000061c248223 */ /* 0x000fe2000001080a */
[----:B------:R-:W-:Y:S01]  /*5bf0*/  @!P0 LOP3.LUT R6, R14, 0xffff0000, RZ, 0xc0, !PT ;  /* 0xffff00000e068812 */ /* 0x000fe200078ec0ff */
[----:B------:R-:W-:Y:S02]  /*5c00*/  @!P0 IMAD.U32 R10, R11, 0x10000, RZ ;  /* 0x000100000b0a8824 */ /* 0x000fe400078e00ff */
[C---:B------:R-:W-:Y:S02]  /*5c10*/  @!P0 FMUL.FTZ R29, R9.reuse, R22 ;  /* 0x00000016091d8220 */ /* 0x040fe40000410000 */
[-C--:B------:R-:W-:Y:S01]  /*5c20*/  @!P0 FMUL.FTZ R5, R9, R10.reuse ;  /* 0x0000000a09058220 */ /* 0x080fe20000410000 */
[----:B------:R-:W-:Y:S01]  /*5c30*/  @!P0 LOP3.LUT R9, R11, 0xffff0000, RZ, 0xc0, !PT ;  /* 0xffff00000b098812 */ /* 0x000fe200078ec0ff */
[----:B------:R-:W-:Y:S01]  /*5c40*/  @!P0 FFMA.FTZ R29, R23, R10, -R29 ;  /* 0x0000000a171d8223 */ /* 0x000fe2000001081d */
[----:B------:R-:W-:Y:S01]  /*5c50*/  @!P0 LOP3.LUT R10, R34, 0xffff0000, RZ, 0xc0, !PT ;  /* 0xffff0000220a8812 */ /* 0x000fe200078ec0ff */
[----:B------:R-:W-:Y:S02]  /*5c60*/  @!P0 FMUL.FTZ R11, R6, R24 ;  /* 0x00000018060b8220 */ /* 0x000fe40000410000 */
[----:B------:R-:W-:Y:S02]  /*5c70*/  @!P0 FFMA.FTZ R3, R18, R19, R3 ;  /* 0x0000001312038223 */ /* 0x000fe40000010003 */
[-C--:B------:R-:W-:Y:S01]  /*5c80*/  @!P0 FFMA.FTZ R37, R10, R9.reuse, -R11 ;  /* 0x000000090a258223 */ /* 0x080fe2000001080b */
[----:B------:R-:W-:Y:S01]  /*5c90*/  @!P0 F2FP.BF16.PACK_AB R11, R36, R38 ;  /* 0x00000026240b823e */ /* 0x000fe200000010ff */
[----:B------:R-:W-:Y:S01]  /*5ca0*/  @!P0 FMUL.FTZ R6, R6, R9 ;  /* 0x0000000906068220 */ /* 0x000fe20000410000 */
[----:B------:R-:W-:Y:S01]  /*5cb0*/  @!P0 F2FP.BF16.PACK_AB R9, R2, R0 ;  /* 0x000000000209823e */ /* 0x000fe200000010ff */
[----:B------:R-:W-:Y:S01]  /*5cc0*/  @!P0 FFMA.FTZ R4, R20, R21, R4 ;  /* 0x0000001514048223 */ /* 0x000fe20000010004 */
[----:B------:R-:W-:Y:S01]  /*5cd0*/  @!P0 MOV R35, R11 ;  /* 0x0000000b00238202 */ /* 0x000fe20000000f00 */
[----:B------:R-:W-:Y:S02]  /*5ce0*/  @!P0 FFMA.FTZ R5, R22, R23, R5 ;  /* 0x0000001716058223 */ /* 0x000fe40000010005 */
[----:B------:R-:W-:Y:S01]  /*5cf0*/  @!P0 FFMA.FTZ R6, R24, R10, R6 ;  /* 0x0000000a18068223 */ /* 0x000fe20000010006 */
[----:B------:R-:W-:Y:S01]  /*5d00*/  @!P0 F2FP.BF16.PACK_AB R10, R37, R29 ;  /* 0x0000001d250a823e */ /* 0x000fe200000010ff */
        /* <DEDUP_REMOVED lines=20> */
.L_x_728:
[----:B------:R1:W2:Y:S01]  /*5e50*/  SHFL.IDX PT, R2, R14, RZ, 0x181f ;  /* 0x00181fff0e027589 */ /* 0x0002a200000e0000 */
[----:B------:R-:W-:Y:S03]  /*5e60*/  IMAD.IADD R3, R53, 0x1, -R50 ;  /* 0x0000000135037824 */ /* 0x000fe600078e0a32 */
[----:B------:R1:W3:Y:S02]  /*5e70*/  SHFL.IDX PT, R0, R22, RZ, 0x181f ;  /* 0x00181fff16007589 */ /* 0x0002e400000e0000 */
[----:B------:R-:W-:Y:S04]  /*5e80*/  IMNMX R49, R3, 0x20, PT ;  /* 0x0000002003317817 */ /* 0x000fe80003800200 */
[----:B------:R-:W-:Y:S11]  /*5e90*/  ISETP.GT.AND P0, PT, R49, R211, PT ;  /* 0x000000d33100720c */ /* 0x000ff60003f04270 */
[----:B------:R-:W-:Y:S02]  /*5ea0*/  @!UPT UIADD3 URZ, URZ, URZ, URZ ;  /* 0x0000003f3f3ff290 */ /* 0x000fe4000fffe03f */
[----:B------:R-:W-:-:S05]  /*5eb0*/  @!P0 BRA `(.L_x_732) ;  /* 0x0000014000008947 */ /* 0x000fca0003800000 */
[----:B------:R-:W-:Y:S02]  /*5ec0*/  ISETP.GE.AND P2, PT, R132, c[0x0][0x1d4], PT ;  /* 0x0000750084007a0c */ /* 0x000fe40003f46270 */
[----:B------:R-:W-:Y:S02]  /*5ed0*/  ISETP.GE.AND P3, PT, R137, c[0x0][0x1d4], PT ;  /* 0x0000750089007a0c */ /* 0x000fe40003f66270 */
[----:B------:R-:W-:Y:S09]  /*5ee0*/  ISETP.GE.AND P1, PT, R200, c[0x0][0x1d4], PT ;  /* 0x00007500c8007a0c */ /* 0x000ff20003f26270 */
[----:B-1----:R-:W1:Y:S01]  /*5ef0*/  @!P2 LDS.128 R12, [R194+0xc080] ;  /* 0x00c08000c20ca984 */ /* 0x002e620000000c00 */
[C---:B---3--:R-:W-:Y:S04]  /*5f00*/  @!P2 LEA R4, P0, R132.reuse, R0, 0x1 ;  /* 0x000000008404a211 */ /* 0x048fe800078008ff */
[----:B--2---:R-:W-:Y:S02]  /*5f10*/  @!P2 LEA.HI.X R5, R132, R2, R133, 0x1, P0 ;  /* 0x000000028405a211 */ /* 0x004fe400000f0c85 */
[C---:B------:R-:W-:Y:S04]  /*5f20*/  @!P3 LEA R8, P0, R201.reuse, R0, 0x1 ;  /* 0x00000000c908b211 */ /* 0x040fe800078008ff */
[----:B------:R-:W-:Y:S02]  /*5f30*/  @!P3 LEA.HI.X R9, R201, R2, R205, 0x1, P0 ;  /* 0x00000002c909b211 */ /* 0x000fe400000f0ccd */
[C---:B------:R-:W-:Y:S04]  /*5f40*/  @!P1 LEA R6, P0, R200.reuse, R0, 0x1 ;  /* 0x00000000c8069211 */ /* 0x040fe800078008ff */
[----:B------:R-:W-:Y:S02]  /*5f50*/  @!P1 LEA.HI.X R7, R200, R2, R207, 0x1, P0 ;  /* 0x00000002c8079211 */ /* 0x000fe400000f0ccf */
[C---:B------:R-:W-:Y:S01]  /*5f60*/  ISETP.GE.AND P0, PT, R199.reuse, c[0x0][0x1d4], PT ;  /* 0x00007500c7007a0c */ /* 0x040fe20003f06270 */
[----:B-1----:R1:W-:Y:S04]  /*5f70*/  @!P2 ST.E.128 [R4.64], R12 ;  /* 0x0000000c0400a985 */ /* 0x0023e8000c101d08 */
        /* <DEDUP_REMOVED lines=8> */
.L_x_732:
[----:B------:R-:W-:Y:S05]  /*6000*/  BSYNC B1 ;  /* 0x0000000000017941 */ /* 0x000fea0003800000 */
.L_x_727:
        /* <DEDUP_REMOVED lines=17> */
[----:B------:R-:W-:Y:S02]  /*6120*/  @P0 IMAD.MOV.U32 R2, RZ, RZ, R76 ;  /* 0x000000ffff020224 */ /* 0x000fe400078e004c */
[C---:B------:R-:W-:Y:S02]  /*6130*/  @P0 IMAD R0, R4.reuse, c[0x0][0x25c], R0 ;  /* 0x0000970004000a24 */ /* 0x040fe400078e0200 */
[----:B------:R-:W-:Y:S04]  /*6140*/  @P0 IMAD.WIDE.U32 R2, R4, c[0x0][0x258], R2 ;  /* 0x0000960004020a25 */ /* 0x000fe800078e0002 */
        /* <DEDUP_REMOVED lines=15> */
[----:B------:R-:W3:Y:S01]  /*6240*/  SHFL.IDX PT, R2, R2, RZ, 0x181f ;  /* 0x00181fff02027589 */ /* 0x000ee200000e0000 */
[----:B------:R-:W-:Y:S04]  /*6250*/  DEPBAR.LE SB0, 0x0 ;  /* 0x000080000000791a */ /* 0x000fe80000000000 */
[----:B------:R-:W-:Y:S06]  /*6260*/  BAR.SYNC.DEFER_BLOCKING 0x0 ;  /* 0x0000000000007b1d */ /* 0x000fec0000010000 */
[----:B------:R-:W-:-:S05]  /*6270*/  @!P0 BRA `(.L_x_744) ;  /* 0x0000014000008947 */ /* 0x000fca0003800000 */
[----:B-123--:R-:W-:Y:S02]  /*6280*/  ISETP.GE.AND P2, PT, R132, c[0x0][0x1d4], PT ;  /* 0x0000750084007a0c */ /* 0x00efe40003f46270 */
[----:B------:R-:W-:Y:S02]  /*6290*/  ISETP.GE.AND P3, PT, R137, c[0x0][0x1d4], PT ;  /* 0x0000750089007a0c */ /* 0x000fe40003f66270 */
[----:B------:R-:W-:Y:S09]  /*62a0*/  ISETP.GE.AND P1, PT, R200, c[0x0][0x1d4], PT ;  /* 0x00007500c8007a0c */ /* 0x000ff20003f26270 */
[----:B------:R-:W1:Y:S01]  /*62b0*/  @!P2 LDS.128 R12, [R194+0x8080] ;  /* 0x00808000c20ca984 */ /* 0x000e620000000c00 */
[C---:B------:R-:W-:Y:S04]  /*62c0*/  @!P2 LEA R4, P0, R132.reuse, R0, 0x1 ;  /* 0x000000008404a211 */ /* 0x040fe800078008ff */
[----:B------:R-:W-:Y:S02]  /*62d0*/  @!P2 LEA.HI.X R5, R132, R2, R133, 0x1, P0 ;  /* 0x000000028405a211 */ /* 0x000fe400000f0c85 */
        /* <DEDUP_REMOVED lines=14> */
.L_x_744:
[----:B-123--:R-:W-:Y:S05]  /*63c0*/  BSYNC B0 ;  /* 0x0000000000007941 */ /* 0x00efea0003800000 */
.L_x_743:
[C---:B------:R-:W-:Y:S02]  /*63d0*/  ISETP.GT.AND P0, PT, R46.reuse, R80, PT ;  /* 0x000000502e00720c */ /* 0x040fe40003f04270 */
[----:B------:R-:W-:Y:S02]  /*63e0*/  IADD3 R46, R46, -0x1, RZ ;  /* 0xffffffff2e2e7810 */ /* 0x000fe40007ffe0ff */
[----:B------:R-:W-:Y:S09]  /*63f0*/  LOP3.LUT P2, RZ, R214, 0x1, RZ, 0xc0, !PT ;  /* 0x00000001d6ff7812 */ /* 0x000ff2000784c0ff */
[----:B------:R-:W-:Y:S01]  /*6400*/  @P0 SHF.R.S32.HI R4, RZ, 0x1f, R46 ;  /* 0x0000001fff040819 */ /* 0x000fe2000001142e */
[----:B------:R-:W-:Y:S02]  /*6410*/  @P0 IMAD R0, R101, R46, RZ ;  /* 0x0000002e65000224 */ /* 0x000fe400078e02ff */
[----:B------:R-:W-:Y:S02]  /*6420*/  @P0 IMAD.MOV.U32 R2, RZ, RZ, R60 ;  /* 0x000000ffff020224 */ /* 0x000fe400078e003c */
        /* <DEDUP_REMOVED lines=17> */
.L_x_726:
[----:B------:R-:W-:Y:S01]  /*6540*/  IMAD.MOV.U32 R0, RZ, RZ, c[0x0][0x2c4] ;  /* 0x0000b100ff007624 */ /* 0x000fe200078e00ff */
[----:B------:R-:W-:Y:S01]  /*6550*/  IADD3 R2, R209, 0x1, -R210 ;  /* 0x00000001d1027810 */ /* 0x000fe20007ffe8d2 */
[----:B-1----:R-:W-:-:S03]  /*6560*/  IMAD.MOV.U32 R4, RZ, RZ, c[0x0][0x32c] ;  /* 0x0000cb00ff047624 */ /* 0x002fc600078e00ff */
[----:B------:R-:W-:Y:S02]  /*6570*/  ISETP.NE.AND P3, PT, R0, 0x1, PT ;  /* 0x000000010000780c */ /* 0x000fe40003f65270 */
[----:B------:R-:W-:Y:S02]  /*6580*/  IADD3 R0, R227, 0x7f, RZ ;  /* 0x0000007fe3007810 */ /* 0x000fe40007ffe0ff */
[----:B------:R-:W-:-:S09]  /*6590*/  ISETP.GE.AND P1, PT, R4, 0x1, PT ;  /* 0x000000010400780c */ /* 0x000fd20003f26270 */
[----:B------:R-:W-:-:S05]  /*65a0*/  @P3 IMAD.HI.U32 R3, R0, c[0x0][0x2c8], RZ ;  /* 0x0000b20000033a27 */ /* 0x000fca00078e00ff */
[----:B------:R-:W-:-:S05]  /*65b0*/  @P3 SHF.R.U32.HI R0, RZ, c[0x0][0x2cc], R3 ;  /* 0x0000b300ff003a19 */ /* 0x000fca0000011603 */
[----:B------:R-:W-:-:S05]  /*65c0*/  IMAD.IADD R0, R2, 0x1, R0 ;  /* 0x0000000102007824 */ /* 0x000fca00078e0200 */
[----:B------:R-:W-:Y:S01]  /*65d0*/  IADD3 R3, R0, c[0x0][0x328], RZ ;  /* 0x0000ca0000037a10 */ /* 0x000fe20007ffe0ff */
[----:B------:R-:W-:Y:S05]  /*65e0*/  @!P1 BRA `(.L_x_746) ;  /* 0x0000011000009947 */ /* 0x000fea0003800000 */
[C---:B------:R-:W-:Y:S01]  /*65f0*/  ISETP.GT.AND P0, PT, R0.reuse, RZ, PT ;  /* 0x000000ff0000720c */ /* 0x040fe20003f04270 */
[----:B------:R-:W-:Y:S01]  /*6600*/  BSSY B0, `(.L_x_747) ;  /* 0x000000d000007945 */ /* 0x000fe20003800000 */
[----:B------:R-:W-:Y:S01]  /*6610*/  IADD3 R2, R0, -0x1, RZ ;  /* 0xffffffff00027810 */ /* 0x000fe20007ffe0ff */
[----:B------:R-:W-:-:S10]  /*6620*/  IMAD.MOV.U32 R4, RZ, RZ, c[0x0][0x32c] ;  /* 0x0000cb00ff047624 */ /* 0x000fd400078e00ff */
[----:B------:R-:W-:Y:S05]  /*6630*/  @P0 BRA `(.L_x_748) ;  /* 0x0000006000000947 */ /* 0x000fea0003800000 */
[----:B------:R-:W-:Y:S01]  /*6640*/  ISETP.NE.AND P0, PT, R4, 0x1, PT ;  /* 0x000000010400780c */ /* 0x000fe20003f05270 */
[----:B------:R-:W-:-:S12]  /*6650*/  IMAD.MOV R0, RZ, RZ, -R0 ;  /* 0x000000ffff007224 */ /* 0x000fd800078e0a00 */
[----:B------:R-:W-:-:S05]  /*6660*/  @P0 IMAD.HI.U32 R2, R0, c[0x0][0x330], RZ ;  /* 0x0000cc0000020a27 */ /* 0x000fca00078e00ff */
[----:B------:R-:W-:-:S04]  /*6670*/  @P0 SHF.R.U32.HI R0, RZ, c[0x0][0x334], R2 ;  /* 0x0000cd00ff000a19 */ /* 0x000fc80000011602 */
[----:B------:R-:W-:Y:S01]  /*6680*/  LOP3.LUT R2, RZ, R0, RZ, 0x33, !PT ;  /* 0x00000000ff027212 */ /* 0x000fe200078e33ff */
[----:B------:R-:W-:Y:S05]  /*6690*/  BRA `(.L_x_749) ;  /* 0x0000003000007947 */ /* 0x000fea0003800000 */
.L_x_748:
[----:B------:R-:W-:-:S13]  /*66a0*/  ISETP.NE.AND P0, PT, R4, 0x1, PT ;  /* 0x000000010400780c */ /* 0x000fda0003f05270 */
[----:B------:R-:W-:-:S05]  /*66b0*/  @P0 IMAD.HI.U32 R0, R2, c[0x0][0x330], RZ ;  /* 0x0000cc0002000a27 */ /* 0x000fca00078e00ff */
[----:B------:R-:W-:Y:S02]  /*66c0*/  @P0 SHF.R.U32.HI R2, RZ, c[0x0][0x334], R0 ;  /* 0x0000cd00ff020a19 */ /* 0x000fe40000011600 */
.L_x_749:
[----:B------:R-:W-:Y:S05]  /*66d0*/  BSYNC B0 ;  /* 0x0000000000007941 */ /* 0x000fea0003800000 */
.L_x_747:
[----:B------:R-:W-:-:S05]  /*66e0*/  IMAD R2, R2, R4, c[0x0][0x32c] ;  /* 0x0000cb0002027624 */ /* 0x000fca00078e0204 */
[----:B------:R-:W-:-:S04]  /*66f0*/  IMNMX R3, R3, R2, PT ;  /* 0x0000000203037217 */ /* 0x000fc80003800200 */
.L_x_746:
[----:B------:R-:W-:Y:S01]  /*6700*/  IADD3 R3, R3, 0x1f, RZ ;  /* 0x0000001f03037810 */ /* 0x000fe20007ffe0ff */
[----:B------:R-:W-:-:S03]  /*6710*/  @P3 IMAD.HI.U32 R2, R227, c[0x0][0x2c8], RZ ;  /* 0x0000b200e3023a27 */ /* 0x000fc600078e00ff */
[----:B------:R-:W-:Y:S01]  /*6720*/  SHF.R.S32.HI R4, RZ, 0x1f, R3 ;  /* 0x0000001fff047819 */ /* 0x000fe20000011403 */
[----:B------:R-:W-:Y:S01]  /*6730*/  IMAD.MOV.U32 R0, RZ, RZ, R227 ;  /* 0x000000ffff007224 */ /* 0x000fe200078e00e3 */
[----:B------:R-:W-:Y:S02]  /*6740*/  @P3 SHF.R.U32.HI R0, RZ, c[0x0][0x2cc], R2 ;  /* 0x0000b300ff003a19 */ /* 0x000fe40000011602 */
        /* <DEDUP_REMOVED lines=16> */
.L_x_752:
[----:B------:R-:W-:-:S04]  /*6850*/  MOV R3, c[0x0][0x32c] ;  /* 0x0000cb0000037a02 */ /* 0x000fc80000000f00 */
[----:B------:R-:W-:-:S13]  /*6860*/  ISETP.NE.AND P0, PT, R3, 0x1, PT ;  /* 0x000000010300780c */ /* 0x000fda0003f05270 */
[----:B------:R-:W-:-:S05]  /*6870*/  @P0 IMAD.HI.U32 R3, R0, c[0x0][0x330], RZ ;  /* 0x0000cc0000030a27 */ /* 0x000fca00078e00ff */
[----:B------:R-:W-:Y:S02]  /*6880*/  @P0 SHF.R.U32.HI R0, RZ, c[0x0][0x334], R3 ;  /* 0x0000cd00ff000a19 */ /* 0x000fe40000011603 */
.L_x_753:
[----:B------:R-:W-:Y:S05]  /*6890*/  BSYNC B0 ;  /* 0x0000000000007941 */ /* 0x000fea0003800000 */
.L_x_751:
[----:B------:R-:W-:-:S05]  /*68a0*/  IMAD R0, R0, c[0x0][0x32c], RZ ;  /* 0x0000cb0000007a24 */ /* 0x000fca00078e02ff */
[----:B------:R-:W-:-:S04]  /*68b0*/  IMNMX R2, R2, R0, !PT ;  /* 0x0000000002027217 */ /* 0x000fc80007800200 */
.L_x_750:
[----:B------:R-:W-:Y:S01]  /*68c0*/  SHF.R.S32.HI R0, RZ, 0x1f, R2 ;  /* 0x0000001fff007819 */ /* 0x000fe20000011402 */
[----:B------:R-:W-:Y:S03]  /*68d0*/  BSSY B0, `(.L_x_754) ;  /* 0x0000025000007945 */ /* 0x000fe60003800000 */
[----:B------:R-:W-:-:S04]  /*68e0*/  LEA.HI R0, R0, R2, RZ, 0x5 ;  /* 0x0000000200007211 */ /* 0x000fc800078f28ff */
[----:B------:R-:W-:-:S04]  /*68f0*/  SHF.R.S32.HI R0, RZ, 0x5, R0 ;  /* 0x00000005ff007819 */ /* 0x000fc80000011400 */
[----:B------:R-:W-:Y:S01]  /*6900*/  IMNMX R5, RZ, R0, !PT ;  /* 0x00000000ff057217 */ /* 0x000fe20007800200 */
[----:B------:R-:W-:-:S03]  /*6910*/  IMAD.MOV.U32 R0, RZ, RZ, RZ ;  /* 0x000000ffff007224 */ /* 0x000fc600078e00ff */
[----:B------:R-:W-:-:S13]  /*6920*/  ISETP.GT.AND P0, PT, R7, R5, PT ;  /* 0x000000050700720c */ /* 0x000fda0003f04270 */
        /* <DEDUP_REMOVED lines=31> */
.L_x_755:
[----:B------:R-:W-:Y:S05]  /*6b20*/  BSYNC B0 ;  /* 0x0000000000007941 */ /* 0x000fea0003800000 */
.L_x_754:
[----:B------:R-:W-:Y:S01]  /*6b30*/  IMAD R208, R244, R0, R5 ;  /* 0x00000000f4d07224 */ /* 0x000fe200078e0205 */
        /* <DEDUP_REMOVED lines=73> */
[----:B------:R-:W-:-:S04]  /*6fd0*/  @P1 IMAD.MOV.U32 R2, RZ, RZ, 0x4 ;  /* 0x00000004ff021424 */ /* 0x000fc800078e00ff */
[----:B------:R-:W-:-:S05]  /*6fe0*/  @P1 IMAD.WIDE R2, R235, R2, c[0x0][0x340] ;  /* 0x0000d000eb021625 */ /* 0x000fca00078e0202 */
[----:B------:R1:W5:Y:S01]  /*6ff0*/  @P1 LDG.E R14, [R2.64] ;  /* 0x00000008020e1981 */ /* 0x000362000c1e1900 */
[----:B------:R-:W-:Y:S02]  /*7000*/  SHF.R.S32.HI R0, RZ, 0x1f, R97 ;  /* 0x0000001fff007819 */ /* 0x000fe40000011461 */
[----:B------:R-:W-:Y:S02]  /*7010*/  ISETP.NE.U32.AND P0, PT, RZ, c[0x0][0x348], PT ;  /* 0x0000d200ff007a0c */ /* 0x000fe40003f05070 */
[----:B------:R-:W-:Y:S01]  /*7020*/  LOP3.LUT R218, R234, 0xffff, RZ, 0xc0, !PT ;  /* 0x0000ffffeada7812 */ /* 0x000fe200078ec0ff */
[----:B------:R-:W-:Y:S01]  /*7030*/  IMAD R0, R0, c[0x0][0x178], RZ ;  /* 0x00005e0000007a24 */ /* 0x000fe200078e02ff */
[----:B------:R-:W-:Y:S02]  /*7040*/  ISETP.NE.AND.EX P0, PT, RZ, c[0x0][0x34c], PT, P0 ;  /* 0x0000d300ff007a0c */ /* 0x000fe40003f05300 */
[----:B------:R-:W-:Y:S01]  /*7050*/  IADD3 R4, R212, R227, RZ ;  /* 0x000000e3d4047210 */ /* 0x000fe20007ffe0ff */
[----:B------:R-:W-:Y:S01]  /*7060*/  IMAD R0, R97, c[0x0][0x17c], R0 ;  /* 0x00005f0061007a24 */ /* 0x000fe200078e0200 */
[----:B------:R-:W-:-:S02]  /*7070*/  SEL R5, R235, RZ, !P0 ;  /* 0x000000ffeb057207 */ /* 0x000fc40004000000 */
[----:B------:R-:W-:Y:S01]  /*7080*/  ISETP.GE.AND P5, PT, R132, c[0x0][0x198], PT ;  /* 0x0000660084007a0c */ /* 0x000fe20003fa6270 */
[----:B------:R-:W-:Y:S01]  /*7090*/  @P3 IMAD.HI.U32 R7, R4, c[0x0][0x2c8], RZ ;  /* 0x0000b20004073a27 */ /* 0x000fe200078e00ff */
[----:B------:R-:W-:Y:S02]  /*70a0*/  ISETP.GE.AND P4, PT, R137, c[0x0][0x198], PT ;  /* 0x0000660089007a0c */ /* 0x000fe40003f86270 */
[----:B------:R-:W-:Y:S02]  /*70b0*/  ISETP.GE.AND P2, PT, R199, c[0x0][0x198], PT ;  /* 0x00006600c7007a0c */ /* 0x000fe40003f46270 */
[----:B------:R-:W-:Y:S02]  /*70c0*/  IADD3 R119, R195, -0x1, RZ ;  /* 0xffffffffc3777810 */ /* 0x000fe40007ffe0ff */
[----:B------:R-:W-:Y:S01]  /*70d0*/  IADD3 R13, R211, R227, RZ ;  /* 0x000000e3d30d7210 */ /* 0x000fe20007ffe0ff */
[----:B-1----:R-:W-:-:S04]  /*70e0*/  IMAD.WIDE.U32 R2, R97, c[0x0][0x178], RZ ;  /* 0x00005e0061027a25 */ /* 0x002fc800078e00ff */
[----:B------:R-:W-:Y:S01]  /*70f0*/  IMAD.IADD R3, R3, 0x1, R0 ;  /* 0x0000000103037824 */ /* 0x000fe200078e0200 */
[----:B------:R-:W-:-:S03]  /*7100*/  SHF.R.S32.HI R0, RZ, 0x1f, R235 ;  /* 0x0000001fff007819 */ /* 0x000fc600000114eb */
[----:B------:R-:W-:Y:S01]  /*7110*/  IMAD.WIDE.U32 R2, R218, c[0x0][0x1b8], R2 ;  /* 0x00006e00da027a25 */ /* 0x000fe200078e0002 */
[----:B------:R-:W-:-:S03]  /*7120*/  SEL R6, R0, RZ, !P0 ;  /* 0x000000ff00067207 */ /* 0x000fc60004000000 */
[----:B------:R-:W-:Y:S01]  /*7130*/  IMAD.MOV.U32 R0, RZ, RZ, R4 ;  /* 0x000000ffff007224 */ /* 0x000fe200078e0004 */
[----:B------:R-:W-:Y:S01]  /*7140*/  @P3 SHF.R.U32.HI R0, RZ, c[0x0][0x2cc], R7 ;  /* 0x0000b300ff003a19 */ /* 0x000fe20000011607 */
[----:B------:R-:W-:Y:S01]  /*7150*/  IMAD R3, R218, c[0x0][0x1bc], R3 ;  /* 0x00006f00da037a24 */ /* 0x000fe200078e0203 */
[----:B------:R-:W-:Y:S01]  /*7160*/  ISETP.GE.AND P3, PT, R200, c[0x0][0x198], PT ;  /* 0x00006600c8007a0c */ /* 0x000fe20003f66270 */
[----:B------:R-:W-:Y:S01]  /*7170*/  IMAD R6, R6, c[0x0][0x1c0], RZ ;  /* 0x0000700006067a24 */ /* 0x000fe200078e02ff */
[----:B------:R-:W-:Y:S01]  /*7180*/  SHF.R.S32.HI R7, RZ, 0x1f, R0 ;  /* 0x0000001fff077819 */ /* 0x000fe20000011400 */
[----:B------:R-:W-:-:S04]  /*7190*/  IMAD.WIDE.U32 R2, R5, c[0x0][0x1c0], R2 ;  /* 0x0000700005027a25 */ /* 0x000fc800078e0002 */
[----:B------:R-:W-:Y:S01]  /*71a0*/  IMAD R6, R5, c[0x0][0x1c4], R6 ;  /* 0x0000710005067a24 */ /* 0x000fe200078e0206 */
[----:B------:R-:W-:-:S03]  /*71b0*/  IADD3 R5, -R0, RZ, RZ ;  /* 0x000000ff00057210 */ /* 0x000fc60007ffe1ff */
[----:B------:R-:W-:Y:S02]  /*71c0*/  IMAD.IADD R3, R3, 0x1, R6 ;  /* 0x0000000103037824 */ /* 0x000fe400078e0206 */
[----:B------:R-:W-:Y:S02]  /*71d0*/  IMAD R4, R5, c[0x0][0x2c4], R4 ;  /* 0x0000b10005047a24 */ /* 0x000fe400078e0204 */
[----:B------:R-:W-:Y:S02]  /*71e0*/  IMAD R5, R7, c[0x0][0x1b0], RZ ;  /* 0x00006c0007057a24 */ /* 0x000fe400078e02ff */
[----:B------:R-:W-:-:S04]  /*71f0*/  IMAD.WIDE.U32 R2, R0, c[0x0][0x1b0], R2 ;  /* 0x00006c0000027a25 */ /* 0x000fc800078e0002 */
[----:B------:R-:W-:Y:S01]  /*7200*/  IMAD R6, R0, c[0x0][0x1b4], R5 ;  /* 0x00006d0000067a24 */ /* 0x000fe200078e0205 */
[----:B------:R-:W-:-:S04]  /*7210*/  SHF.R.S32.HI R5, RZ, 0x1f, R4 ;  /* 0x0000001fff057819 */ /* 0x000fc80000011404 */
[----:B------:R-:W-:Y:S01]  /*7220*/  IADD3 R3, R3, R6, RZ ;  /* 0x0000000603037210 */ /* 0x000fe20007ffe0ff */
[----:B------:R-:W-:-:S04]  /*7230*/  IMAD R0, R5, c[0x0][0x1a8], RZ ;  /* 0x00006a0005007a24 */ /* 0x000fc800078e02ff */
[C---:B------:R-:W-:Y:S02]  /*7240*/  IMAD R0, R4.reuse, c[0x0][0x1ac], R0 ;  /* 0x00006b0004007a24 */ /* 0x040fe400078e0200 */
[----:B------:R-:W-:-:S04]  /*7250*/  IMAD.WIDE.U32 R2, R4, c[0x0][0x1a8], R2 ;  /* 0x00006a0004027a25 */ /* 0x000fc800078e0002 */
[----:B------:R-:W-:Y:S01]  /*7260*/  IMAD.IADD R0, R3, 0x1, R0 ;  /* 0x0000000103007824 */ /* 0x000fe200078e0200 */
[----:B------:R-:W-:-:S04]  /*7270*/  LEA R12, P0, R2, c[0x0][0x160], 0x1 ;  /* 0x00005800020c7a11 */ /* 0x000fc800078008ff */
[----:B------:R-:W-:Y:S01]  /*7280*/  LEA.HI.X R5, R2, c[0x0][0x164], R0, 0x1, P0 ;  /* 0x0000590002057a11 */ /* 0x000fe200000f0c00 */
[----:B------:R-:W-:Y:S01]  /*7290*/  @!P1 IMAD.MOV.U32 R14, RZ, RZ, R235 ;  /* 0x000000ffff0e9224 */ /* 0x000fe200078e00eb */
[----:B------:R-:W-:Y:S05]  /*72a0*/  BRA.DIV ~URZ, `(.L_x_757) ;  /* 0x0001a2427f007947 */ /* 0x000fea000b800000 */
[----:B------:R1:W2:Y:S02]  /*72b0*/  SHFL.IDX PT, R4, R5, RZ, 0x181f ;  /* 0x00181fff05047589 */ /* 0x0002a400000e0000 */
.L_x_977:
[----:B------:R-:W-:Y:S05]  /*72c0*/  BRA.DIV ~URZ, `(.L_x_758) ;  /* 0x0001a2927f007947 */ /* 0x000fea000b800000 */
[----:B------:R3:W4:Y:S02]  /*72d0*/  SHFL.IDX PT, R0, R12, RZ, 0x181f ;  /* 0x00181fff0c007589 */ /* 0x00072400000e0000 */
.L_x_978:
[----:B------:R-:W-:Y:S01]  /*72e0*/  IMAD R60, R210, c[0x0][0x2c4], RZ ;  /* 0x0000b100d23c7a24 */ /* 0x000fe200078e02ff */
[----:B------:R-:W-:Y:S01]  /*72f0*/  LOP3.LUT R214, R214, 0xfffffffd, RZ, 0xc0, !PT ;  /* 0xfffffffdd6d67812 */ /* 0x000fe200078ec0ff */
[----:B------:R-:W-:Y:S03]  /*7300*/  BSSY B0, `(.L_x_759) ;  /* 0x0000013000007945 */ /* 0x000fe60003800000 */
[----:B------:R-:W-:-:S13]  /*7310*/  ISETP.GE.AND P0, PT, R13, R60, PT ;  /* 0x0000003c0d00720c */ /* 0x000fda0003f06270 */
[----:B------:R-:W-:Y:S01]  /*7320*/  @P0 LOP3.LUT R214, R214, 0x2, RZ, 0xfc, !PT ;  /* 0x00000002d6d60812 */ /* 0x000fe200078efcff */
[----:B------:R-:W-:Y:S05]  /*7330*/  @P0 BRA `(.L_x_760) ;  /* 0x000000f000000947 */ /* 0x000fea0003800000 */
[----:B----4-:R-:W-:-:S04]  /*7340*/  LEA R10, P0, R132, R0, 0x1 ;  /* 0x00000000840a7211 */ /* 0x010fc800078008ff */
[----:B--2---:R-:W-:Y:S02]  /*7350*/  LEA.HI.X R11, R132, R4, R133, 0x1, P0 ;  /* 0x00000004840b7211 */ /* 0x004fe400000f0c85 */
[----:B------:R-:W-:-:S03]  /*7360*/  LEA R8, P0, R201, R0, 0x1 ;  /* 0x00000000c9087211 */ /* 0x000fc600078008ff */
[----:B------:R-:W-:Y:S01]  /*7370*/  @!PT LDS RZ, [RZ] ;  /* 0x00000000fffff984 */ /* 0x000fe20000000800 */
[----:B------:R-:W-:Y:S01]  /*7380*/  @!PT LDS RZ, [RZ] ;  /* 0x00000000fffff984 */ /* 0x000fe20000000800 */
        /* <DEDUP_REMOVED lines=10> */
.L_x_760:
[----:B------:R-:W-:Y:S05]  /*7430*/  BSYNC B0 ;  /* 0x0000000000007941 */ /* 0x000fea0003800000 */
.L_x_759:
[----:B------:R-:W-:Y:S05]  /*7440*/  BRA.DIV ~URZ, `(.L_x_761) ;  /* 0x0001a1727f007947 */ /* 0x000fea000b800000 */
[----:B--2---:R2:W1:Y:S04]  /*7450*/  SHFL.IDX PT, R4, R5, 0x1, 0x181f ;  /* 0x00381f0005047f89 */ /* 0x00446800000e0000 */
[----:B----4-:R2:W4:Y:S02]  /*7460*/  SHFL.IDX PT, R0, R12, 0x1, 0x181f ;  /* 0x00381f000c007f89 */ /* 0x01052400000e0000 */
.L_x_979:
[----:B------:R-:W-:Y:S01]  /*7470*/  IADD3 R2, R13, 0x20, RZ ;  /* 0x000000200d027810 */ /* 0x000fe20007ffe0ff */
[----:B------:R-:W-:Y:S01]  /*7480*/  BSSY B0, `(.L_x_762) ;  /* 0x0000014000007945 */ /* 0x000fe20003800000 */
[----:B------:R-:W-:Y:S02]  /*7490*/  LOP3.LUT R214, R214, 0xfffffffb, RZ, 0xc0, !PT ;  /* 0xfffffffbd6d67812 */ /* 0x000fe400078ec0ff */
[----:B------:R-:W-:-:S13]  /*74a0*/  ISETP.GE.AND P0, PT, R2, R60, PT ;  /* 0x0000003c0200720c */ /* 0x000fda0003f06270 */
[----:B------:R-:W-:Y:S01]  /*74b0*/  @P0 LOP3.LUT R214, R214, 0x4, RZ, 0xfc, !PT ;  /* 0x00000004d6d60812 */ /* 0x000fe200078efcff */
[----:B------:R-:W-:Y:S05]  /*74c0*/  @P0 BRA `(.L_x_763) ;  /* 0x000000f000000947 */ /* 0x000fea0003800000 */
[----:B----4-:R-:W-:-:S04]  /*74d0*/  LEA R10, P0, R132, R0, 0x1 ;  /* 0x00000000840a7211 */ /* 0x010fc800078008ff */
[----:B-1----:R-:W-:Y:S02]  /*74e0*/  LEA.HI.X R11, R132, R4, R133, 0x1, P0 ;  /* 0x00000004840b7211 */ /* 0x002fe400000f0c85 */
        /* <DEDUP_REMOVED lines=13> */
.L_x_763:
[----:B------:R-:W-:Y:S05]  /*75c0*/  BSYNC B0 ;  /* 0x0000000000007941 */ /* 0x000fea0003800000 */
.L_x_762:
[----:B------:R-:W-:Y:S05]  /*75d0*/  BRA.DIV ~URZ, `(.L_x_764) ;  /* 0x0001a0a27f007947 */ /* 0x000fea000b800000 */
[----:B-1----:R1:W2:Y:S02]  /*75e0*/  SHFL.IDX PT, R4, R5, 0x2, 0x181f ;  /* 0x00581f0005047f89 */ /* 0x0022a400000e0000 */
.L_x_980:
[----:B------:R-:W-:Y:S05]  /*75f0*/  BRA.DIV ~URZ, `(.L_x_765) ;  /* 0x0001a0f27f007947 */ /* 0x000fea000b800000 */
[----:B----4-:R4:W1:Y:S02]  /*7600*/  SHFL.IDX PT, R0, R12, 0x2, 0x181f ;  /* 0x00581f000c007f89 */ /* 0x01086400000e0000 */
.L_x_981:
[----:B------:R-:W-:Y:S01]  /*7610*/  IADD3 R2, R13, 0x40, RZ ;  /* 0x000000400d027810 */ /* 0x000fe20007ffe0ff */
[----:B------:R-:W-:Y:S01]  /*7620*/  BSSY B0, `(.L_x_766) ;  /* 0x0000014000007945 */ /* 0x000fe20003800000 */
[----:B------:R-:W-:Y:S02]  /*7630*/  LOP3.LUT R214, R214, 0xfffffff7, RZ, 0xc0, !PT ;  /* 0xfffffff7d6d67812 */ /* 0x000fe400078ec0ff */
[----:B------:R-:W-:-:S13]  /*7640*/  ISETP.GE.AND P0, PT, R2, R60, PT ;  /* 0x0000003c0200720c */ /* 0x000fda0003f06270 */
[----:B------:R-:W-:Y:S01]  /*7650*/  @P0 LOP3.LUT R214, R214, 0x8, RZ, 0xfc, !PT ;  /* 0x00000008d6d60812 */ /* 0x000fe200078efcff */
[----:B------:R-:W-:Y:S05]  /*7660*/  @P0 BRA `(.L_x_767) ;  /* 0x000000f000000947 */ /* 0x000fea0003800000 */
[----:B-1----:R-:W-:-:S04]  /*7670*/  LEA R10, P0, R132, R0, 0x1 ;  /* 0x00000000840a7211 */ /* 0x002fc800078008ff */
        /* <DEDUP_REMOVED lines=14> */
.L_x_767:
[----:B------:R-:W-:Y:S05]  /*7760*/  BSYNC B0 ;  /* 0x0000000000007941 */ /* 0x000fea0003800000 */
.L_x_766:
[----:B------:R-:W-:Y:S05]  /*7770*/  BRA.DIV ~URZ, `(.L_x_768) ;  /* 0x00019fd27f007947 */ /* 0x000fea000b800000 */
[----:B--2---:R2:W3:Y:S04]  /*7780*/  SHFL.IDX PT, R4, R5, 0x3, 0x181f ;  /* 0x00781f0005047f89 */ /* 0x0044e800000e0000 */
[----:B-1----:R2:W1:Y:S02]  /*7790*/  SHFL.IDX PT, R0, R12, 0x3, 0x181f ;  /* 0x00781f000c007f89 */ /* 0x00246400000e0000 */
.L_x_982:
[----:B------:R-:W-:Y:S01]  /*77a0*/  IADD3 R2, R13, 0x60, RZ ;  /* 0x000000600d027810 */ /* 0x000fe20007ffe0ff */
[----:B-----5:R-:W-:-:S03]  /*77b0*/  IMAD.WIDE.U32 R222, R14, c[0x0][0x2b0], RZ ;  /* 0x0000ac000ede7a25 */ /* 0x020fc600078e00ff */
[----:B------:R-:W-:-:S13]  /*77c0*/  ISETP.GE.AND P6, PT, R2, R60, PT ;  /* 0x0000003c0200720c */ /* 0x000fda0003fc6270 */
        /* <DEDUP_REMOVED lines=10> */
[----:B------:R-:W-:-:S05]  /*7870*/  @!P6 LEA.HI.X R7, R200, R4, R207, 0x1, P0 ;  /* 0x00000004c807e211 */ /* 0x000fca00000f0ccf */
[----:B------:R3:W-:Y:S01]  /*7880*/  @!P6 LDGSTS.E.BYPASS.LTC128B.128 [R219+0x1b080], [R6.64], !P3 ;  /* 0x1b08000006dbefae */ /* 0x0007e2000d901d48 */
[C---:B-1----:R-:W-:Y:S02]  /*7890*/  @!P6 LEA R2, P0, R199.reuse, R0, 0x1 ;  /* 0x00000000c702e211 */ /* 0x042fe400078008ff */
[----:B------:R-:W-:Y:S02]  /*78a0*/  SHF.R.S32.HI R0, RZ, 0x1f, R14 ;  /* 0x0000001fff007819 */ /* 0x000fe4000001140e */
[----:B------:R-:W-:-:S03]  /*78b0*/  @!P6 LEA.HI.X R3, R199, R4, R206, 0x1, P0 ;  /* 0x00000004c703e211 */ /* 0x000fc600000f0cce */
[----:B------:R-:W-:Y:S02]  /*78c0*/  IMAD R0, R0, c[0x0][0x2b0], RZ ;  /* 0x0000ac0000007a24 */ /* 0x000fe400078e02ff */
[----:B------:R3:W-:Y:S02]  /*78d0*/  @!P6 LDGSTS.E.BYPASS.LTC128B.128 [R219+0x1f080], [R2.64], !P2 ;  /* 0x1f08000002dbefae */ /* 0x0007e4000d101d48 */
[----:B------:R-:W-:Y:S02]  /*78e0*/  IMAD R0, R14, c[0x0][0x2b4], R0 ;  /* 0x0000ad000e007a24 */ /* 0x000fe400078e0200 */
[----:B------:R-:W0:Y:S01]  /*78f0*/  LDGDEPBAR ;  /* 0x00000000000079af */ /* 0x000e220000000000 */
[----:B------:R-:W-:Y:S01]  /*7900*/  WARPSYNC 0xffffffff ;  /* 0xffffffff00007948 */ /* 0x000fe20003800000 */
[----:B------:R-:W-:Y:S02]  /*7910*/  IMAD.IADD R225, R223, 0x1, R0 ;  /* 0x00000001dfe17824 */ /* 0x000fe400078e0200 */
[----:B------:R-:W-:Y:S01]  /*7920*/  IMAD.MOV.U32 R120, RZ, RZ, c[0x0][0x2b8] ;  /* 0x0000ae00ff787624 */ /* 0x000fe200078e00ff */
[----:B------:R-:W-:Y:S01]  /*7930*/  BAR.SYNC.DEFER_BLOCKING 0x0 ;  /* 0x0000000000007b1d */ /* 0x000fe20000010000 */
[----:B------:R-:W-:Y:S01]  /*7940*/  IMAD.SHL.U32 R107, R119, 0x20, RZ ;  /* 0x00000020776b7824 */ /* 0x000fe200078e00ff */
[----:B------:R-:W-:Y:S01]  /*7950*/  LOP3.LUT R214, R214, 0xfffffffe, RZ, 0xc0, !PT ;  /* 0xfffffffed6d67812 */ /* 0x000fe200078ec0ff */
[----:B------:R-:W-:Y:S01]  /*7960*/  IMAD.MOV.U32 R197, RZ, RZ, RZ ;  /* 0x000000ffffc57224 */ /* 0x000fe200078e00ff */
[----:B------:R-:W-:Y:S01]  /*7970*/  ISETP.NE.AND P1, PT, R120, 0x1, PT ;  /* 0x000000017800780c */ /* 0x000fe20003f25270 */
[----:B---3--:R-:W-:-:S05]  /*7980*/  IMAD.IADD R2, R212, 0x1, R107 ;  /* 0x00000001d4027824 */ /* 0x008fca00078e026b */
[C---:B------:R-:W-:Y:S01]  /*7990*/  ISETP.GE.AND P0, PT, R2.reuse, R209, PT ;  /* 0x000000d10200720c */ /* 0x040fe20003f06270 */
[----:B------:R-:W-:-:S03]  /*79a0*/  IMAD.IADD R2, R2, 0x1, R226 ;  /* 0x0000000102027824 */ /* 0x000fc600078e02e2 */
[----:B------:R-:W-:Y:S01]  /*79b0*/  ISETP.GT.OR P0, PT, R212, 0x1f, P0 ;  /* 0x0000001fd400780c */ /* 0x000fe20000704670 */
[----:B------:R-:W-:Y:S02]  /*79c0*/  IMAD.MOV.U32 R0, RZ, RZ, R2 ;  /* 0x000000ffff007224 */ /* 0x000fe400078e0002 */
[----:B------:R-:W-:Y:S01]  /*79d0*/  @P1 IMAD.HI.U32 R3, R2, c[0x0][0x2bc], RZ ;  /* 0x0000af0002031a27 */ /* 0x000fe200078e00ff */
[----:B------:R-:W-:-:S04]  /*79e0*/  @P1 LOP3.LUT R214, R214, 0x1, RZ, 0xfc, !PT ;  /* 0x00000001d6d61812 */ /* 0x000fc800078efcff */
[----:B------:R-:W-:-:S05]  /*79f0*/  @P1 SHF.R.U32.HI R0, RZ, c[0x0][0x2c0], R3 ;  /* 0x0000b000ff001a19 */ /* 0x000fca0000011603 */
[----:B------:R-:W-:-:S04]  /*7a00*/  @!P0 IADD3 R3, P1, R0, R222, RZ ;  /* 0x000000de00038210 */ /* 0x000fc80007f3e0ff */
[----:B--2---:R-:W-:Y:S02]  /*7a10*/  @!P0 LEA.HI.X.SX32 R5, R0, R225, 0x1, P1 ;  /* 0x000000e100058211 */ /* 0x004fe400008f0eff */
[----:B------:R-:W-:-:S04]  /*7a20*/  @!P0 LEA R4, P1, R3, c[0x0][0x2a0], 0x2 ;  /* 0x0000a80003048a11 */ /* 0x000fc800078210ff */
[----:B------:R-:W-:-:S05]  /*7a30*/  @!P0 LEA.HI.X R5, R3, c[0x0][0x2a4], R5, 0x2, P1 ;  /* 0x0000a90003058a11 */ /* 0x000fca00008f1405 */
[----:B------:R-:W2:Y:S01]  /*7a40*/  @!P0 LDG.E R197, [R4.64] ;  /* 0x0000000804c58981 */ /* 0x000ea2000c1e1900 */
[----:B------:R-:W-:Y:S01]  /*7a50*/  IMAD.MOV R0, RZ, RZ, -R0 ;  /* 0x000000ffff007224 */ /* 0x000fe200078e0a00 */
[----:B------:R-:W-:Y:S01]  /*7a60*/  ISETP.GT.AND P5, PT, R212, 0x1f, PT ;  /* 0x0000001fd400780c */ /* 0x000fe20003fa4270 */
[----:B------:R-:W-:-:S04]  /*7a70*/  IMAD.WIDE.U32 R220, R218, c[0x0][0x1e8], RZ ;  /* 0x00007a00dadc7a25 */ /* 0x000fc800078e00ff */
[----:B------:R-:W-:Y:S02]  /*7a80*/  IMAD R198, R0, c[0x0][0x2b8], R2 ;  /* 0x0000ae0000c67a24 */ /* 0x000fe400078e0202 */
[----:B------:R-:W-:Y:S02]  /*7a90*/  IMAD R224, R218, c[0x0][0x1ec], R221 ;  /* 0x00007b00dae07a24 */ /* 0x000fe400078e02dd */
[----:B------:R-:W-:Y:S01]  /*7aa0*/  IMAD.WIDE.U32 R2, R198, c[0x0][0x1e0], RZ ;  /* 0x00007800c6027a25 */ /* 0x000fe200078e00ff */
[----:B------:R-:W-:-:S03]  /*7ab0*/  SHF.R.S32.HI R117, RZ, 0x1f, R198 ;  /* 0x0000001fff757819 */ /* 0x000fc600000114c6 */
[----:B------:R-:W-:Y:S02]  /*7ac0*/  IMAD.IADD R116, R209, 0x1, -R107 ;  /* 0x00000001d1747824 */ /* 0x000fe400078e0a6b */
        /* <DEDUP_REMOVED lines=17> */
[----:B------:R-:W-:-:S04]  /*7be0*/  @P0 LEA R8, P1, R201, R0, 0x1 ;  /* 0x00000000c9080211 */ /* 0x000fc800078208ff */
[----:B------:R-:W-:Y:S02]  /*7bf0*/  @P0 LEA.HI.X R9, R201, R2, R205, 0x1, P1 ;  /* 0x00000002c9090211 */ /* 0x000fe400008f0ccd */
[----:B------:R-:W-:-:S04]  /*7c00*/  @P0 LEA R6, P1, R200, R0, 0x1 ;  /* 0x00000000c8060211 */ /* 0x000fc800078208ff */
[----:B------:R-:W-:Y:S02]  /*7c10*/  @P0 LEA.HI.X R7, R200, R2, R207, 0x1, P1 ;  /* 0x00000002c8070211 */ /* 0x000fe400008f0ccf */
[----:B------:R-:W-:-:S13]  /*7c20*/  @P0 ISETP.GE.AND P1, PT, R132, c[0x0][0x1d4], PT ;  /* 0x0000750084000a0c */ /* 0x000fda0003f26270 */
[----:B------:R-:W-:Y:S01]  /*7c30*/  @!PT LDS RZ, [RZ] ;  /* 0x00000000fffff984 */ /* 0x000fe20000000800 */
[----:B------:R1:W-:Y:S02]  /*7c40*/  @P0 LDGSTS.E.BYPASS.LTC128B.128 [R194+0xc080], [R4.64], !P1 ;  /* 0x0c08000004c20fae */ /* 0x0003e4000c901d48 */
[----:B-1----:R-:W-:-:S04]  /*7c50*/  @P0 LEA R4, P1, R199, R0, 0x1 ;  /* 0x00000000c7040211 */ /* 0x002fc800078208ff */
[----:B------:R-:W-:Y:S02]  /*7c60*/  @P0 LEA.HI.X R5, R199, R2, R206, 0x1, P1 ;  /* 0x00000002c7050211 */ /* 0x000fe400008f0cce */
[----:B------:R-:W-:-:S13]  /*7c70*/  @P0 ISETP.GE.AND P1, PT, R137, c[0x0][0x1d4], PT ;  /* 0x0000750089000a0c */ /* 0x000fda0003f26270 */
[----:B------:R1:W-:Y:S01]  /*7c80*/  @P0 LDGSTS.E.BYPASS.LTC128B.128 [R194+0xd080], [R8.64], !P1 ;  /* 0x0d08000008c20fae */ /* 0x0003e2000c901d48 */
[----:B------:R-:W-:-:S13]  /*7c90*/  @P0 ISETP.GE.AND P1, PT, R200, c[0x0][0x1d4], PT ;  /* 0x00007500c8000a0c */ /* 0x000fda0003f26270 */
[----:B------:R1:W-:Y:S01]  /*7ca0*/  @P0 LDGSTS.E.BYPASS.LTC128B.128 [R194+0xe080], [R6.64], !P1 ;  /* 0x0e08000006c20fae */ /* 0x0003e2000c901d48 */
[----:B------:R-:W-:-:S13]  /*7cb0*/  @P0 ISETP.GE.AND P1, PT, R199, c[0x0][0x1d4], PT ;  /* 0x00007500c7000a0c */ /* 0x000fda0003f26270 */
[----:B------:R1:W-:Y:S01]  /*7cc0*/  @P0 LDGSTS.E.BYPASS.LTC128B.128 [R194+0xf080], [R4.64], !P1 ;  /* 0x0f08000004c20fae */ /* 0x0003e2000c901d48 */
[----:B------:R-:W-:-:S03]  /*7cd0*/  ISETP.LT.AND P0, PT, RZ, c[0x0][0x27c], PT ;  /* 0x00009f00ff007a0c */ /* 0x000fc60003f01270 */
[----:B------:R-:W0:Y:S10]  /*7ce0*/  LDGDEPBAR ;  /* 0x00000000000079af */ /* 0x000e340000000000 */
[----:B------:R-:W-:Y:S05]  /*7cf0*/  @P0 BRA `(.L_x_769) ;  /* 0x0000002000000947 */ /* 0x000fea0003800000 */
[----:B------:R-:W-:-:S04]  /*7d00*/  DEPBAR.LE SB0, 0x1 ;  /* 0x000080400000791a */ /* 0x000fc80000000000 */
[----:B------:R-:W-:Y:S05]  /*7d10*/  BRA `(.L_x_770) ;  /* 0x0000956000007947 */ /* 0x000fea0003800000 */
.L_x_769:
[----:B------:R-:W-:Y:S01]  /*7d20*/  ULDC.U8 UR4, c[0x0][0x298] ;  /* 0x0000a60000047ab9 */ /* 0x000fe20000000000 */
[----:B------:R-:W-:Y:S01]  /*7d30*/  SHF.R.S32.HI R0, RZ, 0x1f, R96 ;  /* 0x0000001fff007819 */ /* 0x000fe20000011460 */
[----:B-1----:R-:W-:Y:S01]  /*7d40*/  IMAD.WIDE.U32 R4, R96, c[0x0][0x280], RZ ;  /* 0x0000a00060047a25 */ /* 0x002fe200078e00ff */
[----:B------:R-:W-:Y:S01]  /*7d50*/  ISETP.NE.AND P0, PT, RZ, UR4, PT ;  /* 0x00000004ff007c0c */ /* 0x000fe2000bf05270 */
[----:B------:R-:W-:Y:S02]  /*7d60*/  BSSY B2, `(.L_x_770) ;  /* 0x0000951000027945 */ /* 0x000fe40003800000 */
[C---:B------:R-:W-:Y:S02]  /*7d70*/  IMAD R2, R0.reuse, c[0x0][0x280], RZ ;  /* 0x0000a00000027a24 */ /* 0x040fe400078e02ff */
[----:B------:R-:W-:Y:S02]  /*7d80*/  IMAD R0, R0, c[0x0][0x290], RZ ;  /* 0x0000a40000007a24 */ /* 0x000fe400078e02ff */
[----:B------:R-:W-:-:S02]  /*7d90*/  IMAD R6, R96, c[0x0][0x284], R2 ;  /* 0x0000a10060067a24 */ /* 0x000fc400078e0202 */
[----:B------:R-:W-:Y:S01]  /*7da0*/  IMAD R7, R96, c[0x0][0x294], R0 ;  /* 0x0000a50060077a24 */ /* 0x000fe200078e0200 */
[----:B------:R-:W-:Y:S01]  /*7db0*/  LEA R0, R228, R13, 0x5 ;  /* 0x0000000de4007211 */ /* 0x000fe200078e28ff */
[----:B------:R-:W-:Y:S01]  /*7dc0*/  IMAD.WIDE.U32 R2, R96, c[0x0][0x290], RZ ;  /* 0x0000a40060027a25 */ /* 0x000fe200078e00ff */
[----:B------:R-:W-:-:S04]  /*7dd0*/  IADD3 R6, R6, R5, RZ ;  /* 0x0000000506067210 */ /* 0x000fc80007ffe0ff */
[----:B------:R-:W-:Y:S01]  /*7de0*/  IADD3 R7, R7, R3, RZ ;  /* 0x0000000307077210 */ /* 0x000fe20007ffe0ff */
[----:B------:R-:W-:Y:S05]  /*7df0*/  @!P0 BRA `(.L_x_771) ;  /* 0x000049b000008947 */ /* 0x000fea0003800000 */
[----:B------:R1:W5:Y:S01]  /*7e00*/  LDL R105, [R1+0x8] ;  /* 0x0000080001697983 */ /* 0x0003620000100800 */
[----:B------:R-:W-:-:S03]  /*7e10*/  IMAD.MOV.U32 R8, RZ, RZ, c[0x0][0x2c4] ;  /* 0x0000b100ff087624 */ /* 0x000fc600078e00ff */
[----:B------:R1:W5:Y:S02]  /*7e20*/  LDL R102, [R1+0x4] ;  /* 0x0000040001667983 */ /* 0x0003640000100800 */
[----:B------:R-:W-:Y:S02]  /*7e30*/  ISETP.NE.AND P2, PT, R8, 0x1, PT ;  /* 0x000000010800780c */ /* 0x000fe40003f45270 */
[----:B------:R1:W5:Y:S11]  /*7e40*/  LDL R101, [R1] ;  /* 0x0000000001657983 */ /* 0x0003760000100800 */
[----:B------:R-:W-:-:S05]  /*7e50*/  @P2 IMAD.HI.U32 R3, R0, c[0x0][0x2c8], RZ ;  /* 0x0000b20000032a27 */ /* 0x000fca00078e00ff */
[----:B------:R-:W-:-:S04]  /*7e60*/  @P2 SHF.R.U32.HI R0, RZ, c[0x0][0x2cc], R3 ;  /* 0x0000b300ff002a19 */ /* 0x000fc80000011603 */
[----:B------:R-:W-:Y:S02]  /*7e70*/  SHF.R.S32.HI R3, RZ, 0x1f, R0 ;  /* 0x0000001fff037819 */ /* 0x000fe40000011400 */
[----:B------:R-:W-:-:S03]  /*7e80*/  MOV R5, R6 ;  /* 0x0000000600057202 */ /* 0x000fc60000000f00 */
[----:B------:R-:W-:Y:S02]  /*7e90*/  IMAD R8, R3, c[0x0][0x280], RZ ;  /* 0x0000a00003087a24 */ /* 0x000fe400078e02ff */
[----:B------:R-:W-:-:S04]  /*7ea0*/  IMAD.WIDE.U32 R4, R0, c[0x0][0x280], R4 ;  /* 0x0000a00000047a25 */ /* 0x000fc800078e0004 */
[----:B------:R-:W-:Y:S01]  /*7eb0*/  IMAD R6, R0, c[0x0][0x284], R8 ;  /* 0x0000a10000067a24 */ /* 0x000fe200078e0208 */
[----:B------:R-:W-:-:S03]  /*7ec0*/  LEA R36, P0, R4, c[0x0][0x270], 0x1 ;  /* 0x00009c0004247a11 */ /* 0x000fc600078008ff */
[----:B------:R-:W-:-:S05]  /*7ed0*/  IMAD.IADD R6, R5, 0x1, R6 ;  /* 0x0000000105067824 */ /* 0x000fca00078e0206 */
[----:B------:R-:W-:Y:S01]  /*7ee0*/  LEA.HI.X R31, R4, c[0x0][0x274], R6, 0x1, P0 ;  /* 0x00009d00041f7a11 */ /* 0x000fe200000f0c06 */
[----:B------:R-:W-:Y:S01]  /*7ef0*/  IMAD R4, R3, c[0x0][0x290], RZ ;  /* 0x0000a40003047a24 */ /* 0x000fe200078e02ff */
[----:B------:R-:W-:Y:S02]  /*7f00*/  MOV R3, R7 ;  /* 0x0000000700037202 */ /* 0x000fe40000000f00 */
[----:B------:R-:W-:-:S03]  /*7f10*/  LOP3.LUT P1, RZ, R214, 0x2, RZ, 0xc0, !PT ;  /* 0x00000002d6ff7812 */ /* 0x000fc6000782c0ff */
[----:B------:R-:W-:-:S04]  /*7f20*/  IMAD.WIDE.U32 R2, R0, c[0x0][0x290], R2 ;  /* 0x0000a40000027a25 */ /* 0x000fc800078e0002 */
[----:B------:R-:W-:Y:S01]  /*7f30*/  IMAD R0, R0, c[0x0][0x294], R4 ;  /* 0x0000a50000007a24 */ /* 0x000fe200078e0204 */
[----:B------:R-:W-:-:S03]  /*7f40*/  LEA R30, P0, R2, c[0x0][0x288], 0x1 ;  /* 0x0000a200021e7a11 */ /* 0x000fc600078008ff */
[----:B------:R-:W-:-:S05]  /*7f50*/  IMAD.IADD R0, R3, 0x1, R0 ;  /* 0x0000000103007824 */ /* 0x000fca00078e0200 */
[----:B------:R-:W-:Y:S01]  /*7f60*/  LEA.HI.X R21, R2, c[0x0][0x28c], R0, 0x1, P0 ;  /* 0x0000a30002157a11 */ /* 0x000fe200000f0c00 */
[----:B------:R1:W2:Y:S01]  /*7f70*/  SHFL.IDX PT, R3, R36, RZ, 0x181f ;  /* 0x00181fff24037589 */ /* 0x0002a200000e0000 */
[----:B------:R-:W-:Y:S03]  /*7f80*/  BSSY B0, `(.L_x_772) ;  /* 0x000003a000007945 */ /* 0x000fe60003800000 */
[----:B------:R1:W3:Y:S01]  /*7f90*/  SHFL.IDX PT, R0, R30, RZ, 0x181f ;  /* 0x00181fff1e007589 */ /* 0x0002e200000e0000 */
[----:B------:R-:W-:-:S03]  /*7fa0*/  CS2R R54, SRZ ;  /* 0x0000000000367805 */ /* 0x000fc6000001ff00 */
[----:B------:R1:W4:Y:S01]  /*7fb0*/  SHFL.IDX PT, R4, R31, RZ, 0x181f ;  /* 0x00181fff1f047589 */ /* 0x00032200000e0000 */
[----:B------:R-:W-:-:S03]  /*7fc0*/  CS2R R38, SRZ ;  /* 0x0000000000267805 */ /* 0x000fc6000001ff00 */
[----:B------:R1:W1:Y:S01]  /*7fd0*/  SHFL.IDX PT, R2, R21, RZ, 0x181f ;  /* 0x00181fff15027589 */ /* 0x00026200000e0000 */
[----:B------:R-:W-:Y:S01]  /*7fe0*/  CS2R R32, SRZ ;  /* 0x0000000000207805 */ /* 0x000fe2000001ff00 */
[----:B------:R-:W-:Y:S01]  /*7ff0*/  CS2R R26, SRZ ;  /* 0x00000000001a7805 */ /* 0x000fe2000001ff00 */
[----:B------:R-:W-:Y:S01]  /*8000*/  CS2R R22, SRZ ;  /* 0x0000000000167805 */ /* 0x000fe2000001ff00 */
[----:B------:R-:W-:Y:S01]  /*8010*/  CS2R R40, SRZ ;  /* 0x0000000000287805 */ /* 0x000fe2000001ff00 */
[----:B------:R-:W-:Y:S01]  /*8020*/  CS2R R34, SRZ ;  /* 0x0000000000227805 */ /* 0x000fe2000001ff00 */
[----:B------:R-:W-:Y:S01]  /*8030*/  CS2R R28, SRZ ;  /* 0x00000000001c7805 */ /* 0x000fe2000001ff00 */
[----:B------:R-:W-:Y:S01]  /*8040*/  CS2R R24, SRZ ;  /* 0x0000000000187805 */ /* 0x000fe2000001ff00 */
[----:B------:R-:W-:Y:S05]  /*8050*/  @P1 BRA `(.L_x_773) ;  /* 0x000002c000001947 */ /* 0x000fea0003800000 */
[----:B------:R-:W-:Y:S01]  /*8060*/  ISETP.GE.AND P3, PT, R138, c[0x0][0x27c], PT ;  /* 0x00009f008a007a0c */ /* 0x000fe20003f66270 */
[----:B------:R-:W-:Y:S01]  /*8070*/  CS2R R22, SRZ ;  /* 0x0000000000167805 */ /* 0x000fe2000001ff00 */
[----:B------:R-:W-:Y:S01]  /*8080*/  ISETP.GE.AND P2, PT, R158, c[0x0][0x27c], PT ;  /* 0x00009f009e007a0c */ /* 0x000fe20003f46270 */
[----:B------:R-:W-:Y:S01]  /*8090*/  CS2R R24, SRZ ;  /* 0x0000000000187805 */ /* 0x000fe2000001ff00 */
[----:B------:R-:W-:-:S09]  /*80a0*/  ISETP.GE.AND P1, PT, R156, c[0x0][0x27c], PT ;  /* 0x00009f009c007a0c */ /* 0x000fd20003f26270 */
[C---:B------:R-:W-:Y:S01]  /*80b0*/  @!P3 IMAD.SHL.U32 R6, R138.reuse, 0x2, RZ ;  /* 0x000000028a06b824 */ /* 0x040fe200078e00ff */
[----:B------:R-:W-:-:S04]  /*80c0*/  @!P3 SHF.L.U64.HI R5, R138, 0x1, R139 ;  /* 0x000000018a05b819 */ /* 0x000fc8000001028b */
[----:B--2---:R-:W-:-:S05]  /*80d0*/  @!P3 IADD3 R18, P0, R3, R6, RZ ;  /* 0x000000060312b210 */ /* 0x004fca0007f1e0ff */
[----:B----4-:R-:W-:Y:S01]  /*80e0*/  @!P3 IMAD.X R19, R4, 0x1, R5, P0 ;  /* 0x000000010413b824 */ /* 0x010fe200000e0605 */
[----:B---3--:R-:W-:Y:S02]  /*80f0*/  @!P3 IADD3 R16, P0, R0, R6, RZ ;  /* 0x000000060010b210 */ /* 0x008fe40007f1e0ff */
[----:B-----5:R-:W-:Y:S01]  /*8100*/  @!P2 SHF.L.U64.HI R6, R158, 0x1, R105 ;  /* 0x000000019e06a819 */ /* 0x020fe20000010269 */
[----:B------:R-:W-:Y:S01]  /*8110*/  CS2R R26, SRZ ;  /* 0x00000000001a7805 */ /* 0x000fe2000001ff00 */
[----:B------:R-:W-:Y:S01]  /*8120*/  CS2R R28, SRZ ;  /* 0x00000000001c7805 */ /* 0x000fe2000001ff00 */
[----:B-1----:R-:W-:Y:S01]  /*8130*/  @!P3 IMAD.X R17, R2, 0x1, R5, P0 ;  /* 0x000000010211b824 */ /* 0x002fe200000e0605 */
[----:B------:R-:W-:Y:S01]  /*8140*/  CS2R R32, SRZ ;  /* 0x0000000000207805 */ /* 0x000fe2000001ff00 */
[----:B------:R-:W-:Y:S01]  /*8150*/  @!P2 IMAD.SHL.U32 R5, R158, 0x2, RZ ;  /* 0x000000029e05a824 */ /* 0x000fe200078e00ff */
[----:B------:R-:W-:Y:S01]  /*8160*/  CS2R R34, SRZ ;  /* 0x0000000000227805 */ /* 0x000fe2000001ff00 */
[----:B------:R-:W-:Y:S01]  /*8170*/  CS2R R38, SRZ ;  /* 0x0000000000267805 */ /* 0x000fe2000001ff00 */
[----:B------:R-:W-:Y:S01]  /*8180*/  CS2R R40, SRZ ;  /* 0x0000000000287805 */ /* 0x000fe2000001ff00 */
[----:B------:R1:W5:Y:S01]  /*8190*/  @!P3 LD.E.64 R22, [R18.64] ;  /* 0x000000081216b980 */ /* 0x000362000c101b00 */
[----:B------:R-:W-:-:S03]  /*81a0*/  @!P2 IADD3 R14, P0, R3, R5, RZ ;  /* 0x00000005030ea210 */ /* 0x000fc60007f1e0ff */
[----:B------:R1:W5:Y:S02]  /*81b0*/  @!P3 LD.E.64 R24, [R16.64] ;  /* 0x000000081018b980 */ /* 0x000364000c101b00 */
[----:B------:R-:W-:Y:S01]  /*81c0*/  @!P2 IMAD.X R15, R4, 0x1, R6, P0 ;  /* 0x00000001040fa824 */ /* 0x000fe200000e0606 */
[----:B------:R-:W-:Y:S01]  /*81d0*/  @!P2 IADD3 R12, P0, R0, R5, RZ ;  /* 0x00000005000ca210 */ /* 0x000fe20007f1e0ff */
[----:B------:R-:W-:-:S03]  /*81e0*/  @!P1 IMAD.SHL.U32 R5, R156, 0x2, RZ ;  /* 0x000000029c059824 */ /* 0x000fc600078e00ff */
[----:B------:R1:W5:Y:S01]  /*81f0*/  @!P2 LD.E.64 R26, [R14.64] ;  /* 0x000000080e1aa980 */ /* 0x000362000c101b00 */
[----:B------:R-:W-:Y:S01]  /*8200*/  @!P2 IMAD.X R13, R2, 0x1, R6, P0 ;  /* 0x00000001020da824 */ /* 0x000fe200000e0606 */
[----:B------:R-:W-:Y:S02]  /*8210*/  @!P1 SHF.L.U64.HI R6, R156, 0x1, R102 ;  /* 0x000000019c069819 */ /* 0x000fe40000010266 */
[-C--:B------:R-:W-:Y:S02]  /*8220*/  @!P1 IADD3 R10, P0, R3, R5.reuse, RZ ;  /* 0x00000005030a9210 */ /* 0x080fe40007f1e0ff */
[----:B------:R1:W5:Y:S03]  /*8230*/  @!P2 LD.E.64 R28, [R12.64] ;  /* 0x000000080c1ca980 */ /* 0x000366000c101b00 */
[----:B------:R-:W-:Y:S01]  /*8240*/  @!P1 IMAD.X R11, R4, 0x1, R6, P0 ;  /* 0x00000001040b9824 */ /* 0x000fe200000e0606 */
[----:B------:R-:W-:-:S04]  /*8250*/  @!P1 IADD3 R8, P0, R0, R5, RZ ;  /* 0x0000000500089210 */ /* 0x000fc80007f1e0ff */
[----:B------:R1:W5:Y:S01]  /*8260*/  @!P1 LD.E.64 R32, [R10.64] ;  /* 0x000000080a209980 */ /* 0x000362000c101b00 */
[----:B------:R-:W-:Y:S01]  /*8270*/  @!P1 IMAD.X R9, R2, 0x1, R6, P0 ;  /* 0x0000000102099824 */ /* 0x000fe200000e0606 */
[----:B------:R-:W-:-:S04]  /*8280*/  ISETP.GE.AND P0, PT, R157, c[0x0][0x27c], PT ;  /* 0x00009f009d007a0c */ /* 0x000fc80003f06270 */
[----:B------:R1:W5:Y:S09]  /*8290*/  @!P1 LD.E.64 R34, [R8.64] ;  /* 0x0000000808229980 */ /* 0x000372000c101b00 */
[C---:B------:R-:W-:Y:S01]  /*82a0*/  @!P0 IMAD.SHL.U32 R5, R157.reuse, 0x2, RZ ;  /* 0x000000029d058824 */ /* 0x040fe200078e00ff */
[----:B------:R-:W-:-:S04]  /*82b0*/  @!P0 SHF.L.U64.HI R20, R157, 0x1, R101 ;  /* 0x000000019d148819 */ /* 0x000fc80000010265 */
[----:B------:R-:W-:-:S05]  /*82c0*/  @!P0 IADD3 R6, P4, R3, R5, RZ ;  /* 0x0000000503068210 */ /* 0x000fca0007f9e0ff */
[----:B------:R-:W-:Y:S01]  /*82d0*/  @!P0 IMAD.X R7, R4, 0x1, R20, P4 ;  /* 0x0000000104078824 */ /* 0x000fe200020e0614 */
[----:B------:R-:W-:-:S04]  /*82e0*/  @!P0 IADD3 R4, P4, R0, R5, RZ ;  /* 0x0000000500048210 */ /* 0x000fc80007f9e0ff */
[----:B------:R1:W5:Y:S01]  /*82f0*/  @!P0 LD.E.64 R38, [R6.64] ;  /* 0x0000000806268980 */ /* 0x000362000c101b00 */
[----:B------:R-:W-:-:S05]  /*8300*/  @!P0 IMAD.X R5, R2, 0x1, R20, P4 ;  /* 0x0000000102058824 */ /* 0x000fca00020e0614 */
[----:B------:R1:W5:Y:S03]  /*8310*/  @!P0 LD.E.64 R40, [R4.64] ;  /* 0x0000000804288980 */ /* 0x000366000c101b00 */
.L_x_773:
[----:B------:R-:W-:Y:S05]  /*8320*/  BSYNC B0 ;  /* 0x0000000000007941 */ /* 0x000fea0003800000 */
.L_x_772:
[----:B-1---5:R-:W-:Y:S01]  /*8330*/  IMAD.MOV.U32 R2, RZ, RZ, R38 ;  /* 0x000000ffff027224 */ /* 0x022fe200078e0026 */
[----:B------:R-:W-:Y:S01]  /*8340*/  LOP3.LUT P0, RZ, R214, 0x4, RZ, 0xc0, !PT ;  /* 0x00000004d6ff7812 */ /* 0x000fe2000780c0ff */
[----:B---3--:R-:W-:Y:S01]  /*8350*/  IMAD.MOV.U32 R0, RZ, RZ, R39 ;  /* 0x000000ffff007224 */ /* 0x008fe200078e0027 */
[----:B------:R-:W-:Y:S01]  /*8360*/  MOV R5, R35 ;  /* 0x0000002300057202 */ /* 0x000fe20000000f00 */
[----:B----4-:R-:W-:Y:S01]  /*8370*/  IMAD.MOV.U32 R4, RZ, RZ, R32 ;  /* 0x000000ffff047224 */ /* 0x010fe200078e0020 */
[----:B------:R-:W-:Y:S01]  /*8380*/  BSSY B0, `(.L_x_774) ;  /* 0x000004e000007945 */ /* 0x000fe20003800000 */
[----:B--2---:R-:W-:Y:S01]  /*8390*/  IMAD.MOV.U32 R3, RZ, RZ, R33 ;  /* 0x000000ffff037224 */ /* 0x004fe200078e0021 */
[----:B------:R-:W-:Y:S01]  /*83a0*/  PRMT R87, R0, 0x5410, R2 ;  /* 0x0000541000577816 */ /* 0x000fe20000000002 */
[----:B------:R-:W-:Y:S01]  /*83b0*/  IMAD.MOV.U32 R0, RZ, RZ, R27 ;  /* 0x000000ffff007224 */ /* 0x000fe200078e001b */
[----:B------:R-:W-:Y:S01]  /*83c0*/  MOV R2, R26 ;  /* 0x0000001a00027202 */ /* 0x000fe20000000f00 */
[----:B------:R-:W-:Y:S01]  /*83d0*/  IMAD.MOV.U32 R6, RZ, RZ, R34 ;  /* 0x000000ffff067224 */ /* 0x000fe200078e0022 */
[----:B------:R-:W-:Y:S01]  /*83e0*/  PRMT R84, R3, 0x5410, R4 ;  /* 0x0000541003547816 */ /* 0x000fe20000000004 */
[----:B------:R-:W-:Y:S01]  /*83f0*/  IMAD.MOV.U32 R4, RZ, RZ, R22 ;  /* 0x000000ffff047224 */ /* 0x000fe200078e0016 */
        /* <DEDUP_REMOVED lines=8> */
[----:B------:R-:W-:Y:S01]  /*8480*/  PRMT R86, R2, 0x7610, R86 ;  /* 0x0000761002567816 */ /* 0x000fe20000000056 */
[----:B------:R-:W-:Y:S01]  /*8490*/  IMAD.MOV.U32 R5, RZ, RZ, R25 ;  /* 0x000000ffff057224 */ /* 0x000fe200078e0019 */
[----:B------:R-:W-:Y:S01]  /*84a0*/  PRMT R85, R85, 0x5410, R0 ;  /* 0x0000541055557816 */ /* 0x000fe20000000000 */
[----:B------:R1:W2:Y:S01]  /*84b0*/  SHFL.IDX PT, R4, R31, 0x1, 0x181f ;  /* 0x00381f001f047f89 */ /* 0x0002a200000e0000 */
[----:B------:R-:W-:Y:S01]  /*84c0*/  MOV R6, R24 ;  /* 0x0000001800067202 */ /* 0x000fe20000000f00 */
[----:B------:R-:W-:Y:S01]  /*84d0*/  CS2R R14, SRZ ;  /* 0x00000000000e7805 */ /* 0x000fe2000001ff00 */
[----:B------:R-:W-:Y:S01]  /*84e0*/  PRMT R81, R7, 0x5410, R8 ;  /* 0x0000541007517816 */ /* 0x000fe20000000008 */
[----:B------:R1:W3:Y:S01]  /*84f0*/  SHFL.IDX PT, R3, R36, 0x1, 0x181f ;  /* 0x00381f0024037f89 */ /* 0x0002e200000e0000 */
[----:B------:R-:W-:Y:S01]  /*8500*/  PRMT R61, R5, 0x5410, R6 ;  /* 0x00005410053d7816 */ /* 0x000fe20000000006 */
[----:B------:R-:W-:Y:S01]  /*8510*/  CS2R R16, SRZ ;  /* 0x0000000000107805 */ /* 0x000fe2000001ff00 */
[----:B------:R-:W-:Y:S01]  /*8520*/  CS2R R42, SRZ ;  /* 0x00000000002a7805 */ /* 0x000fe2000001ff00 */
[----:B------:R1:W4:Y:S01]  /*8530*/  SHFL.IDX PT, R2, R21, 0x1, 0x181f ;  /* 0x00381f0015027f89 */ /* 0x00032200000e0000 */
[----:B------:R-:W-:Y:S01]  /*8540*/  CS2R R48, SRZ ;  /* 0x0000000000307805 */ /* 0x000fe2000001ff00 */
[----:B------:R-:W-:Y:S01]  /*8550*/  CS2R R46, SRZ ;  /* 0x00000000002e7805 */ /* 0x000fe2000001ff00 */
[----:B------:R-:W-:Y:S01]  /*8560*/  CS2R R18, SRZ ;  /* 0x0000000000127805 */ /* 0x000fe2000001ff00 */
[----:B------:R1:W1:Y:S01]  /*8570*/  SHFL.IDX PT, R0, R30, 0x1, 0x181f ;  /* 0x00381f001e007f89 */ /* 0x00026200000e0000 */
        /* <DEDUP_REMOVED lines=9> */
[----:B---3--:R-:W-:-:S05]  /*8610*/  @!P3 IADD3 R18, P0, R3, R5, RZ ;  /* 0x000000050312b210 */ /* 0x008fca0007f1e0ff */
[--C-:B--2---:R-:W-:Y:S01]  /*8620*/  @!P3 IMAD.X R19, R4, 0x1, R6.reuse, P0 ;  /* 0x000000010413b824 */ /* 0x104fe200000e0606 */
[----:B-1----:R-:W-:Y:S01]  /*8630*/  @!P3 IADD3 R16, P0, R0, R5, RZ ;  /* 0x000000050010b210 */ /* 0x002fe20007f1e0ff */
[----:B------:R-:W-:Y:S01]  /*8640*/  @!P2 IMAD.SHL.U32 R5, R158, 0x2, RZ ;  /* 0x000000029e05a824 */ /* 0x000fe200078e00ff */
[----:B------:R-:W-:Y:S01]  /*8650*/  CS2R R46, SRZ ;  /* 0x00000000002e7805 */ /* 0x000fe2000001ff00 */
[----:B------:R-:W-:Y:S01]  /*8660*/  CS2R R54, SRZ ;  /* 0x0000000000367805 */ /* 0x000fe2000001ff00 */
[----:B------:R1:W5:Y:S01]  /*8670*/  @!P3 LD.E.64 R42, [R18.64] ;  /* 0x00000008122ab980 */ /* 0x000362000c101b00 */
[----:B----4-:R-:W-:Y:S01]  /*8680*/  @!P3 IMAD.X R17, R2, 0x1, R6, P0 ;  /* 0x000000010211b824 */ /* 0x010fe200000e0606 */
[----:B------:R-:W-:Y:S02]  /*8690*/  @!P2 SHF.L.U64.HI R6, R158, 0x1, R105 ;  /* 0x000000019e06a819 */ /* 0x000fe40000010269 */
[-C--:B------:R-:W-:Y:S02]  /*86a0*/  @!P2 IADD3 R14, P0, R3, R5.reuse, RZ ;  /* 0x00000005030ea210 */ /* 0x080fe40007f1e0ff */
[----:B------:R2:W5:Y:S03]  /*86b0*/  @!P3 LD.E.64 R44, [R16.64] ;  /* 0x00000008102cb980 */ /* 0x000566000c101b00 */
[----:B------:R-:W-:Y:S01]  /*86c0*/  @!P2 IMAD.X R15, R4, 0x1, R6, P0 ;  /* 0x00000001040fa824 */ /* 0x000fe200000e0606 */
[----:B------:R-:W-:Y:S01]  /*86d0*/  @!P2 IADD3 R12, P0, R0, R5, RZ ;  /* 0x00000005000ca210 */ /* 0x000fe20007f1e0ff */
[----:B------:R-:W-:-:S04]  /*86e0*/  @!P1 IMAD.SHL.U32 R5, R156, 0x2, RZ ;  /* 0x000000029c059824 */ /* 0x000fc800078e00ff */
[----:B------:R-:W-:Y:S01]  /*86f0*/  @!P2 IMAD.X R13, R2, 0x1, R6, P0 ;  /* 0x00000001020da824 */ /* 0x000fe200000e0606 */
[----:B------:R-:W-:Y:S02]  /*8700*/  @!P1 SHF.L.U64.HI R6, R156, 0x1, R102 ;  /* 0x000000019c069819 */ /* 0x000fe40000010266 */
[----:B------:R-:W-:-:S05]  /*8710*/  @!P1 IADD3 R10, P0, R3, R5, RZ ;  /* 0x00000005030a9210 */ /* 0x000fca0007f1e0ff */
[----:B------:R-:W-:Y:S01]  /*8720*/  @!P1 IMAD.X R11, R4, 0x1, R6, P0 ;  /* 0x00000001040b9824 */ /* 0x000fe200000e0606 */
[----:B------:R-:W-:-:S05]  /*8730*/  @!P1 IADD3 R8, P0, R0, R5, RZ ;  /* 0x0000000500089210 */ /* 0x000fca0007f1e0ff */
[----:B------:R-:W-:Y:S01]  /*8740*/  @!P1 IMAD.X R9, R2, 0x1, R6, P0 ;  /* 0x0000000102099824 */ /* 0x000fe200000e0606 */
[C---:B------:R-:W-:Y:S01]  /*8750*/  ISETP.GE.AND P0, PT, R157.reuse, c[0x0][0x27c], PT ;  /* 0x00009f009d007a0c */ /* 0x040fe20003f06270 */
[----:B--2---:R-:W-:Y:S01]  /*8760*/  CS2R R16, SRZ ;  /* 0x0000000000107805 */ /* 0x004fe2000001ff00 */
[----:B-1----:R-:W-:Y:S01]  /*8770*/  CS2R R18, SRZ ;  /* 0x0000000000127805 */ /* 0x002fe2000001ff00 */
[----:B------:R-:W-:Y:S01]  /*8780*/  CS2R R48, SRZ ;  /* 0x0000000000307805 */ /* 0x000fe2000001ff00 */
[----:B------:R1:W5:Y:S04]  /*8790*/  @!P1 LD.E.64 R46, [R8.64] ;  /* 0x00000008082e9980 */ /* 0x000368000c101b00 */
[----:B------:R2:W5:Y:S04]  /*87a0*/  @!P2 LD.E.64 R16, [R14.64] ;  /* 0x000000080e10a980 */ /* 0x000568000c101b00 */
[----:B------:R1:W5:Y:S01]  /*87b0*/  @!P2 LD.E.64 R18, [R12.64] ;  /* 0x000000080c12a980 */ /* 0x000362000c101b00 */
[C---:B------:R-:W-:Y:S01]  /*87c0*/  @!P0 IMAD.SHL.U32 R5, R157.reuse, 0x2, RZ ;  /* 0x000000029d058824 */ /* 0x040fe200078e00ff */
[----:B------:R-:W-:-:S04]  /*87d0*/  @!P0 SHF.L.U64.HI R20, R157, 0x1, R101 ;  /* 0x000000019d148819 */ /* 0x000fc80000010265 */
[----:B------:R-:W-:-:S05]  /*87e0*/  @!P0 IADD3 R6, P4, R3, R5, RZ ;  /* 0x0000000503068210 */ /* 0x000fca0007f9e0ff */
[----:B------:R-:W-:Y:S01]  /*87f0*/  @!P0 IMAD.X R7, R4, 0x1, R20, P4 ;  /* 0x0000000104078824 */ /* 0x000fe200020e0614 */
[----:B------:R-:W-:-:S04]  /*8800*/  @!P0 IADD3 R4, P4, R0, R5, RZ ;  /* 0x0000000500048210 */ /* 0x000fc80007f9e0ff */
[----:B------:R1:W5:Y:S01]  /*8810*/  @!P0 LD.E.64 R54, [R6.64] ;  /* 0x0000000806368980 */ /* 0x000362000c101b00 */
[----:B------:R-:W-:Y:S01]  /*8820*/  @!P0 IMAD.X R5, R2, 0x1, R20, P4 ;  /* 0x0000000102058824 */ /* 0x000fe200020e0614 */
[----:B--2---:R-:W-:-:S04]  /*8830*/  CS2R R14, SRZ ;  /* 0x00000000000e7805 */ /* 0x004fc8000001ff00 */
[----:B------:R1:W5:Y:S04]  /*8840*/  @!P0 LD.E.64 R48, [R4.64] ;  /* 0x0000000804308980 */ /* 0x000368000c101b00 */
[----:B------:R1:W5:Y:S02]  /*8850*/  @!P1 LD.E.64 R14, [R10.64] ;  /* 0x000000080a0e9980 */ /* 0x000364000c101b00 */
.L_x_775:
[----:B------:R-:W-:Y:S05]  /*8860*/  BSYNC B0 ;  /* 0x0000000000007941 */ /* 0x000fea0003800000 */
.L_x_774:
[----:B-12--5:R-:W-:Y:S01]  /*8870*/  IMAD.MOV.U32 R4, RZ, RZ, R54 ;  /* 0x000000ffff047224 */ /* 0x026fe200078e0036 */
[----:B------:R-:W-:Y:S01]  /*8880*/  LOP3.LUT P0, RZ, R214, 0x8, RZ, 0xc0, !PT ;  /* 0x00000008d6ff7812 */ /* 0x000fe2000780c0ff */
[----:B---3--:R-:W-:Y:S01]  /*8890*/  IMAD.MOV.U32 R3, RZ, RZ, R55 ;  /* 0x000000ffff037224 */ /* 0x008fe200078e0037 */
[----:B------:R-:W-:Y:S01]  /*88a0*/  MOV R6, R19 ;  /* 0x0000001300067202 */ /* 0x000fe20000000f00 */
[----:B----4-:R-:W-:Y:S01]  /*88b0*/  IMAD.MOV.U32 R2, RZ, RZ, R14 ;  /* 0x000000ffff027224 */ /* 0x010fe200078e000e */
[----:B------:R1:W2:Y:S01]  /*88c0*/  SHFL.IDX PT, R8, R21, 0x2, 0x181f ;  /* 0x00581f0015087f89 */ /* 0x0002a200000e0000 */
        /* <DEDUP_REMOVED lines=15> */
[----:B------:R-:W-:Y:S01]  /*89c0*/  MOV R3, R49 ;  /* 0x0000003100037202 */ /* 0x000fe20000000f00 */
[----:B------:R-:W-:Y:S01]  /*89d0*/  IMAD.MOV.U32 R5, RZ, RZ, R44 ;  /* 0x000000ffff057224 */ /* 0x000fe200078e002c */
[----:B------:R-:W-:Y:S01]  /*89e0*/  BSSY B0, `(.L_x_776) ;  /* 0x0000041000007945 */ /* 0x000fe20003800000 */
[----:B------:R-:W-:Y:S01]  /*89f0*/  PRMT R90, R7, 0x7610, R90 ;  /* 0x00007610075a7816 */ /* 0x000fe2000000005a */
[----:B------:R-:W-:Y:S01]  /*8a00*/  CS2R R78, SRZ ;  /* 0x00000000004e7805 */ /* 0x000fe2000001ff00 */
[----:B------:R-:W-:Y:S01]  /*8a10*/  PRMT R94, R3, 0x5410, R4 ;  /* 0x00005410035e7816 */ /* 0x000fe20000000004 */
[----:B------:R-:W-:Y:S01]  /*8a20*/  IMAD.MOV.U32 R4, RZ, RZ, R45 ;  /* 0x000000ffff047224 */ /* 0x000fe200078e002d */
[----:B------:R-:W-:Y:S01]  /*8a30*/  PRMT R91, R0, 0x5410, R2 ;  /* 0x00005410005b7816 */ /* 0x000fe20000000002 */
[----:B------:R1:W3:Y:S01]  /*8a40*/  SHFL.IDX PT, R3, R31, 0x2, 0x181f ;  /* 0x00581f001f037f89 */ /* 0x0002e200000e0000 */
[----:B------:R-:W-:Y:S01]  /*8a50*/  PRMT R89, R6, 0x7610, R89 ;  /* 0x0000761006597816 */ /* 0x000fe20000000059 */
[----:B------:R-:W-:Y:S01]  /*8a60*/  CS2R R68, SRZ ;  /* 0x0000000000447805 */ /* 0x000fe2000001ff00 */
[----:B------:R-:W-:Y:S01]  /*8a70*/  PRMT R88, R5, 0x7610, R88 ;  /* 0x0000761005587816 */ /* 0x000fe20000000058 */
[----:B------:R1:W4:Y:S01]  /*8a80*/  SHFL.IDX PT, R2, R36, 0x2, 0x181f ;  /* 0x00581f0024027f89 */ /* 0x00032200000e0000 */
[----:B------:R-:W-:Y:S01]  /*8a90*/  PRMT R85, R4, 0x7610, R85 ;  /* 0x0000761004557816 */ /* 0x000fe20000000055 */
[----:B------:R-:W-:Y:S01]  /*8aa0*/  CS2R R62, SRZ ;  /* 0x00000000003e7805 */ /* 0x000fe2000001ff00 */
[----:B------:R-:W-:Y:S01]  /*8ab0*/  CS2R R56, SRZ ;  /* 0x0000000000387805 */ /* 0x000fe2000001ff00 */
[----:B------:R1:W1:Y:S01]  /*8ac0*/  SHFL.IDX PT, R0, R30, 0x2, 0x181f ;  /* 0x00581f001e007f89 */ /* 0x00026200000e0000 */
[----:B------:R-:W-:Y:S01]  /*8ad0*/  CS2R R50, SRZ ;  /* 0x0000000000327805 */ /* 0x000fe2000001ff00 */
[----:B------:R-:W-:Y:S01]  /*8ae0*/  CS2R R66, SRZ ;  /* 0x0000000000427805 */ /* 0x000fe2000001ff00 */
[----:B------:R-:W-:Y:S01]  /*8af0*/  CS2R R64, SRZ ;  /* 0x0000000000407805 */ /* 0x000fe2000001ff00 */
[----:B------:R-:W-:Y:S01]  /*8b00*/  CS2R R58, SRZ ;  /* 0x00000000003a7805 */ /* 0x000fe2000001ff00 */
[----:B------:R-:W-:Y:S01]  /*8b10*/  CS2R R52, SRZ ;  /* 0x0000000000347805 */ /* 0x000fe2000001ff00 */
[----:B------:R-:W-:Y:S05]  /*8b20*/  @P0 BRA `(.L_x_777) ;  /* 0x000002c000000947 */ /* 0x000fea0003800000 */
[----:B--2---:R-:W-:Y:S01]  /*8b30*/  ISETP.GE.AND P0, PT, R138, c[0x0][0x27c], PT ;  /* 0x00009f008a007a0c */ /* 0x004fe20003f06270 */
[----:B------:R-:W-:Y:S01]  /*8b40*/  CS2R R50, SRZ ;  /* 0x0000000000327805 */ /* 0x000fe2000001ff00 */
[----:B------:R-:W-:Y:S01]  /*8b50*/  ISETP.GE.AND P2, PT, R158, c[0x0][0x27c], PT ;  /* 0x00009f009e007a0c */ /* 0x000fe20003f46270 */
[----:B------:R-:W-:-:S10]  /*8b60*/  CS2R R52, SRZ ;  /* 0x0000000000347805 */ /* 0x000fd4000001ff00 */
[C---:B------:R-:W-:Y:S01]  /*8b70*/  @!P0 IMAD.SHL.U32 R4, R138.reuse, 0x2, RZ ;  /* 0x000000028a048824 */ /* 0x040fe200078e00ff */
[----:B------:R-:W-:-:S04]  /*8b80*/  @!P0 SHF.L.U64.HI R5, R138, 0x1, R139 ;  /* 0x000000018a058819 */ /* 0x000fc8000001028b */
[----:B----4-:R-:W-:-:S05]  /*8b90*/  @!P0 IADD3 R6, P1, R2, R4, RZ ;  /* 0x0000000402068210 */ /* 0x010fca0007f3e0ff */
[----:B---3--:R-:W-:Y:S01]  /*8ba0*/  @!P0 IMAD.X R7, R3, 0x1, R5, P1 ;  /* 0x0000000103078824 */ /* 0x008fe200008e0605 */
[----:B-1----:R-:W-:Y:S01]  /*8bb0*/  @!P0 IADD3 R4, P1, R0, R4, RZ ;  /* 0x0000000400048210 */ /* 0x002fe20007f3e0ff */
[----:B------:R-:W-:-:S03]  /*8bc0*/  @!P2 IMAD.SHL.U32 R9, R158, 0x2, RZ ;  /* 0x000000029e09a824 */ /* 0x000fc600078e00ff */
[----:B------:R1:W5:Y:S01]  /*8bd0*/  @!P0 LD.E.64 R50, [R6.64] ;  /* 0x0000000806328980 */ /* 0x000362000c101b00 */
[----:B------:R-:W-:Y:S01]  /*8be0*/  @!P0 IMAD.X R5, R8, 0x1, R5, P1 ;  /* 0x0000000108058824 */ /* 0x000fe200008e0605 */
[----:B------:R-:W-:-:S04]  /*8bf0*/  ISETP.GE.AND P1, PT, R156, c[0x0][0x27c], PT ;  /* 0x00009f009c007a0c */ /* 0x000fc80003f26270 */
[----:B------:R2:W5:Y:S01]  /*8c00*/  @!P0 LD.E.64 R52, [R4.64] ;  /* 0x0000000804348980 */ /* 0x000562000c101b00 */
[----:B------:R-:W-:Y:S01]  /*8c10*/  CS2R R56, SRZ ;  /* 0x0000000000387805 */ /* 0x000fe2000001ff00 */
[----:B------:R-:W-:Y:S01]  /*8c20*/  CS2R R58, SRZ ;  /* 0x00000000003a7805 */ /* 0x000fe2000001ff00 */
[----:B-1----:R-:W-:Y:S02]  /*8c30*/  @!P2 IADD3 R6, P0, R2, R9, RZ ;  /* 0x000000090206a210 */ /* 0x002fe40007f1e0ff */
[----:B--2---:R-:W-:-:S05]  /*8c40*/  @!P2 SHF.L.U64.HI R5, R158, 0x1, R105 ;  /* 0x000000019e05a819 */ /* 0x004fca0000010269 */
[----:B------:R-:W-:Y:S01]  /*8c50*/  @!P2 IMAD.X R7, R3, 0x1, R5, P0 ;  /* 0x000000010307a824 */ /* 0x000fe200000e0605 */
[----:B------:R-:W-:Y:S01]  /*8c60*/  @!P2 IADD3 R4, P0, R0, R9, RZ ;  /* 0x000000090004a210 */ /* 0x000fe20007f1e0ff */
[----:B------:R-:W-:-:S03]  /*8c70*/  @!P1 IMAD.SHL.U32 R9, R156, 0x2, RZ ;  /* 0x000000029c099824 */ /* 0x000fc600078e00ff */
[----:B------:R1:W5:Y:S01]  /*8c80*/  @!P2 LD.E.64 R56, [R6.64] ;  /* 0x000000080638a980 */ /* 0x000362000c101b00 */
[----:B------:R-:W-:-:S05]  /*8c90*/  @!P2 IMAD.X R5, R8, 0x1, R5, P0 ;  /* 0x000000010805a824 */ /* 0x000fca00000e0605 */
[----:B------:R2:W5:Y:S01]  /*8ca0*/  @!P2 LD.E.64 R58, [R4.64] ;  /* 0x00000008043aa980 */ /* 0x000562000c101b00 */
[----:B------:R-:W-:Y:S01]  /*8cb0*/  CS2R R62, SRZ ;  /* 0x00000000003e7805 */ /* 0x000fe2000001ff00 */
[----:B-1----:R-:W-:Y:S02]  /*8cc0*/  @!P1 IADD3 R6, P0, R2, R9, RZ ;  /* 0x0000000902069210 */ /* 0x002fe40007f1e0ff */
[----:B--2---:R-:W-:-:S05]  /*8cd0*/  @!P1 SHF.L.U64.HI R5, R156, 0x1, R102 ;  /* 0x000000019c059819 */ /* 0x004fca0000010266 */
[----:B------:R-:W-:Y:S01]  /*8ce0*/  @!P1 IMAD.X R7, R3, 0x1, R5, P0 ;  /* 0x0000000103079824 */ /* 0x000fe200000e0605 */
[----:B------:R-:W-:Y:S01]  /*8cf0*/  @!P1 IADD3 R4, P0, R0, R9, RZ ;  /* 0x0000000900049210 */ /* 0x000fe20007f1e0ff */
[----:B------:R-:W-:-:S03]  /*8d00*/  CS2R R64, SRZ ;  /* 0x0000000000407805 */ /* 0x000fc6000001ff00 */
[----:B------:R1:W5:Y:S01]  /*8d10*/  @!P1 LD.E.64 R62, [R6.64] ;  /* 0x00000008063e9980 */ /* 0x000362000c101b00 */
[----:B------:R-:W-:Y:S01]  /*8d20*/  @!P1 IMAD.X R5, R8, 0x1, R5, P0 ;  /* 0x0000000108059824 */ /* 0x000fe200000e0605 */
[----:B------:R-:W-:-:S04]  /*8d30*/  ISETP.GE.AND P0, PT, R157, c[0x0][0x27c], PT ;  /* 0x00009f009d007a0c */ /* 0x000fc80003f06270 */
[----:B------:R2:W5:Y:S01]  /*8d40*/  @!P1 LD.E.64 R64, [R4.64] ;  /* 0x0000000804409980 */ /* 0x000562000c101b00 */
[----:B------:R-:W-:Y:S01]  /*8d50*/  CS2R R68, SRZ ;  /* 0x0000000000447805 */ /* 0x000fe2000001ff00 */
[----:B------:R-:W-:-:S07]  /*8d60*/  CS2R R66, SRZ ;  /* 0x0000000000427805 */ /* 0x000fce000001ff00 */
[C---:B-1----:R-:W-:Y:S01]  /*8d70*/  @!P0 IMAD.SHL.U32 R6, R157.reuse, 0x2, RZ ;  /* 0x000000029d068824 */ /* 0x042fe200078e00ff */
[----:B------:R-:W-:-:S04]  /*8d80*/  @!P0 SHF.L.U64.HI R7, R157, 0x1, R101 ;  /* 0x000000019d078819 */ /* 0x000fc80000010265 */
[----:B--2---:R-:W-:-:S05]  /*8d90*/  @!P0 IADD3 R4, P1, R2, R6, RZ ;  /* 0x0000000602048210 */ /* 0x004fca0007f3e0ff */
[----:B------:R-:W-:Y:S01]  /*8da0*/  @!P0 IMAD.X R5, R3, 0x1, R7, P1 ;  /* 0x0000000103058824 */ /* 0x000fe200008e0607 */
[----:B------:R-:W-:-:S04]  /*8db0*/  @!P0 IADD3 R2, P1, R0, R6, RZ ;  /* 0x0000000600028210 */ /* 0x000fc80007f3e0ff */
[----:B------:R1:W5:Y:S01]  /*8dc0*/  @!P0 LD.E.64 R68, [R4.64] ;  /* 0x0000000804448980 */ /* 0x000362000c101b00 */
[----:B------:R-:W-:-:S05]  /*8dd0*/  @!P0 IMAD.X R3, R8, 0x1, R7, P1 ;  /* 0x0000000108038824 */ /* 0x000fca00008e0607 */
[----:B------:R1:W5:Y:S03]  /*8de0*/  @!P0 LD.E.64 R66, [R2.64] ;  /* 0x0000000802428980 */ /* 0x000366000c101b00 */
.L_x_777:
[----:B--2---:R-:W-:Y:S05]  /*8df0*/  BSYNC B0 ;  /* 0x0000000000007941 */ /* 0x004fea0003800000 */
.L_x_776:
[----:B-1--45:R-:W-:Y:S01]  /*8e00*/  IMAD.MOV.U32 R2, RZ, RZ, R68 ;  /* 0x000000ffff027224 */ /* 0x032fe200078e0044 */
[----:B---3--:R-:W-:Y:S01]  /*8e10*/  MOV R3, R58 ;  /* 0x0000003a00037202 */ /* 0x008fe20000000f00 */
[----:B------:R-:W-:Y:S01]  /*8e20*/  IMAD.MOV.U32 R0, RZ, RZ, R69 ;  /* 0x000000ffff007224 */ /* 0x000fe200078e0045 */
[----:B------:R-:W1:Y:S01]  /*8e30*/  SHFL.IDX PT, R7, R31, 0x3, 0x181f ;  /* 0x00781f001f077f89 */ /* 0x000e6200000e0000 */
[----:B------:R-:W-:Y:S01]  /*8e40*/  BSSY B0, `(.L_x_778) ;  /* 0x000004d000007945 */ /* 0x000fe20003800000 */
[----:B------:R-:W-:Y:S01]  /*8e50*/  CS2R R74, SRZ ;  /* 0x00000000004a7805 */ /* 0x000fe2000001ff00 */
[----:B------:R-:W-:Y:S01]  /*8e60*/  CS2R R70, SRZ ;  /* 0x0000000000467805 */ /* 0x000fe2000001ff00 */
[----:B------:R-:W-:Y:S01]  /*8e70*/  PRMT R104, R0, 0x5410, R2 ;  /* 0x0000541000687816 */ /* 0x000fe20000000002 */
[----:B------:R-:W-:Y:S01]  /*8e80*/  IMAD.MOV.U32 R2, RZ, RZ, R62 ;  /* 0x000000ffff027224 */ /* 0x000fe200078e003e */
[----:B------:R-:W-:Y:S01]  /*8e90*/  MOV R0, R63 ;  /* 0x0000003f00007202 */ /* 0x000fe20000000f00 */
[----:B------:R2:W3:Y:S01]  /*8ea0*/  SHFL.IDX PT, R6, R21, 0x3, 0x181f ;  /* 0x00781f0015067f89 */ /* 0x0004e200000e0000 */
[----:B------:R-:W-:Y:S01]  /*8eb0*/  CS2R R76, SRZ ;  /* 0x00000000004c7805 */ /* 0x000fe2000001ff00 */
[----:B------:R-:W-:Y:S01]  /*8ec0*/  CS2R R72, SRZ ;  /* 0x0000000000487805 */ /* 0x000fe2000001ff00 */
[----:B------:R-:W-:Y:S01]  /*8ed0*/  PRMT R100, R0, 0x5410, R2 ;  /* 0x0000541000647816 */ /* 0x000fe20000000002 */
[----:B------:R-:W-:Y:S01]  /*8ee0*/  IMAD.MOV.U32 R2, RZ, RZ, R56 ;  /* 0x000000ffff027224 */ /* 0x000fe200078e0038 */
[----:B------:R4:W1:Y:S01]  /*8ef0*/  SHFL.IDX PT, R5, R30, 0x3, 0x181f ;  /* 0x00781f001e057f89 */ /* 0x00086200000e0000 */
[----:B------:R-:W-:-:S05]  /*8f00*/  IMAD.MOV.U32 R0, RZ, RZ, R57 ;  /* 0x000000ffff007224 */ /* 0x000fca00078e0039 */
[----:B------:R-:W-:Y:S01]  /*8f10*/  PRMT R98, R0, 0x5410, R2 ;  /* 0x0000541000627816 */ /* 0x000fe20000000002 */
[----:B------:R-:W-:Y:S01]  /*8f20*/  IMAD.MOV.U32 R0, RZ, RZ, R51 ;  /* 0x000000ffff007224 */ /* 0x000fe200078e0033 */
[----:B------:R-:W-:-:S04]  /*8f30*/  MOV R2, R50 ;  /* 0x0000003200027202 */ /* 0x000fc80000000f00 */
[----:B------:R-:W-:Y:S01]  /*8f40*/  PRMT R95, R0, 0x5410, R2 ;  /* 0x00005410005f7816 */ /* 0x000fe20000000002 */
[----:B------:R-:W-:Y:S01]  /*8f50*/  IMAD.MOV.U32 R2, RZ, RZ, R66 ;  /* 0x000000ffff027224 */ /* 0x000fe200078e0042 */
[----:B------:R-:W-:-:S04]  /*8f60*/  MOV R0, R67 ;  /* 0x0000004300007202 */ /* 0x000fc80000000f00 */
[----:B------:R-:W-:Y:S01]  /*8f70*/  PRMT R103, R0, 0x5410, R2 ;  /* 0x0000541000677816 */ /* 0x000fe20000000002 */
[----:B------:R-:W-:Y:S01]  /*8f80*/  IMAD.MOV.U32 R2, RZ, RZ, R64 ;  /* 0x000000ffff027224 */ /* 0x000fe200078e0040 */
[----:B--2---:R-:W-:Y:S01]  /*8f90*/  CS2R R20, SRZ ;  /* 0x0000000000147805 */ /* 0x004fe2000001ff00 */
[----:B------:R-:W-:Y:S01]  /*8fa0*/  IMAD.MOV.U32 R0, RZ, RZ, R65 ;  /* 0x000000ffff007224 */ /* 0x000fe200078e0041 */
[----:B----4-:R-:W-:-:S04]  /*8fb0*/  CS2R R30, SRZ ;  /* 0x00000000001e7805 */ /* 0x010fc8000001ff00 */
[----:B------:R-:W-:Y:S01]  /*8fc0*/  PRMT R99, R0, 0x5410, R2 ;  /* 0x0000541000637816 */ /* 0x000fe20000000002 */
[----:B------:R-:W-:Y:S01]  /*8fd0*/  IMAD.MOV.U32 R2, RZ, RZ, R59 ;  /* 0x000000ffff027224 */ /* 0x000fe200078e003b */
[----:B------:R2:W4:Y:S04]  /*8fe0*/  SHFL.IDX PT, R0, R36, 0x3, 0x181f ;  /* 0x00781f0024007f89 */ /* 0x00052800000e0000 */
[----:B------:R-:W-:Y:S01]  /*8ff0*/  PRMT R97, R2, 0x5410, R3 ;  /* 0x0000541002617816 */ /* 0x000fe20000000003 */
[----:B------:R-:W-:Y:S01]  /*9000*/  IMAD.MOV.U32 R3, RZ, RZ, R52 ;  /* 0x000000ffff037224 */ /* 0x000fe200078e0034 */
[----:B------:R-:W-:-:S04]  /*9010*/  MOV R2, R53 ;  /* 0x0000003500027202 */ /* 0x000fc80000000f00 */
[----:B------:R-:W-:Y:S01]  /*9020*/  PRMT R93, R2, 0x5410, R3 ;  /* 0x00005410025d7816 */ /* 0x000fe20000000003 */
[----:B--2---:R-:W-:Y:S01]  /*9030*/  CS2R R36, SRZ ;  /* 0x0000000000247805 */ /* 0x004fe2000001ff00 */
[----:B------:R-:W-:Y:S05]  /*9040*/  @P6 BRA `(.L_x_779) ;  /* 0x000002c000006947 */ /* 0x000fea0003800000 */
[----:B-1-34-:R-:W-:Y:S01]  /*9050*/  ISETP.GE.AND P0, PT, R138, c[0x0][0x27c], PT ;  /* 0x00009f008a007a0c */ /* 0x01afe20003f06270 */
[----:B------:R-:W-:Y:S01]  /*9060*/  CS2R R30, SRZ ;  /* 0x00000000001e7805 */ /* 0x000fe2000001ff00 */
[----:B------:R-:W-:-:S11]  /*9070*/  ISETP.GE.AND P2, PT, R158, c[0x0][0x27c], PT ;  /* 0x00009f009e007a0c */ /* 0x000fd60003f46270 */
[C---:B------:R-:W-:Y:S01]  /*9080*/  @!P0 IMAD.SHL.U32 R4, R138.reuse, 0x2, RZ ;  /* 0x000000028a048824 */ /* 0x040fe200078e00ff */
[----:B------:R-:W-:-:S04]  /*9090*/  @!P0 SHF.L.U64.HI R8, R138, 0x1, R139 ;  /* 0x000000018a088819 */ /* 0x000fc8000001028b */
[----:B------:R-:W-:-:S05]  /*90a0*/  @!P0 IADD3 R2, P1, R0, R4, RZ ;  /* 0x0000000400028210 */ /* 0x000fca0007f3e0ff */
[----:B------:R-:W-:-:S05]  /*90b0*/  @!P0 IMAD.X R3, R7, 0x1, R8, P1 ;  /* 0x0000000107038824 */ /* 0x000fca00008e0608 */
[----:B------:R1:W5:Y:S01]  /*90c0*/  @!P0 LD.E.64 R30, [R2.64] ;  /* 0x00000008021e8980 */ /* 0x000362000c101b00 */
[----:B------:R-:W-:Y:S01]  /*90d0*/  CS2R R20, SRZ ;  /* 0x0000000000147805 */ /* 0x000fe2000001ff00 */
[----:B------:R-:W-:Y:S01]  /*90e0*/  CS2R R70, SRZ ;  /* 0x0000000000467805 */ /* 0x000fe2000001ff00 */
[----:B-1----:R-:W-:Y:S01]  /*90f0*/  @!P0 IADD3 R2, P1, R5, R4, RZ ;  /* 0x0000000405028210 */ /* 0x002fe20007f3e0ff */
[----:B------:R-:W-:-:S04]  /*9100*/  @!P2 IMAD.SHL.U32 R4, R158, 0x2, RZ ;  /* 0x000000029e04a824 */ /* 0x000fc800078e00ff */
[----:B------:R-:W-:Y:S01]  /*9110*/  @!P0 IMAD.X R3, R6, 0x1, R8, P1 ;  /* 0x0000000106038824 */ /* 0x000fe200008e0608 */
[----:B------:R-:W-:-:S04]  /*9120*/  @!P2 SHF.L.U64.HI R8, R158, 0x1, R105 ;  /* 0x000000019e08a819 */ /* 0x000fc80000010269 */
[----:B------:R1:W5:Y:S01]  /*9130*/  @!P0 LD.E.64 R20, [R2.64] ;  /* 0x0000000802148980 */ /* 0x000362000c101b00 */
[----:B------:R-:W-:Y:S01]  /*9140*/  ISETP.GE.AND P1, PT, R156, c[0x0][0x27c], PT ;  /* 0x00009f009c007a0c */ /* 0x000fe20003f26270 */
[----:B------:R-:W-:Y:S01]  /*9150*/  CS2R R36, SRZ ;  /* 0x0000000000247805 */ /* 0x000fe2000001ff00 */
[----:B-1----:R-:W-:-:S05]  /*9160*/  @!P2 IADD3 R2, P0, R0, R4, RZ ;  /* 0x000000040002a210 */ /* 0x002fca0007f1e0ff */
[----:B------:R-:W-:-:S05]  /*9170*/  @!P2 IMAD.X R3, R7, 0x1, R8, P0 ;  /* 0x000000010703a824 */ /* 0x000fca00000e0608 */
[----:B------:R1:W5:Y:S01]  /*9180*/  @!P2 LD.E.64 R70, [R2.64] ;  /* 0x000000080246a980 */ /* 0x000362000c101b00 */
[----:B------:R-:W-:Y:S01]  /*9190*/  CS2R R74, SRZ ;  /* 0x00000000004a7805 */ /* 0x000fe2000001ff00 */
[----:B-1----:R-:W-:Y:S01]  /*91a0*/  @!P2 IADD3 R2, P0, R5, R4, RZ ;  /* 0x000000040502a210 */ /* 0x002fe20007f1e0ff */
[----:B------:R-:W-:-:S04]  /*91b0*/  @!P1 IMAD.SHL.U32 R4, R156, 0x2, RZ ;  /* 0x000000029c049824 */ /* 0x000fc800078e00ff */
[----:B------:R-:W-:Y:S01]  /*91c0*/  @!P2 IMAD.X R3, R6, 0x1, R8, P0 ;  /* 0x000000010603a824 */ /* 0x000fe200000e0608 */
[----:B------:R-:W-:-:S04]  /*91d0*/  @!P1 SHF.L.U64.HI R8, R156, 0x1, R102 ;  /* 0x000000019c089819 */ /* 0x000fc80000010266 */
[----:B------:R1:W5:Y:S01]  /*91e0*/  @!P2 LD.E.64 R36, [R2.64] ;  /* 0x000000080224a980 */ /* 0x000362000c101b00 */
[----:B------:R-:W-:Y:S01]  /*91f0*/  CS2R R72, SRZ ;  /* 0x0000000000487805 */ /* 0x000fe2000001ff00 */
[----:B-1----:R-:W-:-:S05]  /*9200*/  @!P1 IADD3 R2, P0, R0, R4, RZ ;  /* 0x0000000400029210 */ /* 0x002fca0007f1e0ff */
[----:B------:R-:W-:Y:S01]  /*9210*/  @!P1 IMAD.X R3, R7, 0x1, R8, P0 ;  /* 0x0000000107039824 */ /* 0x000fe200000e0608 */
[----:B------:R-:W-:-:S04]  /*9220*/  ISETP.GE.AND P0, PT, R157, c[0x0][0x27c], PT ;  /* 0x00009f009d007a0c */ /* 0x000fc80003f06270 */
[----:B------:R1:W5:Y:S01]  /*9230*/  @!P1 LD.E.64 R74, [R2.64] ;  /* 0x00000008024a9980 */ /* 0x000362000c101b00 */
[----:B------:R-:W-:Y:S01]  /*9240*/  CS2R R78, SRZ ;  /* 0x00000000004e7805 */ /* 0x000fe2000001ff00 */
[----:B------:R-:W-:Y:S01]  /*9250*/  CS2R R76, SRZ ;  /* 0x00000000004c7805 */ /* 0x000fe2000001ff00 */
[----:B-1----:R-:W-:-:S05]  /*9260*/  @!P1 IADD3 R2, P2, R5, R4, RZ ;  /* 0x0000000405029210 */ /* 0x002fca0007f5e0ff */
[----:B------:R-:W-:-:S05]  /*9270*/  @!P1 IMAD.X R3, R6, 0x1, R8, P2 ;  /* 0x0000000106039824 */ /* 0x000fca00010e0608 */
[----:B------:R1:W5:Y:S02]  /*9280*/  @!P1 LD.E.64 R72, [R2.64] ;  /* 0x0000000802489980 */ /* 0x000364000c101b00 */
[----:B-1----:R-:W-:-:S05]  /*9290*/  @!P0 IMAD.SHL.U32 R2, R157, 0x2, RZ ;  /* 0x000000029d028824 */ /* 0x002fca00078e00ff */
[-C--:B------:R-:W-:Y:S02]  /*92a0*/  @!P0 IADD3 R4, P2, R0, R2.reuse, RZ ;  /* 0x0000000200048210 */ /* 0x080fe40007f5e0ff */
[----:B------:R-:W-:Y:S02]  /*92b0*/  @!P0 IADD3 R2, P1, R5, R2, RZ ;  /* 0x0000000205028210 */ /* 0x000fe40007f3e0ff */
[----:B------:R-:W-:-:S05]  /*92c0*/  @!P0 SHF.L.U64.HI R0, R157, 0x1, R101 ;  /* 0x000000019d008819 */ /* 0x000fca0000010265 */
[--C-:B------:R-:W-:Y:S02]  /*92d0*/  @!P0 IMAD.X R5, R7, 0x1, R0.reuse, P2 ;  /* 0x0000000107058824 */ /* 0x100fe400010e0600 */
[----:B------:R-:W-:-:S03]  /*92e0*/  @!P0 IMAD.X R3, R6, 0x1, R0, P1 ;  /* 0x0000000106038824 */ /* 0x000fc600008e0600 */
[----:B------:R1:W5:Y:S04]  /*92f0*/  @!P0 LD.E.64 R78, [R4.64] ;  /* 0x00000008044e8980 */ /* 0x000368000c101b00 */
[----:B------:R1:W5:Y:S02]  /*9300*/  @!P0 LD.E.64 R76, [R2.64] ;  /* 0x00000008024c8980 */ /* 0x000364000c101b00 */
.L_x_779:
[----:B-1-34-:R-:W-:Y:S05]  /*9310*/  BSYNC B0 ;  /* 0x0000000000007941 */ /* 0x01afea0003800000 */
.L_x_778:
[----:B-----5:R-:W-:Y:S01]  /*9320*/  IMAD.MOV.U32 R2, RZ, RZ, R78 ;  /* 0x000000ffff027224 */ /* 0x020fe200078e004e */
[----:B------:R-:W-:-:S04]  /*9330*/  DEPBAR.LE SB0, 0x1 ;  /* 0x000080400000791a */ /* 0x000fc80000000000 */
[----:B------:R-:W-:Y:S01]  /*9340*/  IMAD.MOV.U32 R0, RZ, RZ, R79 ;  /* 0x000000ffff007224 */ /* 0x000fe200078e004f */
[----:B------:R-:W-:Y:S04]  /*9350*/  BSSY B1, `(.L_x_780) ;  /* 0x00000e5000017945 */ /* 0x000fe80003800000 */
[----:B------:R-:W-:Y:S01]  /*9360*/  PRMT R111, R0, 0x5410, R2 ;  /* 0x00005410006f7816 */ /* 0x000fe20000000002 */
[----:B------:R-:W-:Y:S02]  /*9370*/  IMAD.MOV.U32 R2, RZ, RZ, R74 ;  /* 0x000000ffff027224 */ /* 0x000fe400078e004a */
[----:B------:R-:W-:-:S05]  /*9380*/  IMAD.MOV.U32 R0, RZ, RZ, R75 ;  /* 0x000000ffff007224 */ /* 0x000fca00078e004b */
[----:B------:R-:W-:Y:S01]  /*9390*/  PRMT R109, R0, 0x5410, R2 ;  /* 0x00005410006d7816 */ /* 0x000fe20000000002 */
[----:B------:R-:W-:Y:S01]  /*93a0*/  IMAD.MOV.U32 R2, RZ, RZ, R70 ;  /* 0x000000ffff027224 */ /* 0x000fe200078e0046 */
[----:B------:R-:W-:-:S04]  /*93b0*/  MOV R0, R71 ;  /* 0x0000004700007202 */ /* 0x000fc80000000f00 */
[----:B------:R-:W-:Y:S01]  /*93c0*/  PRMT R106, R0, 0x5410, R2 ;  /* 0x00005410006a7816 */ /* 0x000fe20000000002 */
[----:B------:R-:W-:Y:S02]  /*93d0*/  IMAD.MOV.U32 R2, RZ, RZ, R30 ;  /* 0x000000ffff027224 */ /* 0x000fe400078e001e */
[----:B------:R-:W-:-:S05]  /*93e0*/  IMAD.MOV.U32 R0, RZ, RZ, R31 ;  /* 0x000000ffff007224 */ /* 0x000fca00078e001f */
[----:B------:R-:W-:Y:S01]  /*93f0*/  PRMT R102, R0, 0x5410, R2 ;  /* 0x0000541000667816 */ /* 0x000fe20000000002 */
[----:B------:R-:W-:Y:S02]  /*9400*/  IMAD.MOV.U32 R2, RZ, RZ, R76 ;  /* 0x000000ffff027224 */ /* 0x000fe400078e004c */
[----:B------:R-:W-:-:S05]  /*9410*/  IMAD.MOV.U32 R0, RZ, RZ, R77 ;  /* 0x000000ffff007224 */ /* 0x000fca00078e004d */
[----:B------:R-:W-:Y:S01]  /*9420*/  PRMT R110, R0, 0x5410, R2 ;  /* 0x00005410006e7816 */ /* 0x000fe20000000002 */
[----:B------:R-:W-:Y:S01]  /*9430*/  IMAD.IADD R2, R60, 0x1, -R227 ;  /* 0x000000013c027824 */ /* 0x000fe200078e0ae3 */
[----:B------:R-:W-:-:S04]  /*9440*/  MOV R0, R72 ;  /* 0x0000004800007202 */ /* 0x000fc80000000f00 */
[----:B------:R-:W-:Y:S01]  /*9450*/  PRMT R108, R108, 0x5410, R0 ;  /* 0x000054106c6c7816 */ /* 0x000fe20000000000 */
[----:B------:R-:W-:Y:S01]  /*9460*/  IMAD.MOV.U32 R0, RZ, RZ, R73 ;  /* 0x000000ffff007224 */ /* 0x000fe200078e0049 */
[----:B------:R-:W-:-:S04]  /*9470*/  IMNMX R60, R2, 0x80, PT ;  /* 0x00000080023c7817 */ /* 0x000fc80003800200 */
[----:B------:R-:W-:Y:S01]  /*9480*/  PRMT R108, R0, 0x7610, R108 ;  /* 0x00007610006c7816 */ /* 0x000fe2000000006c */
[----:B------:R-:W-:Y:S01]  /*9490*/  IMAD.MOV.U32 R0, RZ, RZ, R36 ;  /* 0x000000ffff007224 */ /* 0x000fe200078e0024 */
[----:B------:R-:W-:Y:S01]  /*94a0*/  BAR.SYNC.DEFER_BLOCKING 0x0 ;  /* 0x0000000000007b1d */ /* 0x000fe20000010000 */
[----:B------:R-:W-:-:S03]  /*94b0*/  ISETP.GE.AND P0, PT, R211, R60, PT ;  /* 0x0000003cd300720c */ /* 0x000fc60003f06270 */
[----:B------:R-:W-:Y:S02]  /*94c0*/  PRMT R105, R105, 0x5410, R0 ;  /* 0x0000541069697816 */ /* 0x000fe40000000000 */
[----:B------:R-:W-:-:S04]  /*94d0*/  MOV R0, R37 ;  /* 0x0000002500007202 */ /* 0x000fc80000000f00 */
[----:B------:R-:W-:Y:S01]  /*94e0*/  PRMT R105, R0, 0x7610, R105 ;  /* 0x0000761000697816 */ /* 0x000fe20000000069 */
[----:B------:R-:W-:-:S05]  /*94f0*/  IMAD.MOV.U32 R0, RZ, RZ, R20 ;  /* 0x000000ffff007224 */ /* 0x000fca00078e0014 */
[----:B------:R-:W-:Y:S01]  /*9500*/  PRMT R101, R101, 0x5410, R0 ;  /* 0x0000541065657816 */ /* 0x000fe20000000000 */
[----:B------:R-:W-:-:S05]  /*9510*/  IMAD.MOV.U32 R0, RZ, RZ, R21 ;  /* 0x000000ffff007224 */ /* 0x000fca00078e0015 */
[----:B------:R-:W-:Y:S01]  /*9520*/  PRMT R101, R0, 0x7610, R101 ;  /* 0x0000761000657816 */ /* 0x000fe20000000065 */
[----:B------:R-:W-:Y:S05]  /*9530*/  @P0 BRA `(.L_x_781) ;  /* 0x00000c6000000947 */ /* 0x000fea0003800000 */
[----:B------:R-:W-:Y:S01]  /*9540*/  ISETP.GE.AND P0, PT, R138, c[0x0][0x27c], PT ;  /* 0x00009f008a007a0c */ /* 0x000fe20003f06270 */
[----:B------:R-:W-:-:S12]  /*9550*/  BSSY B0, `(.L_x_782) ;  /* 0x0000030000007945 */ /* 0x000fd80003800000 */
[----:B------:R-:W-:Y:S05]  /*9560*/  @P0 BRA `(.L_x_783) ;  /* 0x000002e000000947 */ /* 0x000fea0003800000 */
[----:B------:R-:W1:Y:S01]  /*9570*/  LDS.128 R4, [R194+0x10080] ;  /* 0x01008000c2047984 */ /* 0x000e620000000c00 */
[--C-:B------:R-:W-:Y:S02]  /*9580*/  SHF.R.U64 R3, R24, 0x10, R25.reuse ;  /* 0x0000001018037819 */ /* 0x100fe40000001219 */
[----:B------:R-:W-:Y:S02]  /*9590*/  SHF.R.U32.HI R11, RZ, 0x10, R25 ;  /* 0x00000010ff0b7819 */ /* 0x000fe40000011619 */
[--C-:B------:R-:W-:Y:S02]  /*95a0*/  SHF.R.U32.HI R2, RZ, 0x10, R23.reuse ;  /* 0x00000010ff027819 */ /* 0x100fe40000011617 */
[----:B------:R-:W-:Y:S02]  /*95b0*/  SHF.R.U64 R0, R22, 0x10, R23 ;  /* 0x0000001016007819 */ /* 0x000fe40000001217 */
[C---:B------:R-:W-:Y:S02]  /*95c0*/  PRMT R9, R61.reuse, 0x5432, R3 ;  /* 0x000054323d097816 */ /* 0x040fe40000000003 */
[----:B------:R-:W-:-:S02]  /*95d0*/  PRMT R3, R61, 0x5410, R11 ;  /* 0x000054103d037816 */ /* 0x000fc4000000000b */
[C---:B------:R-:W-:Y:S02]  /*95e0*/  PRMT R8, R80.reuse, 0x5410, R2 ;  /* 0x0000541050087816 */ /* 0x040fe40000000002 */
[----:B------:R-:W-:Y:S01]  /*95f0*/  PRMT R10, R80, 0x5432, R0 ;  /* 0x00005432500a7816 */ /* 0x000fe20000000000 */
[----:B------:R-:W-:Y:S01]  /*9600*/  IMAD.U32 R13, R3, 0x10000, RZ ;  /* 0x00010000030d7824 */ /* 0x000fe200078e00ff */
[----:B------:R-:W-:Y:S02]  /*9610*/  SHF.L.U32 R12, R8, 0x10, RZ ;  /* 0x00000010080c7819 */ /* 0x000fe400000006ff */
[C---:B-1----:R-:W-:Y:S01]  /*9620*/  LOP3.LUT R0, R6.reuse, 0xffff0000, RZ, 0xc0, !PT ;  /* 0xffff000006007812 */ /* 0x042fe200078ec0ff */
[----:B------:R-:W-:-:S04]  /*9630*/  IMAD.U32 R2, R6, 0x10000, RZ ;  /* 0x0001000006027824 */ /* 0x000fc800078e00ff */
[CC--:B------:R-:W-:Y:S02]  /*9640*/  FMUL.FTZ R6, R0.reuse, R13.reuse ;  /* 0x0000000d00067220 */ /* 0x0c0fe40000410000 */
[-C--:B------:R-:W-:Y:S02]  /*9650*/  FMUL.FTZ R0, R0, R12.reuse ;  /* 0x0000000c00007220 */ /* 0x080fe40000410000 */
[C---:B------:R-:W-:Y:S01]  /*9660*/  FFMA.FTZ R11, R2.reuse, R12, -R6 ;  /* 0x0000000c020b7223 */ /* 0x040fe20000010806 */
[----:B------:R-:W-:Y:S01]  /*9670*/  LOP3.LUT R12, R3, 0xffff0000, RZ, 0xc0, !PT ;  /* 0xffff0000030c7812 */ /* 0x000fe200078ec0ff */
[----:B------:R-:W-:Y:S01]  /*9680*/  FFMA.FTZ R6, R2, R13, R0 ;  /* 0x0000000d02067223 */ /* 0x000fe20000010000 */
[C---:B------:R-:W-:Y:S01]  /*9690*/  LOP3.LUT R0, R7.reuse, 0xffff0000, RZ, 0xc0, !PT ;  /* 0xffff000007007812 */ /* 0x040fe200078ec0ff */
[----:B------:R-:W-:Y:S01]  /*96a0*/  IMAD.U32 R2, R7, 0x10000, RZ ;  /* 0x0001000007027824 */ /* 0x000fe200078e00ff */
[----:B------:R-:W-:Y:S02]  /*96b0*/  LOP3.LUT R7, R8, 0xffff0000, RZ, 0xc0, !PT ;  /* 0xffff000008077812 */ /* 0x000fe400078ec0ff */
[----:B------:R-:W-:Y:S01]  /*96c0*/  F2FP.BF16.PACK_AB R6, R6, R11 ;  /* 0x0000000b0606723e */ /* 0x000fe200000010ff */
[----:B------:R-:W-:-:S02]  /*96d0*/  FMUL.FTZ R3, R0, R12 ;  /* 0x0000000c00037220 */ /* 0x000fc40000410000 */
[-C--:B------:R-:W-:Y:S02]  /*96e0*/  FMUL.FTZ R0, R0, R7.reuse ;  /* 0x0000000700007220 */ /* 0x080fe40000410000 */
[C---:B------:R-:W-:Y:S02]  /*96f0*/  FFMA.FTZ R3, R2.reuse, R7, -R3 ;  /* 0x0000000702037223 */ /* 0x040fe40000010803 */
[----:B------:R-:W-:Y:S01]  /*9700*/  FFMA.FTZ R2, R2, R12, R0 ;  /* 0x0000000c02027223 */ /* 0x000fe20000010000 */
[----:B------:R-:W-:Y:S01]  /*9710*/  LOP3.LUT R0, R4, 0xffff0000, RZ, 0xc0, !PT ;  /* 0xffff000004007812 */ /* 0x000fe200078ec0ff */
[C---:B------:R-:W-:Y:S01]  /*9720*/  IMAD.U32 R11, R9.reuse, 0x10000, RZ ;  /* 0x00010000090b7824 */ /* 0x040fe200078e00ff */
[----:B------:R-:W-:Y:S02]  /*9730*/  LOP3.LUT R9, R9, 0xffff0000, RZ, 0xc0, !PT ;  /* 0xffff000009097812 */ /* 0x000fe400078ec0ff */
[----:B------:R-:W-:Y:S01]  /*9740*/  F2FP.BF16.PACK_AB R7, R2, R3 ;  /* 0x000000030207723e */ /* 0x000fe200000010ff */
[----:B------:R-:W-:Y:S01]  /*9750*/  FMUL.FTZ R3, R0, R11 ;  /* 0x0000000b00037220 */ /* 0x000fe20000410000 */
[----:B------:R-:W-:Y:S01]  /*9760*/  SHF.L.U32 R2, R4, 0x10, RZ ;  /* 0x0000001004027819 */ /* 0x000fe200000006ff */
[C---:B------:R-:W-:Y:S01]  /*9770*/  IMAD.U32 R4, R10.reuse, 0x10000, RZ ;  /* 0x000100000a047824 */ /* 0x040fe200078e00ff */
[----:B------:R-:W-:-:S03]  /*9780*/  LOP3.LUT R10, R10, 0xffff0000, RZ, 0xc0, !PT ;  /* 0xffff00000a0a7812 */ /* 0x000fc600078ec0ff */
[-C--:B------:R-:W-:Y:S02]  /*9790*/  FMUL.FTZ R0, R0, R4.reuse ;  /* 0x0000000400007220 */ /* 0x080fe40000410000 */
[C---:B------:R-:W-:Y:S02]  /*97a0*/  FFMA.FTZ R8, R2.reuse, R4, -R3 ;  /* 0x0000000402087223 */ /* 0x040fe40000010803 */
[----:B------:R-:W-:Y:S01]  /*97b0*/  FFMA.FTZ R4, R2, R11, R0 ;  /* 0x0000000b02047223 */ /* 0x000fe20000010000 */
[C---:B------:R-:W-:Y:S02]  /*97c0*/  LOP3.LUT R2, R5.reuse, 0xffff0000, RZ, 0xc0, !PT ;  /* 0xffff000005027812 */ /* 0x040fe400078ec0ff */
[----:B------:R-:W-:Y:S02]  /*97d0*/  SHF.L.U32 R0, R5, 0x10, RZ ;  /* 0x0000001005007819 */ /* 0x000fe400000006ff */
[----:B------:R-:W-:Y:S01]  /*97e0*/  F2FP.BF16.PACK_AB R4, R4, R8 ;  /* 0x000000080404723e */ /* 0x000fe200000010ff */
[----:B------:R-:W-:-:S02]  /*97f0*/  FMUL.FTZ R3, R2, R9 ;  /* 0x0000000902037220 */ /* 0x000fc40000410000 */
[-C--:B------:R-:W-:Y:S02]  /*9800*/  FMUL.FTZ R2, R2, R10.reuse ;  /* 0x0000000a02027220 */ /* 0x080fe40000410000 */
[C---:B------:R-:W-:Y:S02]  /*9810*/  FFMA.FTZ R3, R0.reuse, R10, -R3 ;  /* 0x0000000a00037223 */ /* 0x040fe40000010803 */
[----:B------:R-:W-:-:S05]  /*9820*/  FFMA.FTZ R0, R0, R9, R2 ;  /* 0x0000000900007223 */ /* 0x000fca0000010002 */
[----:B------:R-:W-:-:S05]  /*9830*/  F2FP.BF16.PACK_AB R5, R0, R3 ;  /* 0x000000030005723e */ /* 0x000fca00000010ff */
[----:B------:R1:W-:Y:S02]  /*9840*/  STS.128 [R194+0x10080], R4 ;  /* 0x01008004c2007388 */ /* 0x0003e40000000c00 */
.L_x_783:
[----:B------:R-:W-:Y:S05]  /*9850*/  BSYNC B0 ;  /* 0x0000000000007941 */ /* 0x000fea0003800000 */
.L_x_782:
[----:B------:R-:W-:Y:S01]  /*9860*/  ISETP.GE.AND P0, PT, R158, c[0x0][0x27c], PT ;  /* 0x00009f009e007a0c */ /* 0x000fe20003f06270 */
[----:B------:R-:W-:-:S12]  /*9870*/  BSSY B0, `(.L_x_784) ;  /* 0x0000030000007945 */ /* 0x000fd80003800000 */
[----:B------:R-:W-:Y:S05]  /*9880*/  @P0 BRA `(.L_x_785) ;  /* 0x000002e000000947 */ /* 0x000fea0003800000 */
[----:B-1----:R-:W1:Y:S01]  /*9890*/  LDS.128 R4, [R194+0x14080] ;  /* 0x01408000c2047984 */ /* 0x002e620000000c00 */
        /* <DEDUP_REMOVED lines=45> */
.L_x_785:
[----:B------:R-:W-:Y:S05]  /*9b70*/  BSYNC B0 ;  /* 0x0000000000007941 */ /* 0x000fea0003800000 */
.L_x_784:
        /* <DEDUP_REMOVED lines=49> */
.L_x_787:
[----:B------:R-:W-:Y:S05]  /*9e90*/  BSYNC B0 ;  /* 0x0000000000007941 */ /* 0x000fea0003800000 */
.L_x_786:
[----:B------:R-:W-:-:S13]  /*9ea0*/  ISETP.GE.AND P0, PT, R157, c[0x0][0x27c], PT ;  /* 0x00009f009d007a0c */ /* 0x000fda0003f06270 */
[----:B------:R-:W-:Y:S05]  /*9eb0*/  @P0 BRA `(.L_x_781) ;  /* 0x000002e000000947 */ /* 0x000fea0003800000 */
[----:B-1----:R-:W1:Y:S01]  /*9ec0*/  LDS.128 R4, [R194+0x1c080] ;  /* 0x01c08000c2047984 */ /* 0x002e620000000c00 */
[----:B------:R-:W-:Y:S02]  /*9ed0*/  SHF.R.U64 R0, R38, 0x10, R39 ;  /* 0x0000001026007819 */ /* 0x000fe40000001227 */
[--C-:B------:R-:W-:Y:S02]  /*9ee0*/  SHF.R.U32.HI R10, RZ, 0x10, R41.reuse ;  /* 0x00000010ff0a7819 */ /* 0x100fe40000011629 */
[----:B------:R-:W-:Y:S02]  /*9ef0*/  SHF.R.U64 R3, R40, 0x10, R41 ;  /* 0x0000001028037819 */ /* 0x000fe40000001229 */
[----:B------:R-:W-:Y:S02]  /*9f00*/  PRMT R9, R87, 0x5432, R0 ;  /* 0x0000543257097816 */ /* 0x000fe40000000000 */
[----:B------:R-:W-:Y:S02]  /*9f10*/  SHF.R.U32.HI R2, RZ, 0x10, R39 ;  /* 0x00000010ff027819 */ /* 0x000fe40000011627 */
[----:B------:R-:W-:-:S02]  /*9f20*/  PRMT R0, R85, 0x5432, R10 ;  /* 0x0000543255007816 */ /* 0x000fc4000000000a */
[----:B------:R-:W-:Y:S02]  /*9f30*/  PRMT R8, R86, 0x5410, R3 ;  /* 0x0000541056087816 */ /* 0x000fe40000000003 */
[----:B------:R-:W-:Y:S01]  /*9f40*/  PRMT R2, R87, 0x5410, R2 ;  /* 0x0000541057027816 */ /* 0x000fe20000000002 */
[----:B------:R-:W-:-:S04]  /*9f50*/  IMAD.U32 R13, R0, 0x10000, RZ ;  /* 0x00010000000d7824 */ /* 0x000fc800078e00ff */
[----:B------:R-:W-:Y:S01]  /*9f60*/  IMAD.U32 R11, R2, 0x10000, RZ ;  /* 0x00010000020b7824 */ /* 0x000fe200078e00ff */
[C---:B-1----:R-:W-:Y:S02]  /*9f70*/  LOP3.LUT R3, R6.reuse, 0xffff0000, RZ, 0xc0, !PT ;  /* 0xffff000006037812 */ /* 0x042fe400078ec0ff */
[----:B------:R-:W-:-:S03]  /*9f80*/  SHF.L.U32 R6, R6, 0x10, RZ ;  /* 0x0000001006067819 */ /* 0x000fc600000006ff */
[C---:B------:R-:W-:Y:S02]  /*9f90*/  FMUL.FTZ R10, R3.reuse, R13 ;  /* 0x0000000d030a7220 */ /* 0x040fe40000410000 */
[-C--:B------:R-:W-:Y:S02]  /*9fa0*/  FMUL.FTZ R3, R3, R11.reuse ;  /* 0x0000000b03037220 */ /* 0x080fe40000410000 */
[----:B------:R-:W-:Y:S01]  /*9fb0*/  FFMA.FTZ R12, R6, R11, -R10 ;  /* 0x0000000b060c7223 */ /* 0x000fe2000001080a */
[----:B------:R-:W-:Y:S01]  /*9fc0*/  LOP3.LUT R11, R2, 0xffff0000, RZ, 0xc0, !PT ;  /* 0xffff0000020b7812 */ /* 0x000fe200078ec0ff */
[----:B------:R-:W-:Y:S01]  /*9fd0*/  FFMA.FTZ R6, R6, R13, R3 ;  /* 0x0000000d06067223 */ /* 0x000fe20000010003 */
[----:B------:R-:W-:Y:S01]  /*9fe0*/  LOP3.LUT R10, R0, 0xffff0000, RZ, 0xc0, !PT ;  /* 0xffff0000000a7812 */ /* 0x000fe200078ec0ff */
[C---:B------:R-:W-:Y:S01]  /*9ff0*/  IMAD.U32 R0, R7.reuse, 0x10000, RZ ;  /* 0x0001000007007824 */ /* 0x040fe200078e00ff */
[----:B------:R-:W-:Y:S01]  /*a000*/  LOP3.LUT R2, R7, 0xffff0000, RZ, 0xc0, !PT ;  /* 0xffff000007027812 */ /* 0x000fe200078ec0ff */
[C---:B------:R-:W-:Y:S01]  /*a010*/  IMAD.U32 R13, R8.reuse, 0x10000, RZ ;  /* 0x00010000080d7824 */ /* 0x040fe200078e00ff */
[----:B------:R-:W-:-:S02]  /*a020*/  LOP3.LUT R8, R8, 0xffff0000, RZ, 0xc0, !PT ;  /* 0xffff000008087812 */ /* 0x000fc400078ec0ff */
[----:B------:R-:W-:Y:S01]  /*a030*/  F2FP.BF16.PACK_AB R6, R6, R12 ;  /* 0x0000000c0606723e */ /* 0x000fe200000010ff */
[CC--:B------:R-:W-:Y:S02]  /*a040*/  FMUL.FTZ R3, R2.reuse, R10.reuse ;  /* 0x0000000a02037220 */ /* 0x0c0fe40000410000 */
[-C--:B------:R-:W-:Y:S02]  /*a050*/  FMUL.FTZ R2, R2, R11.reuse ;  /* 0x0000000b02027220 */ /* 0x080fe40000410000 */
[C---:B------:R-:W-:Y:S02]  /*a060*/  FFMA.FTZ R11, R0.reuse, R11, -R3 ;  /* 0x0000000b000b7223 */ /* 0x040fe40000010803 */
[----:B------:R-:W-:Y:S01]  /*a070*/  FFMA.FTZ R7, R0, R10, R2 ;  /* 0x0000000a00077223 */ /* 0x000fe20000010002 */
[C---:B------:R-:W-:Y:S01]  /*a080*/  LOP3.LUT R0, R4.reuse, 0xffff0000, RZ, 0xc0, !PT ;  /* 0xffff000004007812 */ /* 0x040fe200078ec0ff */
[----:B------:R-:W-:Y:S01]  /*a090*/  IMAD.U32 R2, R4, 0x10000, RZ ;  /* 0x0001000004027824 */ /* 0x000fe200078e00ff */
[----:B------:R-:W-:-:S02]  /*a0a0*/  SHF.L.U32 R10, R9, 0x10, RZ ;  /* 0x00000010090a7819 */ /* 0x000fc400000006ff */
[----:B------:R-:W-:Y:S01]  /*a0b0*/  LOP3.LUT R9, R9, 0xffff0000, RZ, 0xc0, !PT ;  /* 0xffff000009097812 */ /* 0x000fe200078ec0ff */
[C---:B------:R-:W-:Y:S01]  /*a0c0*/  FMUL.FTZ R3, R0.reuse, R13 ;  /* 0x0000000d00037220 */ /* 0x040fe20000410000 */
[----:B------:R-:W-:Y:S01]  /*a0d0*/  F2FP.BF16.PACK_AB R7, R7, R11 ;  /* 0x0000000b0707723e */ /* 0x000fe200000010ff */
[-C--:B------:R-:W-:Y:S02]  /*a0e0*/  FMUL.FTZ R0, R0, R10.reuse ;  /* 0x0000000a00007220 */ /* 0x080fe40000410000 */
[C---:B------:R-:W-:Y:S02]  /*a0f0*/  FFMA.FTZ R10, R2.reuse, R10, -R3 ;  /* 0x0000000a020a7223 */ /* 0x040fe40000010803 */
[----:B------:R-:W-:Y:S01]  /*a100*/  FFMA.FTZ R4, R2, R13, R0 ;  /* 0x0000000d02047223 */ /* 0x000fe20000010000 */
[C---:B------:R-:W-:Y:S02]  /*a110*/  LOP3.LUT R2, R5.reuse, 0xffff0000, RZ, 0xc0, !PT ;  /* 0xffff000005027812 */ /* 0x040fe400078ec0ff */
[----:B------:R-:W-:-:S02]  /*a120*/  SHF.L.U32 R0, R5, 0x10, RZ ;  /* 0x0000001005007819 */ /* 0x000fc400000006ff */
[----:B------:R-:W-:Y:S01]  /*a130*/  F2FP.BF16.PACK_AB R4, R4, R10 ;  /* 0x0000000a0404723e */ /* 0x000fe200000010ff */
[CC--:B------:R-:W-:Y:S02]  /*a140*/  FMUL.FTZ R3, R2.reuse, R8.reuse ;  /* 0x0000000802037220 */ /* 0x0c0fe40000410000 */
[-C--:B------:R-:W-:Y:S02]  /*a150*/  FMUL.FTZ R2, R2, R9.reuse ;  /* 0x0000000902027220 */ /* 0x080fe40000410000 */
[C---:B------:R-:W-:Y:S02]  /*a160*/  FFMA.FTZ R3, R0.reuse, R9, -R3 ;  /* 0x0000000900037223 */ /* 0x040fe40000010803 */
[----:B------:R-:W-:-:S05]  /*a170*/  FFMA.FTZ R2, R0, R8, R2 ;  /* 0x0000000800027223 */ /* 0x000fca0000010002 */
[----:B------:R-:W-:-:S05]  /*a180*/  F2FP.BF16.PACK_AB R5, R2, R3 ;  /* 0x000000030205723e */ /* 0x000fca00000010ff */
[----:B------:R1:W-:Y:S02]  /*a190*/  STS.128 [R194+0x1c080], R4 ;  /* 0x01c08004c2007388 */ /* 0x0003e40000000c00 */
.L_x_781:
[----:B------:R-:W-:Y:S05]  /*a1a0*/  BSYNC B1 ;  /* 0x0000000000017941 */ /* 0x000fea0003800000 */
.L_x_780:
        /* <DEDUP_REMOVED lines=8> */
[----:B------:R-:W-:Y:S02]  /*a230*/  SHF.R.U32.HI R0, RZ, 0x10, R45 ;  /* 0x00000010ff007819 */ /* 0x000fe4000001162d */
[----:B------:R-:W-:Y:S02]  /*a240*/  SHF.R.U32.HI R2, RZ, 0x10, R43 ;  /* 0x00000010ff027819 */ /* 0x000fe4000001162b */
[----:B------:R-:W-:Y:S02]  /*a250*/  PRMT R0, R85, 0x5410, R0 ;  /* 0x0000541055007816 */ /* 0x000fe40000000000 */
[----:B------:R-:W-:Y:S02]  /*a260*/  PRMT R2, R86, 0x5432, R2 ;  /* 0x0000543256027816 */ /* 0x000fe40000000002 */
[C---:B------:R-:W-:Y:S01]  /*a270*/  LOP3.LUT R11, R0.reuse, 0xffff0000, RZ, 0xc0, !PT ;  /* 0xffff0000000b7812 */ /* 0x040fe200078ec0ff */
[----:B------:R-:W-:-:S02]  /*a280*/  IMAD.U32 R10, R0, 0x10000, RZ ;  /* 0x00010000000a7824 */ /* 0x000fc400078e00ff */
[----:B------:R-:W-:Y:S01]  /*a290*/  IMAD.U32 R9, R2, 0x10000, RZ ;  /* 0x0001000002097824 */ /* 0x000fe200078e00ff */
[C---:B-1----:R-:W-:Y:S01]  /*a2a0*/  LOP3.LUT R3, R6.reuse, 0xffff0000, RZ, 0xc0, !PT ;  /* 0xffff000006037812 */ /* 0x042fe200078ec0ff */
[----:B------:R-:W-:Y:S01]  /*a2b0*/  IMAD.U32 R0, R7, 0x10000, RZ ;  /* 0x0001000007007824 */ /* 0x000fe200078e00ff */
[----:B------:R-:W-:-:S03]  /*a2c0*/  SHF.L.U32 R6, R6, 0x10, RZ ;  /* 0x0000001006067819 */ /* 0x000fc600000006ff */
[CC--:B------:R-:W-:Y:S02]  /*a2d0*/  FMUL.FTZ R8, R3.reuse, R10.reuse ;  /* 0x0000000a03087220 */ /* 0x0c0fe40000410000 */
[-C--:B------:R-:W-:Y:S02]  /*a2e0*/  FMUL.FTZ R3, R3, R9.reuse ;  /* 0x0000000903037220 */ /* 0x080fe40000410000 */
[----:B------:R-:W-:Y:S01]  /*a2f0*/  FFMA.FTZ R12, R6, R9, -R8 ;  /* 0x00000009060c7223 */ /* 0x000fe20000010808 */
[----:B------:R-:W-:Y:S01]  /*a300*/  LOP3.LUT R9, R2, 0xffff0000, RZ, 0xc0, !PT ;  /* 0xffff000002097812 */ /* 0x000fe200078ec0ff */
[----:B------:R-:W-:Y:S01]  /*a310*/  FFMA.FTZ R10, R6, R10, R3 ;  /* 0x0000000a060a7223 */ /* 0x000fe20000010003 */
[----:B------:R-:W-:Y:S02]  /*a320*/  LOP3.LUT R2, R7, 0xffff0000, RZ, 0xc0, !PT ;  /* 0xffff000007027812 */ /* 0x000fe400078ec0ff */
[----:B------:R-:W-:Y:S02]  /*a330*/  SHF.R.U64 R8, R44, 0x10, R45 ;  /* 0x000000102c087819 */ /* 0x000fe4000000122d */
[----:B------:R-:W-:Y:S01]  /*a340*/  SHF.R.U64 R6, R42, 0x10, R43 ;  /* 0x000000102a067819 */ /* 0x000fe2000000122b */
[----:B------:R-:W-:-:S02]  /*a350*/  FMUL.FTZ R3, R2, R11 ;  /* 0x0000000b02037220 */ /* 0x000fc40000410000 */
[-C--:B------:R-:W-:Y:S02]  /*a360*/  FMUL.FTZ R2, R2, R9.reuse ;  /* 0x0000000902027220 */ /* 0x080fe40000410000 */
[----:B------:R-:W-:Y:S01]  /*a370*/  FFMA.FTZ R9, R0, R9, -R3 ;  /* 0x0000000900097223 */ /* 0x000fe20000010803 */
[----:B------:R-:W-:Y:S01]  /*a380*/  LOP3.LUT R3, R4, 0xffff0000, RZ, 0xc0, !PT ;  /* 0xffff000004037812 */ /* 0x000fe200078ec0ff */
[----:B------:R-:W-:Y:S01]  /*a390*/  FFMA.FTZ R7, R0, R11, R2 ;  /* 0x0000000b00077223 */ /* 0x000fe20000010002 */
[----:B------:R-:W-:Y:S01]  /*a3a0*/  PRMT R0, R88, 0x5410, R8 ;  /* 0x0000541058007816 */ /* 0x000fe20000000008 */
[----:B------:R-:W-:Y:S01]  /*a3b0*/  IMAD.U32 R4, R4, 0x10000, RZ ;  /* 0x0001000004047824 */ /* 0x000fe200078e00ff */
[----:B------:R-:W-:Y:S02]  /*a3c0*/  PRMT R2, R88, 0x5432, R6 ;  /* 0x0000543258027816 */ /* 0x000fe40000000006 */
[----:B------:R-:W-:Y:S01]  /*a3d0*/  F2FP.BF16.PACK_AB R7, R7, R9 ;  /* 0x000000090707723e */ /* 0x000fe200000010ff */
        /* <DEDUP_REMOVED lines=8> */
[C---:B------:R-:W-:Y:S02]  /*a460*/  LOP3.LUT R2, R5.reuse, 0xffff0000, RZ, 0xc0, !PT ;  /* 0xffff000005027812 */ /* 0x040fe400078ec0ff */
[----:B------:R-:W-:-:S02]  /*a470*/  SHF.L.U32 R0, R5, 0x10, RZ ;  /* 0x0000001005007819 */ /* 0x000fc400000006ff */
[----:B------:R-:W-:Y:S01]  /*a480*/  F2FP.BF16.PACK_AB R4, R4, R8 ;  /* 0x000000080404723e */ /* 0x000fe200000010ff */
[CC--:B------:R-:W-:Y:S02]  /*a490*/  FMUL.FTZ R3, R2.reuse, R6.reuse ;  /* 0x0000000602037220 */ /* 0x0c0fe40000410000 */
[-C--:B------:R-:W-:Y:S02]  /*a4a0*/  FMUL.FTZ R2, R2, R11.reuse ;  /* 0x0000000b02027220 */ /* 0x080fe40000410000 */
[C---:B------:R-:W-:Y:S02]  /*a4b0*/  FFMA.FTZ R3, R0.reuse, R11, -R3 ;  /* 0x0000000b00037223 */ /* 0x040fe40000010803 */
[----:B------:R-:W-:Y:S01]  /*a4c0*/  FFMA.FTZ R2, R0, R6, R2 ;  /* 0x0000000600027223 */ /* 0x000fe20000010002 */
[----:B------:R-:W-:-:S04]  /*a4d0*/  F2FP.BF16.PACK_AB R6, R10, R12 ;  /* 0x0000000c0a06723e */ /* 0x000fc800000010ff */
[----:B------:R-:W-:-:S05]  /*a4e0*/  F2FP.BF16.PACK_AB R5, R2, R3 ;  /* 0x000000030205723e */ /* 0x000fca00000010ff */
[----:B------:R1:W-:Y:S02]  /*a4f0*/  STS.128 [R194+0x11080], R4 ;  /* 0x01108004c2007388 */ /* 0x0003e40000000c00 */
.L_x_791:
[----:B------:R-:W-:Y:S05]  /*a500*/  BSYNC B0 ;  /* 0x0000000000007941 */ /* 0x000fea0003800000 */
.L_x_790:
[----:B------:R-:W-:Y:S01]  /*a510*/  ISETP.GE.AND P0, PT, R158, c[0x0][0x27c], PT ;  /* 0x00009f009e007a0c */ /* 0x000fe20003f06270 */
[----:B------:R-:W-:-:S12]  /*a520*/  BSSY B0, `(.L_x_792) ;  /* 0x0000030000007945 */ /* 0x000fd80003800000 */
[----:B------:R-:W-:Y:S05]  /*a530*/  @P0 BRA `(.L_x_793) ;  /* 0x000002e000000947 */ /* 0x000fea0003800000 */
[----:B-1----:R-:W1:Y:S01]  /*a540*/  LDS.128 R4, [R194+0x15080] ;  /* 0x01508000c2047984 */ /* 0x002e620000000c00 */
[----:B------:R-:W-:Y:S02]  /*a550*/  SHF.R.U32.HI R0, RZ, 0x10, R19 ;  /* 0x00000010ff007819 */ /* 0x000fe40000011613 */
[----:B------:R-:W-:Y:S02]  /*a560*/  SHF.R.U32.HI R2, RZ, 0x10, R17 ;  /* 0x00000010ff027819 */ /* 0x000fe40000011611 */
[C---:B------:R-:W-:Y:S02]  /*a570*/  PRMT R0, R89.reuse, 0x5410, R0 ;  /* 0x0000541059007816 */ /* 0x040fe40000000000 */
        /* <DEDUP_REMOVED lines=42> */
.L_x_793:
[----:B------:R-:W-:Y:S05]  /*a820*/  BSYNC B0 ;  /* 0x0000000000007941 */ /* 0x000fea0003800000 */
.L_x_792:
[----:B------:R-:W-:Y:S01]  /*a830*/  ISETP.GE.AND P0, PT, R156, c[0x0][0x27c], PT ;  /* 0x00009f009c007a0c */ /* 0x000fe20003f06270 */
[----:B------:R-:W-:-:S12]  /*a840*/  BSSY B0, `(.L_x_794) ;  /* 0x0000030000007945 */ /* 0x000fd80003800000 */
[----:B------:R-:W-:Y:S05]  /*a850*/  @P0 BRA `(.L_x_795) ;  /* 0x000002e000000947 */ /* 0x000fea0003800000 */
[----:B-1----:R-:W1:Y:S01]  /*a860*/  LDS.128 R4, [R194+0x19080] ;  /* 0x01908000c2047984 */ /* 0x002e620000000c00 */
[----:B------:R-:W-:Y:S02]  /*a870*/  SHF.R.U32.HI R8, RZ, 0x10, R47 ;  /* 0x00000010ff087819 */ /* 0x000fe4000001162f */
[--C-:B------:R-:W-:Y:S02]  /*a880*/  SHF.R.U32.HI R2, RZ, 0x10, R15.reuse ;  /* 0x00000010ff027819 */ /* 0x100fe4000001160f */
[----:B------:R-:W-:Y:S02]  /*a890*/  PRMT R8, R91, 0x5410, R8 ;  /* 0x000054105b087816 */ /* 0x000fe40000000008 */
[----:B------:R-:W-:Y:S02]  /*a8a0*/  PRMT R10, R92, 0x5410, R2 ;  /* 0x000054105c0a7816 */ /* 0x000fe40000000002 */
[----:B------:R-:W-:Y:S01]  /*a8b0*/  SHF.R.U64 R0, R14, 0x10, R15 ;  /* 0x000000100e007819 */ /* 0x000fe2000000120f */
[----:B------:R-:W-:Y:S01]  /*a8c0*/  IMAD.U32 R16, R8, 0x10000, RZ ;  /* 0x0001000008107824 */ /* 0x000fe200078e00ff */
[----:B------:R-:W-:-:S02]  /*a8d0*/  SHF.R.U64 R3, R46, 0x10, R47 ;  /* 0x000000102e037819 */ /* 0x000fc4000000122f */
[----:B------:R-:W-:Y:S02]  /*a8e0*/  SHF.L.U32 R15, R10, 0x10, RZ ;  /* 0x000000100a0f7819 */ /* 0x000fe400000006ff */
[----:B------:R-:W-:Y:S02]  /*a8f0*/  PRMT R11, R92, 0x5432, R0 ;  /* 0x000054325c0b7816 */ /* 0x000fe40000000000 */
[----:B------:R-:W-:Y:S02]  /*a900*/  PRMT R9, R91, 0x5432, R3 ;  /* 0x000054325b097816 */ /* 0x000fe40000000003 */
[----:B------:R-:W-:Y:S02]  /*a910*/  LOP3.LUT R17, R8, 0xffff0000, RZ, 0xc0, !PT ;  /* 0xffff000008117812 */ /* 0x000fe400078ec0ff */
[----:B------:R-:W-:Y:S02]  /*a920*/  LOP3.LUT R8, R10, 0xffff0000, RZ, 0xc0, !PT ;  /* 0xffff00000a087812 */ /* 0x000fe400078ec0ff */
[C---:B-1----:R-:W-:Y:S01]  /*a930*/  LOP3.LUT R13, R6.reuse, 0xffff0000, RZ, 0xc0, !PT ;  /* 0xffff0000060d7812 */ /* 0x042fe200078ec0ff */
[C---:B------:R-:W-:Y:S01]  /*a940*/  IMAD.U32 R12, R7.reuse, 0x10000, RZ ;  /* 0x00010000070c7824 */ /* 0x040fe200078e00ff */
[----:B------:R-:W-:Y:S01]  /*a950*/  LOP3.LUT R2, R7, 0xffff0000, RZ, 0xc0, !PT ;  /* 0xffff000007027812 */ /* 0x000fe200078ec0ff */
[----:B------:R-:W-:Y:S01]  /*a960*/  IMAD.U32 R14, R6, 0x10000, RZ ;  /* 0x00010000060e7824 */ /* 0x000fe200078e00ff */
[C---:B------:R-:W-:Y:S01]  /*a970*/  LOP3.LUT R0, R5.reuse, 0xffff0000, RZ, 0xc0, !PT ;  /* 0xffff000005007812 */ /* 0x040fe200078ec0ff */
[----:B------:R-:W-:Y:S01]  /*a980*/  IMAD.U32 R3, R5, 0x10000, RZ ;  /* 0x0001000005037824 */ /* 0x000fe200078e00ff */
[C---:B------:R-:W-:Y:S01]  /*a990*/  SHF.L.U32 R6, R4.reuse, 0x10, RZ ;  /* 0x0000001004067819 */ /* 0x040fe200000006ff */
[C---:B------:R-:W-:Y:S01]  /*a9a0*/  FMUL.FTZ R7, R13.reuse, R16 ;  /* 0x000000100d077220 */ /* 0x040fe20000410000 */
[----:B------:R-:W-:Y:S01]  /*a9b0*/  LOP3.LUT R4, R4, 0xffff0000, RZ, 0xc0, !PT ;  /* 0xffff000004047812 */ /* 0x000fe200078ec0ff */
[----:B------:R-:W-:-:S02]  /*a9c0*/  FMUL.FTZ R5, R13, R15 ;  /* 0x0000000f0d057220 */ /* 0x000fc40000410000 */
[----:B------:R-:W-:Y:S02]  /*a9d0*/  FFMA.FTZ R13, R14, R15, -R7 ;  /* 0x0000000f0e0d7223 */ /* 0x000fe40000010807 */
[----:B------:R-:W-:Y:S02]  /*a9e0*/  FMUL.FTZ R7, R2, R17 ;  /* 0x0000001102077220 */ /* 0x000fe40000410000 */
[----:B------:R-:W-:Y:S01]  /*a9f0*/  FFMA.FTZ R10, R14, R16, R5 ;  /* 0x000000100e0a7223 */ /* 0x000fe20000010005 */
[----:B------:R-:W-:Y:S01]  /*aa00*/  SHF.L.U32 R14, R11, 0x10, RZ ;  /* 0x000000100b0e7819 */ /* 0x000fe200000006ff */
[C---:B------:R-:W-:Y:S01]  /*aa10*/  IMAD.U32 R15, R9.reuse, 0x10000, RZ ;  /* 0x00010000090f7824 */ /* 0x040fe200078e00ff */
[----:B------:R-:W-:Y:S01]  /*aa20*/  LOP3.LUT R9, R9, 0xffff0000, RZ, 0xc0, !PT ;  /* 0xffff000009097812 */ /* 0x000fe200078ec0ff */
[-C--:B------:R-:W-:Y:S01]  /*aa30*/  FMUL.FTZ R2, R2, R8.reuse ;  /* 0x0000000802027220 */ /* 0x080fe20000410000 */
[----:B------:R-:W-:Y:S01]  /*aa40*/  LOP3.LUT R11, R11, 0xffff0000, RZ, 0xc0, !PT ;  /* 0xffff00000b0b7812 */ /* 0x000fe200078ec0ff */
[----:B------:R-:W-:-:S02]  /*aa50*/  FFMA.FTZ R8, R12, R8, -R7 ;  /* 0x000000080c087223 */ /* 0x000fc40000010807 */
[----:B------:R-:W-:Y:S02]  /*aa60*/  FFMA.FTZ R7, R12, R17, R2 ;  /* 0x000000110c077223 */ /* 0x000fe40000010002 */
[C---:B------:R-:W-:Y:S02]  /*aa70*/  FMUL.FTZ R5, R4.reuse, R15 ;  /* 0x0000000f04057220 */ /* 0x040fe40000410000 */
[----:B------:R-:W-:Y:S01]  /*aa80*/  FMUL.FTZ R4, R4, R14 ;  /* 0x0000000e04047220 */ /* 0x000fe20000410000 */
[----:B------:R-:W-:Y:S01]  /*aa90*/  F2FP.BF16.PACK_AB R7, R7, R8 ;  /* 0x000000080707723e */ /* 0x000fe200000010ff */
[C---:B------:R-:W-:Y:S02]  /*aaa0*/  FMUL.FTZ R2, R0.reuse, R9 ;  /* 0x0000000900027220 */ /* 0x040fe40000410000 */
[----:B------:R-:W-:Y:S02]  /*aab0*/  FMUL.FTZ R0, R0, R11 ;  /* 0x0000000b00007220 */ /* 0x000fe40000410000 */
[----:B------:R-:W-:-:S02]  /*aac0*/  FFMA.FTZ R5, R6, R14, -R5 ;  /* 0x0000000e06057223 */ /* 0x000fc40000010805 */
[----:B------:R-:W-:Y:S01]  /*aad0*/  FFMA.FTZ R4, R6, R15, R4 ;  /* 0x0000000f06047223 */ /* 0x000fe20000010004 */
[----:B------:R-:W-:Y:S01]  /*aae0*/  F2FP.BF16.PACK_AB R6, R10, R13 ;  /* 0x0000000d0a06723e */ /* 0x000fe200000010ff */
[C---:B------:R-:W-:Y:S02]  /*aaf0*/  FFMA.FTZ R2, R3.reuse, R11, -R2 ;  /* 0x0000000b03027223 */ /* 0x040fe40000010802 */
[----:B------:R-:W-:Y:S01]  /*ab00*/  FFMA.FTZ R0, R3, R9, R0 ;  /* 0x0000000903007223 */ /* 0x000fe20000010000 */
[----:B------:R-:W-:-:S04]  /*ab10*/  F2FP.BF16.PACK_AB R4, R4, R5 ;  /* 0x000000050404723e */ /* 0x000fc800000010ff */
[----:B------:R-:W-:-:S05]  /*ab20*/  F2FP.BF16.PACK_AB R5, R0, R2 ;  /* 0x000000020005723e */ /* 0x000fca00000010ff */
[----:B------:R1:W-:Y:S02]  /*ab30*/  STS.128 [R194+0x19080], R4 ;  /* 0x01908004c2007388 */ /* 0x0003e40000000c00 */
.L_x_795:
[----:B------:R-:W-:Y:S05]  /*ab40*/  BSYNC B0 ;  /* 0x0000000000007941 */ /* 0x000fea0003800000 */
.L_x_794:
[----:B------:R-:W-:-:S13]  /*ab50*/  ISETP.GE.AND P0, PT, R157, c[0x0][0x27c], PT ;  /* 0x00009f009d007a0c */ /* 0x000fda0003f06270 */
[----:B------:R-:W-:Y:S05]  /*ab60*/  @P0 BRA `(.L_x_789) ;  /* 0x000002e000000947 */ /* 0x000fea0003800000 */
[----:B-1----:R-:W1:Y:S01]  /*ab70*/  LDS.128 R4, [R194+0x1d080] ;  /* 0x01d08000c2047984 */ /* 0x002e620000000c00 */
[--C-:B------:R-:W-:Y:S02]  /*ab80*/  SHF.R.U64 R0, R54, 0x10, R55.reuse ;  /* 0x0000001036007819 */ /* 0x100fe40000001237 */
[----:B------:R-:W-:Y:S02]  /*ab90*/  SHF.R.U32.HI R2, RZ, 0x10, R55 ;  /* 0x00000010ff027819 */ /* 0x000fe40000011637 */
[----:B------:R-:W-:Y:S02]  /*aba0*/  SHF.R.U32.HI R9, RZ, 0x10, R49 ;  /* 0x00000010ff097819 */ /* 0x000fe40000011631 */
[C---:B------:R-:W-:Y:S02]  /*abb0*/  PRMT R11, R96.reuse, 0x5432, R0 ;  /* 0x00005432600b7816 */ /* 0x040fe40000000000 */
[----:B------:R-:W-:Y:S02]  /*abc0*/  PRMT R8, R96, 0x5410, R2 ;  /* 0x0000541060087816 */ /* 0x000fe40000000002 */
[----:B------:R-:W-:-:S02]  /*abd0*/  PRMT R0, R94, 0x5410, R9 ;  /* 0x000054105e007816 */ /* 0x000fc40000000009 */
[----:B------:R-:W-:Y:S01]  /*abe0*/  SHF.R.U64 R3, R48, 0x10, R49 ;  /* 0x0000001030037819 */ /* 0x000fe20000001231 */
[----:B------:R-:W-:Y:S01]  /*abf0*/  IMAD.U32 R14, R8, 0x10000, RZ ;  /* 0x00010000080e7824 */ /* 0x000fe200078e00ff */
[C---:B------:R-:W-:Y:S01]  /*ac00*/  LOP3.LUT R17, R0.reuse, 0xffff0000, RZ, 0xc0, !PT ;  /* 0xffff000000117812 */ /* 0x040fe200078ec0ff */
[----:B------:R-:W-:Y:S01]  /*ac10*/  IMAD.U32 R15, R0, 0x10000, RZ ;  /* 0x00010000000f7824 */ /* 0x000fe200078e00ff */
[----:B------:R-:W-:Y:S02]  /*ac20*/  PRMT R10, R94, 0x5432, R3 ;  /* 0x000054325e0a7816 */ /* 0x000fe40000000003 */
[----:B------:R-:W-:Y:S02]  /*ac30*/  LOP3.LUT R16, R8, 0xffff0000, RZ, 0xc0, !PT ;  /* 0xffff000008107812 */ /* 0x000fe400078ec0ff */
[C---:B-1----:R-:W-:Y:S01]  /*ac40*/  LOP3.LUT R9, R6.reuse, 0xffff0000, RZ, 0xc0, !PT ;  /* 0xffff000006097812 */ /* 0x042fe200078ec0ff */
[C---:B------:R-:W-:Y:S01]  /*ac50*/  IMAD.U32 R12, R7.reuse, 0x10000, RZ ;  /* 0x00010000070c7824 */ /* 0x040fe200078e00ff */
[----:B------:R-:W-:Y:S01]  /*ac60*/  LOP3.LUT R2, R7, 0xffff0000, RZ, 0xc0, !PT ;  /* 0xffff000007027812 */ /* 0x000fe200078ec0ff */
[----:B------:R-:W-:Y:S01]  /*ac70*/  IMAD.U32 R13, R6, 0x10000, RZ ;  /* 0x00010000060d7824 */ /* 0x000fe200078e00ff */
[C---:B------:R-:W-:Y:S01]  /*ac80*/  SHF.L.U32 R6, R4.reuse, 0x10, RZ ;  /* 0x0000001004067819 */ /* 0x040fe200000006ff */
[----:B------:R-:W-:Y:S01]  /*ac90*/  FMUL.FTZ R7, R9, R14 ;  /* 0x0000000e09077220 */ /* 0x000fe20000410000 */
[----:B------:R-:W-:Y:S01]  /*aca0*/  SHF.L.U32 R3, R5, 0x10, RZ ;  /* 0x0000001005037819 */ /* 0x000fe200000006ff */
[-C--:B------:R-:W-:Y:S01]  /*acb0*/  FMUL.FTZ R8, R9, R15.reuse ;  /* 0x0000000f09087220 */ /* 0x080fe20000410000 */
[----:B------:R-:W-:Y:S01]  /*acc0*/  LOP3.LUT R0, R5, 0xffff0000, RZ, 0xc0, !PT ;  /* 0xffff000005007812 */ /* 0x000fe200078ec0ff */
[----:B------:R-:W-:Y:S01]  /*acd0*/  FFMA.FTZ R9, R13, R15, R7 ;  /* 0x0000000f0d097223 */ /* 0x000fe20000010007 */
[----:B------:R-:W-:Y:S01]  /*ace0*/  LOP3.LUT R4, R4, 0xffff0000, RZ, 0xc0, !PT ;  /* 0xffff000004047812 */ /* 0x000fe200078ec0ff */
[----:B------:R-:W-:-:S02]  /*acf0*/  FMUL.FTZ R5, R2, R17 ;  /* 0x0000001102057220 */ /* 0x000fc40000410000 */
[----:B------:R-:W-:Y:S01]  /*ad00*/  FFMA.FTZ R14, R13, R14, -R8 ;  /* 0x0000000e0d0e7223 */ /* 0x000fe20000010808 */
[C---:B------:R-:W-:Y:S01]  /*ad10*/  SHF.L.U32 R13, R11.reuse, 0x10, RZ ;  /* 0x000000100b0d7819 */ /* 0x040fe200000006ff */
[C---:B------:R-:W-:Y:S01]  /*ad20*/  IMAD.U32 R15, R10.reuse, 0x10000, RZ ;  /* 0x000100000a0f7824 */ /* 0x040fe200078e00ff */
[----:B------:R-:W-:Y:S01]  /*ad30*/  LOP3.LUT R10, R10, 0xffff0000, RZ, 0xc0, !PT ;  /* 0xffff00000a0a7812 */ /* 0x000fe200078ec0ff */
[-C--:B------:R-:W-:Y:S01]  /*ad40*/  FMUL.FTZ R2, R2, R16.reuse ;  /* 0x0000001002027220 */ /* 0x080fe20000410000 */
[----:B------:R-:W-:Y:S01]  /*ad50*/  LOP3.LUT R11, R11, 0xffff0000, RZ, 0xc0, !PT ;  /* 0xffff00000b0b7812 */ /* 0x000fe200078ec0ff */
[C---:B------:R-:W-:Y:S02]  /*ad60*/  FFMA.FTZ R8, R12.reuse, R16, -R5 ;  /* 0x000000100c087223 */ /* 0x040fe40000010805 */
[----:B------:R-:W-:Y:S02]  /*ad70*/  FFMA.FTZ R7, R12, R17, R2 ;  /* 0x000000110c077223 */ /* 0x000fe40000010002 */
[----:B------:R-:W-:-:S02]  /*ad80*/  FMUL.FTZ R5, R4, R15 ;  /* 0x0000000f04057220 */ /* 0x000fc40000410000 */
[----:B------:R-:W-:Y:S01]  /*ad90*/  FMUL.FTZ R4, R4, R13 ;  /* 0x0000000d04047220 */ /* 0x000fe20000410000 */
[----:B------:R-:W-:Y:S01]  /*ada0*/  F2FP.BF16.PACK_AB R7, R7, R8 ;  /* 0x000000080707723e */ /* 0x000fe200000010ff */
[C---:B------:R-:W-:Y:S02]  /*adb0*/  FMUL.FTZ R2, R0.reuse, R10 ;  /* 0x0000000a00027220 */ /* 0x040fe40000410000 */
[----:B------:R-:W-:Y:S02]  /*adc0*/  FMUL.FTZ R0, R0, R11 ;  /* 0x0000000b00007220 */ /* 0x000fe40000410000 */
[C---:B------:R-:W-:Y:S02]  /*add0*/  FFMA.FTZ R5, R6.reuse, R13, -R5 ;  /* 0x0000000d06057223 */ /* 0x040fe40000010805 */
[----:B------:R-:W-:Y:S01]  /*ade0*/  FFMA.FTZ R4, R6, R15, R4 ;  /* 0x0000000f06047223 */ /* 0x000fe20000010004 */
[----:B------:R-:W-:Y:S01]  /*adf0*/  F2FP.BF16.PACK_AB R6, R9, R14 ;  /* 0x0000000e0906723e */ /* 0x000fe200000010ff */
[----:B------:R-:W-:-:S02]  /*ae00*/  FFMA.FTZ R2, R3, R11, -R2 ;  /* 0x0000000b03027223 */ /* 0x000fc40000010802 */
[----:B------:R-:W-:Y:S01]  /*ae10*/  FFMA.FTZ R0, R3, R10, R0 ;  /* 0x0000000a03007223 */ /* 0x000fe20000010000 */
[----:B------:R-:W-:-:S04]  /*ae20*/  F2FP.BF16.PACK_AB R4, R4, R5 ;  /* 0x000000050404723e */ /* 0x000fc800000010ff */
[----:B------:R-:W-:-:S05]  /*ae30*/  F2FP.BF16.PACK_AB R5, R0, R2 ;  /* 0x000000020005723e */ /* 0x000fca00000010ff */
[----:B------:R1:W-:Y:S02]  /*ae40*/  STS.128 [R194+0x1d080], R4 ;  /* 0x01d08004c2007388 */ /* 0x0003e40000000c00 */
.L_x_789:
[----:B------:R-:W-:Y:S05]  /*ae50*/  BSYNC B1 ;  /* 0x0000000000017941 */ /* 0x000fea0003800000 */
.L_x_788:
        /* <DEDUP_REMOVED lines=53> */
.L_x_799:
[----:B------:R-:W-:Y:S05]  /*b1b0*/  BSYNC B0 ;  /* 0x0000000000007941 */ /* 0x000fea0003800000 */
.L_x_798:
        /* <DEDUP_REMOVED lines=49> */
.L_x_801:
[----:B------:R-:W-:Y:S05]  /*b4d0*/  BSYNC B0 ;  /* 0x0000000000007941 */ /* 0x000fea0003800000 */
.L_x_800:
        /* <DEDUP_REMOVED lines=49> */
.L_x_803:
[----:B------:R-:W-:Y:S05]  /*b7f0*/  BSYNC B0 ;  /* 0x0000000000007941 */ /* 0x000fea0003800000 */
.L_x_802:
        /* <DEDUP_REMOVED lines=48> */
.L_x_797:
[----:B------:R-:W-:Y:S05]  /*bb00*/  BSYNC B1 ;  /* 0x0000000000017941 */ /* 0x000fea0003800000 */
.L_x_796:
[----:B------:R-:W-:-:S04]  /*bb10*/  IADD3 R0, R211, 0x60, RZ ;  /* 0x00000060d3007810 */ /* 0x000fc80007ffe0ff */
        /* <DEDUP_REMOVED lines=51> */
.L_x_806:
[----:B------:R-:W-:Y:S05]  /*be50*/  BSYNC B0 ;  /* 0x0000000000007941 */ /* 0x000fea0003800000 */
.L_x_805:
        /* <DEDUP_REMOVED lines=49> */
.L_x_808:
[----:B------:R-:W-:Y:S05]  /*c170*/  BSYNC B0 ;  /* 0x0000000000007941 */ /* 0x000fea0003800000 */
.L_x_807:
        /* <DEDUP_REMOVED lines=49> */
.L_x_810:
[----:B------:R-:W-:Y:S05]  /*c490*/  BSYNC B0 ;  /* 0x0000000000007941 */ /* 0x000fea0003800000 */
.L_x_809:
        /* <DEDUP_REMOVED lines=49> */
.L_x_771:
[----:B------:R-:W-:Y:S01]  /*c7b0*/  IMAD.MOV.U32 R3, RZ, RZ, c[0x0][0x2c4] ;  /* 0x0000b100ff037624 */ /* 0x000fe200078e00ff */
[----:B------:R-:W-:Y:S01]  /*c7c0*/  MOV R5, R6 ;  /* 0x0000000600057202 */ /* 0x000fe20000000f00 */
[----:B------:R-:W-:Y:S01]  /*c7d0*/  BSSY B0, `(.L_x_811) ;  /* 0x000003b000007945 */ /* 0x000fe20003800000 */
[----:B------:R-:W-:Y:S01]  /*c7e0*/  LOP3.LUT P1, RZ, R214, 0x2, RZ, 0xc0, !PT ;  /* 0x00000002d6ff7812 */ /* 0x000fe2000782c0ff */
[----:B------:R-:W-:Y:S01]  /*c7f0*/  CS2R R50, SRZ ;  /* 0x0000000000327805 */ /* 0x000fe2000001ff00 */
[----:B------:R-:W-:Y:S01]  /*c800*/  ISETP.NE.AND P0, PT, R3, 0x1, PT ;  /* 0x000000010300780c */ /* 0x000fe20003f05270 */
[----:B------:R-:W-:Y:S01]  /*c810*/  CS2R R26, SRZ ;  /* 0x00000000001a7805 */ /* 0x000fe2000001ff00 */
[----:B------:R-:W-:Y:S01]  /*c820*/  CS2R R24, SRZ ;  /* 0x0000000000187805 */ /* 0x000fe2000001ff00 */
[----:B------:R-:W-:Y:S01]  /*c830*/  CS2R R14, SRZ ;  /* 0x00000000000e7805 */ /* 0x000fe2000001ff00 */
[----:B----4-:R-:W-:Y:S01]  /*c840*/  CS2R R12, SRZ ;  /* 0x00000000000c7805 */ /* 0x010fe2000001ff00 */
[----:B------:R-:W-:Y:S01]  /*c850*/  CS2R R30, SRZ ;  /* 0x00000000001e7805 */ /* 0x000fe2000001ff00 */
[----:B------:R-:W-:Y:S01]  /*c860*/  CS2R R28, SRZ ;  /* 0x00000000001c7805 */ /* 0x000fe2000001ff00 */
[----:B------:R-:W-:Y:S01]  /*c870*/  CS2R R18, SRZ ;  /* 0x0000000000127805 */ /* 0x000fe2000001ff00 */
[----:B------:R-:W-:-:S05]  /*c880*/  CS2R R16, SRZ ;  /* 0x0000000000107805 */ /* 0x000fca000001ff00 */
[----:B------:R-:W-:-:S05]  /*c890*/  @P0 IMAD.HI.U32 R3, R0, c[0x0][0x2c8], RZ ;  /* 0x0000b20000030a27 */ /* 0x000fca00078e00ff */
[----:B------:R-:W-:-:S04]  /*c8a0*/  @P0 SHF.R.U32.HI R0, RZ, c[0x0][0x2cc], R3 ;  /* 0x0000b300ff000a19 */ /* 0x000fc80000011603 */
[----:B------:R-:W-:Y:S01]  /*c8b0*/  SHF.R.S32.HI R3, RZ, 0x1f, R0 ;  /* 0x0000001fff037819 */ /* 0x000fe20000011400 */
[----:B------:R-:W-:-:S04]  /*c8c0*/  IMAD.WIDE.U32 R4, R0, c[0x0][0x280], R4 ;  /* 0x0000a00000047a25 */ /* 0x000fc800078e0004 */
[----:B------:R-:W-:Y:S01]  /*c8d0*/  IMAD R8, R3, c[0x0][0x280], RZ ;  /* 0x0000a00003087a24 */ /* 0x000fe200078e02ff */
[----:B------:R-:W-:-:S03]  /*c8e0*/  LEA R23, P0, R4, c[0x0][0x270], 0x1 ;  /* 0x00009c0004177a11 */ /* 0x000fc600078008ff */
[----:B------:R-:W-:-:S04]  /*c8f0*/  IMAD R6, R0, c[0x0][0x284], R8 ;  /* 0x0000a10000067a24 */ /* 0x000fc800078e0208 */
[----:B------:R-:W-:-:S05]  /*c900*/  IMAD.IADD R6, R5, 0x1, R6 ;  /* 0x0000000105067824 */ /* 0x000fca00078e0206 */
[----:B------:R-:W-:Y:S01]  /*c910*/  LEA.HI.X R22, R4, c[0x0][0x274], R6, 0x1, P0 ;  /* 0x00009d0004167a11 */ /* 0x000fe200000f0c06 */
[----:B------:R-:W-:Y:S01]  /*c920*/  IMAD R4, R3, c[0x0][0x290], RZ ;  /* 0x0000a40003047a24 */ /* 0x000fe200078e02ff */
[----:B------:R-:W-:-:S03]  /*c930*/  MOV R3, R7 ;  /* 0x0000000700037202 */ /* 0x000fc60000000f00 */
[----:B------:R1:W2:Y:S02]  /*c940*/  SHFL.IDX PT, R5, R22, RZ, 0x181f ;  /* 0x00181fff16057589 */ /* 0x0002a400000e0000 */
[----:B------:R-:W-:-:S04]  /*c950*/  IMAD.WIDE.U32 R2, R0, c[0x0][0x290], R2 ;  /* 0x0000a40000027a25 */ /* 0x000fc800078e0002 */
[----:B------:R-:W-:Y:S01]  /*c960*/  IMAD R0, R0, c[0x0][0x294], R4 ;  /* 0x0000a50000007a24 */ /* 0x000fe200078e0204 */
[----:B------:R-:W-:-:S03]  /*c970*/  LEA R21, P0, R2, c[0x0][0x288], 0x1 ;  /* 0x0000a20002157a11 */ /* 0x000fc600078008ff */
[----:B------:R-:W-:Y:S02]  /*c980*/  IMAD.IADD R0, R3, 0x1, R0 ;  /* 0x0000000103007824 */ /* 0x000fe400078e0200 */
[----:B------:R1:W3:Y:S03]  /*c990*/  SHFL.IDX PT, R10, R21, RZ, 0x181f ;  /* 0x00181fff150a7589 */ /* 0x0002e600000e0000 */
[----:B------:R-:W-:Y:S02]  /*c9a0*/  LEA.HI.X R20, R2, c[0x0][0x28c], R0, 0x1, P0 ;  /* 0x0000a30002147a11 */ /* 0x000fe400000f0c00 */
[----:B------:R1:W4:Y:S04]  /*c9b0*/  SHFL.IDX PT, R2, R23, RZ, 0x181f ;  /* 0x00181fff17027589 */ /* 0x00032800000e0000 */
[----:B------:R1:W1:Y:S01]  /*c9c0*/  SHFL.IDX PT, R11, R20, RZ, 0x181f ;  /* 0x00181fff140b7589 */ /* 0x00026200000e0000 */
[----:B------:R-:W-:Y:S05]  /*c9d0*/  @P1 BRA `(.L_x_812) ;  /* 0x000001a000001947 */ /* 0x000fea0003800000 */
[----:B------:R-:W-:Y:S01]  /*c9e0*/  ISETP.GE.AND P1, PT, R132, c[0x0][0x27c], PT ;  /* 0x00009f0084007a0c */ /* 0x000fe20003f26270 */
[----:B------:R-:W-:Y:S01]  /*c9f0*/  CS2R R14, SRZ ;  /* 0x00000000000e7805 */ /* 0x000fe2000001ff00 */
[----:B------:R-:W-:Y:S01]  /*ca00*/  CS2R R12, SRZ ;  /* 0x00000000000c7805 */ /* 0x000fe2000001ff00 */
[----:B------:R-:W-:Y:S01]  /*ca10*/  CS2R R18, SRZ ;  /* 0x0000000000127805 */ /* 0x000fe2000001ff00 */
[----:B------:R-:W-:-:S09]  /*ca20*/  CS2R R16, SRZ ;  /* 0x0000000000107805 */ /* 0x000fd2000001ff00 */
[C---:B------:R-:W-:Y:S01]  /*ca30*/  @!P1 IMAD.SHL.U32 R0, R132.reuse, 0x2, RZ ;  /* 0x0000000284009824 */ /* 0x040fe200078e00ff */
[----:B------:R-:W-:-:S04]  /*ca40*/  @!P1 SHF.L.U64.HI R3, R132, 0x1, R133 ;  /* 0x0000000184039819 */ /* 0x000fc80000010285 */
[----:B----4-:R-:W-:-:S05]  /*ca50*/  @!P1 IADD3 R8, P0, R2, R0, RZ ;  /* 0x0000000002089210 */ /* 0x010fca0007f1e0ff */
[--C-:B--2---:R-:W-:Y:S01]  /*ca60*/  @!P1 IMAD.X R9, R5, 0x1, R3.reuse, P0 ;  /* 0x0000000105099824 */ /* 0x104fe200000e0603 */
[----:B---3--:R-:W-:Y:S01]  /*ca70*/  @!P1 IADD3 R6, P0, R10, R0, RZ ;  /* 0x000000000a069210 */ /* 0x008fe20007f1e0ff */
[----:B------:R-:W-:Y:S01]  /*ca80*/  CS2R R26, SRZ ;  /* 0x00000000001a7805 */ /* 0x000fe2000001ff00 */
[----:B------:R-:W-:Y:S01]  /*ca90*/  CS2R R24, SRZ ;  /* 0x0000000000187805 */ /* 0x000fe2000001ff00 */
[----:B------:R-:W-:Y:S01]  /*caa0*/  CS2R R30, SRZ ;  /* 0x00000000001e7805 */ /* 0x000fe2000001ff00 */
[----:B------:R-:W-:Y:S01]  /*cab0*/  CS2R R28, SRZ ;  /* 0x00000000001c7805 */ /* 0x000fe2000001ff00 */
[----:B-1----:R-:W-:Y:S01]  /*cac0*/  @!P1 IMAD.X R7, R11, 0x1, R3, P0 ;  /* 0x000000010b079824 */ /* 0x002fe200000e0603 */
[----:B------:R-:W-:Y:S01]  /*cad0*/  ISETP.GE.AND P0, PT, R137, c[0x0][0x27c], PT ;  /* 0x00009f0089007a0c */ /* 0x000fe20003f06270 */
[----:B------:R1:W5:Y:S04]  /*cae0*/  @!P1 LD.E.128 R12, [R8.64] ;  /* 0x00000008080c9980 */ /* 0x000368000c101d00 */
[----:B------:R1:W5:Y:S08]  /*caf0*/  @!P1 LD.E.128 R16, [R6.64] ;  /* 0x0000000806109980 */ /* 0x000370000c101d00 */
[C---:B------:R-:W-:Y:S01]  /*cb00*/  @!P0 IMAD.SHL.U32 R3, R201.reuse, 0x2, RZ ;  /* 0x00000002c9038824 */ /* 0x040fe200078e00ff */
[----:B------:R-:W-:-:S04]  /*cb10*/  @!P0 SHF.L.U64.HI R0, R201, 0x1, R205 ;  /* 0x00000001c9008819 */ /* 0x000fc800000102cd */
[----:B------:R-:W-:-:S05]  /*cb20*/  @!P0 IADD3 R4, P2, R2, R3, RZ ;  /* 0x0000000302048210 */ /* 0x000fca0007f5e0ff */
[----:B------:R-:W-:Y:S01]  /*cb30*/  @!P0 IMAD.X R5, R5, 0x1, R0, P2 ;  /* 0x0000000105058824 */ /* 0x000fe200010e0600 */
[----:B------:R-:W-:-:S04]  /*cb40*/  @!P0 IADD3 R2, P2, R10, R3, RZ ;  /* 0x000000030a028210 */ /* 0x000fc80007f5e0ff */
[----:B------:R1:W5:Y:S01]  /*cb50*/  @!P0 LD.E.128 R24, [R4.64] ;  /* 0x0000000804188980 */ /* 0x000362000c101d00 */
[----:B------:R-:W-:-:S05]  /*cb60*/  @!P0 IMAD.X R3, R11, 0x1, R0, P2 ;  /* 0x000000010b038824 */ /* 0x000fca00010e0600 */
[----:B------:R1:W5:Y:S03]  /*cb70*/  @!P0 LD.E.128 R28, [R2.64] ;  /* 0x00000008021c8980 */ /* 0x000366000c101d00 */
.L_x_812:
[----:B------:R-:W-:Y:S05]  /*cb80*/  BSYNC B0 ;  /* 0x0000000000007941 */ /* 0x000fea0003800000 */
.L_x_811:
[----:B-1--45:R-:W-:Y:S01]  /*cb90*/  IMAD.MOV.U32 R2, RZ, RZ, R26 ;  /* 0x000000ffff027224 */ /* 0x032fe200078e001a */
[----:B------:R-:W-:Y:S01]  /*cba0*/  MOV R3, R25 ;  /* 0x0000001900037202 */ /* 0x000fe20000000f00 */
[----:B------:R-:W-:Y:S01]  /*cbb0*/  IMAD.MOV.U32 R0, RZ, RZ, R27 ;  /* 0x000000ffff007224 */ /* 0x000fe200078e001b */
[----:B------:R-:W-:Y:S01]  /*cbc0*/  LOP3.LUT P0, RZ, R214, 0x4, RZ, 0xc0, !PT ;  /* 0x00000004d6ff7812 */ /* 0x000fe2000780c0ff */
[----:B------:R-:W-:Y:S01]  /*cbd0*/  IMAD.MOV.U32 R4, RZ, RZ, R24 ;  /* 0x000000ffff047224 */ /* 0x000fe200078e0018 */
[----:B------:R-:W-:Y:S01]  /*cbe0*/  MOV R6, R18 ;  /* 0x0000001200067202 */ /* 0x000fe20000000f00 */
[----:B--2---:R1:W2:Y:S01]  /*cbf0*/  SHFL.IDX PT, R5, R22, 0x1, 0x181f ;  /* 0x00381f0016057f89 */ /* 0x0042a200000e0000 */
[----:B------:R-:W-:Y:S01]  /*cc00*/  PRMT R89, R0, 0x5410, R2 ;  /* 0x0000541000597816 */ /* 0x000fe20000000002 */
[----:B------:R-:W-:Y:S01]  /*cc10*/  IMAD.MOV.U32 R2, RZ, RZ, R14 ;  /* 0x000000ffff027224 */ /* 0x000fe200078e000e */
[----:B------:R-:W-:Y:S01]  /*cc20*/  PRMT R88, R3, 0x5410, R4 ;  /* 0x0000541003587816 */ /* 0x000fe20000000004 */
[----:B------:R-:W-:Y:S01]  /*cc30*/  IMAD.MOV.U32 R0, RZ, RZ, R15 ;  /* 0x000000ffff007224 */ /* 0x000fe200078e000f */
[----:B------:R-:W-:Y:S01]  /*cc40*/  MOV R4, R12 ;  /* 0x0000000c00047202 */ /* 0x000fe20000000f00 */
[----:B------:R-:W-:Y:S01]  /*cc50*/  IMAD.MOV.U32 R3, RZ, RZ, R13 ;  /* 0x000000ffff037224 */ /* 0x000fe200078e000d */
[----:B------:R1:W4:Y:S01]  /*cc60*/  SHFL.IDX PT, R11, R20, 0x1, 0x181f ;  /* 0x00381f00140b7f89 */ /* 0x00032200000e0000 */
[----:B------:R-:W-:Y:S01]  /*cc70*/  BSSY B0, `(.L_x_813) ;  /* 0x0000032000007945 */ /* 0x000fe20003800000 */
[----:B------:R-:W-:Y:S01]  /*cc80*/  PRMT R34, R0, 0x5410, R2 ;  /* 0x0000541000227816 */ /* 0x000fe20000000002 */
[----:B------:R-:W-:Y:S01]  /*cc90*/  IMAD.MOV.U32 R2, RZ, RZ, R30 ;  /* 0x000000ffff027224 */ /* 0x000fe200078e001e */
[----:B------:R-:W-:Y:S01]  /*cca0*/  MOV R0, R31 ;  /* 0x0000001f00007202 */ /* 0x000fe20000000f00 */
[----:B---3--:R1:W3:Y:S01]  /*ccb0*/  SHFL.IDX PT, R10, R21, 0x1, 0x181f ;  /* 0x00381f00150a7f89 */ /* 0x0082e200000e0000 */
[----:B------:R-:W-:Y:S01]  /*ccc0*/  PRMT R33, R3, 0x5410, R4 ;  /* 0x0000541003217816 */ /* 0x000fe20000000004 */
[----:B------:R-:W-:Y:S01]  /*ccd0*/  IMAD.MOV.U32 R4, RZ, RZ, R19 ;  /* 0x000000ffff047224 */ /* 0x000fe200078e0013 */
[----:B------:R-:W-:Y:S01]  /*cce0*/  PRMT R90, R0, 0x5410, R2 ;  /* 0x00005410005a7816 */ /* 0x000fe20000000002 */
[----:B------:R-:W-:Y:S01]  /*ccf0*/  IMAD.MOV.U32 R2, RZ, RZ, R28 ;  /* 0x000000ffff027224 */ /* 0x000fe200078e001c */
[----:B------:R1:W1:Y:S01]  /*cd00*/  SHFL.IDX PT, R3, R23, 0x1, 0x181f ;  /* 0x00381f0017037f89 */ /* 0x00026200000e0000 */
[----:B------:R-:W-:Y:S01]  /*cd10*/  IMAD.MOV.U32 R0, RZ, RZ, R29 ;  /* 0x000000ffff007224 */ /* 0x000fe200078e001d */
[----:B------:R-:W-:Y:S01]  /*cd20*/  PRMT R61, R4, 0x5410, R6 ;  /* 0x00005410043d7816 */ /* 0x000fe20000000006 */
[----:B------:R-:W-:Y:S01]  /*cd30*/  CS2R R48, SRZ ;  /* 0x0000000000307805 */ /* 0x000fe2000001ff00 */
[----:B------:R-:W-:Y:S01]  /*cd40*/  CS2R R38, SRZ ;  /* 0x0000000000267805 */ /* 0x000fe2000001ff00 */
[----:B------:R-:W-:Y:S01]  /*cd50*/  CS2R R36, SRZ ;  /* 0x0000000000247805 */ /* 0x000fe2000001ff00 */
[----:B------:R-:W-:Y:S01]  /*cd60*/  PRMT R63, R0, 0x5410, R2 ;  /* 0x00005410003f7816 */ /* 0x000fe20000000002 */
[----:B------:R-:W-:Y:S01]  /*cd70*/  IMAD.MOV.U32 R2, RZ, RZ, R16 ;  /* 0x000000ffff027224 */ /* 0x000fe200078e0010 */
[----:B------:R-:W-:Y:S01]  /*cd80*/  MOV R0, R17 ;  /* 0x0000001100007202 */ /* 0x000fe20000000f00 */
[----:B------:R-:W-:Y:S01]  /*cd90*/  CS2R R46, SRZ ;  /* 0x00000000002e7805 */ /* 0x000fe2000001ff00 */
[----:B------:R-:W-:Y:S01]  /*cda0*/  CS2R R44, SRZ ;  /* 0x00000000002c7805 */ /* 0x000fe2000001ff00 */
[----:B------:R-:W-:Y:S01]  /*cdb0*/  CS2R R42, SRZ ;  /* 0x00000000002a7805 */ /* 0x000fe2000001ff00 */
[----:B------:R-:W-:Y:S01]  /*cdc0*/  PRMT R32, R0, 0x5410, R2 ;  /* 0x0000541000207816 */ /* 0x000fe20000000002 */
[----:B------:R-:W-:Y:S01]  /*cdd0*/  CS2R R40, SRZ ;  /* 0x0000000000287805 */ /* 0x000fe2000001ff00 */
[----:B------:R-:W-:Y:S05]  /*cde0*/  @P0 BRA `(.L_x_814) ;  /* 0x000001a000000947 */ /* 0x000fea0003800000 */
[----:B--2-4-:R-:W-:Y:S01]  /*cdf0*/  ISETP.GE.AND P1, PT, R132, c[0x0][0x27c], PT ;  /* 0x00009f0084007a0c */ /* 0x014fe20003f26270 */
[----:B------:R-:W-:Y:S01]  /*ce00*/  CS2R R38, SRZ ;  /* 0x0000000000267805 */ /* 0x000fe2000001ff00 */
[----:B------:R-:W-:Y:S01]  /*ce10*/  CS2R R36, SRZ ;  /* 0x0000000000247805 */ /* 0x000fe2000001ff00 */
[----:B------:R-:W-:Y:S01]  /*ce20*/  CS2R R42, SRZ ;  /* 0x00000000002a7805 */ /* 0x000fe2000001ff00 */
[----:B------:R-:W-:-:S09]  /*ce30*/  CS2R R40, SRZ ;  /* 0x0000000000287805 */ /* 0x000fd2000001ff00 */
[C---:B------:R-:W-:Y:S01]  /*ce40*/  @!P1 IMAD.SHL.U32 R0, R132.reuse, 0x2, RZ ;  /* 0x0000000284009824 */ /* 0x040fe200078e00ff */
[----:B------:R-:W-:-:S04]  /*ce50*/  @!P1 SHF.L.U64.HI R2, R132, 0x1, R133 ;  /* 0x0000000184029819 */ /* 0x000fc80000010285 */
[----:B-1----:R-:W-:-:S05]  /*ce60*/  @!P1 IADD3 R8, P0, R3, R0, RZ ;  /* 0x0000000003089210 */ /* 0x002fca0007f1e0ff */
[--C-:B------:R-:W-:Y:S01]  /*ce70*/  @!P1 IMAD.X R9, R5, 0x1, R2.reuse, P0 ;  /* 0x0000000105099824 */ /* 0x100fe200000e0602 */
[----:B---3--:R-:W-:Y:S01]  /*ce80*/  @!P1 IADD3 R6, P0, R10, R0, RZ ;  /* 0x000000000a069210 */ /* 0x008fe20007f1e0ff */
[----:B------:R-:W-:Y:S01]  /*ce90*/  CS2R R50, SRZ ;  /* 0x0000000000327805 */ /* 0x000fe2000001ff00 */
[----:B------:R-:W-:Y:S01]  /*cea0*/  CS2R R48, SRZ ;  /* 0x0000000000307805 */ /* 0x000fe2000001ff00 */
[----:B------:R-:W-:Y:S01]  /*ceb0*/  CS2R R46, SRZ ;  /* 0x00000000002e7805 */ /* 0x000fe2000001ff00 */
[----:B------:R-:W-:Y:S01]  /*cec0*/  CS2R R44, SRZ ;  /* 0x00000000002c7805 */ /* 0x000fe2000001ff00 */
[----:B------:R-:W-:Y:S01]  /*ced0*/  @!P1 IMAD.X R7, R11, 0x1, R2, P0 ;  /* 0x000000010b079824 */ /* 0x000fe200000e0602 */
        /* <DEDUP_REMOVED lines=11> */
.L_x_814:
[----:B--2-4-:R-:W-:Y:S05]  /*cf90*/  BSYNC B0 ;  /* 0x0000000000007941 */ /* 0x014fea0003800000 */
.L_x_813:
[----:B-1---5:R-:W-:Y:S01]  /*cfa0*/  IMAD.MOV.U32 R2, RZ, RZ, R48 ;  /* 0x000000ffff027224 */ /* 0x022fe200078e0030 */
[----:B------:R-:W-:Y:S01]  /*cfb0*/  LOP3.LUT P0, RZ, R214, 0x8, RZ, 0xc0, !PT ;  /* 0x00000008d6ff7812 */ /* 0x000fe2000780c0ff */
[----:B------:R-:W-:Y:S01]  /*cfc0*/  IMAD.MOV.U32 R0, RZ, RZ, R49 ;  /* 0x000000ffff007224 */ /* 0x000fe200078e0031 */
[----:B------:R1:W2:Y:S01]  /*cfd0*/  SHFL.IDX PT, R8, R22, 0x2, 0x181f ;  /* 0x00581f0016087f89 */ /* 0x0002a200000e0000 */
        /* <DEDUP_REMOVED lines=13> */
[----:B------:R1:W4:Y:S01]  /*d0b0*/  SHFL.IDX PT, R6, R23, 0x2, 0x181f ;  /* 0x00581f0017067f89 */ /* 0x00032200000e0000 */
[----:B------:R-:W-:Y:S01]  /*d0c0*/  IMAD.MOV.U32 R0, RZ, RZ, R45 ;  /* 0x000000ffff007224 */ /* 0x000fe200078e002d */
[----:B------:R-:W-:Y:S01]  /*d0d0*/  PRMT R93, R3, 0x5410, R4 ;  /* 0x00005410035d7816 */ /* 0x000fe20000000004 */
[----:B------:R-:W-:Y:S01]  /*d0e0*/  IMAD.MOV.U32 R3, RZ, RZ, R47 ;  /* 0x000000ffff037224 */ /* 0x000fe200078e002f */
[----:B------:R-:W-:Y:S01]  /*d0f0*/  MOV R4, R46 ;  /* 0x0000002e00047202 */ /* 0x000fe20000000f00 */
[----:B------:R1:W3:Y:S01]  /*d100*/  SHFL.IDX PT, R9, R20, 0x2, 0x181f ;  /* 0x00581f0014097f89 */ /* 0x0002e200000e0000 */
[----:B------:R-:W-:Y:S01]  /*d110*/  PRMT R95, R2, 0x7610, R95 ;  /* 0x00007610025f7816 */ /* 0x000fe2000000005f */
[----:B------:R-:W-:Y:S01]  /*d120*/  IMAD.MOV.U32 R2, RZ, RZ, R40 ;  /* 0x000000ffff027224 */ /* 0x000fe200078e0028 */
[----:B------:R-:W-:Y:S01]  /*d130*/  PRMT R98, R4, 0x7610, R98 ;  /* 0x0000761004627816 */ /* 0x000fe20000000062 */
[----:B------:R-:W-:Y:S01]  /*d140*/  IMAD.MOV.U32 R4, RZ, RZ, R42 ;  /* 0x000000ffff047224 */ /* 0x000fe200078e002a */
[----:B------:R-:W-:Y:S01]  /*d150*/  PRMT R96, R0, 0x7610, R96 ;  /* 0x0000761000607816 */ /* 0x000fe20000000060 */
[----:B------:R-:W-:Y:S01]  /*d160*/  IMAD.MOV.U32 R0, RZ, RZ, R41 ;  /* 0x000000ffff007224 */ /* 0x000fe200078e0029 */
[----:B------:R-:W-:Y:S01]  /*d170*/  PRMT R97, R3, 0x7610, R97 ;  /* 0x0000761003617816 */ /* 0x000fe20000000061 */
[----:B------:R1:W1:Y:S01]  /*d180*/  SHFL.IDX PT, R7, R21, 0x2, 0x181f ;  /* 0x00581f0015077f89 */ /* 0x00026200000e0000 */
[----:B------:R-:W-:Y:S01]  /*d190*/  MOV R3, R43 ;  /* 0x0000002b00037202 */ /* 0x000fe20000000f00 */
[----:B------:R-:W-:Y:S01]  /*d1a0*/  BSSY B0, `(.L_x_815) ;  /* 0x0000028000007945 */ /* 0x000fe20003800000 */
[----:B------:R-:W-:Y:S01]  /*d1b0*/  PRMT R91, R2, 0x7610, R91 ;  /* 0x00007610025b7816 */ /* 0x000fe2000000005b */
[----:B------:R-:W-:Y:S01]  /*d1c0*/  CS2R R86, SRZ ;  /* 0x0000000000567805 */ /* 0x000fe2000001ff00 */
[----:B------:R-:W-:Y:S01]  /*d1d0*/  PRMT R94, R3, 0x5410, R4 ;  /* 0x00005410035e7816 */ /* 0x000fe20000000004 */
[----:B------:R-:W-:Y:S01]  /*d1e0*/  CS2R R66, SRZ ;  /* 0x0000000000427805 */ /* 0x000fe2000001ff00 */
[----:B------:R-:W-:Y:S01]  /*d1f0*/  PRMT R92, R0, 0x7610, R92 ;  /* 0x00007610005c7816 */ /* 0x000fe2000000005c */
        /* <DEDUP_REMOVED lines=15> */
[----:B------:R-:W-:-:S05]  /*d2f0*/  @!P1 IADD3 R4, P0, R6, R2, RZ ;  /* 0x0000000206049210 */ /* 0x000fca0007f1e0ff */
[----:B------:R-:W-:Y:S01]  /*d300*/  @!P1 IMAD.X R5, R8, 0x1, R0, P0 ;  /* 0x0000000108059824 */ /* 0x000fe200000e0600 */
[----:B-1----:R-:W-:-:S04]  /*d310*/  @!P1 IADD3 R2, P0, R7, R2, RZ ;  /* 0x0000000207029210 */ /* 0x002fc80007f1e0ff */
[----:B------:R1:W5:Y:S01]  /*d320*/  @!P1 LD.E.128 R52, [R4.64] ;  /* 0x0000000804349980 */ /* 0x000362000c101d00 */
[----:B---3--:R-:W-:Y:S01]  /*d330*/  @!P1 IMAD.X R3, R9, 0x1, R0, P0 ;  /* 0x0000000109039824 */ /* 0x008fe200000e0600 */
[----:B------:R-:W-:-:S04]  /*d340*/  ISETP.GE.AND P0, PT, R137, c[0x0][0x27c], PT ;  /* 0x00009f0089007a0c */ /* 0x000fc80003f06270 */
[----:B------:R2:W5:Y:S09]  /*d350*/  @!P1 LD.E.128 R56, [R2.64] ;  /* 0x0000000802389980 */ /* 0x000572000c101d00 */
[----:B------:R-:W-:-:S05]  /*d360*/  @!P0 IMAD.SHL.U32 R0, R201, 0x2, RZ ;  /* 0x00000002c9008824 */ /* 0x000fca00078e00ff */
[----:B-1----:R-:W-:Y:S02]  /*d370*/  @!P0 IADD3 R4, P1, R6, R0, RZ ;  /* 0x0000000006048210 */ /* 0x002fe40007f3e0ff */
[----:B--2---:R-:W-:-:S05]  /*d380*/  @!P0 SHF.L.U64.HI R3, R201, 0x1, R205 ;  /* 0x00000001c9038819 */ /* 0x004fca00000102cd */
[--C-:B------:R-:W-:Y:S01]  /*d390*/  @!P0 IMAD.X R5, R8, 0x1, R3.reuse, P1 ;  /* 0x0000000108058824 */ /* 0x100fe200008e0603 */
[----:B------:R-:W-:Y:S01]  /*d3a0*/  @!P0 IADD3 R2, P1, R7, R0, RZ ;  /* 0x0000000007028210 */ /* 0x000fe20007f3e0ff */
[----:B------:R-:W-:Y:S01]  /*d3b0*/  CS2R R66, SRZ ;  /* 0x0000000000427805 */ /* 0x000fe2000001ff00 */
[----:B------:R-:W-:Y:S01]  /*d3c0*/  CS2R R64, SRZ ;  /* 0x0000000000407805 */ /* 0x000fe2000001ff00 */
[----:B------:R-:W-:Y:S01]  /*d3d0*/  CS2R R70, SRZ ;  /* 0x0000000000467805 */ /* 0x000fe2000001ff00 */
[----:B------:R-:W-:Y:S01]  /*d3e0*/  CS2R R68, SRZ ;  /* 0x0000000000447805 */ /* 0x000fe2000001ff00 */
[----:B------:R-:W-:-:S03]  /*d3f0*/  @!P0 IMAD.X R3, R9, 0x1, R3, P1 ;  /* 0x0000000109038824 */ /* 0x000fc600008e0603 */
[----:B------:R1:W5:Y:S04]  /*d400*/  @!P0 LD.E.128 R64, [R4.64] ;  /* 0x0000000804408980 */ /* 0x000368000c101d00 */
[----:B------:R1:W5:Y:S02]  /*d410*/  @!P0 LD.E.128 R68, [R2.64] ;  /* 0x0000000802448980 */ /* 0x000364000c101d00 */
.L_x_816:
[----:B--2-4-:R-:W-:Y:S05]  /*d420*/  BSYNC B0 ;  /* 0x0000000000007941 */ /* 0x014fea0003800000 */
.L_x_815:
[----:B-1---5:R-:W-:Y:S01]  /*d430*/  IMAD.MOV.U32 R2, RZ, RZ, R66 ;  /* 0x000000ffff027224 */ /* 0x022fe200078e0042 */
[----:B------:R1:W2:Y:S01]  /*d440*/  SHFL.IDX PT, R8, R22, 0x3, 0x181f ;  /* 0x00781f0016087f89 */ /* 0x0002a200000e0000 */
[----:B------:R-:W-:Y:S01]  /*d450*/  IMAD.MOV.U32 R0, RZ, RZ, R67 ;  /* 0x000000ffff007224 */ /* 0x000fe200078e0043 */
[----:B------:R-:W-:Y:S01]  /*d460*/  BSSY B0, `(.L_x_817) ;  /* 0x000003c000007945 */ /* 0x000fe20003800000 */
[----:B------:R-:W-:Y:S01]  /*d470*/  CS2R R84, SRZ ;  /* 0x0000000000547805 */ /* 0x000fe2000001ff00 */
[----:B------:R1:W4:Y:S01]  /*d480*/  SHFL.IDX PT, R5, R23, 0x3, 0x181f ;  /* 0x00781f0017057f89 */ /* 0x00032200000e0000 */
        /* <DEDUP_REMOVED lines=10> */
[----:B------:R-:W-:Y:S01]  /*d530*/  IMAD.MOV.U32 R0, RZ, RZ, R55 ;  /* 0x000000ffff007224 */ /* 0x000fe200078e0037 */
[----:B------:R-:W-:Y:S01]  /*d540*/  CS2R R80, SRZ ;  /* 0x0000000000507805 */ /* 0x000fe2000001ff00 */
[----:B------:R-:W-:Y:S01]  /*d550*/  CS2R R78, SRZ ;  /* 0x00000000004e7805 */ /* 0x000fe2000001ff00 */
[----:B------:R-:W-:-:S02]  /*d560*/  CS2R R76, SRZ ;  /* 0x00000000004c7805 */ /* 0x000fc4000001ff00 */
[----:B------:R-:W-:Y:S01]  /*d570*/  PRMT R102, R0, 0x5410, R2 ;  /* 0x0000541000667816 */ /* 0x000fe20000000002 */
[----:B------:R-:W-:Y:S01]  /*d580*/  IMAD.MOV.U32 R0, RZ, RZ, R53 ;  /* 0x000000ffff007224 */ /* 0x000fe200078e0035 */
[----:B------:R-:W-:-:S04]  /*d590*/  MOV R2, R52 ;  /* 0x0000003400027202 */ /* 0x000fc80000000f00 */
[----:B------:R-:W-:Y:S01]  /*d5a0*/  PRMT R101, R0, 0x5410, R2 ;  /* 0x0000541000657816 */ /* 0x000fe20000000002 */
[----:B------:R-:W-:Y:S01]  /*d5b0*/  IMAD.MOV.U32 R2, RZ, RZ, R70 ;  /* 0x000000ffff027224 */ /* 0x000fe200078e0046 */
[----:B------:R-:W-:-:S04]  /*d5c0*/  MOV R0, R71 ;  /* 0x0000004700007202 */ /* 0x000fc80000000f00 */
[----:B------:R-:W-:Y:S01]  /*d5d0*/  PRMT R104, R0, 0x5410, R2 ;  /* 0x0000541000687816 */ /* 0x000fe20000000002 */
[----:B------:R-:W-:Y:S02]  /*d5e0*/  IMAD.MOV.U32 R2, RZ, RZ, R68 ;  /* 0x000000ffff027224 */ /* 0x000fe400078e0044 */
        /* <DEDUP_REMOVED lines=8> */
[----:B------:R-:W-:Y:S05]  /*d670*/  @P6 BRA `(.L_x_818) ;  /* 0x000001a000006947 */ /* 0x000fea0003800000 */
[----:B-1234-:R-:W-:Y:S01]  /*d680*/  ISETP.GE.AND P1, PT, R132, c[0x0][0x27c], PT ;  /* 0x00009f0084007a0c */ /* 0x01efe20003f26270 */
[----:B------:R-:W-:Y:S01]  /*d690*/  CS2R R74, SRZ ;  /* 0x00000000004a7805 */ /* 0x000fe2000001ff00 */
[----:B------:R-:W-:-:S11]  /*d6a0*/  CS2R R72, SRZ ;  /* 0x0000000000487805 */ /* 0x000fd6000001ff00 */
[C---:B------:R-:W-:Y:S01]  /*d6b0*/  @!P1 IMAD.SHL.U32 R0, R132.reuse, 0x2, RZ ;  /* 0x0000000284009824 */ /* 0x040fe200078e00ff */
[----:B------:R-:W-:-:S04]  /*d6c0*/  @!P1 SHF.L.U64.HI R4, R132, 0x1, R133 ;  /* 0x0000000184049819 */ /* 0x000fc80000010285 */
[----:B------:R-:W-:-:S05]  /*d6d0*/  @!P1 IADD3 R2, P0, R5, R0, RZ ;  /* 0x0000000005029210 */ /* 0x000fca0007f1e0ff */
[----:B------:R-:W-:Y:S01]  /*d6e0*/  @!P1 IMAD.X R3, R8, 0x1, R4, P0 ;  /* 0x0000000108039824 */ /* 0x000fe200000e0604 */
[----:B------:R-:W-:-:S04]  /*d6f0*/  ISETP.GE.AND P0, PT, R137, c[0x0][0x27c], PT ;  /* 0x00009f0089007a0c */ /* 0x000fc80003f06270 */
[----:B------:R1:W5:Y:S01]  /*d700*/  @!P1 LD.E.128 R72, [R2.64] ;  /* 0x0000000802489980 */ /* 0x000362000c101d00 */
[----:B------:R-:W-:Y:S01]  /*d710*/  CS2R R78, SRZ ;  /* 0x00000000004e7805 */ /* 0x000fe2000001ff00 */
[----:B------:R-:W-:Y:S01]  /*d720*/  CS2R R76, SRZ ;  /* 0x00000000004c7805 */ /* 0x000fe2000001ff00 */
[----:B------:R-:W-:Y:S01]  /*d730*/  CS2R R86, SRZ ;  /* 0x0000000000567805 */ /* 0x000fe2000001ff00 */
[----:B------:R-:W-:Y:S01]  /*d740*/  CS2R R84, SRZ ;  /* 0x0000000000547805 */ /* 0x000fe2000001ff00 */
[----:B-1----:R-:W-:-:S05]  /*d750*/  @!P1 IADD3 R2, P2, R6, R0, RZ ;  /* 0x0000000006029210 */ /* 0x002fca0007f5e0ff */
[----:B------:R-:W-:-:S05]  /*d760*/  @!P1 IMAD.X R3, R7, 0x1, R4, P2 ;  /* 0x0000000107039824 */ /* 0x000fca00010e0604 */
[----:B------:R1:W5:Y:S01]  /*d770*/  @!P1 LD.E.128 R76, [R2.64] ;  /* 0x00000008024c9980 */ /* 0x000362000c101d00 */
[C---:B------:R-:W-:Y:S01]  /*d780*/  @!P0 SHF.L.U64.HI R0, R201.reuse, 0x1, R205 ;  /* 0x00000001c9008819 */ /* 0x040fe200000102cd */
[----:B------:R-:W-:Y:S01]  /*d790*/  CS2R R82, SRZ ;  /* 0x0000000000527805 */ /* 0x000fe2000001ff00 */
[----:B------:R-:W-:Y:S01]  /*d7a0*/  CS2R R80, SRZ ;  /* 0x0000000000507805 */ /* 0x000fe2000001ff00 */
[----:B-1----:R-:W-:-:S05]  /*d7b0*/  @!P0 IMAD.SHL.U32 R2, R201, 0x2, RZ ;  /* 0x00000002c9028824 */ /* 0x002fca00078e00ff */
[-C--:B------:R-:W-:Y:S02]  /*d7c0*/  @!P0 IADD3 R4, P2, R5, R2.reuse, RZ ;  /* 0x0000000205048210 */ /* 0x080fe40007f5e0ff */
[----:B------:R-:W-:-:S03]  /*d7d0*/  @!P0 IADD3 R2, P1, R6, R2, RZ ;  /* 0x0000000206028210 */ /* 0x000fc60007f3e0ff */
[--C-:B------:R-:W-:Y:S02]  /*d7e0*/  @!P0 IMAD.X R5, R8, 0x1, R0.reuse, P2 ;  /* 0x0000000108058824 */ /* 0x100fe400010e0600 */
[----:B------:R-:W-:-:S03]  /*d7f0*/  @!P0 IMAD.X R3, R7, 0x1, R0, P1 ;  /* 0x0000000107038824 */ /* 0x000fc600008e0600 */
[----:B------:R1:W5:Y:S04]  /*d800*/  @!P0 LD.E.128 R84, [R4.64] ;  /* 0x0000000804548980 */ /* 0x000368000c101d00 */
[----:B------:R1:W5:Y:S02]  /*d810*/  @!P0 LD.E.128 R80, [R2.64] ;  /* 0x0000000802508980 */ /* 0x000364000c101d00 */
.L_x_818:
[----:B-1234-:R-:W-:Y:S05]  /*d820*/  BSYNC B0 ;  /* 0x0000000000007941 */ /* 0x01efea0003800000 */
.L_x_817:
        /* <DEDUP_REMOVED lines=35> */
[----:B------:R-:W-:Y:S01]  /*da60*/  BSSY B0, `(.L_x_821) ;  /* 0x000006a000007945 */ /* 0x000fe20003800000 */
[----:B------:R-:W-:-:S11]  /*da70*/  SHF.R.U32.HI R121, RZ, 0x3, R229 ;  /* 0x00000003ff797819 */ /* 0x000fd600000116e5 */
[----:B------:R-:W-:Y:S05]  /*da80*/  @P0 BRA `(.L_x_822) ;  /* 0x0000067000000947 */ /* 0x000fea0003800000 */
[----:B------:R-:W-:Y:S01]  /*da90*/  IMAD.MOV.U32 R2, RZ, RZ, c[0x0][0x27c] ;  /* 0x00009f00ff027624 */ /* 0x000fe200078e00ff */
[----:B------:R-:W1:Y:S01]  /*daa0*/  LDS.128 R8, [R194+0x10080] ;  /* 0x01008000c2087984 */ /* 0x000e620000000c00 */
[--C-:B------:R-:W-:Y:S02]  /*dab0*/  SHF.R.U64 R20, R12, 0x10, R13.reuse ;  /* 0x000000100c147819 */ /* 0x100fe4000000120d */
[----:B------:R-:W-:Y:S02]  /*dac0*/  SHF.R.U32.HI R12, RZ, 0x10, R13 ;  /* 0x00000010ff0c7819 */ /* 0x000fe4000001160d */
[----:B------:R-:W-:Y:S02]  /*dad0*/  LEA.HI R2, R2, R228, RZ, 0x1d ;  /* 0x000000e402027211 */ /* 0x000fe400078fe8ff */
[----:B------:R-:W-:Y:S02]  /*dae0*/  SHF.R.U32.HI R3, RZ, 0x10, R17 ;  /* 0x00000010ff037819 */ /* 0x000fe40000011611 */
[----:B------:R-:W-:-:S02]  /*daf0*/  SHF.R.S32.HI R0, RZ, 0x1f, R2 ;  /* 0x0000001fff007819 */ /* 0x000fc40000011402 */
[----:B------:R-:W-:Y:S02]  /*db00*/  SHF.R.U64 R13, R14, 0x10, R15 ;  /* 0x000000100e0d7819 */ /* 0x000fe4000000120f */
[----:B------:R-:W-:Y:S01]  /*db10*/  LEA.HI R0, R0, R2, RZ, 0x3 ;  /* 0x0000000200007211 */ /* 0x000fe200078f18ff */
[----:B------:R-:W-:Y:S01]  /*db20*/  IMAD.SHL.U32 R2, R2, 0x8, RZ ;  /* 0x0000000802027824 */ /* 0x000fe200078e00ff */
[----:B------:R-:W-:-:S03]  /*db30*/  PRMT R14, R33, 0x5432, R20 ;  /* 0x00005432210e7816 */ /* 0x000fc60000000014 */
[----:B------:R-:W-:Y:S01]  /*db40*/  IMAD.SHL.U32 R0, R0, 0x400, RZ ;  /* 0x0000040000007824 */ /* 0x000fe200078e00ff */
[----:B------:R-:W-:-:S04]  /*db50*/  LOP3.LUT R2, R229, 0x38, R2, 0xf8, !PT ;  /* 0x00000038e5027812 */ /* 0x000fc800078ef802 */
[----:B------:R-:W-:Y:S02]  /*db60*/  LOP3.LUT R2, R2, R121, RZ, 0x3c, !PT ;  /* 0x0000007902027212 */ /* 0x000fe400078e3cff */
[----:B------:R-:W-:-:S04]  /*db70*/  LOP3.LUT R0, R0, 0x7fffe000, RZ, 0xc0, !PT ;  /* 0x7fffe00000007812 */ /* 0x000fc800078ec0ff */
[----:B------:R-:W-:Y:S02]  /*db80*/  IADD3 R0, R2, R0, R230 ;  /* 0x0000000002007210 */ /* 0x000fe40007ffe0e6 */
[----:B------:R-:W-:Y:S02]  /*db90*/  SHF.R.U64 R2, R16, 0x10, R17 ;  /* 0x0000001010027819 */ /* 0x000fe40000001211 */
[----:B------:R-:W-:Y:S01]  /*dba0*/  PRMT R17, R33, 0x5410, R12 ;  /* 0x0000541021117816 */ /* 0x000fe2000000000c */
[----:B------:R-:W-:Y:S01]  /*dbb0*/  IMAD.SHL.U32 R22, R0, 0x2, RZ ;  /* 0x0000000200167824 */ /* 0x000fe200078e00ff */
[----:B------:R-:W-:Y:S02]  /*dbc0*/  SHF.R.U32.HI R0, RZ, 0x10, R15 ;  /* 0x00000010ff007819 */ /* 0x000fe4000001160f */
[----:B------:R-:W-:Y:S02]  /*dbd0*/  PRMT R12, R32, 0x5432, R2 ;  /* 0x00005432200c7816 */ /* 0x000fe40000000002 */
[----:B------:R-:W2:Y:S01]  /*dbe0*/  LDS.128 R4, [R22+0x10080] ;  /* 0x0100800016047984 */ /* 0x000ea20000000c00 */
[----:B------:R-:W-:Y:S01]  /*dbf0*/  PRMT R20, R34, 0x5410, R0 ;  /* 0x0000541022147816 */ /* 0x000fe20000000000 */
[----:B-1----:R-:W-:Y:S01]  /*dc00*/  IMAD.U32 R2, R8, 0x10000, RZ ;  /* 0x0001000008027824 */ /* 0x002fe200078e00ff */
[--C-:B------:R-:W-:Y:S01]  /*dc10*/  SHF.R.U64 R16, R18, 0x10, R19.reuse ;  /* 0x0000001012107819 */ /* 0x100fe20000001213 */
[----:B------:R-:W-:Y:S01]  /*dc20*/  IMAD.U32 R21, R12, 0x10000, RZ ;  /* 0x000100000c157824 */ /* 0x000fe200078e00ff */
[----:B------:R-:W-:Y:S01]  /*dc30*/  SHF.R.U32.HI R15, RZ, 0x10, R19 ;  /* 0x00000010ff0f7819 */ /* 0x000fe20000011613 */
[----:B------:R-:W-:Y:S01]  /*dc40*/  IMAD.U32 R18, R14, 0x10000, RZ ;  /* 0x000100000e127824 */ /* 0x000fe200078e00ff */
[----:B------:R-:W-:-:S02]  /*dc50*/  PRMT R19, R34, 0x5432, R13 ;  /* 0x0000543222137816 */ /* 0x000fc4000000000d */
[----:B------:R-:W-:Y:S02]  /*dc60*/  PRMT R13, R32, 0x5410, R3 ;  /* 0x00005410200d7816 */ /* 0x000fe40000000003 */
[----:B------:R-:W-:Y:S02]  /*dc70*/  PRMT R16, R61, 0x5432, R16 ;  /* 0x000054323d107816 */ /* 0x000fe40000000010 */
[C---:B------:R-:W-:Y:S01]  /*dc80*/  LOP3.LUT R60, R13.reuse, 0xffff0000, RZ, 0xc0, !PT ;  /* 0xffff00000d3c7812 */ /* 0x040fe200078ec0ff */
[----:B------:R-:W-:Y:S01]  /*dc90*/  IMAD.U32 R23, R13, 0x10000, RZ ;  /* 0x000100000d177824 */ /* 0x000fe200078e00ff */
[----:B------:R-:W-:Y:S02]  /*dca0*/  LOP3.LUT R13, R20, 0xffff0000, RZ, 0xc0, !PT ;  /* 0xffff0000140d7812 */ /* 0x000fe400078ec0ff */
[----:B--2---:R-:W-:-:S05]  /*dcb0*/  SHF.L.U32 R0, R4, 0x10, RZ ;  /* 0x0000001004007819 */ /* 0x004fca00000006ff */
[CC--:B------:R-:W-:Y:S02]  /*dcc0*/  FMUL.FTZ R3, R0.reuse, R21.reuse ;  /* 0x0000001500037220 */ /* 0x0c0fe40000410000 */
[-C--:B------:R-:W-:Y:S02]  /*dcd0*/  FMUL.FTZ R0, R0, R18.reuse ;  /* 0x0000001200007220 */ /* 0x080fe40000410000 */
[C---:B------:R-:W-:Y:S01]  /*dce0*/  FFMA.FTZ R32, R2.reuse, R18, -R3 ;  /* 0x0000001202207223 */ /* 0x040fe20000010803 */
[----:B------:R-:W-:Y:S01]  /*dcf0*/  PRMT R18, R61, 0x5410, R15 ;  /* 0x000054103d127816 */ /* 0x000fe2000000000f */
[----:B------:R-:W-:Y:S01]  /*dd00*/  FFMA.FTZ R35, R2, R21, R0 ;  /* 0x0000001502237223 */ /* 0x000fe20000010000 */
[----:B------:R-:W-:Y:S01]  /*dd10*/  SHF.L.U32 R0, R5, 0x10, RZ ;  /* 0x0000001005007819 */ /* 0x000fe200000006ff */
[----:B------:R-:W-:Y:S02]  /*dd20*/  IMAD.U32 R15, R17, 0x10000, RZ ;  /* 0x00010000110f7824 */ /* 0x000fe400078e00ff */
[----:B------:R-:W-:-:S02]  /*dd30*/  IMAD.U32 R2, R9, 0x10000, RZ ;  /* 0x0001000009027824 */ /* 0x000fc400078e00ff */
[C---:B------:R-:W-:Y:S02]  /*dd40*/  FMUL.FTZ R3, R0.reuse, R23 ;  /* 0x0000001700037220 */ /* 0x040fe40000410000 */
[-C--:B------:R-:W-:Y:S02]  /*dd50*/  FMUL.FTZ R0, R0, R15.reuse ;  /* 0x0000000f00007220 */ /* 0x080fe40000410000 */
[C---:B------:R-:W-:Y:S02]  /*dd60*/  FFMA.FTZ R21, R2.reuse, R15, -R3 ;  /* 0x0000000f02157223 */ /* 0x040fe40000010803 */
[----:B------:R-:W-:Y:S01]  /*dd70*/  FFMA.FTZ R34, R2, R23, R0 ;  /* 0x0000001702227223 */ /* 0x000fe20000010000 */
[----:B------:R-:W-:Y:S01]  /*dd80*/  SHF.L.U32 R0, R7, 0x10, RZ ;  /* 0x0000001007007819 */ /* 0x000fe200000006ff */
[C---:B------:R-:W-:Y:S01]  /*dd90*/  IMAD.U32 R33, R18.reuse, 0x10000, RZ ;  /* 0x0001000012217824 */ /* 0x040fe200078e00ff */
[----:B------:R-:W-:Y:S01]  /*dda0*/  LOP3.LUT R18, R18, 0xffff0000, RZ, 0xc0, !PT ;  /* 0xffff000012127812 */ /* 0x000fe200078ec0ff */
[----:B------:R-:W-:-:S02]  /*ddb0*/  IMAD.U32 R15, R20, 0x10000, RZ ;  /* 0x00010000140f7824 */ /* 0x000fc400078e00ff */
[----:B------:R-:W-:Y:S02]  /*ddc0*/  IMAD.U32 R2, R11, 0x10000, RZ ;  /* 0x000100000b027824 */ /* 0x000fe400078e00ff */
[C---:B------:R-:W-:Y:S02]  /*ddd0*/  FMUL.FTZ R3, R0.reuse, R33 ;  /* 0x0000002100037220 */ /* 0x040fe40000410000 */
[-C--:B------:R-:W-:Y:S02]  /*dde0*/  FMUL.FTZ R0, R0, R15.reuse ;  /* 0x0000000f00007220 */ /* 0x080fe40000410000 */
[----:B------:R-:W-:Y:S01]  /*ddf0*/  FFMA.FTZ R23, R2, R15, -R3 ;  /* 0x0000000f02177223 */ /* 0x000fe20000010803 */
[----:B------:R-:W-:Y:S01]  /*de00*/  LOP3.LUT R3, R8, 0xffff0000, RZ, 0xc0, !PT ;  /* 0xffff000008037812 */ /* 0x000fe200078ec0ff */
[----:B------:R-:W-:Y:S01]  /*de10*/  FFMA.FTZ R33, R2, R33, R0 ;  /* 0x0000002102217223 */ /* 0x000fe20000010000 */
[----:B------:R-:W-:Y:S02]  /*de20*/  LOP3.LUT R8, R12, 0xffff0000, RZ, 0xc0, !PT ;  /* 0xffff00000c087812 */ /* 0x000fe400078ec0ff */
[----:B------:R-:W-:-:S02]  /*de30*/  LOP3.LUT R2, R4, 0xffff0000, RZ, 0xc0, !PT ;  /* 0xffff000004027812 */ /* 0x000fc400078ec0ff */
[----:B------:R-:W-:Y:S02]  /*de40*/  LOP3.LUT R0, R5, 0xffff0000, RZ, 0xc0, !PT ;  /* 0xffff000005007812 */ /* 0x000fe400078ec0ff */
[----:B------:R-:W-:Y:S01]  /*de50*/  LOP3.LUT R5, R14, 0xffff0000, RZ, 0xc0, !PT ;  /* 0xffff00000e057812 */ /* 0x000fe200078ec0ff */
[-C--:B------:R-:W-:Y:S01]  /*de60*/  FMUL.FTZ R4, R2, R8.reuse ;  /* 0x0000000802047220 */ /* 0x080fe20000410000 */
[----:B------:R-:W-:Y:S02]  /*de70*/  LOP3.LUT R15, R9, 0xffff0000, RZ, 0xc0, !PT ;  /* 0xffff0000090f7812 */ /* 0x000fe400078ec0ff */
[----:B------:R-:W-:Y:S01]  /*de80*/  LOP3.LUT R9, R10, 0xffff0000, RZ, 0xc0, !PT ;  /* 0xffff00000a097812 */ /* 0x000fe200078ec0ff */
[-C--:B------:R-:W-:Y:S01]  /*de90*/  FMUL.FTZ R2, R2, R5.reuse ;  /* 0x0000000502027220 */ /* 0x080fe20000410000 */
[----:B------:R-:W-:Y:S01]  /*dea0*/  LOP3.LUT R14, R19, 0xffff0000, RZ, 0xc0, !PT ;  /* 0xffff0000130e7812 */ /* 0x000fe200078ec0ff */
[C---:B------:R-:W-:Y:S02]  /*deb0*/  FFMA.FTZ R4, R3.reuse, R5, -R4 ;  /* 0x0000000503047223 */ /* 0x040fe40000010804 */
[----:B------:R-:W-:Y:S01]  /*dec0*/  FFMA.FTZ R12, R3, R8, R2 ;  /* 0x00000008030c7223 */ /* 0x000fe20000010002 */
[----:B------:R-:W-:Y:S01]  /*ded0*/  LOP3.LUT R3, R17, 0xffff0000, RZ, 0xc0, !PT ;  /* 0xffff000011037812 */ /* 0x000fe200078ec0ff */
[----:B------:R-:W-:Y:S01]  /*dee0*/  FMUL.FTZ R2, R0, R60 ;  /* 0x0000003c00027220 */ /* 0x000fe20000410000 */
[----:B------:R-:W-:Y:S01]  /*def0*/  LOP3.LUT R17, R16, 0xffff0000, RZ, 0xc0, !PT ;  /* 0xffff000010117812 */ /* 0x000fe200078ec0ff */
[----:B------:R-:W-:Y:S01]  /*df00*/  IMAD.U32 R8, R10, 0x10000, RZ ;  /* 0x000100000a087824 */ /* 0x000fe200078e00ff */
[----:B------:R-:W-:Y:S01]  /*df10*/  LOP3.LUT R10, R11, 0xffff0000, RZ, 0xc0, !PT ;  /* 0xffff00000b0a7812 */ /* 0x000fe200078ec0ff */
[-C--:B------:R-:W-:Y:S01]  /*df20*/  FFMA.FTZ R5, R15, R3.reuse, -R2 ;  /* 0x000000030f057223 */ /* 0x080fe20000010802 */
[----:B------:R-:W-:Y:S01]  /*df30*/  LOP3.LUT R2, R6, 0xffff0000, RZ, 0xc0, !PT ;  /* 0xffff000006027812 */ /* 0x000fe200078ec0ff */
[----:B------:R-:W-:Y:S01]  /*df40*/  FMUL.FTZ R11, R0, R3 ;  /* 0x00000003000b7220 */ /* 0x000fe20000410000 */
[----:B------:R-:W-:-:S02]  /*df50*/  SHF.L.U32 R3, R6, 0x10, RZ ;  /* 0x0000001006037819 */ /* 0x000fc400000006ff */
[----:B------:R-:W-:Y:S01]  /*df60*/  F2FP.BF16.PACK_AB R5, R5, R21 ;  /* 0x000000150505723e */ /* 0x000fe200000010ff */
[----:B------:R-:W-:Y:S01]  /*df70*/  IMAD.U32 R21, R16, 0x10000, RZ ;  /* 0x0001000010157824 */ /* 0x000fe200078e00ff */
[----:B------:R-:W-:Y:S01]  /*df80*/  LOP3.LUT R0, R7, 0xffff0000, RZ, 0xc0, !PT ;  /* 0xffff000007007812 */ /* 0x000fe200078ec0ff */
[----:B------:R-:W-:Y:S01]  /*df90*/  IMAD.U32 R16, R19, 0x10000, RZ ;  /* 0x0001000013107824 */ /* 0x000fe200078e00ff */
[----:B------:R-:W-:Y:S01]  /*dfa0*/  F2FP.BF16.PACK_AB R4, R4, R32 ;  /* 0x000000200404723e */ /* 0x000fe200000010ff */
[----:B------:R-:W-:Y:S02]  /*dfb0*/  FMUL.FTZ R7, R3, R21 ;  /* 0x0000001503077220 */ /* 0x000fe40000410000 */
[----:B------:R-:W-:Y:S02]  /*dfc0*/  FMUL.FTZ R6, R2, R17 ;  /* 0x0000001102067220 */ /* 0x000fe40000410000 */
[----:B------:R-:W-:Y:S02]  /*dfd0*/  FFMA.FTZ R7, R8, R16, -R7 ;  /* 0x0000001008077223 */ /* 0x000fe40000010807 */
[----:B------:R-:W-:-:S02]  /*dfe0*/  FFMA.FTZ R6, R9, R14, -R6 ;  /* 0x0000000e09067223 */ /* 0x000fc40000010806 */
[----:B------:R-:W-:Y:S02]  /*dff0*/  FMUL.FTZ R3, R3, R16 ;  /* 0x0000001003037220 */ /* 0x000fe40000410000 */
[----:B------:R-:W-:Y:S01]  /*e000*/  FMUL.FTZ R2, R2, R14 ;  /* 0x0000000e02027220 */ /* 0x000fe20000410000 */
[----:B------:R-:W-:Y:S01]  /*e010*/  F2FP.BF16.PACK_AB R6, R6, R7 ;  /* 0x000000070606723e */ /* 0x000fe200000010ff */
[C---:B------:R-:W-:Y:S02]  /*e020*/  FMUL.FTZ R7, R0.reuse, R18 ;  /* 0x0000001200077220 */ /* 0x040fe40000410000 */
[-C--:B------:R-:W-:Y:S02]  /*e030*/  FMUL.FTZ R0, R0, R13.reuse ;  /* 0x0000000d00007220 */ /* 0x080fe40000410000 */
[----:B------:R-:W-:Y:S02]  /*e040*/  FFMA.FTZ R7, R10, R13, -R7 ;  /* 0x0000000d0a077223 */ /* 0x000fe40000010807 */
[----:B------:R-:W-:-:S02]  /*e050*/  FFMA.FTZ R3, R8, R21, R3 ;  /* 0x0000001508037223 */ /* 0x000fc40000010003 */
[----:B------:R-:W-:Y:S01]  /*e060*/  FFMA.FTZ R2, R9, R17, R2 ;  /* 0x0000001109027223 */ /* 0x000fe20000010002 */
[----:B------:R-:W-:Y:S01]  /*e070*/  F2FP.BF16.PACK_AB R7, R7, R23 ;  /* 0x000000170707723e */ /* 0x000fe200000010ff */
[----:B------:R-:W-:-:S04]  /*e080*/  FFMA.FTZ R0, R10, R18, R0 ;  /* 0x000000120a007223 */ /* 0x000fc80000010000 */
[----:B------:R1:W-:Y:S02]  /*e090*/  STS.128 [R194+0x10080], R4 ;  /* 0x01008004c2007388 */ /* 0x0003e40000000c00 */
[----:B-1----:R-:W-:Y:S01]  /*e0a0*/  FFMA.FTZ R5, R15, R60, R11 ;  /* 0x0000003c0f057223 */ /* 0x002fe2000001000b */
[----:B------:R-:W-:Y:S02]  /*e0b0*/  F2FP.BF16.PACK_AB R4, R12, R35 ;  /* 0x000000230c04723e */ /* 0x000fe400000010ff */
[----:B------:R-:W-:Y:S02]  /*e0c0*/  F2FP.BF16.PACK_AB R6, R2, R3 ;  /* 0x000000030206723e */ /* 0x000fe400000010ff */
[----:B------:R-:W-:Y:S02]  /*e0d0*/  F2FP.BF16.PACK_AB R5, R5, R34 ;  /* 0x000000220505723e */ /* 0x000fe400000010ff */
[----:B------:R-:W-:-:S05]  /*e0e0*/  F2FP.BF16.PACK_AB R7, R0, R33 ;  /* 0x000000210007723e */ /* 0x000fca00000010ff */
[----:B------:R1:W-:Y:S02]  /*e0f0*/  STS.128 [R22+0x10080], R4 ;  /* 0x0100800416007388 */ /* 0x0003e40000000c00 */
.L_x_822:
[----:B------:R-:W-:Y:S05]  /*e100*/  BSYNC B0 ;  /* 0x0000000000007941 */ /* 0x000fea0003800000 */
.L_x_821:
[----:B------:R-:W-:-:S13]  /*e110*/  ISETP.GE.AND P0, PT, R137, c[0x0][0x27c], PT ;  /* 0x00009f0089007a0c */ /* 0x000fda0003f06270 */
[----:B------:R-:W-:Y:S05]  /*e120*/  @P0 BRA `(.L_x_820) ;  /* 0x0000069000000947 */ /* 0x000fea0003800000 */
[----:B------:R-:W2:Y:S04]  /*e130*/  LDL R2, [R1+0xc] ;  /* 0x00000c0001027983 */ /* 0x000ea80000100800 */
[----:B------:R-:W3:Y:S01]  /*e140*/  LDL R33, [R1+0x28] ;  /* 0x0000280001217983 */ /* 0x000ee20000100800 */
[----:B------:R-:W-:Y:S01]  /*e150*/  IMAD.MOV.U32 R0, RZ, RZ, c[0x0][0x27c] ;  /* 0x00009f00ff007624 */ /* 0x000fe200078e00ff */
[----:B------:R-:W-:Y:S02]  /*e160*/  SHF.R.U32.HI R12, RZ, 0x10, R27 ;  /* 0x00000010ff0c7819 */ /* 0x000fe4000001161b */
[----:B------:R-:W-:Y:S02]  /*e170*/  SHF.R.U64 R13, R28, 0x10, R29 ;  /* 0x000000101c0d7819 */ /* 0x000fe4000000121d */
[----:B------:R-:W-:-:S02]  /*e180*/  PRMT R20, R89, 0x5410, R12 ;  /* 0x0000541059147816 */ /* 0x000fc4000000000c */
[C---:B------:R-:W-:Y:S02]  /*e190*/  PRMT R12, R63.reuse, 0x5432, R13 ;  /* 0x000054323f0c7816 */ /* 0x040fe4000000000d */
[----:B------:R-:W-:Y:S02]  /*e1a0*/  SHF.R.U32.HI R15, RZ, 0x10, R29 ;  /* 0x00000010ff0f7819 */ /* 0x000fe4000001161d */
[----:B------:R-:W-:Y:S01]  /*e1b0*/  SHF.R.U32.HI R18, RZ, 0x10, R31 ;  /* 0x00000010ff127819 */ /* 0x000fe2000001161f */
[----:B------:R-:W-:Y:S01]  /*e1c0*/  IMAD.U32 R21, R12, 0x10000, RZ ;  /* 0x000100000c157824 */ /* 0x000fe200078e00ff */
[----:B------:R-:W-:Y:S02]  /*e1d0*/  PRMT R13, R63, 0x5410, R15 ;  /* 0x000054103f0d7816 */ /* 0x000fe4000000000f */
[----:B------:R-:W-:Y:S02]  /*e1e0*/  PRMT R18, R90, 0x5410, R18 ;  /* 0x000054105a127816 */ /* 0x000fe40000000012 */
[----:B------:R-:W-:Y:S01]  /*e1f0*/  SHF.R.U64 R16, R30, 0x10, R31 ;  /* 0x000000101e107819 */ /* 0x000fe2000000121f */
[----:B-1----:R-:W-:-:S03]  /*e200*/  IMAD.U32 R22, R13, 0x10000, RZ ;  /* 0x000100000d167824 */ /* 0x002fc600078e00ff */
[----:B------:R-:W-:Y:S02]  /*e210*/  PRMT R16, R90, 0x5432, R16 ;  /* 0x000054325a107816 */ /* 0x000fe40000000010 */
[----:B--2---:R-:W-:-:S04]  /*e220*/  LEA.HI R0, R0, R2, RZ, 0x1d ;  /* 0x0000000200007211 */ /* 0x004fc800078fe8ff */
[----:B------:R-:W-:Y:S01]  /*e230*/  SHF.R.S32.HI R2, RZ, 0x1f, R0 ;  /* 0x0000001fff027819 */ /* 0x000fe20000011400 */
[----:B------:R-:W-:Y:S01]  /*e240*/  IMAD.SHL.U32 R3, R0, 0x8, RZ ;  /* 0x0000000800037824 */ /* 0x000fe200078e00ff */
[----:B---3--:R-:W1:Y:S02]  /*e250*/  LDS.128 R8, [R33] ;  /* 0x0000000021087984 */ /* 0x008e640000000c00 */
[----:B------:R-:W-:Y:S02]  /*e260*/  LEA.HI R2, R2, R0, RZ, 0x3 ;  /* 0x0000000002027211 */ /* 0x000fe400078f18ff */
[----:B------:R-:W-:-:S03]  /*e270*/  LOP3.LUT R3, R229, 0x38, R3, 0xf8, !PT ;  /* 0x00000038e5037812 */ /* 0x000fc600078ef803 */
[----:B------:R-:W-:Y:S01]  /*e280*/  IMAD.SHL.U32 R0, R2, 0x400, RZ ;  /* 0x0000040002007824 */ /* 0x000fe200078e00ff */
[----:B------:R-:W-:Y:S02]  /*e290*/  LOP3.LUT R2, R3, R121, RZ, 0x3c, !PT ;  /* 0x0000007903027212 */ /* 0x000fe400078e3cff */
[----:B------:R-:W-:Y:S02]  /*e2a0*/  SHF.R.U64 R3, R26, 0x10, R27 ;  /* 0x000000101a037819 */ /* 0x000fe4000000121b */
[----:B------:R-:W-:Y:S02]  /*e2b0*/  LOP3.LUT R0, R0, 0x7fffe000, RZ, 0xc0, !PT ;  /* 0x7fffe00000007812 */ /* 0x000fe400078ec0ff */
[----:B------:R-:W-:Y:S02]  /*e2c0*/  PRMT R19, R89, 0x5432, R3 ;  /* 0x0000543259137816 */ /* 0x000fe40000000003 */
[----:B------:R-:W-:Y:S02]  /*e2d0*/  IADD3 R0, R2, R0, R230 ;  /* 0x0000000002007210 */ /* 0x000fe40007ffe0e6 */
[----:B------:R-:W-:-:S02]  /*e2e0*/  SHF.R.U32.HI R2, RZ, 0x10, R25 ;  /* 0x00000010ff027819 */ /* 0x000fc40000011619 */
[----:B------:R-:W-:Y:S01]  /*e2f0*/  LOP3.LUT R27, R13, 0xffff0000, RZ, 0xc0, !PT ;  /* 0xffff00000d1b7812 */ /* 0x000fe200078ec0ff */
[----:B------:R-:W-:Y:S01]  /*e300*/  IMAD.SHL.U32 R32, R0, 0x2, RZ ;  /* 0x0000000200207824 */ /* 0x000fe200078e00ff */
[----:B------:R-:W-:Y:S01]  /*e310*/  SHF.R.U64 R0, R24, 0x10, R25 ;  /* 0x0000001018007819 */ /* 0x000fe20000001219 */
[----:B------:R-:W-:Y:S01]  /*e320*/  IMAD.U32 R24, R18, 0x10000, RZ ;  /* 0x0001000012187824 */ /* 0x000fe200078e00ff */
[C---:B------:R-:W-:Y:S02]  /*e330*/  PRMT R17, R88.reuse, 0x5410, R2 ;  /* 0x0000541058117816 */ /* 0x040fe40000000002 */
[----:B------:R-:W2:Y:S01]  /*e340*/  LDS.128 R4, [R32+0x10080] ;  /* 0x0100800020047984 */ /* 0x000ea20000000c00 */
[----:B------:R-:W-:Y:S02]  /*e350*/  PRMT R14, R88, 0x5432, R0 ;  /* 0x00005432580e7816 */ /* 0x000fe40000000000 */
[----:B------:R-:W-:Y:S02]  /*e360*/  LOP3.LUT R18, R18, 0xffff0000, RZ, 0xc0, !PT ;  /* 0xffff000012127812 */ /* 0x000fe400078ec0ff */
[----:B------:R-:W-:Y:S01]  /*e370*/  LOP3.LUT R13, R20, 0xffff0000, RZ, 0xc0, !PT ;  /* 0xffff0000140d7812 */ /* 0x000fe200078ec0ff */
[----:B------:R-:W-:-:S02]  /*e380*/  IMAD.U32 R15, R14, 0x10000, RZ ;  /* 0x000100000e0f7824 */ /* 0x000fc400078e00ff */
[----:B-1----:R-:W-:Y:S01]  /*e390*/  IMAD.U32 R2, R8, 0x10000, RZ ;  /* 0x0001000008027824 */ /* 0x002fe200078e00ff */
[----:B--2---:R-:W-:-:S05]  /*e3a0*/  SHF.L.U32 R0, R4, 0x10, RZ ;  /* 0x0000001004007819 */ /* 0x004fca00000006ff */
[C---:B------:R-:W-:Y:S02]  /*e3b0*/  FMUL.FTZ R3, R0.reuse, R21 ;  /* 0x0000001500037220 */ /* 0x040fe40000410000 */
[-C--:B------:R-:W-:Y:S02]  /*e3c0*/  FMUL.FTZ R0, R0, R15.reuse ;  /* 0x0000000f00007220 */ /* 0x080fe40000410000 */
[C---:B------:R-:W-:Y:S02]  /*e3d0*/  FFMA.FTZ R23, R2.reuse, R15, -R3 ;  /* 0x0000000f02177223 */ /* 0x040fe40000010803 */
[----:B------:R-:W-:Y:S01]  /*e3e0*/  FFMA.FTZ R26, R2, R21, R0 ;  /* 0x00000015021a7223 */ /* 0x000fe20000010000 */
[----:B------:R-:W-:Y:S01]  /*e3f0*/  SHF.L.U32 R0, R5, 0x10, RZ ;  /* 0x0000001005007819 */ /* 0x000fe200000006ff */
[----:B------:R-:W-:Y:S02]  /*e400*/  IMAD.U32 R15, R17, 0x10000, RZ ;  /* 0x00010000110f7824 */ /* 0x000fe400078e00ff */
[----:B------:R-:W-:-:S02]  /*e410*/  IMAD.U32 R2, R9, 0x10000, RZ ;  /* 0x0001000009027824 */ /* 0x000fc400078e00ff */
[CC--:B------:R-:W-:Y:S02]  /*e420*/  FMUL.FTZ R3, R0.reuse, R22.reuse ;  /* 0x0000001600037220 */ /* 0x0c0fe40000410000 */
        /* <DEDUP_REMOVED lines=8> */
[----:B------:R-:W-:Y:S01]  /*e4b0*/  FFMA.FTZ R22, R2, R15, -R3 ;  /* 0x0000000f02167223 */ /* 0x000fe20000010803 */
[----:B------:R-:W-:Y:S01]  /*e4c0*/  LOP3.LUT R3, R8, 0xffff0000, RZ, 0xc0, !PT ;  /* 0xffff000008037812 */ /* 0x000fe200078ec0ff */
[----:B------:R-:W-:Y:S01]  /*e4d0*/  FFMA.FTZ R24, R2, R24, R0 ;  /* 0x0000001802187223 */ /* 0x000fe20000010000 */
[----:B------:R-:W-:Y:S02]  /*e4e0*/  LOP3.LUT R8, R12, 0xffff0000, RZ, 0xc0, !PT ;  /* 0xffff00000c087812 */ /* 0x000fe400078ec0ff */
[----:B------:R-:W-:Y:S02]  /*e4f0*/  LOP3.LUT R2, R4, 0xffff0000, RZ, 0xc0, !PT ;  /* 0xffff000004027812 */ /* 0x000fe400078ec0ff */
[----:B------:R-:W-:-:S02]  /*e500*/  LOP3.LUT R0, R5, 0xffff0000, RZ, 0xc0, !PT ;  /* 0xffff000005007812 */ /* 0x000fc400078ec0ff */
        /* <DEDUP_REMOVED lines=36> */
[----:B------:R1:W-:Y:S02]  /*e750*/  STS.128 [R33], R4 ;  /* 0x0000000421007388 */ /* 0x0003e40000000c00 */
[----:B-1----:R-:W-:Y:S01]  /*e760*/  FFMA.FTZ R5, R15, R27, R11 ;  /* 0x0000001b0f057223 */ /* 0x002fe2000001000b */
[----:B------:R-:W-:Y:S02]  /*e770*/  F2FP.BF16.PACK_AB R4, R12, R26 ;  /* 0x0000001a0c04723e */ /* 0x000fe400000010ff */
[----:B------:R-:W-:Y:S02]  /*e780*/  F2FP.BF16.PACK_AB R6, R2, R3 ;  /* 0x000000030206723e */ /* 0x000fe400000010ff */
[----:B------:R-:W-:Y:S02]  /*e790*/  F2FP.BF16.PACK_AB R5, R5, R25 ;  /* 0x000000190505723e */ /* 0x000fe400000010ff */
[----:B------:R-:W-:-:S05]  /*e7a0*/  F2FP.BF16.PACK_AB R7, R0, R24 ;  /* 0x000000180007723e */ /* 0x000fca00000010ff */
[----:B------:R1:W-:Y:S02]  /*e7b0*/  STS.128 [R32+0x10080], R4 ;  /* 0x0100800420007388 */ /* 0x0003e40000000c00 */
.L_x_820:
[----:B------:R-:W-:Y:S05]  /*e7c0*/  BSYNC B1 ;  /* 0x0000000000017941 */ /* 0x000fea0003800000 */
.L_x_819:
        /* <DEDUP_REMOVED lines=15> */
[----:B------:R-:W3:Y:S01]  /*e8c0*/  LDL R28, [R1+0x34] ;  /* 0x00003400011c7983 */ /* 0x000ee20000100800 */
[----:B------:R-:W-:Y:S01]  /*e8d0*/  IMAD.MOV.U32 R2, RZ, RZ, c[0x0][0x27c] ;  /* 0x00009f00ff027624 */ /* 0x000fe200078e00ff */
[----:B------:R-:W-:Y:S02]  /*e8e0*/  SHF.R.U64 R12, R38, 0x10, R39 ;  /* 0x00000010260c7819 */ /* 0x000fe40000001227 */
[----:B------:R-:W-:Y:S02]  /*e8f0*/  SHF.R.U32.HI R18, RZ, 0x10, R41 ;  /* 0x00000010ff127819 */ /* 0x000fe40000011629 */
[----:B------:R-:W-:-:S02]  /*e900*/  LEA.HI R2, R2, R228, RZ, 0x1d ;  /* 0x000000e402027211 */ /* 0x000fc400078fe8ff */
[----:B------:R-:W-:Y:S02]  /*e910*/  SHF.R.U32.HI R13, RZ, 0x10, R37 ;  /* 0x00000010ff0d7819 */ /* 0x000fe40000011625 */
[----:B------:R-:W-:Y:S02]  /*e920*/  SHF.R.S32.HI R0, RZ, 0x1f, R2 ;  /* 0x0000001fff007819 */ /* 0x000fe40000011402 */
[----:B------:R-:W-:Y:S02]  /*e930*/  SHF.R.U32.HI R16, RZ, 0x10, R39 ;  /* 0x00000010ff107819 */ /* 0x000fe40000011627 */
[----:B------:R-:W-:Y:S01]  /*e940*/  LEA.HI R0, R0, R2, RZ, 0x3 ;  /* 0x0000000200007211 */ /* 0x000fe200078f18ff */
[----:B------:R-:W-:Y:S01]  /*e950*/  IMAD.SHL.U32 R2, R2, 0x8, RZ ;  /* 0x0000000802027824 */ /* 0x000fe200078e00ff */
[----:B------:R-:W-:Y:S02]  /*e960*/  PRMT R13, R92, 0x5432, R13 ;  /* 0x000054325c0d7816 */ /* 0x000fe4000000000d */
[----:B------:R-:W-:Y:S01]  /*e970*/  SHF.R.U32.HI R21, RZ, 0x10, R43 ;  /* 0x00000010ff157819 */ /* 0x000fe2000001162b */
[----:B------:R-:W-:Y:S01]  /*e980*/  IMAD.SHL.U32 R0, R0, 0x400, RZ ;  /* 0x0000040000007824 */ /* 0x000fe200078e00ff */
[----:B------:R-:W-:-:S02]  /*e990*/  LOP3.LUT R2, R31, 0x38, R2, 0xf8, !PT ;  /* 0x000000381f027812 */ /* 0x000fc400078ef802 */
[----:B------:R-:W-:Y:S02]  /*e9a0*/  SHF.R.U64 R20, R42, 0x10, R43 ;  /* 0x000000102a147819 */ /* 0x000fe4000000122b */
[----:B------:R-:W-:Y:S02]  /*e9b0*/  LOP3.LUT R2, R2, R30, RZ, 0x3c, !PT ;  /* 0x0000001e02027212 */ /* 0x000fe400078e3cff */
[----:B------:R-:W-:-:S04]  /*e9c0*/  LOP3.LUT R0, R0, 0x7fffe000, RZ, 0xc0, !PT ;  /* 0x7fffe00000007812 */ /* 0x000fc800078ec0ff */
[----:B-----5:R-:W-:Y:S02]  /*e9d0*/  IADD3 R0, R2, R0, R29 ;  /* 0x0000000002007210 */ /* 0x020fe40007ffe01d */
[----:B------:R-:W-:-:S03]  /*e9e0*/  SHF.R.U64 R2, R40, 0x10, R41 ;  /* 0x0000001028027819 */ /* 0x000fc60000001229 */
[----:B-1----:R-:W-:Y:S01]  /*e9f0*/  IMAD.SHL.U32 R22, R0, 0x2, RZ ;  /* 0x0000000200167824 */ /* 0x002fe200078e00ff */
[----:B------:R-:W-:Y:S02]  /*ea00*/  SHF.R.U64 R0, R36, 0x10, R37 ;  /* 0x0000001024007819 */ /* 0x000fe40000001225 */
[C---:B------:R-:W-:Y:S02]  /*ea10*/  PRMT R14, R91.reuse, 0x5410, R2 ;  /* 0x000054105b0e7816 */ /* 0x040fe40000000002 */
[----:B------:R-:W1:Y:S01]  /*ea20*/  LDS.128 R8, [R22+0x10080] ;  /* 0x0100800016087984 */ /* 0x000e620000000c00 */
[----:B------:R-:W-:Y:S02]  /*ea30*/  PRMT R15, R91, 0x5432, R0 ;  /* 0x000054325b0f7816 */ /* 0x000fe40000000000 */
[----:B------:R-:W-:-:S03]  /*ea40*/  IMAD.U32 R17, R14, 0x10000, RZ ;  /* 0x000100000e117824 */ /* 0x000fc600078e00ff */
[----:B------:R-:W-:Y:S01]  /*ea50*/  IMAD.U32 R19, R15, 0x10000, RZ ;  /* 0x000100000f137824 */ /* 0x000fe200078e00ff */
[----:B-1----:R-:W-:-:S05]  /*ea60*/  SHF.L.U32 R0, R8, 0x10, RZ ;  /* 0x0000001008007819 */ /* 0x002fca00000006ff */
[C---:B------:R-:W-:Y:S02]  /*ea70*/  FMUL.FTZ R3, R0.reuse, R17 ;  /* 0x0000001100037220 */ /* 0x040fe40000410000 */
[----:B------:R-:W-:Y:S01]  /*ea80*/  FMUL.FTZ R0, R0, R19 ;  /* 0x0000001300007220 */ /* 0x000fe20000410000 */
[----:B---3--:R-:W1:Y:S02]  /*ea90*/  LDS.128 R4, [R28] ;  /* 0x000000001c047984 */ /* 0x008e640000000c00 */
[----:B-1----:R-:W-:-:S04]  /*eaa0*/  IMAD.U32 R2, R4, 0x10000, RZ ;  /* 0x0001000004027824 */ /* 0x002fc800078e00ff */
[C---:B------:R-:W-:Y:S01]  /*eab0*/  FFMA.FTZ R26, R2.reuse, R17, R0 ;  /* 0x00000011021a7223 */ /* 0x040fe20000010000 */
[----:B------:R-:W-:Y:S01]  /*eac0*/  PRMT R17, R93, 0x5432, R12 ;  /* 0x000054325d117816 */ /* 0x000fe2000000000c */
[----:B------:R-:W-:Y:S01]  /*ead0*/  FFMA.FTZ R27, R2, R19, -R3 ;  /* 0x00000013021b7223 */ /* 0x000fe20000010803 */
[----:B------:R-:W-:Y:S01]  /*eae0*/  PRMT R12, R92, 0x5410, R18 ;  /* 0x000054105c0c7816 */ /* 0x000fe20000000012 */
[----:B------:R-:W-:Y:S01]  /*eaf0*/  IMAD.U32 R18, R13, 0x10000, RZ ;  /* 0x000100000d127824 */ /* 0x000fe200078e00ff */
[----:B------:R-:W-:Y:S01]  /*eb00*/  PRMT R19, R93, 0x5410, R16 ;  /* 0x000054105d137816 */ /* 0x000fe20000000010 */
[----:B------:R-:W-:Y:S01]  /*eb10*/  IMAD.U32 R2, R5, 0x10000, RZ ;  /* 0x0001000005027824 */ /* 0x000fe200078e00ff */
[----:B------:R-:W-:Y:S01]  /*eb20*/  SHF.L.U32 R0, R9, 0x10, RZ ;  /* 0x0000001009007819 */ /* 0x000fe200000006ff */
[----:B------:R-:W-:-:S04]  /*eb30*/  IMAD.U32 R16, R12, 0x10000, RZ ;  /* 0x000100000c107824 */ /* 0x000fc800078e00ff */
[C---:B------:R-:W-:Y:S02]  /*eb40*/  FMUL.FTZ R3, R0.reuse, R16 ;  /* 0x0000001000037220 */ /* 0x040fe40000410000 */
[-C--:B------:R-:W-:Y:S02]  /*eb50*/  FMUL.FTZ R0, R0, R18.reuse ;  /* 0x0000001200007220 */ /* 0x080fe40000410000 */
[----:B------:R-:W-:Y:S01]  /*eb60*/  FFMA.FTZ R25, R2, R18, -R3 ;  /* 0x0000001202197223 */ /* 0x000fe20000010803 */
[----:B------:R-:W-:Y:S01]  /*eb70*/  PRMT R18, R94, 0x5410, R21 ;  /* 0x000054105e127816 */ /* 0x000fe20000000015 */
[----:B------:R-:W-:Y:S01]  /*eb80*/  FFMA.FTZ R24, R2, R16, R0 ;  /* 0x0000001002187223 */ /* 0x000fe20000010000 */
[----:B------:R-:W-:Y:S01]  /*eb90*/  SHF.L.U32 R0, R11, 0x10, RZ ;  /* 0x000000100b007819 */ /* 0x000fe200000006ff */
[----:B------:R-:W-:Y:S01]  /*eba0*/  IMAD.U32 R2, R7, 0x10000, RZ ;  /* 0x0001000007027824 */ /* 0x000fe200078e00ff */
[----:B------:R-:W-:Y:S01]  /*ebb0*/  PRMT R16, R94, 0x5432, R20 ;  /* 0x000054325e107816 */ /* 0x000fe20000000014 */
[----:B------:R-:W-:-:S02]  /*ebc0*/  IMAD.U32 R21, R18, 0x10000, RZ ;  /* 0x0001000012157824 */ /* 0x000fc400078e00ff */
[----:B------:R-:W-:Y:S02]  /*ebd0*/  IMAD.U32 R20, R19, 0x10000, RZ ;  /* 0x0001000013147824 */ /* 0x000fe400078e00ff */
[CC--:B------:R-:W-:Y:S02]  /*ebe0*/  FMUL.FTZ R3, R0.reuse, R21.reuse ;  /* 0x0000001500037220 */ /* 0x0c0fe40000410000 */
        /* <DEDUP_REMOVED lines=8> */
[CC--:B------:R-:W-:Y:S02]  /*ec70*/  FMUL.FTZ R4, R3.reuse, R9.reuse ;  /* 0x0000000903047220 */ /* 0x0c0fe40000410000 */
[-C--:B------:R-:W-:Y:S02]  /*ec80*/  FMUL.FTZ R3, R3, R8.reuse ;  /* 0x0000000803037220 */ /* 0x080fe40000410000 */
[----:B------:R-:W-:Y:S01]  /*ec90*/  FFMA.FTZ R15, R0, R8, -R4 ;  /* 0x00000008000f7223 */ /* 0x000fe20000010804 */
[----:B------:R-:W-:Y:S01]  /*eca0*/  LOP3.LUT R8, R12, 0xffff0000, RZ, 0xc0, !PT ;  /* 0xffff00000c087812 */ /* 0x000fe200078ec0ff */
[----:B------:R-:W-:Y:S01]  /*ecb0*/  FFMA.FTZ R14, R0, R9, R3 ;  /* 0x00000009000e7223 */ /* 0x000fe20000010003 */
[----:B------:R-:W-:-:S02]  /*ecc0*/  LOP3.LUT R4, R13, 0xffff0000, RZ, 0xc0, !PT ;  /* 0xffff00000d047812 */ /* 0x000fc400078ec0ff */
[----:B------:R-:W-:Y:S01]  /*ecd0*/  LOP3.LUT R0, R5, 0xffff0000, RZ, 0xc0, !PT ;  /* 0xffff000005007812 */ /* 0x000fe200078ec0ff */
[C---:B------:R-:W-:Y:S02]  /*ece0*/  FMUL.FTZ R3, R2.reuse, R8 ;  /* 0x0000000802037220 */ /* 0x040fe40000410000 */
[-C--:B------:R-:W-:Y:S02]  /*ecf0*/  FMUL.FTZ R2, R2, R4.reuse ;  /* 0x0000000402027220 */ /* 0x080fe40000410000 */
[C---:B------:R-:W-:Y:S02]  /*ed00*/  FFMA.FTZ R9, R0.reuse, R4, -R3 ;  /* 0x0000000400097223 */ /* 0x040fe40000010803 */
[----:B------:R-:W-:Y:S01]  /*ed10*/  FFMA.FTZ R5, R0, R8, R2 ;  /* 0x0000000800057223 */ /* 0x000fe20000010002 */
[----:B------:R-:W-:Y:S01]  /*ed20*/  SHF.L.U32 R0, R10, 0x10, RZ ;  /* 0x000000100a007819 */ /* 0x000fe200000006ff */
[----:B------:R-:W-:Y:S01]  /*ed30*/  IMAD.U32 R8, R16, 0x10000, RZ ;  /* 0x0001000010087824 */ /* 0x000fe200078e00ff */
[----:B------:R-:W-:Y:S01]  /*ed40*/  F2FP.BF16.PACK_AB R9, R9, R25 ;  /* 0x000000190909723e */ /* 0x000fe200000010ff */
[----:B------:R-:W-:Y:S01]  /*ed50*/  IMAD.U32 R4, R17, 0x10000, RZ ;  /* 0x0001000011047824 */ /* 0x000fe200078e00ff */
[----:B------:R-:W-:Y:S01]  /*ed60*/  F2FP.BF16.PACK_AB R5, R5, R24 ;  /* 0x000000180505723e */ /* 0x000fe200000010ff */
[----:B------:R-:W-:-:S02]  /*ed70*/  FMUL.FTZ R3, R0, R8 ;  /* 0x0000000800037220 */ /* 0x000fc40000410000 */
[----:B------:R-:W-:Y:S02]  /*ed80*/  IMAD.U32 R2, R6, 0x10000, RZ ;  /* 0x0001000006027824 */ /* 0x000fe400078e00ff */
[-C--:B------:R-:W-:Y:S02]  /*ed90*/  FMUL.FTZ R0, R0, R4.reuse ;  /* 0x0000000400007220 */ /* 0x080fe40000410000 */
[----:B------:R-:W-:Y:S01]  /*eda0*/  FFMA.FTZ R13, R2, R4, -R3 ;  /* 0x00000004020d7223 */ /* 0x000fe20000010803 */
[----:B------:R-:W-:Y:S01]  /*edb0*/  LOP3.LUT R4, R16, 0xffff0000, RZ, 0xc0, !PT ;  /* 0xffff000010047812 */ /* 0x000fe200078ec0ff */
[----:B------:R-:W-:Y:S01]  /*edc0*/  FFMA.FTZ R12, R2, R8, R0 ;  /* 0x00000008020c7223 */ /* 0x000fe20000010000 */
[----:B------:R-:W-:Y:S02]  /*edd0*/  LOP3.LUT R0, R10, 0xffff0000, RZ, 0xc0, !PT ;  /* 0xffff00000a007812 */ /* 0x000fe400078ec0ff */
[----:B------:R-:W-:Y:S02]  /*ede0*/  LOP3.LUT R8, R17, 0xffff0000, RZ, 0xc0, !PT ;  /* 0xffff000011087812 */ /* 0x000fe400078ec0ff */
[----:B------:R-:W-:Y:S01]  /*edf0*/  LOP3.LUT R2, R6, 0xffff0000, RZ, 0xc0, !PT ;  /* 0xffff000006027812 */ /* 0x000fe200078ec0ff */
[----:B------:R-:W-:-:S02]  /*ee00*/  FMUL.FTZ R3, R0, R4 ;  /* 0x0000000400037220 */ /* 0x000fc40000410000 */
[-C--:B------:R-:W-:Y:S02]  /*ee10*/  FMUL.FTZ R0, R0, R8.reuse ;  /* 0x0000000800007220 */ /* 0x080fe40000410000 */
[----:B------:R-:W-:Y:S01]  /*ee20*/  FFMA.FTZ R10, R2, R8, -R3 ;  /* 0x00000008020a7223 */ /* 0x000fe20000010803 */
[----:B------:R-:W-:Y:S01]  /*ee30*/  LOP3.LUT R8, R18, 0xffff0000, RZ, 0xc0, !PT ;  /* 0xffff000012087812 */ /* 0x000fe200078ec0ff */
[----:B------:R-:W-:Y:S01]  /*ee40*/  FFMA.FTZ R6, R2, R4, R0 ;  /* 0x0000000402067223 */ /* 0x000fe20000010000 */
[----:B------:R-:W-:Y:S02]  /*ee50*/  LOP3.LUT R2, R11, 0xffff0000, RZ, 0xc0, !PT ;  /* 0xffff00000b027812 */ /* 0x000fe400078ec0ff */
[----:B------:R-:W-:Y:S02]  /*ee60*/  LOP3.LUT R4, R19, 0xffff0000, RZ, 0xc0, !PT ;  /* 0xffff000013047812 */ /* 0x000fe400078ec0ff */
[----:B------:R-:W-:Y:S01]  /*ee70*/  LOP3.LUT R0, R7, 0xffff0000, RZ, 0xc0, !PT ;  /* 0xffff000007007812 */ /* 0x000fe200078ec0ff */
[----:B------:R-:W-:Y:S01]  /*ee80*/  FMUL.FTZ R3, R2, R8 ;  /* 0x0000000802037220 */ /* 0x000fe20000410000 */
[----:B------:R-:W-:Y:S01]  /*ee90*/  F2FP.BF16.PACK_AB R10, R10, R13 ;  /* 0x0000000d0a0a723e */ /* 0x000fe200000010ff */
[----:B------:R-:W-:Y:S01]  /*eea0*/  FMUL.FTZ R2, R2, R4 ;  /* 0x0000000402027220 */ /* 0x000fe20000410000 */
[----:B------:R-:W-:Y:S01]  /*eeb0*/  F2FP.BF16.PACK_AB R6, R6, R12 ;  /* 0x0000000c0606723e */ /* 0x000fe200000010ff */
[----:B------:R-:W-:Y:S01]  /*eec0*/  FFMA.FTZ R3, R0, R4, -R3 ;  /* 0x0000000400037223 */ /* 0x000fe20000010803 */
[----:B------:R-:W-:Y:S01]  /*eed0*/  F2FP.BF16.PACK_AB R4, R14, R26 ;  /* 0x0000001a0e04723e */ /* 0x000fe200000010ff */
[----:B------:R-:W-:Y:S01]  /*eee0*/  FFMA.FTZ R2, R0, R8, R2 ;  /* 0x0000000800027223 */ /* 0x000fe20000010002 */
[----:B------:R-:W-:-:S02]  /*eef0*/  F2FP.BF16.PACK_AB R8, R15, R27 ;  /* 0x0000001b0f08723e */ /* 0x000fc400000010ff */
[----:B------:R-:W-:Y:S02]  /*ef00*/  F2FP.BF16.PACK_AB R11, R3, R23 ;  /* 0x00000017030b723e */ /* 0x000fe400000010ff */
[----:B------:R-:W-:-:S03]  /*ef10*/  F2FP.BF16.PACK_AB R7, R2, R21 ;  /* 0x000000150207723e */ /* 0x000fc600000010ff */
[----:B------:R1:W-:Y:S04]  /*ef20*/  STS.128 [R28], R8 ;  /* 0x000000081c007388 */ /* 0x0003e80000000c00 */
[----:B------:R1:W-:Y:S02]  /*ef30*/  STS.128 [R22+0x10080], R4 ;  /* 0x0100800416007388 */ /* 0x0003e40000000c00 */
.L_x_826:
[----:B------:R-:W-:Y:S05]  /*ef40*/  BSYNC B0 ;  /* 0x0000000000007941 */ /* 0x000fea0003800000 */
.L_x_825:
[----:B------:R-:W-:-:S13]  /*ef50*/  ISETP.GE.AND P0, PT, R137, c[0x0][0x27c], PT ;  /* 0x00009f0089007a0c */ /* 0x000fda0003f06270 */
[----:B------:R-:W-:Y:S05]  /*ef60*/  @P0 BRA `(.L_x_824) ;  /* 0x0000069000000947 */ /* 0x000fea0003800000 */
[----:B------:R-:W3:Y:S04]  /*ef70*/  LDL R2, [R1+0xc] ;  /* 0x00000c0001027983 */ /* 0x000ee80000100800 */
[----:B-1----:R-:W4:Y:S01]  /*ef80*/  LDL R28, [R1+0x24] ;  /* 0x00002400011c7983 */ /* 0x002f220000100800 */
[----:B------:R-:W-:Y:S01]  /*ef90*/  IMAD.MOV.U32 R0, RZ, RZ, c[0x0][0x27c] ;  /* 0x00009f00ff007624 */ /* 0x000fe200078e00ff */
[----:B------:R-:W-:Y:S02]  /*efa0*/  SHF.R.U32.HI R15, RZ, 0x10, R45 ;  /* 0x00000010ff0f7819 */ /* 0x000fe4000001162d */
[----:B------:R-:W-:-:S04]  /*efb0*/  SHF.R.U32.HI R14, RZ, 0x10, R49 ;  /* 0x00000010ff0e7819 */ /* 0x000fc80000011631 */
[----:B------:R-:W-:Y:S02]  /*efc0*/  PRMT R14, R96, 0x5432, R14 ;  /* 0x00005432600e7816 */ /* 0x000fe4000000000e */
[----:B---3--:R-:W-:-:S04]  /*efd0*/  LEA.HI R0, R0, R2, RZ, 0x1d ;  /* 0x0000000200007211 */ /* 0x008fc800078fe8ff */
[----:B------:R-:W-:Y:S01]  /*efe0*/  SHF.R.S32.HI R2, RZ, 0x1f, R0 ;  /* 0x0000001fff027819 */ /* 0x000fe20000011400 */
[----:B------:R-:W-:Y:S01]  /*eff0*/  IMAD.SHL.U32 R3, R0, 0x8, RZ ;  /* 0x0000000800037824 */ /* 0x000fe200078e00ff */
[----:B----4-:R-:W1:Y:S02]  /*f000*/  LDS.128 R8, [R28] ;  /* 0x000000001c087984 */ /* 0x010e640000000c00 */
[----:B------:R-:W-:Y:S02]  /*f010*/  LEA.HI R0, R2, R0, RZ, 0x3 ;  /* 0x0000000002007211 */ /* 0x000fe400078f18ff */
[----:B------:R-:W-:Y:S02]  /*f020*/  LOP3.LUT R2, R31, 0x38, R3, 0xf8, !PT ;  /* 0x000000381f027812 */ /* 0x000fe400078ef803 */
[----:B------:R-:W-:Y:S01]  /*f030*/  SHF.R.U64 R3, R44, 0x10, R45 ;  /* 0x000000102c037819 */ /* 0x000fe2000000122d */
[----:B------:R-:W-:Y:S01]  /*f040*/  IMAD.SHL.U32 R0, R0, 0x400, RZ ;  /* 0x0000040000007824 */ /* 0x000fe200078e00ff */
[----:B------:R-:W-:-:S02]  /*f050*/  LOP3.LUT R2, R2, R30, RZ, 0x3c, !PT ;  /* 0x0000001e02027212 */ /* 0x000fc400078e3cff */
[----:B------:R-:W-:Y:S02]  /*f060*/  PRMT R3, R95, 0x5410, R3 ;  /* 0x000054105f037816 */ /* 0x000fe40000000003 */
[----:B------:R-:W-:-:S03]  /*f070*/  LOP3.LUT R0, R0, 0x7fffe000, RZ, 0xc0, !PT ;  /* 0x7fffe00000007812 */ /* 0x000fc600078ec0ff */
[----:B------:R-:W-:Y:S01]  /*f080*/  IMAD.U32 R16, R3, 0x10000, RZ ;  /* 0x0001000003107824 */ /* 0x000fe200078e00ff */
[----:B-----5:R-:W-:-:S05]  /*f090*/  IADD3 R0, R2, R0, R29 ;  /* 0x0000000002007210 */ /* 0x020fca0007ffe01d */
[----:B------:R-:W-:Y:S01]  /*f0a0*/  IMAD.SHL.U32 R20, R0, 0x2, RZ ;  /* 0x0000000200147824 */ /* 0x000fe200078e00ff */
[----:B------:R-:W-:-:S04]  /*f0b0*/  SHF.R.U64 R0, R48, 0x10, R49 ;  /* 0x0000001030007819 */ /* 0x000fc80000001231 */
[----:B------:R-:W3:Y:S01]  /*f0c0*/  LDS.128 R4, [R20+0x10080] ;  /* 0x0100800014047984 */ /* 0x000ee20000000c00 */
[----:B------:R-:W-:-:S05]  /*f0d0*/  PRMT R12, R95, 0x5432, R0 ;  /* 0x000054325f0c7816 */ /* 0x000fca0000000000 */
[----:B------:R-:W-:Y:S02]  /*f0e0*/  IMAD.U32 R17, R12, 0x10000, RZ ;  /* 0x000100000c117824 */ /* 0x000fe400078e00ff */
[----:B-1----:R-:W-:Y:S01]  /*f0f0*/  IMAD.U32 R2, R8, 0x10000, RZ ;  /* 0x0001000008027824 */ /* 0x002fe200078e00ff */
[----:B---3--:R-:W-:-:S05]  /*f100*/  SHF.L.U32 R0, R4, 0x10, RZ ;  /* 0x0000001004007819 */ /* 0x008fca00000006ff */
[CC--:B------:R-:W-:Y:S02]  /*f110*/  FMUL.FTZ R13, R0.reuse, R16.reuse ;  /* 0x00000010000d7220 */ /* 0x0c0fe40000410000 */
[-C--:B------:R-:W-:Y:S02]  /*f120*/  FMUL.FTZ R0, R0, R17.reuse ;  /* 0x0000001100007220 */ /* 0x080fe40000410000 */
[----:B------:R-:W-:Y:S01]  /*f130*/  FFMA.FTZ R27, R2, R17, -R13 ;  /* 0x00000011021b7223 */ /* 0x000fe2000001080d */
[----:B------:R-:W-:Y:S01]  /*f140*/  PRMT R13, R96, 0x5410, R15 ;  /* 0x00005410600d7816 */ /* 0x000fe2000000000f */
[----:B------:R-:W-:Y:S01]  /*f150*/  FFMA.FTZ R26, R2, R16, R0 ;  /* 0x00000010021a7223 */ /* 0x000fe20000010000 */
[----:B------:R-:W-:Y:S01]  /*f160*/  SHF.L.U32 R0, R5, 0x10, RZ ;  /* 0x0000001005007819 */ /* 0x000fe200000006ff */
[----:B------:R-:W-:Y:S02]  /*f170*/  IMAD.U32 R17, R14, 0x10000, RZ ;  /* 0x000100000e117824 */ /* 0x000fe400078e00ff */
[----:B------:R-:W-:-:S02]  /*f180*/  IMAD.U32 R16, R13, 0x10000, RZ ;  /* 0x000100000d107824 */ /* 0x000fc400078e00ff */
[----:B------:R-:W-:Y:S02]  /*f190*/  IMAD.U32 R2, R9, 0x10000, RZ ;  /* 0x0001000009027824 */ /* 0x000fe400078e00ff */
[CC--:B------:R-:W-:Y:S02]  /*f1a0*/  FMUL.FTZ R15, R0.reuse, R16.reuse ;  /* 0x00000010000f7220 */ /* 0x0c0fe40000410000 */
[-C--:B------:R-:W-:Y:S02]  /*f1b0*/  FMUL.FTZ R0, R0, R17.reuse ;  /* 0x0000001100007220 */ /* 0x080fe40000410000 */
[C---:B------:R-:W-:Y:S02]  /*f1c0*/  FFMA.FTZ R25, R2.reuse, R17, -R15 ;  /* 0x0000001102197223 */ /* 0x040fe4000001080f */
[----:B------:R-:W-:Y:S01]  /*f1d0*/  FFMA.FTZ R24, R2, R16, R0 ;  /* 0x0000001002187223 */ /* 0x000fe20000010000 */
[----:B------:R-:W-:Y:S02]  /*f1e0*/  SHF.R.U32.HI R2, RZ, 0x10, R47 ;  /* 0x00000010ff027819 */ /* 0x000fe4000001162f */
[----:B------:R-:W-:-:S02]  /*f1f0*/  SHF.R.U32.HI R0, RZ, 0x10, R51 ;  /* 0x00000010ff007819 */ /* 0x000fc40000011633 */
[----:B------:R-:W-:Y:S01]  /*f200*/  PRMT R15, R97, 0x5410, R2 ;  /* 0x00005410610f7816 */ /* 0x000fe20000000002 */
[----:B------:R-:W-:Y:S01]  /*f210*/  IMAD.U32 R2, R11, 0x10000, RZ ;  /* 0x000100000b027824 */ /* 0x000fe200078e00ff */
[----:B------:R-:W-:Y:S02]  /*f220*/  PRMT R17, R97, 0x5432, R0 ;  /* 0x0000543261117816 */ /* 0x000fe40000000000 */
[----:B------:R-:W-:Y:S01]  /*f230*/  SHF.L.U32 R0, R7, 0x10, RZ ;  /* 0x0000001007007819 */ /* 0x000fe200000006ff */
[----:B------:R-:W-:Y:S02]  /*f240*/  IMAD.U32 R18, R15, 0x10000, RZ ;  /* 0x000100000f127824 */ /* 0x000fe400078e00ff */
[----:B------:R-:W-:Y:S02]  /*f250*/  IMAD.U32 R19, R17, 0x10000, RZ ;  /* 0x0001000011137824 */ /* 0x000fe400078e00ff */
[C---:B------:R-:W-:Y:S02]  /*f260*/  FMUL.FTZ R16, R0.reuse, R18 ;  /* 0x0000001200107220 */ /* 0x040fe40000410000 */
[----:B------:R-:W-:-:S02]  /*f270*/  FMUL.FTZ R0, R0, R19 ;  /* 0x0000001300007220 */ /* 0x000fc40000410000 */
[----:B------:R-:W-:Y:S01]  /*f280*/  FFMA.FTZ R23, R2, R19, -R16 ;  /* 0x0000001302177223 */ /* 0x000fe20000010810 */
[----:B------:R-:W-:Y:S01]  /*f290*/  LOP3.LUT R19, R12, 0xffff0000, RZ, 0xc0, !PT ;  /* 0xffff00000c137812 */ /* 0x000fe200078ec0ff */
[----:B------:R-:W-:Y:S01]  /*f2a0*/  FFMA.FTZ R22, R2, R18, R0 ;  /* 0x0000001202167223 */ /* 0x000fe20000010000 */
[----:B------:R-:W-:Y:S02]  /*f2b0*/  LOP3.LUT R12, R3, 0xffff0000, RZ, 0xc0, !PT ;  /* 0xffff0000030c7812 */ /* 0x000fe400078ec0ff */
[----:B------:R-:W-:Y:S02]  /*f2c0*/  LOP3.LUT R0, R4, 0xffff0000, RZ, 0xc0, !PT ;  /* 0xffff000004007812 */ /* 0x000fe400078ec0ff */
[----:B------:R-:W-:Y:S02]  /*f2d0*/  LOP3.LUT R2, R8, 0xffff0000, RZ, 0xc0, !PT ;  /* 0xffff000008027812 */ /* 0x000fe400078ec0ff */
[----:B------:R-:W-:Y:S01]  /*f2e0*/  LOP3.LUT R4, R14, 0xffff0000, RZ, 0xc0, !PT ;  /* 0xffff00000e047812 */ /* 0x000fe200078ec0ff */
[-C--:B------:R-:W-:Y:S01]  /*f2f0*/  FMUL.FTZ R3, R0, R12.reuse ;  /* 0x0000000c00037220 */ /* 0x080fe20000410000 */
[----:B------:R-:W-:Y:S01]  /*f300*/  SHF.R.U64 R18, R46, 0x10, R47 ;  /* 0x000000102e127819 */ /* 0x000fe2000000122f */
[-C--:B------:R-:W-:Y:S01]  /*f310*/  FMUL.FTZ R0, R0, R19.reuse ;  /* 0x0000001300007220 */ /* 0x080fe20000410000 */
[----:B------:R-:W-:Y:S01]  /*f320*/  SHF.R.U64 R16, R50, 0x10, R51 ;  /* 0x0000001032107819 */ /* 0x000fe20000001233 */
[----:B------:R-:W-:Y:S01]  /*f330*/  FFMA.FTZ R21, R2, R19, -R3 ;  /* 0x0000001302157223 */ /* 0x000fe20000010803 */
[----:B------:R-:W-:Y:S01]  /*f340*/  PRMT R8, R98, 0x5410, R18 ;  /* 0x0000541062087816 */ /* 0x000fe20000000012 */
[----:B------:R-:W-:Y:S01]  /*f350*/  FFMA.FTZ R19, R2, R12, R0 ;  /* 0x0000000c02137223 */ /* 0x000fe20000010000 */
[----:B------:R-:W-:-:S02]  /*f360*/  LOP3.LUT R2, R5, 0xffff0000, RZ, 0xc0, !PT ;  /* 0xffff000005027812 */ /* 0x000fc400078ec0ff */
[----:B------:R-:W-:Y:S02]  /*f370*/  LOP3.LUT R5, R13, 0xffff0000, RZ, 0xc0, !PT ;  /* 0xffff00000d057812 */ /* 0x000fe400078ec0ff */
[----:B------:R-:W-:Y:S02]  /*f380*/  LOP3.LUT R0, R9, 0xffff0000, RZ, 0xc0, !PT ;  /* 0xffff000009007812 */ /* 0x000fe400078ec0ff */
[----:B------:R-:W-:Y:S01]  /*f390*/  PRMT R12, R98, 0x5432, R16 ;  /* 0x00005432620c7816 */ /* 0x000fe20000000010 */
[CC--:B------:R-:W-:Y:S02]  /*f3a0*/  FMUL.FTZ R3, R2.reuse, R5.reuse ;  /* 0x0000000502037220 */ /* 0x0c0fe40000410000 */
[-C--:B------:R-:W-:Y:S02]  /*f3b0*/  FMUL.FTZ R2, R2, R4.reuse ;  /* 0x0000000402027220 */ /* 0x080fe40000410000 */
[C---:B------:R-:W-:Y:S02]  /*f3c0*/  FFMA.FTZ R9, R0.reuse, R4, -R3 ;  /* 0x0000000400097223 */ /* 0x040fe40000010803 */
[----:B------:R-:W-:Y:S01]  /*f3d0*/  FFMA.FTZ R16, R0, R5, R2 ;  /* 0x0000000500107223 */ /* 0x000fe20000010002 */
[----:B------:R-:W-:Y:S01]  /*f3e0*/  SHF.L.U32 R0, R6, 0x10, RZ ;  /* 0x0000001006007819 */ /* 0x000fe200000006ff */
[----:B------:R-:W-:Y:S01]  /*f3f0*/  IMAD.U32 R5, R8, 0x10000, RZ ;  /* 0x0001000008057824 */ /* 0x000fe200078e00ff */
[----:B------:R-:W-:Y:S01]  /*f400*/  F2FP.BF16.PACK_AB R9, R9, R25 ;  /* 0x000000190909723e */ /* 0x000fe200000010ff */
[----:B------:R-:W-:-:S02]  /*f410*/  IMAD.U32 R4, R12, 0x10000, RZ ;  /* 0x000100000c047824 */ /* 0x000fc400078e00ff */
[-C--:B------:R-:W-:Y:S02]  /*f420*/  FMUL.FTZ R3, R0, R5.reuse ;  /* 0x0000000500037220 */ /* 0x080fe40000410000 */
[----:B------:R-:W-:Y:S02]  /*f430*/  IMAD.U32 R2, R10, 0x10000, RZ ;  /* 0x000100000a027824 */ /* 0x000fe400078e00ff */
[-C--:B------:R-:W-:Y:S02]  /*f440*/  FMUL.FTZ R0, R0, R4.reuse ;  /* 0x0000000400007220 */ /* 0x080fe40000410000 */
[C---:B------:R-:W-:Y:S01]  /*f450*/  FFMA.FTZ R14, R2.reuse, R4, -R3 ;  /* 0x00000004020e7223 */ /* 0x040fe20000010803 */
[----:B------:R-:W-:Y:S01]  /*f460*/  LOP3.LUT R3, R11, 0xffff0000, RZ, 0xc0, !PT ;  /* 0xffff00000b037812 */ /* 0x000fe200078ec0ff */
[----:B------:R-:W-:Y:S01]  /*f470*/  FFMA.FTZ R13, R2, R5, R0 ;  /* 0x00000005020d7223 */ /* 0x000fe20000010000 */
[----:B------:R-:W-:Y:S02]  /*f480*/  LOP3.LUT R0, R7, 0xffff0000, RZ, 0xc0, !PT ;  /* 0xffff000007007812 */ /* 0x000fe400078ec0ff */
[----:B------:R-:W-:-:S02]  /*f490*/  LOP3.LUT R4, R10, 0xffff0000, RZ, 0xc0, !PT ;  /* 0xffff00000a047812 */ /* 0x000fc400078ec0ff */
[----:B------:R-:W-:Y:S02]  /*f4a0*/  LOP3.LUT R11, R8, 0xffff0000, RZ, 0xc0, !PT ;  /* 0xffff0000080b7812 */ /* 0x000fe400078ec0ff */
[----:B------:R-:W-:Y:S02]  /*f4b0*/  LOP3.LUT R2, R6, 0xffff0000, RZ, 0xc0, !PT ;  /* 0xffff000006027812 */ /* 0x000fe400078ec0ff */
[----:B------:R-:W-:Y:S02]  /*f4c0*/  LOP3.LUT R7, R12, 0xffff0000, RZ, 0xc0, !PT ;  /* 0xffff00000c077812 */ /* 0x000fe400078ec0ff */
[----:B------:R-:W-:Y:S01]  /*f4d0*/  LOP3.LUT R10, R15, 0xffff0000, RZ, 0xc0, !PT ;  /* 0xffff00000f0a7812 */ /* 0x000fe200078ec0ff */
[C---:B------:R-:W-:Y:S01]  /*f4e0*/  FMUL.FTZ R5, R2.reuse, R11 ;  /* 0x0000000b02057220 */ /* 0x040fe20000410000 */
[----:B------:R-:W-:Y:S01]  /*f4f0*/  LOP3.LUT R8, R17, 0xffff0000, RZ, 0xc0, !PT ;  /* 0xffff000011087812 */ /* 0x000fe200078ec0ff */
[----:B------:R-:W-:Y:S02]  /*f500*/  FMUL.FTZ R6, R2, R7 ;  /* 0x0000000702067220 */ /* 0x000fe40000410000 */
[----:B------:R-:W-:-:S02]  /*f510*/  FMUL.FTZ R2, R0, R10 ;  /* 0x0000000a00027220 */ /* 0x000fc40000410000 */
        /* <DEDUP_REMOVED lines=8> */
[----:B------:R-:W-:Y:S02]  /*f5a0*/  F2FP.BF16.PACK_AB R10, R7, R14 ;  /* 0x0000000e070a723e */ /* 0x000fe400000010ff */
[----:B------:R-:W-:-:S02]  /*f5b0*/  F2FP.BF16.PACK_AB R11, R2, R23 ;  /* 0x00000017020b723e */ /* 0x000fc400000010ff */
[----:B------:R-:W-:Y:S02]  /*f5c0*/  F2FP.BF16.PACK_AB R6, R6, R13 ;  /* 0x0000000d0606723e */ /* 0x000fe400000010ff */
[----:B------:R-:W-:Y:S01]  /*f5d0*/  F2FP.BF16.PACK_AB R7, R0, R22 ;  /* 0x000000160007723e */ /* 0x000fe200000010ff */
[----:B------:R1:W-:Y:S04]  /*f5e0*/  STS.128 [R28], R8 ;  /* 0x000000081c007388 */ /* 0x0003e80000000c00 */
[----:B------:R1:W-:Y:S02]  /*f5f0*/  STS.128 [R20+0x10080], R4 ;  /* 0x0100800414007388 */ /* 0x0003e40000000c00 */
.L_x_824:
[----:B------:R-:W-:Y:S05]  /*f600*/  BSYNC B1 ;  /* 0x0000000000017941 */ /* 0x000fea0003800000 */
.L_x_823:
        /* <DEDUP_REMOVED lines=16> */
[----:B------:R-:W-:Y:S01]  /*f710*/  IMAD.MOV.U32 R0, RZ, RZ, c[0x0][0x27c] ;  /* 0x00009f00ff007624 */ /* 0x000fe200078e00ff */
[----:B------:R-:W-:Y:S02]  /*f720*/  SHF.R.U64 R14, R56, 0x10, R57 ;  /* 0x00000010380e7819 */ /* 0x000fe40000001239 */
[----:B------:R-:W-:Y:S02]  /*f730*/  SHF.R.U64 R17, R58, 0x10, R59 ;  /* 0x000000103a117819 */ /* 0x000fe4000000123b */
[----:B------:R-:W-:-:S02]  /*f740*/  LEA.HI R0, R0, R228, RZ, 0x1d ;  /* 0x000000e400007211 */ /* 0x000fc400078fe8ff */
[----:B------:R-:W-:Y:S02]  /*f750*/  PRMT R14, R99, 0x5432, R14 ;  /* 0x00005432630e7816 */ /* 0x000fe4000000000e */
[----:B------:R-:W-:Y:S01]  /*f760*/  SHF.R.S32.HI R3, RZ, 0x1f, R0 ;  /* 0x0000001fff037819 */ /* 0x000fe20000011400 */
[----:B------:R-:W-:Y:S01]  /*f770*/  IMAD.SHL.U32 R2, R0, 0x8, RZ ;  /* 0x0000000800027824 */ /* 0x000fe200078e00ff */
[----:B------:R-:W-:Y:S01]  /*f780*/  SHF.R.U32.HI R18, RZ, 0x10, R59 ;  /* 0x00000010ff127819 */ /* 0x000fe2000001163b */
[----:B------:R-:W-:Y:S01]  /*f790*/  IMAD.U32 R31, R14, 0x10000, RZ ;  /* 0x000100000e1f7824 */ /* 0x000fe200078e00ff */
[----:B------:R-:W-:Y:S02]  /*f7a0*/  LEA.HI R0, R3, R0, RZ, 0x3 ;  /* 0x0000000003007211 */ /* 0x000fe400078f18ff */
[----:B------:R-:W-:Y:S02]  /*f7b0*/  LOP3.LUT R2, R38, 0x38, R2, 0xf8, !PT ;  /* 0x0000003826027812 */ /* 0x000fe400078ef802 */
[----:B------:R-:W-:Y:S01]  /*f7c0*/  SHF.R.U64 R3, R54, 0x10, R55 ;  /* 0x0000001036037819 */ /* 0x000fe20000001237 */
[----:B------:R-:W-:Y:S01]  /*f7d0*/  IMAD.SHL.U32 R0, R0, 0x400, RZ ;  /* 0x0000040000007824 */ /* 0x000fe200078e00ff */
[----:B------:R-:W-:-:S02]  /*f7e0*/  LOP3.LUT R2, R2, R37, RZ, 0x3c, !PT ;  /* 0x0000002502027212 */ /* 0x000fc400078e3cff */
[----:B------:R-:W-:Y:S02]  /*f7f0*/  SHF.R.U32.HI R13, RZ, 0x10, R57 ;  /* 0x00000010ff0d7819 */ /* 0x000fe40000011639 */
[----:B------:R-:W-:Y:S02]  /*f800*/  LOP3.LUT R0, R0, 0x7fffe000, RZ, 0xc0, !PT ;  /* 0x7fffe00000007812 */ /* 0x000fe400078ec0ff */
[----:B------:R-:W-:Y:S02]  /*f810*/  PRMT R23, R100, 0x5432, R17 ;  /* 0x0000543264177816 */ /* 0x000fe40000000011 */
[----:B-----5:R-:W-:Y:S02]  /*f820*/  IADD3 R0, R2, R0, R36 ;  /* 0x0000000002007210 */ /* 0x020fe40007ffe024 */
[----:B------:R-:W-:Y:S02]  /*f830*/  SHF.R.U32.HI R2, RZ, 0x10, R53 ;  /* 0x00000010ff027819 */ /* 0x000fe40000011635 */
[----:B------:R-:W-:Y:S01]  /*f840*/  SHF.R.U32.HI R12, RZ, 0x10, R55 ;  /* 0x00000010ff0c7819 */ /* 0x000fe20000011637 */
[----:B-1----:R-:W-:Y:S01]  /*f850*/  IMAD.SHL.U32 R28, R0, 0x2, RZ ;  /* 0x00000002001c7824 */ /* 0x002fe200078e00ff */
[----:B------:R-:W-:-:S02]  /*f860*/  SHF.R.U64 R0, R52, 0x10, R53 ;  /* 0x0000001034007819 */ /* 0x000fc40000001235 */
[----:B------:R-:W-:Y:S02]  /*f870*/  PRMT R26, R102, 0x5432, R3 ;  /* 0x00005432661a7816 */ /* 0x000fe40000000003 */
[----:B------:R-:W1:Y:S01]  /*f880*/  LDS.128 R4, [R28+0x10080] ;  /* 0x010080001c047984 */ /* 0x000e620000000c00 */
[----:B------:R-:W-:Y:S02]  /*f890*/  PRMT R16, R101, 0x5432, R0 ;  /* 0x0000543265107816 */ /* 0x000fe40000000000 */
[----:B------:R-:W-:Y:S02]  /*f8a0*/  PRMT R22, R100, 0x5410, R18 ;  /* 0x0000541064167816 */ /* 0x000fe40000000012 */
[----:B------:R-:W-:Y:S01]  /*f8b0*/  PRMT R13, R99, 0x5410, R13 ;  /* 0x00005410630d7816 */ /* 0x000fe2000000000d */
[----:B------:R-:W-:Y:S01]  /*f8c0*/  IMAD.U32 R29, R16, 0x10000, RZ ;  /* 0x00010000101d7824 */ /* 0x000fe200078e00ff */
[----:B------:R-:W-:Y:S01]  /*f8d0*/  PRMT R15, R101, 0x5410, R2 ;  /* 0x00005410650f7816 */ /* 0x000fe20000000002 */
[----:B------:R-:W-:Y:S01]  /*f8e0*/  IMAD.U32 R32, R22, 0x10000, RZ ;  /* 0x0001000016207824 */ /* 0x000fe200078e00ff */
[----:B------:R-:W-:Y:S01]  /*f8f0*/  PRMT R24, R102, 0x5410, R12 ;  /* 0x0000541066187816 */ /* 0x000fe2000000000c */
[----:B------:R-:W-:Y:S01]  /*f900*/  IMAD.U32 R33, R13, 0x10000, RZ ;  /* 0x000100000d217824 */ /* 0x000fe200078e00ff */
[----:B------:R-:W-:-:S02]  /*f910*/  LOP3.LUT R34, R14, 0xffff0000, RZ, 0xc0, !PT ;  /* 0xffff00000e227812 */ /* 0x000fc400078ec0ff */
[----:B-1----:R-:W-:Y:S01]  /*f920*/  LOP3.LUT R3, R6, 0xffff0000, RZ, 0xc0, !PT ;  /* 0xffff000006037812 */ /* 0x002fe200078ec0ff */
[C---:B------:R-:W-:Y:S01]  /*f930*/  IMAD.U32 R2, R7.reuse, 0x10000, RZ ;  /* 0x0001000007027824 */ /* 0x040fe200078e00ff */
[----:B------:R-:W-:Y:S01]  /*f940*/  LOP3.LUT R0, R7, 0xffff0000, RZ, 0xc0, !PT ;  /* 0xffff000007007812 */ /* 0x000fe200078ec0ff */
[----:B----4-:R-:W1:Y:S02]  /*f950*/  LDS.128 R8, [R35] ;  /* 0x0000000023087984 */ /* 0x010e640000000c00 */
[C---:B-1----:R-:W-:Y:S01]  /*f960*/  IMAD.U32 R20, R10.reuse, 0x10000, RZ ;  /* 0x000100000a147824 */ /* 0x042fe200078e00ff */
[----:B------:R-:W-:Y:S01]  /*f970*/  LOP3.LUT R25, R10, 0xffff0000, RZ, 0xc0, !PT ;  /* 0xffff00000a197812 */ /* 0x000fe200078ec0ff */
[----:B------:R-:W-:Y:S01]  /*f980*/  IMAD.U32 R10, R4, 0x10000, RZ ;  /* 0x00010000040a7824 */ /* 0x000fe200078e00ff */
[C---:B------:R-:W-:Y:S01]  /*f990*/  SHF.L.U32 R17, R9.reuse, 0x10, RZ ;  /* 0x0000001009117819 */ /* 0x040fe200000006ff */
[----:B------:R-:W-:Y:S01]  /*f9a0*/  IMAD.U32 R18, R8, 0x10000, RZ ;  /* 0x0001000008127824 */ /* 0x000fe200078e00ff */
[----:B------:R-:W-:Y:S01]  /*f9b0*/  LOP3.LUT R19, R9, 0xffff0000, RZ, 0xc0, !PT ;  /* 0xffff000009137812 */ /* 0x000fe200078ec0ff */
[----:B------:R-:W-:Y:S01]  /*f9c0*/  FMUL.FTZ R27, R10, R31 ;  /* 0x0000001f0a1b7220 */ /* 0x000fe20000410000 */
[----:B------:R-:W-:Y:S01]  /*f9d0*/  LOP3.LUT R9, R4, 0xffff0000, RZ, 0xc0, !PT ;  /* 0xffff000004097812 */ /* 0x000fe200078ec0ff */
[----:B------:R-:W-:Y:S01]  /*f9e0*/  IMAD.U32 R12, R11, 0x10000, RZ ;  /* 0x000100000b0c7824 */ /* 0x000fe200078e00ff */
[----:B------:R-:W-:Y:S01]  /*f9f0*/  SHF.L.U32 R4, R6, 0x10, RZ ;  /* 0x0000001006047819 */ /* 0x000fe200000006ff */
[-C--:B------:R-:W-:Y:S01]  /*fa00*/  FMUL.FTZ R6, R10, R29.reuse ;  /* 0x0000001d0a067220 */ /* 0x080fe20000410000 */
[----:B------:R-:W-:Y:S01]  /*fa10*/  LOP3.LUT R21, R8, 0xffff0000, RZ, 0xc0, !PT ;  /* 0xffff000008157812 */ /* 0x000fe200078ec0ff */
[C---:B------:R-:W-:Y:S01]  /*fa20*/  FFMA.FTZ R30, R18.reuse, R29, -R27 ;  /* 0x0000001d121e7223 */ /* 0x040fe2000001081b */
[----:B------:R-:W-:Y:S01]  /*fa30*/  SHF.L.U32 R8, R5, 0x10, RZ ;  /* 0x0000001005087819 */ /* 0x000fe200000006ff */
[----:B------:R-:W-:Y:S01]  /*fa40*/  FFMA.FTZ R29, R18, R31, R6 ;  /* 0x0000001f121d7223 */ /* 0x000fe20000010006 */
[----:B------:R-:W-:Y:S01]  /*fa50*/  SHF.L.U32 R18, R24, 0x10, RZ ;  /* 0x0000001018127819 */ /* 0x000fe200000006ff */
[----:B------:R-:W-:Y:S01]  /*fa60*/  IMAD.U32 R27, R15, 0x10000, RZ ;  /* 0x000100000f1b7824 */ /* 0x000fe200078e00ff */
[----:B------:R-:W-:Y:S01]  /*fa70*/  LOP3.LUT R5, R5, 0xffff0000, RZ, 0xc0, !PT ;  /* 0xffff000005057812 */ /* 0x000fe200078ec0ff */
[C---:B------:R-:W-:Y:S01]  /*fa80*/  FMUL.FTZ R10, R8.reuse, R33 ;  /* 0x00000021080a7220 */ /* 0x040fe20000410000 */
[----:B------:R-:W-:Y:S01]  /*fa90*/  LOP3.LUT R15, R15, 0xffff0000, RZ, 0xc0, !PT ;  /* 0xffff00000f0f7812 */ /* 0x000fe200078ec0ff */
[----:B------:R-:W-:Y:S01]  /*faa0*/  FMUL.FTZ R7, R8, R27 ;  /* 0x0000001b08077220 */ /* 0x000fe20000410000 */
[----:B------:R-:W-:Y:S01]  /*fab0*/  LOP3.LUT R11, R11, 0xffff0000, RZ, 0xc0, !PT ;  /* 0xffff00000b0b7812 */ /* 0x000fe200078ec0ff */
[----:B------:R-:W-:-:S02]  /*fac0*/  FMUL.FTZ R6, R2, R32 ;  /* 0x0000002002067220 */ /* 0x000fc40000410000 */
[----:B------:R-:W-:Y:S02]  /*fad0*/  FMUL.FTZ R2, R2, R18 ;  /* 0x0000001202027220 */ /* 0x000fe40000410000 */
[C---:B------:R-:W-:Y:S02]  /*fae0*/  FFMA.FTZ R27, R17.reuse, R27, -R10 ;  /* 0x0000001b111b7223 */ /* 0x040fe4000001080a */
[----:B------:R-:W-:Y:S01]  /*faf0*/  FFMA.FTZ R17, R17, R33, R7 ;  /* 0x0000002111117223 */ /* 0x000fe20000010007 */
[----:B------:R-:W-:Y:S01]  /*fb00*/  LOP3.LUT R7, R16, 0xffff0000, RZ, 0xc0, !PT ;  /* 0xffff000010077812 */ /* 0x000fe200078ec0ff */
[C---:B------:R-:W-:Y:S01]  /*fb10*/  FFMA.FTZ R14, R12.reuse, R32, R2 ;  /* 0x000000200c0e7223 */ /* 0x040fe20000010002 */
[----:B------:R-:W-:Y:S01]  /*fb20*/  LOP3.LUT R16, R23, 0xffff0000, RZ, 0xc0, !PT ;  /* 0xffff000017107812 */ /* 0x000fe200078ec0ff */
[----:B------:R-:W-:Y:S01]  /*fb30*/  FFMA.FTZ R18, R12, R18, -R6 ;  /* 0x000000120c127223 */ /* 0x000fe20000010806 */
[----:B------:R-:W-:Y:S01]  /*fb40*/  LOP3.LUT R12, R13, 0xffff0000, RZ, 0xc0, !PT ;  /* 0xffff00000d0c7812 */ /* 0x000fe200078ec0ff */
[----:B------:R-:W-:-:S02]  /*fb50*/  FMUL.FTZ R2, R9, R34 ;  /* 0x0000002209027220 */ /* 0x000fc40000410000 */
[----:B------:R-:W-:Y:S02]  /*fb60*/  IMAD.U32 R31, R23, 0x10000, RZ ;  /* 0x00010000171f7824 */ /* 0x000fe400078e00ff */
[-C--:B------:R-:W-:Y:S02]  /*fb70*/  FFMA.FTZ R8, R21, R7.reuse, -R2 ;  /* 0x0000000715087223 */ /* 0x080fe40000010802 */
[----:B------:R-:W-:Y:S02]  /*fb80*/  FMUL.FTZ R6, R9, R7 ;  /* 0x0000000709067220 */ /* 0x000fe40000410000 */
[C---:B------:R-:W-:Y:S01]  /*fb90*/  FMUL.FTZ R2, R5.reuse, R15 ;  /* 0x0000000f05027220 */ /* 0x040fe20000410000 */
[----:B------:R-:W-:Y:S01]  /*fba0*/  F2FP.BF16.PACK_AB R8, R8, R30 ;  /* 0x0000001e0808723e */ /* 0x000fe200000010ff */
[----:B------:R-:W-:Y:S02]  /*fbb0*/  IMAD.U32 R10, R26, 0x10000, RZ ;  /* 0x000100001a0a7824 */ /* 0x000fe400078e00ff */
[----:B------:R-:W-:-:S02]  /*fbc0*/  FMUL.FTZ R7, R5, R12 ;  /* 0x0000000c05077220 */ /* 0x000fc40000410000 */
[----:B------:R-:W-:Y:S02]  /*fbd0*/  FMUL.FTZ R5, R4, R31 ;  /* 0x0000001f04057220 */ /* 0x000fe40000410000 */
[----:B------:R-:W-:Y:S02]  /*fbe0*/  FFMA.FTZ R12, R19, R12, R2 ;  /* 0x0000000c130c7223 */ /* 0x000fe40000010002 */
[----:B------:R-:W-:Y:S01]  /*fbf0*/  FFMA.FTZ R13, R21, R34, R6 ;  /* 0x00000022150d7223 */ /* 0x000fe20000010006 */
[----:B------:R-:W-:Y:S01]  /*fc00*/  LOP3.LUT R6, R26, 0xffff0000, RZ, 0xc0, !PT ;  /* 0xffff00001a067812 */ /* 0x000fe200078ec0ff */
[----:B------:R-:W-:Y:S01]  /*fc10*/  FFMA.FTZ R9, R19, R15, -R7 ;  /* 0x0000000f13097223 */ /* 0x000fe20000010807 */
[----:B------:R-:W-:Y:S01]  /*fc20*/  LOP3.LUT R15, R22, 0xffff0000, RZ, 0xc0, !PT ;  /* 0xffff0000160f7812 */ /* 0x000fe200078ec0ff */
[-C--:B------:R-:W-:Y:S02]  /*fc30*/  FMUL.FTZ R2, R4, R10.reuse ;  /* 0x0000000a04027220 */ /* 0x080fe40000410000 */
[----:B------:R-:W-:Y:S01]  /*fc40*/  FFMA.FTZ R10, R20, R10, -R5 ;  /* 0x0000000a140a7223 */ /* 0x000fe20000010805 */
[----:B------:R-:W-:Y:S01]  /*fc50*/  LOP3.LUT R5, R24, 0xffff0000, RZ, 0xc0, !PT ;  /* 0xffff000018057812 */ /* 0x000fe200078ec0ff */
[----:B------:R-:W-:Y:S01]  /*fc60*/  FFMA.FTZ R7, R20, R31, R2 ;  /* 0x0000001f14077223 */ /* 0x000fe20000010002 */
[----:B------:R-:W-:Y:S01]  /*fc70*/  F2FP.BF16.PACK_AB R9, R9, R27 ;  /* 0x0000001b0909723e */ /* 0x000fe200000010ff */
[----:B------:R-:W-:-:S02]  /*fc80*/  FMUL.FTZ R4, R3, R16 ;  /* 0x0000001003047220 */ /* 0x000fc40000410000 */
[-C--:B------:R-:W-:Y:S02]  /*fc90*/  FMUL.FTZ R3, R3, R6.reuse ;  /* 0x0000000603037220 */ /* 0x080fe40000410000 */
[C---:B------:R-:W-:Y:S02]  /*fca0*/  FMUL.FTZ R2, R0.reuse, R15 ;  /* 0x0000000f00027220 */ /* 0x040fe40000410000 */
[----:B------:R-:W-:Y:S02]  /*fcb0*/  FMUL.FTZ R0, R0, R5 ;  /* 0x0000000500007220 */ /* 0x000fe40000410000 */
[----:B------:R-:W-:Y:S01]  /*fcc0*/  FFMA.FTZ R6, R25, R6, -R4 ;  /* 0x0000000619067223 */ /* 0x000fe20000010804 */
[----:B------:R-:W-:Y:S01]  /*fcd0*/  F2FP.BF16.PACK_AB R4, R13, R29 ;  /* 0x0000001d0d04723e */ /* 0x000fe200000010ff */
[----:B------:R-:W-:Y:S02]  /*fce0*/  FFMA.FTZ R3, R25, R16, R3 ;  /* 0x0000001019037223 */ /* 0x000fe40000010003 */
[C---:B------:R-:W-:Y:S01]  /*fcf0*/  FFMA.FTZ R2, R11.reuse, R5, -R2 ;  /* 0x000000050b027223 */ /* 0x040fe20000010802 */
[----:B------:R-:W-:Y:S01]  /*fd00*/  F2FP.BF16.PACK_AB R10, R6, R10 ;  /* 0x0000000a060a723e */ /* 0x000fe200000010ff */
[----:B------:R-:W-:Y:S01]  /*fd10*/  FFMA.FTZ R0, R11, R15, R0 ;  /* 0x0000000f0b007223 */ /* 0x000fe20000010000 */
[----:B------:R-:W-:-:S02]  /*fd20*/  F2FP.BF16.PACK_AB R6, R3, R7 ;  /* 0x000000070306723e */ /* 0x000fc400000010ff */
[----:B------:R-:W-:Y:S02]  /*fd30*/  F2FP.BF16.PACK_AB R11, R2, R18 ;  /* 0x00000012020b723e */ /* 0x000fe400000010ff */
[----:B------:R-:W-:Y:S02]  /*fd40*/  F2FP.BF16.PACK_AB R5, R12, R17 ;  /* 0x000000110c05723e */ /* 0x000fe400000010ff */
[----:B------:R-:W-:Y:S01]  /*fd50*/  F2FP.BF16.PACK_AB R7, R0, R14 ;  /* 0x0000000e0007723e */ /* 0x000fe200000010ff */
[----:B------:R1:W-:Y:S04]  /*fd60*/  STS.128 [R35], R8 ;  /* 0x0000000823007388 */ /* 0x0003e80000000c00 */
[----:B------:R1:W-:Y:S02]  /*fd70*/  STS.128 [R28+0x10080], R4 ;  /* 0x010080041c007388 */ /* 0x0003e40000000c00 */
.L_x_830:
[----:B------:R-:W-:Y:S05]  /*fd80*/  BSYNC B0 ;  /* 0x0000000000007941 */ /* 0x000fea0003800000 */
.L_x_829:
[----:B------:R-:W-:-:S13]  /*fd90*/  ISETP.GE.AND P0, PT, R137, c[0x0][0x27c], PT ;  /* 0x00009f0089007a0c */ /* 0x000fda0003f06270 */
[----:B------:R-:W-:Y:S05]  /*fda0*/  @P0 BRA `(.L_x_828) ;  /* 0x0000069000000947 */ /* 0x000fea0003800000 */
[----:B------:R-:W4:Y:S04]  /*fdb0*/  LDL R2, [R1+0xc] ;  /* 0x00000c0001027983 */ /* 0x000f280000100800 */
[----:B-12---:R-:W2:Y:S01]  /*fdc0*/  LDL R35, [R1+0x20] ;  /* 0x0000200001237983 */ /* 0x006ea20000100800 */
[----:B------:R-:W-:Y:S01]  /*fdd0*/  IMAD.MOV.U32 R0, RZ, RZ, c[0x0][0x27c] ;  /* 0x00009f00ff007624 */ /* 0x000fe200078e00ff */
[----:B------:R-:W-:Y:S02]  /*fde0*/  SHF.R.U64 R14, R68, 0x10, R69 ;  /* 0x00000010440e7819 */ /* 0x000fe40000001245 */
[----:B------:R-:W-:Y:S02]  /*fdf0*/  SHF.R.U64 R17, R70, 0x10, R71 ;  /* 0x0000001046117819 */ /* 0x000fe40000001247 */
[----:B------:R-:W-:-:S02]  /*fe00*/  PRMT R14, R103, 0x5432, R14 ;  /* 0x00005432670e7816 */ /* 0x000fc4000000000e */
[----:B------:R-:W-:Y:S02]  /*fe10*/  SHF.R.U32.HI R18, RZ, 0x10, R71 ;  /* 0x00000010ff127819 */ /* 0x000fe40000011647 */
[----:B------:R-:W-:Y:S01]  /*fe20*/  SHF.R.U32.HI R13, RZ, 0x10, R69 ;  /* 0x00000010ff0d7819 */ /* 0x000fe20000011645 */
[----:B------:R-:W-:Y:S01]  /*fe30*/  IMAD.U32 R31, R14, 0x10000, RZ ;  /* 0x000100000e1f7824 */ /* 0x000fe200078e00ff */
[C---:B------:R-:W-:Y:S02]  /*fe40*/  PRMT R23, R104.reuse, 0x5432, R17 ;  /* 0x0000543268177816 */ /* 0x040fe40000000011 */
[----:B------:R-:W-:Y:S02]  /*fe50*/  SHF.R.U32.HI R12, RZ, 0x10, R67 ;  /* 0x00000010ff0c7819 */ /* 0x000fe40000011643 */
[----:B------:R-:W-:Y:S02]  /*fe60*/  PRMT R22, R104, 0x5410, R18 ;  /* 0x0000541068167816 */ /* 0x000fe40000000012 */
[----:B------:R-:W-:-:S02]  /*fe70*/  PRMT R13, R103, 0x5410, R13 ;  /* 0x00005410670d7816 */ /* 0x000fc4000000000d */
[----:B------:R-:W-:Y:S01]  /*fe80*/  PRMT R24, R106, 0x5410, R12 ;  /* 0x000054106a187816 */ /* 0x000fe2000000000c */
[----:B------:R-:W-:Y:S01]  /*fe90*/  IMAD.U32 R32, R22, 0x10000, RZ ;  /* 0x0001000016207824 */ /* 0x000fe200078e00ff */
[----:B------:R-:W-:Y:S01]  /*fea0*/  LOP3.LUT R34, R14, 0xffff0000, RZ, 0xc0, !PT ;  /* 0xffff00000e227812 */ /* 0x000fe200078ec0ff */
[----:B------:R-:W-:Y:S01]  /*feb0*/  IMAD.U32 R33, R13, 0x10000, RZ ;  /* 0x000100000d217824 */ /* 0x000fe200078e00ff */
[----:B----4-:R-:W-:-:S04]  /*fec0*/  LEA.HI R0, R0, R2, RZ, 0x1d ;  /* 0x0000000200007211 */ /* 0x010fc800078fe8ff */
[----:B------:R-:W-:Y:S01]  /*fed0*/  SHF.R.S32.HI R2, RZ, 0x1f, R0 ;  /* 0x0000001fff027819 */ /* 0x000fe20000011400 */
[----:B------:R-:W-:Y:S01]  /*fee0*/  IMAD.SHL.U32 R3, R0, 0x8, RZ ;  /* 0x0000000800037824 */ /* 0x000fe200078e00ff */
[----:B--2---:R-:W1:Y:S02]  /*fef0*/  LDS.128 R8, [R35] ;  /* 0x0000000023087984 */ /* 0x004e640000000c00 */
[----:B------:R-:W-:Y:S02]  /*ff00*/  LEA.HI R0, R2, R0, RZ, 0x3 ;  /* 0x0000000002007211 */ /* 0x000fe400078f18ff */
[----:B------:R-:W-:Y:S02]  /*ff10*/  LOP3.LUT R2, R38, 0x38, R3, 0xf8, !PT ;  /* 0x0000003826027812 */ /* 0x000fe400078ef803 */
[----:B------:R-:W-:Y:S01]  /*ff20*/  SHF.R.U64 R3, R66, 0x10, R67 ;  /* 0x0000001042037819 */ /* 0x000fe20000001243 */
[----:B------:R-:W-:Y:S01]  /*ff30*/  IMAD.SHL.U32 R0, R0, 0x400, RZ ;  /* 0x0000040000007824 */ /* 0x000fe200078e00ff */
[----:B------:R-:W-:-:S02]  /*ff40*/  LOP3.LUT R2, R2, R37, RZ, 0x3c, !PT ;  /* 0x0000002502027212 */ /* 0x000fc400078e3cff */
[----:B------:R-:W-:Y:S02]  /*ff50*/  PRMT R26, R106, 0x5432, R3 ;  /* 0x000054326a1a7816 */ /* 0x000fe40000000003 */
[----:B------:R-:W-:-:S04]  /*ff60*/  LOP3.LUT R0, R0, 0x7fffe000, RZ, 0xc0, !PT ;  /* 0x7fffe00000007812 */ /* 0x000fc800078ec0ff */
[----:B-----5:R-:W-:Y:S02]  /*ff70*/  IADD3 R0, R2, R0, R36 ;  /* 0x0000000002007210 */ /* 0x020fe40007ffe024 */
[----:B------:R-:W-:-:S03]  /*ff80*/  SHF.R.U32.HI R2, RZ, 0x10, R65 ;  /* 0x00000010ff027819 */ /* 0x000fc60000011641 */
[----:B------:R-:W-:Y:S01]  /*ff90*/  IMAD.SHL.U32 R28, R0, 0x2, RZ ;  /* 0x00000002001c7824 */ /* 0x000fe200078e00ff */
[----:B------:R-:W-:Y:S02]  /*ffa0*/  SHF.R.U64 R0, R64, 0x10, R65 ;  /* 0x0000001040007819 */ /* 0x000fe40000001241 */
[C---:B------:R-:W-:Y:S02]  /*ffb0*/  PRMT R15, R105.reuse, 0x5410, R2 ;  /* 0x00005410690f7816 */ /* 0x040fe40000000002 */
[----:B------:R-:W2:Y:S01]  /*ffc0*/  LDS.128 R4, [R28+0x10080] ;  /* 0x010080001c047984 */ /* 0x000ea20000000c00 */
[----:B------:R-:W-:-:S05]  /*ffd0*/  PRMT R16, R105, 0x5432, R0 ;  /* 0x0000543269107816 */ /* 0x000fca0000000000 */
[----:B------:R-:W-:Y:S02]  /*ffe0*/  IMAD.U32 R29, R16, 0x10000, RZ ;  /* 0x00010000101d7824 */ /* 0x000fe400078e00ff */
[C---:B-1----:R-:W-:Y:S01]  /*fff0*/  IMAD.U32 R20, R10.reuse, 0x10000, RZ ;  /* 0x000100000a147824 */ /* 0x042fe200078e00ff */
[----:B------:R-:W-:Y:S01]  /*10000*/  LOP3.LUT R25, R10, 0xffff0000, RZ, 0xc0, !PT ;  /* 0xffff00000a197812 */ /* 0x000fe200078ec0ff */
[C---:B------:R-:W-:Y:S01]  /*10010*/  IMAD.U32 R18, R8.reuse, 0x10000, RZ ;  /* 0x0001000008127824 */ /* 0x040fe200078e00ff */
[----:B------:R-:W-:Y:S01]  /*10020*/  SHF.L.U32 R17, R9, 0x10, RZ ;  /* 0x0000001009117819 */ /* 0x000fe200000006ff */
[----:B------:R-:W-:Y:S01]  /*10030*/  IMAD.U32 R12, R11, 0x10000, RZ ;  /* 0x000100000b0c7824 */ /* 0x000fe200078e00ff */
[----:B------:R-:W-:Y:S02]  /*10040*/  LOP3.LUT R19, R9, 0xffff0000, RZ, 0xc0, !PT ;  /* 0xffff000009137812 */ /* 0x000fe400078ec0ff */
[----:B------:R-:W-:Y:S02]  /*10050*/  LOP3.LUT R21, R8, 0xffff0000, RZ, 0xc0, !PT ;  /* 0xffff000008157812 */ /* 0x000fe400078ec0ff */
[----:B------:R-:W-:Y:S01]  /*10060*/  LOP3.LUT R11, R11, 0xffff0000, RZ, 0xc0, !PT ;  /* 0xffff00000b0b7812 */ /* 0x000fe200078ec0ff */
[C---:B--2---:R-:W-:Y:S01]  /*10070*/  IMAD.U32 R10, R4.reuse, 0x10000, RZ ;  /* 0x00010000040a7824 */ /* 0x044fe200078e00ff */
[----:B------:R-:W-:Y:S01]  /*10080*/  LOP3.LUT R9, R4, 0xffff0000, RZ, 0xc0, !PT ;  /* 0xffff000004097812 */ /* 0x000fe200078ec0ff */
[----:B------:R-:W-:Y:S01]  /*10090*/  IMAD.U32 R2, R7, 0x10000, RZ ;  /* 0x0001000007027824 */ /* 0x000fe200078e00ff */
[----:B------:R-:W-:Y:S01]  /*100a0*/  SHF.L.U32 R4, R6, 0x10, RZ ;  /* 0x0000001006047819 */ /* 0x000fe200000006ff */
[----:B------:R-:W-:Y:S01]  /*100b0*/  FMUL.FTZ R27, R10, R31 ;  /* 0x0000001f0a1b7220 */ /* 0x000fe20000410000 */
[----:B------:R-:W-:Y:S01]  /*100c0*/  LOP3.LUT R3, R6, 0xffff0000, RZ, 0xc0, !PT ;  /* 0xffff000006037812 */ /* 0x000fe200078ec0ff */
[-C--:B------:R-:W-:Y:S01]  /*100d0*/  FMUL.FTZ R6, R10, R29.reuse ;  /* 0x0000001d0a067220 */ /* 0x080fe20000410000 */
[----:B------:R-:W-:Y:S01]  /*100e0*/  SHF.L.U32 R8, R5, 0x10, RZ ;  /* 0x0000001005087819 */ /* 0x000fe200000006ff */
[C---:B------:R-:W-:Y:S01]  /*100f0*/  FFMA.FTZ R30, R18.reuse, R29, -R27 ;  /* 0x0000001d121e7223 */ /* 0x040fe2000001081b */
[----:B------:R-:W-:Y:S01]  /*10100*/  LOP3.LUT R0, R7, 0xffff0000, RZ, 0xc0, !PT ;  /* 0xffff000007007812 */ /* 0x000fe200078ec0ff */
[----:B------:R-:W-:Y:S01]  /*10110*/  FFMA.FTZ R29, R18, R31, R6 ;  /* 0x0000001f121d7223 */ /* 0x000fe20000010006 */
[----:B------:R-:W-:Y:S01]  /*10120*/  SHF.L.U32 R18, R24, 0x10, RZ ;  /* 0x0000001018127819 */ /* 0x000fe200000006ff */
[----:B------:R-:W-:Y:S01]  /*10130*/  IMAD.U32 R27, R15, 0x10000, RZ ;  /* 0x000100000f1b7824 */ /* 0x000fe200078e00ff */
[----:B------:R-:W-:Y:S01]  /*10140*/  LOP3.LUT R5, R5, 0xffff0000, RZ, 0xc0, !PT ;  /* 0xffff000005057812 */ /* 0x000fe200078ec0ff */
[C---:B------:R-:W-:Y:S01]  /*10150*/  FMUL.FTZ R10, R8.reuse, R33 ;  /* 0x00000021080a7220 */ /* 0x040fe20000410000 */
[----:B------:R-:W-:Y:S01]  /*10160*/  LOP3.LUT R15, R15, 0xffff0000, RZ, 0xc0, !PT ;  /* 0xffff00000f0f7812 */ /* 0x000fe200078ec0ff */
[----:B------:R-:W-:-:S02]  /*10170*/  FMUL.FTZ R7, R8, R27 ;  /* 0x0000001b08077220 */ /* 0x000fc40000410000 */
[C---:B------:R-:W-:Y:S02]  /*10180*/  FMUL.FTZ R6, R2.reuse, R32 ;  /* 0x0000002002067220 */ /* 0x040fe40000410000 */
        /* <DEDUP_REMOVED lines=43> */
.L_x_828:
[----:B------:R-:W-:Y:S05]  /*10440*/  BSYNC B1 ;  /* 0x0000000000017941 */ /* 0x000fea0003800000 */
.L_x_827:
[----:B------:R-:W-:-:S04]  /*10450*/  IADD3 R0, R211, 0x60, RZ ;  /* 0x00000060d3007810 */ /* 0x000fc80007ffe0ff */
        /* <DEDUP_REMOVED lines=13> */
[----:B-12---:R-:W2:Y:S01]  /*10530*/  LDL R35, [R1+0x2c] ;  /* 0x00002c0001237983 */ /* 0x006ea20000100800 */
        /* <DEDUP_REMOVED lines=20> */
[----:B------:R-:W-:Y:S01]  /*10680*/  IMAD.SHL.U32 R28, R0, 0x2, RZ ;  /* 0x00000002001c7824 */ /* 0x000fe200078e00ff */
        /* <DEDUP_REMOVED lines=15> */
[----:B--2---:R-:W1:Y:S02]  /*10780*/  LDS.128 R8, [R35] ;  /* 0x0000000023087984 */ /* 0x004e640000000c00 */
        /* <DEDUP_REMOVED lines=66> */
.L_x_832:
[----:B------:R-:W-:Y:S05]  /*10bb0*/  BSYNC B0 ;  /* 0x0000000000007941 */ /* 0x000fea0003800000 */
.L_x_831:
[----:B------:R-:W-:-:S13]  /*10bc0*/  ISETP.GE.AND P0, PT, R137, c[0x0][0x27c], PT ;  /* 0x00009f0089007a0c */ /* 0x000fda0003f06270 */
[----:B------:R-:W-:Y:S05]  /*10bd0*/  @P0 BRA `(.L_x_804) ;  /* 0x0000069000000947 */ /* 0x000fea0003800000 */
[----:B--2---:R-:W2:Y:S04]  /*10be0*/  LDL R2, [R1+0xc] ;  /* 0x00000c0001027983 */ /* 0x004ea80000100800 */
[----:B-1-3--:R-:W3:Y:S01]  /*10bf0*/  LDL R35, [R1+0x1c] ;  /* 0x00001c0001237983 */ /* 0x00aee20000100800 */
        /* <DEDUP_REMOVED lines=15> */
[----:B--2---:R-:W-:-:S04]  /*10cf0*/  LEA.HI R0, R0, R2, RZ, 0x1d ;  /* 0x0000000200007211 */ /* 0x004fc800078fe8ff */
[----:B------:R-:W-:Y:S01]  /*10d00*/  SHF.R.S32.HI R2, RZ, 0x1f, R0 ;  /* 0x0000001fff027819 */ /* 0x000fe20000011400 */
[----:B------:R-:W-:Y:S01]  /*10d10*/  IMAD.SHL.U32 R3, R0, 0x8, RZ ;  /* 0x0000000800037824 */ /* 0x000fe200078e00ff */
[----:B---3--:R-:W1:Y:S02]  /*10d20*/  LDS.128 R8, [R35] ;  /* 0x0000000023087984 */ /* 0x008e640000000c00 */
        /* <DEDUP_REMOVED lines=84> */
.L_x_804:
[----:B------:R-:W-:Y:S05]  /*11270*/  BSYNC B2 ;  /* 0x0000000000027941 */ /* 0x000fea0003800000 */
.L_x_770:
[----:B------:R-:W-:Y:S01]  /*11280*/  IMAD R0, R117, c[0x0][0x208], RZ ;  /* 0x0000820075007a24 */ /* 0x000fe200078e02ff */
[----:B------:R-:W-:-:S04]  /*11290*/  DEPBAR.LE SB0, 0x0 ;  /* 0x000080000000791a */ /* 0x000fc80000000000 */
[C---:B------:R-:W-:Y:S01]  /*112a0*/  IMAD.WIDE.U32 R2, R198.reuse, c[0x0][0x208], RZ ;  /* 0x00008200c6027a25 */ /* 0x040fe200078e00ff */
[----:B------:R-:W-:Y:S01]  /*112b0*/  BAR.SYNC.DEFER_BLOCKING 0x0 ;  /* 0x0000000000007b1d */ /* 0x000fe20000010000 */
[----:B------:R-:W-:Y:S02]  /*112c0*/  IADD3 R186, R177, 0x20, RZ ;  /* 0x00000020b1ba7810 */ /* 0x000fe40007ffe0ff */
[----:B------:R-:W-:Y:S02]  /*112d0*/  IMAD R0, R198, c[0x0][0x20c], R0 ;  /* 0x00008300c6007a24 */ /* 0x000fe400078e0200 */
[----:B------:R-:W-:Y:S01]  /*112e0*/  IMAD.WIDE.U32 R216, R218, c[0x0][0x210], RZ ;  /* 0x00008400dad87a25 */ /* 0x000fe200078e00ff */
[----:B------:R-:W-:Y:S03]  /*112f0*/  BSSY B0, `(.L_x_833) ;  /* 0x00000f4000007945 */ /* 0x000fe60003800000 */
[----:B------:R-:W-:-:S02]  /*11300*/  IMAD.IADD R3, R3, 0x1, R0 ;  /* 0x0000000103037824 */ /* 0x000fc400078e0200 */
[----:B------:R-:W-:Y:S02]  /*11310*/  IMAD R0, R118, c[0x0][0x218], RZ ;  /* 0x0000860076007a24 */ /* 0x000fe400078e02ff */
[----:B------:R-:W-:-:S04]  /*11320*/  IMAD.WIDE.U32 R2, R197, c[0x0][0x218], R2 ;  /* 0x00008600c5027a25 */ /* 0x000fc800078e0002 */
[----:B------:R-:W-:Y:S01]  /*11330*/  IMAD R0, R197, c[0x0][0x21c], R0 ;  /* 0x00008700c5007a24 */ /* 0x000fe200078e0200 */
[----:B------:R-:W-:Y:S01]  /*11340*/  IADD3 R2, P1, R2, R216, RZ ;  /* 0x000000d802027210 */ /* 0x000fe20007f3e0ff */
[----:B------:R-:W-:-:S03]  /*11350*/  IMAD R218, R218, c[0x0][0x214], R217 ;  /* 0x00008500dada7a24 */ /* 0x000fc600078e02d9 */
[----:B-1----:R-:W-:Y:S02]  /*11360*/  LEA R4, P0, R2, c[0x0][0x1f8], 0x1 ;  /* 0x00007e0002047a11 */ /* 0x002fe400078008ff */
[----:B------:R-:W-:Y:S01]  /*11370*/  IADD3.X R3, R218, R3, R0, P1, !PT ;  /* 0x00000003da037210 */ /* 0x000fe20000ffe400 */
[----:B----4-:R-:W-:Y:S01]  /*11380*/  LDSM.16.M88.4 R12, [R182] ;  /* 0x00000000b60c783b */ /* 0x010fe20000000200 */
[----:B------:R-:W-:Y:S02]  /*11390*/  R2P PR, R228, 0x6 ;  /* 0x00000006e4007804 */ /* 0x000fe40000000000 */
[----:B------:R-:W-:Y:S01]  /*113a0*/  LEA.HI.X R2, R2, c[0x0][0x1fc], R3, 0x1, P0 ;  /* 0x00007f0002027a11 */ /* 0x000fe200000f0c03 */
[----:B------:R-:W1:Y:S04]  /*113b0*/  SHFL.IDX PT, R0, R4, RZ, 0x181f ;  /* 0x00181fff04007589 */ /* 0x000e6800000e0000 */
[----:B------:R-:W-:Y:S04]  /*113c0*/  LDSM.16.M88.4 R24, [R177] ;  /* 0x00000000b118783b */ /* 0x000fe80000000200 */
[----:B------:R-:W4:Y:S02]  /*113d0*/  SHFL.IDX PT, R2, R2, RZ, 0x181f ;  /* 0x00181fff02027589 */ /* 0x000f2400000e0000 */
[----:B------:R-:W-:-:S02]  /*113e0*/  @P1 IADD3 R186, R177, -0x20, RZ ;  /* 0xffffffe0b1ba1810 */ /* 0x000fc40007ffe0ff */
[----:B-----5:R-:W2:Y:S02]  /*113f0*/  LDSM.16.M88.4 R36, [R177+0x800] ;  /* 0x00080000b124783b */ /* 0x020ea40000000200 */
[C---:B------:R-:W-:Y:S02]  /*11400*/  IADD3 R187, R186.reuse, 0x3000, RZ ;  /* 0x00003000babb7810 */ /* 0x040fe40007ffe0ff */
[----:B------:R-:W-:Y:S01]  /*11410*/  LDSM.16.M88.4 R8, [R183] ;  /* 0x00000000b708783b */ /* 0x000fe20000000200 */
[C---:B------:R-:W-:Y:S02]  /*11420*/  IADD3 R189, R186.reuse, 0x1000, RZ ;  /* 0x00001000babd7810 */ /* 0x040fe40007ffe0ff */
[C---:B------:R-:W-:Y:S01]  /*11430*/  IADD3 R188, R186.reuse, 0x1800, RZ ;  /* 0x00001800babc7810 */ /* 0x040fe20007ffe0ff */
[----:B------:R-:W3:Y:S01]  /*11440*/  LDSM.16.M88.4 R28, [R186] ;  /* 0x00000000ba1c783b */ /* 0x000ee20000000200 */
[C---:B------:R-:W-:Y:S02]  /*11450*/  IADD3 R191, R186.reuse, 0x2000, RZ ;  /* 0x00002000babf7810 */ /* 0x040fe40007ffe0ff */
[----:B------:R-:W-:Y:S01]  /*11460*/  IADD3 R190, R186, 0x2800, RZ ;  /* 0x00002800babe7810 */ /* 0x000fe20007ffe0ff */
[----:B------:R-:W3:Y:S01]  /*11470*/  LDSM.16.M88.4 R56, [R186+0x800] ;  /* 0x00080000ba38783b */ /* 0x000ee20000000200 */
[----:B-1----:R-:W-:-:S02]  /*11480*/  LEA R18, P1, R200, R0, 0x1 ;  /* 0x00000000c8127211 */ /* 0x002fc400078208ff */
[-C--:B------:R-:W-:Y:S02]  /*11490*/  LEA R6, P0, R132, R0.reuse, 0x1 ;  /* 0x0000000084067211 */ /* 0x080fe400078008ff */
[----:B------:R-:W-:Y:S02]  /*114a0*/  LEA R4, P3, R201, R0, 0x1 ;  /* 0x00000000c9047211 */ /* 0x000fe400078608ff */
[----:B------:R-:W-:Y:S02]  /*114b0*/  IADD3 R192, R186, 0x3800, RZ ;  /* 0x00003800bac07810 */ /* 0x000fe40007ffe0ff */
[-C--:B----4-:R-:W-:Y:S02]  /*114c0*/  LEA.HI.X R19, R200, R2.reuse, R207, 0x1, P1 ;  /* 0x00000002c8137211 */ /* 0x090fe400008f0ccf */
[----:B------:R-:W-:Y:S02]  /*114d0*/  LEA.HI.X R7, R132, R2, R133, 0x1, P0 ;  /* 0x0000000284077211 */ /* 0x000fe400000f0c85 */
[----:B------:R-:W-:Y:S01]  /*114e0*/  LEA R16, P1, R199, R0, 0x1 ;  /* 0x00000000c7107211 */ /* 0x000fe200078208ff */
[----:B------:R-:W-:Y:S01]  /*114f0*/  IMAD.MOV.U32 R0, RZ, RZ, 0x40 ;  /* 0x00000040ff007424 */ /* 0x000fe200078e00ff */
[----:B------:R-:W-:-:S02]  /*11500*/  ISETP.GT.AND P0, PT, R116, R211, PT ;  /* 0x000000d37400720c */ /* 0x000fc40003f04270 */
[-C--:B------:R-:W-:Y:S02]  /*11510*/  LEA.HI.X R17, R199, R2.reuse, R206, 0x1, P1 ;  /* 0x00000002c7117211 */ /* 0x080fe400008f0cce */
[----:B------:R-:W-:Y:S01]  /*11520*/  ISETP.GE.OR P1, PT, R132, c[0x0][0x1d4], !P0 ;  /* 0x0000750084007a0c */ /* 0x000fe20004726670 */
[----:B------:R-:W-:Y:S01]  /*11530*/  HMMA.16816.F32.BF16 R20, R12, R24, RZ ;  /* 0x000000180c14723c */ /* 0x000fe200000418ff */
[----:B------:R-:W-:Y:S02]  /*11540*/  LEA.HI.X R5, R201, R2, R205, 0x1, P3 ;  /* 0x00000002c9057211 */ /* 0x000fe400018f0ccd */
[----:B------:R-:W-:Y:S02]  /*11550*/  SEL R0, R0, 0xffffffc0, !P2 ;  /* 0xffffffc000007807 */ /* 0x000fe40005000000 */
[----:B------:R-:W-:-:S03]  /*11560*/  IADD3 R193, R186, 0x800, RZ ;  /* 0x00000800bac17810 */ /* 0x000fc60007ffe0ff */
[--C-:B------:R-:W-:Y:S01]  /*11570*/  IMAD.IADD R176, R177, 0x1, R0.reuse ;  /* 0x00000001b1b07824 */ /* 0x100fe200078e0200 */
[----:B------:R-:W-:Y:S01]  /*11580*/  HMMA.16816.F32.BF16 R24, R12, R26, RZ ;  /* 0x0000001a0c18723c */ /* 0x000fe200000418ff */
[----:B------:R-:W-:Y:S02]  /*11590*/  IMAD.IADD R159, R187, 0x1, R0 ;  /* 0x00000001bb9f7824 */ /* 0x000fe400078e0200 */
[----:B------:R-:W-:Y:S01]  /*115a0*/  @!PT LDS RZ, [RZ] ;  /* 0x00000000fffff984 */ /* 0x000fe20000000800 */
[----:B------:R-:W-:Y:S01]  /*115b0*/  @!PT LDS RZ, [RZ] ;  /* 0x00000000fffff984 */ /* 0x000fe20000000800 */
[----:B------:R-:W-:Y:S01]  /*115c0*/  @!PT LDS RZ, [RZ] ;  /* 0x00000000fffff984 */ /* 0x000fe20000000800 */
[----:B------:R1:W-:Y:S01]  /*115d0*/  LDGSTS.E.BYPASS.LTC128B.128 [R194+0x8080], [R6.64], !P1 ;  /* 0x0808000006c27fae */ /* 0x0003e2000c901d48 */
[----:B------:R-:W-:-:S04]  /*115e0*/  ISETP.GE.OR P1, PT, R137, c[0x0][0x1d4], !P0 ;  /* 0x0000750089007a0c */ /* 0x000fc80004726670 */
[----:B--2---:R-:W-:Y:S08]  /*115f0*/  HMMA.16816.F32.BF16 R32, R12, R36, RZ ;  /* 0x000000240c20723c */ /* 0x004ff000000418ff */
[----:B---3--:R-:W-:Y:S01]  /*11600*/  HMMA.16816.F32.BF16 R20, R8, R28, R20 ;  /* 0x0000001c0814723c */ /* 0x008fe20000041814 */
[----:B------:R1:W-:Y:S01]  /*11610*/  LDGSTS.E.BYPASS.LTC128B.128 [R194+0x9080], [R4.64], !P1 ;  /* 0x0908000004c27fae */ /* 0x0003e2000c901d48 */
[----:B------:R-:W-:-:S02]  /*11620*/  ISETP.GE.OR P1, PT, R200, c[0x0][0x1d4], !P0 ;  /* 0x00007500c8007a0c */ /* 0x000fc40004726670 */
[----:B------:R-:W-:-:S04]  /*11630*/  ISETP.GE.OR P0, PT, R199, c[0x0][0x1d4], !P0 ;  /* 0x00007500c7007a0c */ /* 0x000fc80004706670 */
[----:B------:R-:W-:Y:S07]  /*11640*/  HMMA.16816.F32.BF16 R28, R8, R30, R24 ;  /* 0x0000001e081c723c */ /* 0x000fee0000041818 */
[----:B------:R2:W-:Y:S01]  /*11650*/  LDGSTS.E.BYPASS.LTC128B.128 [R194+0xa080], [R18.64], !P1 ;  /* 0x0a08000012c27fae */ /* 0x0005e2000c901d48 */
[----:B------:R-:W-:Y:S03]  /*11660*/  HMMA.16816.F32.BF16 R36, R12, R38, RZ ;  /* 0x000000260c24723c */ /* 0x000fe600000418ff */
[----:B------:R2:W-:Y:S01]  /*11670*/  LDGSTS.E.BYPASS.LTC128B.128 [R194+0xb080], [R16.64], !P0 ;  /* 0x0b08000010c27fae */ /* 0x0005e2000c101d48 */
[----:B------:R-:W-:-:S03]  /*11680*/  ISETP.GT.AND P0, PT, R119, R208, PT ;  /* 0x000000d07700720c */ /* 0x000fc60003f04270 */
[----:B------:R-:W-:Y:S01]  /*11690*/  LDSM.16.M88.4 R40, [R176] ;  /* 0x00000000b028783b */ /* 0x000fe20000000200 */
[C---:B------:R-:W-:Y:S03]  /*116a0*/  HMMA.16816.F32.BF16 R32, R8.reuse, R56, R32 ;  /* 0x000000380820723c */ /* 0x040fe60000041820 */
[----:B------:R-:W-:Y:S04]  /*116b0*/  LDSM.16.M88.4 R44, [R159+-0x3000] ;  /* 0xffd000009f2c783b */ /* 0x000fe80000000200 */
[----:B-1----:R-:W1:Y:S04]  /*116c0*/  LDSM.16.M88.4 R4, [R185] ;  /* 0x00000000b904783b */ /* 0x002e680000000200 */
[----:B------:R-:W3:Y:S04]  /*116d0*/  LDSM.16.M88.4 R48, [R176+0x800] ;  /* 0x00080000b030783b */ /* 0x000ee80000000200 */
[----:B------:R-:W-:Y:S01]  /*116e0*/  LDSM.16.M88.4 R24, [R182+0x4000] ;  /* 0x00400000b618783b */ /* 0x000fe20000000200 */
[----:B------:R-:W-:Y:S03]  /*116f0*/  HMMA.16816.F32.BF16 R36, R8, R58, R36 ;  /* 0x0000003a0824723c */ /* 0x000fe60000041824 */
[----:B------:R-:W-:Y:S04]  /*11700*/  LDSM.16.M88.4 R64, [R177+0x1000] ;  /* 0x00100000b140783b */ /* 0x000fe80000000200 */
[----:B--2---:R-:W2:Y:S04]  /*11710*/  LDSM.16.M88.4 R16, [R184] ;  /* 0x00000000b810783b */ /* 0x004ea80000000200 */
[----:B------:R-:W4:Y:S04]  /*11720*/  LDSM.16.M88.4 R52, [R159+-0x2800] ;  /* 0xffd800009f34783b */ /* 0x000f280000000200 */
[----:B------:R-:W-:Y:S04]  /*11730*/  LDSM.16.M88.4 R68, [R189] ;  /* 0x00000000bd44783b */ /* 0x000fe80000000200 */
[----:B------:R-:W-:Y:S04]  /*11740*/  LDSM.16.M88.4 R60, [R176+0x1000] ;  /* 0x00100000b03c783b */ /* 0x000fe80000000200 */
[----:B------:R-:W-:Y:S04]  /*11750*/  LDSM.16.M88.4 R56, [R188] ;  /* 0x00000000bc38783b */ /* 0x000fe80000000200 */
[----:B------:R-:W-:Y:S01]  /*11760*/  LDSM.16.M88.4 R72, [R159+-0x2000] ;  /* 0xffe000009f48783b */ /* 0x000fe20000000200 */
[C---:B-1----:R-:W-:Y:S03]  /*11770*/  HMMA.16816.F32.BF16 R20, R4.reuse, R40, R20 ;  /* 0x000000280414723c */ /* 0x042fe60000041814 */
[----:B------:R-:W0:Y:S05]  /*11780*/  LDGDEPBAR ;  /* 0x00000000000079af */ /* 0x000e2a0000000000 */
[C---:B------:R-:W-:Y:S01]  /*11790*/  HMMA.16816.F32.BF16 R12, R4.reuse, R42, R28 ;  /* 0x0000002a040c723c */ /* 0x040fe2000004181c */
[----:B------:R-:W1:Y:S07]  /*117a0*/  LDSM.16.M88.4 R28, [R183+0x4000] ;  /* 0x00400000b71c783b */ /* 0x000e6e0000000200 */
[----:B---3--:R-:W-:Y:S08]  /*117b0*/  HMMA.16816.F32.BF16 R32, R4, R48, R32 ;  /* 0x000000300420723c */ /* 0x008ff00000041820 */
[C---:B--2---:R-:W-:Y:S08]  /*117c0*/  HMMA.16816.F32.BF16 R20, R16.reuse, R44, R20 ;  /* 0x0000002c1014723c */ /* 0x044ff00000041814 */
[----:B------:R-:W-:Y:S01]  /*117d0*/  HMMA.16816.F32.BF16 R12, R16, R46, R12 ;  /* 0x0000002e100c723c */ /* 0x000fe2000004180c */
[----:B------:R-:W2:Y:S07]  /*117e0*/  LDSM.16.M88.4 R44, [R177+0x1800] ;  /* 0x00180000b12c783b */ /* 0x000eae0000000200 */
[----:B------:R-:W-:Y:S01]  /*117f0*/  HMMA.16816.F32.BF16 R40, R4, R50, R36 ;  /* 0x000000320428723c */ /* 0x000fe20000041824 */
[----:B------:R-:W-:Y:S07]  /*11800*/  LDSM.16.M88.4 R48, [R176+0x1800] ;  /* 0x00180000b030783b */ /* 0x000fee0000000200 */
[----:B------:R-:W-:Y:S01]  /*11810*/  HMMA.16816.F32.BF16 R8, R24, R64, R20 ;  /* 0x000000401808723c */ /* 0x000fe20000041814 */
[----:B------:R-:W3:Y:S07]  /*11820*/  LDSM.16.M88.4 R20, [R185+0x4000] ;  /* 0x00400000b914783b */ /* 0x000eee0000000200 */
[----:B----4-:R-:W-:Y:S08]  /*11830*/  HMMA.16816.F32.BF16 R36, R16, R52, R32 ;  /* 0x000000341024723c */ /* 0x010ff00000041820 */
[----:B------:R-:W-:Y:S01]  /*11840*/  HMMA.16816.F32.BF16 R32, R24, R66, R12 ;  /* 0x000000421820723c */ /* 0x000fe2000004180c */
[----:B------:R-:W4:Y:S04]  /*11850*/  LDSM.16.M88.4 R12, [R184+0x4000] ;  /* 0x00400000b80c783b */ /* 0x000f280000000200 */
[----:B------:R-:W-:Y:S03]  /*11860*/  LDSM.16.M88.4 R64, [R177+0x2000] ;  /* 0x00200000b140783b */ /* 0x000fe60000000200 */
[----:B-1----:R-:W-:Y:S01]  /*11870*/  HMMA.16816.F32.BF16 R4, R28, R68, R8 ;  /* 0x000000441c04723c */ /* 0x002fe20000041808 */
[----:B------:R-:W1:Y:S07]  /*11880*/  LDSM.16.M88.4 R8, [R182+0x8000] ;  /* 0x00800000b608783b */ /* 0x000e6e0000000200 */
[----:B------:R-:W-:Y:S01]  /*11890*/  HMMA.16816.F32.BF16 R40, R16, R54, R40 ;  /* 0x000000361028723c */ /* 0x000fe20000041828 */
[----:B------:R-:W-:Y:S07]  /*118a0*/  LDSM.16.M88.4 R52, [R177+0x2800] ;  /* 0x00280000b134783b */ /* 0x000fee0000000200 */
[----:B--2---:R-:W-:Y:S08]  /*118b0*/  HMMA.16816.F32.BF16 R36, R24, R44, R36 ;  /* 0x0000002c1824723c */ /* 0x004ff00000041824 */
[----:B------:R-:W-:Y:S01]  /*118c0*/  HMMA.16816.F32.BF16 R16, R28, R70, R32 ;  /* 0x000000461c10723c */ /* 0x000fe20000041820 */
[----:B------:R-:W-:Y:S07]  /*118d0*/  LDSM.16.M88.4 R68, [R176+0x2000] ;  /* 0x00200000b044783b */ /* 0x000fee0000000200 */
[----:B---3--:R-:W-:Y:S08]  /*118e0*/  HMMA.16816.F32.BF16 R4, R20, R60, R4 ;  /* 0x0000003c1404723c */ /* 0x008ff00000041804 */
[----:B------:R-:W-:Y:S01]  /*118f0*/  HMMA.16816.F32.BF16 R40, R24, R46, R40 ;  /* 0x0000002e1828723c */ /* 0x000fe20000041828 */
[----:B------:R-:W2:Y:S07]  /*11900*/  LDSM.16.M88.4 R44, [R159+-0x1800] ;  /* 0xffe800009f2c783b */ /* 0x000eae0000000200 */
[----:B------:R-:W-:Y:S08]  /*11910*/  HMMA.16816.F32.BF16 R32, R28, R56, R36 ;  /* 0x000000381c20723c */ /* 0x000ff00000041824 */
[----:B------:R-:W-:Y:S01]  /*11920*/  HMMA.16816.F32.BF16 R24, R20, R62, R16 ;  /* 0x0000003e1418723c */ /* 0x000fe20000041810 */
[----:B------:R-:W-:Y:S07]  /*11930*/  LDSM.16.M88.4 R60, [R191] ;  /* 0x00000000bf3c783b */ /* 0x000fee0000000200 */
[----:B----4-:R-:W-:Y:S01]  /*11940*/  HMMA.16816.F32.BF16 R16, R12, R72, R4 ;  /* 0x000000480c10723c */ /* 0x010fe20000041804 */
[----:B------:R-:W3:Y:S07]  /*11950*/  LDSM.16.M88.4 R4, [R183+0x8000] ;  /* 0x00800000b704783b */ /* 0x000eee0000000200 */
[----:B------:R-:W-:Y:S01]  /*11960*/  HMMA.16816.F32.BF16 R36, R28, R58, R40 ;  /* 0x0000003a1c24723c */ /* 0x000fe20000041828 */
[----:B------:R-:W-:Y:S04]  /*11970*/  LDSM.16.M88.4 R56, [R159+-0x1000] ;  /* 0xfff000009f38783b */ /* 0x000fe80000000200 */
[----:B------:R-:W-:Y:S03]  /*11980*/  LDSM.16.M88.4 R40, [R176+0x2800] ;  /* 0x00280000b028783b */ /* 0x000fe60000000200 */
[----:B------:R-:W-:Y:S08]  /*11990*/  HMMA.16816.F32.BF16 R32, R20, R48, R32 ;  /* 0x000000301420723c */ /* 0x000ff00000041820 */
[----:B------:R-:W-:Y:S01]  /*119a0*/  HMMA.16816.F32.BF16 R28, R12, R74, R24 ;  /* 0x0000004a0c1c723c */ /* 0x000fe20000041818 */
[----:B------:R-:W4:Y:S07]  /*119b0*/  LDSM.16.M88.4 R24, [R185+0x8000] ;  /* 0x00800000b918783b */ /* 0x000f2e0000000200 */
[----:B-1----:R-:W-:Y:S08]  /*119c0*/  HMMA.16816.F32.BF16 R16, R8, R64, R16 ;  /* 0x000000400810723c */ /* 0x002ff00000041810 */
[----:B------:R-:W-:Y:S01]  /*119d0*/  HMMA.16816.F32.BF16 R36, R20, R50, R36 ;  /* 0x000000321424723c */ /* 0x000fe20000041824 */
[----:B------:R-:W1:Y:S04]  /*119e0*/  LDSM.16.M88.4 R48, [R190] ;  /* 0x00000000be30783b */ /* 0x000e680000000200 */
[----:B------:R-:W1:Y:S03]  /*119f0*/  LDSM.16.M88.4 R20, [R184+0x8000] ;  /* 0x00800000b814783b */ /* 0x000e660000000200 */
[----:B--2---:R-:W-:Y:S08]  /*11a00*/  HMMA.16816.F32.BF16 R32, R12, R44, R32 ;  /* 0x0000002c0c20723c */ /* 0x004ff00000041820 */
[----:B------:R-:W-:Y:S01]  /*11a10*/  HMMA.16816.F32.BF16 R28, R8, R66, R28 ;  /* 0x00000042081c723c */ /* 0x000fe2000004181c */
[----:B------:R-:W-:Y:S07]  /*11a20*/  LDSM.16.M88.4 R64, [R187] ;  /* 0x00000000bb40783b */ /* 0x000fee0000000200 */
[----:B---3--:R-:W-:Y:S08]  /*11a30*/  HMMA.16816.F32.BF16 R16, R4, R60, R16 ;  /* 0x0000003c0410723c */ /* 0x008ff00000041810 */
[----:B------:R-:W-:Y:S01]  /*11a40*/  HMMA.16816.F32.BF16 R36, R12, R46, R36 ;  /* 0x0000002e0c24723c */ /* 0x000fe20000041824 */
[----:B------:R-:W-:Y:S07]  /*11a50*/  LDSM.16.M88.4 R44, [R177+0x3000] ;  /* 0x00300000b12c783b */ /* 0x000fee0000000200 */
[----:B------:R-:W-:Y:S08]  /*11a60*/  HMMA.16816.F32.BF16 R32, R8, R52, R32 ;  /* 0x000000340820723c */ /* 0x000ff00000041820 */
[----:B------:R-:W-:Y:S01]  /*11a70*/  HMMA.16816.F32.BF16 R28, R4, R62, R28 ;  /* 0x0000003e041c723c */ /* 0x000fe2000004181c */
[----:B------:R-:W-:Y:S07]  /*11a80*/  LDSM.16.M88.4 R60, [R176+0x3000] ;  /* 0x00300000b03c783b */ /* 0x000fee0000000200 */
[----:B----4-:R-:W-:Y:S01]  /*11a90*/  HMMA.16816.F32.BF16 R12, R24, R68, R16 ;  /* 0x00000044180c723c */ /* 0x010fe20000041810 */
[----:B------:R-:W2:Y:S07]  /*11aa0*/  LDSM.16.M88.4 R16, [R182+0xc000] ;  /* 0x00c00000b610783b */ /* 0x000eae0000000200 */
[----:B------:R-:W-:Y:S01]  /*11ab0*/  HMMA.16816.F32.BF16 R36, R8, R54, R36 ;  /* 0x000000360824723c */ /* 0x000fe20000041824 */
[----:B------:R-:W3:Y:S07]  /*11ac0*/  LDSM.16.M88.4 R52, [R159+-0x800] ;  /* 0xfff800009f34783b */ /* 0x000eee0000000200 */
[----:B-1----:R-:W-:Y:S08]  /*11ad0*/  HMMA.16816.F32.BF16 R32, R4, R48, R32 ;  /* 0x000000300420723c */ /* 0x002ff00000041820 */
[----:B------:R-:W-:Y:S08]  /*11ae0*/  HMMA.16816.F32.BF16 R28, R24, R70, R28 ;  /* 0x00000046181c723c */ /* 0x000ff0000004181c */
[----:B------:R-:W-:Y:S01]  /*11af0*/  HMMA.16816.F32.BF16 R8, R20, R56, R12 ;  /* 0x000000381408723c */ /* 0x000fe2000004180c */
[----:B------:R-:W1:Y:S07]  /*11b00*/  LDSM.16.M88.4 R12, [R183+0xc000] ;  /* 0x00c00000b70c783b */ /* 0x000e6e0000000200 */
[----:B------:R-:W-:Y:S01]  /*11b10*/  HMMA.16816.F32.BF16 R36, R4, R50, R36 ;  /* 0x000000320424723c */ /* 0x000fe20000041824 */
[----:B------:R-:W4:Y:S07]  /*11b20*/  LDSM.16.M88.4 R48, [R177+0x3800] ;  /* 0x00380000b130783b */ /* 0x000f2e0000000200 */
[----:B------:R-:W-:Y:S08]  /*11b30*/  HMMA.16816.F32.BF16 R32, R24, R40, R32 ;  /* 0x000000281820723c */ /* 0x000ff00000041820 */
[----:B------:R-:W-:Y:S01]  /*11b40*/  HMMA.16816.F32.BF16 R28, R20, R58, R28 ;  /* 0x0000003a141c723c */ /* 0x000fe2000004181c */
[----:B------:R-:W-:Y:S07]  /*11b50*/  LDSM.16.M88.4 R56, [R159] ;  /* 0x000000009f38783b */ /* 0x000fee0000000200 */
[----:B--2---:R-:W-:Y:S01]  /*11b60*/  HMMA.16816.F32.BF16 R4, R16, R44, R8 ;  /* 0x0000002c1004723c */ /* 0x004fe20000041808 */
[----:B------:R-:W2:Y:S07]  /*11b70*/  LDSM.16.M88.4 R8, [R185+0xc000] ;  /* 0x00c00000b908783b */ /* 0x000eae0000000200 */
[----:B------:R-:W-:Y:S01]  /*11b80*/  HMMA.16816.F32.BF16 R36, R24, R42, R36 ;  /* 0x0000002a1824723c */ /* 0x000fe20000041824 */
[----:B------:R-:W-:Y:S07]  /*11b90*/  LDSM.16.M88.4 R40, [R176+0x3800] ;  /* 0x00380000b028783b */ /* 0x000fee0000000200 */
[----:B---3--:R-:W-:Y:S08]  /*11ba0*/  HMMA.16816.F32.BF16 R32, R20, R52, R32 ;  /* 0x000000341420723c */ /* 0x008ff00000041820 */
[----:B------:R-:W-:Y:S01]  /*11bb0*/  HMMA.16816.F32.BF16 R28, R16, R46, R28 ;  /* 0x0000002e101c723c */ /* 0x000fe2000004181c */
[----:B------:R-:W3:Y:S07]  /*11bc0*/  LDSM.16.M88.4 R44, [R192] ;  /* 0x00000000c02c783b */ /* 0x000eee0000000200 */
[----:B-1----:R-:W-:Y:S01]  /*11bd0*/  HMMA.16816.F32.BF16 R24, R12, R64, R4 ;  /* 0x000000400c18723c */ /* 0x002fe20000041804 */
[----:B------:R-:W1:Y:S07]  /*11be0*/  LDSM.16.M88.4 R4, [R184+0xc000] ;  /* 0x00c00000b804783b */ /* 0x000e6e0000000200 */
[----:B------:R-:W-:Y:S08]  /*11bf0*/  HMMA.16816.F32.BF16 R20, R20, R54, R36 ;  /* 0x000000361414723c */ /* 0x000ff00000041824 */
[----:B----4-:R-:W-:Y:S08]  /*11c00*/  HMMA.16816.F32.BF16 R36, R16, R48, R32 ;  /* 0x000000301024723c */ /* 0x010ff00000041820 */
[----:B------:R-:W-:Y:S08]  /*11c10*/  HMMA.16816.F32.BF16 R32, R12, R66, R28 ;  /* 0x000000420c20723c */ /* 0x000ff0000004181c */
[----:B--2---:R-:W-:Y:S08]  /*11c20*/  HMMA.16816.F32.BF16 R28, R8, R60, R24 ;  /* 0x0000003c081c723c */ /* 0x004ff00000041818 */
[----:B------:R-:W-:Y:S08]  /*11c30*/  HMMA.16816.F32.BF16 R16, R16, R50, R20 ;  /* 0x000000321010723c */ /* 0x000ff00000041814 */
[----:B---3--:R-:W-:Y:S08]  /*11c40*/  HMMA.16816.F32.BF16 R20, R12, R44, R36 ;  /* 0x0000002c0c14723c */ /* 0x008ff00000041824 */
[----:B------:R-:W-:Y:S01]  /*11c50*/  HMMA.16816.F32.BF16 R24, R8, R62, R32 ;  /* 0x0000003e0818723c */ /* 0x000fe20000041820 */
[----:B------:R-:W2:Y:S01]  /*11c60*/  LDSM.16.M88.4 R32, [R159+0x800] ;  /* 0x000800009f20783b */ /* 0x000ea20000000200 */
[----:B------:R-:W-:-:S06]  /*11c70*/  DEPBAR.LE SB0, 0x0 ;  /* 0x000080000000791a */ /* 0x000fcc0000000000 */
[----:B-1----:R-:W-:Y:S08]  /*11c80*/  HMMA.16816.F32.BF16 R28, R4, R56, R28 ;  /* 0x00000038041c723c */ /* 0x002ff0000004181c */
[----:B------:R-:W-:Y:S08]  /*11c90*/  HMMA.16816.F32.BF16 R12, R12, R46, R16 ;  /* 0x0000002e0c0c723c */ /* 0x000ff00000041810 */
[----:B------:R-:W-:Y:S08]  /*11ca0*/  HMMA.16816.F32.BF16 R16, R8, R40, R20 ;  /* 0x000000280810723c */ /* 0x000ff00000041814 */
[----:B------:R-:W-:Y:S01]  /*11cb0*/  HMMA.16816.F32.BF16 R20, R4, R58, R24 ;  /* 0x0000003a0414723c */ /* 0x000fe20000041818 */
[----:B------:R-:W-:-:S04]  /*11cc0*/  FMUL.FTZ R0, R28, c[0x0][0x320] ;  /* 0x0000c8001c007a20 */ /* 0x000fc80000410000 */
[----:B------:R1:W3:Y:S03]  /*11cd0*/  MUFU.TANH R28, R0 ;  /* 0x00000000001c7308 */ /* 0x0002e60000002400 */
[----:B------:R-:W-:Y:S08]  /*11ce0*/  HMMA.16816.F32.BF16 R8, R8, R42, R12 ;  /* 0x0000002a0808723c */ /* 0x000ff0000004180c */
[----:B--2---:R-:W-:Y:S01]  /*11cf0*/  HMMA.16816.F32.BF16 R12, R4, R32, R16 ;  /* 0x00000020040c723c */ /* 0x004fe20000041810 */
[----:B-1----:R-:W-:-:S04]  /*11d00*/  FMUL.FTZ R0, R29, c[0x0][0x320] ;  /* 0x0000c8001d007a20 */ /* 0x002fc80000410000 */
        /* <DEDUP_REMOVED lines=32> */
[----:B--234-:R-:W-:Y:S01]  /*11f10*/  ISETP.NE.AND P4, PT, R120, 0x1, PT ;  /* 0x000000017800780c */ /* 0x01cfe20003f85270 */
[----:B------:R-:W-:Y:S01]  /*11f20*/  IMAD.MOV.U32 R197, RZ, RZ, RZ ;  /* 0x000000ffffc57224 */ /* 0x000fe200078e00ff */
[----:B------:R-:W-:-:S04]  /*11f30*/  IADD3 R2, R212, R107, R226 ;  /* 0x0000006bd4027210 */ /* 0x000fc80007ffe0e2 */
[----:B------:R-:W-:-:S05]  /*11f40*/  IADD3 R2, R2, -0x20, RZ ;  /* 0xffffffe002027810 */ /* 0x000fca0007ffe0ff */
[----:B-1----:R-:W-:Y:S02]  /*11f50*/  IMAD.MOV.U32 R0, RZ, RZ, R2 ;  /* 0x000000ffff007224 */ /* 0x002fe400078e0002 */
[----:B------:R-:W-:-:S05]  /*11f60*/  @P4 IMAD.HI.U32 R3, R2, c[0x0][0x2bc], RZ ;  /* 0x0000af0002034a27 */ /* 0x000fca00078e00ff */
        /* <DEDUP_REMOVED lines=23> */
.L_x_983:
[----:B------:R-:W-:Y:S05]  /*120e0*/  BRA.DIV ~URZ, `(.L_x_836) ;  /* 0x0000f7827f007947 */ /* 0x000fea000b800000 */
[----:B-1----:R1:W3:Y:S02]  /*120f0*/  SHFL.IDX PT, R0, R5, RZ, 0x181f ;  /* 0x00181fff05007589 */ /* 0x0022e400000e0000 */
.L_x_984:
[C---:B------:R-:W-:Y:S02]  /*12100*/  ISETP.GE.AND P1, PT, R132.reuse, c[0x0][0x1d4], PT ;  /* 0x0000750084007a0c */ /* 0x040fe40003f26270 */
[C---:B---3--:R-:W-:Y:S02]  /*12110*/  LEA R2, P0, R132.reuse, R0, 0x1 ;  /* 0x0000000084027211 */ /* 0x048fe400078008ff */
[----:B------:R-:W-:Y:S02]  /*12120*/  ISETP.GE.AND P3, PT, R137, c[0x0][0x1d4], PT ;  /* 0x0000750089007a0c */ /* 0x000fe40003f66270 */
[----:B--2---:R-:W-:Y:S02]  /*12130*/  LEA.HI.X R3, R132, R4, R133, 0x1, P0 ;  /* 0x0000000484037211 */ /* 0x004fe400000f0c85 */
[----:B------:R-:W-:Y:S02]  /*12140*/  LEA R8, P0, R201, R0, 0x1 ;  /* 0x00000000c9087211 */ /* 0x000fe400078008ff */
[----:B------:R-:W-:-:S02]  /*12150*/  ISETP.GE.AND P2, PT, R200, c[0x0][0x1d4], PT ;  /* 0x00007500c8007a0c */ /* 0x000fc40003f46270 */
[----:B------:R-:W-:Y:S01]  /*12160*/  LEA.HI.X R9, R201, R4, R205, 0x1, P0 ;  /* 0x00000004c9097211 */ /* 0x000fe200000f0ccd */
[----:B------:R-:W-:Y:S01]  /*12170*/  @!PT LDS RZ, [RZ] ;  /* 0x00000000fffff984 */ /* 0x000fe20000000800 */
[----:B------:R-:W-:Y:S01]  /*12180*/  @!PT LDS RZ, [RZ] ;  /* 0x00000000fffff984 */ /* 0x000fe20000000800 */
[----:B------:R-:W-:Y:S01]  /*12190*/  @!PT LDS RZ, [RZ] ;  /* 0x00000000fffff984 */ /* 0x000fe20000000800 */
[----:B------:R2:W-:Y:S01]  /*121a0*/  LDGSTS.E.BYPASS.LTC128B.128 [R194+0xc080], [R2.64], !P1 ;  /* 0x0c08000002c27fae */ /* 0x0005e2000c901d48 */
[C---:B------:R-:W-:Y:S02]  /*121b0*/  LEA R6, P0, R200.reuse, R0, 0x1 ;  /* 0x00000000c8067211 */ /* 0x040fe400078008ff */
[----:B------:R-:W-:Y:S01]  /*121c0*/  ISETP.GE.AND P1, PT, R199, c[0x0][0x1d4], PT ;  /* 0x00007500c7007a0c */ /* 0x000fe20003f26270 */
[----:B------:R3:W-:Y:S01]  /*121d0*/  LDGSTS.E.BYPASS.LTC128B.128 [R194+0xd080], [R8.64], !P3 ;  /* 0x0d08000008c27fae */ /* 0x0007e2000d901d48 */
[----:B------:R-:W-:-:S05]  /*121e0*/  LEA.HI.X R7, R200, R4, R207, 0x1, P0 ;  /* 0x00000004c8077211 */ /* 0x000fca00000f0ccf */
[----:B------:R3:W-:Y:S01]  /*121f0*/  LDGSTS.E.BYPASS.LTC128B.128 [R194+0xe080], [R6.64], !P2 ;  /* 0x0e08000006c27fae */ /* 0x0007e2000d101d48 */
[----:B--2---:R-:W-:-:S04]  /*12200*/  LEA R2, P0, R199, R0, 0x1 ;  /* 0x00000000c7027211 */ /* 0x004fc800078008ff */
[----:B------:R-:W-:-:S05]  /*12210*/  LEA.HI.X R3, R199, R4, R206, 0x1, P0 ;  /* 0x00000004c7037211 */ /* 0x000fca00000f0cce */
[----:B------:R3:W-:Y:S04]  /*12220*/  LDGSTS.E.BYPASS.LTC128B.128 [R194+0xf080], [R2.64], !P1 ;  /* 0x0f08000002c27fae */ /* 0x0007e8000c901d48 */
.L_x_834:
[----:B--234-:R-:W-:Y:S05]  /*12230*/  BSYNC B0 ;  /* 0x0000000000007941 */ /* 0x01cfea0003800000 */
.L_x_833:
[----:B-1----:R-:W-:Y:S01]  /*12240*/  IMAD.MOV.U32 R0, RZ, RZ, c[0x0][0x2c4] ;  /* 0x0000b100ff007624 */ /* 0x002fe200078e00ff */
[----:B------:R-:W-:Y:S01]  /*12250*/  ULDC UR4, c[0x0][0x324] ;  /* 0x0000c90000047ab9 */ /* 0x000fe20000000800 */
[----:B------:R-:W-:Y:S01]  /*12260*/  IADD3 R2, R209, 0x1, -R107 ;  /* 0x00000001d1027810 */ /* 0x000fe20007ffe86b */
[----:B------:R-:W-:Y:S01]  /*12270*/  ULOP3.LUT UR4, URZ, UR4, URZ, 0x33, !UPT ;  /* 0x000000043f047292 */ /* 0x000fe2000f8e333f */
[----:B------:R-:W0:Y:S01]  /*12280*/  LDGDEPBAR ;  /* 0x00000000000079af */ /* 0x000e220000000000 */
[----:B------:R-:W-:Y:S01]  /*12290*/  ISETP.NE.AND P0, PT, R0, 0x1, PT ;  /* 0x000000010000780c */ /* 0x000fe20003f05270 */
[----:B------:R-:W-:Y:S02]  /*122a0*/  IMAD.IADD R0, R231, 0x1, R227 ;  /* 0x00000001e7007824 */ /* 0x000fe400078e02e3 */
[----:B------:R-:W-:Y:S02]  /*122b0*/  IMAD.IADD R7, R116, 0x1, -R215 ;  /* 0x0000000174077824 */ /* 0x000fe400078e0ad7 */
[----:B------:R-:W-:-:S08]  /*122c0*/  IMAD.MOV.U32 R4, RZ, RZ, R0 ;  /* 0x000000ffff047224 */ /* 0x000fd000078e0000 */
[----:B------:R-:W-:Y:S01]  /*122d0*/  @P0 IMAD.HI.U32 R3, R0, c[0x0][0x2c8], RZ ;  /* 0x0000b20000030a27 */ /* 0x000fe200078e00ff */
[----:B------:R-:W-:-:S04]  /*122e0*/  IADD3 R0, -R210, R2, -R215 ;  /* 0x00000002d2007210 */ /* 0x000fc80007ffe9d7 */
[C---:B------:R-:W-:Y:S02]  /*122f0*/  IADD3 R6, R0.reuse, UR4, RZ ;  /* 0x0000000400067c10 */ /* 0x040fe4000fffe0ff */
[----:B------:R-:W-:Y:S02]  /*12300*/  @P0 SHF.R.U32.HI R4, RZ, c[0x0][0x2cc], R3 ;  /* 0x0000b300ff040a19 */ /* 0x000fe40000011603 */
[----:B------:R-:W-:Y:S01]  /*12310*/  IADD3 R5, R0, c[0x0][0x328], RZ ;  /* 0x0000ca0000057a10 */ /* 0x000fe20007ffe0ff */
[----:B------:R-:W-:Y:S05]  /*12320*/  BRA.DIV ~URZ, `(.L_x_837) ;  /* 0x0000f5a27f007947 */ /* 0x000fea000b800000 */
[----:B------:R1:W2:Y:S02]  /*12330*/  SHFL.IDX PT, R3, R4, RZ, 0x1c1f ;  /* 0x001c1fff04037589 */ /* 0x0002a400000e0000 */
.L_x_985:
[----:B------:R-:W-:Y:S01]  /*12340*/  IMAD.MOV.U32 R0, RZ, RZ, c[0x0][0x32c] ;  /* 0x0000cb00ff007624 */ /* 0x000fe200078e00ff */
[----:B--2---:R-:W-:-:S04]  /*12350*/  IADD3 R2, R5, R3, RZ ;  /* 0x0000000305027210 */ /* 0x004fc80007ffe0ff */
[----:B------:R-:W-:Y:S01]  /*12360*/  ISETP.GE.AND P0, PT, R0, 0x1, PT ;  /* 0x000000010000780c */ /* 0x000fe20003f06270 */
[----:B------:R-:W-:Y:S01]  /*12370*/  IMAD.IADD R0, R6, 0x1, R3 ;  /* 0x0000000106007824 */ /* 0x000fe200078e0203 */
[----:B------:R-:W-:-:S11]  /*12380*/  IMNMX R2, R7, R2, PT ;  /* 0x0000000207027217 */ /* 0x000fd60003800200 */
[----:B------:R-:W-:Y:S05]  /*12390*/  @!P0 BRA `(.L_x_838) ;  /* 0x0000015000008947 */ /* 0x000fea0003800000 */
[----:B------:R-:W-:Y:S01]  /*123a0*/  IADD3 R3, -R210, R209, R3 ;  /* 0x000000d1d2037210 */ /* 0x000fe20007ffe103 */
[----:B------:R-:W-:Y:S03]  /*123b0*/  BSSY B0, `(.L_x_839) ;  /* 0x000000e000007945 */ /* 0x000fe60003800000 */
        /* <DEDUP_REMOVED lines=9> */
.L_x_840:
[----:B------:R-:W-:-:S04]  /*12450*/  MOV R8, c[0x0][0x32c] ;  /* 0x0000cb0000087a02 */ /* 0x000fc80000000f00 */
[----:B------:R-:W-:-:S13]  /*12460*/  ISETP.NE.AND P0, PT, R8, 0x1, PT ;  /* 0x000000010800780c */ /* 0x000fda0003f05270 */
[----:B------:R-:W-:-:S05]  /*12470*/  @P0 IMAD.HI.U32 R8, R3, c[0x0][0x330], RZ ;  /* 0x0000cc0003080a27 */ /* 0x000fca00078e00ff */
[----:B------:R-:W-:Y:S02]  /*12480*/  @P0 SHF.R.U32.HI R3, RZ, c[0x0][0x334], R8 ;  /* 0x0000cd00ff030a19 */ /* 0x000fe40000011608 */
.L_x_841:
[----:B------:R-:W-:Y:S05]  /*12490*/  BSYNC B0 ;  /* 0x0000000000007941 */ /* 0x000fea0003800000 */
.L_x_839:
[----:B------:R-:W-:-:S04]  /*124a0*/  IMAD R3, R3, c[0x0][0x32c], -R107 ;  /* 0x0000cb0003037a24 */ /* 0x000fc800078e0a6b */
[----:B------:R-:W-:-:S05]  /*124b0*/  IMAD.IADD R3, R3, 0x1, -R215 ;  /* 0x0000000103037824 */ /* 0x000fca00078e0ad7 */
[----:B------:R-:W-:Y:S02]  /*124c0*/  IADD3 R8, R3, c[0x0][0x32c], RZ ;  /* 0x0000cb0003087a10 */ /* 0x000fe40007ffe0ff */
[----:B------:R-:W-:Y:S02]  /*124d0*/  IMNMX R0, R0, R3, !PT ;  /* 0x0000000300007217 */ /* 0x000fe40007800200 */
[----:B------:R-:W-:Y:S02]  /*124e0*/  IMNMX R2, R2, R8, PT ;  /* 0x0000000802027217 */ /* 0x000fe40003800200 */
.L_x_838:
[----:B------:R-:W-:-:S04]  /*124f0*/  ISETP.GT.AND P1, PT, R195, RZ, PT ;  /* 0x000000ffc300720c */ /* 0x000fc80003f24270 */
[C---:B------:R-:W-:Y:S02]  /*12500*/  ISETP.GT.AND P2, PT, R0.reuse, RZ, P1 ;  /* 0x000000ff0000720c */ /* 0x040fe40000f44270 */
[----:B------:R-:W-:Y:S02]  /*12510*/  ISETP.GT.AND P0, PT, R0, 0x1, P1 ;  /* 0x000000010000780c */ /* 0x000fe40000f04270 */
[C---:B------:R-:W-:Y:S02]  /*12520*/  ISETP.LT.OR P2, PT, R2.reuse, 0x1, P2 ;  /* 0x000000010200780c */ /* 0x040fe40001741670 */
[----:B------:R-:W-:Y:S02]  /*12530*/  ISETP.LT.OR P0, PT, R2, 0x2, P0 ;  /* 0x000000020200780c */ /* 0x000fe40000701670 */
[----:B------:R-:W-:Y:S02]  /*12540*/  FSEL R10, R28, -INF , !P2 ;  /* 0xff8000001c0a7808 */ /* 0x000fe40005000000 */
[----:B------:R-:W-:-:S02]  /*12550*/  FSEL R11, R27, -INF , !P0 ;  /* 0xff8000001b0b7808 */ /* 0x000fc40004000000 */
[C---:B------:R-:W-:Y:S02]  /*12560*/  ISETP.GT.AND P2, PT, R0.reuse, 0x8, P1 ;  /* 0x000000080000780c */ /* 0x040fe40000f44270 */
        /* <DEDUP_REMOVED lines=16> */
[----:B------:R-:W-:Y:S01]  /*12670*/  FSEL R28, R15, -INF , !P0 ;  /* 0xff8000000f1c7808 */ /* 0x000fe20004000000 */
[----:B------:R-:W-:Y:S06]  /*12680*/  BRA.DIV ~URZ, `(.L_x_842) ;  /* 0x0000f2b27f007947 */ /* 0x000fec000b800000 */
[----:B------:R2:W3:Y:S02]  /*12690*/  SHFL.IDX PT, R3, R4, 0x1, 0x1c1f ;  /* 0x003c1f0004037f89 */ /* 0x0004e400000e0000 */
.L_x_986:
[----:B------:R-:W-:Y:S01]  /*126a0*/  IMAD.MOV.U32 R0, RZ, RZ, c[0x0][0x32c] ;  /* 0x0000cb00ff007624 */ /* 0x000fe200078e00ff */
[----:B---3--:R-:W-:-:S04]  /*126b0*/  IADD3 R2, R5, R3, RZ ;  /* 0x0000000305027210 */ /* 0x008fc80007ffe0ff */
        /* <DEDUP_REMOVED lines=8> */
[----:B-12---:R-:W-:Y:S01]  /*12740*/  IMAD.MOV.U32 R4, RZ, RZ, c[0x0][0x32c] ;  /* 0x0000cb00ff047624 */ /* 0x006fe200078e00ff */
[----:B------:R-:W-:-:S04]  /*12750*/  LOP3.LUT R3, RZ, R3, RZ, 0x33, !PT ;  /* 0x00000003ff037212 */ /* 0x000fc800078e33ff */
[----:B------:R-:W-:-:S13]  /*12760*/  ISETP.NE.AND P0, PT, R4, 0x1, PT ;  /* 0x000000010400780c */ /* 0x000fda0003f05270 */
[----:B------:R-:W-:-:S05]  /*12770*/  @P0 IMAD.HI.U32 R4, R3, c[0x0][0x330], RZ ;  /* 0x0000cc0003040a27 */ /* 0x000fca00078e00ff */
[----:B------:R-:W-:-:S04]  /*12780*/  @P0 SHF.R.U32.HI R3, RZ, c[0x0][0x334], R4 ;  /* 0x0000cd00ff030a19 */ /* 0x000fc80000011604 */
[----:B------:R-:W-:Y:S01]  /*12790*/  LOP3.LUT R3, RZ, R3, RZ, 0x33, !PT ;  /* 0x00000003ff037212 */ /* 0x000fe200078e33ff */
[----:B------:R-:W-:Y:S05]  /*127a0*/  BRA `(.L_x_846) ;  /* 0x0000004000007947 */ /* 0x000fea0003800000 */
.L_x_845:
[----:B-12---:R-:W-:-:S04]  /*127b0*/  MOV R4, c[0x0][0x32c] ;  /* 0x0000cb0000047a02 */ /* 0x006fc80000000f00 */
[----:B------:R-:W-:-:S13]  /*127c0*/  ISETP.NE.AND P0, PT, R4, 0x1, PT ;  /* 0x000000010400780c */ /* 0x000fda0003f05270 */
[----:B------:R-:W-:-:S05]  /*127d0*/  @P0 IMAD.HI.U32 R4, R3, c[0x0][0x330], RZ ;  /* 0x0000cc0003040a27 */ /* 0x000fca00078e00ff */
[----:B------:R-:W-:Y:S02]  /*127e0*/  @P0 SHF.R.U32.HI R3, RZ, c[0x0][0x334], R4 ;  /* 0x0000cd00ff030a19 */ /* 0x000fe40000011604 */
.L_x_846:
[----:B------:R-:W-:Y:S05]  /*127f0*/  BSYNC B0 ;  /* 0x0000000000007941 */ /* 0x000fea0003800000 */
.L_x_844:
[----:B------:R-:W-:-:S04]  /*12800*/  IMAD R3, R3, c[0x0][0x32c], -R107 ;  /* 0x0000cb0003037a24 */ /* 0x000fc800078e0a6b */
[----:B------:R-:W-:-:S05]  /*12810*/  IMAD.IADD R3, R3, 0x1, -R215 ;  /* 0x0000000103037824 */ /* 0x000fca00078e0ad7 */
[----:B------:R-:W-:Y:S02]  /*12820*/  IADD3 R4, R3, c[0x0][0x32c], RZ ;  /* 0x0000cb0003047a10 */ /* 0x000fe40007ffe0ff */
[----:B------:R-:W-:Y:S02]  /*12830*/  IMNMX R0, R0, R3, !PT ;  /* 0x0000000300007217 */ /* 0x000fe40007800200 */
[----:B------:R-:W-:Y:S02]  /*12840*/  IMNMX R2, R2, R4, PT ;  /* 0x0000000402027217 */ /* 0x000fe40003800200 */
.L_x_843:
[C---:B------:R-:W-:Y:S02]  /*12850*/  ISETP.GT.AND P2, PT, R0.reuse, 0x1, P1 ;  /* 0x000000010000780c */ /* 0x040fe40000f44270 */
[----:B------:R-:W-:Y:S02]  /*12860*/  ISETP.GT.AND P0, PT, R0, 0x8, P1 ;  /* 0x000000080000780c */ /* 0x000fe40000f04270 */
[C---:B------:R-:W-:Y:S02]  /*12870*/  ISETP.LT.OR P3, PT, R2.reuse, 0x2, P2 ;  /* 0x000000020200780c */ /* 0x040fe40001761670 */
[----:B------:R-:W-:-:S02]  /*12880*/  ISETP.LT.OR P2, PT, R2, 0x9, P0 ;  /* 0x000000090200780c */ /* 0x000fc40000741670 */
[----:B------:R-:W-:Y:S02]  /*12890*/  ISETP.GT.AND P0, PT, R0, 0x9, P1 ;  /* 0x000000090000780c */ /* 0x000fe40000f04270 */
[----:B------:R-:W-:Y:S02]  /*128a0*/  FSEL R8, R26, -INF , !P2 ;  /* 0xff8000001a087808 */ /* 0x000fe40005000000 */
[----:B------:R-:W-:Y:S02]  /*128b0*/  ISETP.GT.AND P2, PT, R0, RZ, P1 ;  /* 0x000000ff0000720c */ /* 0x000fe40000f44270 */
[C---:B------:R-:W-:Y:S02]  /*128c0*/  ISETP.LT.OR P0, PT, R2.reuse, 0xa, P0 ;  /* 0x0000000a0200780c */ /* 0x040fe40000701670 */
[----:B------:R-:W-:Y:S02]  /*128d0*/  ISETP.LT.OR P2, PT, R2, 0x1, P2 ;  /* 0x000000010200780c */ /* 0x000fe40001741670 */
[----:B------:R-:W-:-:S02]  /*128e0*/  FSEL R7, R29, -INF , !P3 ;  /* 0xff8000001d077808 */ /* 0x000fc40005800000 */
[----:B------:R-:W-:Y:S02]  /*128f0*/  FSEL R9, R25, -INF , !P0 ;  /* 0xff80000019097808 */ /* 0x000fe40004000000 */
[----:B------:R-:W-:Y:S02]  /*12900*/  FSEL R6, R30, -INF , !P2 ;  /* 0xff8000001e067808 */ /* 0x000fe40005000000 */
[----:B------:R-:W-:Y:S02]  /*12910*/  ISETP.GT.AND P0, PT, R0, 0x10, P1 ;  /* 0x000000100000780c */ /* 0x000fe40000f04270 */
[----:B------:R-:W-:Y:S02]  /*12920*/  FMNMX.FTZ R3, R10, R11, !PT ;  /* 0x0000000b0a037209 */ /* 0x000fe40007810000 */
[----:B-12---:R-:W-:Y:S02]  /*12930*/  FMNMX.FTZ R4, R6, R7, !PT ;  /* 0x0000000706047209 */ /* 0x006fe40007810000 */
[----:B------:R-:W-:-:S02]  /*12940*/  ISETP.LT.OR P0, PT, R2, 0x11, P0 ;  /* 0x000000110200780c */ /* 0x000fc40000701670 */
[----:B------:R-:W-:Y:S02]  /*12950*/  FMNMX.FTZ R3, R12, R3, !PT ;  /* 0x000000030c037209 */ /* 0x000fe40007810000 */
[----:B------:R-:W-:Y:S02]  /*12960*/  ISETP.GT.AND P3, PT, R0, 0x11, P1 ;  /* 0x000000110000780c */ /* 0x000fe40000f64270 */
[----:B------:R-:W-:Y:S02]  /*12970*/  FMNMX.FTZ R4, R8, R4, !PT ;  /* 0x0000000408047209 */ /* 0x000fe40007810000 */
[----:B------:R-:W-:Y:S02]  /*12980*/  FSEL R27, R22, -INF , !P0 ;  /* 0xff800000161b7808 */ /* 0x000fe40004000000 */
[C---:B------:R-:W-:Y:S02]  /*12990*/  ISETP.GT.AND P2, PT, R0.reuse, 0x18, P1 ;  /* 0x000000180000780c */ /* 0x040fe40000f44270 */
[----:B------:R-:W-:-:S02]  /*129a0*/  ISETP.GT.AND P0, PT, R0, 0x19, P1 ;  /* 0x000000190000780c */ /* 0x000fc40000f04270 */
[----:B------:R-:W-:Y:S02]  /*129b0*/  FMNMX.FTZ R0, R13, R3, !PT ;  /* 0x000000030d007209 */ /* 0x000fe40007810000 */
[C---:B------:R-:W-:Y:S02]  /*129c0*/  ISETP.LT.OR P3, PT, R2.reuse, 0x12, P3 ;  /* 0x000000120200780c */ /* 0x040fe40001f61670 */
[----:B------:R-:W-:Y:S02]  /*129d0*/  FMNMX.FTZ R3, R9, R4, !PT ;  /* 0x0000000409037209 */ /* 0x000fe40007810000 */
[----:B------:R-:W-:Y:S02]  /*129e0*/  ISETP.LT.OR P1, PT, R2, 0x19, P2 ;  /* 0x000000190200780c */ /* 0x000fe40001721670 */
[----:B------:R-:W-:Y:S02]  /*129f0*/  FSEL R24, R24, -INF , !P3 ;  /* 0xff80000018187808 */ /* 0x000fe40005800000 */
[----:B------:R-:W-:-:S02]  /*12a00*/  FMNMX.FTZ R0, R14, R0, !PT ;  /* 0x000000000e007209 */ /* 0x000fc40007810000 */
[----:B------:R-:W-:Y:S02]  /*12a10*/  FMNMX.FTZ R3, R27, R3, !PT ;  /* 0x000000031b037209 */ /* 0x000fe40007810000 */
[----:B------:R-:W-:Y:S02]  /*12a20*/  ISETP.LT.OR P0, PT, R2, 0x1a, P0 ;  /* 0x0000001a0200780c */ /* 0x000fe40000701670 */
[----:B------:R-:W-:Y:S02]  /*12a30*/  FSEL R26, R21, -INF , !P1 ;  /* 0xff800000151a7808 */ /* 0x000fe40004800000 */
[----:B------:R-:W-:Y:S02]  /*12a40*/  FMNMX.FTZ R0, R17, R0, !PT ;  /* 0x0000000011007209 */ /* 0x000fe40007810000 */
[----:B------:R-:W-:Y:S02]  /*12a50*/  FMNMX.FTZ R2, R24, R3, !PT ;  /* 0x0000000318027209 */ /* 0x000fe40007810000 */
[----:B------:R-:W-:-:S02]  /*12a60*/  FSEL R25, R23, -INF , !P0 ;  /* 0xff80000017197808 */ /* 0x000fc40004000000 */
[----:B------:R-:W-:Y:S02]  /*12a70*/  FMNMX.FTZ R0, R16, R0, !PT ;  /* 0x0000000010007209 */ /* 0x000fe40007810000 */
[----:B------:R-:W-:Y:S02]  /*12a80*/  FMNMX.FTZ R2, R26, R2, !PT ;  /* 0x000000021a027209 */ /* 0x000fe40007810000 */
[----:B------:R-:W-:Y:S02]  /*12a90*/  FMNMX.FTZ R4, R28, R0, !PT ;  /* 0x000000001c047209 */ /* 0x000fe40007810000 */
[----:B------:R-:W-:Y:S01]  /*12aa0*/  FMNMX.FTZ R5, R25, R2, !PT ;  /* 0x0000000219057209 */ /* 0x000fe20007810000 */
[----:B------:R-:W-:Y:S05]  /*12ab0*/  BRA.DIV ~URZ, `(.L_x_847) ;  /* 0x0000eef27f007947 */ /* 0x000fea000b800000 */
[----:B------:R1:W2:Y:S02]  /*12ac0*/  SHFL.BFLY PT, R0, R4, 0x2, 0x1f ;  /* 0x0c401f0004007f89 */ /* 0x0002a400000e0000 */
.L_x_987:
[----:B-12---:R-:W-:Y:S01]  /*12ad0*/  FMNMX.FTZ R4, R4, R0, !PT ;  /* 0x0000000004047209 */ /* 0x006fe20007810000 */
[----:B------:R-:W-:Y:S05]  /*12ae0*/  BRA.DIV ~URZ, `(.L_x_848) ;  /* 0x0000ef027f007947 */ /* 0x000fea000b800000 */
[----:B------:R-:W1:Y:S04]  /*12af0*/  SHFL.BFLY PT, R0, R5, 0x2, 0x1f ;  /* 0x0c401f0005007f89 */ /* 0x000e6800000e0000 */
[----:B------:R-:W2:Y:S01]  /*12b00*/  SHFL.BFLY PT, R2, R4, 0x1, 0x1f ;  /* 0x0c201f0004027f89 */ /* 0x000ea200000e0000 */
[----:B-1----:R-:W-:-:S02]  /*12b10*/  FMNMX.FTZ R5, R5, R0, !PT ;  /* 0x0000000005057209 */ /* 0x002fc40007810000 */
[----:B--2---:R-:W-:-:S03]  /*12b20*/  FMNMX.FTZ R134, R4, R2, !PT ;  /* 0x0000000204867209 */ /* 0x004fc60007810000 */
[----:B------:R1:W2:Y:S04]  /*12b30*/  SHFL.BFLY PT, R3, R5, 0x1, 0x1f ;  /* 0x0c201f0005037f89 */ /* 0x0002a800000e0000 */
.L_x_988:
[C---:B------:R-:W-:Y:S01]  /*12b40*/  FMUL.FTZ R2, R134.reuse, c[0x0][0x2d0] ;  /* 0x0000b40086027a20 */ /* 0x040fe20000410000 */
[----:B------:R-:W-:Y:S01]  /*12b50*/  FSETP.NEU.FTZ.AND P0, PT, R134, -INF , PT ;  /* 0xff8000008600780b */ /* 0x000fe20003f1d000 */
[----:B------:R-:W-:Y:S01]  /*12b60*/  WARPSYNC 0xffffffff ;  /* 0xffffffff00007948 */ /* 0x000fe20003800000 */
[----:B-12---:R-:W-:Y:S01]  /*12b70*/  FMNMX.FTZ R5, R3, R5, !PT ;  /* 0x0000000503057209 */ /* 0x006fe20007810000 */
[----:B------:R-:W-:Y:S01]  /*12b80*/  LDSM.16.MT88.4 R20, [R179] ;  /* 0x00000000b314783b */ /* 0x000fe20000004200 */
[----:B------:R-:W-:Y:S02]  /*12b90*/  FSEL R2, R2, RZ, P0 ;  /* 0x000000ff02027208 */ /* 0x000fe40000000000 */
[----:B------:R-:W-:Y:S01]  /*12ba0*/  FSETP.NEU.FTZ.AND P0, PT, R5, -INF , PT ;  /* 0xff8000000500780b */ /* 0x000fe20003f1d000 */
[----:B------:R-:W-:Y:S01]  /*12bb0*/  LDSM.16.MT88.4 R148, [R178+0x800] ;  /* 0x00080000b294783b */ /* 0x000fe20000004200 */
[----:B------:R-:W-:Y:S01]  /*12bc0*/  MOV R135, c[0x0][0x2c4] ;  /* 0x0000b10000877a02 */ /* 0x000fe20000000f00 */
[--C-:B------:R-:W-:Y:S01]  /*12bd0*/  FFMA.FTZ R0, R10, c[0x0][0x2d0], -R2.reuse ;  /* 0x0000b4000a007a23 */ /* 0x100fe20000010802 */
[----:B------:R-:W-:Y:S01]  /*12be0*/  IADD3 R195, R195, -0x2, RZ ;  /* 0xfffffffec3c37810 */ /* 0x000fe20007ffe0ff */
[----:B------:R-:W-:Y:S01]  /*12bf0*/  FFMA.FTZ R3, R13, c[0x0][0x2d0], -R2 ;  /* 0x0000b4000d037a23 */ /* 0x000fe20000010802 */
[----:B------:R-:W-:Y:S01]  /*12c00*/  LDSM.16.MT88.4 R32, [R181+0x800] ;  /* 0x00080000b520783b */ /* 0x000fe20000004200 */
[----:B------:R1:W-:Y:S01]  /*12c10*/  MUFU.EX2 R110, R0 ;  /* 0x00000000006e7308 */ /* 0x0003e20000000800 */
[----:B------:R-:W-:-:S02]  /*12c20*/  ISETP.NE.AND P1, PT, R135, 0x1, PT ;  /* 0x000000018700780c */ /* 0x000fc40003f25270 */
[----:B------:R-:W-:Y:S01]  /*12c30*/  LDSM.16.MT88.4 R36, [R180] ;  /* 0x00000000b424783b */ /* 0x000fe20000004200 */
[----:B------:R-:W-:-:S03]  /*12c40*/  MOV R135, c[0x0][0x32c] ;  /* 0x0000cb0000877a02 */ /* 0x000fc60000000f00 */
[----:B------:R-:W-:Y:S01]  /*12c50*/  LDSM.16.MT88.4 R40, [R178+0x1000] ;  /* 0x00100000b228783b */ /* 0x000fe20000004200 */
[----:B------:R2:W-:Y:S03]  /*12c60*/  MUFU.EX2 R119, R3 ;  /* 0x0000000300777308 */ /* 0x0005e60000000800 */
[----:B------:R-:W-:Y:S04]  /*12c70*/  LDSM.16.MT88.4 R52, [R180+0x800] ;  /* 0x00080000b434783b */ /* 0x000fe80000004200 */
[----:B------:R-:W-:Y:S01]  /*12c80*/  LDSM.16.MT88.4 R56, [R181+0x1000] ;  /* 0x00100000b538783b */ /* 0x000fe20000004200 */
[----:B-1----:R-:W-:-:S03]  /*12c90*/  FFMA.FTZ R0, R11, c[0x0][0x2d0], -R2 ;  /* 0x0000b4000b007a23 */ /* 0x002fc60000010802 */
[----:B------:R-:W-:Y:S01]  /*12ca0*/  LDSM.16.MT88.4 R68, [R181+0x1800] ;  /* 0x00180000b544783b */ /* 0x000fe20000004200 */
[----:B------:R1:W-:Y:S03]  /*12cb0*/  MUFU.EX2 R108, R0 ;  /* 0x00000000006c7308 */ /* 0x0003e60000000800 */
[----:B------:R-:W-:Y:S01]  /*12cc0*/  LDSM.16.MT88.4 R72, [R178+0x2000] ;  /* 0x00200000b248783b */ /* 0x000fe20000004200 */
[----:B--2---:R-:W-:-:S03]  /*12cd0*/  FFMA.FTZ R3, R14, c[0x0][0x2d0], -R2 ;  /* 0x0000b4000e037a23 */ /* 0x004fc60000010802 */
[----:B------:R-:W-:Y:S01]  /*12ce0*/  LDSM.16.MT88.4 R60, [R179+0x1000] ;  /* 0x00100000b33c783b */ /* 0x000fe20000004200 */
[----:B------:R-:W-:Y:S03]  /*12cf0*/  MUFU.EX2 R118, R3 ;  /* 0x0000000300767308 */ /* 0x000fe60000000800 */
[----:B------:R-:W-:Y:S04]  /*12d00*/  LDSM.16.MT88.4 R64, [R180+0x1000] ;  /* 0x00100000b440783b */ /* 0x000fe80000004200 */
[----:B------:R-:W-:Y:S01]  /*12d10*/  LDSM.16.MT88.4 R80, [R180+0x1800] ;  /* 0x00180000b450783b */ /* 0x000fe20000004200 */
[----:B-1----:R-:W-:-:S03]  /*12d20*/  FFMA.FTZ R0, R12, c[0x0][0x2d0], -R2 ;  /* 0x0000b4000c007a23 */ /* 0x002fc60000010802 */
[----:B------:R-:W1:Y:S01]  /*12d30*/  LDSM.16.MT88.4 R12, [R178] ;  /* 0x00000000b20c783b */ /* 0x000e620000004200 */
[----:B------:R2:W3:Y:S03]  /*12d40*/  MUFU.EX2 R109, R0 ;  /* 0x00000000006d7308 */ /* 0x0004e60000000800 */
[----:B------:R-:W4:Y:S04]  /*12d50*/  LDSM.16.MT88.4 R84, [R179+0x2000] ;  /* 0x00200000b354783b */ /* 0x000f280000004200 */
[----:B------:R-:W-:Y:S04]  /*12d60*/  LDSM.16.MT88.4 R92, [R179+0x2800] ;  /* 0x00280000b35c783b */ /* 0x000fe80000004200 */
[----:B------:R-:W-:Y:S04]  /*12d70*/  LDSM.16.MT88.4 R96, [R180+0x2800] ;  /* 0x00280000b460783b */ /* 0x000fe80000004200 */
[----:B------:R-:W-:Y:S01]  /*12d80*/  LDSM.16.MT88.4 R112, [R179+0x3000] ;  /* 0x00300000b370783b */ /* 0x000fe20000004200 */
[----:B--2---:R-:W-:Y:S01]  /*12d90*/  FMUL.FTZ R0, R5, c[0x0][0x2d0] ;  /* 0x0000b40005007a20 */ /* 0x004fe20000410000 */
[----:B---3--:R-:W-:-:S02]  /*12da0*/  F2FP.BF16.PACK_AB R10, R119, R109 ;  /* 0x0000006d770a723e */ /* 0x008fc400000010ff */
[----:B------:R-:W-:Y:S02]  /*12db0*/  LDSM.16.MT88.4 R120, [R181+0x3000] ;  /* 0x00300000b578783b */ /* 0x000fe40000004200 */
[----:B------:R-:W-:Y:S02]  /*12dc0*/  FSEL R0, R0, RZ, P0 ;  /* 0x000000ff00007208 */ /* 0x000fe40000000000 */
[----:B------:R-:W-:Y:S03]  /*12dd0*/  LDSM.16.MT88.4 R48, [R179+0x1800] ;  /* 0x00180000b330783b */ /* 0x000fe60000004200 */
[--C-:B------:R-:W-:Y:S01]  /*12de0*/  FFMA.FTZ R3, R6, c[0x0][0x2d0], -R0.reuse ;  /* 0x0000b40006037a23 */ /* 0x100fe20000010800 */
[----:B------:R-:W-:Y:S03]  /*12df0*/  LDSM.16.MT88.4 R88, [R181+0x2000] ;  /* 0x00200000b558783b */ /* 0x000fe60000004200 */
[----:B------:R2:W-:Y:S01]  /*12e00*/  MUFU.EX2 R6, R3 ;  /* 0x0000000300067308 */ /* 0x0005e20000000800 */
[----:B------:R-:W3:Y:S01]  /*12e10*/  LDSM.16.MT88.4 R104, [R178+0x3000] ;  /* 0x00300000b268783b */ /* 0x000ee20000004200 */
[----:B--2---:R-:W-:-:S06]  /*12e20*/  FFMA.FTZ R3, R7, c[0x0][0x2d0], -R0 ;  /* 0x0000b40007037a23 */ /* 0x004fcc0000010800 */
[----:B------:R2:W5:Y:S02]  /*12e30*/  MUFU.EX2 R4, R3 ;  /* 0x0000000300047308 */ /* 0x0005640000000800 */
[----:B--2---:R-:W-:Y:S01]  /*12e40*/  FFMA.FTZ R3, R8, c[0x0][0x2d0], -R0 ;  /* 0x0000b40008037a23 */ /* 0x004fe20000010800 */
[----:B------:R-:W-:-:S05]  /*12e50*/  F2FP.BF16.PACK_AB R8, R108, R110 ;  /* 0x0000006e6c08723e */ /* 0x000fca00000010ff */
[----:B------:R2:W-:Y:S02]  /*12e60*/  MUFU.EX2 R116, R3 ;  /* 0x0000000300747308 */ /* 0x0005e40000000800 */
[----:B--2---:R-:W-:Y:S01]  /*12e70*/  FFMA.FTZ R3, R9, c[0x0][0x2d0], -R0 ;  /* 0x0000b40009037a23 */ /* 0x004fe20000010800 */
[----:B-----5:R-:W-:-:S05]  /*12e80*/  F2FP.BF16.PACK_AB R9, R4, R6 ;  /* 0x000000060409723e */ /* 0x020fca00000010ff */
[----:B------:R2:W5:Y:S02]  /*12e90*/  MUFU.EX2 R7, R3 ;  /* 0x0000000300077308 */ /* 0x0005640000000800 */
[----:B--2---:R-:W-:Y:S01]  /*12ea0*/  FFMA.FTZ R3, R17, c[0x0][0x2d0], -R2 ;  /* 0x0000b40011037a23 */ /* 0x004fe20000010802 */
[----:B-----5:R-:W-:-:S05]  /*12eb0*/  F2FP.BF16.PACK_AB R11, R7, R116 ;  /* 0x00000074070b723e */ /* 0x020fca00000010ff */
[----:B------:R2:W5:Y:S02]  /*12ec0*/  MUFU.EX2 R124, R3 ;  /* 0x00000003007c7308 */ /* 0x0005640000000800 */
[C---:B-1----:R-:W-:Y:S08]  /*12ed0*/  HMMA.16816.F32.BF16 R152, R8.reuse, R12, RZ ;  /* 0x0000000c0898723c */ /* 0x042ff000000418ff */
[C---:B------:R-:W-:Y:S01]  /*12ee0*/  HMMA.16816.F32.BF16 R12, R8.reuse, R14, RZ ;  /* 0x0000000e080c723c */ /* 0x040fe200000418ff */
[--C-:B--2---:R-:W-:Y:S01]  /*12ef0*/  FFMA.FTZ R3, R16, c[0x0][0x2d0], -R2.reuse ;  /* 0x0000b40010037a23 */ /* 0x104fe20000010802 */
[----:B-----5:R-:W-:Y:S01]  /*12f00*/  F2FP.BF16.PACK_AB R128, R124, R118 ;  /* 0x000000767c80723e */ /* 0x020fe200000010ff */
[----:B------:R-:W1:Y:S01]  /*12f10*/  LDSM.16.MT88.4 R16, [R181] ;  /* 0x00000000b510783b */ /* 0x000e620000004200 */
[----:B------:R-:W-:Y:S01]  /*12f20*/  FFMA.FTZ R2, R28, c[0x0][0x2d0], -R2 ;  /* 0x0000b4001c027a23 */ /* 0x000fe20000010802 */
[----:B------:R-:W-:Y:S03]  /*12f30*/  MUFU.EX2 R125, R3 ;  /* 0x00000003007d7308 */ /* 0x000fe60000000800 */
[C---:B------:R-:W-:Y:S01]  /*12f40*/  HMMA.16816.F32.BF16 R144, R8.reuse, R20, RZ ;  /* 0x000000140890723c */ /* 0x040fe200000418ff */
[----:B------:R-:W2:Y:S04]  /*12f50*/  LDSM.16.MT88.4 R28, [R179+0x800] ;  /* 0x00080000b31c783b */ /* 0x000ea80000004200 */
[----:B------:R5:W3:Y:S03]  /*12f60*/  MUFU.EX2 R204, R2 ;  /* 0x0000000200cc7308 */ /* 0x000ae60000000800 */
[C---:B------:R-:W-:Y:S08]  /*12f70*/  HMMA.16816.F32.BF16 R140, R8.reuse, R22, RZ ;  /* 0x00000016088c723c */ /* 0x040ff000000418ff */
[----:B------:R-:W-:Y:S01]  /*12f80*/  HMMA.16816.F32.BF16 R44, R8, R60, RZ ;  /* 0x0000003c082c723c */ /* 0x000fe200000418ff */
[----:B-----5:R-:W-:Y:S01]  /*12f90*/  FFMA.FTZ R2, R27, c[0x0][0x2d0], -R0 ;  /* 0x0000b4001b027a23 */ /* 0x020fe20000010800 */
[----:B---3--:R-:W-:-:S06]  /*12fa0*/  F2FP.BF16.PACK_AB R130, R204, R125 ;  /* 0x0000007dcc82723e */ /* 0x008fcc00000010ff */
[C---:B----4-:R-:W-:Y:S01]  /*12fb0*/  HMMA.16816.F32.BF16 R76, R8.reuse, R84, RZ ;  /* 0x00000054084c723c */ /* 0x050fe200000418ff */
[----:B------:R3:W-:Y:S07]  /*12fc0*/  MUFU.EX2 R3, R2 ;  /* 0x0000000200037308 */ /* 0x0007ee0000000800 */
[C---:B------:R-:W-:Y:S08]  /*12fd0*/  HMMA.16816.F32.BF16 R100, R8.reuse, R104, RZ ;  /* 0x000000680864723c */ /* 0x040ff000000418ff */
[----:B-1----:R-:W-:Y:S01]  /*12fe0*/  HMMA.16816.F32.BF16 R20, R8, R16, RZ ;  /* 0x000000100814723c */ /* 0x002fe200000418ff */
[----:B---3--:R-:W-:-:S04]  /*12ff0*/  FFMA.FTZ R2, R24, c[0x0][0x2d0], -R0 ;  /* 0x0000b40018027a23 */ /* 0x008fc80000010800 */
[----:B------:R1:W3:Y:S03]  /*13000*/  MUFU.EX2 R117, R2 ;  /* 0x0000000200757308 */ /* 0x0002e60000000800 */
[C---:B------:R-:W-:Y:S08]  /*13010*/  HMMA.16816.F32.BF16 R16, R8.reuse, R18, RZ ;  /* 0x000000120810723c */ /* 0x040ff000000418ff */
[----:B------:R-:W-:Y:S01]  /*13020*/  HMMA.16816.F32.BF16 R104, R8, R106, RZ ;  /* 0x0000006a0868723c */ /* 0x000fe200000418ff */
[--C-:B-1----:R-:W-:Y:S01]  /*13030*/  FFMA.FTZ R2, R26, c[0x0][0x2d0], -R0.reuse ;  /* 0x0000b4001a027a23 */ /* 0x102fe20000010800 */
[----:B---3--:R-:W-:Y:S01]  /*13040*/  F2FP.BF16.PACK_AB R129, R117, R3 ;  /* 0x000000037581723e */ /* 0x008fe200000010ff */
[----:B------:R-:W-:-:S02]  /*13050*/  FFMA.FTZ R0, R25, c[0x0][0x2d0], -R0 ;  /* 0x0000b40019007a23 */ /* 0x000fc40000010800 */
[----:B------:R1:W-:Y:S08]  /*13060*/  MUFU.EX2 R126, R2 ;  /* 0x00000002007e7308 */ /* 0x0003f00000000800 */
[----:B------:R-:W3:Y:S01]  /*13070*/  MUFU.EX2 R203, R0 ;  /* 0x0000000000cb7308 */ /* 0x000ee20000000800 */
[----:B-1----:R-:W-:-:S04]  /*13080*/  FADD.FTZ R2, R6, R4 ;  /* 0x0000000406027221 */ /* 0x002fc80000010000 */
        /* <DEDUP_REMOVED lines=11> */
[----:B------:R-:W1:Y:S02]  /*13140*/  LDSM.16.MT88.4 R12, [R178+0x1800] ;  /* 0x00180000b20c783b */ /* 0x000e640000004200 */
[----:B------:R-:W-:-:S04]  /*13150*/  FADD.FTZ R0, R124, R0 ;  /* 0x000000007c007221 */ /* 0x000fc80000010000 */
[----:B------:R-:W-:Y:S01]  /*13160*/  FADD.FTZ R0, R125, R0 ;  /* 0x000000007d007221 */ /* 0x000fe20000010000 */
[C---:B--2---:R-:W-:Y:S03]  /*13170*/  HMMA.16816.F32.BF16 R144, R128.reuse, R28, R144 ;  /* 0x0000001c8090723c */ /* 0x044fe60000041890 */
[----:B------:R-:W-:Y:S02]  /*13180*/  FADD.FTZ R204, R204, R0 ;  /* 0x00000000cccc7221 */ /* 0x000fe40000010000 */
[----:B------:R-:W-:Y:S02]  /*13190*/  FADD.FTZ R0, R126, R2 ;  /* 0x000000027e007221 */ /* 0x000fe40000010000 */
[----:B------:R-:W-:Y:S01]  /*131a0*/  @P1 IMAD.HI.U32 R2, R227, c[0x0][0x2c8], RZ ;  /* 0x0000b200e3021a27 */ /* 0x000fe200078e00ff */
[----:B------:R-:W-:Y:S03]  /*131b0*/  HMMA.16816.F32.BF16 R140, R128, R30, R140 ;  /* 0x0000001e808c723c */ /* 0x000fe6000004188c */
[----:B------:R-:W-:Y:S01]  /*131c0*/  FADD.FTZ R203, R203, R0 ;  /* 0x00000000cbcb7221 */ /* 0x000fe20000010000 */
[----:B------:R-:W-:-:S02]  /*131d0*/  MOV R0, R227 ;  /* 0x000000e300007202 */ /* 0x000fc40000000f00 */
[----:B------:R-:W-:Y:S02]  /*131e0*/  @P1 SHF.R.U32.HI R0, RZ, c[0x0][0x2cc], R2 ;  /* 0x0000b300ff001a19 */ /* 0x000fe40000011602 */
[----:B------:R-:W-:Y:S01]  /*131f0*/  HMMA.16816.F32.BF16 R20, R128, R32, R20 ;  /* 0x000000208014723c */ /* 0x000fe20000041814 */
[----:B------:R-:W-:Y:S02]  /*13200*/  ISETP.GE.AND P1, PT, R135, 0x1, PT ;  /* 0x000000018700780c */ /* 0x000fe40003f26270 */
[----:B------:R-:W-:-:S04]  /*13210*/  IADD3 R2, R136, R0, RZ ;  /* 0x0000000088027210 */ /* 0x000fc80007ffe0ff */
[----:B------:R-:W-:Y:S01]  /*13220*/  IADD3 R0, R2, c[0x0][0x328], RZ ;  /* 0x0000ca0002007a10 */ /* 0x000fe20007ffe0ff */
[----:B------:R-:W-:Y:S08]  /*13230*/  HMMA.16816.F32.BF16 R24, R128, R34, R16 ;  /* 0x000000228018723c */ /* 0x000ff00000041810 */
[C---:B------:R-:W-:Y:S08]  /*13240*/  HMMA.16816.F32.BF16 R28, R8.reuse, R36, RZ ;  /* 0x00000024081c723c */ /* 0x040ff000000418ff */
[C---:B------:R-:W-:Y:S08]  /*13250*/  HMMA.16816.F32.BF16 R32, R8.reuse, R38, RZ ;  /* 0x000000260820723c */ /* 0x040ff000000418ff */
[C---:B------:R-:W-:Y:S08]  /*13260*/  HMMA.16816.F32.BF16 R36, R8.reuse, R40, RZ ;  /* 0x000000280824723c */ /* 0x040ff000000418ff */
[----:B------:R-:W-:Y:S08]  /*13270*/  HMMA.16816.F32.BF16 R40, R8, R42, RZ ;  /* 0x0000002a0828723c */ /* 0x000ff000000418ff */
[C---:B------:R-:W-:Y:S08]  /*13280*/  HMMA.16816.F32.BF16 R28, R128.reuse, R52, R28 ;  /* 0x00000034801c723c */ /* 0x040ff0000004181c */
[----:B------:R-:W-:Y:S08]  /*13290*/  HMMA.16816.F32.BF16 R32, R128, R54, R32 ;  /* 0x000000368020723c */ /* 0x000ff00000041820 */
[C---:B------:R-:W-:Y:S08]  /*132a0*/  HMMA.16816.F32.BF16 R52, R8.reuse, R56, RZ ;  /* 0x000000380834723c */ /* 0x040ff000000418ff */
[----:B------:R-:W-:Y:S08]  /*132b0*/  HMMA.16816.F32.BF16 R56, R8, R58, RZ ;  /* 0x0000003a0838723c */ /* 0x000ff000000418ff */
[C---:B-1----:R-:W-:Y:S08]  /*132c0*/  HMMA.16816.F32.BF16 R36, R128.reuse, R12, R36 ;  /* 0x0000000c8024723c */ /* 0x042ff00000041824 */
[C---:B------:R-:W-:Y:S01]  /*132d0*/  HMMA.16816.F32.BF16 R40, R128.reuse, R14, R40 ;  /* 0x0000000e8028723c */ /* 0x040fe20000041828 */
[----:B------:R-:W1:Y:S07]  /*132e0*/  LDSM.16.MT88.4 R12, [R178+0x2800] ;  /* 0x00280000b20c783b */ /* 0x000e6e0000004200 */
[C---:B------:R-:W-:Y:S08]  /*132f0*/  HMMA.16816.F32.BF16 R52, R128.reuse, R68, R52 ;  /* 0x000000448034723c */ /* 0x040ff00000041834 */
[----:B------:R-:W-:Y:S08]  /*13300*/  HMMA.16816.F32.BF16 R56, R128, R70, R56 ;  /* 0x000000468038723c */ /* 0x000ff00000041838 */
[C---:B------:R-:W-:Y:S08]  /*13310*/  HMMA.16816.F32.BF16 R68, R8.reuse, R72, RZ ;  /* 0x000000480844723c */ /* 0x040ff000000418ff */
[C---:B------:R-:W-:Y:S08]  /*13320*/  HMMA.16816.F32.BF16 R72, R8.reuse, R74, RZ ;  /* 0x0000004a0848723c */ /* 0x040ff000000418ff */
        /* <DEDUP_REMOVED lines=43> */
[----:B------:R-:W-:Y:S07]  /*135e0*/  @!P1 BRA `(.L_x_849) ;  /* 0x0000013000009947 */ /* 0x000fee0003800000 */
        /* <DEDUP_REMOVED lines=11> */
.L_x_851:
[----:B------:R-:W-:-:S04]  /*136a0*/  MOV R2, 0x1 ;  /* 0x0000000100027802 */ /* 0x000fc80000000f00 */
[----:B------:R-:W-:-:S13]  /*136b0*/  ISETP.NE.AND P0, PT, R2, c[0x0][0x32c], PT ;  /* 0x0000cb0002007a0c */ /* 0x000fda0003f05270 */
[----:B------:R-:W-:-:S05]  /*136c0*/  @P0 IMAD.HI.U32 R2, R3, c[0x0][0x330], RZ ;  /* 0x0000cc0003020a27 */ /* 0x000fca00078e00ff */
[----:B------:R-:W-:Y:S02]  /*136d0*/  @P0 SHF.R.U32.HI R3, RZ, c[0x0][0x334], R2 ;  /* 0x0000cd00ff030a19 */ /* 0x000fe40000011602 */
.L_x_852:
[----:B------:R-:W-:Y:S05]  /*136e0*/  BSYNC B0 ;  /* 0x0000000000007941 */ /* 0x000fea0003800000 */
.L_x_850:
[----:B------:R-:W-:-:S05]  /*136f0*/  MOV R2, c[0x0][0x32c] ;  /* 0x0000cb0000027a02 */ /* 0x000fca0000000f00 */
[----:B------:R-:W-:-:S05]  /*13700*/  IMAD R3, R3, R2, c[0x0][0x32c] ;  /* 0x0000cb0003037624 */ /* 0x000fca00078e0202 */
[----:B------:R-:W-:-:S04]  /*13710*/  IMNMX R0, R0, R3, PT ;  /* 0x0000000300007217 */ /* 0x000fc80003800200 */
.L_x_849:
[----:B------:R-:W-:-:S04]  /*13720*/  SHF.R.S32.HI R2, RZ, 0x1f, R0 ;  /* 0x0000001fff027819 */ /* 0x000fc80000011400 */
[----:B------:R-:W-:-:S04]  /*13730*/  LEA.HI R0, R2, R0, RZ, 0x5 ;  /* 0x0000000002007211 */ /* 0x000fc800078f28ff */
[----:B------:R-:W-:-:S04]  /*13740*/  SHF.R.S32.HI R0, RZ, 0x5, R0 ;  /* 0x00000005ff007819 */ /* 0x000fc80000011400 */
[----:B------:R-:W-:-:S04]  /*13750*/  IMNMX R213, R208, R0, !PT ;  /* 0x00000000d0d57217 */ /* 0x000fc80007800200 */
[----:B------:R-:W-:-:S13]  /*13760*/  ISETP.GE.AND P0, PT, R195, R213, PT ;  /* 0x000000d5c300720c */ /* 0x000fda0003f06270 */
[----:B------:R-:W-:Y:S05]  /*13770*/  @!P0 BRA `(.L_x_853) ;  /* 0x00002bf000008947 */ /* 0x000fea0003800000 */
[----:B------:R-:W-:Y:S01]  /*13780*/  ISETP.GE.AND P4, PT, R132, c[0x0][0x1d4], PT ;  /* 0x0000750084007a0c */ /* 0x000fe20003f86270 */
[----:B------:R-:W-:Y:S01]  /*13790*/  IMAD.MOV.U32 R136, RZ, RZ, R5 ;  /* 0x000000ffff887224 */ /* 0x000fe200078e0005 */
[----:B------:R-:W-:Y:S01]  /*137a0*/  ISETP.GE.AND P3, PT, R137, c[0x0][0x1d4], PT ;  /* 0x0000750089007a0c */ /* 0x000fe20003f66270 */
[----:B------:R-:W-:Y:S01]  /*137b0*/  IMAD.MOV.U32 R135, RZ, RZ, R134 ;  /* 0x000000ffff877224 */ /* 0x000fe200078e0086 */
[----:B------:R-:W-:Y:S01]  /*137c0*/  ISETP.GE.AND P2, PT, R200, c[0x0][0x1d4], PT ;  /* 0x00007500c8007a0c */ /* 0x000fe20003f46270 */
[----:B------:R-:W-:Y:S02]  /*137d0*/  IMAD.MOV.U32 R196, RZ, RZ, R195 ;  /* 0x000000ffffc47224 */ /* 0x000fe400078e00c3 */
.L_x_874:
[----:B------:R-:W-:Y:S04]  /*137e0*/  DEPBAR.LE SB0, 0x0 ;  /* 0x000080000000791a */ /* 0x000fe80000000000 */
[----:B------:R-:W-:Y:S01]  /*137f0*/  WARPSYNC 0xffffffff ;  /* 0xffffffff00007948 */ /* 0x000fe20003800000 */
[----:B------:R-:W-:Y:S01]  /*13800*/  BAR.SYNC.DEFER_BLOCKING 0x0 ;  /* 0x0000000000007b1d */ /* 0x000fe20000010000 */
[----:B------:R-:W-:Y:S05]  /*13810*/  ISETP.GT.AND P0, PT, R208, R196, PT ;  /* 0x000000c4d000720c */ /* 0x000fea0003f04270 */
[----:B------:R1:W2:Y:S01]  /*13820*/  LDSM.16.M88.4 R16, [R182] ;  /* 0x00000000b610783b */ /* 0x0002a20000000200 */
[----:B------:R-:W-:Y:S03]  /*13830*/  BSSY B0, `(.L_x_854) ;  /* 0x0000029000007945 */ /* 0x000fe60003800000 */
[----:B------:R1:W3:Y:S04]  /*13840*/  LDSM.16.M88.4 R8, [R177] ;  /* 0x00000000b108783b */ /* 0x0002e80000000200 */
[----:B------:R1:W4:Y:S04]  /*13850*/  LDSM.16.M88.4 R160, [R177+0x800] ;  /* 0x00080000b1a0783b */ /* 0x0003280000000200 */
[----:B------:R1:W1:Y:S04]  /*13860*/  LDSM.16.M88.4 R164, [R183] ;  /* 0x00000000b7a4783b */ /* 0x0002680000000200 */
[----:B------:R1:W1:Y:S04]  /*13870*/  LDSM.16.M88.4 R168, [R186] ;  /* 0x00000000baa8783b */ /* 0x0002680000000200 */
[----:B------:R1:W1:Y:S01]  /*13880*/  LDSM.16.M88.4 R172, [R193] ;  /* 0x00000000c1ac783b */ /* 0x0002620000000200 */
[----:B------:R-:W-:-:S05]  /*13890*/  @P0 BRA `(.L_x_855) ;  /* 0x0000022000000947 */ /* 0x000fca0003800000 */
[----:B------:R-:W-:Y:S01]  /*138a0*/  IMAD.WIDE.U32 R2, R198, c[0x0][0x208], RZ ;  /* 0x00008200c6027a25 */ /* 0x000fe200078e00ff */
[----:B------:R-:W-:Y:S05]  /*138b0*/  SHF.R.S32.HI R0, RZ, 0x1f, R198 ;  /* 0x0000001fff007819 */ /* 0x000fea00000114c6 */
[----:B------:R-:W-:Y:S04]  /*138c0*/  IMAD R0, R0, c[0x0][0x208], RZ ;  /* 0x0000820000007a24 */ /* 0x000fe800078e02ff */
[----:B------:R-:W-:Y:S05]  /*138d0*/  IMAD R0, R198, c[0x0][0x20c], R0 ;  /* 0x00008300c6007a24 */ /* 0x000fea00078e0200 */
[----:B------:R-:W-:Y:S02]  /*138e0*/  IADD3 R3, R3, R0, RZ ;  /* 0x0000000003037210 */ /* 0x000fe40007ffe0ff */
[----:B------:R-:W-:Y:S03]  /*138f0*/  SHF.R.S32.HI R0, RZ, 0x1f, R197 ;  /* 0x0000001fff007819 */ /* 0x000fe600000114c5 */
[C---:B------:R-:W-:Y:S04]  /*13900*/  IMAD.WIDE.U32 R2, R197.reuse, c[0x0][0x218], R2 ;  /* 0x00008600c5027a25 */ /* 0x040fe800078e0002 */
[----:B------:R-:W-:Y:S01]  /*13910*/  IMAD R4, R0, c[0x0][0x218], RZ ;  /* 0x0000860000047a24 */ /* 0x000fe200078e02ff */
[----:B------:R-:W-:Y:S03]  /*13920*/  IADD3 R0, P0, R216, R2, RZ ;  /* 0x00000002d8007210 */ /* 0x000fe60007f1e0ff */
[----:B------:R-:W-:Y:S05]  /*13930*/  IMAD R4, R197, c[0x0][0x21c], R4 ;  /* 0x00008700c5047a24 */ /* 0x000fea00078e0204 */
[----:B------:R-:W-:Y:S02]  /*13940*/  IADD3.X R2, R218, R3, R4, P0, !PT ;  /* 0x00000003da027210 */ /* 0x000fe400007fe404 */
[C---:B------:R-:W-:Y:S04]  /*13950*/  LEA R5, P0, R0.reuse, c[0x0][0x1f8], 0x1 ;  /* 0x00007e0000057a11 */ /* 0x040fe800078008ff */
[----:B------:R-:W-:Y:S01]  /*13960*/  LEA.HI.X R0, R0, c[0x0][0x1fc], R2, 0x1, P0 ;  /* 0x00007f0000007a11 */ /* 0x000fe200000f0c02 */
[----:B------:R-:W-:-:S06]  /*13970*/  BRA.DIV ~URZ, `(.L_x_856) ;  /* 0x0000e1627f007947 */ /* 0x000fcc000b800000 */
[----:B------:R4:W3:Y:S02]  /*13980*/  SHFL.IDX PT, R4, R0, RZ, 0x181f ;  /* 0x00181fff00047589 */ /* 0x0008e400000e0000 */
.L_x_989:
[----:B------:R-:W-:-:S05]  /*13990*/  BRA.DIV ~URZ, `(.L_x_857) ;  /* 0x0000e1a27f007947 */ /* 0x000fca000b800000 */
[----:B----4-:R4:W3:Y:S02]  /*139a0*/  SHFL.IDX PT, R0, R5, RZ, 0x181f ;  /* 0x00181fff05007589 */ /* 0x0108e400000e0000 */
.L_x_990:
[C---:B---3--:R-:W-:Y:S04]  /*139b0*/  LEA R6, P0, R132.reuse, R0, 0x1 ;  /* 0x0000000084067211 */ /* 0x048fe800078008ff */
[----:B------:R-:W-:Y:S02]  /*139c0*/  LEA.HI.X R7, R132, R4, R133, 0x1, P0 ;  /* 0x0000000484077211 */ /* 0x000fe400000f0c85 */
[C---:B------:R-:W-:Y:S03]  /*139d0*/  LEA R2, P0, R201.reuse, R0, 0x1 ;  /* 0x00000000c9027211 */ /* 0x040fe600078008ff */
[----:B------:R-:W-:Y:S01]  /*139e0*/  @!PT LDS RZ, [RZ] ;  /* 0x00000000fffff984 */ /* 0x000fe20000000800 */
[----:B------:R-:W-:Y:S01]  /*139f0*/  @!PT LDS RZ, [RZ] ;  /* 0x00000000fffff984 */ /* 0x000fe20000000800 */
[----:B------:R-:W-:Y:S01]  /*13a00*/  @!PT LDS RZ, [RZ] ;  /* 0x00000000fffff984 */ /* 0x000fe20000000800 */
[----:B------:R3:W-:Y:S01]  /*13a10*/  LDGSTS.E.BYPASS.LTC128B.128 [R194+0x8080], [R6.64], !P4 ;  /* 0x0808000006c27fae */ /* 0x0007e2000e101d48 */
[----:B------:R-:W-:Y:S05]  /*13a20*/  LEA.HI.X R3, R201, R4, R205, 0x1, P0 ;  /* 0x00000004c9037211 */ /* 0x000fea00000f0ccd */
[----:B------:R5:W-:Y:S02]  /*13a30*/  LDGSTS.E.BYPASS.LTC128B.128 [R194+0x9080], [R2.64], !P3 ;  /* 0x0908000002c27fae */ /* 0x000be4000d901d48 */
[C---:B-----5:R-:W-:Y:S04]  /*13a40*/  LEA R2, P0, R200.reuse, R0, 0x1 ;  /* 0x00000000c8027211 */ /* 0x060fe800078008ff */
[----:B------:R-:W-:Y:S05]  /*13a50*/  LEA.HI.X R3, R200, R4, R207, 0x1, P0 ;  /* 0x00000004c8037211 */ /* 0x000fea00000f0ccf */
[----:B------:R5:W-:Y:S02]  /*13a60*/  LDGSTS.E.BYPASS.LTC128B.128 [R194+0xa080], [R2.64], !P2 ;  /* 0x0a08000002c27fae */ /* 0x000be4000d101d48 */
[C---:B-----5:R-:W-:Y:S04]  /*13a70*/  LEA R2, P0, R199.reuse, R0, 0x1 ;  /* 0x00000000c7027211 */ /* 0x060fe800078008ff */
[C---:B------:R-:W-:Y:S02]  /*13a80*/  LEA.HI.X R3, R199.reuse, R4, R206, 0x1, P0 ;  /* 0x00000004c7037211 */ /* 0x040fe400000f0cce */
[----:B------:R-:W-:Y:S11]  /*13a90*/  ISETP.GE.AND P0, PT, R199, c[0x0][0x1d4], PT ;  /* 0x00007500c7007a0c */ /* 0x000ff60003f06270 */
[----:B------:R-:W-:Y:S02]  /*13aa0*/  @!UPT UIADD3 URZ, URZ, URZ, URZ ;  /* 0x0000003f3f3ff290 */ /* 0x000fe4000fffe03f */
[----:B------:R3:W-:Y:S02]  /*13ab0*/  LDGSTS.E.BYPASS.LTC128B.128 [R194+0xb080], [R2.64], !P0 ;  /* 0x0b08000002c27fae */ /* 0x0007e4000c101d48 */
.L_x_855:
[----:B------:R-:W-:Y:S05]  /*13ac0*/  BSYNC B0 ;  /* 0x0000000000007941 */ /* 0x000fea0003800000 */
.L_x_854:
[----:B------:R-:W0:Y:S01]  /*13ad0*/  LDGDEPBAR ;  /* 0x00000000000079af */ /* 0x000e220000000000 */
[----:B------:R-:W-:Y:S01]  /*13ae0*/  WARPSYNC 0xffffffff ;  /* 0xffffffff00007948 */ /* 0x000fe20003800000 */
[C---:B--234-:R-:W-:Y:S01]  /*13af0*/  HMMA.16816.F32.BF16 R4, R16.reuse, R8, RZ ;  /* 0x000000081004723c */ /* 0x05cfe200000418ff */
[----:B------:R-:W-:Y:S02]  /*13b00*/  BSSY B0, `(.L_x_858) ;  /* 0x00000bf000007945 */ /* 0x000fe40003800000 */
[----:B------:R-:W-:Y:S05]  /*13b10*/  ISETP.GT.AND P0, PT, R196, R208, PT ;  /* 0x000000d0c400720c */ /* 0x000fea0003f04270 */
[C---:B------:R-:W-:Y:S08]  /*13b20*/  HMMA.16816.F32.BF16 R8, R16.reuse, R10, RZ ;  /* 0x0000000a1008723c */ /* 0x040ff000000418ff */
[C---:B------:R-:W-:Y:S08]  /*13b30*/  HMMA.16816.F32.BF16 R12, R16.reuse, R160, RZ ;  /* 0x000000a0100c723c */ /* 0x040ff000000418ff */
[----:B------:R-:W-:Y:S01]  /*13b40*/  HMMA.16816.F32.BF16 R16, R16, R162, RZ ;  /* 0x000000a21010723c */ /* 0x000fe200000418ff */
[----:B------:R-:W-:Y:S07]  /*13b50*/  LDSM.16.M88.4 R160, [R185] ;  /* 0x00000000b9a0783b */ /* 0x000fee0000000200 */
[C---:B-1----:R-:W-:Y:S08]  /*13b60*/  HMMA.16816.F32.BF16 R4, R164.reuse, R168, R4 ;  /* 0x000000a8a404723c */ /* 0x042ff00000041804 */
[C---:B------:R-:W-:Y:S01]  /*13b70*/  HMMA.16816.F32.BF16 R8, R164.reuse, R170, R8 ;  /* 0x000000aaa408723c */ /* 0x040fe20000041808 */
[----:B------:R-:W-:Y:S07]  /*13b80*/  LDSM.16.M88.4 R168, [R176+0x800] ;  /* 0x00080000b0a8783b */ /* 0x000fee0000000200 */
[C---:B------:R-:W-:Y:S08]  /*13b90*/  HMMA.16816.F32.BF16 R12, R164.reuse, R172, R12 ;  /* 0x000000aca40c723c */ /* 0x040ff0000004180c */
[----:B------:R-:W-:Y:S01]  /*13ba0*/  HMMA.16816.F32.BF16 R16, R164, R174, R16 ;  /* 0x000000aea410723c */ /* 0x000fe20000041810 */
[----:B------:R-:W1:Y:S07]  /*13bb0*/  LDSM.16.M88.4 R164, [R176] ;  /* 0x00000000b0a4783b */ /* 0x000e6e0000000200 */
[C---:B-1----:R-:W-:Y:S08]  /*13bc0*/  HMMA.16816.F32.BF16 R4, R160.reuse, R164, R4 ;  /* 0x000000a4a004723c */ /* 0x042ff00000041804 */
[C---:B------:R-:W-:Y:S01]  /*13bd0*/  HMMA.16816.F32.BF16 R8, R160.reuse, R166, R8 ;  /* 0x000000a6a008723c */ /* 0x040fe20000041808 */
[----:B------:R-:W-:Y:S07]  /*13be0*/  LDSM.16.M88.4 R164, [R184] ;  /* 0x00000000b8a4783b */ /* 0x000fee0000000200 */
[C---:B------:R-:W-:Y:S08]  /*13bf0*/  HMMA.16816.F32.BF16 R12, R160.reuse, R168, R12 ;  /* 0x000000a8a00c723c */ /* 0x040ff0000004180c */
[----:B------:R-:W-:Y:S01]  /*13c00*/  HMMA.16816.F32.BF16 R16, R160, R170, R16 ;  /* 0x000000aaa010723c */ /* 0x000fe20000041810 */
[----:B------:R-:W1:Y:S06]  /*13c10*/  LDSM.16.M88.4 R160, [R159+-0x3000] ;  /* 0xffd000009fa0783b */ /* 0x000e6c0000000200 */
[----:B------:R-:W2:Y:S01]  /*13c20*/  LDSM.16.M88.4 R168, [R159+-0x2800] ;  /* 0xffd800009fa8783b */ /* 0x000ea20000000200 */
[C---:B-1----:R-:W-:Y:S08]  /*13c30*/  HMMA.16816.F32.BF16 R4, R164.reuse, R160, R4 ;  /* 0x000000a0a404723c */ /* 0x042ff00000041804 */
[C---:B------:R-:W-:Y:S01]  /*13c40*/  HMMA.16816.F32.BF16 R8, R164.reuse, R162, R8 ;  /* 0x000000a2a408723c */ /* 0x040fe20000041808 */
[----:B------:R-:W-:Y:S07]  /*13c50*/  LDSM.16.M88.4 R160, [R182+0x4000] ;  /* 0x00400000b6a0783b */ /* 0x000fee0000000200 */
[C---:B--2---:R-:W-:Y:S08]  /*13c60*/  HMMA.16816.F32.BF16 R12, R164.reuse, R168, R12 ;  /* 0x000000a8a40c723c */ /* 0x044ff0000004180c */
[----:B------:R-:W-:Y:S01]  /*13c70*/  HMMA.16816.F32.BF16 R16, R164, R170, R16 ;  /* 0x000000aaa410723c */ /* 0x000fe20000041810 */
[----:B------:R-:W1:Y:S06]  /*13c80*/  LDSM.16.M88.4 R164, [R177+0x1000] ;  /* 0x00100000b1a4783b */ /* 0x000e6c0000000200 */
[----:B------:R-:W2:Y:S01]  /*13c90*/  LDSM.16.M88.4 R168, [R177+0x1800] ;  /* 0x00180000b1a8783b */ /* 0x000ea20000000200 */
[C---:B-1----:R-:W-:Y:S08]  /*13ca0*/  HMMA.16816.F32.BF16 R4, R160.reuse, R164, R4 ;  /* 0x000000a4a004723c */ /* 0x042ff00000041804 */
[C---:B------:R-:W-:Y:S01]  /*13cb0*/  HMMA.16816.F32.BF16 R8, R160.reuse, R166, R8 ;  /* 0x000000a6a008723c */ /* 0x040fe20000041808 */
[----:B------:R-:W-:Y:S07]  /*13cc0*/  LDSM.16.M88.4 R164, [R183+0x4000] ;  /* 0x00400000b7a4783b */ /* 0x000fee0000000200 */
[C---:B--2---:R-:W-:Y:S08]  /*13cd0*/  HMMA.16816.F32.BF16 R12, R160.reuse, R168, R12 ;  /* 0x000000a8a00c723c */ /* 0x044ff0000004180c */
[----:B------:R-:W-:Y:S01]  /*13ce0*/  HMMA.16816.F32.BF16 R16, R160, R170, R16 ;  /* 0x000000aaa010723c */ /* 0x000fe20000041810 */
[----:B------:R-:W1:Y:S06]  /*13cf0*/  LDSM.16.M88.4 R160, [R189] ;  /* 0x00000000bda0783b */ /* 0x000e6c0000000200 */
[----:B------:R-:W2:Y:S01]  /*13d00*/  LDSM.16.M88.4 R168, [R188] ;  /* 0x00000000bca8783b */ /* 0x000ea20000000200 */
        /* <DEDUP_REMOVED lines=69> */
[----:B------:R-:W2:Y:S01]  /*14160*/  LDSM.16.M88.4 R168, [R159+0x800] ;  /* 0x000800009fa8783b */ /* 0x000ea20000000200 */
[----:B------:R-:W-:Y:S05]  /*14170*/  DEPBAR.LE SB0, 0x0 ;  /* 0x000080000000791a */ /* 0x000fea0000000000 */
[----:B------:R-:W-:Y:S01]  /*14180*/  BAR.SYNC.DEFER_BLOCKING 0x0 ;  /* 0x0000000000007b1d */ /* 0x000fe20000010000 */
[C---:B-1----:R-:W-:Y:S08]  /*14190*/  HMMA.16816.F32.BF16 R4, R164.reuse, R160, R4 ;  /* 0x000000a0a404723c */ /* 0x042ff00000041804 */
[C---:B------:R-:W-:Y:S08]  /*141a0*/  HMMA.16816.F32.BF16 R8, R164.reuse, R162, R8 ;  /* 0x000000a2a408723c */ /* 0x040ff00000041808 */
[C---:B--2---:R-:W-:Y:S08]  /*141b0*/  HMMA.16816.F32.BF16 R12, R164.reuse, R168, R12 ;  /* 0x000000a8a40c723c */ /* 0x044ff0000004180c */
        /* <DEDUP_REMOVED lines=34> */
[----:B--234-:R-:W-:Y:S02]  /*143e0*/  IMAD.MOV.U32 R2, RZ, RZ, c[0x0][0x2b8] ;  /* 0x0000ae00ff027624 */ /* 0x01cfe400078e00ff */
[----:B------:R-:W-:Y:S03]  /*143f0*/  IMAD.MOV.U32 R197, RZ, RZ, RZ ;  /* 0x000000ffffc57224 */ /* 0x000fe600078e00ff */
[----:B------:R-:W-:Y:S01]  /*14400*/  ISETP.NE.AND P1, PT, R2, 0x1, PT ;  /* 0x000000010200780c */ /* 0x000fe20003f25270 */
[----:B------:R-:W-:Y:S05]  /*14410*/  IMAD R2, R196, 0x20, R226 ;  /* 0x00000020c4027824 */ /* 0x000fea00078e02e2 */
[----:B------:R-:W-:Y:S05]  /*14420*/  IADD3 R2, R2, -0x20, R212 ;  /* 0xffffffe002027810 */ /* 0x000fea0007ffe0d4 */
[--C-:B-1----:R-:W-:Y:S02]  /*14430*/  IMAD.MOV.U32 R0, RZ, RZ, R2.reuse ;  /* 0x000000ffff007224 */ /* 0x102fe400078e0002 */
[----:B------:R-:W-:Y:S05]  /*14440*/  @P1 IMAD.HI.U32 R3, R2, c[0x0][0x2bc], RZ ;  /* 0x0000af0002031a27 */ /* 0x000fea00078e00ff */
[----:B------:R-:W-:Y:S04]  /*14450*/  @P1 SHF.R.U32.HI R0, RZ, c[0x0][0x2c0], R3 ;  /* 0x0000b000ff001a19 */ /* 0x000fe80000011603 */
[C---:B------:R-:W-:Y:S04]  /*14460*/  @!P5 IADD3 R3, P0, R0.reuse, R222, RZ ;  /* 0x000000de0003d210 */ /* 0x040fe80007f1e0ff */
[C---:B------:R-:W-:Y:S02]  /*14470*/  @!P5 LEA.HI.X.SX32 R5, R0.reuse, R225, 0x1, P0 ;  /* 0x000000e10005d211 */ /* 0x040fe400000f0eff */
[C---:B------:R-:W-:Y:S02]  /*14480*/  @!P5 LEA R4, P0, R3.reuse, c[0x0][0x2a0], 0x2 ;  /* 0x0000a8000304da11 */ /* 0x040fe400078010ff */
[----:B------:R-:W-:Y:S02]  /*14490*/  IADD3 R0, -R0, RZ, RZ ;  /* 0x000000ff00007210 */ /* 0x000fe40007ffe1ff */
[----:B------:R-:W-:Y:S03]  /*144a0*/  @!P5 LEA.HI.X R5, R3, c[0x0][0x2a4], R5, 0x2, P0 ;  /* 0x0000a9000305da11 */ /* 0x000fe600000f1405 */
[----:B------:R-:W-:Y:S02]  /*144b0*/  IMAD R198, R0, c[0x0][0x2b8], R2 ;  /* 0x0000ae0000c67a24 */ /* 0x000fe400078e0202 */
[----:B------:R-:W2:Y:S02]  /*144c0*/  @!P5 LDG.E R197, [R4.64] ;  /* 0x0000000804c5d981 */ /* 0x000ea4000c1e1900 */
[----:B------:R-:W-:Y:S01]  /*144d0*/  IMAD.WIDE.U32 R2, R198, c[0x0][0x1e0], RZ ;  /* 0x00007800c6027a25 */ /* 0x000fe200078e00ff */
[----:B------:R-:W-:Y:S05]  /*144e0*/  SHF.R.S32.HI R0, RZ, 0x1f, R198 ;  /* 0x0000001fff007819 */ /* 0x000fea00000114c6 */
[----:B------:R-:W-:Y:S04]  /*144f0*/  IMAD R0, R0, c[0x0][0x1e0], RZ ;  /* 0x0000780000007a24 */ /* 0x000fe800078e02ff */
[----:B------:R-:W-:Y:S05]  /*14500*/  IMAD R0, R198, c[0x0][0x1e4], R0 ;  /* 0x00007900c6007a24 */ /* 0x000fea00078e0200 */
[----:B------:R-:W-:Y:S02]  /*14510*/  IADD3 R3, R3, R0, RZ ;  /* 0x0000000003037210 */ /* 0x000fe40007ffe0ff */
        /* <DEDUP_REMOVED lines=10> */
.L_x_991:
[----:B------:R-:W-:-:S05]  /*145c0*/  BRA.DIV ~URZ, `(.L_x_861) ;  /* 0x0000d6327f007947 */ /* 0x000fca000b800000 */
[----:B-1----:R1:W3:Y:S02]  /*145d0*/  SHFL.IDX PT, R0, R5, RZ, 0x181f ;  /* 0x00181fff05007589 */ /* 0x0022e400000e0000 */
.L_x_992:
[C---:B---3--:R-:W-:Y:S04]  /*145e0*/  LEA R6, P0, R132.reuse, R0, 0x1 ;  /* 0x0000000084067211 */ /* 0x048fe800078008ff */
[----:B--2---:R-:W-:Y:S02]  /*145f0*/  LEA.HI.X R7, R132, R4, R133, 0x1, P0 ;  /* 0x0000000484077211 */ /* 0x004fe400000f0c85 */
[C---:B------:R-:W-:Y:S03]  /*14600*/  LEA R2, P0, R201.reuse, R0, 0x1 ;  /* 0x00000000c9027211 */ /* 0x040fe600078008ff */
[----:B------:R-:W-:Y:S01]  /*14610*/  @!PT LDS RZ, [RZ] ;  /* 0x00000000fffff984 */ /* 0x000fe20000000800 */
[----:B------:R-:W-:Y:S01]  /*14620*/  @!PT LDS RZ, [RZ] ;  /* 0x00000000fffff984 */ /* 0x000fe20000000800 */
[----:B------:R-:W-:Y:S01]  /*14630*/  @!PT LDS RZ, [RZ] ;  /* 0x00000000fffff984 */ /* 0x000fe20000000800 */
[----:B------:R2:W-:Y:S01]  /*14640*/  LDGSTS.E.BYPASS.LTC128B.128 [R194+0xc080], [R6.64], !P4 ;  /* 0x0c08000006c27fae */ /* 0x0005e2000e101d48 */
[----:B------:R-:W-:Y:S05]  /*14650*/  LEA.HI.X R3, R201, R4, R205, 0x1, P0 ;  /* 0x00000004c9037211 */ /* 0x000fea00000f0ccd */
[----:B------:R3:W-:Y:S02]  /*14660*/  LDGSTS.E.BYPASS.LTC128B.128 [R194+0xd080], [R2.64], !P3 ;  /* 0x0d08000002c27fae */ /* 0x0007e4000d901d48 */
[C---:B---3--:R-:W-:Y:S04]  /*14670*/  LEA R2, P0, R200.reuse, R0, 0x1 ;  /* 0x00000000c8027211 */ /* 0x048fe800078008ff */
[----:B------:R-:W-:Y:S05]  /*14680*/  LEA.HI.X R3, R200, R4, R207, 0x1, P0 ;  /* 0x00000004c8037211 */ /* 0x000fea00000f0ccf */
[----:B------:R3:W-:Y:S02]  /*14690*/  LDGSTS.E.BYPASS.LTC128B.128 [R194+0xe080], [R2.64], !P2 ;  /* 0x0e08000002c27fae */ /* 0x0007e4000d101d48 */
[C---:B---3--:R-:W-:Y:S04]  /*146a0*/  LEA R2, P0, R199.reuse, R0, 0x1 ;  /* 0x00000000c7027211 */ /* 0x048fe800078008ff */
[C---:B------:R-:W-:Y:S02]  /*146b0*/  LEA.HI.X R3, R199.reuse, R4, R206, 0x1, P0 ;  /* 0x00000004c7037211 */ /* 0x040fe400000f0cce */
[----:B------:R-:W-:Y:S11]  /*146c0*/  ISETP.GE.AND P0, PT, R199, c[0x0][0x1d4], PT ;  /* 0x00007500c7007a0c */ /* 0x000ff60003f06270 */
[----:B------:R-:W-:Y:S02]  /*146d0*/  @!UPT UIADD3 URZ, URZ, URZ, URZ ;  /* 0x0000003f3f3ff290 */ /* 0x000fe4000fffe03f */
[----:B------:R2:W-:Y:S02]  /*146e0*/  LDGSTS.E.BYPASS.LTC128B.128 [R194+0xf080], [R2.64], !P0 ;  /* 0x0f08000002c27fae */ /* 0x0005e4000c101d48 */
.L_x_859:
[----:B--234-:R-:W-:Y:S05]  /*146f0*/  BSYNC B0 ;  /* 0x0000000000007941 */ /* 0x01cfea0003800000 */
.L_x_858:
[----:B-1----:R-:W-:Y:S01]  /*14700*/  IMAD.MOV.U32 R0, RZ, RZ, c[0x0][0x2c4] ;  /* 0x0000b100ff007624 */ /* 0x002fe200078e00ff */
[----:B------:R-:W0:Y:S01]  /*14710*/  LDGDEPBAR ;  /* 0x00000000000079af */ /* 0x000e220000000000 */
[----:B------:R-:W-:Y:S01]  /*14720*/  IMAD.IADD R4, R231, 0x1, R227 ;  /* 0x00000001e7047824 */ /* 0x000fe200078e02e3 */
[----:B------:R-:W-:Y:S01]  /*14730*/  ULDC UR4, c[0x0][0x324] ;  /* 0x0000c90000047ab9 */ /* 0x000fe20000000800 */
[----:B------:R-:W-:Y:S01]  /*14740*/  IMAD.SHL.U32 R5, R196, 0x20, RZ ;  /* 0x00000020c4057824 */ /* 0x000fe200078e00ff */
[----:B------:R-:W-:Y:S01]  /*14750*/  ISETP.NE.AND P0, PT, R0, 0x1, PT ;  /* 0x000000010000780c */ /* 0x000fe20003f05270 */
[----:B------:R-:W-:Y:S11]  /*14760*/  ULOP3.LUT UR4, URZ, UR4, URZ, 0x33, !UPT ;  /* 0x000000043f047292 */ /* 0x000ff6000f8e333f */
[----:B------:R-:W-:Y:S01]  /*14770*/  @!UPT UIADD3 URZ, URZ, URZ, URZ ;  /* 0x0000003f3f3ff290 */ /* 0x000fe2000fffe03f */
[----:B------:R-:W-:Y:S05]  /*14780*/  @P0 IMAD.HI.U32 R0, R4, c[0x0][0x2c8], RZ ;  /* 0x0000b20004000a27 */ /* 0x000fea00078e00ff */
[----:B------:R-:W-:Y:S02]  /*14790*/  @P0 SHF.R.U32.HI R4, RZ, c[0x0][0x2cc], R0 ;  /* 0x0000b300ff040a19 */ /* 0x000fe40000011600 */
[----:B------:R-:W-:Y:S04]  /*147a0*/  IADD3 R0, -R215, 0x1, -R5 ;  /* 0x00000001d7007810 */ /* 0x000fe80007ffe905 */
[----:B------:R-:W-:Y:S04]  /*147b0*/  IADD3 R0, -R210, R0, R209 ;  /* 0x00000000d2007210 */ /* 0x000fe80007ffe1d1 */
[C---:B------:R-:W-:Y:S02]  /*147c0*/  IADD3 R6, R0.reuse, UR4, RZ ;  /* 0x0000000400067c10 */ /* 0x040fe4000fffe0ff */
[----:B------:R-:W-:Y:S01]  /*147d0*/  IADD3 R7, R0, c[0x0][0x328], RZ ;  /* 0x0000ca0000077a10 */ /* 0x000fe20007ffe0ff */
[----:B------:R-:W-:-:S05]  /*147e0*/  BRA.DIV ~URZ, `(.L_x_862) ;  /* 0x0000d4727f007947 */ /* 0x000fca000b800000 */
[----:B------:R1:W2:Y:S02]  /*147f0*/  SHFL.IDX PT, R3, R4, RZ, 0x1c1f ;  /* 0x001c1fff04037589 */ /* 0x0002a400000e0000 */
.L_x_993:
[----:B--2---:R-:W-:Y:S01]  /*14800*/  IADD3 R2, R7, R3, RZ ;  /* 0x0000000307027210 */ /* 0x004fe20007ffe0ff */
[----:B------:R-:W-:Y:S05]  /*14810*/  IMAD.MOV.U32 R0, RZ, RZ, c[0x0][0x32c] ;  /* 0x0000cb00ff007624 */ /* 0x000fea00078e00ff */
[----:B------:R-:W-:Y:S01]  /*14820*/  ISETP.GE.AND P0, PT, R0, 0x1, PT ;  /* 0x000000010000780c */ /* 0x000fe20003f06270 */
[----:B------:R-:W-:Y:S11]  /*14830*/  IMAD.IADD R0, R6, 0x1, R3 ;  /* 0x0000000106007824 */ /* 0x000ff600078e0203 */
[----:B------:R-:W-:Y:S01]  /*14840*/  @!UPT UIADD3 URZ, URZ, URZ, URZ ;  /* 0x0000003f3f3ff290 */ /* 0x000fe2000fffe03f */
[----:B------:R-:W-:-:S05]  /*14850*/  @!P0 BRA `(.L_x_863) ;  /* 0x0000018000008947 */ /* 0x000fca0003800000 */
[----:B------:R-:W-:Y:S01]  /*14860*/  IADD3 R3, -R210, R209, R3 ;  /* 0x000000d1d2037210 */ /* 0x000fe20007ffe103 */
[----:B------:R-:W-:Y:S03]  /*14870*/  BSSY B0, `(.L_x_864) ;  /* 0x0000011000007945 */ /* 0x000fe60003800000 */
        /* <DEDUP_REMOVED lines=11> */
.L_x_865:
[----:B------:R-:W-:Y:S04]  /*14930*/  MOV R8, c[0x0][0x32c] ;  /* 0x0000cb0000087a02 */ /* 0x000fe80000000f00 */
[----:B------:R-:W-:Y:S11]  /*14940*/  ISETP.NE.AND P0, PT, R8, 0x1, PT ;  /* 0x000000010800780c */ /* 0x000ff60003f05270 */
[----:B------:R-:W-:Y:S02]  /*14950*/  @!UPT UIADD3 URZ, URZ, URZ, URZ ;  /* 0x0000003f3f3ff290 */ /* 0x000fe4000fffe03f */
[----:B------:R-:W-:Y:S05]  /*14960*/  @P0 IMAD.HI.U32 R8, R3, c[0x0][0x330], RZ ;  /* 0x0000cc0003080a27 */ /* 0x000fea00078e00ff */
[----:B------:R-:W-:Y:S02]  /*14970*/  @P0 SHF.R.U32.HI R3, RZ, c[0x0][0x334], R8 ;  /* 0x0000cd00ff030a19 */ /* 0x000fe40000011608 */
.L_x_866:
[----:B------:R-:W-:Y:S05]  /*14980*/  BSYNC B0 ;  /* 0x0000000000007941 */ /* 0x000fea0003800000 */
.L_x_864:
[----:B------:R-:W-:Y:S04]  /*14990*/  IMAD R3, R3, c[0x0][0x32c], -R5 ;  /* 0x0000cb0003037a24 */ /* 0x000fe800078e0a05 */
[----:B------:R-:W-:Y:S05]  /*149a0*/  IMAD.IADD R3, R3, 0x1, -R215 ;  /* 0x0000000103037824 */ /* 0x000fea00078e0ad7 */
[----:B------:R-:W-:Y:S02]  /*149b0*/  IMNMX R0, R0, R3, !PT ;  /* 0x0000000300007217 */ /* 0x000fe40007800200 */
[----:B------:R-:W-:Y:S04]  /*149c0*/  IADD3 R3, R3, c[0x0][0x32c], RZ ;  /* 0x0000cb0003037a10 */ /* 0x000fe80007ffe0ff */
[----:B------:R-:W-:Y:S02]  /*149d0*/  IMNMX R2, R2, R3, PT ;  /* 0x0000000302027217 */ /* 0x000fe40003800200 */
.L_x_863:
[----:B------:R-:W-:Y:S04]  /*149e0*/  ISETP.GT.AND P1, PT, R196, -0x1, PT ;  /* 0xffffffffc400780c */ /* 0x000fe80003f24270 */
[----:B------:R-:W-:Y:S04]  /*149f0*/  ISETP.GT.AND P0, PT, R0, RZ, P1 ;  /* 0x000000ff0000720c */ /* 0x000fe80000f04270 */
[----:B------:R-:W-:Y:S04]  /*14a00*/  ISETP.LT.OR P0, PT, R2, 0x1, P0 ;  /* 0x000000010200780c */ /* 0x000fe80000701670 */
[----:B------:R-:W-:Y:S02]  /*14a10*/  FSEL R14, R172, -INF , !P0 ;  /* 0xff800000ac0e7808 */ /* 0x000fe40004000000 */
[----:B------:R-:W-:Y:S04]  /*14a20*/  ISETP.GT.AND P0, PT, R0, 0x1, P1 ;  /* 0x000000010000780c */ /* 0x000fe80000f04270 */
        /* <DEDUP_REMOVED lines=19> */
[----:B------:R-:W-:Y:S01]  /*14b60*/  FSEL R15, R9, -INF , !P0 ;  /* 0xff800000090f7808 */ /* 0x000fe20004000000 */
[----:B------:R-:W-:-:S06]  /*14b70*/  BRA.DIV ~URZ, `(.L_x_867) ;  /* 0x0000d1527f007947 */ /* 0x000fcc000b800000 */
[----:B------:R2:W3:Y:S02]  /*14b80*/  SHFL.IDX PT, R3, R4, 0x1, 0x1c1f ;  /* 0x003c1f0004037f89 */ /* 0x0004e400000e0000 */
.L_x_994:
[----:B---3--:R-:W-:Y:S01]  /*14b90*/  IADD3 R2, R7, R3, RZ ;  /* 0x0000000307027210 */ /* 0x008fe20007ffe0ff */
        /* <DEDUP_REMOVED lines=11> */
[----:B-12---:R-:W-:Y:S05]  /*14c50*/  IMAD.MOV.U32 R4, RZ, RZ, c[0x0][0x32c] ;  /* 0x0000cb00ff047624 */ /* 0x006fea00078e00ff */
[----:B------:R-:W-:Y:S11]  /*14c60*/  ISETP.NE.AND P0, PT, R4, 0x1, PT ;  /* 0x000000010400780c */ /* 0x000ff60003f05270 */
[----:B------:R-:W-:Y:S02]  /*14c70*/  @!UPT UIADD3 URZ, URZ, URZ, URZ ;  /* 0x0000003f3f3ff290 */ /* 0x000fe4000fffe03f */
[----:B------:R-:W-:Y:S05]  /*14c80*/  @P0 IMAD.HI.U32 R4, R3, c[0x0][0x330], RZ ;  /* 0x0000cc0003040a27 */ /* 0x000fea00078e00ff */
[----:B------:R-:W-:Y:S04]  /*14c90*/  @P0 SHF.R.U32.HI R3, RZ, c[0x0][0x334], R4 ;  /* 0x0000cd00ff030a19 */ /* 0x000fe80000011604 */
[----:B------:R-:W-:Y:S01]  /*14ca0*/  LOP3.LUT R3, RZ, R3, RZ, 0x33, !PT ;  /* 0x00000003ff037212 */ /* 0x000fe200078e33ff */
[----:B------:R-:W-:-:S05]  /*14cb0*/  BRA `(.L_x_871) ;  /* 0x0000005000007947 */ /* 0x000fca0003800000 */
.L_x_870:
[----:B-12---:R-:W-:Y:S04]  /*14cc0*/  MOV R4, c[0x0][0x32c] ;  /* 0x0000cb0000047a02 */ /* 0x006fe80000000f00 */
[----:B------:R-:W-:Y:S11]  /*14cd0*/  ISETP.NE.AND P0, PT, R4, 0x1, PT ;  /* 0x000000010400780c */ /* 0x000ff60003f05270 */
[----:B------:R-:W-:Y:S02]  /*14ce0*/  @!UPT UIADD3 URZ, URZ, URZ, URZ ;  /* 0x0000003f3f3ff290 */ /* 0x000fe4000fffe03f */
[----:B------:R-:W-:Y:S05]  /*14cf0*/  @P0 IMAD.HI.U32 R4, R3, c[0x0][0x330], RZ ;  /* 0x0000cc0003040a27 */ /* 0x000fea00078e00ff */
[----:B------:R-:W-:Y:S02]  /*14d00*/  @P0 SHF.R.U32.HI R3, RZ, c[0x0][0x334], R4 ;  /* 0x0000cd00ff030a19 */ /* 0x000fe40000011604 */
.L_x_871:
[----:B------:R-:W-:Y:S05]  /*14d10*/  BSYNC B0 ;  /* 0x0000000000007941 */ /* 0x000fea0003800000 */
.L_x_869:
[----:B------:R-:W-:Y:S04]  /*14d20*/  IMAD R5, R3, c[0x0][0x32c], -R5 ;  /* 0x0000cb0003057a24 */ /* 0x000fe800078e0a05 */
[----:B------:R-:W-:Y:S05]  /*14d30*/  IMAD.IADD R3, R5, 0x1, -R215 ;  /* 0x0000000105037824 */ /* 0x000fea00078e0ad7 */
[----:B------:R-:W-:Y:S02]  /*14d40*/  IMNMX R0, R0, R3, !PT ;  /* 0x0000000300007217 */ /* 0x000fe40007800200 */
[----:B------:R-:W-:Y:S04]  /*14d50*/  IADD3 R3, R3, c[0x0][0x32c], RZ ;  /* 0x0000cb0003037a10 */ /* 0x000fe80007ffe0ff */
[----:B------:R-:W-:Y:S02]  /*14d60*/  IMNMX R2, R2, R3, PT ;  /* 0x0000000302027217 */ /* 0x000fe40003800200 */
.L_x_868:
        /* <DEDUP_REMOVED lines=21> */
[----:B------:R-:W-:Y:S02]  /*14ec0*/  ISETP.GT.AND P0, PT, R0, 0x19, P1 ;  /* 0x000000190000780c */ /* 0x000fe40000f04270 */
        /* <DEDUP_REMOVED lines=13> */
[----:B------:R-:W-:Y:S02]  /*14fa0*/  FSEL R7, R162, -INF , !P0 ;  /* 0xff800000a2077808 */ /* 0x000fe40004000000 */
[----:B------:R-:W-:Y:S02]  /*14fb0*/  FMNMX.FTZ R0, R16, R0, !PT ;  /* 0x0000000010007209 */ /* 0x000fe40007810000 */
[----:B------:R-:W-:Y:S02]  /*14fc0*/  FMNMX.FTZ R2, R8, R2, !PT ;  /* 0x0000000208027209 */ /* 0x000fe40007810000 */
[----:B-12---:R-:W-:Y:S02]  /*14fd0*/  FMNMX.FTZ R4, R15, R0, !PT ;  /* 0x000000000f047209 */ /* 0x006fe40007810000 */
[----:B------:R-:W-:Y:S01]  /*14fe0*/  FMNMX.FTZ R5, R7, R2, !PT ;  /* 0x0000000207057209 */ /* 0x000fe20007810000 */
[----:B------:R-:W-:-:S05]  /*14ff0*/  BRA.DIV ~URZ, `(.L_x_872) ;  /* 0x0000cd427f007947 */ /* 0x000fca000b800000 */
[----:B------:R1:W2:Y:S02]  /*15000*/  SHFL.BFLY PT, R0, R4, 0x2, 0x1f ;  /* 0x0c401f0004007f89 */ /* 0x0002a400000e0000 */
.L_x_995:
[----:B-12---:R-:W-:Y:S01]  /*15010*/  FMNMX.FTZ R4, R4, R0, !PT ;  /* 0x0000000004047209 */ /* 0x006fe20007810000 */
[----:B------:R-:W-:-:S05]  /*15020*/  BRA.DIV ~URZ, `(.L_x_873) ;  /* 0x0000cd527f007947 */ /* 0x000fca000b800000 */
[----:B------:R-:W1:Y:S02]  /*15030*/  SHFL.BFLY PT, R0, R4, 0x1, 0x1f ;  /* 0x0c201f0004007f89 */ /* 0x000e6400000e0000 */
[----:B-1----:R-:W-:Y:S02]  /*15040*/  FMNMX.FTZ R134, R4, R0, !PT ;  /* 0x0000000004867209 */ /* 0x002fe40007810000 */
[----:B------:R-:W1:Y:S02]  /*15050*/  SHFL.BFLY PT, R0, R5, 0x2, 0x1f ;  /* 0x0c401f0005007f89 */ /* 0x000e6400000e0000 */
[----:B-1----:R-:W-:Y:S05]  /*15060*/  FMNMX.FTZ R4, R5, R0, !PT ;  /* 0x0000000005047209 */ /* 0x002fea0007810000 */
[----:B------:R1:W2:Y:S02]  /*15070*/  SHFL.BFLY PT, R0, R4, 0x1, 0x1f ;  /* 0x0c201f0004007f89 */ /* 0x0002a400000e0000 */
.L_x_996:
[C---:B------:R-:W-:Y:S01]  /*15080*/  FSETP.NEU.FTZ.AND P0, PT, R134.reuse, -INF , PT ;  /* 0xff8000008600780b */ /* 0x040fe20003f1d000 */
[----:B------:R-:W-:Y:S01]  /*15090*/  FMUL.FTZ R2, R134, c[0x0][0x2d0] ;  /* 0x0000b40086027a20 */ /* 0x000fe20000410000 */
[----:B--2---:R-:W-:Y:S01]  /*150a0*/  FMNMX.FTZ R3, R0, R4, !PT ;  /* 0x0000000400037209 */ /* 0x004fe20007810000 */
[----:B------:R-:W-:Y:S01]  /*150b0*/  WARPSYNC 0xffffffff ;  /* 0xffffffff00007948 */ /* 0x000fe20003800000 */
[----:B------:R-:W-:Y:S02]  /*150c0*/  FSEL R0, R134, RZ, P0 ;  /* 0x000000ff86007208 */ /* 0x000fe40000000000 */
[----:B------:R-:W-:Y:S02]  /*150d0*/  FSEL R2, R2, RZ, P0 ;  /* 0x000000ff02027208 */ /* 0x000fe40000000000 */
[----:B------:R-:W-:Y:S01]  /*150e0*/  FSETP.NEU.FTZ.AND P0, PT, R3, -INF , PT ;  /* 0xff8000000300780b */ /* 0x000fe20003f1d000 */
[----:B------:R-:W-:Y:S01]  /*150f0*/  FADD.FTZ R0, -R0, R135 ;  /* 0x0000008700007221 */ /* 0x000fe20000010100 */
[----:B------:R-:W-:Y:S01]  /*15100*/  IADD3 R195, R196, -0x1, RZ ;  /* 0xffffffffc4c37810 */ /* 0x000fe20007ffe0ff */
[--C-:B-1----:R-:W-:Y:S02]  /*15110*/  FFMA.FTZ R4, R14, c[0x0][0x2d0], -R2.reuse ;  /* 0x0000b4000e047a23 */ /* 0x102fe40000010802 */
[----:B------:R-:W-:Y:S02]  /*15120*/  FMUL.FTZ R0, R0, c[0x0][0x2d0] ;  /* 0x0000b40000007a20 */ /* 0x000fe40000410000 */
[--C-:B------:R-:W-:Y:S02]  /*15130*/  FFMA.FTZ R5, R161, c[0x0][0x2d0], -R2.reuse ;  /* 0x0000b400a1057a23 */ /* 0x100fe40000010802 */
[--C-:B------:R-:W-:Y:S02]  /*15140*/  FFMA.FTZ R169, R15, c[0x0][0x2d0], -R2.reuse ;  /* 0x0000b4000fa97a23 */ /* 0x100fe40000010802 */
[----:B------:R-:W1:Y:S01]  /*15150*/  MUFU.EX2 R0, R0 ;  /* 0x0000000000007308 */ /* 0x000e620000000800 */
[--C-:B------:R-:W-:Y:S02]  /*15160*/  FFMA.FTZ R14, R19, c[0x0][0x2d0], -R2.reuse ;  /* 0x0000b400130e7a23 */ /* 0x100fe40000010802 */
[--C-:B------:R-:W-:Y:S02]  /*15170*/  FFMA.FTZ R135, R160, c[0x0][0x2d0], -R2.reuse ;  /* 0x0000b400a0877a23 */ /* 0x100fe40000010802 */
[--C-:B------:R-:W-:Y:S02]  /*15180*/  FFMA.FTZ R172, R18, c[0x0][0x2d0], -R2.reuse ;  /* 0x0000b40012ac7a23 */ /* 0x100fe40000010802 */
[--C-:B------:R-:W-:Y:S02]  /*15190*/  FFMA.FTZ R171, R17, c[0x0][0x2d0], -R2.reuse ;  /* 0x0000b40011ab7a23 */ /* 0x100fe40000010802 */
[----:B------:R-:W-:Y:S01]  /*151a0*/  FFMA.FTZ R170, R16, c[0x0][0x2d0], -R2 ;  /* 0x0000b40010aa7a23 */ /* 0x000fe20000010802 */
[----:B------:R-:W2:Y:S10]  /*151b0*/  MUFU.EX2 R15, R4 ;  /* 0x00000004000f7308 */ /* 0x000eb40000000800 */
[----:B------:R-:W3:Y:S10]  /*151c0*/  MUFU.EX2 R4, R5 ;  /* 0x0000000500047308 */ /* 0x000ef40000000800 */
[----:B------:R4:W-:Y:S01]  /*151d0*/  MUFU.EX2 R16, R135 ;  /* 0x0000008700107308 */ /* 0x0009e20000000800 */
[C---:B-1----:R-:W-:Y:S02]  /*151e0*/  FMUL.FTZ R17, R0.reuse, R141 ;  /* 0x0000008d00117220 */ /* 0x042fe40000410000 */
[C---:B------:R-:W-:Y:S02]  /*151f0*/  FMUL.FTZ R20, R0.reuse, R20 ;  /* 0x0000001400147220 */ /* 0x040fe40000410000 */
[C---:B--2---:R-:W-:Y:S02]  /*15200*/  FFMA.FTZ R2, R0.reuse, R204, R15 ;  /* 0x000000cc00027223 */ /* 0x044fe4000001000f */
[C---:B------:R-:W-:Y:S02]  /*15210*/  FMUL.FTZ R21, R0.reuse, R21 ;  /* 0x0000001500157220 */ /* 0x040fe40000410000 */
[C---:B------:R-:W-:Y:S02]  /*15220*/  FMUL.FTZ R24, R0.reuse, R24 ;  /* 0x0000001800187220 */ /* 0x040fe40000410000 */
[C---:B------:R-:W-:Y:S02]  /*15230*/  FMUL.FTZ R25, R0.reuse, R25 ;  /* 0x0000001900197220 */ /* 0x040fe40000410000 */
[----:B------:R-:W-:Y:S01]  /*15240*/  FMUL.FTZ R28, R0, R28 ;  /* 0x0000001c001c7220 */ /* 0x000fe20000410000 */
[C---:B---3--:R-:W-:Y:S01]  /*15250*/  F2FP.BF16.PACK_AB R160, R4.reuse, R15 ;  /* 0x0000000f04a0723e */ /* 0x048fe200000010ff */
[----:B------:R-:W-:Y:S01]  /*15260*/  FADD.FTZ R5, R4, R2 ;  /* 0x0000000204057221 */ /* 0x000fe20000010000 */
[----:B------:R-:W1:Y:S01]  /*15270*/  MUFU.EX2 R15, R14 ;  /* 0x0000000e000f7308 */ /* 0x000e620000000800 */
[C---:B------:R-:W-:Y:S01]  /*15280*/  FSEL R2, R3.reuse, RZ, P0 ;  /* 0x000000ff03027208 */ /* 0x040fe20000000000 */
[----:B------:R-:W-:Y:S02]  /*15290*/  FMUL.FTZ R4, R3, c[0x0][0x2d0] ;  /* 0x0000b40003047a20 */ /* 0x000fe40000410000 */
[----:B------:R-:W-:Y:S02]  /*152a0*/  FMUL.FTZ R29, R0, R29 ;  /* 0x0000001d001d7220 */ /* 0x000fe40000410000 */
[----:B------:R-:W-:Y:S01]  /*152b0*/  FADD.FTZ R2, -R2, R136 ;  /* 0x0000008802027221 */ /* 0x000fe20000010100 */
[----:B------:R-:W-:Y:S01]  /*152c0*/  FSEL R4, R4, RZ, P0 ;  /* 0x000000ff04047208 */ /* 0x000fe20000000000 */
[----:B------:R-:W-:Y:S01]  /*152d0*/  FMUL.FTZ R32, R0, R32 ;  /* 0x0000002000207220 */ /* 0x000fe20000410000 */
[----:B------:R-:W-:Y:S01]  /*152e0*/  ISETP.GT.AND P0, PT, R196, R213, PT ;  /* 0x000000d5c400720c */ /* 0x000fe20003f04270 */
[----:B------:R-:W-:Y:S01]  /*152f0*/  FMUL.FTZ R2, R2, c[0x0][0x2d0] ;  /* 0x0000b40002027a20 */ /* 0x000fe20000410000 */
[----:B------:R-:W-:Y:S01]  /*15300*/  MOV R196, R195 ;  /* 0x000000c300c47202 */ /* 0x000fe20000000f00 */
[--C-:B------:R-:W-:Y:S02]  /*15310*/  FFMA.FTZ R136, R11, c[0x0][0x2d0], -R4.reuse ;  /* 0x0000b4000b887a23 */ /* 0x100fe40000010804 */
[--C-:B------:R-:W-:Y:S02]  /*15320*/  FFMA.FTZ R166, R10, c[0x0][0x2d0], -R4.reuse ;  /* 0x0000b4000aa67a23 */ /* 0x100fe40000010804 */
[----:B------:R-:W2:Y:S01]  /*15330*/  MUFU.EX2 R2, R2 ;  /* 0x0000000200027308 */ /* 0x000ea20000000800 */
[--C-:B------:R-:W-:Y:S02]  /*15340*/  FFMA.FTZ R165, R9, c[0x0][0x2d0], -R4.reuse ;  /* 0x0000b40009a57a23 */ /* 0x100fe40000010804 */
[--C-:B------:R-:W-:Y:S02]  /*15350*/  FFMA.FTZ R167, R8, c[0x0][0x2d0], -R4.reuse ;  /* 0x0000b40008a77a23 */ /* 0x100fe40000010804 */
[--C-:B------:R-:W-:Y:S02]  /*15360*/  FFMA.FTZ R6, R6, c[0x0][0x2d0], -R4.reuse ;  /* 0x0000b40006067a23 */ /* 0x100fe40000010804 */
[--C-:B----4-:R-:W-:Y:S01]  /*15370*/  FFMA.FTZ R135, R12, c[0x0][0x2d0], -R4.reuse ;  /* 0x0000b4000c877a23 */ /* 0x110fe20000010804 */
[----:B-1----:R-:W-:Y:S01]  /*15380*/  F2FP.BF16.PACK_AB R162, R15, R16 ;  /* 0x000000100fa2723e */ /* 0x002fe200000010ff */
[--C-:B------:R-:W-:Y:S01]  /*15390*/  FFMA.FTZ R14, R13, c[0x0][0x2d0], -R4.reuse ;  /* 0x0000b4000d0e7a23 */ /* 0x100fe20000010804 */
[----:B------:R1:W3:Y:S01]  /*153a0*/  MUFU.EX2 R161, R6 ;  /* 0x0000000600a17308 */ /* 0x0002e20000000800 */
[----:B------:R-:W-:Y:S02]  /*153b0*/  FFMA.FTZ R168, R7, c[0x0][0x2d0], -R4 ;  /* 0x0000b40007a87a23 */ /* 0x000fe40000010804 */
[----:B------:R-:W-:Y:S02]  /*153c0*/  FADD.FTZ R4, R16, R5 ;  /* 0x0000000510047221 */ /* 0x000fe40000010000 */
[C---:B------:R-:W-:Y:S02]  /*153d0*/  FMUL.FTZ R16, R0.reuse, R140 ;  /* 0x0000008c00107220 */ /* 0x040fe40000410000 */
[----:B------:R-:W-:Y:S02]  /*153e0*/  FADD.FTZ R164, R15, R4 ;  /* 0x000000040fa47221 */ /* 0x000fe40000010000 */
[C---:B------:R-:W-:Y:S01]  /*153f0*/  FMUL.FTZ R4, R0.reuse, R152 ;  /* 0x0000009800047220 */ /* 0x040fe20000410000 */
[----:B------:R-:W-:Y:S01]  /*15400*/  MUFU.EX2 R173, R136 ;  /* 0x0000008800ad7308 */ /* 0x000fe20000000800 */
[C---:B------:R-:W-:Y:S02]  /*15410*/  FMUL.FTZ R5, R0.reuse, R153 ;  /* 0x0000009900057220 */ /* 0x040fe40000410000 */
[----:B------:R-:W-:Y:S02]  /*15420*/  FMUL.FTZ R13, R0, R145 ;  /* 0x00000091000d7220 */ /* 0x000fe40000410000 */
[C---:B--2---:R-:W-:Y:S02]  /*15430*/  FMUL.FTZ R18, R2.reuse, R142 ;  /* 0x0000008e02127220 */ /* 0x044fe40000410000 */
[C---:B------:R-:W-:Y:S02]  /*15440*/  FMUL.FTZ R19, R2.reuse, R143 ;  /* 0x0000008f02137220 */ /* 0x040fe40000410000 */
[----:B------:R-:W2:Y:S01]  /*15450*/  LDSM.16.MT88.4 R140, [R178] ;  /* 0x00000000b28c783b */ /* 0x000ea20000004200 */
[----:B------:R-:W4:Y:S01]  /*15460*/  MUFU.EX2 R152, R14 ;  /* 0x0000000e00987308 */ /* 0x000f220000000800 */
[----:B------:R-:W-:Y:S02]  /*15470*/  FMUL.FTZ R7, R2, R155 ;  /* 0x0000009b02077220 */ /* 0x000fe40000410000 */
[----:B------:R-:W-:Y:S02]  /*15480*/  FMUL.FTZ R8, R0, R148 ;  /* 0x0000009400087220 */ /* 0x000fe40000410000 */
[C---:B-1----:R-:W-:Y:S02]  /*15490*/  FMUL.FTZ R6, R2.reuse, R154 ;  /* 0x0000009a02067220 */ /* 0x042fe40000410000 */
[----:B---3--:R-:W-:Y:S02]  /*154a0*/  FFMA.FTZ R145, R2, R203, R161 ;  /* 0x000000cb02917223 */ /* 0x008fe400000100a1 */
[----:B------:R-:W-:Y:S01]  /*154b0*/  FMUL.FTZ R9, R0, R149 ;  /* 0x0000009500097220 */ /* 0x000fe20000410000 */
[----:B------:R-:W-:Y:S01]  /*154c0*/  MUFU.EX2 R136, R169 ;  /* 0x000000a900887308 */ /* 0x000fe20000000800 */
[C---:B------:R-:W-:Y:S02]  /*154d0*/  FMUL.FTZ R10, R2.reuse, R150 ;  /* 0x00000096020a7220 */ /* 0x040fe40000410000 */
[----:B------:R-:W-:Y:S02]  /*154e0*/  FMUL.FTZ R11, R2, R151 ;  /* 0x00000097020b7220 */ /* 0x000fe40000410000 */
[----:B------:R-:W-:Y:S01]  /*154f0*/  FMUL.FTZ R12, R0, R144 ;  /* 0x00000090000c7220 */ /* 0x000fe20000410000 */
[----:B------:R-:W-:Y:S01]  /*15500*/  LDSM.16.MT88.4 R148, [R178+0x800] ;  /* 0x00080000b294783b */ /* 0x000fe20000004200 */
[C---:B------:R-:W-:Y:S02]  /*15510*/  FMUL.FTZ R15, R2.reuse, R147 ;  /* 0x00000093020f7220 */ /* 0x040fe40000410000 */
[C---:B------:R-:W-:Y:S01]  /*15520*/  FMUL.FTZ R22, R2.reuse, R22 ;  /* 0x0000001602167220 */ /* 0x040fe20000410000 */
[----:B------:R-:W-:Y:S01]  /*15530*/  MUFU.EX2 R144, R170 ;  /* 0x000000aa00907308 */ /* 0x000fe20000000800 */
[C---:B------:R-:W-:Y:S02]  /*15540*/  FMUL.FTZ R23, R2.reuse, R23 ;  /* 0x0000001702177220 */ /* 0x040fe40000410000 */
[----:B------:R-:W-:Y:S01]  /*15550*/  FMUL.FTZ R26, R2, R26 ;  /* 0x0000001a021a7220 */ /* 0x000fe20000410000 */
[----:B----4-:R-:W-:Y:S01]  /*15560*/  F2FP.BF16.PACK_AB R161, R152, R161 ;  /* 0x000000a198a1723e */ /* 0x010fe200000010ff */
[C---:B------:R-:W-:Y:S02]  /*15570*/  FMUL.FTZ R14, R2.reuse, R146 ;  /* 0x00000092020e7220 */ /* 0x040fe40000410000 */
[C---:B------:R-:W-:Y:S02]  /*15580*/  FMUL.FTZ R27, R2.reuse, R27 ;  /* 0x0000001b021b7220 */ /* 0x040fe40000410000 */
[C---:B------:R-:W-:Y:S01]  /*15590*/  FMUL.FTZ R30, R2.reuse, R30 ;  /* 0x0000001e021e7220 */ /* 0x040fe20000410000 */
[----:B------:R-:W1:Y:S01]  /*155a0*/  MUFU.EX2 R146, R135 ;  /* 0x0000008700927308 */ /* 0x000e620000000800 */
[----:B------:R-:W-:Y:S02]  /*155b0*/  FMUL.FTZ R31, R2, R31 ;  /* 0x0000001f021f7220 */ /* 0x000fe40000410000 */
        /* <DEDUP_REMOVED lines=12> */
[----:B------:R-:W-:Y:S01]  /*15680*/  FMUL.FTZ R43, R2, R43 ;  /* 0x0000002b022b7220 */ /* 0x000fe20000410000 */
[----:B-1----:R-:W-:Y:S01]  /*15690*/  F2FP.BF16.PACK_AB R163, R173, R146 ;  /* 0x00000092ada3723e */ /* 0x002fe200000010ff */
[C---:B------:R-:W-:Y:S02]  /*156a0*/  FMUL.FTZ R44, R0.reuse, R44 ;  /* 0x0000002c002c7220 */ /* 0x040fe40000410000 */
[----:B------:R-:W-:Y:S02]  /*156b0*/  FMUL.FTZ R45, R0, R45 ;  /* 0x0000002d002d7220 */ /* 0x000fe40000410000 */
[C---:B------:R-:W-:Y:S01]  /*156c0*/  FMUL.FTZ R46, R2.reuse, R46 ;  /* 0x0000002e022e7220 */ /* 0x040fe20000410000 */
[----:B------:R-:W1:Y:S01]  /*156d0*/  MUFU.EX2 R169, R165 ;  /* 0x000000a500a97308 */ /* 0x000e620000000800 */
[C---:B--2---:R-:W-:Y:S05]  /*156e0*/  HMMA.16816.F32.BF16 R4, R160.reuse, R140, R4 ;  /* 0x0000008ca004723c */ /* 0x044fea0000041804 */
[----:B------:R-:W-:Y:S02]  /*156f0*/  FMUL.FTZ R47, R2, R47 ;  /* 0x0000002f022f7220 */ /* 0x000fe40000410000 */
[C---:B------:R-:W-:Y:S01]  /*15700*/  FMUL.FTZ R48, R0.reuse, R48 ;  /* 0x0000003000307220 */ /* 0x040fe20000410000 */
[C---:B------:R-:W-:Y:S01]  /*15710*/  HMMA.16816.F32.BF16 R8, R160.reuse, R142, R8 ;  /* 0x0000008ea008723c */ /* 0x040fe20000041808 */
[----:B------:R-:W2:Y:S03]  /*15720*/  LDSM.16.MT88.4 R140, [R179] ;  /* 0x00000000b38c783b */ /* 0x000ea60000004200 */
[----:B------:R-:W-:Y:S01]  /*15730*/  FMUL.FTZ R49, R0, R49 ;  /* 0x0000003100317220 */ /* 0x000fe20000410000 */
[----:B---3--:R-:W-:Y:S01]  /*15740*/  F2FP.BF16.PACK_AB R166, R136, R144 ;  /* 0x0000009088a6723e */ /* 0x008fe200000010ff */
[C---:B------:R-:W-:Y:S02]  /*15750*/  FMUL.FTZ R50, R2.reuse, R50 ;  /* 0x0000003202327220 */ /* 0x040fe40000410000 */
[----:B------:R-:W-:Y:S04]  /*15760*/  FMUL.FTZ R51, R2, R51 ;  /* 0x0000003302337220 */ /* 0x000fe80000410000 */
[C---:B------:R-:W-:Y:S02]  /*15770*/  FMUL.FTZ R52, R0.reuse, R52 ;  /* 0x0000003400347220 */ /* 0x040fe40000410000 */
[----:B------:R-:W-:Y:S01]  /*15780*/  FMUL.FTZ R53, R0, R53 ;  /* 0x0000003500357220 */ /* 0x000fe20000410000 */
[----:B-1----:R-:W-:Y:S01]  /*15790*/  F2FP.BF16.PACK_AB R165, R169, R170 ;  /* 0x000000aaa9a5723e */ /* 0x002fe200000010ff */
        /* <DEDUP_REMOVED lines=13> */
[C---:B--2---:R-:W-:Y:S03]  /*15870*/  HMMA.16816.F32.BF16 R12, R160.reuse, R140, R12 ;  /* 0x0000008ca00c723c */ /* 0x044fe6000004180c */
        /* <DEDUP_REMOVED lines=69> */
[C---:B------:R-:W-:Y:S01]  /*15cd0*/  FMUL.FTZ R124, R0.reuse, R124 ;  /* 0x0000007c007c7220 */ /* 0x040fe20000410000 */
[----:B------:R-:W2:Y:S01]  /*15ce0*/  MUFU.EX2 R2, R171 ;  /* 0x000000ab00027308 */ /* 0x000ea20000000800 */
[C---:B------:R-:W-:Y:S01]  /*15cf0*/  FMUL.FTZ R125, R0.reuse, R125 ;  /* 0x0000007d007d7220 */ /* 0x040fe20000410000 */
[C---:B-1----:R-:W-:Y:S03]  /*15d00*/  HMMA.16816.F32.BF16 R36, R160.reuse, R140, R36 ;  /* 0x0000008ca024723c */ /* 0x042fe60000041824 */
[C---:B------:R-:W-:Y:S02]  /*15d10*/  FMUL.FTZ R128, R0.reuse, R128 ;  /* 0x0000008000807220 */ /* 0x040fe40000410000 */
[----:B------:R-:W-:Y:S02]  /*15d20*/  FMUL.FTZ R129, R0, R129 ;  /* 0x0000008100817220 */ /* 0x000fe40000410000 */
[----:B------:R-:W-:Y:S01]  /*15d30*/  FADD.FTZ R0, R135, R164 ;  /* 0x000000a487007221 */ /* 0x000fe20000010000 */
[C---:B------:R-:W-:Y:S01]  /*15d40*/  HMMA.16816.F32.BF16 R40, R160.reuse, R142, R40 ;  /* 0x0000008ea028723c */ /* 0x040fe20000041828 */
[----:B------:R-:W1:Y:S03]  /*15d50*/  LDSM.16.MT88.4 R140, [R179+0x1000] ;  /* 0x00100000b38c783b */ /* 0x000e660000004200 */
[C---:B--2---:R-:W-:Y:S01]  /*15d60*/  F2FP.BF16.PACK_AB R164, R2.reuse, R135 ;  /* 0x0000008702a4723e */ /* 0x044fe200000010ff */
[----:B------:R-:W-:Y:S01]  /*15d70*/  FADD.FTZ R0, R2, R0 ;  /* 0x0000000002007221 */ /* 0x000fe20000010000 */
[----:B------:R-:W-:Y:S01]  /*15d80*/  MUFU.EX2 R135, R168 ;  /* 0x000000a800877308 */ /* 0x000fe20000000800 */
[----:B------:R-:W-:Y:S02]  /*15d90*/  FADD.FTZ R2, R152, R145 ;  /* 0x0000009198027221 */ /* 0x000fe40000010000 */
[----:B------:R-:W-:Y:S04]  /*15da0*/  FADD.FTZ R0, R144, R0 ;  /* 0x0000000090007221 */ /* 0x000fe80000010000 */
[----:B------:R-:W-:Y:S01]  /*15db0*/  FADD.FTZ R204, R136, R0 ;  /* 0x0000000088cc7221 */ /* 0x000fe20000010000 */
[-C--:B------:R-:W-:Y:S01]  /*15dc0*/  MOV R136, R3.reuse ;  /* 0x0000000300887202 */ /* 0x080fe20000000f00 */
        /* <DEDUP_REMOVED lines=36> */
[----:B------:R-:W1:Y:S01]  /*16010*/  MUFU.EX2 R160, R167 ;  /* 0x000000a700a07308 */ /* 0x000e620000000800 */
[----:B------:R-:W2:Y:S02]  /*16020*/  LDSM.16.MT88.4 R140, [R179+0x800] ;  /* 0x00080000b38c783b */ /* 0x000ea40000004200 */
[C---:B-1----:R-:W-:Y:S01]  /*16030*/  F2FP.BF16.PACK_AB R167, R135.reuse, R160 ;  /* 0x000000a087a7723e */ /* 0x042fe200000010ff */
[----:B------:R-:W-:Y:S04]  /*16040*/  FADD.FTZ R0, R160, R0 ;  /* 0x00000000a0007221 */ /* 0x000fe80000010000 */
[----:B------:R-:W-:Y:S03]  /*16050*/  FADD.FTZ R203, R135, R0 ;  /* 0x0000000087cb7221 */ /* 0x000fe60000010000 */
[----:B------:R-:W-:Y:S01]  /*16060*/  MOV R135, R134 ;  /* 0x0000008600877202 */ /* 0x000fe20000000f00 */
[C---:B------:R-:W-:Y:S01]  /*16070*/  HMMA.16816.F32.BF16 R152, R164.reuse, R148, R4 ;  /* 0x00000094a498723c */ /* 0x040fe20000041804 */
[----:B------:R-:W1:Y:S07]  /*16080*/  LDSM.16.MT88.4 R4, [R181+0x800] ;  /* 0x00080000b504783b */ /* 0x000e6e0000004200 */
[C---:B------:R-:W-:Y:S01]  /*16090*/  HMMA.16816.F32.BF16 R148, R164.reuse, R150, R8 ;  /* 0x00000096a494723c */ /* 0x040fe20000041808 */
[----:B------:R-:W3:Y:S07]  /*160a0*/  LDSM.16.MT88.4 R8, [R180+0x800] ;  /* 0x00080000b408783b */ /* 0x000eee0000004200 */
[C---:B--2---:R-:W-:Y:S08]  /*160b0*/  HMMA.16816.F32.BF16 R144, R164.reuse, R140, R12 ;  /* 0x0000008ca490723c */ /* 0x044ff0000004180c */
[C---:B------:R-:W-:Y:S08]  /*160c0*/  HMMA.16816.F32.BF16 R140, R164.reuse, R142, R16 ;  /* 0x0000008ea48c723c */ /* 0x040ff00000041810 */
[C---:B-1----:R-:W-:Y:S08]  /*160d0*/  HMMA.16816.F32.BF16 R20, R164.reuse, R4, R20 ;  /* 0x00000004a414723c */ /* 0x042ff00000041814 */
[C---:B------:R-:W-:Y:S01]  /*160e0*/  HMMA.16816.F32.BF16 R24, R164.reuse, R6, R24 ;  /* 0x00000006a418723c */ /* 0x040fe20000041818 */
[----:B------:R-:W1:Y:S07]  /*160f0*/  LDSM.16.MT88.4 R4, [R178+0x1800] ;  /* 0x00180000b204783b */ /* 0x000e6e0000004200 */
        /* <DEDUP_REMOVED lines=33> */
[C---:B-1----:R-:W-:Y:S07]  /*16310*/  HMMA.16816.F32.BF16 R116, R164.reuse, R4, R116 ;  /* 0x00000004a474723c */ /* 0x042fee0000041874 */
[----:B------:R-:W-:Y:S01]  /*16320*/  MOV R5, R3 ;  /* 0x0000000300057202 */ /* 0x000fe20000000f00 */
[C---:B------:R-:W-:Y:S08]  /*16330*/  HMMA.16816.F32.BF16 R120, R164.reuse, R6, R120 ;  /* 0x00000006a478723c */ /* 0x040ff00000041878 */
[C---:B--2---:R-:W-:Y:S08]  /*16340*/  HMMA.16816.F32.BF16 R124, R164.reuse, R8, R124 ;  /* 0x00000008a47c723c */ /* 0x044ff0000004187c */
[----:B------:R-:W-:Y:S01]  /*16350*/  HMMA.16816.F32.BF16 R128, R164, R10, R128 ;  /* 0x0000000aa480723c */ /* 0x000fe20000041880 */
[----:B------:R-:W-:-:S07]  /*16360*/  @P0 BRA `(.L_x_874) ;  /* 0xffffd47000000947 */ /* 0x000fce000383ffff */
.L_x_853:
[----:B------:R-:W-:Y:S02]  /*16370*/  IMAD.MOV.U32 R0, RZ, RZ, c[0x0][0x2c4] ;  /* 0x0000b100ff007624 */ /* 0x000fe400078e00ff */
[----:B------:R-:W-:-:S03]  /*16380*/  IMAD.MOV.U32 R3, RZ, RZ, c[0x0][0x32c] ;  /* 0x0000cb00ff037624 */ /* 0x000fc600078e00ff */
[----:B------:R-:W-:Y:S02]  /*16390*/  ISETP.NE.AND P0, PT, R0, 0x1, PT ;  /* 0x000000010000780c */ /* 0x000fe40003f05270 */
[----:B------:R-:W-:-:S11]  /*163a0*/  IADD3 R0, R227, 0x7f, RZ ;  /* 0x0000007fe3007810 */ /* 0x000fd60007ffe0ff */
[----:B------:R-:W-:-:S05]  /*163b0*/  @P0 IMAD.HI.U32 R2, R0, c[0x0][0x2c8], RZ ;  /* 0x0000b20000020a27 */ /* 0x000fca00078e00ff */
[----:B------:R-:W-:Y:S02]  /*163c0*/  @P0 SHF.R.U32.HI R0, RZ, c[0x0][0x2cc], R2 ;  /* 0x0000b300ff000a19 */ /* 0x000fe40000011602 */
[----:B------:R-:W-:Y:S02]  /*163d0*/  ISETP.GE.AND P0, PT, R3, 0x1, PT ;  /* 0x000000010300780c */ /* 0x000fe40003f06270 */
[----:B------:R-:W-:-:S05]  /*163e0*/  IADD3 R2, R209, 0x1, -R210 ;  /* 0x00000001d1027810 */ /* 0x000fca0007ffe8d2 */
        /* <DEDUP_REMOVED lines=13> */
.L_x_877:
[----:B------:R-:W-:-:S04]  /*164c0*/  MOV R3, 0x1 ;  /* 0x0000000100037802 */ /* 0x000fc80000000f00 */
[----:B------:R-:W-:-:S13]  /*164d0*/  ISETP.NE.AND P0, PT, R3, c[0x0][0x32c], PT ;  /* 0x0000cb0003007a0c */ /* 0x000fda0003f05270 */
[----:B------:R-:W-:-:S05]  /*164e0*/  @P0 IMAD.HI.U32 R3, R0, c[0x0][0x330], RZ ;  /* 0x0000cc0000030a27 */ /* 0x000fca00078e00ff */
[----:B------:R-:W-:Y:S02]  /*164f0*/  @P0 SHF.R.U32.HI R0, RZ, c[0x0][0x334], R3 ;  /* 0x0000cd00ff000a19 */ /* 0x000fe40000011603 */
.L_x_878:
[----:B------:R-:W-:Y:S05]  /*16500*/  BSYNC B0 ;  /* 0x0000000000007941 */ /* 0x000fea0003800000 */
.L_x_876:
[----:B------:R-:W-:-:S05]  /*16510*/  IMAD R0, R0, c[0x0][0x32c], RZ ;  /* 0x0000cb0000007a24 */ /* 0x000fca00078e02ff */
[----:B------:R-:W-:-:S04]  /*16520*/  IMNMX R2, R2, R0, !PT ;  /* 0x0000000002027217 */ /* 0x000fc80007800200 */
.L_x_875:
[----:B------:R-:W-:-:S04]  /*16530*/  IADD3 R2, R2, 0x1f, RZ ;  /* 0x0000001f02027810 */ /* 0x000fc80007ffe0ff */
[----:B------:R-:W-:-:S04]  /*16540*/  SHF.R.S32.HI R0, RZ, 0x1f, R2 ;  /* 0x0000001fff007819 */ /* 0x000fc80000011402 */
[----:B------:R-:W-:-:S04]  /*16550*/  LEA.HI R0, R0, R2, RZ, 0x5 ;  /* 0x0000000200007211 */ /* 0x000fc800078f28ff */
[----:B------:R-:W-:-:S04]  /*16560*/  SHF.R.S32.HI R0, RZ, 0x5, R0 ;  /* 0x00000005ff007819 */ /* 0x000fc80000011400 */
[----:B------:R-:W-:-:S04]  /*16570*/  IMNMX R196, R208, R0, !PT ;  /* 0x00000000d0c47217 */ /* 0x000fc80007800200 */
[----:B------:R-:W-:-:S13]  /*16580*/  ISETP.GE.AND P0, PT, R195, R196, PT ;  /* 0x000000c4c300720c */ /* 0x000fda0003f06270 */
[----:B------:R-:W-:Y:S05]  /*16590*/  @!P0 BRA `(.L_x_879) ;  /* 0x000023c000008947 */ /* 0x000fea0003800000 */
[----:B------:R-:W-:Y:S02]  /*165a0*/  MOV R136, R5 ;  /* 0x0000000500887202 */ /* 0x000fe40000000f00 */
[----:B------:R-:W-:Y:S02]  /*165b0*/  MOV R135, R134 ;  /* 0x0000008600877202 */ /* 0x000fe40000000f00 */
.L_x_890:
        /* <DEDUP_REMOVED lines=27> */
.L_x_997:
[----:B------:R-:W-:-:S05]  /*16770*/  BRA.DIV ~URZ, `(.L_x_883) ;  /* 0x0000b7327f007947 */ /* 0x000fca000b800000 */
[----:B----4-:R4:W3:Y:S02]  /*16780*/  SHFL.IDX PT, R0, R5, RZ, 0x181f ;  /* 0x00181fff05007589 */ /* 0x0108e400000e0000 */
.L_x_998:
[C---:B------:R-:W-:Y:S02]  /*16790*/  ISETP.GE.AND P0, PT, R132.reuse, c[0x0][0x1d4], PT ;  /* 0x0000750084007a0c */ /* 0x040fe40003f06270 */
[C---:B---3--:R-:W-:Y:S04]  /*167a0*/  LEA R6, P1, R132.reuse, R0, 0x1 ;  /* 0x0000000084067211 */ /* 0x048fe800078208ff */
[----:B------:R-:W-:Y:S02]  /*167b0*/  LEA.HI.X R7, R132, R4, R133, 0x1, P1 ;  /* 0x0000000484077211 */ /* 0x000fe400008f0c85 */
[C---:B------:R-:W-:Y:S04]  /*167c0*/  LEA R2, P1, R201.reuse, R0, 0x1 ;  /* 0x00000000c9027211 */ /* 0x040fe800078208ff */
[----:B------:R-:W-:Y:S01]  /*167d0*/  LEA.HI.X R3, R201, R4, R205, 0x1, P1 ;  /* 0x00000004c9037211 */ /* 0x000fe200008f0ccd */
[----:B------:R-:W-:Y:S01]  /*167e0*/  @!PT LDS RZ, [RZ] ;  /* 0x00000000fffff984 */ /* 0x000fe20000000800 */
[----:B------:R-:W-:Y:S01]  /*167f0*/  @!PT LDS RZ, [RZ] ;  /* 0x00000000fffff984 */ /* 0x000fe20000000800 */
[----:B------:R-:W-:Y:S01]  /*16800*/  @!PT LDS RZ, [RZ] ;  /* 0x00000000fffff984 */ /* 0x000fe20000000800 */
[----:B------:R3:W-:Y:S01]  /*16810*/  LDGSTS.E.BYPASS.LTC128B.128 [R194+0x8080], [R6.64], !P0 ;  /* 0x0808000006c27fae */ /* 0x0007e2000c101d48 */
[----:B------:R-:W-:Y:S11]  /*16820*/  ISETP.GE.AND P0, PT, R137, c[0x0][0x1d4], PT ;  /* 0x0000750089007a0c */ /* 0x000ff60003f06270 */
[----:B------:R-:W-:Y:S02]  /*16830*/  @!UPT UIADD3 URZ, URZ, URZ, URZ ;  /* 0x0000003f3f3ff290 */ /* 0x000fe4000fffe03f */
[----:B------:R5:W-:Y:S01]  /*16840*/  LDGSTS.E.BYPASS.LTC128B.128 [R194+0x9080], [R2.64], !P0 ;  /* 0x0908000002c27fae */ /* 0x000be2000c101d48 */
[C---:B------:R-:W-:Y:S02]  /*16850*/  ISETP.GE.AND P0, PT, R200.reuse, c[0x0][0x1d4], PT ;  /* 0x00007500c8007a0c */ /* 0x040fe40003f06270 */
[C---:B-----5:R-:W-:Y:S04]  /*16860*/  LEA R2, P1, R200.reuse, R0, 0x1 ;  /* 0x00000000c8027211 */ /* 0x060fe800078208ff */
[----:B------:R-:W-:Y:S07]  /*16870*/  LEA.HI.X R3, R200, R4, R207, 0x1, P1 ;  /* 0x00000004c8037211 */ /* 0x000fee00008f0ccf */
[----:B------:R5:W-:Y:S01]  /*16880*/  LDGSTS.E.BYPASS.LTC128B.128 [R194+0xa080], [R2.64], !P0 ;  /* 0x0a08000002c27fae */ /* 0x000be2000c101d48 */
[C---:B------:R-:W-:Y:S02]  /*16890*/  ISETP.GE.AND P0, PT, R199.reuse, c[0x0][0x1d4], PT ;  /* 0x00007500c7007a0c */ /* 0x040fe40003f06270 */
[C---:B-----5:R-:W-:Y:S04]  /*168a0*/  LEA R2, P1, R199.reuse, R0, 0x1 ;  /* 0x00000000c7027211 */ /* 0x060fe800078208ff */
[----:B------:R-:W-:Y:S07]  /*168b0*/  LEA.HI.X R3, R199, R4, R206, 0x1, P1 ;  /* 0x00000004c7037211 */ /* 0x000fee00008f0cce */
[----:B------:R3:W-:Y:S02]  /*168c0*/  LDGSTS.E.BYPASS.LTC128B.128 [R194+0xb080], [R2.64], !P0 ;  /* 0x0b08000002c27fae */ /* 0x0007e4000c101d48 */
.L_x_881:
[----:B------:R-:W-:Y:S05]  /*168d0*/  BSYNC B0 ;  /* 0x0000000000007941 */ /* 0x000fea0003800000 */
.L_x_880:
        /* <DEDUP_REMOVED lines=153> */
[C---:B------:R-:W-:Y:S02]  /*17270*/  IADD3 R4, -R0.reuse, RZ, RZ ;  /* 0x000000ff00047210 */ /* 0x040fe40007ffe1ff */
[----:B------:R-:W-:Y:S03]  /*17280*/  @!P5 IADD3 R3, P0, R0, R222, RZ ;  /* 0x000000de0003d210 */ /* 0x000fe60007f1e0ff */
[----:B------:R-:W-:Y:S01]  /*17290*/  IMAD R198, R4, c[0x0][0x2b8], R2 ;  /* 0x0000ae0004c67a24 */ /* 0x000fe200078e0202 */
[----:B------:R-:W-:Y:S02]  /*172a0*/  @!P5 LEA.HI.X.SX32 R0, R0, R225, 0x1, P0 ;  /* 0x000000e10000d211 */ /* 0x000fe400000f0eff */
[C---:B------:R-:W-:Y:S04]  /*172b0*/  @!P5 LEA R2, P0, R3.reuse, c[0x0][0x2a0], 0x2 ;  /* 0x0000a8000302da11 */ /* 0x040fe800078010ff */
[----:B------:R-:W-:Y:S02]  /*172c0*/  @!P5 LEA.HI.X R3, R3, c[0x0][0x2a4], R0, 0x2, P0 ;  /* 0x0000a9000303da11 */ /* 0x000fe400000f1400 */
[----:B------:R-:W-:Y:S03]  /*172d0*/  SHF.R.S32.HI R0, RZ, 0x1f, R198 ;  /* 0x0000001fff007819 */ /* 0x000fe600000114c6 */
[----:B------:R1:W2:Y:S02]  /*172e0*/  @!P5 LDG.E R197, [R2.64] ;  /* 0x0000000802c5d981 */ /* 0x0002a4000c1e1900 */
[----:B------:R-:W-:Y:S04]  /*172f0*/  IMAD R0, R0, c[0x0][0x1e0], RZ ;  /* 0x0000780000007a24 */ /* 0x000fe800078e02ff */
[C---:B------:R-:W-:Y:S02]  /*17300*/  IMAD R0, R198.reuse, c[0x0][0x1e4], R0 ;  /* 0x00007900c6007a24 */ /* 0x040fe400078e0200 */
[----:B-1----:R-:W-:Y:S05]  /*17310*/  IMAD.WIDE.U32 R2, R198, c[0x0][0x1e0], RZ ;  /* 0x00007800c6027a25 */ /* 0x002fea00078e00ff */
        /* <DEDUP_REMOVED lines=11> */
.L_x_999:
[----:B------:R-:W-:-:S05]  /*173d0*/  BRA.DIV ~URZ, `(.L_x_887) ;  /* 0x0000ab927f007947 */ /* 0x000fca000b800000 */
[----:B-1----:R1:W3:Y:S02]  /*173e0*/  SHFL.IDX PT, R0, R5, RZ, 0x181f ;  /* 0x00181fff05007589 */ /* 0x0022e400000e0000 */
.L_x_1000:
[C---:B------:R-:W-:Y:S02]  /*173f0*/  ISETP.GE.AND P0, PT, R132.reuse, c[0x0][0x1d4], PT ;  /* 0x0000750084007a0c */ /* 0x040fe40003f06270 */
[C---:B---3--:R-:W-:Y:S04]  /*17400*/  LEA R6, P1, R132.reuse, R0, 0x1 ;  /* 0x0000000084067211 */ /* 0x048fe800078208ff */
[----:B--2---:R-:W-:Y:S02]  /*17410*/  LEA.HI.X R7, R132, R4, R133, 0x1, P1 ;  /* 0x0000000484077211 */ /* 0x004fe400008f0c85 */
        /* <DEDUP_REMOVED lines=10> */
[C---:B---3--:R-:W-:Y:S04]  /*174c0*/  LEA R2, P1, R200.reuse, R0, 0x1 ;  /* 0x00000000c8027211 */ /* 0x048fe800078208ff */
[----:B------:R-:W-:Y:S07]  /*174d0*/  LEA.HI.X R3, R200, R4, R207, 0x1, P1 ;  /* 0x00000004c8037211 */ /* 0x000fee00008f0ccf */
[----:B------:R3:W-:Y:S01]  /*174e0*/  LDGSTS.E.BYPASS.LTC128B.128 [R194+0xe080], [R2.64], !P0 ;  /* 0x0e08000002c27fae */ /* 0x0007e2000c101d48 */
[C---:B------:R-:W-:Y:S02]  /*174f0*/  ISETP.GE.AND P0, PT, R199.reuse, c[0x0][0x1d4], PT ;  /* 0x00007500c7007a0c */ /* 0x040fe40003f06270 */
[C---:B---3--:R-:W-:Y:S04]  /*17500*/  LEA R2, P1, R199.reuse, R0, 0x1 ;  /* 0x00000000c7027211 */ /* 0x048fe800078208ff */
[----:B------:R-:W-:Y:S07]  /*17510*/  LEA.HI.X R3, R199, R4, R206, 0x1, P1 ;  /* 0x00000004c7037211 */ /* 0x000fee00008f0cce */
[----:B------:R2:W-:Y:S02]  /*17520*/  LDGSTS.E.BYPASS.LTC128B.128 [R194+0xf080], [R2.64], !P0 ;  /* 0x0f08000002c27fae */ /* 0x0005e4000c101d48 */
.L_x_885:
[----:B--234-:R-:W-:Y:S05]  /*17530*/  BSYNC B0 ;  /* 0x0000000000007941 */ /* 0x01cfea0003800000 */
.L_x_884:
        /* <DEDUP_REMOVED lines=19> */
.L_x_1001:
[----:B-12---:R-:W-:Y:S01]  /*17670*/  FMNMX.FTZ R4, R4, R0, !PT ;  /* 0x0000000004047209 */ /* 0x006fe20007810000 */
[----:B------:R-:W-:-:S05]  /*17680*/  BRA.DIV ~URZ, `(.L_x_889) ;  /* 0x0000a9827f007947 */ /* 0x000fca000b800000 */
[----:B------:R-:W1:Y:S02]  /*17690*/  SHFL.BFLY PT, R0, R4, 0x1, 0x1f ;  /* 0x0c201f0004007f89 */ /* 0x000e6400000e0000 */
[----:B-1----:R-:W-:Y:S02]  /*176a0*/  FMNMX.FTZ R134, R4, R0, !PT ;  /* 0x0000000004867209 */ /* 0x002fe40007810000 */
[----:B------:R-:W1:Y:S02]  /*176b0*/  SHFL.BFLY PT, R0, R5, 0x2, 0x1f ;  /* 0x0c401f0005007f89 */ /* 0x000e6400000e0000 */
[----:B-1----:R-:W-:Y:S05]  /*176c0*/  FMNMX.FTZ R4, R5, R0, !PT ;  /* 0x0000000005047209 */ /* 0x002fea0007810000 */
[----:B------:R1:W2:Y:S02]  /*176d0*/  SHFL.BFLY PT, R0, R4, 0x1, 0x1f ;  /* 0x0c201f0004007f89 */ /* 0x0002a400000e0000 */
.L_x_1002:
[----:B--2---:R-:W-:Y:S01]  /*176e0*/  FMNMX.FTZ R3, R0, R4, !PT ;  /* 0x0000000400037209 */ /* 0x004fe20007810000 */
[C---:B------:R-:W-:Y:S01]  /*176f0*/  FADD.FTZ R0, -R134.reuse, R135 ;  /* 0x0000008786007221 */ /* 0x040fe20000010100 */
[----:B------:R-:W-:Y:S01]  /*17700*/  WARPSYNC 0xffffffff ;  /* 0xffffffff00007948 */ /* 0x000fe20003800000 */
[----:B-1----:R-:W-:Y:S01]  /*17710*/  FMUL.FTZ R4, R134, c[0x0][0x2d0] ;  /* 0x0000b40086047a20 */ /* 0x002fe20000410000 */
[C---:B------:R-:W-:Y:S01]  /*17720*/  ISETP.GT.AND P0, PT, R195.reuse, R196, PT ;  /* 0x000000c4c300720c */ /* 0x040fe20003f04270 */
[----:B------:R-:W-:Y:S01]  /*17730*/  FMUL.FTZ R0, R0, c[0x0][0x2d0] ;  /* 0x0000b40000007a20 */ /* 0x000fe20000410000 */
[----:B------:R-:W-:Y:S01]  /*17740*/  IADD3 R195, R195, -0x1, RZ ;  /* 0xffffffffc3c37810 */ /* 0x000fe20007ffe0ff */
        /* <DEDUP_REMOVED lines=55> */
[----:B------:R-:W3:Y:S01]  /*17ac0*/  MUFU.EX2 R135, R171 ;  /* 0x000000ab00877308 */ /* 0x000ee20000000800 */
        /* <DEDUP_REMOVED lines=132> */
[----:B---3--:R-:W-:Y:S03]  /*18310*/  FADD.FTZ R0, R135, R172 ;  /* 0x000000ac87007221 */ /* 0x008fe60000010000 */
[----:B------:R-:W3:Y:S01]  /*18320*/  MUFU.EX2 R170, R165 ;  /* 0x000000a500aa7308 */ /* 0x000ee20000000800 */
        /* <DEDUP_REMOVED lines=9> */
[----:B---3--:R-:W-:Y:S01]  /*183c0*/  F2FP.BF16.PACK_AB R165, R169, R170 ;  /* 0x000000aaa9a5723e */ /* 0x008fe200000010ff */
        /* <DEDUP_REMOVED lines=38> */
[-C--:B------:R-:W-:Y:S01]  /*18630*/  MOV R136, R3.reuse ;  /* 0x0000000300887202 */ /* 0x080fe20000000f00 */
[----:B------:R-:W-:Y:S03]  /*18640*/  FADD.FTZ R203, R135, R0 ;  /* 0x0000000087cb7221 */ /* 0x000fe60000010000 */
[----:B------:R-:W-:Y:S01]  /*18650*/  MOV R135, R134 ;  /* 0x0000008600877202 */ /* 0x000fe20000000f00 */
[C---:B------:R-:W-:Y:S01]  /*18660*/  HMMA.16816.F32.BF16 R152, R164.reuse, R148, R4 ;  /* 0x00000094a498723c */ /* 0x040fe20000041804 */
[----:B------:R-:W1:Y:S07]  /*18670*/  LDSM.16.MT88.4 R4, [R181+0x800] ;  /* 0x00080000b504783b */ /* 0x000e6e0000004200 */
        /* <DEDUP_REMOVED lines=46> */
.L_x_879:
[----:B------:R-:W-:-:S13]  /*18960*/  ISETP.GE.AND P0, PT, R195, R208, PT ;  /* 0x000000d0c300720c */ /* 0x000fda0003f06270 */
[----:B------:R-:W-:Y:S05]  /*18970*/  @!P0 BRA `(.L_x_891) ;  /* 0x00002b3000008947 */ /* 0x000fea0003800000 */
[----:B------:R-:W-:Y:S02]  /*18980*/  MOV R136, R5 ;  /* 0x0000000500887202 */ /* 0x000fe40000000f00 */
[----:B------:R-:W-:Y:S02]  /*18990*/  MOV R135, R134 ;  /* 0x0000008600877202 */ /* 0x000fe40000000f00 */
.L_x_909:
[----:B------:R-:W-:Y:S04]  /*189a0*/  DEPBAR.LE SB0, 0x0 ;  /* 0x000080000000791a */ /* 0x000fe80000000000 */
[----:B------:R-:W-:Y:S01]  /*189b0*/  WARPSYNC 0xffffffff ;  /* 0xffffffff00007948 */ /* 0x000fe20003800000 */
[----:B------:R-:W-:Y:S01]  /*189c0*/  BAR.SYNC.DEFER_BLOCKING 0x0 ;  /* 0x0000000000007b1d */ /* 0x000fe20000010000 */
[----:B------:R-:W-:Y:S01]  /*189d0*/  SHF.R.S32.HI R0, RZ, 0x1f, R198 ;  /* 0x0000001fff007819 */ /* 0x000fe200000114c6 */
[----:B------:R-:W-:Y:S01]  /*189e0*/  IMAD.WIDE.U32 R2, R198, c[0x0][0x208], RZ ;  /* 0x00008200c6027a25 */ /* 0x000fe200078e00ff */
[----:B------:R-:W-:Y:S03]  /*189f0*/  SHF.R.S32.HI R4, RZ, 0x1f, R197 ;  /* 0x0000001fff047819 */ /* 0x000fe600000114c5 */
[----:B------:R-:W-:Y:S02]  /*18a00*/  IMAD R0, R0, c[0x0][0x208], RZ ;  /* 0x0000820000007a24 */ /* 0x000fe400078e02ff */
[----:B------:R-:W-:Y:S02]  /*18a10*/  IMAD R4, R4, c[0x0][0x218], RZ ;  /* 0x0000860004047a24 */ /* 0x000fe400078e02ff */
[----:B------:R-:W-:Y:S02]  /*18a20*/  IMAD R0, R198, c[0x0][0x20c], R0 ;  /* 0x00008300c6007a24 */ /* 0x000fe400078e0200 */
[----:B------:R-:W-:Y:S03]  /*18a30*/  IMAD R4, R197, c[0x0][0x21c], R4 ;  /* 0x00008700c5047a24 */ /* 0x000fe600078e0204 */
[----:B------:R-:W-:Y:S05]  /*18a40*/  IADD3 R3, R3, R0, RZ ;  /* 0x0000000003037210 */ /* 0x000fea0007ffe0ff */
[----:B------:R-:W-:Y:S01]  /*18a50*/  IMAD.WIDE.U32 R2, R197, c[0x0][0x218], R2 ;  /* 0x00008600c5027a25 */ /* 0x000fe200078e0002 */
[----:B------:R1:W2:Y:S04]  /*18a60*/  LDSM.16.M88.4 R16, [R182] ;  /* 0x00000000b610783b */ /* 0x0002a80000000200 */
[----:B------:R-:W-:Y:S01]  /*18a70*/  IADD3 R0, P0, R216, R2, RZ ;  /* 0x00000002d8007210 */ /* 0x000fe20007f1e0ff */
[----:B------:R1:W3:Y:S03]  /*18a80*/  LDSM.16.M88.4 R8, [R177] ;  /* 0x00000000b108783b */ /* 0x0002e60000000200 */
[----:B------:R-:W-:Y:S02]  /*18a90*/  IADD3.X R2, R218, R3, R4, P0, !PT ;  /* 0x00000003da027210 */ /* 0x000fe400007fe404 */
[C---:B------:R-:W-:Y:S01]  /*18aa0*/  LEA R134, P0, R0.reuse, c[0x0][0x1f8], 0x1 ;  /* 0x00007e0000867a11 */ /* 0x040fe200078008ff */
[----:B------:R1:W4:Y:S03]  /*18ab0*/  LDSM.16.M88.4 R160, [R177+0x800] ;  /* 0x00080000b1a0783b */ /* 0x0003260000000200 */
[----:B------:R-:W-:Y:S01]  /*18ac0*/  LEA.HI.X R0, R0, c[0x0][0x1fc], R2, 0x1, P0 ;  /* 0x00007f0000007a11 */ /* 0x000fe200000f0c02 */
[----:B------:R1:W1:Y:S04]  /*18ad0*/  LDSM.16.M88.4 R164, [R183] ;  /* 0x00000000b7a4783b */ /* 0x0002680000000200 */
[----:B------:R1:W1:Y:S04]  /*18ae0*/  LDSM.16.M88.4 R168, [R186] ;  /* 0x00000000baa8783b */ /* 0x0002680000000200 */
[----:B------:R1:W1:Y:S01]  /*18af0*/  LDSM.16.M88.4 R172, [R193] ;  /* 0x00000000c1ac783b */ /* 0x0002620000000200 */
[----:B------:R-:W-:-:S05]  /*18b00*/  BRA.DIV ~URZ, `(.L_x_892) ;  /* 0x000095d27f007947 */ /* 0x000fca000b800000 */
[----:B------:R-:W4:Y:S02]  /*18b10*/  SHFL.IDX PT, R0, R0, RZ, 0x181f ;  /* 0x00181fff00007589 */ /* 0x000f2400000e0000 */
.L_x_1003:
[C---:B--23--:R-:W-:Y:S01]  /*18b20*/  HMMA.16816.F32.BF16 R4, R16.reuse, R8, RZ ;  /* 0x000000081004723c */ /* 0x04cfe200000418ff */
[----:B------:R-:W2:Y:S01]  /*18b30*/  SHFL.IDX PT, R2, R134, RZ, 0x181f ;  /* 0x00181fff86027589 */ /* 0x000ea200000e0000 */
[----:B------:R-:W-:Y:S01]  /*18b40*/  BSSY B0, `(.L_x_893) ;  /* 0x00000d0000007945 */ /* 0x000fe20003800000 */
[----:B------:R-:W-:Y:S02]  /*18b50*/  ISETP.GE.AND P4, PT, R132, c[0x0][0x1d4], PT ;  /* 0x0000750084007a0c */ /* 0x000fe40003f86270 */
[----:B------:R-:W-:Y:S02]  /*18b60*/  ISETP.GE.AND P3, PT, R200, c[0x0][0x1d4], PT ;  /* 0x00007500c8007a0c */ /* 0x000fe40003f66270 */
[----:B------:R-:W-:Y:S01]  /*18b70*/  ISETP.GE.AND P2, PT, R199, c[0x0][0x1d4], PT ;  /* 0x00007500c7007a0c */ /* 0x000fe20003f46270 */
[C---:B------:R-:W-:Y:S08]  /*18b80*/  HMMA.16816.F32.BF16 R8, R16.reuse, R10, RZ ;  /* 0x0000000a1008723c */ /* 0x040ff000000418ff */
[C---:B----4-:R-:W-:Y:S08]  /*18b90*/  HMMA.16816.F32.BF16 R12, R16.reuse, R160, RZ ;  /* 0x000000a0100c723c */ /* 0x050ff000000418ff */
[----:B------:R-:W-:Y:S01]  /*18ba0*/  HMMA.16816.F32.BF16 R16, R16, R162, RZ ;  /* 0x000000a21010723c */ /* 0x000fe200000418ff */
[C---:B--2---:R-:W-:Y:S04]  /*18bb0*/  LEA R160, P0, R132.reuse, R2, 0x1 ;  /* 0x0000000284a07211 */ /* 0x044fe800078008ff */
[----:B------:R-:W-:Y:S02]  /*18bc0*/  LEA.HI.X R161, R132, R0, R133, 0x1, P0 ;  /* 0x0000000084a17211 */ /* 0x000fe400000f0c85 */
[C---:B------:R-:W-:Y:S01]  /*18bd0*/  LEA R162, P1, R200.reuse, R2, 0x1 ;  /* 0x00000002c8a27211 */ /* 0x040fe200078208ff */
[C---:B-1----:R-:W-:Y:S02]  /*18be0*/  HMMA.16816.F32.BF16 R4, R164.reuse, R168, R4 ;  /* 0x000000a8a404723c */ /* 0x042fe40000041804 */
[----:B------:R-:W-:Y:S01]  /*18bf0*/  @!PT LDS RZ, [RZ] ;  /* 0x00000000fffff984 */ /* 0x000fe20000000800 */
[----:B------:R-:W-:Y:S01]  /*18c00*/  @!PT LDS RZ, [RZ] ;  /* 0x00000000fffff984 */ /* 0x000fe20000000800 */
[----:B------:R1:W-:Y:S03]  /*18c10*/  LDGSTS.E.BYPASS.LTC128B.128 [R219+0x8080], [R160.64], !P4 ;  /* 0x08080000a0db7fae */ /* 0x0003e6000e101d48 */
[----:B------:R-:W-:Y:S02]  /*18c20*/  LEA.HI.X R163, R200, R0, R207, 0x1, P1 ;  /* 0x00000000c8a37211 */ /* 0x000fe400008f0ccf */
[----:B------:R-:W-:Y:S01]  /*18c30*/  ISETP.GE.AND P1, PT, R137, c[0x0][0x1d4], PT ;  /* 0x0000750089007a0c */ /* 0x000fe20003f26270 */
[C---:B------:R-:W-:Y:S08]  /*18c40*/  HMMA.16816.F32.BF16 R8, R164.reuse, R170, R8 ;  /* 0x000000aaa408723c */ /* 0x040ff00000041808 */
[C---:B------:R-:W-:Y:S08]  /*18c50*/  HMMA.16816.F32.BF16 R12, R164.reuse, R172, R12 ;  /* 0x000000aca40c723c */ /* 0x040ff0000004180c */
[----:B------:R-:W-:Y:S04]  /*18c60*/  HMMA.16816.F32.BF16 R16, R164, R174, R16 ;  /* 0x000000aea410723c */ /* 0x000fe80000041810 */
[C---:B-1----:R-:W-:Y:S04]  /*18c70*/  LEA R160, P0, R201.reuse, R2, 0x1 ;  /* 0x00000002c9a07211 */ /* 0x042fe800078008ff */
[----:B------:R-:W-:Y:S04]  /*18c80*/  LEA.HI.X R161, R201, R0, R205, 0x1, P0 ;  /* 0x00000000c9a17211 */ /* 0x000fe800000f0ccd */
[C---:B------:R-:W-:Y:S01]  /*18c90*/  LEA R2, P0, R199.reuse, R2, 0x1 ;  /* 0x00000002c7027211 */ /* 0x040fe200078008ff */
[----:B------:R1:W-:Y:S03]  /*18ca0*/  LDGSTS.E.BYPASS.LTC128B.128 [R219+0x9080], [R160.64], !P1 ;  /* 0x09080000a0db7fae */ /* 0x0003e6000c901d48 */
[----:B------:R-:W-:Y:S02]  /*18cb0*/  LEA.HI.X R3, R199, R0, R206, 0x1, P0 ;  /* 0x00000000c7037211 */ /* 0x000fe400000f0cce */
[----:B------:R-:W-:Y:S01]  /*18cc0*/  ISETP.GT.AND P0, PT, R195, R208, PT ;  /* 0x000000d0c300720c */ /* 0x000fe20003f04270 */
[----:B------:R1:W-:Y:S06]  /*18cd0*/  LDGSTS.E.BYPASS.LTC128B.128 [R219+0xa080], [R162.64], !P3 ;  /* 0x0a080000a2db7fae */ /* 0x0003ec000d901d48 */
[----:B------:R2:W-:Y:S06]  /*18ce0*/  LDGSTS.E.BYPASS.LTC128B.128 [R219+0xb080], [R2.64], !P2 ;  /* 0x0b08000002db7fae */ /* 0x0005ec000d101d48 */
[----:B------:R-:W-:Y:S06]  /*18cf0*/  LDSM.16.M88.4 R168, [R176] ;  /* 0x00000000b0a8783b */ /* 0x000fec0000000200 */
[----:B------:R-:W-:Y:S06]  /*18d00*/  LDSM.16.M88.4 R164, [R176+0x800] ;  /* 0x00080000b0a4783b */ /* 0x000fec0000000200 */
[----:B------:R-:W-:Y:S06]  /*18d10*/  LDSM.16.M88.4 R172, [R159+-0x3000] ;  /* 0xffd000009fac783b */ /* 0x000fec0000000200 */
[----:B-1----:R-:W1:Y:S06]  /*18d20*/  LDSM.16.M88.4 R160, [R185] ;  /* 0x00000000b9a0783b */ /* 0x002e6c0000000200 */
[----:B------:R-:W0:Y:S01]  /*18d30*/  LDGDEPBAR ;  /* 0x00000000000079af */ /* 0x000e220000000000 */
[C---:B-1----:R-:W-:Y:S08]  /*18d40*/  HMMA.16816.F32.BF16 R4, R160.reuse, R168, R4 ;  /* 0x000000a8a004723c */ /* 0x042ff00000041804 */
[C---:B------:R-:W-:Y:S01]  /*18d50*/  HMMA.16816.F32.BF16 R8, R160.reuse, R170, R8 ;  /* 0x000000aaa008723c */ /* 0x040fe20000041808 */
[----:B------:R-:W1:Y:S07]  /*18d60*/  LDSM.16.M88.4 R168, [R184] ;  /* 0x00000000b8a8783b */ /* 0x000e6e0000000200 */
[C---:B------:R-:W-:Y:S08]  /*18d70*/  HMMA.16816.F32.BF16 R12, R160.reuse, R164, R12 ;  /* 0x000000a4a00c723c */ /* 0x040ff0000004180c */
[----:B------:R-:W-:Y:S01]  /*18d80*/  HMMA.16816.F32.BF16 R16, R160, R166, R16 ;  /* 0x000000a6a010723c */ /* 0x000fe20000041810 */
[----:B------:R-:W3:Y:S06]  /*18d90*/  LDSM.16.M88.4 R160, [R159+-0x2800] ;  /* 0xffd800009fa0783b */ /* 0x000eec0000000200 */
[----:B------:R-:W-:Y:S01]  /*18da0*/  LDSM.16.M88.4 R164, [R182+0x4000] ;  /* 0x00400000b6a4783b */ /* 0x000fe20000000200 */
[C---:B-1----:R-:W-:Y:S08]  /*18db0*/  HMMA.16816.F32.BF16 R4, R168.reuse, R172, R4 ;  /* 0x000000aca804723c */ /* 0x042ff00000041804 */
[C---:B------:R-:W-:Y:S01]  /*18dc0*/  HMMA.16816.F32.BF16 R8, R168.reuse, R174, R8 ;  /* 0x000000aea808723c */ /* 0x040fe20000041808 */
[----:B------:R-:W1:Y:S07]  /*18dd0*/  LDSM.16.M88.4 R172, [R177+0x1000] ;  /* 0x00100000b1ac783b */ /* 0x000e6e0000000200 */
[C---:B---3--:R-:W-:Y:S08]  /*18de0*/  HMMA.16816.F32.BF16 R12, R168.reuse, R160, R12 ;  /* 0x000000a0a80c723c */ /* 0x048ff0000004180c */
[----:B------:R-:W-:Y:S01]  /*18df0*/  HMMA.16816.F32.BF16 R16, R168, R162, R16 ;  /* 0x000000a2a810723c */ /* 0x000fe20000041810 */
[----:B------:R-:W3:Y:S06]  /*18e00*/  LDSM.16.M88.4 R160, [R177+0x1800] ;  /* 0x00180000b1a0783b */ /* 0x000eec0000000200 */
[----:B------:R-:W-:Y:S01]  /*18e10*/  LDSM.16.M88.4 R168, [R183+0x4000] ;  /* 0x00400000b7a8783b */ /* 0x000fe20000000200 */
[C---:B-1----:R-:W-:Y:S08]  /*18e20*/  HMMA.16816.F32.BF16 R4, R164.reuse, R172, R4 ;  /* 0x000000aca404723c */ /* 0x042ff00000041804 */
[C---:B------:R-:W-:Y:S01]  /*18e30*/  HMMA.16816.F32.BF16 R8, R164.reuse, R174, R8 ;  /* 0x000000aea408723c */ /* 0x040fe20000041808 */
[----:B------:R-:W1:Y:S07]  /*18e40*/  LDSM.16.M88.4 R172, [R189] ;  /* 0x00000000bdac783b */ /* 0x000e6e0000000200 */
[C---:B---3--:R-:W-:Y:S08]  /*18e50*/  HMMA.16816.F32.BF16 R12, R164.reuse, R160, R12 ;  /* 0x000000a0a40c723c */ /* 0x048ff0000004180c */
[----:B------:R-:W-:Y:S01]  /*18e60*/  HMMA.16816.F32.BF16 R16, R164, R162, R16 ;  /* 0x000000a2a410723c */ /* 0x000fe20000041810 */
[----:B------:R-:W3:Y:S06]  /*18e70*/  LDSM.16.M88.4 R160, [R188] ;  /* 0x00000000bca0783b */ /* 0x000eec0000000200 */
        /* <DEDUP_REMOVED lines=10> */
[----:B------:R-:W1:Y:S07]  /*18f20*/  LDSM.16.M88.4 R172, [R159+-0x2000] ;  /* 0xffe000009fac783b */ /* 0x000e6e0000000200 */
[C---:B---3--:R-:W-:Y:S08]  /*18f30*/  HMMA.16816.F32.BF16 R12, R164.reuse, R160, R12 ;  /* 0x000000a0a40c723c */ /* 0x048ff0000004180c */
        /* <DEDUP_REMOVED lines=57> */
[----:B------:R-:W3:Y:S01]  /*192d0*/  LDSM.16.M88.4 R160, [R159+0x800] ;  /* 0x000800009fa0783b */ /* 0x000ee20000000200 */
[----:B------:R-:W-:Y:S05]  /*192e0*/  DEPBAR.LE SB0, 0x0 ;  /* 0x000080000000791a */ /* 0x000fea0000000000 */
[----:B------:R-:W-:Y:S01]  /*192f0*/  BAR.SYNC.DEFER_BLOCKING 0x0 ;  /* 0x0000000000007b1d */ /* 0x000fe20000010000 */
[C---:B-1----:R-:W-:Y:S08]  /*19300*/  HMMA.16816.F32.BF16 R4, R168.reuse, R172, R4 ;  /* 0x000000aca804723c */ /* 0x042ff00000041804 */
[C---:B------:R-:W-:Y:S08]  /*19310*/  HMMA.16816.F32.BF16 R8, R168.reuse, R174, R8 ;  /* 0x000000aea808723c */ /* 0x040ff00000041808 */
[C---:B---3--:R-:W-:Y:S08]  /*19320*/  HMMA.16816.F32.BF16 R12, R168.reuse, R160, R12 ;  /* 0x000000a0a80c723c */ /* 0x048ff0000004180c */
[----:B------:R-:W-:Y:S01]  /*19330*/  FMUL.FTZ R0, R4, c[0x0][0x320] ;  /* 0x0000c80004007a20 */ /* 0x000fe20000410000 */
[----:B------:R-:W-:Y:S03]  /*19340*/  HMMA.16816.F32.BF16 R16, R168, R162, R16 ;  /* 0x000000a2a810723c */ /* 0x000fe60000041810 */
        /* <DEDUP_REMOVED lines=32> */
[----:B---34-:R-:W-:Y:S02]  /*19550*/  IMAD.MOV.U32 R196, RZ, RZ, c[0x0][0x2b8] ;  /* 0x0000ae00ffc47624 */ /* 0x018fe400078e00ff */
[----:B------:R-:W-:Y:S02]  /*19560*/  IMAD.MOV.U32 R197, RZ, RZ, RZ ;  /* 0x000000ffffc57224 */ /* 0x000fe400078e00ff */
[----:B--2---:R-:W-:Y:S01]  /*19570*/  IMAD R2, R195, 0x20, R226 ;  /* 0x00000020c3027824 */ /* 0x004fe200078e02e2 */
[----:B------:R-:W-:Y:S04]  /*19580*/  ISETP.NE.AND P6, PT, R196, 0x1, PT ;  /* 0x00000001c400780c */ /* 0x000fe80003fc5270 */
[----:B------:R-:W-:Y:S05]  /*19590*/  IADD3 R2, R2, -0x20, R212 ;  /* 0xffffffe002027810 */ /* 0x000fea0007ffe0d4 */
[--C-:B------:R-:W-:Y:S04]  /*195a0*/  IMAD.MOV.U32 R0, RZ, RZ, R2.reuse ;  /* 0x000000ffff007224 */ /* 0x100fe800078e0002 */
        /* <DEDUP_REMOVED lines=24> */
.L_x_1004:
[----:B------:R-:W-:-:S05]  /*19730*/  BRA.DIV ~URZ, `(.L_x_896) ;  /* 0x00008a527f007947 */ /* 0x000fca000b800000 */
[----:B--2---:R2:W4:Y:S02]  /*19740*/  SHFL.IDX PT, R0, R5, RZ, 0x181f ;  /* 0x00181fff05007589 */ /* 0x00452400000e0000 */
.L_x_1005:
[C---:B----4-:R-:W-:Y:S04]  /*19750*/  LEA R2, P0, R132.reuse, R0, 0x1 ;  /* 0x0000000084027211 */ /* 0x050fe800078008ff */
[----:B---3--:R-:W-:Y:S05]  /*19760*/  LEA.HI.X R3, R132, R4, R133, 0x1, P0 ;  /* 0x0000000484037211 */ /* 0x008fea00000f0c85 */
[----:B------:R-:W-:Y:S01]  /*19770*/  @!PT LDS RZ, [RZ] ;  /* 0x00000000fffff984 */ /* 0x000fe20000000800 */
[----:B------:R-:W-:Y:S01]  /*19780*/  @!PT LDS RZ, [RZ] ;  /* 0x00000000fffff984 */ /* 0x000fe20000000800 */
[----:B------:R-:W-:Y:S01]  /*19790*/  @!PT LDS RZ, [RZ] ;  /* 0x00000000fffff984 */ /* 0x000fe20000000800 */
[----:B------:R3:W-:Y:S02]  /*197a0*/  LDGSTS.E.BYPASS.LTC128B.128 [R194+0xc080], [R2.64], !P4 ;  /* 0x0c08000002c27fae */ /* 0x0007e4000e101d48 */
[C---:B---3--:R-:W-:Y:S04]  /*197b0*/  LEA R2, P0, R201.reuse, R0, 0x1 ;  /* 0x00000000c9027211 */ /* 0x048fe800078008ff */
[----:B------:R-:W-:Y:S02]  /*197c0*/  LEA.HI.X R3, R201, R4, R205, 0x1, P0 ;  /* 0x00000004c9037211 */ /* 0x000fe400000f0ccd */
[C---:B------:R-:W-:Y:S03]  /*197d0*/  LEA R6, P0, R200.reuse, R0, 0x1 ;  /* 0x00000000c8067211 */ /* 0x040fe600078008ff */
[----:B------:R3:W-:Y:S01]  /*197e0*/  LDGSTS.E.BYPASS.LTC128B.128 [R194+0xd080], [R2.64], !P1 ;  /* 0x0d08000002c27fae */ /* 0x0007e2000c901d48 */
[----:B------:R-:W-:Y:S05]  /*197f0*/  LEA.HI.X R7, R200, R4, R207, 0x1, P0 ;  /* 0x00000004c8077211 */ /* 0x000fea00000f0ccf */
[----:B------:R4:W-:Y:S01]  /*19800*/  LDGSTS.E.BYPASS.LTC128B.128 [R194+0xe080], [R6.64], !P3 ;  /* 0x0e08000006c27fae */ /* 0x0009e2000d901d48 */
[C---:B---3--:R-:W-:Y:S04]  /*19810*/  LEA R2, P0, R199.reuse, R0, 0x1 ;  /* 0x00000000c7027211 */ /* 0x048fe800078008ff */
[----:B------:R-:W-:Y:S05]  /*19820*/  LEA.HI.X R3, R199, R4, R206, 0x1, P0 ;  /* 0x00000004c7037211 */ /* 0x000fea00000f0cce */
[----:B------:R4:W-:Y:S04]  /*19830*/  LDGSTS.E.BYPASS.LTC128B.128 [R194+0xf080], [R2.64], !P2 ;  /* 0x0f08000002c27fae */ /* 0x0009e8000d101d48 */
.L_x_894:
[----:B---34-:R-:W-:Y:S05]  /*19840*/  BSYNC B0 ;  /* 0x0000000000007941 */ /* 0x018fea0003800000 */
.L_x_893:
[----:B------:R-:W-:Y:S01]  /*19850*/  LOP3.LUT R8, RZ, c[0x0][0x324], RZ, 0x33, !PT ;  /* 0x0000c900ff087a12 */ /* 0x000fe200078e33ff */
[----:B--2---:R-:W-:Y:S01]  /*19860*/  IMAD.MOV.U32 R0, RZ, RZ, c[0x0][0x2c4] ;  /* 0x0000b100ff007624 */ /* 0x004fe200078e00ff */
[----:B------:R-:W0:Y:S01]  /*19870*/  LDGDEPBAR ;  /* 0x00000000000079af */ /* 0x000e220000000000 */
[----:B------:R-:W-:Y:S02]  /*19880*/  IMAD.IADD R4, R231, 0x1, R227 ;  /* 0x00000001e7047824 */ /* 0x000fe400078e02e3 */
[----:B------:R-:W-:Y:S01]  /*19890*/  IMAD.SHL.U32 R5, R195, 0x20, RZ ;  /* 0x00000020c3057824 */ /* 0x000fe200078e00ff */
[----:B------:R-:W-:Y:S11]  /*198a0*/  ISETP.NE.AND P0, PT, R0, 0x1, PT ;  /* 0x000000010000780c */ /* 0x000ff60003f05270 */
[----:B------:R-:W-:Y:S02]  /*198b0*/  @!UPT UIADD3 URZ, URZ, URZ, URZ ;  /* 0x0000003f3f3ff290 */ /* 0x000fe4000fffe03f */
[----:B------:R-:W-:Y:S05]  /*198c0*/  @P0 IMAD.HI.U32 R0, R4, c[0x0][0x2c8], RZ ;  /* 0x0000b20004000a27 */ /* 0x000fea00078e00ff */
[----:B------:R-:W-:Y:S02]  /*198d0*/  @P0 SHF.R.U32.HI R4, RZ, c[0x0][0x2cc], R0 ;  /* 0x0000b300ff040a19 */ /* 0x000fe40000011600 */
[----:B------:R-:W-:Y:S04]  /*198e0*/  IADD3 R0, -R215, 0x1, -R5 ;  /* 0x00000001d7007810 */ /* 0x000fe80007ffe905 */
[----:B------:R-:W-:Y:S04]  /*198f0*/  IADD3 R6, -R210, R0, R209 ;  /* 0x00000000d2067210 */ /* 0x000fe80007ffe1d1 */
[----:B------:R-:W-:Y:S01]  /*19900*/  IADD3 R7, R6, c[0x0][0x328], RZ ;  /* 0x0000ca0006077a10 */ /* 0x000fe20007ffe0ff */
[----:B------:R-:W-:-:S05]  /*19910*/  BRA.DIV ~URZ, `(.L_x_897) ;  /* 0x000088d27f007947 */ /* 0x000fca000b800000 */
[----:B------:R2:W3:Y:S02]  /*19920*/  SHFL.IDX PT, R3, R4, RZ, 0x1c1f ;  /* 0x001c1fff04037589 */ /* 0x0004e400000e0000 */
.L_x_1006:
[-C--:B---3--:R-:W-:Y:S01]  /*19930*/  IADD3 R2, R7, R3.reuse, RZ ;  /* 0x0000000307027210 */ /* 0x088fe20007ffe0ff */
[----:B------:R-:W-:Y:S02]  /*19940*/  IMAD.MOV.U32 R0, RZ, RZ, c[0x0][0x32c] ;  /* 0x0000cb00ff007624 */ /* 0x000fe400078e00ff */
[----:B------:R-:W-:Y:S03]  /*19950*/  IMAD.IADD R6, R8, 0x1, R6 ;  /* 0x0000000108067824 */ /* 0x000fe600078e0206 */
[----:B------:R-:W-:Y:S02]  /*19960*/  ISETP.GE.AND P0, PT, R0, 0x1, PT ;  /* 0x000000010000780c */ /* 0x000fe40003f06270 */
[----:B------:R-:W-:Y:S11]  /*19970*/  IADD3 R0, R6, R3, RZ ;  /* 0x0000000306007210 */ /* 0x000ff60007ffe0ff */
        /* <DEDUP_REMOVED lines=14> */
.L_x_900:
[----:B------:R-:W-:Y:S04]  /*19a60*/  MOV R8, c[0x0][0x32c] ;  /* 0x0000cb0000087a02 */ /* 0x000fe80000000f00 */
[----:B------:R-:W-:Y:S11]  /*19a70*/  ISETP.NE.AND P0, PT, R8, 0x1, PT ;  /* 0x000000010800780c */ /* 0x000ff60003f05270 */
[----:B------:R-:W-:Y:S02]  /*19a80*/  @!UPT UIADD3 URZ, URZ, URZ, URZ ;  /* 0x0000003f3f3ff290 */ /* 0x000fe4000fffe03f */
[----:B------:R-:W-:Y:S05]  /*19a90*/  @P0 IMAD.HI.U32 R8, R3, c[0x0][0x330], RZ ;  /* 0x0000cc0003080a27 */ /* 0x000fea00078e00ff */
[----:B------:R-:W-:Y:S02]  /*19aa0*/  @P0 SHF.R.U32.HI R3, RZ, c[0x0][0x334], R8 ;  /* 0x0000cd00ff030a19 */ /* 0x000fe40000011608 */
.L_x_901:
[----:B------:R-:W-:Y:S05]  /*19ab0*/  BSYNC B0 ;  /* 0x0000000000007941 */ /* 0x000fea0003800000 */
.L_x_899:
[----:B------:R-:W-:Y:S04]  /*19ac0*/  IMAD R3, R3, c[0x0][0x32c], -R5 ;  /* 0x0000cb0003037a24 */ /* 0x000fe800078e0a05 */
[----:B------:R-:W-:Y:S05]  /*19ad0*/  IMAD.IADD R3, R3, 0x1, -R215 ;  /* 0x0000000103037824 */ /* 0x000fea00078e0ad7 */
[----:B------:R-:W-:Y:S02]  /*19ae0*/  IMNMX R0, R0, R3, !PT ;  /* 0x0000000300007217 */ /* 0x000fe40007800200 */
[----:B------:R-:W-:Y:S04]  /*19af0*/  IADD3 R3, R3, c[0x0][0x32c], RZ ;  /* 0x0000cb0003037a10 */ /* 0x000fe80007ffe0ff */
[----:B------:R-:W-:Y:S02]  /*19b00*/  IMNMX R2, R2, R3, PT ;  /* 0x0000000302027217 */ /* 0x000fe40003800200 */
.L_x_898:
[----:B------:R-:W-:Y:S04]  /*19b10*/  ISETP.GT.AND P1, PT, R195, -0x1, PT ;  /* 0xffffffffc300780c */ /* 0x000fe80003f24270 */
[C---:B------:R-:W-:Y:S02]  /*19b20*/  ISETP.GT.AND P2, PT, R0.reuse, RZ, P1 ;  /* 0x000000ff0000720c */ /* 0x040fe40000f44270 */
[----:B------:R-:W-:Y:S02]  /*19b30*/  ISETP.GT.AND P0, PT, R0, 0x1, P1 ;  /* 0x000000010000780c */ /* 0x000fe40000f04270 */
[C---:B------:R-:W-:Y:S02]  /*19b40*/  ISETP.LT.OR P2, PT, R2.reuse, 0x1, P2 ;  /* 0x000000010200780c */ /* 0x040fe40001741670 */
[----:B------:R-:W-:Y:S02]  /*19b50*/  ISETP.LT.OR P0, PT, R2, 0x2, P0 ;  /* 0x000000020200780c */ /* 0x000fe40000701670 */
[----:B------:R-:W-:Y:S02]  /*19b60*/  FSEL R14, R167, -INF , !P2 ;  /* 0xff800000a70e7808 */ /* 0x000fe40005000000 */
[----:B------:R-:W-:Y:S02]  /*19b70*/  ISETP.GT.AND P2, PT, R0, 0x8, P1 ;  /* 0x000000080000780c */ /* 0x000fe40000f44270 */
[----:B------:R-:W-:Y:S02]  /*19b80*/  FSEL R161, R164, -INF , !P0 ;  /* 0xff800000a4a17808 */ /* 0x000fe40004000000 */
        /* <DEDUP_REMOVED lines=10> */
[C---:B------:R-:W-:Y:S02]  /*19c30*/  ISETP.GT.AND P2, PT, R0.reuse, 0x18, P1 ;  /* 0x000000180000780c */ /* 0x040fe40000f44270 */
[----:B------:R-:W-:Y:S02]  /*19c40*/  FSEL R17, R11, -INF , !P0 ;  /* 0xff8000000b117808 */ /* 0x000fe40004000000 */
[----:B------:R-:W-:Y:S02]  /*19c50*/  ISETP.GT.AND P0, PT, R0, 0x19, P1 ;  /* 0x000000190000780c */ /* 0x000fe40000f04270 */
[C---:B------:R-:W-:Y:S02]  /*19c60*/  ISETP.LT.OR P2, PT, R2.reuse, 0x19, P2 ;  /* 0x000000190200780c */ /* 0x040fe40001741670 */
[----:B------:R-:W-:Y:S02]  /*19c70*/  ISETP.LT.OR P0, PT, R2, 0x1a, P0 ;  /* 0x0000001a0200780c */ /* 0x000fe40000701670 */
[----:B------:R-:W-:Y:S02]  /*19c80*/  FSEL R16, R10, -INF , !P2 ;  /* 0xff8000000a107808 */ /* 0x000fe40005000000 */
[----:B------:R-:W-:Y:S01]  /*19c90*/  FSEL R15, R9, -INF , !P0 ;  /* 0xff800000090f7808 */ /* 0x000fe20004000000 */
[----:B------:R-:W-:-:S06]  /*19ca0*/  BRA.DIV ~URZ, `(.L_x_902) ;  /* 0x000085b27f007947 */ /* 0x000fcc000b800000 */
[----:B------:R3:W4:Y:S02]  /*19cb0*/  SHFL.IDX PT, R3, R4, 0x1, 0x1c1f ;  /* 0x003c1f0004037f89 */ /* 0x00072400000e0000 */
.L_x_1007:
[----:B----4-:R-:W-:Y:S01]  /*19cc0*/  IADD3 R2, R7, R3, RZ ;  /* 0x0000000307027210 */ /* 0x010fe20007ffe0ff */
        /* <DEDUP_REMOVED lines=11> */
[----:B--23--:R-:W-:Y:S05]  /*19d80*/  IMAD.MOV.U32 R4, RZ, RZ, c[0x0][0x32c] ;  /* 0x0000cb00ff047624 */ /* 0x00cfea00078e00ff */
[----:B------:R-:W-:Y:S11]  /*19d90*/  ISETP.NE.AND P0, PT, R4, 0x1, PT ;  /* 0x000000010400780c */ /* 0x000ff60003f05270 */
[----:B------:R-:W-:Y:S02]  /*19da0*/  @!UPT UIADD3 URZ, URZ, URZ, URZ ;  /* 0x0000003f3f3ff290 */ /* 0x000fe4000fffe03f */
[----:B------:R-:W-:Y:S05]  /*19db0*/  @P0 IMAD.HI.U32 R4, R3, c[0x0][0x330], RZ ;  /* 0x0000cc0003040a27 */ /* 0x000fea00078e00ff */
[----:B------:R-:W-:Y:S04]  /*19dc0*/  @P0 SHF.R.U32.HI R3, RZ, c[0x0][0x334], R4 ;  /* 0x0000cd00ff030a19 */ /* 0x000fe80000011604 */
[----:B------:R-:W-:Y:S01]  /*19dd0*/  LOP3.LUT R3, RZ, R3, RZ, 0x33, !PT ;  /* 0x00000003ff037212 */ /* 0x000fe200078e33ff */
[----:B------:R-:W-:-:S05]  /*19de0*/  BRA `(.L_x_906) ;  /* 0x0000005000007947 */ /* 0x000fca0003800000 */
.L_x_905:
[----:B--23--:R-:W-:Y:S04]  /*19df0*/  MOV R4, c[0x0][0x32c] ;  /* 0x0000cb0000047a02 */ /* 0x00cfe80000000f00 */
[----:B------:R-:W-:Y:S11]  /*19e00*/  ISETP.NE.AND P0, PT, R4, 0x1, PT ;  /* 0x000000010400780c */ /* 0x000ff60003f05270 */
[----:B------:R-:W-:Y:S02]  /*19e10*/  @!UPT UIADD3 URZ, URZ, URZ, URZ ;  /* 0x0000003f3f3ff290 */ /* 0x000fe4000fffe03f */
[----:B------:R-:W-:Y:S05]  /*19e20*/  @P0 IMAD.HI.U32 R4, R3, c[0x0][0x330], RZ ;  /* 0x0000cc0003040a27 */ /* 0x000fea00078e00ff */
[----:B------:R-:W-:Y:S02]  /*19e30*/  @P0 SHF.R.U32.HI R3, RZ, c[0x0][0x334], R4 ;  /* 0x0000cd00ff030a19 */ /* 0x000fe40000011604 */
.L_x_906:
[----:B------:R-:W-:Y:S05]  /*19e40*/  BSYNC B0 ;  /* 0x0000000000007941 */ /* 0x000fea0003800000 */
.L_x_904:
[----:B------:R-:W-:Y:S04]  /*19e50*/  IMAD R5, R3, c[0x0][0x32c], -R5 ;  /* 0x0000cb0003057a24 */ /* 0x000fe800078e0a05 */
[----:B------:R-:W-:Y:S05]  /*19e60*/  IMAD.IADD R3, R5, 0x1, -R215 ;  /* 0x0000000105037824 */ /* 0x000fea00078e0ad7 */
[----:B------:R-:W-:Y:S02]  /*19e70*/  IMNMX R0, R0, R3, !PT ;  /* 0x0000000300007217 */ /* 0x000fe40007800200 */
[----:B------:R-:W-:Y:S04]  /*19e80*/  IADD3 R3, R3, c[0x0][0x32c], RZ ;  /* 0x0000cb0003037a10 */ /* 0x000fe80007ffe0ff */
[----:B------:R-:W-:Y:S02]  /*19e90*/  IMNMX R2, R2, R3, PT ;  /* 0x0000000302027217 */ /* 0x000fe40003800200 */
.L_x_903:
[C---:B------:R-:W-:Y:S02]  /*19ea0*/  ISETP.GT.AND P0, PT, R0.reuse, RZ, P1 ;  /* 0x000000ff0000720c */ /* 0x040fe40000f04270 */
[----:B------:R-:W-:Y:S02]  /*19eb0*/  ISETP.GT.AND P2, PT, R0, 0x1, P1 ;  /* 0x000000010000780c */ /* 0x000fe40000f44270 */
[C---:B------:R-:W-:Y:S02]  /*19ec0*/  ISETP.LT.OR P0, PT, R2.reuse, 0x1, P0 ;  /* 0x000000010200780c */ /* 0x040fe40000701670 */
[----:B------:R-:W-:Y:S02]  /*19ed0*/  ISETP.LT.OR P2, PT, R2, 0x2, P2 ;  /* 0x000000020200780c */ /* 0x000fe40001741670 */
[----:B------:R-:W-:Y:S02]  /*19ee0*/  FSEL R6, R175, -INF , !P0 ;  /* 0xff800000af067808 */ /* 0x000fe40004000000 */
[----:B------:R-:W-:Y:S02]  /*19ef0*/  ISETP.GT.AND P0, PT, R0, 0x8, P1 ;  /* 0x000000080000780c */ /* 0x000fe40000f04270 */
[----:B------:R-:W-:Y:S02]  /*19f00*/  FSEL R13, R174, -INF , !P2 ;  /* 0xff800000ae0d7808 */ /* 0x000fe40005000000 */
[----:B------:R-:W-:Y:S02]  /*19f10*/  ISETP.LT.OR P0, PT, R2, 0x9, P0 ;  /* 0x000000090200780c */ /* 0x000fe40000701670 */
[C---:B------:R-:W-:Y:S02]  /*19f20*/  ISETP.GT.AND P2, PT, R0.reuse, 0x9, P1 ;  /* 0x000000090000780c */ /* 0x040fe40000f44270 */
[----:B------:R-:W-:Y:S02]  /*19f30*/  FSEL R12, R173, -INF , !P0 ;  /* 0xff800000ad0c7808 */ /* 0x000fe40004000000 */
[----:B------:R-:W-:Y:S02]  /*19f40*/  ISETP.GT.AND P0, PT, R0, 0x10, P1 ;  /* 0x000000100000780c */ /* 0x000fe40000f04270 */
[C---:B------:R-:W-:Y:S02]  /*19f50*/  ISETP.LT.OR P2, PT, R2.reuse, 0xa, P2 ;  /* 0x0000000a0200780c */ /* 0x040fe40001741670 */
[----:B------:R-:W-:Y:S02]  /*19f60*/  ISETP.LT.OR P0, PT, R2, 0x11, P0 ;  /* 0x000000110200780c */ /* 0x000fe40000701670 */
[----:B------:R-:W-:Y:S02]  /*19f70*/  FSEL R11, R172, -INF , !P2 ;  /* 0xff800000ac0b7808 */ /* 0x000fe40005000000 */
[----:B------:R-:W-:Y:S02]  /*19f80*/  ISETP.GT.AND P3, PT, R0, 0x11, P1 ;  /* 0x000000110000780c */ /* 0x000fe40000f64270 */
[----:B------:R-:W-:Y:S02]  /*19f90*/  FSEL R10, R162, -INF , !P0 ;  /* 0xff800000a20a7808 */ /* 0x000fe40004000000 */
[C---:B------:R-:W-:Y:S02]  /*19fa0*/  ISETP.GT.AND P2, PT, R0.reuse, 0x18, P1 ;  /* 0x000000180000780c */ /* 0x040fe40000f44270 */
[----:B------:R-:W-:Y:S02]  /*19fb0*/  ISETP.GT.AND P0, PT, R0, 0x19, P1 ;  /* 0x000000190000780c */ /* 0x000fe40000f04270 */
[----:B------:R-:W-:Y:S02]  /*19fc0*/  FMNMX.FTZ R0, R14, R135, !PT ;  /* 0x000000870e007209 */ /* 0x000fe40007810000 */
[----:B------:R-:W-:Y:S02]  /*19fd0*/  FMNMX.FTZ R3, R6, R136, !PT ;  /* 0x0000008806037209 */ /* 0x000fe40007810000 */
[----:B------:R-:W-:Y:S02]  /*19fe0*/  FMNMX.FTZ R0, R161, R0, !PT ;  /* 0x00000000a1007209 */ /* 0x000fe40007810000 */
[----:B------:R-:W-:Y:S02]  /*19ff0*/  FMNMX.FTZ R3, R13, R3, !PT ;  /* 0x000000030d037209 */ /* 0x000fe40007810000 */
[C---:B------:R-:W-:Y:S02]  /*1a000*/  ISETP.LT.OR P3, PT, R2.reuse, 0x12, P3 ;  /* 0x000000120200780c */ /* 0x040fe40001f61670 */
[C---:B------:R-:W-:Y:S02]  /*1a010*/  ISETP.LT.OR P1, PT, R2.reuse, 0x19, P2 ;  /* 0x000000190200780c */ /* 0x040fe40001721670 */
[----:B------:R-:W-:Y:S02]  /*1a020*/  ISETP.LT.OR P0, PT, R2, 0x1a, P0 ;  /* 0x0000001a0200780c */ /* 0x000fe40000701670 */
[----:B------:R-:W-:Y:S02]  /*1a030*/  FMNMX.FTZ R2, R160, R0, !PT ;  /* 0x00000000a0027209 */ /* 0x000fe40007810000 */
[----:B------:R-:W-:Y:S02]  /*1a040*/  FMNMX.FTZ R0, R12, R3, !PT ;  /* 0x000000030c007209 */ /* 0x000fe40007810000 */
[----:B------:R-:W-:Y:S02]  /*1a050*/  FMNMX.FTZ R2, R19, R2, !PT ;  /* 0x0000000213027209 */ /* 0x000fe40007810000 */
[----:B------:R-:W-:Y:S02]  /*1a060*/  FMNMX.FTZ R0, R11, R0, !PT ;  /* 0x000000000b007209 */ /* 0x000fe40007810000 */
[----:B------:R-:W-:Y:S02]  /*1a070*/  FSEL R9, R165, -INF , !P3 ;  /* 0xff800000a5097808 */ /* 0x000fe40005800000 */
[----:B------:R-:W-:Y:S02]  /*1a080*/  FMNMX.FTZ R2, R18, R2, !PT ;  /* 0x0000000212027209 */ /* 0x000fe40007810000 */
[----:B------:R-:W-:Y:S02]  /*1a090*/  FMNMX.FTZ R0, R10, R0, !PT ;  /* 0x000000000a007209 */ /* 0x000fe40007810000 */
[----:B------:R-:W-:Y:S02]  /*1a0a0*/  FSEL R8, R163, -INF , !P1 ;  /* 0xff800000a3087808 */ /* 0x000fe40004800000 */
[----:B------:R-:W-:Y:S02]  /*1a0b0*/  FMNMX.FTZ R2, R17, R2, !PT ;  /* 0x0000000211027209 */ /* 0x000fe40007810000 */
[----:B------:R-:W-:Y:S02]  /*1a0c0*/  FMNMX.FTZ R0, R9, R0, !PT ;  /* 0x0000000009007209 */ /* 0x000fe40007810000 */
[----:B-1----:R-:W-:Y:S02]  /*1a0d0*/  FSEL R7, R166, -INF , !P0 ;  /* 0xff800000a6077808 */ /* 0x002fe40004000000 */
[----:B------:R-:W-:Y:S02]  /*1a0e0*/  FMNMX.FTZ R2, R16, R2, !PT ;  /* 0x0000000210027209 */ /* 0x000fe40007810000 */
[----:B------:R-:W-:Y:S02]  /*1a0f0*/  FMNMX.FTZ R0, R8, R0, !PT ;  /* 0x0000000008007209 */ /* 0x000fe40007810000 */
[----:B--23--:R-:W-:Y:S02]  /*1a100*/  FMNMX.FTZ R4, R15, R2, !PT ;  /* 0x000000020f047209 */ /* 0x00cfe40007810000 */
[----:B------:R-:W-:Y:S01]  /*1a110*/  FMNMX.FTZ R5, R7, R0, !PT ;  /* 0x0000000007057209 */ /* 0x000fe20007810000 */
[----:B------:R-:W-:-:S05]  /*1a120*/  BRA.DIV ~URZ, `(.L_x_907) ;  /* 0x000081a27f007947 */ /* 0x000fca000b800000 */
[----:B------:R1:W2:Y:S02]  /*1a130*/  SHFL.BFLY PT, R0, R4, 0x2, 0x1f ;  /* 0x0c401f0004007f89 */ /* 0x0002a400000e0000 */
.L_x_1008:
[----:B-12---:R-:W-:Y:S01]  /*1a140*/  FMNMX.FTZ R4, R4, R0, !PT ;  /* 0x0000000004047209 */ /* 0x006fe20007810000 */
[----:B------:R-:W-:-:S05]  /*1a150*/  BRA.DIV ~URZ, `(.L_x_908) ;  /* 0x000081b27f007947 */ /* 0x000fca000b800000 */
[----:B------:R-:W1:Y:S02]  /*1a160*/  SHFL.BFLY PT, R0, R4, 0x1, 0x1f ;  /* 0x0c201f0004007f89 */ /* 0x000e6400000e0000 */
[----:B-1----:R-:W-:Y:S02]  /*1a170*/  FMNMX.FTZ R134, R4, R0, !PT ;  /* 0x0000000004867209 */ /* 0x002fe40007810000 */
[----:B------:R-:W1:Y:S02]  /*1a180*/  SHFL.BFLY PT, R0, R5, 0x2, 0x1f ;  /* 0x0c401f0005007f89 */ /* 0x000e6400000e0000 */
[----:B-1----:R-:W-:Y:S05]  /*1a190*/  FMNMX.FTZ R4, R5, R0, !PT ;  /* 0x0000000005047209 */ /* 0x002fea0007810000 */
[----:B------:R1:W2:Y:S02]  /*1a1a0*/  SHFL.BFLY PT, R0, R4, 0x1, 0x1f ;  /* 0x0c201f0004007f89 */ /* 0x0002a400000e0000 */
.L_x_1009:
[C---:B------:R-:W-:Y:S01]  /*1a1b0*/  FSETP.NEU.FTZ.AND P0, PT, R134.reuse, -INF , PT ;  /* 0xff8000008600780b */ /* 0x040fe20003f1d000 */
[----:B------:R-:W-:Y:S01]  /*1a1c0*/  FMUL.FTZ R2, R134, c[0x0][0x2d0] ;  /* 0x0000b40086027a20 */ /* 0x000fe20000410000 */
[----:B--2---:R-:W-:Y:S01]  /*1a1d0*/  FMNMX.FTZ R3, R0, R4, !PT ;  /* 0x0000000400037209 */ /* 0x004fe20007810000 */
[----:B------:R-:W-:Y:S01]  /*1a1e0*/  WARPSYNC 0xffffffff ;  /* 0xffffffff00007948 */ /* 0x000fe20003800000 */
[----:B------:R-:W-:Y:S02]  /*1a1f0*/  FSEL R0, R134, RZ, P0 ;  /* 0x000000ff86007208 */ /* 0x000fe40000000000 */
[----:B------:R-:W-:Y:S02]  /*1a200*/  FSEL R2, R2, RZ, P0 ;  /* 0x000000ff02027208 */ /* 0x000fe40000000000 */
[----:B------:R-:W-:Y:S01]  /*1a210*/  FSETP.NEU.FTZ.AND P0, PT, R3, -INF , PT ;  /* 0xff8000000300780b */ /* 0x000fe20003f1d000 */
[----:B------:R-:W-:Y:S02]  /*1a220*/  FADD.FTZ R0, -R0, R135 ;  /* 0x0000008700007221 */ /* 0x000fe40000010100 */
        /* <DEDUP_REMOVED lines=20> */
[----:B---3--:R-:W-:Y:S01]  /*1a370*/  F2FP.BF16.PACK_AB R160, R4, R15 ;  /* 0x0000000f04a0723e */ /* 0x008fe200000010ff */
[C---:B------:R-:W-:Y:S01]  /*1a380*/  FMUL.FTZ R29, R0.reuse, R29 ;  /* 0x0000001d001d7220 */ /* 0x040fe20000410000 */
[----:B------:R-:W1:Y:S01]  /*1a390*/  MUFU.EX2 R15, R19 ;  /* 0x00000013000f7308 */ /* 0x000e620000000800 */
[C---:B------:R-:W-:Y:S02]  /*1a3a0*/  FMUL.FTZ R32, R0.reuse, R32 ;  /* 0x0000002000207220 */ /* 0x040fe40000410000 */
[C---:B------:R-:W-:Y:S02]  /*1a3b0*/  FMUL.FTZ R33, R0.reuse, R33 ;  /* 0x0000002100217220 */ /* 0x040fe40000410000 */
[C---:B------:R-:W-:Y:S02]  /*1a3c0*/  FMUL.FTZ R36, R0.reuse, R36 ;  /* 0x0000002400247220 */ /* 0x040fe40000410000 */
[----:B------:R-:W-:Y:S02]  /*1a3d0*/  FMUL.FTZ R37, R0, R37 ;  /* 0x0000002500257220 */ /* 0x000fe40000410000 */
[----:B----4-:R-:W-:Y:S01]  /*1a3e0*/  FADD.FTZ R5, R4, R2 ;  /* 0x0000000204057221 */ /* 0x010fe20000010000 */
[C---:B------:R-:W-:Y:S01]  /*1a3f0*/  FSEL R2, R3.reuse, RZ, P0 ;  /* 0x000000ff03027208 */ /* 0x040fe20000000000 */
[----:B------:R-:W-:Y:S02]  /*1a400*/  FMUL.FTZ R4, R3, c[0x0][0x2d0] ;  /* 0x0000b40003047a20 */ /* 0x000fe40000410000 */
[----:B------:R-:W-:Y:S02]  /*1a410*/  FMUL.FTZ R40, R0, R40 ;  /* 0x0000002800287220 */ /* 0x000fe40000410000 */
[----:B------:R-:W-:Y:S01]  /*1a420*/  FADD.FTZ R2, -R2, R136 ;  /* 0x0000008802027221 */ /* 0x000fe20000010100 */
[----:B------:R-:W-:Y:S01]  /*1a430*/  FSEL R4, R4, RZ, P0 ;  /* 0x000000ff04047208 */ /* 0x000fe20000000000 */
[----:B------:R-:W-:Y:S01]  /*1a440*/  FMUL.FTZ R41, R0, R41 ;  /* 0x0000002900297220 */ /* 0x000fe20000410000 */
[----:B------:R-:W-:Y:S01]  /*1a450*/  ISETP.GT.AND P0, PT, R195, R208, PT ;  /* 0x000000d0c300720c */ /* 0x000fe20003f04270 */
[----:B------:R-:W-:Y:S02]  /*1a460*/  FMUL.FTZ R2, R2, c[0x0][0x2d0] ;  /* 0x0000b40002027a20 */ /* 0x000fe40000410000 */
[--C-:B------:R-:W-:Y:S02]  /*1a470*/  FFMA.FTZ R136, R11, c[0x0][0x2d0], -R4.reuse ;  /* 0x0000b4000b887a23 */ /* 0x100fe40000010804 */
[--C-:B------:R-:W-:Y:S01]  /*1a480*/  FFMA.FTZ R166, R10, c[0x0][0x2d0], -R4.reuse ;  /* 0x0000b4000aa67a23 */ /* 0x100fe20000010804 */
[----:B-1----:R-:W-:Y:S01]  /*1a490*/  F2FP.BF16.PACK_AB R162, R15, R16 ;  /* 0x000000100fa2723e */ /* 0x002fe200000010ff */
[----:B------:R-:W1:Y:S01]  /*1a4a0*/  MUFU.EX2 R2, R2 ;  /* 0x0000000200027308 */ /* 0x000e620000000800 */
[--C-:B------:R-:W-:Y:S02]  /*1a4b0*/  FFMA.FTZ R165, R9, c[0x0][0x2d0], -R4.reuse ;  /* 0x0000b40009a57a23 */ /* 0x100fe40000010804 */
[--C-:B------:R-:W-:Y:S02]  /*1a4c0*/  FFMA.FTZ R167, R8, c[0x0][0x2d0], -R4.reuse ;  /* 0x0000b40008a77a23 */ /* 0x100fe40000010804 */
[--C-:B------:R-:W-:Y:S02]  /*1a4d0*/  FFMA.FTZ R6, R6, c[0x0][0x2d0], -R4.reuse ;  /* 0x0000b40006067a23 */ /* 0x100fe40000010804 */
[--C-:B------:R-:W-:Y:S02]  /*1a4e0*/  FFMA.FTZ R14, R13, c[0x0][0x2d0], -R4.reuse ;  /* 0x0000b4000d0e7a23 */ /* 0x100fe40000010804 */
        /* <DEDUP_REMOVED lines=10> */
[C---:B-1----:R-:W-:Y:S02]  /*1a590*/  FMUL.FTZ R18, R2.reuse, R142 ;  /* 0x0000008e02127220 */ /* 0x042fe40000410000 */
[C---:B------:R-:W-:Y:S02]  /*1a5a0*/  FMUL.FTZ R19, R2.reuse, R143 ;  /* 0x0000008f02137220 */ /* 0x040fe40000410000 */
[----:B------:R-:W1:Y:S01]  /*1a5b0*/  LDSM.16.MT88.4 R140, [R178] ;  /* 0x00000000b28c783b */ /* 0x000e620000004200 */
[----:B------:R-:W4:Y:S01]  /*1a5c0*/  MUFU.EX2 R152, R14 ;  /* 0x0000000e00987308 */ /* 0x000f220000000800 */
[----:B------:R-:W-:Y:S02]  /*1a5d0*/  FMUL.FTZ R7, R2, R155 ;  /* 0x0000009b02077220 */ /* 0x000fe40000410000 */
[----:B------:R-:W-:Y:S02]  /*1a5e0*/  FMUL.FTZ R8, R0, R148 ;  /* 0x0000009400087220 */ /* 0x000fe40000410000 */
[C---:B--2---:R-:W-:Y:S02]  /*1a5f0*/  FMUL.FTZ R6, R2.reuse, R154 ;  /* 0x0000009a02067220 */ /* 0x044fe40000410000 */
        /* <DEDUP_REMOVED lines=16> */
[----:B------:R-:W2:Y:S01]  /*1a700*/  MUFU.EX2 R146, R135 ;  /* 0x0000008700927308 */ /* 0x000ea20000000800 */
[C---:B------:R-:W-:Y:S02]  /*1a710*/  FMUL.FTZ R31, R2.reuse, R31 ;  /* 0x0000001f021f7220 */ /* 0x040fe40000410000 */
[C---:B------:R-:W-:Y:S02]  /*1a720*/  FMUL.FTZ R34, R2.reuse, R34 ;  /* 0x0000002202227220 */ /* 0x040fe40000410000 */
[C---:B------:R-:W-:Y:S02]  /*1a730*/  FMUL.FTZ R35, R2.reuse, R35 ;  /* 0x0000002302237220 */ /* 0x040fe40000410000 */
[C---:B------:R-:W-:Y:S02]  /*1a740*/  FMUL.FTZ R38, R2.reuse, R38 ;  /* 0x0000002602267220 */ /* 0x040fe40000410000 */
[C---:B------:R-:W-:Y:S01]  /*1a750*/  FMUL.FTZ R39, R2.reuse, R39 ;  /* 0x0000002702277220 */ /* 0x040fe20000410000 */
[----:B------:R-:W-:Y:S01]  /*1a760*/  MUFU.EX2 R135, R172 ;  /* 0x000000ac00877308 */ /* 0x000fe20000000800 */
[C---:B------:R-:W-:Y:S02]  /*1a770*/  FMUL.FTZ R42, R2.reuse, R42 ;  /* 0x0000002a022a7220 */ /* 0x040fe40000410000 */
[----:B------:R-:W-:Y:S02]  /*1a780*/  FMUL.FTZ R43, R2, R43 ;  /* 0x0000002b022b7220 */ /* 0x000fe40000410000 */
[C---:B------:R-:W-:Y:S02]  /*1a790*/  FMUL.FTZ R44, R0.reuse, R44 ;  /* 0x0000002c002c7220 */ /* 0x040fe40000410000 */
[----:B------:R-:W-:Y:S02]  /*1a7a0*/  FMUL.FTZ R45, R0, R45 ;  /* 0x0000002d002d7220 */ /* 0x000fe40000410000 */
[C---:B------:R-:W-:Y:S01]  /*1a7b0*/  FMUL.FTZ R46, R2.reuse, R46 ;  /* 0x0000002e022e7220 */ /* 0x040fe20000410000 */
[----:B------:R3:W-:Y:S01]  /*1a7c0*/  MUFU.EX2 R170, R166 ;  /* 0x000000a600aa7308 */ /* 0x0007e20000000800 */
[----:B------:R-:W-:Y:S02]  /*1a7d0*/  FMUL.FTZ R47, R2, R47 ;  /* 0x0000002f022f7220 */ /* 0x000fe40000410000 */
[C---:B------:R-:W-:Y:S01]  /*1a7e0*/  FMUL.FTZ R48, R0.reuse, R48 ;  /* 0x0000003000307220 */ /* 0x040fe20000410000 */
[----:B--2---:R-:W-:Y:S01]  /*1a7f0*/  F2FP.BF16.PACK_AB R163, R173, R146 ;  /* 0x00000092ada3723e */ /* 0x004fe200000010ff */
[----:B------:R-:W-:Y:S02]  /*1a800*/  FMUL.FTZ R49, R0, R49 ;  /* 0x0000003100317220 */ /* 0x000fe40000410000 */
[C---:B------:R-:W-:Y:S02]  /*1a810*/  FMUL.FTZ R50, R2.reuse, R50 ;  /* 0x0000003202327220 */ /* 0x040fe40000410000 */
[----:B------:R-:W-:Y:S01]  /*1a820*/  FMUL.FTZ R51, R2, R51 ;  /* 0x0000003302337220 */ /* 0x000fe20000410000 */
[----:B------:R-:W2:Y:S01]  /*1a830*/  MUFU.EX2 R169, R165 ;  /* 0x000000a500a97308 */ /* 0x000ea20000000800 */
[C---:B-1----:R-:W-:Y:S05]  /*1a840*/  HMMA.16816.F32.BF16 R4, R160.reuse, R140, R4 ;  /* 0x0000008ca004723c */ /* 0x042fea0000041804 */
[C---:B------:R-:W-:Y:S02]  /*1a850*/  FMUL.FTZ R52, R0.reuse, R52 ;  /* 0x0000003400347220 */ /* 0x040fe40000410000 */
[----:B------:R-:W-:Y:S01]  /*1a860*/  FMUL.FTZ R53, R0, R53 ;  /* 0x0000003500357220 */ /* 0x000fe20000410000 */
[C---:B------:R-:W-:Y:S01]  /*1a870*/  HMMA.16816.F32.BF16 R8, R160.reuse, R142, R8 ;  /* 0x0000008ea008723c */ /* 0x040fe20000041808 */
[----:B------:R-:W1:Y:S03]  /*1a880*/  LDSM.16.MT88.4 R140, [R179] ;  /* 0x00000000b38c783b */ /* 0x000e660000004200 */
[----:B------:R-:W-:Y:S01]  /*1a890*/  FMUL.FTZ R54, R2, R54 ;  /* 0x0000003602367220 */ /* 0x000fe20000410000 */
[----:B---3--:R-:W-:Y:S01]  /*1a8a0*/  F2FP.BF16.PACK_AB R166, R136, R144 ;  /* 0x0000009088a6723e */ /* 0x008fe200000010ff */
[----:B------:R-:W-:Y:S02]  /*1a8b0*/  FMUL.FTZ R55, R2, R55 ;  /* 0x0000003702377220 */ /* 0x000fe40000410000 */
[C---:B------:R-:W-:Y:S04]  /*1a8c0*/  FMUL.FTZ R56, R0.reuse, R56 ;  /* 0x0000003800387220 */ /* 0x040fe80000410000 */
[----:B------:R-:W-:Y:S02]  /*1a8d0*/  FMUL.FTZ R57, R0, R57 ;  /* 0x0000003900397220 */ /* 0x000fe40000410000 */
[C---:B------:R-:W-:Y:S01]  /*1a8e0*/  FMUL.FTZ R58, R2.reuse, R58 ;  /* 0x0000003a023a7220 */ /* 0x040fe20000410000 */
[----:B--2---:R-:W-:Y:S01]  /*1a8f0*/  F2FP.BF16.PACK_AB R165, R169, R170 ;  /* 0x000000aaa9a5723e */ /* 0x004fe200000010ff */
        /* <DEDUP_REMOVED lines=132> */
[----:B-1----:R-:W-:Y:S01]  /*1b140*/  F2FP.BF16.PACK_AB R167, R135, R160 ;  /* 0x000000a087a7723e */ /* 0x002fe200000010ff */
[----:B------:R-:W-:Y:S01]  /*1b150*/  FADD.FTZ R2, R160, R0 ;  /* 0x00000000a0027221 */ /* 0x000fe20000010000 */
[----:B------:R-:W-:Y:S03]  /*1b160*/  IADD3 R0, R195, -0x1, RZ ;  /* 0xffffffffc3007810 */ /* 0x000fe60007ffe0ff */
[----:B------:R-:W-:Y:S03]  /*1b170*/  FADD.FTZ R203, R135, R2 ;  /* 0x0000000287cb7221 */ /* 0x000fe60000010000 */
[----:B------:R-:W-:Y:S01]  /*1b180*/  MOV R195, R0 ;  /* 0x0000000000c37202 */ /* 0x000fe20000000f00 */
[C---:B------:R-:W-:Y:S01]  /*1b190*/  HMMA.16816.F32.BF16 R152, R164.reuse, R148, R4 ;  /* 0x00000094a498723c */ /* 0x040fe20000041804 */
[----:B------:R-:W1:Y:S04]  /*1b1a0*/  LDSM.16.MT88.4 R4, [R181+0x800] ;  /* 0x00080000b504783b */ /* 0x000e680000004200 */
[----:B------:R-:W-:Y:S03]  /*1b1b0*/  MOV R135, R134 ;  /* 0x0000008600877202 */ /* 0x000fe60000000f00 */
        /* <DEDUP_REMOVED lines=45> */
[----:B------:R-:W-:Y:S07]  /*1b490*/  @!UPT UIADD3 URZ, URZ, URZ, URZ ;  /* 0x0000003f3f3ff290 */ /* 0x000fee000fffe03f */
[----:B------:R-:W-:-:S11]  /*1b4a0*/  @P0 BRA `(.L_x_909) ;  /* 0xffffd4f000000947 */ /* 0x000fd6000383ffff */
.L_x_891:
[----:B------:R-:W-:Y:S05]  /*1b4b0*/  BRA.DIV ~URZ, `(.L_x_910) ;  /* 0x00006f227f007947 */ /* 0x000fea000b800000 */
[----:B------:R1:W2:Y:S02]  /*1b4c0*/  SHFL.BFLY PT, R0, R204, 0x2, 0x1f ;  /* 0x0c401f00cc007f89 */ /* 0x0002a400000e0000 */
.L_x_1010:
[----:B--2---:R-:W-:Y:S01]  /*1b4d0*/  FADD.FTZ R6, R0, R204 ;  /* 0x000000cc00067221 */ /* 0x004fe20000010000 */
[----:B------:R-:W-:Y:S05]  /*1b4e0*/  BRA.DIV ~URZ, `(.L_x_911) ;  /* 0x00006f427f007947 */ /* 0x000fea000b800000 */
[----:B------:R-:W2:Y:S02]  /*1b4f0*/  SHFL.BFLY PT, R0, R6, 0x1, 0x1f ;  /* 0x0c201f0006007f89 */ /* 0x000ea400000e0000 */
[----:B--2---:R-:W-:-:S02]  /*1b500*/  FADD.FTZ R6, R6, R0 ;  /* 0x0000000006067221 */ /* 0x004fc40000010000 */
[----:B------:R-:W2:Y:S02]  /*1b510*/  SHFL.BFLY PT, R0, R203, 0x2, 0x1f ;  /* 0x0c401f00cb007f89 */ /* 0x000ea400000e0000 */
[----:B--2---:R-:W-:-:S05]  /*1b520*/  FADD.FTZ R4, R0, R203 ;  /* 0x000000cb00047221 */ /* 0x004fca0000010000 */
[----:B------:R2:W3:Y:S02]  /*1b530*/  SHFL.BFLY PT, R3, R4, 0x1, 0x1f ;  /* 0x0c201f0004037f89 */ /* 0x0004e400000e0000 */
.L_x_1011:
        /* <DEDUP_REMOVED lines=10> */
[----:B------:R-:W-:Y:S02]  /*1b5e0*/  FMUL.FTZ R167, R2, R101 ;  /* 0x0000006502a77220 */ /* 0x000fe40000410000 */
        /* <DEDUP_REMOVED lines=39> */
[----:B---3--:R-:W-:Y:S02]  /*1b860*/  @P0 FMUL.FTZ R3, R3, 0.69314718246459960938 ;  /* 0x3f31721803030820 */ /* 0x008fe40000410000 */
[----:B------:R-:W-:Y:S02]  /*1b870*/  @P0 FMUL.FTZ R4, R4, c[0x0][0x2d0] ;  /* 0x0000b40004040a20 */ /* 0x000fe40000410000 */
        /* <DEDUP_REMOVED lines=53> */
[----:B------:R-:W-:Y:S01]  /*1bbd0*/  FMUL.FTZ R67, R0, R131 ;  /* 0x0000008300437220 */ /* 0x000fe20000410000 */
[----:B------:R-:W-:Y:S01]  /*1bbe0*/  MOV R0, 0x1 ;  /* 0x0000000100007802 */ /* 0x000fe20000000f00 */
[----:B------:R-:W-:Y:S02]  /*1bbf0*/  @P0 FFMA.FTZ R18, R4, R5, R3 ;  /* 0x0000000504120223 */ /* 0x000fe40000010003 */
        /* <DEDUP_REMOVED lines=40> */
.L_x_756:
[----:B------:R-:W2:Y:S01]  /*1be80*/  S2R R106, SR_TID.X ;  /* 0x00000000006a7919 */ /* 0x000ea20000002100 */
[----:B------:R-:W-:Y:S01]  /*1be90*/  BSSY B0, `(.L_x_912) ;  /* 0x0000010000007945 */ /* 0x000fe20003800000 */
[----:B--2---:R-:W-:-:S13]  /*1bea0*/  LOP3.LUT P0, RZ, R106, 0xff, RZ, 0xc0, !PT ;  /* 0x000000ff6aff7812 */ /* 0x004fda000780c0ff */
[----:B------:R-:W-:Y:S05]  /*1beb0*/  @P0 BRA `(.L_x_913) ;  /* 0x000000d000000947 */ /* 0x000fea0003800000 */
[----:B------:R-:W2:Y:S01]  /*1bec0*/  S2R R2, SR_LANEID ;  /* 0x0000000000027919 */ /* 0x000ea20000000000 */
[----:B------:R-:W-:Y:S01]  /*1bed0*/  VOTEU.ANY UR4, UPT, PT ;  /* 0x0000000000047886 */ /* 0x000fe200038e0100 */
[----:B------:R-:W-:Y:S01]  /*1bee0*/  IMAD.MOV.U32 R4, RZ, RZ, c[0x0][0x560] ;  /* 0x00015800ff047624 */ /* 0x000fe200078e00ff */
[----:B------:R-:W2:Y:S01]  /*1bef0*/  FLO.U32 R3, UR4 ;  /* 0x0000000400037d00 */ /* 0x000ea200080e0000 */
[----:B------:R-:W-:Y:S01]  /*1bf00*/  IMAD.MOV.U32 R5, RZ, RZ, c[0x0][0x564] ;  /* 0x00015900ff057624 */ /* 0x000fe200078e00ff */
[----:B--2---:R-:W-:-:S06]  /*1bf10*/  ISETP.EQ.U32.AND P0, PT, R3, R2, PT ;  /* 0x000000020300720c */ /* 0x004fcc0003f02070 */
[----:B------:R-:W2:Y:S07]  /*1bf20*/  POPC R2, UR4 ;  /* 0x0000000400027d09 */ /* 0x000eae0008000000 */
[----:B--2---:R-:W2:Y:S04]  /*1bf30*/  @P0 ATOMG.E.ADD.STRONG.GPU PT, R2, [R4.64], R2 ;  /* 0x00000002040209a8 */ /* 0x004ea800081ee1c8 */
[----:B--2---:R2:W3:Y:S04]  /*1bf40*/  SHFL.IDX PT, R3, R2, R3, 0x1f ;  /* 0x00001f0302037589 */ /* 0x0044e800000e0000 */
[----:B--2---:R-:W2:Y:S02]  /*1bf50*/  S2R R2, SR_LTMASK ;  /* 0x0000000000027919 */ /* 0x004ea40000003900 */
[----:B--2---:R-:W-:-:S06]  /*1bf60*/  LOP3.LUT R2, R2, UR4, RZ, 0xc0, !PT ;  /* 0x0000000402027c12 */ /* 0x004fcc000f8ec0ff */
[----:B------:R-:W3:Y:S02]  /*1bf70*/  POPC R2, R2 ;  /* 0x0000000200027309 */ /* 0x000ee40000000000 */
[----:B---3--:R-:W-:-:S06]  /*1bf80*/  IADD3 R232, R3, c[0x0][0xc], R2 ;  /* 0x0000030003e87a10 */ /* 0x008fcc0007ffe002 */
.L_x_913:
[----:B------:R-:W-:Y:S05]  /*1bf90*/  BSYNC B0 ;  /* 0x0000000000007941 */ /* 0x000fea0003800000 */
.L_x_912:
        /* <DEDUP_REMOVED lines=8> */
[----:B------:R-:W-:Y:S01]  /*1c020*/  IMAD.MOV.U32 R4, RZ, RZ, 0x4 ;  /* 0x00000004ff047424 */ /* 0x000fe200078e00ff */
[----:B------:R-:W-:Y:S01]  /*1c030*/  F2FP.BF16.PACK_AB R0, R49, R48 ;  /* 0x000000303100723e */ /* 0x000fe200000010ff */
[----:B------:R-:W-:Y:S01]  /*1c040*/  IMAD.MOV.U32 R12, RZ, RZ, c[0x0][0x388] ;  /* 0x0000e200ff0c7624 */ /* 0x000fe200078e00ff */
[----:B------:R-:W-:Y:S02]  /*1c050*/  ISETP.NE.U32.AND P0, PT, RZ, c[0x0][0x508], PT ;  /* 0x00014200ff007a0c */ /* 0x000fe40003f05070 */
[----:B------:R-:W-:Y:S02]  /*1c060*/  ISETP.NE.U32.AND P2, PT, RZ, c[0x0][0x500], PT ;  /* 0x00014000ff007a0c */ /* 0x000fe40003f45070 */
[----:B------:R-:W-:-:S02]  /*1c070*/  ISETP.NE.AND.EX P1, PT, RZ, c[0x0][0x50c], PT, P0 ;  /* 0x00014300ff007a0c */ /* 0x000fc40003f25300 */
        /* <DEDUP_REMOVED lines=127> */
[----:B--2---:R-:W-:-:S03]  /*1c870*/  @P1 IMAD.WIDE R2, R235, R4, c[0x0][0x508] ;  /* 0x00014200eb021625 */ /* 0x004fc600078e0204 */
[----:B------:R-:W-:Y:S01]  /*1c880*/  BAR.SYNC.DEFER_BLOCKING 0x1, 0x100 ;  /* 0x0044000000007b1d */ /* 0x000fe20000010000 */
[----:B------:R-:W-:-:S05]  /*1c890*/  IMAD.WIDE R4, R235, R4, c[0x0][0x500] ;  /* 0x00014000eb047625 */ /* 0x000fca00078e0204 */
[----:B------:R2:W5:Y:S02]  /*1c8a0*/  @P1 LDG.E R12, [R2.64] ;  /* 0x00000008020c1981 */ /* 0x000564000c1e1900 */
[----:B--2---:R-:W-:-:S06]  /*1c8b0*/  IMAD.MOV.U32 R2, RZ, RZ, RZ ;  /* 0x000000ffff027224 */ /* 0x004fcc00078e00ff */
[----:B------:R3:W5:Y:S01]  /*1c8c0*/  @P2 LDG.E R2, [R4.64] ;  /* 0x0000000804022981 */ /* 0x000762000c1e1900 */
[----:B------:R-:W-:-:S04]  /*1c8d0*/  ISETP.NE.AND P0, PT, R233, RZ, PT ;  /* 0x000000ffe900720c */ /* 0x000fc80003f05270 */
[----:B------:R-:W-:Y:S01]  /*1c8e0*/  SEL R3, R233, c[0x0][0x3d4], P0 ;  /* 0x0000f500e9037a07 */ /* 0x000fe20000000000 */
[----:B------:R-:W-:Y:S05]  /*1c8f0*/  @P1 BRA `(.L_x_916) ;  /* 0x0000004000001947 */ /* 0x000fea0003800000 */
[----:B------:R-:W-:Y:S05]  /*1c900*/  @!P2 BRA `(.L_x_916) ;  /* 0x000000300000a947 */ /* 0x000fea0003800000 */
[----:B---3--:R2:W3:Y:S04]  /*1c910*/  LDG.E R0, [R4.64] ;  /* 0x0000000804007981 */ /* 0x0084e8000c1e1900 */
[----:B--2---:R-:W3:Y:S02]  /*1c920*/  LDG.E R4, [R4.64+0x4] ;  /* 0x0000040804047981 */ /* 0x004ee4000c1e1900 */
[----:B---3-5:R-:W-:Y:S02]  /*1c930*/  IADD3 R12, -R0, R4, RZ ;  /* 0x00000004000c7210 */ /* 0x028fe40007ffe1ff */
.L_x_916:
[----:B------:R-:W2:Y:S01]  /*1c940*/  LDL R97, [R1+0x40] ;  /* 0x0000400001617983 */ /* 0x000ea20000100800 */
[----:B------:R-:W-:Y:S01]  /*1c950*/  IMAD.MOV.U32 R16, RZ, RZ, 0x368 ;  /* 0x00000368ff107424 */ /* 0x000fe200078e00ff */
[----:B------:R-:W-:Y:S01]  /*1c960*/  ISETP.GT.AND P2, PT, R3, 0x1, PT ;  /* 0x000000010300780c */ /* 0x000fe20003f44270 */
[----:B-----5:R-:W-:Y:S01]  /*1c970*/  IMAD R12, R12, c[0x0][0x4e8], RZ ;  /* 0x00013a000c0c7a24 */ /* 0x020fe200078e02ff */
[----:B------:R-:W-:-:S02]  /*1c980*/  ISETP.NE.U32.AND P0, PT, RZ, c[0x0][0x500], PT ;  /* 0x00014000ff007a0c */ /* 0x000fc40003f05070 */
[----:B------:R-:W-:Y:S02]  /*1c990*/  SEL R16, R16, 0x328, P2 ;  /* 0x0000032810107807 */ /* 0x000fe40001000000 */
[----:B------:R-:W-:Y:S02]  /*1c9a0*/  ISETP.NE.AND.EX P0, PT, RZ, c[0x0][0x504], PT, P0 ;  /* 0x00014100ff007a0c */ /* 0x000fe40003f05300 */
[----:B------:R-:W4:Y:S01]  /*1c9b0*/  LDC.64 R6, c[0x0][R16+0x170] ;  /* 0x00005c0010067b82 */ /* 0x000f220000000a00 */
[----:B------:R-:W-:Y:S02]  /*1c9c0*/  SHF.R.S32.HI R3, RZ, 0x1f, R235 ;  /* 0x0000001fff037819 */ /* 0x000fe400000114eb */
[----:B---3--:R-:W-:Y:S02]  /*1c9d0*/  SEL R0, R235, RZ, !P0 ;  /* 0x000000ffeb007207 */ /* 0x008fe40004000000 */
[----:B------:R-:W-:Y:S02]  /*1c9e0*/  SEL R5, R3, RZ, !P0 ;  /* 0x000000ff03057207 */ /* 0x000fe40004000000 */
[----:B------:R-:W-:Y:S01]  /*1c9f0*/  LOP3.LUT R4, R234, 0xffff, RZ, 0xc0, !PT ;  /* 0x0000ffffea047812 */ /* 0x000fe200078ec0ff */
[----:B------:R-:W3:Y:S01]  /*1ca00*/  LDC.64 R10, c[0x0][R16+0x168] ;  /* 0x00005a00100a7b82 */ /* 0x000ee20000000a00 */
[----:B------:R-:W-:-:S04]  /*1ca10*/  SHF.R.S32.HI R19, RZ, 0x1f, R106 ;  /* 0x0000001fff137819 */ /* 0x000fc8000001146a */
[----:B------:R-:W-:-:S03]  /*1ca20*/  LEA.HI R19, R19, R106, RZ, 0x5 ;  /* 0x0000006a13137211 */ /* 0x000fc600078f28ff */
[----:B------:R-:W1:Y:S01]  /*1ca30*/  LDC.64 R14, c[0x0][R16+0x178] ;  /* 0x00005e00100e7b82 */ /* 0x000e620000000a00 */
[----:B------:R-:W-:-:S05]  /*1ca40*/  LOP3.LUT R19, R19, 0xffffffe0, RZ, 0xc0, !PT ;  /* 0xffffffe013137812 */ /* 0x000fca00078ec0ff */
[----:B------:R-:W-:Y:S02]  /*1ca50*/  IMAD.IADD R19, R106, 0x1, -R19 ;  /* 0x000000016a137824 */ /* 0x000fe400078e0a13 */
[----:B----4-:R-:W-:-:S04]  /*1ca60*/  IMAD R3, R7, R0, RZ ;  /* 0x0000000007037224 */ /* 0x010fc800078e02ff */
[C---:B------:R-:W-:Y:S02]  /*1ca70*/  IMAD R5, R6.reuse, R5, R3 ;  /* 0x0000000506057224 */ /* 0x040fe400078e0203 */
[----:B------:R-:W-:-:S04]  /*1ca80*/  IMAD.WIDE.U32 R6, R6, R0, RZ ;  /* 0x0000000006067225 */ /* 0x000fc800078e00ff */
[----:B---3--:R-:W-:-:S04]  /*1ca90*/  IMAD.WIDE.U32 R8, R10, R4, RZ ;  /* 0x000000040a087225 */ /* 0x008fc800078e00ff */
[----:B------:R-:W-:Y:S01]  /*1caa0*/  IMAD R3, R11, R4, RZ ;  /* 0x000000040b037224 */ /* 0x000fe200078e02ff */
[--C-:B------:R-:W-:Y:S01]  /*1cab0*/  IADD3 R13, P1, P0, R6, R8, R2.reuse ;  /* 0x00000008060d7210 */ /* 0x100fe2000783e002 */
[----:B------:R-:W-:Y:S01]  /*1cac0*/  IMAD.IADD R5, R7, 0x1, R5 ;  /* 0x0000000107057824 */ /* 0x000fe200078e0205 */
[----:B------:R-:W-:Y:S01]  /*1cad0*/  SHF.R.S32.HI R11, RZ, 0x1f, R2 ;  /* 0x0000001fff0b7819 */ /* 0x000fe20000011402 */
[----:B------:R-:W-:Y:S01]  /*1cae0*/  IMAD.IADD R8, R9, 0x1, R3 ;  /* 0x0000000109087824 */ /* 0x000fe200078e0203 */
[----:B------:R-:W-:Y:S01]  /*1caf0*/  SEL R6, R244, RZ, P2 ;  /* 0x000000fff4067207 */ /* 0x000fe20001000000 */
[----:B------:R-:W-:-:S03]  /*1cb00*/  IMAD.MOV.U32 R3, RZ, RZ, c[0x0][0x4e8] ;  /* 0x00013a00ff037624 */ /* 0x000fc600078e00ff */
[----:B------:R-:W-:Y:S01]  /*1cb10*/  IADD3.X R10, R5, R8, R11, P1, P0 ;  /* 0x00000008050a7210 */ /* 0x000fe20000fe040b */
[-C--:B-1----:R-:W-:Y:S01]  /*1cb20*/  IMAD R9, R15, R6.reuse, RZ ;  /* 0x000000060f097224 */ /* 0x082fe200078e02ff */
[----:B------:R-:W-:Y:S01]  /*1cb30*/  ISETP.NE.AND P3, PT, R3, 0x1, PT ;  /* 0x000000010300780c */ /* 0x000fe20003f65270 */
[----:B------:R-:W-:Y:S02]  /*1cb40*/  IMAD.IADD R3, R231, 0x1, R227 ;  /* 0x00000001e7037824 */ /* 0x000fe400078e02e3 */
[----:B------:R-:W-:-:S04]  /*1cb50*/  IMAD.WIDE.U32 R6, R14, R6, RZ ;  /* 0x000000060e067225 */ /* 0x000fc800078e00ff */
[----:B------:R-:W-:Y:S02]  /*1cb60*/  IMAD.MOV.U32 R5, RZ, RZ, R3 ;  /* 0x000000ffff057224 */ /* 0x000fe400078e0003 */
[----:B------:R-:W-:-:S04]  /*1cb70*/  IMAD.IADD R9, R7, 0x1, R9 ;  /* 0x0000000107097824 */ /* 0x000fc800078e0209 */
[----:B------:R-:W-:-:S05]  /*1cb80*/  @P3 IMAD.HI.U32 R8, R3, c[0x0][0x4ec], RZ ;  /* 0x00013b0003083a27 */ /* 0x000fca00078e00ff */
[----:B------:R-:W-:-:S04]  /*1cb90*/  @P3 SHF.R.U32.HI R5, RZ, c[0x0][0x4f0], R8 ;  /* 0x00013c00ff053a19 */ /* 0x000fc80000011608 */
[----:B------:R-:W-:Y:S02]  /*1cba0*/  IADD3 R6, P1, P0, R5, R13, R6 ;  /* 0x0000000d05067210 */ /* 0x000fe4000783e006 */
[--C-:B------:R-:W-:Y:S01]  /*1cbb0*/  SHF.R.S32.HI R7, RZ, 0x1f, R5.reuse ;  /* 0x0000001fff077819 */ /* 0x100fe20000011405 */
[----:B------:R-:W-:-:S03]  /*1cbc0*/  IMAD.MOV R5, RZ, RZ, -R5 ;  /* 0x000000ffff057224 */ /* 0x000fc600078e0a05 */
[----:B------:R-:W-:Y:S01]  /*1cbd0*/  IADD3.X R7, R7, R10, R9, P1, P0 ;  /* 0x0000000a07077210 */ /* 0x000fe20000fe0409 */
[----:B------:R-:W-:Y:S01]  /*1cbe0*/  IMAD R5, R5, c[0x0][0x4e8], R3 ;  /* 0x00013a0005057a24 */ /* 0x000fe200078e0203 */
[----:B------:R-:W1:Y:S04]  /*1cbf0*/  LDC.64 R8, c[0x0][R16+0x160] ;  /* 0x0000580010087b82 */ /* 0x000e680000000a00 */
[----:B------:R-:W-:Y:S01]  /*1cc00*/  SHF.R.S32.HI R10, RZ, 0x1f, R5 ;  /* 0x0000001fff0a7819 */ /* 0x000fe20000011405 */
[----:B-1----:R-:W-:-:S04]  /*1cc10*/  IMAD.WIDE.U32 R6, R8, R5, R6 ;  /* 0x0000000508067225 */ /* 0x002fc800078e0006 */
[----:B------:R-:W-:Y:S02]  /*1cc20*/  IMAD R5, R9, R5, RZ ;  /* 0x0000000509057224 */ /* 0x000fe400078e02ff */
[----:B------:R-:W-:Y:S02]  /*1cc30*/  IMAD.MOV.U32 R9, RZ, RZ, c[0x0][0x4ac] ;  /* 0x00012b00ff097624 */ /* 0x000fe400078e00ff */
[----:B------:R-:W-:Y:S02]  /*1cc40*/  IMAD R5, R8, R10, R5 ;  /* 0x0000000a08057224 */ /* 0x000fe400078e0205 */
[----:B------:R-:W-:Y:S01]  /*1cc50*/  IMAD.MOV.U32 R8, RZ, RZ, c[0x0][0x4a8] ;  /* 0x00012a00ff087624 */ /* 0x000fe200078e00ff */
[----:B------:R-:W-:Y:S01]  /*1cc60*/  SEL R9, R9, c[0x0][0x454], P2 ;  /* 0x0001150009097a07 */ /* 0x000fe20001000000 */
[----:B------:R-:W-:-:S03]  /*1cc70*/  IMAD.IADD R7, R7, 0x1, R5 ;  /* 0x0000000107077824 */ /* 0x000fc600078e0205 */
[----:B------:R-:W-:-:S04]  /*1cc80*/  SEL R8, R8, c[0x0][0x450], P2 ;  /* 0x0001140008087a07 */ /* 0x000fc80001000000 */
[----:B------:R-:W-:-:S04]  /*1cc90*/  LEA R5, P0, R6, R8, 0x2 ;  /* 0x0000000806057211 */ /* 0x000fc800078010ff */
[----:B------:R-:W-:Y:S01]  /*1cca0*/  LEA.HI.X R7, R6, R9, R7, 0x2, P0 ;  /* 0x0000000906077211 */ /* 0x000fe200000f1407 */
[----:B------:R-:W-:Y:S01]  /*1ccb0*/  SHFL.IDX PT, R8, R5, RZ, 0x1c1f ;  /* 0x001c1fff05087589 */ /* 0x000fe200000e0000 */
[----:B------:R-:W-:-:S03]  /*1ccc0*/  LOP3.LUT P0, RZ, R19, 0x3, RZ, 0xc0, !PT ;  /* 0x0000000313ff7812 */ /* 0x000fc6000780c0ff */
[----:B------:R-:W1:Y:S04]  /*1ccd0*/  SHFL.IDX PT, R9, R7, RZ, 0x1c1f ;  /* 0x001c1fff07097589 */ /* 0x000e6800000e0000 */
[----:B------:R2:W-:Y:S04]  /*1cce0*/  SHFL.IDX PT, R6, R5, 0x1, 0x1c1f ;  /* 0x003c1f0005067f89 */ /* 0x0005e800000e0000 */
        /* <DEDUP_REMOVED lines=11> */
[----:B------:R-:W-:Y:S01]  /*1cda0*/  IMAD R11, R11, c[0x0][0x3a0], RZ ;  /* 0x0000e8000b0b7a24 */ /* 0x000fe200078e02ff */
[----:B-1----:R-:W-:Y:S01]  /*1cdb0*/  IADD3 R8, R212, R227, RZ ;  /* 0x000000e3d4087210 */ /* 0x002fe20007ffe0ff */
        /* <DEDUP_REMOVED lines=33> */
[----:B------:R-:W-:Y:S02]  /*1cfd0*/  IADD3 R5, R211, R227, RZ ;  /* 0x000000e3d3057210 */ /* 0x000fe40007ffe0ff */
        /* <DEDUP_REMOVED lines=14> */
.L_x_1012:
[----:B------:R-:W-:Y:S05]  /*1d0c0*/  BRA.DIV ~URZ, `(.L_x_919) ;  /* 0x000054c27f007947 */ /* 0x000fea000b800000 */
[----:B------:R4:W2:Y:S02]  /*1d0d0*/  SHFL.IDX PT, R0, R14, RZ, 0x181f ;  /* 0x00181fff0e007589 */ /* 0x0008a400000e0000 */
.L_x_1013:
        /* <DEDUP_REMOVED lines=9> */
[----:B------:R-:W-:Y:S02]  /*1d170*/  @!P1 LEA R6, P5, R200, R0, 0x1 ;  /* 0x00000000c8069211 */ /* 0x000fe400078a08ff */
        /* <DEDUP_REMOVED lines=9> */
.L_x_921:
[----:B------:R-:W-:Y:S05]  /*1d210*/  BSYNC B0 ;  /* 0x0000000000007941 */ /* 0x000fea0003800000 */
.L_x_920:
[----:B------:R-:W-:Y:S05]  /*1d220*/  BRA.DIV ~URZ, `(.L_x_922) ;  /* 0x000053c27f007947 */ /* 0x000fea000b800000 */
[----:B---3--:R3:W4:Y:S04]  /*1d230*/  SHFL.IDX PT, R4, R13, 0x1, 0x181f ;  /* 0x00381f000d047f89 */ /* 0x00872800000e0000 */
[----:B--2---:R3:W2:Y:S02]  /*1d240*/  SHFL.IDX PT, R0, R14, 0x1, 0x181f ;  /* 0x00381f000e007f89 */ /* 0x0046a400000e0000 */
.L_x_1014:
        /* <DEDUP_REMOVED lines=20> */
.L_x_924:
[----:B------:R-:W-:Y:S05]  /*1d390*/  BSYNC B0 ;  /* 0x0000000000007941 */ /* 0x000fea0003800000 */
.L_x_923:
[----:B------:R-:W-:Y:S05]  /*1d3a0*/  BRA.DIV ~URZ, `(.L_x_925) ;  /* 0x000053027f007947 */ /* 0x000fea000b800000 */
[----:B----4-:R4:W3:Y:S02]  /*1d3b0*/  SHFL.IDX PT, R4, R13, 0x2, 0x181f ;  /* 0x00581f000d047f89 */ /* 0x0108e400000e0000 */
.L_x_1015:
[----:B------:R-:W-:Y:S05]  /*1d3c0*/  BRA.DIV ~URZ, `(.L_x_926) ;  /* 0x000053527f007947 */ /* 0x000fea000b800000 */
[----:B--2---:R2:W4:Y:S02]  /*1d3d0*/  SHFL.IDX PT, R0, R14, 0x2, 0x181f ;  /* 0x00581f000e007f89 */ /* 0x00452400000e0000 */
.L_x_1016:
        /* <DEDUP_REMOVED lines=20> */
.L_x_928:
[----:B------:R-:W-:Y:S05]  /*1d520*/  BSYNC B0 ;  /* 0x0000000000007941 */ /* 0x000fea0003800000 */
.L_x_927:
[----:B------:R-:W-:Y:S05]  /*1d530*/  BRA.DIV ~URZ, `(.L_x_929) ;  /* 0x000052427f007947 */ /* 0x000fea000b800000 */
[----:B---3--:R3:W2:Y:S04]  /*1d540*/  SHFL.IDX PT, R4, R13, 0x3, 0x181f ;  /* 0x00781f000d047f89 */ /* 0x0086a800000e0000 */
[----:B----4-:R3:W4:Y:S02]  /*1d550*/  SHFL.IDX PT, R0, R14, 0x3, 0x181f ;  /* 0x00781f000e007f89 */ /* 0x01072400000e0000 */
.L_x_1017:
[----:B------:R-:W-:-:S04]  /*1d560*/  IADD3 R2, R5, 0x60, RZ ;  /* 0x0000006005027810 */ /* 0x000fc80007ffe0ff */
[----:B------:R-:W-:-:S13]  /*1d570*/  ISETP.GE.AND P0, PT, R2, R12, PT ;  /* 0x0000000c0200720c */ /* 0x000fda0003f06270 */
[----:B------:R-:W-:Y:S05]  /*1d580*/  @P0 BRA `(.L_x_930) ;  /* 0x00002b7000000947 */ /* 0x000fea0003800000 */
[----:B------:R-:W-:Y:S02]  /*1d590*/  ISETP.GE.AND P2, PT, R132, c[0x0][0x3c8], PT ;  /* 0x0000f20084007a0c */ /* 0x000fe40003f46270 */
[----:B------:R-:W-:Y:S02]  /*1d5a0*/  ISETP.GE.AND P1, PT, R137, c[0x0][0x3c8], PT ;  /* 0x0000f20089007a0c */ /* 0x000fe40003f26270 */
[----:B------:R-:W-:-:S09]  /*1d5b0*/  ISETP.GE.AND P0, PT, R200, c[0x0][0x3c8], PT ;  /* 0x0000f200c8007a0c */ /* 0x000fd20003f06270 */
[-C--:B----4-:R-:W-:Y:S02]  /*1d5c0*/  @!P2 LEA R8, P5, R132, R0.reuse, 0x1 ;  /* 0x000000008408a211 */ /* 0x090fe400078a08ff */
[CC--:B------:R-:W-:Y:S02]  /*1d5d0*/  @!P1 LEA R6, P4, R201.reuse, R0.reuse, 0x1 ;  /* 0x00000000c9069211 */ /* 0x0c0fe400078808ff */
[----:B------:R-:W-:Y:S02]  /*1d5e0*/  @!P0 LEA R2, P3, R200, R0, 0x1 ;  /* 0x00000000c8028211 */ /* 0x000fe400078608ff */
        /* <DEDUP_REMOVED lines=12> */
.L_x_917:
        /* <DEDUP_REMOVED lines=33> */
.L_x_1018:
[----:B------:R-:W-:Y:S05]  /*1d8c0*/  BRA.DIV ~URZ, `(.L_x_932) ;  /* 0x00004fe27f007947 */ /* 0x000fea000b800000 */
[----:B------:R3:W4:Y:S02]  /*1d8d0*/  SHFL.IDX PT, R0, R12, RZ, 0x1c1f ;  /* 0x001c1fff0c007589 */ /* 0x00072400000e0000 */
.L_x_1019:
[----:B------:R-:W-:Y:S01]  /*1d8e0*/  BSSY B0, `(.L_x_933) ;  /* 0x00000d0000007945 */ /* 0x000fe20003800000 */
[----:B------:R-:W-:Y:S05]  /*1d8f0*/  @P0 BRA `(.L_x_934) ;  /* 0x00000ce000000947 */ /* 0x000fea0003800000 */
[C---:B------:R-:W-:Y:S02]  /*1d900*/  ISETP.GE.AND P0, PT, R215.reuse, c[0x0][0x3c8], PT ;  /* 0x0000f200d7007a0c */ /* 0x040fe40003f06270 */
[----:B------:R-:W-:Y:S02]  /*1d910*/  SHF.R.S32.HI R6, RZ, 0x1f, R215 ;  /* 0x0000001fff067819 */ /* 0x000fe400000114d7 */
[C---:B------:R-:W-:Y:S02]  /*1d920*/  IADD3 R8, R215.reuse, 0x8, RZ ;  /* 0x00000008d7087810 */ /* 0x040fe40007ffe0ff */
[C---:B------:R-:W-:Y:S02]  /*1d930*/  IADD3 R9, R215.reuse, 0x8, RZ ;  /* 0x00000008d7097810 */ /* 0x040fe40007ffe0ff */
[----:B------:R-:W-:-:S02]  /*1d940*/  IADD3 R7, R215, 0x10, RZ ;  /* 0x00000010d7077810 */ /* 0x000fc40007ffe0ff */
[----:B------:R-:W-:Y:S02]  /*1d950*/  SHF.R.S32.HI R9, RZ, 0x1f, R9 ;  /* 0x0000001fff097819 */ /* 0x000fe40000011409 */
[C---:B------:R-:W-:Y:S02]  /*1d960*/  IADD3 R10, R215.reuse, 0x60, RZ ;  /* 0x00000060d70a7810 */ /* 0x040fe40007ffe0ff */
[C---:B----4-:R-:W-:Y:S02]  /*1d970*/  @!P0 LEA R2, P1, R215.reuse, R0, 0x2 ;  /* 0x00000000d7028211 */ /* 0x050fe400078210ff */
[----:B------:R-:W-:Y:S02]  /*1d980*/  ISETP.GE.AND P3, PT, R10, c[0x0][0x3c8], PT ;  /* 0x0000f2000a007a0c */ /* 0x000fe40003f66270 */
[C---:B--2---:R-:W-:Y:S02]  /*1d990*/  @!P0 LEA.HI.X R3, R215.reuse, R4, R6, 0x2, P1 ;  /* 0x00000004d7038211 */ /* 0x044fe400008f1406 */
[----:B------:R-:W-:-:S02]  /*1d9a0*/  IADD3 R6, R215, 0x18, RZ ;  /* 0x00000018d7067810 */ /* 0x000fc40007ffe0ff */
[C---:B------:R-:W-:Y:S01]  /*1d9b0*/  IADD3 R14, R215.reuse, 0x70, RZ ;  /* 0x00000070d70e7810 */ /* 0x040fe20007ffe0ff */
[----:B------:R2:W-:Y:S01]  /*1d9c0*/  @!P0 ST.E.64 [R2.64], R134 ;  /* 0x0000008602008985 */ /* 0x0005e2000c101b08 */
[----:B------:R-:W-:Y:S02]  /*1d9d0*/  ISETP.GE.AND P0, PT, R8, c[0x0][0x3c8], PT ;  /* 0x0000f20008007a0c */ /* 0x000fe40003f06270 */
[----:B------:R-:W-:Y:S02]  /*1d9e0*/  ISETP.GE.AND P2, PT, R6, c[0x0][0x3c8], PT ;  /* 0x0000f20006007a0c */ /* 0x000fe40003f46270 */
[C---:B------:R-:W-:Y:S02]  /*1d9f0*/  IADD3 R15, R215.reuse, 0x60, RZ ;  /* 0x00000060d70f7810 */ /* 0x040fe40007ffe0ff */
[----:B------:R-:W-:Y:S02]  /*1da00*/  IADD3 R11, R215, 0x68, RZ ;  /* 0x00000068d70b7810 */ /* 0x000fe40007ffe0ff */
[----:B------:R-:W-:-:S02]  /*1da10*/  ISETP.GE.AND P4, PT, R14, c[0x0][0x3c8], PT ;  /* 0x0000f2000e007a0c */ /* 0x000fc40003f86270 */
[----:B------:R-:W-:Y:S02]  /*1da20*/  SHF.R.S32.HI R15, RZ, 0x1f, R15 ;  /* 0x0000001fff0f7819 */ /* 0x000fe4000001140f */
[----:B------:R-:W-:Y:S02]  /*1da30*/  SHF.R.S32.HI R11, RZ, 0x1f, R11 ;  /* 0x0000001fff0b7819 */ /* 0x000fe4000001140b */
[----:B------:R-:W-:Y:S02]  /*1da40*/  ISETP.GE.AND P6, PT, R252, c[0x0][0x3c8], PT ;  /* 0x0000f200fc007a0c */ /* 0x000fe40003fc6270 */
[----:B------:R-:W-:Y:S02]  /*1da50*/  SHF.R.S32.HI R16, RZ, 0x1f, R249 ;  /* 0x0000001fff107819 */ /* 0x000fe400000114f9 */
        /* <DEDUP_REMOVED lines=68> */
[----:B------:R-:W-:-:S03]  /*1dea0*/  @!P3 LEA R6, P5, R10, R0, 0x2 ;  /* 0x000000000a06b211 */ /* 0x000fc600078a10ff */
[----:B------:R2:W-:Y:S01]  /*1deb0*/  @!P2 ST.E.64 [R2.64], R160 ;  /* 0x000000a00200a985 */ /* 0x0005e2000c101b08 */
[----:B------:R-:W-:Y:S02]  /*1dec0*/  ISETP.GE.AND P2, PT, R8, c[0x0][0x3c8], PT ;  /* 0x0000f20008007a0c */ /* 0x000fe40003f46270 */
[----:B------:R-:W-:Y:S02]  /*1ded0*/  @!P3 LEA.HI.X R7, R10, R4, R15, 0x2, P5 ;  /* 0x000000040a07b211 */ /* 0x000fe400028f140f */
[C---:B------:R-:W-:Y:S02]  /*1dee0*/  IADD3 R10, R215.reuse, 0x80, RZ ;  /* 0x00000080d70a7810 */ /* 0x040fe40007ffe0ff */
[----:B------:R-:W-:Y:S01]  /*1def0*/  IADD3 R15, R215, 0x70, RZ ;  /* 0x00000070d70f7810 */ /* 0x000fe20007ffe0ff */
[----:B------:R4:W-:Y:S01]  /*1df00*/  @!P3 ST.E.64 [R6.64], R162 ;  /* 0x000000a20600b985 */ /* 0x0009e2000c101b08 */
[----:B------:R-:W-:Y:S02]  /*1df10*/  ISETP.GE.AND P3, PT, R10, c[0x0][0x3c8], PT ;  /* 0x0000f2000a007a0c */ /* 0x000fe40003f66270 */
[----:B------:R-:W-:-:S02]  /*1df20*/  SHF.R.S32.HI R15, RZ, 0x1f, R15 ;  /* 0x0000001fff0f7819 */ /* 0x000fc4000001140f */
[----:B--2---:R-:W-:-:S04]  /*1df30*/  @!P1 LEA R2, P0, R9, R0, 0x2 ;  /* 0x0000000009029211 */ /* 0x004fc800078010ff */
[----:B------:R-:W-:Y:S02]  /*1df40*/  @!P1 LEA.HI.X R3, R9, R4, R11, 0x2, P0 ;  /* 0x0000000409039211 */ /* 0x000fe400000f140b */
[C---:B------:R-:W-:Y:S02]  /*1df50*/  IADD3 R9, R215.reuse, 0x88, RZ ;  /* 0x00000088d7097810 */ /* 0x040fe40007ffe0ff */
[----:B------:R-:W-:Y:S01]  /*1df60*/  IADD3 R11, R215, 0x78, RZ ;  /* 0x00000078d70b7810 */ /* 0x000fe20007ffe0ff */
[----:B------:R2:W-:Y:S01]  /*1df70*/  @!P1 ST.E.64 [R2.64], R56 ;  /* 0x0000003802009985 */ /* 0x0005e2000c101b08 */
[----:B------:R-:W-:Y:S02]  /*1df80*/  ISETP.GE.AND P1, PT, R9, c[0x0][0x3c8], PT ;  /* 0x0000f20009007a0c */ /* 0x000fe40003f26270 */
[----:B----4-:R-:W-:Y:S02]  /*1df90*/  @!P4 LEA R6, P5, R14, R0, 0x2 ;  /* 0x000000000e06c211 */ /* 0x010fe400078a10ff */
[----:B------:R-:W-:-:S02]  /*1dfa0*/  SHF.R.S32.HI R11, RZ, 0x1f, R11 ;  /* 0x0000001fff0b7819 */ /* 0x000fc4000001140b */
        /* <DEDUP_REMOVED lines=60> */
[----:B------:R-:W-:Y:S02]  /*1e370*/  SHF.R.S32.HI R15, RZ, 0x1f, R15 ;  /* 0x0000001fff0f7819 */ /* 0x000fe4000001140f */
[----:B------:R-:W-:Y:S02]  /*1e380*/  ISETP.GE.AND P5, PT, R251, c[0x0][0x3c8], PT ;  /* 0x0000f200fb007a0c */ /* 0x000fe40003fa6270 */
[----:B------:R-:W-:-:S02]  /*1e390*/  SHF.R.S32.HI R14, RZ, 0x1f, R14 ;  /* 0x0000001fff0e7819 */ /* 0x000fc4000001140e */
[----:B------:R-:W-:Y:S02]  /*1e3a0*/  ISETP.GE.AND P4, PT, R250, c[0x0][0x3c8], PT ;  /* 0x0000f200fa007a0c */ /* 0x000fe40003f86270 */
[----:B--2---:R-:W-:-:S04]  /*1e3b0*/  @!P2 LEA R2, P0, R8, R0, 0x2 ;  /* 0x000000000802a211 */ /* 0x004fc800078010ff */
[----:B------:R-:W-:Y:S02]  /*1e3c0*/  @!P2 LEA.HI.X R3, R8, R4, R9, 0x2, P0 ;  /* 0x000000040803a211 */ /* 0x000fe400000f1409 */
[----:B------:R-:W-:-:S03]  /*1e3d0*/  @!P3 LEA R8, P0, R10, R0, 0x2 ;  /* 0x000000000a08b211 */ /* 0x000fc600078010ff */
[----:B------:R2:W-:Y:S01]  /*1e3e0*/  @!P2 ST.E.64 [R2.64], R164 ;  /* 0x000000a40200a985 */ /* 0x0005e2000c101b08 */
[----:B------:R-:W-:Y:S02]  /*1e3f0*/  @!P3 LEA.HI.X R9, R10, R4, R15, 0x2, P0 ;  /* 0x000000040a09b211 */ /* 0x000fe400000f140f */
[C---:B----4-:R-:W-:Y:S02]  /*1e400*/  @!P6 LEA R6, P0, R252.reuse, R0, 0x2 ;  /* 0x00000000fc06e211 */ /* 0x050fe400078010ff */
[----:B------:R-:W-:Y:S01]  /*1e410*/  SHF.R.S32.HI R10, RZ, 0x1f, R252 ;  /* 0x0000001fff0a7819 */ /* 0x000fe200000114fc */
[----:B------:R-:W-:Y:S01]  /*1e420*/  @!P3 ST.E.64 [R8.64], R166 ;  /* 0x000000a60800b985 */ /* 0x000fe2000c101b08 */
[----:B------:R-:W-:Y:S02]  /*1e430*/  SHF.R.S32.HI R15, RZ, 0x1f, R248 ;  /* 0x0000001fff0f7819 */ /* 0x000fe400000114f8 */
[----:B------:R-:W-:Y:S02]  /*1e440*/  @!P6 LEA.HI.X R7, R252, R4, R10, 0x2, P0 ;  /* 0x00000004fc07e211 */ /* 0x000fe400000f140a */
[----:B------:R-:W-:-:S02]  /*1e450*/  ISETP.GE.AND P0, PT, R247, c[0x0][0x3c8], PT ;  /* 0x0000f200f7007a0c */ /* 0x000fc40003f06270 */
[----:B------:R-:W-:Y:S02]  /*1e460*/  SHF.R.S32.HI R10, RZ, 0x1f, R251 ;  /* 0x0000001fff0a7819 */ /* 0x000fe400000114fb */
[----:B--2---:R-:W-:-:S04]  /*1e470*/  @!P1 LEA R2, P2, R11, R0, 0x2 ;  /* 0x000000000b029211 */ /* 0x004fc800078410ff */
[----:B------:R-:W-:Y:S02]  /*1e480*/  @!P1 LEA.HI.X R3, R11, R4, R14, 0x2, P2 ;  /* 0x000000040b039211 */ /* 0x000fe400010f140e */
[----:B------:R-:W-:Y:S02]  /*1e490*/  ISETP.GE.AND P2, PT, R249, c[0x0][0x3c8], PT ;  /* 0x0000f200f9007a0c */ /* 0x000fe40003f46270 */
[----:B------:R-:W-:Y:S01]  /*1e4a0*/  SHF.R.S32.HI R14, RZ, 0x1f, R250 ;  /* 0x0000001fff0e7819 */ /* 0x000fe200000114fa */
[----:B------:R2:W-:Y:S01]  /*1e4b0*/  @!P1 ST.E.64 [R2.64], R100 ;  /* 0x0000006402009985 */ /* 0x0005e2000c101b08 */
[----:B------:R-:W-:-:S03]  /*1e4c0*/  ISETP.GE.AND P1, PT, R248, c[0x0][0x3c8], PT ;  /* 0x0000f200f8007a0c */ /* 0x000fc60003f26270 */
        /* <DEDUP_REMOVED lines=17> */
.L_x_934:
[----:B------:R-:W-:Y:S05]  /*1e5e0*/  BSYNC B0 ;  /* 0x0000000000007941 */ /* 0x000fea0003800000 */
.L_x_933:
[----:B------:R-:W-:Y:S05]  /*1e5f0*/  BRA.DIV ~URZ, `(.L_x_935) ;  /* 0x000043127f007947 */ /* 0x000fea000b800000 */
[----:B--2---:R2:W1:Y:S04]  /*1e600*/  SHFL.IDX PT, R4, R5, 0x1, 0x1c1f ;  /* 0x003c1f0005047f89 */ /* 0x00446800000e0000 */
[----:B----4-:R2:W4:Y:S02]  /*1e610*/  SHFL.IDX PT, R0, R12, 0x1, 0x1c1f ;  /* 0x003c1f000c007f89 */ /* 0x01052400000e0000 */
.L_x_1020:
[----:B------:R-:W-:-:S13]  /*1e620*/  ISETP.NE.AND P0, PT, R13, RZ, PT ;  /* 0x000000ff0d00720c */ /* 0x000fda0003f05270 */
[----:B------:R-:W-:Y:S05]  /*1e630*/  @P0 BRA `(.L_x_930) ;  /* 0x00001ac000000947 */ /* 0x000fea0003800000 */
[C---:B------:R-:W-:Y:S02]  /*1e640*/  ISETP.GE.AND P3, PT, R215.reuse, c[0x0][0x3c8], PT ;  /* 0x0000f200d7007a0c */ /* 0x040fe40003f66270 */
[----:B------:R-:W-:Y:S02]  /*1e650*/  IADD3 R11, R215, 0x8, RZ ;  /* 0x00000008d70b7810 */ /* 0x000fe40007ffe0ff */
[----:B-12---:R-:W-:Y:S02]  /*1e660*/  SHF.R.S32.HI R5, RZ, 0x1f, R215 ;  /* 0x0000001fff057819 */ /* 0x006fe400000114d7 */
[----:B------:R-:W-:Y:S02]  /*1e670*/  ISETP.GE.AND P2, PT, R11, c[0x0][0x3c8], PT ;  /* 0x0000f2000b007a0c */ /* 0x000fe40003f46270 */
[C---:B---3--:R-:W-:Y:S02]  /*1e680*/  IADD3 R12, R215.reuse, 0x10, RZ ;  /* 0x00000010d70c7810 */ /* 0x048fe40007ffe0ff */
[----:B------:R-:W-:-:S02]  /*1e690*/  IADD3 R14, R215, 0x8, RZ ;  /* 0x00000008d70e7810 */ /* 0x000fc40007ffe0ff */
[----:B------:R-:W-:Y:S02]  /*1e6a0*/  ISETP.GE.AND P1, PT, R12, c[0x0][0x3c8], PT ;  /* 0x0000f2000c007a0c */ /* 0x000fe40003f26270 */
[C---:B----4-:R-:W-:Y:S02]  /*1e6b0*/  @!P3 LEA R2, P4, R215.reuse, R0, 0x2 ;  /* 0x00000000d702b211 */ /* 0x050fe400078810ff */
[C---:B------:R-:W-:Y:S02]  /*1e6c0*/  IADD3 R10, R215.reuse, 0x18, RZ ;  /* 0x00000018d70a7810 */ /* 0x040fe40007ffe0ff */
[----:B------:R-:W-:Y:S02]  /*1e6d0*/  @!P3 LEA.HI.X R3, R215, R4, R5, 0x2, P4 ;  /* 0x00000004d703b211 */ /* 0x000fe400020f1405 */
[----:B------:R-:W-:Y:S02]  /*1e6e0*/  SHF.R.S32.HI R14, RZ, 0x1f, R14 ;  /* 0x0000001fff0e7819 */ /* 0x000fe4000001140e */
[----:B------:R-:W-:Y:S01]  /*1e6f0*/  ISETP.GE.AND P0, PT, R10, c[0x0][0x3c8], PT ;  /* 0x0000f2000a007a0c */ /* 0x000fe20003f06270 */
[----:B------:R1:W-:Y:S01]  /*1e700*/  @!P3 ST.E.64 [R2.64], R48 ;  /* 0x000000300200b985 */ /* 0x0003e2000c101b08 */
[----:B------:R-:W-:-:S02]  /*1e710*/  @!P2 LEA R8, P3, R11, R0, 0x2 ;  /* 0x000000000b08a211 */ /* 0x000fc400078610ff */
[----:B------:R-:W-:Y:S02]  /*1e720*/  @!P1 LEA R6, P4, R12, R0, 0x2 ;  /* 0x000000000c069211 */ /* 0x000fe400078810ff */
[----:B------:R-:W-:Y:S02]  /*1e730*/  @!P2 LEA.HI.X R9, R11, R4, R14, 0x2, P3 ;  /* 0x000000040b09a211 */ /* 0x000fe400018f140e */
[C---:B------:R-:W-:Y:S02]  /*1e740*/  IADD3 R14, R215.reuse, 0x10, RZ ;  /* 0x00000010d70e7810 */ /* 0x040fe40007ffe0ff */
[----:B------:R-:W-:Y:S01]  /*1e750*/  IADD3 R11, R215, 0x18, RZ ;  /* 0x00000018d70b7810 */ /* 0x000fe20007ffe0ff */
[----:B------:R2:W-:Y:S01]  /*1e760*/  @!P2 ST.E.64 [R8.64], R124 ;  /* 0x0000007c0800a985 */ /* 0x0005e2000c101b08 */
[----:B------:R-:W-:Y:S02]  /*1e770*/  SHF.R.S32.HI R14, RZ, 0x1f, R14 ;  /* 0x0000001fff0e7819 */ /* 0x000fe4000001140e */
[----:B------:R-:W-:-:S02]  /*1e780*/  SHF.R.S32.HI R11, RZ, 0x1f, R11 ;  /* 0x0000001fff0b7819 */ /* 0x000fc4000001140b */
[----:B------:R-:W-:Y:S02]  /*1e790*/  @!P1 LEA.HI.X R7, R12, R4, R14, 0x2, P4 ;  /* 0x000000040c079211 */ /* 0x000fe400020f140e */
[----:B------:R-:W-:Y:S02]  /*1e7a0*/  ISETP.GE.AND P4, PT, R246, c[0x0][0x3c8], PT ;  /* 0x0000f200f6007a0c */ /* 0x000fe40003f86270 */
[----:B------:R-:W-:Y:S01]  /*1e7b0*/  IADD3 R5, R215, 0x30, RZ ;  /* 0x00000030d7057810 */ /* 0x000fe20007ffe0ff */
[----:B------:R3:W-:Y:S01]  /*1e7c0*/  @!P1 ST.E.64 [R6.64], R116 ;  /* 0x0000007406009985 */ /* 0x0007e2000c101b08 */
[----:B------:R-:W-:Y:S02]  /*1e7d0*/  SHF.R.S32.HI R15, RZ, 0x1f, R245 ;  /* 0x0000001fff0f7819 */ /* 0x000fe400000114f5 */
[----:B------:R-:W-:Y:S02]  /*1e7e0*/  ISETP.GE.AND P6, PT, R5, c[0x0][0x3c8], PT ;  /* 0x0000f20005007a0c */ /* 0x000fe40003fc6270 */
[----:B------:R-:W-:-:S02]  /*1e7f0*/  IADD3 R14, R215, 0x40, RZ ;  /* 0x00000040d70e7810 */ /* 0x000fc40007ffe0ff */
[----:B------:R-:W-:Y:S02]  /*1e800*/  IADD3 R12, R215, 0x30, RZ ;  /* 0x00000030d70c7810 */ /* 0x000fe40007ffe0ff */
[C---:B-1----:R-:W-:Y:S02]  /*1e810*/  @!P0 LEA R2, P3, R10.reuse, R0, 0x2 ;  /* 0x000000000a028211 */ /* 0x042fe400078610ff */
[----:B------:R-:W-:Y:S02]  /*1e820*/  SHF.R.S32.HI R12, RZ, 0x1f, R12 ;  /* 0x0000001fff0c7819 */ /* 0x000fe4000001140c */
[----:B------:R-:W-:Y:S02]  /*1e830*/  @!P0 LEA.HI.X R3, R10, R4, R11, 0x2, P3 ;  /* 0x000000040a038211 */ /* 0x000fe400018f140b */
[----:B------:R-:W-:Y:S02]  /*1e840*/  ISETP.GE.AND P3, PT, R245, c[0x0][0x3c8], PT ;  /* 0x0000f200f5007a0c */ /* 0x000fe40003f66270 */
[----:B------:R-:W-:Y:S01]  /*1e850*/  SHF.R.S32.HI R11, RZ, 0x1f, R246 ;  /* 0x0000001fff0b7819 */ /* 0x000fe200000114f6 */
[----:B------:R1:W-:Y:S01]  /*1e860*/  @!P0 ST.E.64 [R2.64], R52 ;  /* 0x0000003402008985 */ /* 0x0003e2000c101b08 */
[----:B--2---:R-:W-:-:S02]  /*1e870*/  @!P4 LEA R8, P0, R246, R0, 0x2 ;  /* 0x00000000f608c211 */ /* 0x004fc400078010ff */
[----:B------:R-:W-:Y:S02]  /*1e880*/  IADD3 R10, R215, 0x38, RZ ;  /* 0x00000038d70a7810 */ /* 0x000fe40007ffe0ff */
[----:B------:R-:W-:Y:S02]  /*1e890*/  @!P4 LEA.HI.X R9, R246, R4, R11, 0x2, P0 ;  /* 0x00000004f609c211 */ /* 0x000fe400000f140b */
[C---:B------:R-:W-:Y:S02]  /*1e8a0*/  ISETP.GE.AND P0, PT, R245.reuse, c[0x0][0x3c8], PT ;  /* 0x0000f200f5007a0c */ /* 0x040fe40003f06270 */
[----:B------:R-:W-:Y:S02]  /*1e8b0*/  ISETP.GE.AND P4, PT, R14, c[0x0][0x3c8], PT ;  /* 0x0000f2000e007a0c */ /* 0x000fe40003f86270 */
[----:B---3--:R-:W-:Y:S02]  /*1e8c0*/  @!P3 LEA R6, P1, R245, R0, 0x2 ;  /* 0x00000000f506b211 */ /* 0x008fe400078210ff */
[----:B------:R-:W-:-:S02]  /*1e8d0*/  ISETP.GE.AND P5, PT, R10, c[0x0][0x3c8], PT ;  /* 0x0000f2000a007a0c */ /* 0x000fc40003fa6270 */
[C---:B------:R-:W-:Y:S02]  /*1e8e0*/  IADD3 R11, R215.reuse, 0x48, RZ ;  /* 0x00000048d70b7810 */ /* 0x040fe40007ffe0ff */
[----:B------:R-:W-:Y:S02]  /*1e8f0*/  IADD3 R13, R215, 0x58, RZ ;  /* 0x00000058d70d7810 */ /* 0x000fe40007ffe0ff */
[----:B------:R-:W-:-:S05]  /*1e900*/  ISETP.GE.AND P3, PT, R11, c[0x0][0x3c8], PT ;  /* 0x0000f2000b007a0c */ /* 0x000fca0003f66270 */
[----:B------:R-:W-:Y:S02]  /*1e910*/  @!P0 LEA.HI.X R7, R245, R4, R15, 0x2, P1 ;  /* 0x00000004f5078211 */ /* 0x000fe400008f140f */
[----:B------:R-:W-:Y:S02]  /*1e920*/  ISETP.GE.AND P1, PT, R246, c[0x0][0x3c8], PT ;  /* 0x0000f200f6007a0c */ /* 0x000fe40003f26270 */
[----:B------:R-:W-:Y:S02]  /*1e930*/  IADD3 R15, R215, 0x40, RZ ;  /* 0x00000040d70f7810 */ /* 0x000fe40007ffe0ff */
[C---:B-1----:R-:W-:Y:S02]  /*1e940*/  @!P6 LEA R2, P2, R5.reuse, R0, 0x2 ;  /* 0x000000000502e211 */ /* 0x042fe400078410ff */
[----:B------:R-:W-:Y:S02]  /*1e950*/  SHF.R.S32.HI R15, RZ, 0x1f, R15 ;  /* 0x0000001fff0f7819 */ /* 0x000fe4000001140f */
[----:B------:R-:W-:-:S02]  /*1e960*/  @!P6 LEA.HI.X R3, R5, R4, R12, 0x2, P2 ;  /* 0x000000040503e211 */ /* 0x000fc400010f140c */
        /* <DEDUP_REMOVED lines=26> */
[----:B------:R-:W-:Y:S02]  /*1eb10*/  IADD3 R11, R215, 0x68, RZ ;  /* 0x00000068d70b7810 */ /* 0x000fe40007ffe0ff */
        /* <DEDUP_REMOVED lines=19> */
[----:B------:R-:W-:Y:S01]  /*1ec50*/  IADD3 R13, R215, 0x88, RZ ;  /* 0x00000088d70d7810 */ /* 0x000fe20007ffe0ff */
[----:B------:R3:W-:Y:S01]  /*1ec60*/  @!P0 ST.E.64 [R2.64], R30 ;  /* 0x0000001e02008985 */ /* 0x0007e2000c101b08 */
[----:B-1----:R-:W-:Y:S02]  /*1ec70*/  @!P5 LEA R8, P0, R11, R0, 0x2 ;  /* 0x000000000b08d211 */ /* 0x002fe400078010ff */
[----:B------:R-:W-:Y:S02]  /*1ec80*/  SHF.R.S32.HI R12, RZ, 0x1f, R12 ;  /* 0x0000001fff0c7819 */ /* 0x000fe4000001140c */
[----:B------:R-:W-:Y:S02]  /*1ec90*/  IADD3 R15, R215, 0x70, RZ ;  /* 0x00000070d70f7810 */ /* 0x000fe40007ffe0ff */
[----:B------:R-:W-:Y:S02]  /*1eca0*/  @!P5 LEA.HI.X R9, R11, R4, R12, 0x2, P0 ;  /* 0x000000040b09d211 */ /* 0x000fe400000f140c */
[----:B------:R-:W-:-:S02]  /*1ecb0*/  SHF.R.S32.HI R15, RZ, 0x1f, R15 ;  /* 0x0000001fff0f7819 */ /* 0x000fc4000001140f */
[C---:B------:R-:W-:Y:S01]  /*1ecc0*/  IADD3 R12, R215.reuse, 0x78, RZ ;  /* 0x00000078d70c7810 */ /* 0x040fe20007ffe0ff */
[----:B------:R1:W-:Y:S01]  /*1ecd0*/  @!P5 ST.E.64 [R8.64], R150 ;  /* 0x000000960800d985 */ /* 0x0003e2000c101b08 */
[C---:B------:R-:W-:Y:S02]  /*1ece0*/  IADD3 R10, R215.reuse, 0x80, RZ ;  /* 0x00000080d70a7810 */ /* 0x040fe40007ffe0ff */
        /* <DEDUP_REMOVED lines=23> */
[----:B------:R-:W-:Y:S02]  /*1ee60*/  IADD3 R12, R215, 0x90, RZ ;  /* 0x00000090d70c7810 */ /* 0x000fe40007ffe0ff */
        /* <DEDUP_REMOVED lines=19> */
[----:B------:R-:W-:Y:S02]  /*1efa0*/  SHF.R.S32.HI R15, RZ, 0x1f, R15 ;  /* 0x0000001fff0f7819 */ /* 0x000fe4000001140f */
[C---:B------:R-:W-:Y:S01]  /*1efb0*/  IADD3 R11, R215.reuse, 0xb0, RZ ;  /* 0x000000b0d70b7810 */ /* 0x040fe20007ffe0ff */
[----:B------:R1:W-:Y:S01]  /*1efc0*/  @!P5 ST.E.64 [R8.64], R172 ;  /* 0x000000ac0800d985 */ /* 0x0003e2000c101b08 */
[----:B------:R-:W-:Y:S02]  /*1efd0*/  IADD3 R13, R215, 0xa8, RZ ;  /* 0x000000a8d70d7810 */ /* 0x000fe40007ffe0ff */
        /* <DEDUP_REMOVED lines=9> */
[----:B------:R-:W-:Y:S01]  /*1f070*/  IADD3 R13, R215, 0xb0, RZ ;  /* 0x000000b0d70d7810 */ /* 0x000fe20007ffe0ff */
[----:B------:R2:W-:Y:S01]  /*1f080*/  @!P4 ST.E.64 [R6.64], R70 ;  /* 0x000000460600c985 */ /* 0x0005e2000c101b08 */
[----:B------:R-:W-:-:S02]  /*1f090*/  ISETP.GE.AND P0, PT, R5, c[0x0][0x3c8], PT ;  /* 0x0000f20005007a0c */ /* 0x000fc40003f06270 */
[----:B------:R-:W-:Y:S01]  /*1f0a0*/  SHF.R.S32.HI R13, RZ, 0x1f, R13 ;  /* 0x0000001fff0d7819 */ /* 0x000fe2000001140d */
[----:B------:R3:W-:Y:S01]  /*1f0b0*/  @!P3 ST.E.64 [R2.64], R54 ;  /* 0x000000360200b985 */ /* 0x0007e2000c101b08 */
[----:B-1----:R-:W-:Y:S02]  /*1f0c0*/  @!P2 LEA R8, P3, R11, R0, 0x2 ;  /* 0x000000000b08a211 */ /* 0x002fe400078610ff */
[----:B------:R-:W-:Y:S02]  /*1f0d0*/  IADD3 R10, R215, 0xc8, RZ ;  /* 0x000000c8d70a7810 */ /* 0x000fe40007ffe0ff */
[----:B------:R-:W-:Y:S02]  /*1f0e0*/  @!P2 LEA.HI.X R9, R11, R4, R13, 0x2, P3 ;  /* 0x000000040b09a211 */ /* 0x000fe400018f140d */
[C---:B------:R-:W-:Y:S02]  /*1f0f0*/  IADD3 R13, R215.reuse, 0xb8, RZ ;  /* 0x000000b8d70d7810 */ /* 0x040fe40007ffe0ff */
[----:B------:R-:W-:Y:S01]  /*1f100*/  IADD3 R11, R215, 0xc0, RZ ;  /* 0x000000c0d70b7810 */ /* 0x000fe20007ffe0ff */
[----:B------:R-:W-:Y:S01]  /*1f110*/  @!P2 ST.E.64 [R8.64], R94 ;  /* 0x0000005e0800a985 */ /* 0x000fe2000c101b08 */
[----:B------:R-:W-:-:S02]  /*1f120*/  ISETP.GE.AND P5, PT, R10, c[0x0][0x3c8], PT ;  /* 0x0000f2000a007a0c */ /* 0x000fc40003fa6270 */
[----:B------:R-:W-:Y:S02]  /*1f130*/  SHF.R.S32.HI R13, RZ, 0x1f, R13 ;  /* 0x0000001fff0d7819 */ /* 0x000fe4000001140d */
[----:B------:R-:W-:Y:S02]  /*1f140*/  SHF.R.S32.HI R11, RZ, 0x1f, R11 ;  /* 0x0000001fff0b7819 */ /* 0x000fe4000001140b */
[----:B------:R-:W-:Y:S02]  /*1f150*/  ISETP.GE.AND P2, PT, R250, c[0x0][0x3c8], PT ;  /* 0x0000f200fa007a0c */ /* 0x000fe40003f46270 */
[-C--:B--2---:R-:W-:Y:S02]  /*1f160*/  @!P1 LEA R6, P4, R12, R0.reuse, 0x2 ;  /* 0x000000000c069211 */ /* 0x084fe400078810ff */
[----:B---3--:R-:W-:-:S11]  /*1f170*/  @!P0 LEA R2, P6, R5, R0, 0x2 ;  /* 0x0000000005028211 */ /* 0x008fd600078c10ff */
[----:B------:R-:W-:Y:S02]  /*1f180*/  P2R R3, PR, RZ, 0x10 ;  /* 0x00000010ff037803 */ /* 0x000fe40000000000 */
[----:B------:R-:W-:Y:S02]  /*1f190*/  ISETP.GE.AND P4, PT, R252, c[0x0][0x3c8], PT ;  /* 0x0000f200fc007a0c */ /* 0x000fe40003f86270 */
[----:B------:R-:W-:Y:S02]  /*1f1a0*/  ISETP.NE.AND P3, PT, R3, RZ, PT ;  /* 0x000000ff0300720c */ /* 0x000fe40003f65270 */
[-C--:B------:R-:W-:Y:S02]  /*1f1b0*/  @!P0 LEA.HI.X R3, R5, R4.reuse, R11, 0x2, P6 ;  /* 0x0000000405038211 */ /* 0x080fe400030f140b */
[----:B------:R-:W-:Y:S02]  /*1f1c0*/  @!P1 LEA.HI.X R7, R12, R4, R13, 0x2, P3 ;  /* 0x000000040c079211 */ /* 0x000fe400018f140d */
[----:B------:R-:W-:-:S02]  /*1f1d0*/  IADD3 R11, R215, 0xc8, RZ ;  /* 0x000000c8d70b7810 */ /* 0x000fc40007ffe0ff */
[----:B------:R-:W-:Y:S01]  /*1f1e0*/  ISETP.GE.AND P3, PT, R251, c[0x0][0x3c8], PT ;  /* 0x0000f200fb007a0c */ /* 0x000fe20003f66270 */
[----:B------:R1:W-:Y:S01]  /*1f1f0*/  @!P1 ST.E.64 [R6.64], R78 ;  /* 0x0000004e06009985 */ /* 0x0003e2000c101b08 */
[----:B------:R-:W-:Y:S02]  /*1f200*/  SHF.R.S32.HI R11, RZ, 0x1f, R11 ;  /* 0x0000001fff0b7819 */ /* 0x000fe4000001140b */
[----:B------:R-:W-:Y:S01]  /*1f210*/  SHF.R.S32.HI R5, RZ, 0x1f, R252 ;  /* 0x0000001fff057819 */ /* 0x000fe200000114fc */
[----:B------:R2:W-:Y:S01]  /*1f220*/  @!P0 ST.E.64 [R2.64], R62 ;  /* 0x0000003e02008985 */ /* 0x0005e2000c101b08 */
[----:B------:R-:W-:Y:S02]  /*1f230*/  ISETP.GE.AND P1, PT, R249, c[0x0][0x3c8], PT ;  /* 0x0000f200f9007a0c */ /* 0x000fe40003f26270 */
[----:B------:R-:W-:Y:S02]  /*1f240*/  SHF.R.S32.HI R13, RZ, 0x1f, R250 ;  /* 0x0000001fff0d7819 */ /* 0x000fe400000114fa */
[----:B------:R-:W-:-:S02]  /*1f250*/  SHF.R.S32.HI R12, RZ, 0x1f, R249 ;  /* 0x0000001fff0c7819 */ /* 0x000fc400000114f9 */
[----:B-1----:R-:W-:-:S04]  /*1f260*/  @!P5 LEA R6, P0, R10, R0, 0x2 ;  /* 0x000000000a06d211 */ /* 0x002fc800078010ff */
[----:B------:R-:W-:Y:S02]  /*1f270*/  @!P5 LEA.HI.X R7, R10, R4, R11, 0x2, P0 ;  /* 0x000000040a07d211 */ /* 0x000fe400000f140b */
[-C--:B--2---:R-:W-:Y:S02]  /*1f280*/  @!P4 LEA R2, P6, R252, R0.reuse, 0x2 ;  /* 0x00000000fc02c211 */ /* 0x084fe400078c10ff */
[----:B------:R-:W-:Y:S01]  /*1f290*/  ISETP.GE.AND P0, PT, R248, c[0x0][0x3c8], PT ;  /* 0x0000f200f8007a0c */ /* 0x000fe20003f06270 */
[----:B------:R-:W-:Y:S01]  /*1f2a0*/  @!P5 ST.E.64 [R6.64], R82 ;  /* 0x000000520600d985 */ /* 0x000fe2000c101b08 */
[----:B------:R-:W-:Y:S02]  /*1f2b0*/  @!P3 LEA R10, P5, R251, R0, 0x2 ;  /* 0x00000000fb0ab211 */ /* 0x000fe400078a10ff */
[----:B------:R-:W-:Y:S02]  /*1f2c0*/  @!P4 LEA.HI.X R3, R252, R4, R5, 0x2, P6 ;  /* 0x00000004fc03c211 */ /* 0x000fe400030f1405 */
[----:B------:R-:W-:-:S02]  /*1f2d0*/  SHF.R.S32.HI R5, RZ, 0x1f, R251 ;  /* 0x0000001fff057819 */ /* 0x000fc400000114fb */
[C---:B------:R-:W-:Y:S01]  /*1f2e0*/  @!P2 LEA R8, P6, R250.reuse, R0, 0x2 ;  /* 0x00000000fa08a211 */ /* 0x040fe200078c10ff */
[----:B------:R1:W-:Y:S03]  /*1f2f0*/  @!P4 ST.E.64 [R2.64], R86 ;  /* 0x000000560200c985 */ /* 0x0003e6000c101b08 */
[----:B------:R-:W-:-:S03]  /*1f300*/  @!P2 LEA.HI.X R9, R250, R4, R13, 0x2, P6 ;  /* 0x00000004fa09a211 */ /* 0x000fc600030f140d */
[----:B-1----:R-:W-:Y:S02]  /*1f310*/  P2R R2, PR, RZ, 0x20 ;  /* 0x00000020ff027803 */ /* 0x002fe40000000000 */
[C---:B------:R-:W-:Y:S02]  /*1f320*/  @!P1 LEA R6, P5, R249.reuse, R0, 0x2 ;  /* 0x00000000f9069211 */ /* 0x040fe400078a10ff */
[----:B------:R-:W-:Y:S02]  /*1f330*/  ISETP.NE.AND P4, PT, R2, RZ, PT ;  /* 0x000000ff0200720c */ /* 0x000fe40003f85270 */
[-C--:B------:R-:W-:Y:S02]  /*1f340*/  @!P1 LEA.HI.X R7, R249, R4.reuse, R12, 0x2, P5 ;  /* 0x00000004f9079211 */ /* 0x080fe400028f140c */
[----:B------:R-:W-:Y:S02]  /*1f350*/  @!P3 LEA.HI.X R11, R251, R4, R5, 0x2, P4 ;  /* 0x00000004fb0bb211 */ /* 0x000fe400020f1405 */
[----:B------:R-:W-:-:S02]  /*1f360*/  SHF.R.S32.HI R5, RZ, 0x1f, R248 ;  /* 0x0000001fff057819 */ /* 0x000fc400000114f8 */
[C---:B------:R-:W-:Y:S01]  /*1f370*/  @!P0 LEA R2, P4, R248.reuse, R0, 0x2 ;  /* 0x00000000f8028211 */ /* 0x040fe200078810ff */
[----:B------:R1:W-:Y:S03]  /*1f380*/  @!P3 ST.E.64 [R10.64], R102 ;  /* 0x000000660a00b985 */ /* 0x0003e6000c101b08 */
[----:B------:R-:W-:Y:S01]  /*1f390*/  @!P0 LEA.HI.X R3, R248, R4, R5, 0x2, P4 ;  /* 0x00000004f8038211 */ /* 0x000fe200020f1405 */
[----:B------:R1:W-:Y:S04]  /*1f3a0*/  @!P2 ST.E.64 [R8.64], R98 ;  /* 0x000000620800a985 */ /* 0x0003e8000c101b08 */
        /* <DEDUP_REMOVED lines=9> */
.L_x_915:
[----:B------:R-:W-:Y:S01]  /*1f440*/  ISETP.NE.U32.AND P0, PT, RZ, c[0x0][0x508], PT ;  /* 0x00014200ff007a0c */ /* 0x000fe20003f05070 */
[----:B------:R-:W-:Y:S01]  /*1f450*/  IMAD.MOV.U32 R4, RZ, RZ, 0x4 ;  /* 0x00000004ff047424 */ /* 0x000fe200078e00ff */
[----:B------:R-:W-:Y:S01]  /*1f460*/  ISETP.NE.U32.AND P2, PT, RZ, c[0x0][0x500], PT ;  /* 0x00014000ff007a0c */ /* 0x000fe20003f45070 */
[----:B------:R-:W-:Y:S01]  /*1f470*/  IMAD.MOV.U32 R20, RZ, RZ, c[0x0][0x388] ;  /* 0x0000e200ff147624 */ /* 0x000fe200078e00ff */
[----:B------:R-:W-:Y:S01]  /*1f480*/  ISETP.NE.AND.EX P0, PT, RZ, c[0x0][0x50c], PT, P0 ;  /* 0x00014300ff007a0c */ /* 0x000fe20003f05300 */
[----:B------:R-:W-:Y:S01]  /*1f490*/  IMAD.MOV.U32 R0, RZ, RZ, RZ ;  /* 0x000000ffff007224 */ /* 0x000fe200078e00ff */
[----:B------:R-:W-:Y:S01]  /*1f4a0*/  ISETP.NE.AND.EX P2, PT, RZ, c[0x0][0x504], PT, P2 ;  /* 0x00014100ff007a0c */ /* 0x000fe20003f45320 */
[----:B------:R-:W-:-:S10]  /*1f4b0*/  IMAD.WIDE R2, R235, R4, c[0x0][0x500] ;  /* 0x00014000eb027625 */ /* 0x000fd400078e0204 */
[----:B------:R-:W-:Y:S02]  /*1f4c0*/  @P0 IMAD.WIDE R4, R235, R4, c[0x0][0x508] ;  /* 0x00014200eb040625 */ /* 0x000fe400078e0204 */
[----:B------:R2:W5:Y:S04]  /*1f4d0*/  @P2 LDG.E R0, [R2.64] ;  /* 0x0000000802002981 */ /* 0x000568000c1e1900 */
[----:B------:R2:W5:Y:S01]  /*1f4e0*/  @P0 LDG.E R20, [R4.64] ;  /* 0x0000000804140981 */ /* 0x000562000c1e1900 */
[----:B------:R-:W-:-:S04]  /*1f4f0*/  ISETP.NE.AND P1, PT, R233, RZ, PT ;  /* 0x000000ffe900720c */ /* 0x000fc80003f25270 */
[----:B------:R-:W-:Y:S01]  /*1f500*/  SEL R19, R233, c[0x0][0x3d4], P1 ;  /* 0x0000f500e9137a07 */ /* 0x000fe20000800000 */
[----:B------:R-:W-:Y:S05]  /*1f510*/  @P0 BRA `(.L_x_936) ;  /* 0x0000004000000947 */ /* 0x000fea0003800000 */
[----:B------:R-:W-:Y:S05]  /*1f520*/  @!P2 BRA `(.L_x_936) ;  /* 0x000000300000a947 */ /* 0x000fea0003800000 */
[----:B--2---:R2:W3:Y:S04]  /*1f530*/  LDG.E R4, [R2.64] ;  /* 0x0000000802047981 */ /* 0x0044e8000c1e1900 */
[----:B--2---:R-:W3:Y:S02]  /*1f540*/  LDG.E R2, [R2.64+0x4] ;  /* 0x0000040802027981 */ /* 0x004ee4000c1e1900 */
[----:B---3-5:R-:W-:Y:S02]  /*1f550*/  IADD3 R20, -R4, R2, RZ ;  /* 0x0000000204147210 */ /* 0x028fe40007ffe1ff */
.L_x_936:
[----:B--2---:R-:W2:Y:S01]  /*1f560*/  S2R R3, SR_TID.X ;  /* 0x0000000000037919 */ /* 0x004ea20000002100 */
[----:B------:R-:W-:Y:S01]  /*1f570*/  SHF.R.S32.HI R2, RZ, 0x1f, R235 ;  /* 0x0000001fff027819 */ /* 0x000fe200000114eb */
[----:B------:R-:W-:Y:S01]  /*1f580*/  BSSY B0, `(.L_x_937) ;  /* 0x0000036000007945 */ /* 0x000fe20003800000 */
[----:B------:R-:W-:-:S02]  /*1f590*/  LOP3.LUT R12, R234, 0xffff, RZ, 0xc0, !PT ;  /* 0x0000ffffea0c7812 */ /* 0x000fc400078ec0ff */
[----:B-----5:R-:W-:Y:S02]  /*1f5a0*/  SHF.R.S32.HI R18, RZ, 0x1f, R0 ;  /* 0x0000001fff127819 */ /* 0x020fe40000011400 */
[----:B------:R-:W-:Y:S02]  /*1f5b0*/  SEL R13, R235, RZ, !P2 ;  /* 0x000000ffeb0d7207 */ /* 0x000fe40005000000 */
[----:B------:R-:W-:Y:S02]  /*1f5c0*/  SEL R21, R2, RZ, !P2 ;  /* 0x000000ff02157207 */ /* 0x000fe40005000000 */
[----:B--2---:R-:W-:-:S13]  /*1f5d0*/  ISETP.GT.AND P0, PT, R3, 0x7f, PT ;  /* 0x0000007f0300780c */ /* 0x004fda0003f04270 */
[----:B------:R-:W-:Y:S05]  /*1f5e0*/  @P0 BRA `(.L_x_938) ;  /* 0x000002f000000947 */ /* 0x000fea0003800000 */
[----:B------:R-:W-:Y:S01]  /*1f5f0*/  IMAD R2, R20, c[0x0][0x4e8], RZ ;  /* 0x00013a0014027a24 */ /* 0x000fe200078e02ff */
[----:B------:R-:W-:-:S04]  /*1f600*/  IADD3 R16, R227, R3, RZ ;  /* 0x00000003e3107210 */ /* 0x000fc80007ffe0ff */
[----:B------:R-:W-:-:S13]  /*1f610*/  ISETP.GE.AND P0, PT, R16, R2, PT ;  /* 0x000000021000720c */ /* 0x000fda0003f06270 */
[----:B------:R-:W-:Y:S05]  /*1f620*/  @P0 BRA `(.L_x_938) ;  /* 0x000002b000000947 */ /* 0x000fea0003800000 */
[----:B------:R-:W-:Y:S01]  /*1f630*/  IMAD.MOV.U32 R2, RZ, RZ, 0x368 ;  /* 0x00000368ff027424 */ /* 0x000fe200078e00ff */
[----:B------:R-:W-:-:S04]  /*1f640*/  ISETP.GT.AND P2, PT, R19, 0x1, PT ;  /* 0x000000011300780c */ /* 0x000fc80003f44270 */
[----:B------:R-:W-:-:S04]  /*1f650*/  SEL R2, R2, 0x328, P2 ;  /* 0x0000032802027807 */ /* 0x000fc80001000000 */
[----:B------:R2:W3:Y:S08]  /*1f660*/  LDC.64 R8, c[0x0][R2+0x170] ;  /* 0x00005c0002087b82 */ /* 0x0004f00000000a00 */
[----:B------:R2:W4:Y:S08]  /*1f670*/  LDC.64 R6, c[0x0][R2+0x168] ;  /* 0x00005a0002067b82 */ /* 0x0005300000000a00 */
[----:B------:R2:W5:Y:S08]  /*1f680*/  LDC.64 R14, c[0x0][R2+0x178] ;  /* 0x00005e00020e7b82 */ /* 0x0005700000000a00 */
[----:B------:R2:W1:Y:S02]  /*1f690*/  LDC.64 R10, c[0x0][R2+0x160] ;  /* 0x00005800020a7b82 */ /* 0x0004640000000a00 */
[----:B--2---:R-:W-:-:S02]  /*1f6a0*/  IMAD.MOV.U32 R2, RZ, RZ, c[0x0][0x4e8] ;  /* 0x00013a00ff027624 */ /* 0x004fc400078e00ff */
[-C--:B---3--:R-:W-:Y:S02]  /*1f6b0*/  IMAD R3, R9, R13.reuse, RZ ;  /* 0x0000000d09037224 */ /* 0x088fe400078e02ff */
[----:B------:R-:W-:Y:S01]  /*1f6c0*/  IMAD.WIDE.U32 R4, R8, R13, RZ ;  /* 0x0000000d08047225 */ /* 0x000fe200078e00ff */
[----:B------:R-:W-:Y:S02]  /*1f6d0*/  ISETP.NE.AND P0, PT, R2, 0x1, PT ;  /* 0x000000010200780c */ /* 0x000fe40003f05270 */
[----:B------:R-:W-:Y:S01]  /*1f6e0*/  MOV R2, R16 ;  /* 0x0000001000027202 */ /* 0x000fe20000000f00 */
[----:B------:R-:W-:Y:S01]  /*1f6f0*/  IMAD R8, R8, R21, R3 ;  /* 0x0000001508087224 */ /* 0x000fe200078e0203 */
[----:B------:R-:W-:Y:S01]  /*1f700*/  SEL R3, R244, RZ, P2 ;  /* 0x000000fff4037207 */ /* 0x000fe20001000000 */
[-C--:B----4-:R-:W-:Y:S02]  /*1f710*/  IMAD R9, R7, R12.reuse, RZ ;  /* 0x0000000c07097224 */ /* 0x090fe400078e02ff */
[----:B------:R-:W-:-:S04]  /*1f720*/  IMAD.WIDE.U32 R6, R6, R12, RZ ;  /* 0x0000000c06067225 */ /* 0x000fc800078e00ff */
[----:B------:R-:W-:Y:S01]  /*1f730*/  IMAD.IADD R9, R7, 0x1, R9 ;  /* 0x0000000107097824 */ /* 0x000fe200078e0209 */
[----:B------:R-:W-:Y:S01]  /*1f740*/  IADD3 R7, R5, R8, RZ ;  /* 0x0000000805077210 */ /* 0x000fe20007ffe0ff */
[----:B------:R-:W-:-:S04]  /*1f750*/  @P0 IMAD.HI.U32 R17, R16, c[0x0][0x4ec], RZ ;  /* 0x00013b0010110a27 */ /* 0x000fc800078e00ff */
[-C--:B-----5:R-:W-:Y:S01]  /*1f760*/  IMAD R8, R15, R3.reuse, RZ ;  /* 0x000000030f087224 */ /* 0x0a0fe200078e02ff */
[----:B------:R-:W-:Y:S02]  /*1f770*/  @P0 SHF.R.U32.HI R2, RZ, c[0x0][0x4f0], R17 ;  /* 0x00013c00ff020a19 */ /* 0x000fe40000011611 */
[----:B------:R-:W-:Y:S01]  /*1f780*/  IADD3 R17, P1, P0, R4, R6, R0 ;  /* 0x0000000604117210 */ /* 0x000fe2000783e000 */
[----:B------:R-:W-:-:S03]  /*1f790*/  IMAD.WIDE.U32 R4, R14, R3, RZ ;  /* 0x000000030e047225 */ /* 0x000fc600078e00ff */
[----:B------:R-:W-:Y:S01]  /*1f7a0*/  IADD3.X R9, R7, R9, R18, P1, P0 ;  /* 0x0000000907097210 */ /* 0x000fe20000fe0412 */
[----:B------:R-:W-:Y:S01]  /*1f7b0*/  IMAD.MOV R6, RZ, RZ, -R2 ;  /* 0x000000ffff067224 */ /* 0x000fe200078e0a02 */
[----:B------:R-:W-:Y:S02]  /*1f7c0*/  IADD3 R7, R5, R8, RZ ;  /* 0x0000000805077210 */ /* 0x000fe40007ffe0ff */
[----:B------:R-:W-:Y:S01]  /*1f7d0*/  IADD3 R4, P1, P0, R2, R17, R4 ;  /* 0x0000001102047210 */ /* 0x000fe2000783e004 */
[----:B------:R-:W-:Y:S01]  /*1f7e0*/  IMAD R3, R6, c[0x0][0x4e8], R16 ;  /* 0x00013a0006037a24 */ /* 0x000fe200078e0210 */
[----:B------:R-:W-:-:S03]  /*1f7f0*/  SHF.R.S32.HI R5, RZ, 0x1f, R2 ;  /* 0x0000001fff057819 */ /* 0x000fc60000011402 */
[----:B-1----:R-:W-:Y:S01]  /*1f800*/  IMAD R2, R11, R3, RZ ;  /* 0x000000030b027224 */ /* 0x002fe200078e02ff */
[----:B------:R-:W-:Y:S02]  /*1f810*/  SHF.R.S32.HI R6, RZ, 0x1f, R3 ;  /* 0x0000001fff067819 */ /* 0x000fe40000011403 */
[----:B------:R-:W-:Y:S01]  /*1f820*/  IADD3.X R5, R5, R9, R7, P1, P0 ;  /* 0x0000000905057210 */ /* 0x000fe20000fe0407 */
[----:B------:R-:W-:Y:S02]  /*1f830*/  IMAD.MOV.U32 R7, RZ, RZ, c[0x0][0x4a8] ;  /* 0x00012a00ff077624 */ /* 0x000fe400078e00ff */
[C---:B------:R-:W-:Y:S02]  /*1f840*/  IMAD R6, R10.reuse, R6, R2 ;  /* 0x000000060a067224 */ /* 0x040fe400078e0202 */
[----:B------:R-:W-:Y:S01]  /*1f850*/  IMAD.WIDE.U32 R2, R10, R3, R4 ;  /* 0x000000030a027225 */ /* 0x000fe200078e0004 */
[----:B------:R-:W-:Y:S02]  /*1f860*/  MOV R5, c[0x0][0x4ac] ;  /* 0x00012b0000057a02 */ /* 0x000fe40000000f00 */
[----:B------:R-:W-:Y:S01]  /*1f870*/  SEL R4, R7, c[0x0][0x450], P2 ;  /* 0x0001140007047a07 */ /* 0x000fe20001000000 */
[----:B------:R-:W-:Y:S01]  /*1f880*/  IMAD.IADD R3, R3, 0x1, R6 ;  /* 0x0000000103037824 */ /* 0x000fe200078e0206 */
[----:B------:R-:W-:-:S02]  /*1f890*/  SEL R5, R5, c[0x0][0x454], P2 ;  /* 0x0001150005057a07 */ /* 0x000fc40001000000 */
[----:B------:R-:W-:-:S04]  /*1f8a0*/  LEA R4, P0, R2, R4, 0x2 ;  /* 0x0000000402047211 */ /* 0x000fc800078010ff */
[----:B------:R-:W-:Y:S02]  /*1f8b0*/  LEA.HI.X R5, R2, R5, R3, 0x2, P0 ;  /* 0x0000000502057211 */ /* 0x000fe400000f1403 */
[----:B------:R-:W-:-:S05]  /*1f8c0*/  MOV R2, 0xff800000 ;  /* 0xff80000000027802 */ /* 0x000fca0000000f00 */
[----:B------:R1:W-:Y:S02]  /*1f8d0*/  STG.E [R4.64], R2 ;  /* 0x0000000204007986 */ /* 0x0003e4000c101908 */
.L_x_938:
[----:B------:R-:W-:Y:S05]  /*1f8e0*/  BSYNC B0 ;  /* 0x0000000000007941 */ /* 0x000fea0003800000 */
.L_x_937:
[----:B------:R-:W-:-:S13]  /*1f8f0*/  ISETP.GT.AND P0, PT, R19, 0x1, PT ;  /* 0x000000011300780c */ /* 0x000fda0003f04270 */
[----:B------:R-:W-:Y:S05]  /*1f900*/  @P0 BRA `(.L_x_930) ;  /* 0x000007f000000947 */ /* 0x000fea0003800000 */
[----:B-1----:R-:W-:Y:S01]  /*1f910*/  MOV R2, c[0x0][0x4e8] ;  /* 0x00013a0000027a02 */ /* 0x002fe20000000f00 */
[----:B------:R-:W-:Y:S02]  /*1f920*/  IMAD R4, R18, c[0x0][0x3a0], RZ ;  /* 0x0000e80012047a24 */ /* 0x000fe400078e02ff */
[----:B------:R-:W-:Y:S01]  /*1f930*/  IMAD R5, R21, c[0x0][0x3f0], RZ ;  /* 0x0000fc0015057a24 */ /* 0x000fe200078e02ff */
[----:B------:R-:W-:Y:S01]  /*1f940*/  ISETP.NE.AND P0, PT, R2, 0x1, PT ;  /* 0x000000010200780c */ /* 0x000fe20003f05270 */
[----:B------:R-:W-:-:S04]  /*1f950*/  IMAD.WIDE.U32 R2, R0, c[0x0][0x3a0], RZ ;  /* 0x0000e80000027a25 */ /* 0x000fc800078e00ff */
[----:B------:R-:W-:Y:S01]  /*1f960*/  IMAD R0, R0, c[0x0][0x3a4], R4 ;  /* 0x0000e90000007a24 */ /* 0x000fe200078e0204 */
[----:B------:R-:W-:Y:S01]  /*1f970*/  IADD3 R4, R212, R227, RZ ;  /* 0x000000e3d4047210 */ /* 0x000fe20007ffe0ff */
[----:B------:R-:W-:-:S03]  /*1f980*/  IMAD R7, R13, c[0x0][0x3f4], R5 ;  /* 0x0000fd000d077a24 */ /* 0x000fc600078e0205 */
[----:B------:R-:W-:Y:S02]  /*1f990*/  IADD3 R3, R3, R0, RZ ;  /* 0x0000000003037210 */ /* 0x000fe40007ffe0ff */
[----:B------:R-:W-:Y:S01]  /*1f9a0*/  MOV R0, R4 ;  /* 0x0000000400007202 */ /* 0x000fe20000000f00 */
[----:B------:R-:W-:-:S04]  /*1f9b0*/  @P0 IMAD.HI.U32 R6, R4, c[0x0][0x4ec], RZ ;  /* 0x00013b0004060a27 */ /* 0x000fc800078e00ff */
[----:B------:R-:W-:Y:S01]  /*1f9c0*/  IMAD.WIDE.U32 R2, R12, c[0x0][0x3e8], R2 ;  /* 0x0000fa000c027a25 */ /* 0x000fe200078e0002 */
[----:B------:R-:W-:-:S03]  /*1f9d0*/  @P0 SHF.R.U32.HI R0, RZ, c[0x0][0x4f0], R6 ;  /* 0x00013c00ff000a19 */ /* 0x000fc60000011606 */
[----:B------:R-:W-:Y:S01]  /*1f9e0*/  IMAD R3, R12, c[0x0][0x3ec], R3 ;  /* 0x0000fb000c037a24 */ /* 0x000fe200078e0203 */
[----:B------:R-:W-:Y:S02]  /*1f9f0*/  SHF.R.S32.HI R6, RZ, 0x1f, R0 ;  /* 0x0000001fff067819 */ /* 0x000fe40000011400 */
[----:B------:R-:W-:Y:S01]  /*1fa00*/  IADD3 R5, -R0, RZ, RZ ;  /* 0x000000ff00057210 */ /* 0x000fe20007ffe1ff */
[----:B------:R-:W-:Y:S01]  /*1fa10*/  IMAD.WIDE.U32 R2, R13, c[0x0][0x3f0], R2 ;  /* 0x0000fc000d027a25 */ /* 0x000fe200078e0002 */
[----:B------:R-:W-:-:S03]  /*1fa20*/  IADD3 R13, R211, R227, RZ ;  /* 0x000000e3d30d7210 */ /* 0x000fc60007ffe0ff */
        /* <DEDUP_REMOVED lines=15> */
.L_x_1021:
[----:B------:R-:W-:Y:S05]  /*1fb20*/  BRA.DIV ~URZ, `(.L_x_940) ;  /* 0x00002f127f007947 */ /* 0x000fea000b800000 */
[----:B------:R3:W4:Y:S02]  /*1fb30*/  SHFL.IDX PT, R0, R14, RZ, 0x181f ;  /* 0x00181fff0e007589 */ /* 0x00072400000e0000 */
.L_x_1022:
        /* <DEDUP_REMOVED lines=20> */
.L_x_942:
[----:B------:R-:W-:Y:S05]  /*1fc80*/  BSYNC B0 ;  /* 0x0000000000007941 */ /* 0x000fea0003800000 */
.L_x_941:
[----:B------:R-:W-:Y:S05]  /*1fc90*/  BRA.DIV ~URZ, `(.L_x_943) ;  /* 0x00002e027f007947 */ /* 0x000fea000b800000 */
[----:B--2---:R2:W1:Y:S04]  /*1fca0*/  SHFL.IDX PT, R4, R5, 0x1, 0x181f ;  /* 0x00381f0005047f89 */ /* 0x00446800000e0000 */
[----:B----4-:R2:W4:Y:S02]  /*1fcb0*/  SHFL.IDX PT, R0, R14, 0x1, 0x181f ;  /* 0x00381f000e007f89 */ /* 0x01052400000e0000 */
.L_x_1023:
        /* <DEDUP_REMOVED lines=20> */
.L_x_945:
[----:B------:R-:W-:Y:S05]  /*1fe00*/  BSYNC B0 ;  /* 0x0000000000007941 */ /* 0x000fea0003800000 */
.L_x_944:
[----:B------:R-:W-:Y:S05]  /*1fe10*/  BRA.DIV ~URZ, `(.L_x_946) ;  /* 0x00002d427f007947 */ /* 0x000fea000b800000 */
[----:B-1----:R1:W2:Y:S02]  /*1fe20*/  SHFL.IDX PT, R4, R5, 0x2, 0x181f ;  /* 0x00581f0005047f89 */ /* 0x0022a400000e0000 */
.L_x_1024:
[----:B------:R-:W-:Y:S05]  /*1fe30*/  BRA.DIV ~URZ, `(.L_x_947) ;  /* 0x00002d927f007947 */ /* 0x000fea000b800000 */
[----:B----4-:R4:W1:Y:S02]  /*1fe40*/  SHFL.IDX PT, R0, R14, 0x2, 0x181f ;  /* 0x00581f000e007f89 */ /* 0x01086400000e0000 */
.L_x_1025:
        /* <DEDUP_REMOVED lines=20> */
.L_x_949:
[----:B------:R-:W-:Y:S05]  /*1ff90*/  BSYNC B0 ;  /* 0x0000000000007941 */ /* 0x000fea0003800000 */
.L_x_948:
[----:B------:R-:W-:Y:S05]  /*1ffa0*/  BRA.DIV ~URZ, `(.L_x_950) ;  /* 0x00002c827f007947 */ /* 0x000fea000b800000 */
[----:B--2---:R2:W3:Y:S04]  /*1ffb0*/  SHFL.IDX PT, R4, R5, 0x3, 0x181f ;  /* 0x00781f0005047f89 */ /* 0x0044e800000e0000 */
[----:B-1----:R2:W1:Y:S02]  /*1ffc0*/  SHFL.IDX PT, R0, R14, 0x3, 0x181f ;  /* 0x00781f000e007f89 */ /* 0x00246400000e0000 */
.L_x_1026:
        /* <DEDUP_REMOVED lines=19> */
.L_x_930:
[----:B------:R-:W-:Y:S05]  /*20100*/  BSYNC B1 ;  /* 0x0000000000017941 */ /* 0x000fea0003800000 */
.L_x_914:
        /* <DEDUP_REMOVED lines=13> */
.L_x_1027:
[----:B------:R-:W-:Y:S05]  /*201e0*/  BRA.DIV ~URZ, `(.L_x_953) ;  /* 0x00002b727f007947 */ /* 0x000fea000b800000 */
[----:B------:R3:W4:Y:S02]  /*201f0*/  SHFL.IDX PT, R6, R96, 0x1, 0x1f ;  /* 0x00201f0060067f89 */ /* 0x00072400000e0000 */
.L_x_1028:
        /* <DEDUP_REMOVED lines=18> */
.L_x_1029:
        /* <DEDUP_REMOVED lines=16> */
.L_x_1030:
[----:B--2---:R-:W-:Y:S01]  /*20420*/  IMAD R0, R0, c[0x0][0x538], RZ ;  /* 0x00014e0000007a24 */ /* 0x004fe200078e02ff */
[----:B------:R-:W-:Y:S04]  /*20430*/  BSSY B1, `(.L_x_956) ;  /* 0x00000c8000017945 */ /* 0x000fe80003800000 */
[----:B----4-:R-:W-:-:S04]  /*20440*/  IADD3 R6, R0, R6, RZ ;  /* 0x0000000600067210 */ /* 0x010fc80007ffe0ff */
[----:B------:R-:W-:-:S13]  /*20450*/  ISETP.GT.AND P0, PT, R6, R9, PT ;  /* 0x000000090600720c */ /* 0x000fda0003f04270 */
[----:B------:R-:W-:Y:S05]  /*20460*/  @P0 BRA `(.L_x_957) ;  /* 0x0000025000000947 */ /* 0x000fea0003800000 */
.L_x_961:
        /* <DEDUP_REMOVED lines=17> */
.L_x_1031:
        /* <DEDUP_REMOVED lines=16> */
.L_x_1032:
[----:B--2---:R-:W-:-:S05]  /*20680*/  IMAD R0, R0, c[0x0][0x538], RZ ;  /* 0x00014e0000007a24 */ /* 0x004fca00078e02ff */
[----:B------:R-:W-:-:S04]  /*20690*/  IADD3 R6, R0, R6, RZ ;  /* 0x0000000600067210 */ /* 0x000fc80007ffe0ff */
[----:B------:R-:W-:-:S13]  /*206a0*/  ISETP.GT.AND P0, PT, R6, R9, PT ;  /* 0x000000090600720c */ /* 0x000fda0003f04270 */
[----:B-1-3--:R-:W-:Y:S05]  /*206b0*/  @!P0 BRA `(.L_x_961) ;  /* 0xfffffdb000008947 */ /* 0x00afea000383ffff */
.L_x_957:
[----:B------:R-:W-:-:S05]  /*206c0*/  IADD3 R11, -R0, R6, RZ ;  /* 0x00000006000b7210 */ /* 0x000fca0007ffe1ff */
[----:B------:R-:W-:-:S05]  /*206d0*/  IMAD R0, R4, c[0x0][0x538], R11 ;  /* 0x00014e0004007a24 */ /* 0x000fca00078e020b */
[----:B------:R-:W-:Y:S01]  /*206e0*/  ISETP.GT.AND P0, PT, R0, R9, PT ;  /* 0x000000090000720c */ /* 0x000fe20003f04270 */
[----:B------:R-:W-:-:S12]  /*206f0*/  BRA.DIV ~URZ, `(.L_x_962) ;  /* 0x00002aa27f007947 */ /* 0x000fd8000b800000 */
[----:B------:R-:W-:-:S04]  /*20700*/  VOTE.ANY R10, PT, !P0 ;  /* 0x00000000000a7806 */ /* 0x000fc800040e0100 */
.L_x_1033:
[----:B------:R-:W2:Y:S02]  /*20710*/  POPC R6, R10 ;  /* 0x0000000a00067309 */ /* 0x000ea40000000000 */
[----:B--2---:R-:W-:Y:S01]  /*20720*/  IADD3 R235, R6, R235, RZ ;  /* 0x000000eb06eb7210 */ /* 0x004fe20007ffe0ff */
[----:B------:R-:W-:Y:S05]  /*20730*/  BRA.DIV ~URZ, `(.L_x_963) ;  /* 0x00002ab27f007947 */ /* 0x000fea000b800000 */
[----:B------:R2:W4:Y:S04]  /*20740*/  SHFL.IDX PT, R7, R7, R6, 0x1f ;  /* 0x00001f0607077589 */ /* 0x00052800000e0000 */
[----:B------:R2:W1:Y:S02]  /*20750*/  SHFL.IDX PT, R5, R8, R6, 0x1f ;  /* 0x00001f0608057589 */ /* 0x00046400000e0000 */
.L_x_1034:
[----:B------:R-:W-:Y:S01]  /*20760*/  ISETP.NE.AND P0, PT, R10, RZ, PT ;  /* 0x000000ff0a00720c */ /* 0x000fe20003f05270 */
[----:B------:R-:W-:-:S12]  /*20770*/  BSSY B0, `(.L_x_964) ;  /* 0x0000005000007945 */ /* 0x000fd80003800000 */
[----:B------:R-:W-:Y:S05]  /*20780*/  @!P0 BRA `(.L_x_965) ;  /* 0x0000003000008947 */ /* 0x000fea0003800000 */
[----:B--2---:R-:W-:Y:S01]  /*20790*/  IADD3 R6, R6, -0x1, RZ ;  /* 0xffffffff06067810 */ /* 0x004fe20007ffe0ff */
[----:B------:R-:W-:Y:S05]  /*207a0*/  BRA.DIV ~URZ, `(.L_x_966) ;  /* 0x00002b127f007947 */ /* 0x000fea000b800000 */
[----:B------:R2:W3:Y:S02]  /*207b0*/  SHFL.IDX PT, R12, R4, R6, 0x1f ;  /* 0x00001f06040c7589 */ /* 0x0004e400000e0000 */
.L_x_965:
[----:B------:R-:W-:Y:S05]  /*207c0*/  BSYNC B0 ;  /* 0x0000000000007941 */ /* 0x000fea0003800000 */
.L_x_964:
[----:B-1----:R-:W-:Y:S01]  /*207d0*/  ISETP.NE.AND P0, PT, R5, 0x1, PT ;  /* 0x000000010500780c */ /* 0x002fe20003f05270 */
[----:B---3--:R-:W-:Y:S01]  /*207e0*/  IMAD R232, R12, c[0x0][0x538], R11 ;  /* 0x00014e000ce87a24 */ /* 0x008fe200078e020b */
[----:B------:R-:W-:Y:S04]  /*207f0*/  BSSY B0, `(.L_x_967) ;  /* 0x0000084000007945 */ /* 0x000fe80003800000 */
[----:B--2---:R-:W-:-:S07]  /*20800*/  IADD3 R8, -R232, R9, RZ ;  /* 0x00000009e8087210 */ /* 0x004fce0007ffe1ff */
[----:B------:R-:W-:Y:S05]  /*20810*/  @!P0 BRA `(.L_x_968) ;  /* 0x000003e000008947 */ /* 0x000fea0003800000 */
[-C--:B----4-:R-:W-:Y:S02]  /*20820*/  IABS R0, R7.reuse ;  /* 0x0000000700007213 */ /* 0x090fe40000000000 */
        /* <DEDUP_REMOVED lines=15> */
[----:B------:R-:W-:-:S04]  /*20920*/  IMAD.MOV R0, RZ, RZ, -R10 ;  /* 0x000000ffff007224 */ /* 0x000fc800078e0a0a */
[----:B------:R-:W-:Y:S02]  /*20930*/  IMAD.MOV.U32 R3, RZ, RZ, R0 ;  /* 0x000000ffff037224 */ /* 0x000fe400078e0000 */
        /* <DEDUP_REMOVED lines=13> */
[----:B-1----:R-:W-:-:S04]  /*20a10*/  IADD3 R2, RZ, -R3, RZ ;  /* 0x80000003ff027210 */ /* 0x002fc80007ffe0ff */
[----:B------:R-:W-:Y:S01]  /*20a20*/  @!P1 IMAD.MOV R0, RZ, RZ, -R0 ;  /* 0x000000ffff009224 */ /* 0x000fe200078e0a00 */
[----:B------:R-:W-:Y:S01]  /*20a30*/  @!P0 LOP3.LUT R0, RZ, R7, RZ, 0x33, !PT ;  /* 0x00000007ff008212 */ /* 0x000fe200078e33ff */
[----:B------:R-:W-:Y:S01]  /*20a40*/  IMAD.MOV.U32 R4, RZ, RZ, R2 ;  /* 0x000000ffff047224 */ /* 0x000fe200078e0002 */
[----:B------:R-:W-:Y:S02]  /*20a50*/  IABS R2, R5 ;  /* 0x0000000500027213 */ /* 0x000fe40000000000 */
[----:B------:R-:W-:Y:S01]  /*20a60*/  IABS R10, R0 ;  /* 0x00000000000a7213 */ /* 0x000fe20000000000 */
[----:B------:R-:W-:Y:S02]  /*20a70*/  IMAD R4, R4, R6, RZ ;  /* 0x0000000604047224 */ /* 0x000fe400078e02ff */
[----:B------:R-:W-:Y:S01]  /*20a80*/  IMAD.MOV R9, RZ, RZ, -R2 ;  /* 0x000000ffff097224 */ /* 0x000fe200078e0a02 */
[----:B------:R-:W-:-:S05]  /*20a90*/  MOV R2, RZ ;  /* 0x000000ff00027202 */ /* 0x000fca0000000f00 */
        /* <DEDUP_REMOVED lines=22> */
.L_x_968:
[----:B------:R-:W-:-:S04]  /*20c00*/  IMAD.MOV.U32 R2, RZ, RZ, 0x4 ;  /* 0x00000004ff027424 */ /* 0x000fc800078e00ff */
[----:B------:R-:W-:-:S05]  /*20c10*/  IMAD.WIDE R2, R235, R2, c[0x0][0x590] ;  /* 0x00016400eb027625 */ /* 0x000fca00078e0202 */
        /* <DEDUP_REMOVED lines=64> */
[----:B------:R-:W-:Y:S02]  /*21020*/  IMAD R234, R2, R3, R5 ;  /* 0x0000000302ea7224 */ /* 0x000fe400078e0205 */
.L_x_969:
[----:B------:R-:W-:Y:S05]  /*21030*/  BSYNC B0 ;  /* 0x0000000000007941 */ /* 0x000fea0003800000 */
.L_x_967:
[----:B------:R-:W-:-:S04]  /*21040*/  LOP3.LUT R2, RZ, R2, RZ, 0x33, !PT ;  /* 0x00000002ff027212 */ /* 0x000fc800078e33ff */
[----:B------:R-:W-:Y:S01]  /*21050*/  IADD3 R233, R2, R7, RZ ;  /* 0x0000000702e97210 */ /* 0x000fe20007ffe0ff */
[----:B------:R-:W-:Y:S05]  /*21060*/  BRA `(.L_x_970) ;  /* 0x0000004000007947 */ /* 0x000fea0003800000 */
.L_x_958:
[----:B------:R-:W-:Y:S01]  /*21070*/  IMAD.MOV.U32 R232, RZ, RZ, R9 ;  /* 0x000000ffffe87224 */ /* 0x000fe200078e0009 */
[----:B------:R-:W-:Y:S01]  /*21080*/  MOV R234, RZ ;  /* 0x000000ff00ea7202 */ /* 0x000fe20000000f00 */
[----:B------:R-:W-:Y:S01]  /*21090*/  IMAD.MOV.U32 R233, RZ, RZ, RZ ;  /* 0x000000ffffe97224 */ /* 0x000fe200078e00ff */
[----:B------:R-:W-:Y:S02]  /*210a0*/  MOV R235, c[0x0][0x53c] ;  /* 0x00014f0000eb7a02 */ /* 0x000fe40000000f00 */
.L_x_970:
[----:B------:R-:W-:Y:S05]  /*210b0*/  BSYNC B1 ;  /* 0x0000000000017941 */ /* 0x000fea0003800000 */
.L_x_956:
[----:B------:R-:W-:Y:S01]  /*210c0*/  WARPSYNC 0xffffffff ;  /* 0xffffffff00007948 */ /* 0x000fe20003800000 */
[----:B------:R-:W-:Y:S01]  /*210d0*/  BAR.SYNC.DEFER_BLOCKING 0x4, 0x100 ;  /* 0x0104000000007b1d */ /* 0x000fe20000010000 */
[----:B------:R-:W-:-:S13]  /*210e0*/  ISETP.NE.AND P0, PT, R13, RZ, PT ;  /* 0x000000ff0d00720c */ /* 0x000fda0003f05270 */
[----:B------:R2:W-:Y:S04]  /*210f0*/  @!P0 STS.128 [0x20080], R232 ;  /* 0x020080e8ff008388 */ /* 0x0005e80000000c00 */
[----:B------:R-:W-:Y:S06]  /*21100*/  BAR.ARV 0x5, 0x100 ;  /* 0x0144000000007b1d */ /* 0x000fec0000002000 */
.L_x_951:
[----:B-1----:R-:W-:-:S13]  /*21110*/  ISETP.GE.AND P0, PT, R235, c[0x0][0x53c], PT ;  /* 0x00014f00eb007a0c */ /* 0x002fda0003f06270 */
[----:B--23--:R-:W-:Y:S01]  /*21120*/  @P0 CALL.REL.NOINC `(.L_x_971) ;  /* 0x0000001000000944 */ /* 0x00cfe20003c00000 */
[----:B------:R-:W-:Y:S05]  /*21130*/  BRA `(.L_x_972) ;  /* 0xfffe0f1000007947 */ /* 0x000fea000383ffff */
.L_x_971:
[----:B------:R-:W-:Y:S05]  /*21140*/  EXIT ;  /* 0x000000000000794d */ /* 0x000fea0003800000 */
.L_x_701:
[----:B------:R-:W-:Y:S01]  /*21150*/  IMAD.MOV.U32 R0, RZ, RZ, R5 ;  /* 0x000000ffff007224 */ /* 0x000fe200078e0005 */
[----:B------:R-:W-:Y:S02]  /*21160*/  MOV R3, 0x1 ;  /* 0x0000000100037802 */ /* 0x000fe40000000f00 */
[----:B------:R-:W-:Y:S02]  /*21170*/  MOV R2, 0x21190 ;  /* 0x0002119000027802 */ /* 0x000fe40000000f00 */
[----:B--2---:R-:W-:Y:S05]  /*21180*/  CALL.REL.NOINC `($__internal_15_$__cuda_sm70_shflsync_up_p) ;  /* 0x0000228000007944 */ /* 0x004fea0003c00000 */
[----:B------:R-:W-:Y:S01]  /*21190*/  MOV R0, R4 ;  /* 0x0000000400007202 */ /* 0x000fe20000000f00 */
[----:B------:R-:W-:Y:S05]  /*211a0*/  BRA `(.L_x_973) ;  /* 0xfffdf29000007947 */ /* 0x000fea000383ffff */
.L_x_702:
[----:B------:R-:W-:Y:S01]  /*211b0*/  IMAD.MOV.U32 R0, RZ, RZ, R5 ;  /* 0x000000ffff007224 */ /* 0x000fe200078e0005 */
[----:B------:R-:W-:Y:S02]  /*211c0*/  MOV R3, 0x2 ;  /* 0x0000000200037802 */ /* 0x000fe40000000f00 */
[----:B------:R-:W-:Y:S02]  /*211d0*/  MOV R2, 0x211f0 ;  /* 0x000211f000027802 */ /* 0x000fe40000000f00 */
[----:B--2---:R-:W-:Y:S05]  /*211e0*/  CALL.REL.NOINC `($__internal_15_$__cuda_sm70_shflsync_up_p) ;  /* 0x0000222000007944 */ /* 0x004fea0003c00000 */
[----:B------:R-:W-:Y:S01]  /*211f0*/  SEL R4, R4, RZ, P4 ;  /* 0x000000ff04047207 */ /* 0x000fe20002000000 */
[----:B------:R-:W-:Y:S01]  /*21200*/  IMAD.MOV.U32 R3, RZ, RZ, 0x4 ;  /* 0x00000004ff037424 */ /* 0x000fe200078e00ff */
[----:B------:R-:W-:-:S03]  /*21210*/  MOV R2, 0x21240 ;  /* 0x0002124000027802 */ /* 0x000fc60000000f00 */
[----:B------:R-:W-:Y:S02]  /*21220*/  IMAD.IADD R0, R5, 0x1, R4 ;  /* 0x0000000105007824 */ /* 0x000fe400078e0204 */
[----:B------:R-:W-:Y:S05]  /*21230*/  CALL.REL.NOINC `($__internal_15_$__cuda_sm70_shflsync_up_p) ;  /* 0x000021d000007944 */ /* 0x000fea0003c00000 */
        /* <DEDUP_REMOVED lines=12> */
[----:B------:R-:W-:Y:S02]  /*21300*/  MOV R202, 0x1f ;  /* 0x0000001f00ca7802 */ /* 0x000fe40000000f00 */
[----:B------:R-:W-:Y:S01]  /*21310*/  MOV R3, 0x21350 ;  /* 0x0002135000037802 */ /* 0x000fe20000000f00 */
[----:B------:R-:W-:-:S04]  /*21320*/  IMAD.IADD R4, R0, 0x1, R4 ;  /* 0x0000000100047824 */ /* 0x000fc800078e0204 */
[----:B------:R-:W-:Y:S02]  /*21330*/  IMAD.MOV.U32 R0, RZ, RZ, R4 ;  /* 0x000000ffff007224 */ /* 0x000fe400078e0004 */
[----:B------:R-:W-:Y:S05]  /*21340*/  CALL.REL.NOINC `($__internal_14_$__cuda_sm70_shflsync_idx_p) ;  /* 0x0000204000007944 */ /* 0x000fea0003c00000 */
[----:B-1---5:R-:W-:Y:S05]  /*21350*/  BRA `(.L_x_974) ;  /* 0xfffdf1e000007947 */ /* 0x022fea000383ffff */
.L_x_704:
[----:B------:R-:W-:Y:S02]  /*21360*/  SEL R0, RZ, 0x1, P0 ;  /* 0x00000001ff007807 */ /* 0x000fe40000000000 */
[----:B------:R-:W-:Y:S02]  /*21370*/  MOV R2, 0x21390 ;  /* 0x0002139000027802 */ /* 0x000fe40000000f00 */
[----:B--2---:R-:W-:Y:S05]  /*21380*/  CALL.REL.NOINC `($__internal_16_$__cuda_sm70_votesync_ballot) ;  /* 0x000020e000007944 */ /* 0x004fea0003c00000 */
[----:B------:R-:W-:Y:S01]  /*21390*/  MOV R10, R0 ;  /* 0x00000000000a7202 */ /* 0x000fe20000000f00 */
[----:B------:R-:W-:Y:S05]  /*213a0*/  BRA `(.L_x_975) ;  /* 0xfffdf22000007947 */ /* 0x000fea000383ffff */
.L_x_705:
[----:B------:R-:W-:Y:S01]  /*213b0*/  IMAD.MOV.U32 R0, RZ, RZ, R9 ;  /* 0x000000ffff007224 */ /* 0x000fe200078e0009 */
[----:B------:R-:W-:Y:S01]  /*213c0*/  MOV R2, R5 ;  /* 0x0000000500027202 */ /* 0x000fe20000000f00 */
[----:B------:R-:W-:Y:S01]  /*213d0*/  IMAD.MOV.U32 R202, RZ, RZ, 0x1f ;  /* 0x0000001fffca7424 */ /* 0x000fe200078e00ff */
[----:B------:R-:W-:Y:S02]  /*213e0*/  MOV R3, 0x21400 ;  /* 0x0002140000037802 */ /* 0x000fe40000000f00 */
[----:B------:R-:W-:Y:S05]  /*213f0*/  CALL.REL.NOINC `($__internal_14_$__cuda_sm70_shflsync_idx_p) ;  /* 0x00001f9000007944 */ /* 0x000fea0003c00000 */
[----:B------:R-:W-:Y:S01]  /*21400*/  IMAD.MOV.U32 R12, RZ, RZ, R0 ;  /* 0x000000ffff0c7224 */ /* 0x000fe200078e0000 */
[----:B------:R-:W-:Y:S01]  /*21410*/  MOV R0, R8 ;  /* 0x0000000800007202 */ /* 0x000fe20000000f00 */
[----:B------:R-:W-:Y:S01]  /*21420*/  IMAD.MOV.U32 R6, RZ, RZ, RZ ;  /* 0x000000ffff067224 */ /* 0x000fe200078e00ff */
[----:B------:R-:W-:Y:S01]  /*21430*/  MOV R2, R5 ;  /* 0x0000000500027202 */ /* 0x000fe20000000f00 */
[----:B------:R-:W-:Y:S01]  /*21440*/  IMAD.MOV.U32 R202, RZ, RZ, 0x1f ;  /* 0x0000001fffca7424 */ /* 0x000fe200078e00ff */
[----:B------:R-:W-:-:S02]  /*21450*/  MOV R3, 0x21470 ;  /* 0x0002147000037802 */ /* 0x000fc40000000f00 */
[----:B-1---5:R-:W-:Y:S05]  /*21460*/  CALL.REL.NOINC `($__internal_14_$__cuda_sm70_shflsync_idx_p) ;  /* 0x00001f2000007944 */ /* 0x022fea0003c00000 */
[----:B------:R-:W-:Y:S01]  /*21470*/  MOV R9, R0 ;  /* 0x0000000000097202 */ /* 0x000fe20000000f00 */
[----:B-1---5:R-:W-:Y:S05]  /*21480*/  BRA `(.L_x_976) ;  /* 0xfffdf1a000007947 */ /* 0x022fea000383ffff */
.L_x_708:
[----:B------:R-:W-:Y:S01]  /*21490*/  IMAD.MOV.U32 R0, RZ, RZ, R4 ;  /* 0x000000ffff007224 */ /* 0x000fe200078e0004 */
[----:B------:R-:W-:-:S02]  /*214a0*/  MOV R202, 0x1f ;  /* 0x0000001f00ca7802 */ /* 0x000fc40000000f00 */
[----:B------:R-:W-:Y:S02]  /*214b0*/  MOV R3, 0x214d0 ;  /* 0x000214d000037802 */ /* 0x000fe40000000f00 */
[----:B-123--:R-:W-:Y:S05]  /*214c0*/  CALL.REL.NOINC `($__internal_14_$__cuda_sm70_shflsync_idx_p) ;  /* 0x00001ec000007944 */ /* 0x00efea0003c00000 */
[----:B------:R-:W-:Y:S01]  /*214d0*/  MOV R6, R0 ;  /* 0x0000000000067202 */ /* 0x000fe20000000f00 */
[----:B-1---5:R-:W-:Y:S05]  /*214e0*/  BRA `(.L_x_707) ;  /* 0xfffdf1a000007947 */ /* 0x022fea000383ffff */
.L_x_757:
[----:B------:R-:W-:Y:S01]  /*214f0*/  IMAD.MOV.U32 R0, RZ, RZ, R5 ;  /* 0x000000ffff007224 */ /* 0x000fe200078e0005 */
[----:B------:R-:W-:Y:S01]  /*21500*/  MOV R2, RZ ;  /* 0x000000ff00027202 */ /* 0x000fe20000000f00 */
[----:B------:R-:W-:Y:S01]  /*21510*/  IMAD.MOV.U32 R202, RZ, RZ, 0x181f ;  /* 0x0000181fffca7424 */ /* 0x000fe200078e00ff */
[----:B------:R-:W-:Y:S02]  /*21520*/  MOV R3, 0x21540 ;  /* 0x0002154000037802 */ /* 0x000fe40000000f00 */
[----:B-----5:R-:W-:Y:S05]  /*21530*/  CALL.REL.NOINC `($__internal_14_$__cuda_sm70_shflsync_idx_p) ;  /* 0x00001e5000007944 */ /* 0x020fea0003c00000 */
[----:B-----5:R-:W-:Y:S01]  /*21540*/  MOV R4, R0 ;  /* 0x0000000000047202 */ /* 0x020fe20000000f00 */
[----:B-1----:R-:W-:Y:S05]  /*21550*/  BRA `(.L_x_977) ;  /* 0xfffe5d6000007947 */ /* 0x002fea000383ffff */
.L_x_758:
[----:B------:R-:W-:Y:S01]  /*21560*/  IMAD.MOV.U32 R0, RZ, RZ, R12 ;  /* 0x000000ffff007224 */ /* 0x000fe200078e000c */
[----:B------:R-:W-:Y:S01]  /*21570*/  MOV R2, RZ ;  /* 0x000000ff00027202 */ /* 0x000fe20000000f00 */
[----:B------:R-:W-:Y:S01]  /*21580*/  IMAD.MOV.U32 R202, RZ, RZ, 0x181f ;  /* 0x0000181fffca7424 */ /* 0x000fe200078e00ff */
[----:B------:R-:W-:Y:S02]  /*21590*/  MOV R3, 0x215b0 ;  /* 0x000215b000037802 */ /* 0x000fe40000000f00 */
[----:B-12--5:R-:W-:Y:S05]  /*215a0*/  CALL.REL.NOINC `($__internal_14_$__cuda_sm70_shflsync_idx_p) ;  /* 0x00001de000007944 */ /* 0x026fea0003c00000 */
[----:B-1---5:R-:W-:Y:S05]  /*215b0*/  BRA `(.L_x_978) ;  /* 0xfffe5d2000007947 */ /* 0x022fea000383ffff */
.L_x_761:
[----:B----4-:R-:W-:Y:S01]  /*215c0*/  IMAD.MOV.U32 R0, RZ, RZ, R5 ;  /* 0x000000ffff007224 */ /* 0x010fe200078e0005 */
[----:B--2---:R-:W-:Y:S01]  /*215d0*/  MOV R2, 0x1 ;  /* 0x0000000100027802 */ /* 0x004fe20000000f00 */
[----:B------:R-:W-:Y:S01]  /*215e0*/  IMAD.MOV.U32 R202, RZ, RZ, 0x181f ;  /* 0x0000181fffca7424 */ /* 0x000fe200078e00ff */
[----:B------:R-:W-:-:S02]  /*215f0*/  MOV R3, 0x21610 ;  /* 0x0002161000037802 */ /* 0x000fc40000000f00 */
[----:B-1-3-5:R-:W-:Y:S05]  /*21600*/  CALL.REL.NOINC `($__internal_14_$__cuda_sm70_shflsync_idx_p) ;  /* 0x00001d8000007944 */ /* 0x02afea0003c00000 */
[----:B-----5:R-:W-:Y:S01]  /*21610*/  IMAD.MOV.U32 R4, RZ, RZ, R0 ;  /* 0x000000ffff047224 */ /* 0x020fe200078e0000 */
[----:B------:R-:W-:Y:S01]  /*21620*/  MOV R2, 0x1 ;  /* 0x0000000100027802 */ /* 0x000fe20000000f00 */
[----:B------:R-:W-:Y:S01]  /*21630*/  IMAD.MOV.U32 R0, RZ, RZ, R12 ;  /* 0x000000ffff007224 */ /* 0x000fe200078e000c */
[----:B------:R-:W-:-:S02]  /*21640*/  MOV R202, 0x181f ;  /* 0x0000181f00ca7802 */ /* 0x000fc40000000f00 */
[----:B------:R-:W-:Y:S02]  /*21650*/  MOV R3, 0x21670 ;  /* 0x0002167000037802 */ /* 0x000fe40000000f00 */
[----:B-1----:R-:W-:Y:S05]  /*21660*/  CALL.REL.NOINC `($__internal_14_$__cuda_sm70_shflsync_idx_p) ;  /* 0x00001d2000007944 */ /* 0x002fea0003c00000 */
[----:B-1---5:R-:W-:Y:S05]  /*21670*/  BRA `(.L_x_979) ;  /* 0xfffe5df000007947 */ /* 0x022fea000383ffff */
.L_x_764:
[----:B----4-:R-:W-:Y:S01]  /*21680*/  IMAD.MOV.U32 R0, RZ, RZ, R5 ;  /* 0x000000ffff007224 */ /* 0x010fe200078e0005 */
[----:B-1----:R-:W-:Y:S01]  /*21690*/  MOV R2, 0x2 ;  /* 0x0000000200027802 */ /* 0x002fe20000000f00 */
[----:B------:R-:W-:Y:S01]  /*216a0*/  IMAD.MOV.U32 R202, RZ, RZ, 0x181f ;  /* 0x0000181fffca7424 */ /* 0x000fe200078e00ff */
[----:B------:R-:W-:Y:S02]  /*216b0*/  MOV R3, 0x216d0 ;  /* 0x000216d000037802 */ /* 0x000fe40000000f00 */
[----:B--23-5:R-:W-:Y:S05]  /*216c0*/  CALL.REL.NOINC `($__internal_14_$__cuda_sm70_shflsync_idx_p) ;  /* 0x00001cc000007944 */ /* 0x02cfea0003c00000 */
[----:B-----5:R-:W-:Y:S01]  /*216d0*/  MOV R4, R0 ;  /* 0x0000000000047202 */ /* 0x020fe20000000f00 */
[----:B-1----:R-:W-:Y:S05]  /*216e0*/  BRA `(.L_x_980) ;  /* 0xfffe5f0000007947 */ /* 0x002fea000383ffff */
.L_x_765:
[----:B----4-:R-:W-:Y:S01]  /*216f0*/  IMAD.MOV.U32 R0, RZ, RZ, R12 ;  /* 0x000000ffff007224 */ /* 0x010fe200078e000c */
[----:B------:R-:W-:Y:S01]  /*21700*/  MOV R2, 0x2 ;  /* 0x0000000200027802 */ /* 0x000fe20000000f00 */
[----:B------:R-:W-:Y:S01]  /*21710*/  IMAD.MOV.U32 R202, RZ, RZ, 0x181f ;  /* 0x0000181fffca7424 */ /* 0x000fe200078e00ff */
[----:B------:R-:W-:Y:S02]  /*21720*/  MOV R3, 0x21740 ;  /* 0x0002174000037802 */ /* 0x000fe40000000f00 */
[----:B-123-5:R-:W-:Y:S05]  /*21730*/  CALL.REL.NOINC `($__internal_14_$__cuda_sm70_shflsync_idx_p) ;  /* 0x00001c5000007944 */ /* 0x02efea0003c00000 */
[----:B-1---5:R-:W-:Y:S05]  /*21740*/  BRA `(.L_x_981) ;  /* 0xfffe5ec000007947 */ /* 0x022fea000383ffff */
.L_x_768:
[----:B-1----:R-:W-:Y:S01]  /*21750*/  IMAD.MOV.U32 R0, RZ, RZ, R5 ;  /* 0x000000ffff007224 */ /* 0x002fe200078e0005 */
[----:B------:R-:W-:Y:S01]  /*21760*/  MOV R2, 0x3 ;  /* 0x0000000300027802 */ /* 0x000fe20000000f00 */
[----:B------:R-:W-:Y:S01]  /*21770*/  IMAD.MOV.U32 R202, RZ, RZ, 0x181f ;  /* 0x0000181fffca7424 */ /* 0x000fe200078e00ff */
[----:B------:R-:W-:-:S02]  /*21780*/  MOV R3, 0x217a0 ;  /* 0x000217a000037802 */ /* 0x000fc40000000f00 */
[----:B--2345:R-:W-:Y:S05]  /*21790*/  CALL.REL.NOINC `($__internal_14_$__cuda_sm70_shflsync_idx_p) ;  /* 0x00001bf000007944 */ /* 0x03cfea0003c00000 */
[----:B-----5:R-:W-:Y:S01]  /*217a0*/  IMAD.MOV.U32 R4, RZ, RZ, R0 ;  /* 0x000000ffff047224 */ /* 0x020fe200078e0000 */
[----:B------:R-:W-:Y:S01]  /*217b0*/  MOV R2, 0x3 ;  /* 0x0000000300027802 */ /* 0x000fe20000000f00 */
[----:B------:R-:W-:Y:S01]  /*217c0*/  IMAD.MOV.U32 R0, RZ, RZ, R12 ;  /* 0x000000ffff007224 */ /* 0x000fe200078e000c */
[----:B------:R-:W-:-:S02]  /*217d0*/  MOV R202, 0x181f ;  /* 0x0000181f00ca7802 */ /* 0x000fc40000000f00 */
[----:B------:R-:W-:Y:S02]  /*217e0*/  MOV R3, 0x21800 ;  /* 0x0002180000037802 */ /* 0x000fe40000000f00 */
[----:B-1----:R-:W-:Y:S05]  /*217f0*/  CALL.REL.NOINC `($__internal_14_$__cuda_sm70_shflsync_idx_p) ;  /* 0x00001b9000007944 */ /* 0x002fea0003c00000 */
[----:B-1---5:R-:W-:Y:S05]  /*21800*/  BRA `(.L_x_982) ;  /* 0xfffe5f9000007947 */ /* 0x022fea000383ffff */
.L_x_835:
[----:B------:R-:W-:Y:S01]  /*21810*/  IMAD.MOV.U32 R2, RZ, RZ, RZ ;  /* 0x000000ffff027224 */ /* 0x000fe200078e00ff */
[----:B------:R-:W-:Y:S02]  /*21820*/  MOV R202, 0x181f ;  /* 0x0000181f00ca7802 */ /* 0x000fe40000000f00 */
[----:B------:R-:W-:Y:S02]  /*21830*/  MOV R3, 0x21850 ;  /* 0x0002185000037802 */ /* 0x000fe40000000f00 */
[----:B------:R-:W-:Y:S05]  /*21840*/  CALL.REL.NOINC `($__internal_14_$__cuda_sm70_shflsync_idx_p) ;  /* 0x00001b4000007944 */ /* 0x000fea0003c00000 */
[----:B-----5:R-:W-:Y:S01]  /*21850*/  MOV R4, R0 ;  /* 0x0000000000047202 */ /* 0x020fe20000000f00 */
[----:B-1----:R-:W-:Y:S05]  /*21860*/  BRA `(.L_x_983) ;  /* 0xffff087000007947 */ /* 0x002fea000383ffff */
.L_x_836:
[----:B-1----:R-:W-:Y:S01]  /*21870*/  IMAD.MOV.U32 R0, RZ, RZ, R5 ;  /* 0x000000ffff007224 */ /* 0x002fe200078e0005 */
[----:B------:R-:W-:Y:S01]  /*21880*/  MOV R2, RZ ;  /* 0x000000ff00027202 */ /* 0x000fe20000000f00 */
[----:B------:R-:W-:Y:S01]  /*21890*/  IMAD.MOV.U32 R202, RZ, RZ, 0x181f ;  /* 0x0000181fffca7424 */ /* 0x000fe200078e00ff */
[----:B------:R-:W-:Y:S02]  /*218a0*/  MOV R3, 0x218c0 ;  /* 0x000218c000037802 */ /* 0x000fe40000000f00 */
[----:B--2---:R-:W-:Y:S05]  /*218b0*/  CALL.REL.NOINC `($__internal_14_$__cuda_sm70_shflsync_idx_p) ;  /* 0x00001ad000007944 */ /* 0x004fea0003c00000 */
[----:B-1---5:R-:W-:Y:S05]  /*218c0*/  BRA `(.L_x_984) ;  /* 0xffff083000007947 */ /* 0x022fea000383ffff */
.L_x_837:
[----:B------:R-:W-:Y:S01]  /*218d0*/  IMAD.MOV.U32 R0, RZ, RZ, R4 ;  /* 0x000000ffff007224 */ /* 0x000fe200078e0004 */
[----:B------:R-:W-:Y:S01]  /*218e0*/  MOV R2, RZ ;  /* 0x000000ff00027202 */ /* 0x000fe20000000f00 */
[----:B------:R-:W-:Y:S01]  /*218f0*/  IMAD.MOV.U32 R202, RZ, RZ, 0x1c1f ;  /* 0x00001c1fffca7424 */ /* 0x000fe200078e00ff */
[----:B------:R-:W-:-:S02]  /*21900*/  MOV R3, 0x21920 ;  /* 0x0002192000037802 */ /* 0x000fc40000000f00 */
[----:B------:R-:W-:Y:S05]  /*21910*/  CALL.REL.NOINC `($__internal_14_$__cuda_sm70_shflsync_idx_p) ;  /* 0x00001a7000007944 */ /* 0x000fea0003c00000 */
[----:B------:R-:W-:Y:S01]  /*21920*/  MOV R3, R0 ;  /* 0x0000000000037202 */ /* 0x000fe20000000f00 */
[----:B-1---5:R-:W-:Y:S05]  /*21930*/  BRA `(.L_x_985) ;  /* 0xffff0a0000007947 */ /* 0x022fea000383ffff */
.L_x_842:
[----:B------:R-:W-:Y:S01]  /*21940*/  IMAD.MOV.U32 R0, RZ, RZ, R4 ;  /* 0x000000ffff007224 */ /* 0x000fe200078e0004 */
[----:B------:R-:W-:Y:S01]  /*21950*/  MOV R2, 0x1 ;  /* 0x0000000100027802 */ /* 0x000fe20000000f00 */
[----:B------:R-:W-:Y:S01]  /*21960*/  IMAD.MOV.U32 R202, RZ, RZ, 0x1c1f ;  /* 0x00001c1fffca7424 */ /* 0x000fe200078e00ff */
[----:B------:R-:W-:-:S02]  /*21970*/  MOV R3, 0x21990 ;  /* 0x0002199000037802 */ /* 0x000fc40000000f00 */
[----:B-1----:R-:W-:Y:S05]  /*21980*/  CALL.REL.NOINC `($__internal_14_$__cuda_sm70_shflsync_idx_p) ;  /* 0x00001a0000007944 */ /* 0x002fea0003c00000 */
[----:B------:R-:W-:Y:S01]  /*21990*/  MOV R3, R0 ;  /* 0x0000000000037202 */ /* 0x000fe20000000f00 */
[----:B-1---5:R-:W-:Y:S05]  /*219a0*/  BRA `(.L_x_986) ;  /* 0xffff0cf000007947 */ /* 0x022fea000383ffff */
.L_x_847:
[----:B------:R-:W-:Y:S02]  /*219b0*/  MOV R0, 0x2 ;  /* 0x0000000200007802 */ /* 0x000fe40000000f00 */
[----:B------:R-:W-:-:S02]  /*219c0*/  MOV R2, 0x219e0 ;  /* 0x000219e000027802 */ /* 0x000fc40000000f00 */
[----:B------:R-:W-:Y:S05]  /*219d0*/  CALL.REL.NOINC `($__internal_13_$__cuda_sm70_shflsync_bfly_p) ;  /* 0x0000195000007944 */ /* 0x000fea0003c00000 */
[----:B------:R-:W-:Y:S05]  /*219e0*/  BRA `(.L_x_987) ;  /* 0xffff10e000007947 */ /* 0x000fea000383ffff */
.L_x_848:
[----:B------:R-:W-:Y:S02]  /*219f0*/  MOV R0, 0x1 ;  /* 0x0000000100007802 */ /* 0x000fe40000000f00 */
[----:B------:R-:W-:-:S02]  /*21a00*/  MOV R2, 0x21a20 ;  /* 0x00021a2000027802 */ /* 0x000fc40000000f00 */
[----:B------:R-:W-:Y:S05]  /*21a10*/  CALL.REL.NOINC `($__internal_13_$__cuda_sm70_shflsync_bfly_p) ;  /* 0x0000191000007944 */ /* 0x000fea0003c00000 */
[----:B------:R-:W-:Y:S01]  /*21a20*/  FMNMX.FTZ R134, R4, R0, !PT ;  /* 0x0000000004867209 */ /* 0x000fe20007810000 */
[----:B------:R-:W-:Y:S01]  /*21a30*/  IMAD.MOV.U32 R4, RZ, RZ, R5 ;  /* 0x000000ffff047224 */ /* 0x000fe200078e0005 */
[----:B------:R-:W-:Y:S01]  /*21a40*/  MOV R2, 0x21a70 ;  /* 0x00021a7000027802 */ /* 0x000fe20000000f00 */
[----:B------:R-:W-:-:S02]  /*21a50*/  IMAD.MOV.U32 R0, RZ, RZ, 0x2 ;  /* 0x00000002ff007424 */ /* 0x000fc400078e00ff */
[----:B------:R-:W-:Y:S05]  /*21a60*/  CALL.REL.NOINC `($__internal_13_$__cuda_sm70_shflsync_bfly_p) ;  /* 0x000018c000007944 */ /* 0x000fea0003c00000 */
[----:B------:R-:W-:Y:S01]  /*21a70*/  FMNMX.FTZ R5, R5, R0, !PT ;  /* 0x0000000005057209 */ /* 0x000fe20007810000 */
[----:B------:R-:W-:Y:S01]  /*21a80*/  IMAD.MOV.U32 R0, RZ, RZ, 0x1 ;  /* 0x00000001ff007424 */ /* 0x000fe200078e00ff */
[----:B------:R-:W-:-:S03]  /*21a90*/  MOV R2, 0x21ac0 ;  /* 0x00021ac000027802 */ /* 0x000fc60000000f00 */
[----:B------:R-:W-:Y:S02]  /*21aa0*/  IMAD.MOV.U32 R4, RZ, RZ, R5 ;  /* 0x000000ffff047224 */ /* 0x000fe400078e0005 */
[----:B------:R-:W-:Y:S05]  /*21ab0*/  CALL.REL.NOINC `($__internal_13_$__cuda_sm70_shflsync_bfly_p) ;  /* 0x0000187000007944 */ /* 0x000fea0003c00000 */
[----:B------:R-:W-:Y:S01]  /*21ac0*/  MOV R3, R0 ;  /* 0x0000000000037202 */ /* 0x000fe20000000f00 */
[----:B------:R-:W-:Y:S05]  /*21ad0*/  BRA `(.L_x_988) ;  /* 0xffff106000007947 */ /* 0x000fea000383ffff */
.L_x_856:
[----:B------:R-:W-:Y:S01]  /*21ae0*/  MOV R202, 0x181f ;  /* 0x0000181f00ca7802 */ /* 0x000fe20000000f00 */
[----:B------:R-:W-:Y:S01]  /*21af0*/  IMAD.MOV.U32 R2, RZ, RZ, RZ ;  /* 0x000000ffff027224 */ /* 0x000fe200078e00ff */
[----:B------:R-:W-:Y:S02]  /*21b00*/  MOV R3, 0x21b20 ;  /* 0x00021b2000037802 */ /* 0x000fe40000000f00 */
[----:B-1234-:R-:W-:Y:S05]  /*21b10*/  CALL.REL.NOINC `($__internal_14_$__cuda_sm70_shflsync_idx_p) ;  /* 0x0000187000007944 */ /* 0x01efea0003c00000 */
[----:B-----5:R-:W-:Y:S01]  /*21b20*/  MOV R4, R0 ;  /* 0x0000000000047202 */ /* 0x020fe20000000f00 */
[----:B-1----:R-:W-:-:S05]  /*21b30*/  BRA `(.L_x_989) ;  /* 0xffff1e5000007947 */ /* 0x002fca000383ffff */
.L_x_857:
[----:B------:R-:W-:Y:S01]  /*21b40*/  MOV R2, RZ ;  /* 0x000000ff00027202 */ /* 0x000fe20000000f00 */
[----:B----4-:R-:W-:Y:S01]  /*21b50*/  IMAD.MOV.U32 R0, RZ, RZ, R5 ;  /* 0x000000ffff007224 */ /* 0x010fe200078e0005 */
[----:B------:R-:W-:Y:S01]  /*21b60*/  MOV R3, 0x21b90 ;  /* 0x00021b9000037802 */ /* 0x000fe20000000f00 */
[----:B------:R-:W-:Y:S02]  /*21b70*/  IMAD.MOV.U32 R202, RZ, RZ, 0x181f ;  /* 0x0000181fffca7424 */ /* 0x000fe400078e00ff */
[----:B-123--:R-:W-:Y:S05]  /*21b80*/  CALL.REL.NOINC `($__internal_14_$__cuda_sm70_shflsync_idx_p) ;  /* 0x0000180000007944 */ /* 0x00efea0003c00000 */
[----:B-1---5:R-:W-:-:S05]  /*21b90*/  BRA `(.L_x_990) ;  /* 0xffff1e1000007947 */ /* 0x022fca000383ffff */
.L_x_860:
[----:B------:R-:W-:Y:S01]  /*21ba0*/  MOV R202, 0x181f ;  /* 0x0000181f00ca7802 */ /* 0x000fe20000000f00 */
[----:B------:R-:W-:Y:S01]  /*21bb0*/  IMAD.MOV.U32 R2, RZ, RZ, RZ ;  /* 0x000000ffff027224 */ /* 0x000fe200078e00ff */
[----:B------:R-:W-:Y:S02]  /*21bc0*/  MOV R3, 0x21be0 ;  /* 0x00021be000037802 */ /* 0x000fe40000000f00 */
[----:B------:R-:W-:Y:S05]  /*21bd0*/  CALL.REL.NOINC `($__internal_14_$__cuda_sm70_shflsync_idx_p) ;  /* 0x000017b000007944 */ /* 0x000fea0003c00000 */
[----:B-----5:R-:W-:Y:S01]  /*21be0*/  MOV R4, R0 ;  /* 0x0000000000047202 */ /* 0x020fe20000000f00 */
[----:B-1----:R-:W-:-:S05]  /*21bf0*/  BRA `(.L_x_991) ;  /* 0xffff29c000007947 */ /* 0x002fca000383ffff */
.L_x_861:
[----:B------:R-:W-:Y:S01]  /*21c00*/  MOV R2, RZ ;  /* 0x000000ff00027202 */ /* 0x000fe20000000f00 */
[----:B-1----:R-:W-:Y:S01]  /*21c10*/  IMAD.MOV.U32 R0, RZ, RZ, R5 ;  /* 0x000000ffff007224 */ /* 0x002fe200078e0005 */
[----:B------:R-:W-:Y:S01]  /*21c20*/  MOV R3, 0x21c50 ;  /* 0x00021c5000037802 */ /* 0x000fe20000000f00 */
[----:B------:R-:W-:Y:S02]  /*21c30*/  IMAD.MOV.U32 R202, RZ, RZ, 0x181f ;  /* 0x0000181fffca7424 */ /* 0x000fe400078e00ff */
[----:B--2---:R-:W-:Y:S05]  /*21c40*/  CALL.REL.NOINC `($__internal_14_$__cuda_sm70_shflsync_idx_p) ;  /* 0x0000174000007944 */ /* 0x004fea0003c00000 */
[----:B-1---5:R-:W-:-:S05]  /*21c50*/  BRA `(.L_x_992) ;  /* 0xffff298000007947 */ /* 0x022fca000383ffff */
.L_x_862:
[----:B------:R-:W-:Y:S01]  /*21c60*/  MOV R2, RZ ;  /* 0x000000ff00027202 */ /* 0x000fe20000000f00 */
[----:B------:R-:W-:Y:S01]  /*21c70*/  IMAD.MOV.U32 R0, RZ, RZ, R4 ;  /* 0x000000ffff007224 */ /* 0x000fe200078e0004 */
[----:B------:R-:W-:Y:S01]  /*21c80*/  MOV R3, 0x21cb0 ;  /* 0x00021cb000037802 */ /* 0x000fe20000000f00 */
[----:B------:R-:W-:Y:S02]  /*21c90*/  IMAD.MOV.U32 R202, RZ, RZ, 0x1c1f ;  /* 0x00001c1fffca7424 */ /* 0x000fe400078e00ff */
[----:B------:R-:W-:Y:S05]  /*21ca0*/  CALL.REL.NOINC `($__internal_14_$__cuda_sm70_shflsync_idx_p) ;  /* 0x000016e000007944 */ /* 0x000fea0003c00000 */
[----:B------:R-:W-:Y:S01]  /*21cb0*/  MOV R3, R0 ;  /* 0x0000000000037202 */ /* 0x000fe20000000f00 */
[----:B-1---5:R-:W-:-:S05]  /*21cc0*/  BRA `(.L_x_993) ;  /* 0xffff2b3000007947 */ /* 0x022fca000383ffff */
.L_x_867:
[----:B------:R-:W-:Y:S01]  /*21cd0*/  MOV R2, 0x1 ;  /* 0x0000000100027802 */ /* 0x000fe20000000f00 */
[----:B------:R-:W-:Y:S01]  /*21ce0*/  IMAD.MOV.U32 R0, RZ, RZ, R4 ;  /* 0x000000ffff007224 */ /* 0x000fe200078e0004 */
[----:B------:R-:W-:Y:S01]  /*21cf0*/  MOV R3, 0x21d20 ;  /* 0x00021d2000037802 */ /* 0x000fe20000000f00 */
[----:B------:R-:W-:Y:S02]  /*21d00*/  IMAD.MOV.U32 R202, RZ, RZ, 0x1c1f ;  /* 0x00001c1fffca7424 */ /* 0x000fe400078e00ff */
[----:B-1----:R-:W-:Y:S05]  /*21d10*/  CALL.REL.NOINC `($__internal_14_$__cuda_sm70_shflsync_idx_p) ;  /* 0x0000167000007944 */ /* 0x002fea0003c00000 */
[----:B------:R-:W-:Y:S01]  /*21d20*/  MOV R3, R0 ;  /* 0x0000000000037202 */ /* 0x000fe20000000f00 */
[----:B-1---5:R-:W-:-:S05]  /*21d30*/  BRA `(.L_x_994) ;  /* 0xffff2e5000007947 */ /* 0x022fca000383ffff */
.L_x_872:
[----:B------:R-:W-:Y:S02]  /*21d40*/  MOV R0, 0x2 ;  /* 0x0000000200007802 */ /* 0x000fe40000000f00 */
[----:B------:R-:W-:Y:S02]  /*21d50*/  MOV R2, 0x21d70 ;  /* 0x00021d7000027802 */ /* 0x000fe40000000f00 */
[----:B------:R-:W-:Y:S05]  /*21d60*/  CALL.REL.NOINC `($__internal_13_$__cuda_sm70_shflsync_bfly_p) ;  /* 0x000015c000007944 */ /* 0x000fea0003c00000 */
[----:B------:R-:W-:-:S05]  /*21d70*/  BRA `(.L_x_995) ;  /* 0xffff329000007947 */ /* 0x000fca000383ffff */
.L_x_873:
[----:B------:R-:W-:Y:S02]  /*21d80*/  MOV R0, 0x1 ;  /* 0x0000000100007802 */ /* 0x000fe40000000f00 */
[----:B------:R-:W-:Y:S02]  /*21d90*/  MOV R2, 0x21db0 ;  /* 0x00021db000027802 */ /* 0x000fe40000000f00 */
[----:B------:R-:W-:Y:S05]  /*21da0*/  CALL.REL.NOINC `($__internal_13_$__cuda_sm70_shflsync_bfly_p) ;  /* 0x0000158000007944 */ /* 0x000fea0003c00000 */
[----:B------:R-:W-:Y:S01]  /*21db0*/  FMNMX.FTZ R134, R4, R0, !PT ;  /* 0x0000000004867209 */ /* 0x000fe20007810000 */
[----:B------:R-:W-:Y:S01]  /*21dc0*/  IMAD.MOV.U32 R4, RZ, RZ, R5 ;  /* 0x000000ffff047224 */ /* 0x000fe200078e0005 */
[----:B------:R-:W-:Y:S01]  /*21dd0*/  MOV R2, 0x21e00 ;  /* 0x00021e0000027802 */ /* 0x000fe20000000f00 */
[----:B------:R-:W-:Y:S02]  /*21de0*/  IMAD.MOV.U32 R0, RZ, RZ, 0x2 ;  /* 0x00000002ff007424 */ /* 0x000fe400078e00ff */
[----:B------:R-:W-:Y:S05]  /*21df0*/  CALL.REL.NOINC `($__internal_13_$__cuda_sm70_shflsync_bfly_p) ;  /* 0x0000153000007944 */ /* 0x000fea0003c00000 */
[----:B------:R-:W-:Y:S01]  /*21e00*/  FMNMX.FTZ R4, R5, R0, !PT ;  /* 0x0000000005047209 */ /* 0x000fe20007810000 */
[----:B------:R-:W-:Y:S01]  /*21e10*/  IMAD.MOV.U32 R0, RZ, RZ, 0x1 ;  /* 0x00000001ff007424 */ /* 0x000fe200078e00ff */
[----:B------:R-:W-:Y:S02]  /*21e20*/  MOV R2, 0x21e40 ;  /* 0x00021e4000027802 */ /* 0x000fe40000000f00 */
[----:B------:R-:W-:Y:S05]  /*21e30*/  CALL.REL.NOINC `($__internal_13_$__cuda_sm70_shflsync_bfly_p) ;  /* 0x000014f000007944 */ /* 0x000fea0003c00000 */
[----:B------:R-:W-:-:S05]  /*21e40*/  BRA `(.L_x_996) ;  /* 0xffff323000007947 */ /* 0x000fca000383ffff */
.L_x_882:
[----:B------:R-:W-:Y:S01]  /*21e50*/  MOV R202, 0x181f ;  /* 0x0000181f00ca7802 */ /* 0x000fe20000000f00 */
[----:B------:R-:W-:Y:S01]  /*21e60*/  IMAD.MOV.U32 R2, RZ, RZ, RZ ;  /* 0x000000ffff027224 */ /* 0x000fe200078e00ff */
[----:B------:R-:W-:Y:S02]  /*21e70*/  MOV R3, 0x21e90 ;  /* 0x00021e9000037802 */ /* 0x000fe40000000f00 */
[----:B-1234-:R-:W-:Y:S05]  /*21e80*/  CALL.REL.NOINC `($__internal_14_$__cuda_sm70_shflsync_idx_p) ;  /* 0x0000150000007944 */ /* 0x01efea0003c00000 */
[----:B-----5:R-:W-:Y:S01]  /*21e90*/  MOV R4, R0 ;  /* 0x0000000000047202 */ /* 0x020fe20000000f00 */
[----:B-1----:R-:W-:-:S05]  /*21ea0*/  BRA `(.L_x_997) ;  /* 0xffff48c000007947 */ /* 0x002fca000383ffff */
.L_x_883:
[----:B------:R-:W-:Y:S01]  /*21eb0*/  MOV R2, RZ ;  /* 0x000000ff00027202 */ /* 0x000fe20000000f00 */
[----:B----4-:R-:W-:Y:S01]  /*21ec0*/  IMAD.MOV.U32 R0, RZ, RZ, R5 ;  /* 0x000000ffff007224 */ /* 0x010fe200078e0005 */
[----:B------:R-:W-:Y:S01]  /*21ed0*/  MOV R3, 0x21f00 ;  /* 0x00021f0000037802 */ /* 0x000fe20000000f00 */
[----:B------:R-:W-:Y:S02]  /*21ee0*/  IMAD.MOV.U32 R202, RZ, RZ, 0x181f ;  /* 0x0000181fffca7424 */ /* 0x000fe400078e00ff */
[----:B-123--:R-:W-:Y:S05]  /*21ef0*/  CALL.REL.NOINC `($__internal_14_$__cuda_sm70_shflsync_idx_p) ;  /* 0x0000149000007944 */ /* 0x00efea0003c00000 */
[----:B-1---5:R-:W-:-:S05]  /*21f00*/  BRA `(.L_x_998) ;  /* 0xffff488000007947 */ /* 0x022fca000383ffff */
.L_x_886:
[----:B------:R-:W-:Y:S01]  /*21f10*/  MOV R202, 0x181f ;  /* 0x0000181f00ca7802 */ /* 0x000fe20000000f00 */
[----:B------:R-:W-:Y:S01]  /*21f20*/  IMAD.MOV.U32 R2, RZ, RZ, RZ ;  /* 0x000000ffff027224 */ /* 0x000fe200078e00ff */
[----:B------:R-:W-:Y:S02]  /*21f30*/  MOV R3, 0x21f50 ;  /* 0x00021f5000037802 */ /* 0x000fe40000000f00 */
[----:B------:R-:W-:Y:S05]  /*21f40*/  CALL.REL.NOINC `($__internal_14_$__cuda_sm70_shflsync_idx_p) ;  /* 0x0000144000007944 */ /* 0x000fea0003c00000 */
[----:B-----5:R-:W-:Y:S01]  /*21f50*/  MOV R4, R0 ;  /* 0x0000000000047202 */ /* 0x020fe20000000f00 */
[----:B-1----:R-:W-:-:S05]  /*21f60*/  BRA `(.L_x_999) ;  /* 0xffff546000007947 */ /* 0x002fca000383ffff */
.L_x_887:
[----:B------:R-:W-:Y:S01]  /*21f70*/  MOV R2, RZ ;  /* 0x000000ff00027202 */ /* 0x000fe20000000f00 */
[----:B-1----:R-:W-:Y:S01]  /*21f80*/  IMAD.MOV.U32 R0, RZ, RZ, R5 ;  /* 0x000000ffff007224 */ /* 0x002fe200078e0005 */
[----:B------:R-:W-:Y:S01]  /*21f90*/  MOV R3, 0x21fc0 ;  /* 0x00021fc000037802 */ /* 0x000fe20000000f00 */
[----:B------:R-:W-:Y:S02]  /*21fa0*/  IMAD.MOV.U32 R202, RZ, RZ, 0x181f ;  /* 0x0000181fffca7424 */ /* 0x000fe400078e00ff */
[----:B--2---:R-:W-:Y:S05]  /*21fb0*/  CALL.REL.NOINC `($__internal_14_$__cuda_sm70_shflsync_idx_p) ;  /* 0x000013d000007944 */ /* 0x004fea0003c00000 */
[----:B-1---5:R-:W-:-:S05]  /*21fc0*/  BRA `(.L_x_1000) ;  /* 0xffff542000007947 */ /* 0x022fca000383ffff */
.L_x_888:
[----:B------:R-:W-:Y:S02]  /*21fd0*/  MOV R0, 0x2 ;  /* 0x0000000200007802 */ /* 0x000fe40000000f00 */
[----:B------:R-:W-:Y:S02]  /*21fe0*/  MOV R2, 0x22000 ;  /* 0x0002200000027802 */ /* 0x000fe40000000f00 */
[----:B------:R-:W-:Y:S05]  /*21ff0*/  CALL.REL.NOINC `($__internal_13_$__cuda_sm70_shflsync_bfly_p) ;  /* 0x0000133000007944 */ /* 0x000fea0003c00000 */
[----:B------:R-:W-:-:S05]  /*22000*/  BRA `(.L_x_1001) ;  /* 0xffff566000007947 */ /* 0x000fca000383ffff */
.L_x_889:
        /* <DEDUP_REMOVED lines=13> */
.L_x_892:
[----:B------:R-:W-:Y:S01]  /*220e0*/  MOV R202, 0x181f ;  /* 0x0000181f00ca7802 */ /* 0x000fe20000000f00 */
[----:B------:R-:W-:Y:S01]  /*220f0*/  IMAD.MOV.U32 R2, RZ, RZ, RZ ;  /* 0x000000ffff027224 */ /* 0x000fe200078e00ff */
[----:B------:R-:W-:Y:S02]  /*22100*/  MOV R3, 0x22120 ;  /* 0x0002212000037802 */ /* 0x000fe40000000f00 */
[----:B-1234-:R-:W-:Y:S05]  /*22110*/  CALL.REL.NOINC `($__internal_14_$__cuda_sm70_shflsync_idx_p) ;  /* 0x0000127000007944 */ /* 0x01efea0003c00000 */
[----:B-1---5:R-:W-:-:S05]  /*22120*/  BRA `(.L_x_1003) ;  /* 0xffff69f000007947 */ /* 0x022fca000383ffff */
.L_x_895:
[----:B------:R-:W-:Y:S01]  /*22130*/  MOV R202, 0x181f ;  /* 0x0000181f00ca7802 */ /* 0x000fe20000000f00 */
[----:B------:R-:W-:Y:S01]  /*22140*/  IMAD.MOV.U32 R2, RZ, RZ, RZ ;  /* 0x000000ffff027224 */ /* 0x000fe200078e00ff */
[----:B------:R-:W-:Y:S02]  /*22150*/  MOV R3, 0x22170 ;  /* 0x0002217000037802 */ /* 0x000fe40000000f00 */
[----:B-1----:R-:W-:Y:S05]  /*22160*/  CALL.REL.NOINC `($__internal_14_$__cuda_sm70_shflsync_idx_p) ;  /* 0x0000122000007944 */ /* 0x002fea0003c00000 */
[----:B-----5:R-:W-:Y:S01]  /*22170*/  MOV R4, R0 ;  /* 0x0000000000047202 */ /* 0x020fe20000000f00 */
[----:B-1----:R-:W-:-:S05]  /*22180*/  BRA `(.L_x_1004) ;  /* 0xffff75a000007947 */ /* 0x002fca000383ffff */
.L_x_896:
[----:B------:R-:W-:Y:S01]  /*22190*/  MOV R2, RZ ;  /* 0x000000ff00027202 */ /* 0x000fe20000000f00 */
[----:B--2---:R-:W-:Y:S01]  /*221a0*/  IMAD.MOV.U32 R0, RZ, RZ, R5 ;  /* 0x000000ffff007224 */ /* 0x004fe200078e0005 */
[----:B------:R-:W-:Y:S01]  /*221b0*/  MOV R3, 0x221e0 ;  /* 0x000221e000037802 */ /* 0x000fe20000000f00 */
[----:B------:R-:W-:Y:S02]  /*221c0*/  IMAD.MOV.U32 R202, RZ, RZ, 0x181f ;  /* 0x0000181fffca7424 */ /* 0x000fe400078e00ff */
[----:B-1-3--:R-:W-:Y:S05]  /*221d0*/  CALL.REL.NOINC `($__internal_14_$__cuda_sm70_shflsync_idx_p) ;  /* 0x000011b000007944 */ /* 0x00afea0003c00000 */
[----:B-1---5:R-:W-:-:S05]  /*221e0*/  BRA `(.L_x_1005) ;  /* 0xffff756000007947 */ /* 0x022fca000383ffff */
.L_x_897:
[----:B------:R-:W-:Y:S01]  /*221f0*/  MOV R2, RZ ;  /* 0x000000ff00027202 */ /* 0x000fe20000000f00 */
[----:B------:R-:W-:Y:S01]  /*22200*/  IMAD.MOV.U32 R0, RZ, RZ, R4 ;  /* 0x000000ffff007224 */ /* 0x000fe200078e0004 */
[----:B------:R-:W-:Y:S01]  /*22210*/  MOV R3, 0x22240 ;  /* 0x0002224000037802 */ /* 0x000fe20000000f00 */
[----:B------:R-:W-:Y:S02]  /*22220*/  IMAD.MOV.U32 R202, RZ, RZ, 0x1c1f ;  /* 0x00001c1fffca7424 */ /* 0x000fe400078e00ff */
[----:B-1----:R-:W-:Y:S05]  /*22230*/  CALL.REL.NOINC `($__internal_14_$__cuda_sm70_shflsync_idx_p) ;  /* 0x0000115000007944 */ /* 0x002fea0003c00000 */
[----:B------:R-:W-:Y:S01]  /*22240*/  MOV R3, R0 ;  /* 0x0000000000037202 */ /* 0x000fe20000000f00 */
[----:B-1---5:R-:W-:-:S05]  /*22250*/  BRA `(.L_x_1006) ;  /* 0xffff76d000007947 */ /* 0x022fca000383ffff */
.L_x_902:
[----:B------:R-:W-:Y:S01]  /*22260*/  MOV R2, 0x1 ;  /* 0x0000000100027802 */ /* 0x000fe20000000f00 */
[----:B------:R-:W-:Y:S01]  /*22270*/  IMAD.MOV.U32 R0, RZ, RZ, R4 ;  /* 0x000000ffff007224 */ /* 0x000fe200078e0004 */
[----:B------:R-:W-:Y:S01]  /*22280*/  MOV R3, 0x222b0 ;  /* 0x000222b000037802 */ /* 0x000fe20000000f00 */
[----:B------:R-:W-:Y:S02]  /*22290*/  IMAD.MOV.U32 R202, RZ, RZ, 0x1c1f ;  /* 0x00001c1fffca7424 */ /* 0x000fe400078e00ff */
[----:B-12---:R-:W-:Y:S05]  /*222a0*/  CALL.REL.NOINC `($__internal_14_$__cuda_sm70_shflsync_idx_p) ;  /* 0x000010e000007944 */ /* 0x006fea0003c00000 */
[----:B------:R-:W-:Y:S01]  /*222b0*/  MOV R3, R0 ;  /* 0x0000000000037202 */ /* 0x000fe20000000f00 */
[----:B-1---5:R-:W-:-:S05]  /*222c0*/  BRA `(.L_x_1007) ;  /* 0xffff79f000007947 */ /* 0x022fca000383ffff */
.L_x_907:
[----:B------:R-:W-:Y:S02]  /*222d0*/  MOV R0, 0x2 ;  /* 0x0000000200007802 */ /* 0x000fe40000000f00 */
[----:B------:R-:W-:Y:S02]  /*222e0*/  MOV R2, 0x22300 ;  /* 0x0002230000027802 */ /* 0x000fe40000000f00 */
[----:B------:R-:W-:Y:S05]  /*222f0*/  CALL.REL.NOINC `($__internal_13_$__cuda_sm70_shflsync_bfly_p) ;  /* 0x0000103000007944 */ /* 0x000fea0003c00000 */
[----:B------:R-:W-:-:S05]  /*22300*/  BRA `(.L_x_1008) ;  /* 0xffff7e3000007947 */ /* 0x000fca000383ffff */
.L_x_908:
        /* <DEDUP_REMOVED lines=13> */
.L_x_910:
[----:B------:R-:W-:Y:S01]  /*223e0*/  IMAD.MOV.U32 R4, RZ, RZ, R204 ;  /* 0x000000ffff047224 */ /* 0x000fe200078e00cc */
[----:B------:R-:W-:-:S02]  /*223f0*/  MOV R0, 0x2 ;  /* 0x0000000200007802 */ /* 0x000fc40000000f00 */
[----:B------:R-:W-:Y:S02]  /*22400*/  MOV R2, 0x22420 ;  /* 0x0002242000027802 */ /* 0x000fe40000000f00 */
[----:B------:R-:W-:Y:S05]  /*22410*/  CALL.REL.NOINC `($__internal_13_$__cuda_sm70_shflsync_bfly_p) ;  /* 0x00000f1000007944 */ /* 0x000fea0003c00000 */
[----:B------:R-:W-:Y:S05]  /*22420*/  BRA `(.L_x_1010) ;  /* 0xffff90a000007947 */ /* 0x000fea000383ffff */
.L_x_911:
[----:B------:R-:W-:Y:S01]  /*22430*/  IMAD.MOV.U32 R4, RZ, RZ, R6 ;  /* 0x000000ffff047224 */ /* 0x000fe200078e0006 */
[----:B------:R-:W-:Y:S02]  /*22440*/  MOV R0, 0x1 ;  /* 0x0000000100007802 */ /* 0x000fe40000000f00 */
[----:B------:R-:W-:Y:S02]  /*22450*/  MOV R2, 0x22470 ;  /* 0x0002247000027802 */ /* 0x000fe40000000f00 */
[----:B-1----:R-:W-:Y:S05]  /*22460*/  CALL.REL.NOINC `($__internal_13_$__cuda_sm70_shflsync_bfly_p) ;  /* 0x00000ec000007944 */ /* 0x002fea0003c00000 */
[----:B------:R-:W-:Y:S01]  /*22470*/  FADD.FTZ R6, R6, R0 ;  /* 0x0000000006067221 */ /* 0x000fe20000010000 */
[----:B------:R-:W-:Y:S02]  /*22480*/  MOV R4, R203 ;  /* 0x000000cb00047202 */ /* 0x000fe40000000f00 */
[----:B------:R-:W-:Y:S02]  /*22490*/  MOV R0, 0x2 ;  /* 0x0000000200007802 */ /* 0x000fe40000000f00 */
[----:B------:R-:W-:Y:S02]  /*224a0*/  MOV R2, 0x224c0 ;  /* 0x000224c000027802 */ /* 0x000fe40000000f00 */
[----:B------:R-:W-:Y:S05]  /*224b0*/  CALL.REL.NOINC `($__internal_13_$__cuda_sm70_shflsync_bfly_p) ;  /* 0x00000e7000007944 */ /* 0x000fea0003c00000 */
[----:B------:R-:W-:Y:S01]  /*224c0*/  FADD.FTZ R4, R203, R0 ;  /* 0x00000000cb047221 */ /* 0x000fe20000010000 */
[----:B------:R-:W-:Y:S02]  /*224d0*/  MOV R0, 0x1 ;  /* 0x0000000100007802 */ /* 0x000fe40000000f00 */
[----:B------:R-:W-:-:S02]  /*224e0*/  MOV R2, 0x22500 ;  /* 0x0002250000027802 */ /* 0x000fc40000000f00 */
[----:B------:R-:W-:Y:S05]  /*224f0*/  CALL.REL.NOINC `($__internal_13_$__cuda_sm70_shflsync_bfly_p) ;  /* 0x00000e3000007944 */ /* 0x000fea0003c00000 */
[----:B------:R-:W-:Y:S01]  /*22500*/  MOV R3, R0 ;  /* 0x0000000000037202 */ /* 0x000fe20000000f00 */
[----:B------:R-:W-:Y:S05]  /*22510*/  BRA `(.L_x_1011) ;  /* 0xffff902000007947 */ /* 0x000fea000383ffff */
.L_x_918:
[----:B--234-:R-:W-:Y:S01]  /*22520*/  IMAD.MOV.U32 R0, RZ, RZ, R13 ;  /* 0x000000ffff007224 */ /* 0x01cfe200078e000d */
[----:B------:R-:W-:Y:S01]  /*22530*/  MOV R2, RZ ;  /* 0x000000ff00027202 */ /* 0x000fe20000000f00 */
[----:B------:R-:W-:Y:S01]  /*22540*/  IMAD.MOV.U32 R202, RZ, RZ, 0x181f ;  /* 0x0000181fffca7424 */ /* 0x000fe200078e00ff */
[----:B------:R-:W-:-:S02]  /*22550*/  MOV R3, 0x22570 ;  /* 0x0002257000037802 */ /* 0x000fc40000000f00 */
[----:B-1----:R-:W-:Y:S05]  /*22560*/  CALL.REL.NOINC `($__internal_14_$__cuda_sm70_shflsync_idx_p) ;  /* 0x00000e2000007944 */ /* 0x002fea0003c00000 */
[----:B-----5:R-:W-:Y:S01]  /*22570*/  MOV R4, R0 ;  /* 0x0000000000047202 */ /* 0x020fe20000000f00 */
[----:B-1----:R-:W-:Y:S05]  /*22580*/  BRA `(.L_x_1012) ;  /* 0xffffab3000007947 */ /* 0x002fea000383ffff */
.L_x_919:
[----:B------:R-:W-:Y:S01]  /*22590*/  IMAD.MOV.U32 R0, RZ, RZ, R14 ;  /* 0x000000ffff007224 */ /* 0x000fe200078e000e */
[----:B------:R-:W-:Y:S01]  /*225a0*/  MOV R2, RZ ;  /* 0x000000ff00027202 */ /* 0x000fe20000000f00 */
[----:B------:R-:W-:Y:S01]  /*225b0*/  IMAD.MOV.U32 R202, RZ, RZ, 0x181f ;  /* 0x0000181fffca7424 */ /* 0x000fe200078e00ff */
[----:B------:R-:W-:-:S02]  /*225c0*/  MOV R3, 0x225e0 ;  /* 0x000225e000037802 */ /* 0x000fc40000000f00 */
[----:B-123--:R-:W-:Y:S05]  /*225d0*/  CALL.REL.NOINC `($__internal_14_$__cuda_sm70_shflsync_idx_p) ;  /* 0x00000db000007944 */ /* 0x00efea0003c00000 */
[----:B-1---5:R-:W-:Y:S05]  /*225e0*/  BRA `(.L_x_1013) ;  /* 0xffffaaf000007947 */ /* 0x022fea000383ffff */
.L_x_922:
[----:B--2---:R-:W-:Y:S01]  /*225f0*/  IMAD.MOV.U32 R0, RZ, RZ, R13 ;  /* 0x000000ffff007224 */ /* 0x004fe200078e000d */
[----:B------:R-:W-:Y:S01]  /*22600*/  MOV R2, 0x1 ;  /* 0x0000000100027802 */ /* 0x000fe20000000f00 */
[----:B------:R-:W-:Y:S01]  /*22610*/  IMAD.MOV.U32 R202, RZ, RZ, 0x181f ;  /* 0x0000181fffca7424 */ /* 0x000fe200078e00ff */
[----:B------:R-:W-:-:S02]  /*22620*/  MOV R3, 0x22640 ;  /* 0x0002264000037802 */ /* 0x000fc40000000f00 */
[----:B-1-34-:R-:W-:Y:S05]  /*22630*/  CALL.REL.NOINC `($__internal_14_$__cuda_sm70_shflsync_idx_p) ;  /* 0x00000d5000007944 */ /* 0x01afea0003c00000 */
[----:B-----5:R-:W-:Y:S01]  /*22640*/  IMAD.MOV.U32 R4, RZ, RZ, R0 ;  /* 0x000000ffff047224 */ /* 0x020fe200078e0000 */
[----:B------:R-:W-:Y:S01]  /*22650*/  MOV R2, 0x1 ;  /* 0x0000000100027802 */ /* 0x000fe20000000f00 */
[----:B------:R-:W-:Y:S01]  /*22660*/  IMAD.MOV.U32 R0, RZ, RZ, R14 ;  /* 0x000000ffff007224 */ /* 0x000fe200078e000e */
[----:B------:R-:W-:-:S02]  /*22670*/  MOV R202, 0x181f ;  /* 0x0000181f00ca7802 */ /* 0x000fc40000000f00 */
[----:B------:R-:W-:Y:S02]  /*22680*/  MOV R3, 0x226a0 ;  /* 0x000226a000037802 */ /* 0x000fe40000000f00 */
[----:B-1----:R-:W-:Y:S05]  /*22690*/  CALL.REL.NOINC `($__internal_14_$__cuda_sm70_shflsync_idx_p) ;  /* 0x00000cf000007944 */ /* 0x002fea0003c00000 */
[----:B-1---5:R-:W-:Y:S05]  /*226a0*/  BRA `(.L_x_1014) ;  /* 0xffffaba000007947 */ /* 0x022fea000383ffff */
.L_x_925:
[----:B--2---:R-:W-:Y:S01]  /*226b0*/  IMAD.MOV.U32 R0, RZ, RZ, R13 ;  /* 0x000000ffff007224 */ /* 0x004fe200078e000d */
[----:B------:R-:W-:Y:S01]  /*226c0*/  MOV R2, 0x2 ;  /* 0x0000000200027802 */ /* 0x000fe20000000f00 */
[----:B------:R-:W-:Y:S01]  /*226d0*/  IMAD.MOV.U32 R202, RZ, RZ, 0x181f ;  /* 0x0000181fffca7424 */ /* 0x000fe200078e00ff */
[----:B------:R-:W-:Y:S02]  /*226e0*/  MOV R3, 0x22700 ;  /* 0x0002270000037802 */ /* 0x000fe40000000f00 */
[----:B-1-34-:R-:W-:Y:S05]  /*226f0*/  CALL.REL.NOINC `($__internal_14_$__cuda_sm70_shflsync_idx_p) ;  /* 0x00000c9000007944 */ /* 0x01afea0003c00000 */
[----:B-----5:R-:W-:Y:S01]  /*22700*/  MOV R4, R0 ;  /* 0x0000000000047202 */ /* 0x020fe20000000f00 */
[----:B-1----:R-:W-:Y:S05]  /*22710*/  BRA `(.L_x_1015) ;  /* 0xffffaca000007947 */ /* 0x002fea000383ffff */
.L_x_926:
[----:B--2---:R-:W-:Y:S01]  /*22720*/  IMAD.MOV.U32 R0, RZ, RZ, R14 ;  /* 0x000000ffff007224 */ /* 0x004fe200078e000e */
[----:B------:R-:W-:Y:S01]  /*22730*/  MOV R2, 0x2 ;  /* 0x0000000200027802 */ /* 0x000fe20000000f00 */
[----:B------:R-:W-:Y:S01]  /*22740*/  IMAD.MOV.U32 R202, RZ, RZ, 0x181f ;  /* 0x0000181fffca7424 */ /* 0x000fe200078e00ff */
[----:B------:R-:W-:Y:S02]  /*22750*/  MOV R3, 0x22770 ;  /* 0x0002277000037802 */ /* 0x000fe40000000f00 */
[----:B-1-34-:R-:W-:Y:S05]  /*22760*/  CALL.REL.NOINC `($__internal_14_$__cuda_sm70_shflsync_idx_p) ;  /* 0x00000c2000007944 */ /* 0x01afea0003c00000 */
[----:B-1---5:R-:W-:Y:S05]  /*22770*/  BRA `(.L_x_1016) ;  /* 0xffffac6000007947 */ /* 0x022fea000383ffff */
.L_x_929:
[----:B----4-:R-:W-:Y:S01]  /*22780*/  IMAD.MOV.U32 R0, RZ, RZ, R13 ;  /* 0x000000ffff007224 */ /* 0x010fe200078e000d */
[----:B---3--:R-:W-:Y:S01]  /*22790*/  MOV R2, 0x3 ;  /* 0x0000000300027802 */ /* 0x008fe20000000f00 */
[----:B------:R-:W-:Y:S01]  /*227a0*/  IMAD.MOV.U32 R202, RZ, RZ, 0x181f ;  /* 0x0000181fffca7424 */ /* 0x000fe200078e00ff */
[----:B------:R-:W-:-:S02]  /*227b0*/  MOV R3, 0x227d0 ;  /* 0x000227d000037802 */ /* 0x000fc40000000f00 */
[----:B-12---:R-:W-:Y:S05]  /*227c0*/  CALL.REL.NOINC `($__internal_14_$__cuda_sm70_shflsync_idx_p) ;  /* 0x00000bc000007944 */ /* 0x006fea0003c00000 */
[----:B-----5:R-:W-:Y:S01]  /*227d0*/  IMAD.MOV.U32 R4, RZ, RZ, R0 ;  /* 0x000000ffff047224 */ /* 0x020fe200078e0000 */
[----:B------:R-:W-:Y:S01]  /*227e0*/  MOV R2, 0x3 ;  /* 0x0000000300027802 */ /* 0x000fe20000000f00 */
[----:B------:R-:W-:Y:S01]  /*227f0*/  IMAD.MOV.U32 R0, RZ, RZ, R14 ;  /* 0x000000ffff007224 */ /* 0x000fe200078e000e */
[----:B------:R-:W-:-:S02]  /*22800*/  MOV R202, 0x181f ;  /* 0x0000181f00ca7802 */ /* 0x000fc40000000f00 */
[----:B------:R-:W-:Y:S02]  /*22810*/  MOV R3, 0x22830 ;  /* 0x0002283000037802 */ /* 0x000fe40000000f00 */
[----:B-1----:R-:W-:Y:S05]  /*22820*/  CALL.REL.NOINC `($__internal_14_$__cuda_sm70_shflsync_idx_p) ;  /* 0x00000b6000007944 */ /* 0x002fea0003c00000 */
[----:B-1---5:R-:W-:Y:S05]  /*22830*/  BRA `(.L_x_1017) ;  /* 0xffffad2000007947 */ /* 0x022fea000383ffff */
.L_x_931:
[----:B------:R-:W-:Y:S01]  /*22840*/  IMAD.MOV.U32 R0, RZ, RZ, R5 ;  /* 0x000000ffff007224 */ /* 0x000fe200078e0005 */
[----:B------:R-:W-:Y:S01]  /*22850*/  MOV R2, RZ ;  /* 0x000000ff00027202 */ /* 0x000fe20000000f00 */
[----:B------:R-:W-:Y:S01]  /*22860*/  IMAD.MOV.U32 R202, RZ, RZ, 0x1c1f ;  /* 0x00001c1fffca7424 */ /* 0x000fe200078e00ff */
[----:B------:R-:W-:Y:S02]  /*22870*/  MOV R3, 0x22890 ;  /* 0x0002289000037802 */ /* 0x000fe40000000f00 */
[----:B------:R-:W-:Y:S05]  /*22880*/  CALL.REL.NOINC `($__internal_14_$__cuda_sm70_shflsync_idx_p) ;  /* 0x00000b0000007944 */ /* 0x000fea0003c00000 */
[----:B-----5:R-:W-:Y:S01]  /*22890*/  MOV R4, R0 ;  /* 0x0000000000047202 */ /* 0x020fe20000000f00 */
[----:B-1----:R-:W-:Y:S05]  /*228a0*/  BRA `(.L_x_1018) ;  /* 0xffffb01000007947 */ /* 0x002fea000383ffff */
.L_x_932:
[----:B------:R-:W-:Y:S01]  /*228b0*/  IMAD.MOV.U32 R0, RZ, RZ, R12 ;  /* 0x000000ffff007224 */ /* 0x000fe200078e000c */
[----:B------:R-:W-:Y:S01]  /*228c0*/  MOV R2, RZ ;  /* 0x000000ff00027202 */ /* 0x000fe20000000f00 */
[----:B------:R-:W-:Y:S01]  /*228d0*/  IMAD.MOV.U32 R202, RZ, RZ, 0x1c1f ;  /* 0x00001c1fffca7424 */ /* 0x000fe200078e00ff */
[----:B------:R-:W-:Y:S02]  /*228e0*/  MOV R3, 0x22900 ;  /* 0x0002290000037802 */ /* 0x000fe40000000f00 */
[----:B-12---:R-:W-:Y:S05]  /*228f0*/  CALL.REL.NOINC `($__internal_14_$__cuda_sm70_shflsync_idx_p) ;  /* 0x00000a9000007944 */ /* 0x006fea0003c00000 */
[----:B-1---5:R-:W-:Y:S05]  /*22900*/  BRA `(.L_x_1019) ;  /* 0xffffafd000007947 */ /* 0x022fea000383ffff */
.L_x_935:
[----:B----4-:R-:W-:Y:S01]  /*22910*/  IMAD.MOV.U32 R0, RZ, RZ, R5 ;  /* 0x000000ffff007224 */ /* 0x010fe200078e0005 */
[----:B------:R-:W-:Y:S01]  /*22920*/  MOV R2, 0x1 ;  /* 0x0000000100027802 */ /* 0x000fe20000000f00 */
[----:B------:R-:W-:Y:S01]  /*22930*/  IMAD.MOV.U32 R202, RZ, RZ, 0x1c1f ;  /* 0x00001c1fffca7424 */ /* 0x000fe200078e00ff */
[----:B------:R-:W-:-:S02]  /*22940*/  MOV R3, 0x22960 ;  /* 0x0002296000037802 */ /* 0x000fc40000000f00 */
[----:B-123--:R-:W-:Y:S05]  /*22950*/  CALL.REL.NOINC `($__internal_14_$__cuda_sm70_shflsync_idx_p) ;  /* 0x00000a3000007944 */ /* 0x00efea0003c00000 */
[----:B-----5:R-:W-:Y:S01]  /*22960*/  IMAD.MOV.U32 R4, RZ, RZ, R0 ;  /* 0x000000ffff047224 */ /* 0x020fe200078e0000 */
[----:B------:R-:W-:Y:S01]  /*22970*/  MOV R2, 0x1 ;  /* 0x0000000100027802 */ /* 0x000fe20000000f00 */
[----:B------:R-:W-:Y:S01]  /*22980*/  IMAD.MOV.U32 R0, RZ, RZ, R12 ;  /* 0x000000ffff007224 */ /* 0x000fe200078e000c */
[----:B------:R-:W-:-:S02]  /*22990*/  MOV R202, 0x1c1f ;  /* 0x00001c1f00ca7802 */ /* 0x000fc40000000f00 */
[----:B------:R-:W-:Y:S02]  /*229a0*/  MOV R3, 0x229c0 ;  /* 0x000229c000037802 */ /* 0x000fe40000000f00 */
[----:B-1----:R-:W-:Y:S05]  /*229b0*/  CALL.REL.NOINC `($__internal_14_$__cuda_sm70_shflsync_idx_p) ;  /* 0x000009d000007944 */ /* 0x002fea0003c00000 */
[----:B-1---5:R-:W-:Y:S05]  /*229c0*/  BRA `(.L_x_1020) ;  /* 0xffffbc5000007947 */ /* 0x022fea000383ffff */
.L_x_939:
[----:B------:R-:W-:Y:S01]  /*229d0*/  IMAD.MOV.U32 R0, RZ, RZ, R5 ;  /* 0x000000ffff007224 */ /* 0x000fe200078e0005 */
[----:B------:R-:W-:Y:S01]  /*229e0*/  MOV R2, RZ ;  /* 0x000000ff00027202 */ /* 0x000fe20000000f00 */
[----:B------:R-:W-:Y:S01]  /*229f0*/  IMAD.MOV.U32 R202, RZ, RZ, 0x181f ;  /* 0x0000181fffca7424 */ /* 0x000fe200078e00ff */
[----:B------:R-:W-:Y:S02]  /*22a00*/  MOV R3, 0x22a20 ;  /* 0x00022a2000037802 */ /* 0x000fe40000000f00 */
[----:B------:R-:W-:Y:S05]  /*22a10*/  CALL.REL.NOINC `($__internal_14_$__cuda_sm70_shflsync_idx_p) ;  /* 0x0000097000007944 */ /* 0x000fea0003c00000 */
[----:B-----5:R-:W-:Y:S01]  /*22a20*/  MOV R4, R0 ;  /* 0x0000000000047202 */ /* 0x020fe20000000f00 */
[----:B-1----:R-:W-:Y:S05]  /*22a30*/  BRA `(.L_x_1021) ;  /* 0xffffd0e000007947 */ /* 0x002fea000383ffff */
.L_x_940:
[----:B------:R-:W-:Y:S01]  /*22a40*/  IMAD.MOV.U32 R0, RZ, RZ, R14 ;  /* 0x000000ffff007224 */ /* 0x000fe200078e000e */
[----:B------:R-:W-:Y:S01]  /*22a50*/  MOV R2, RZ ;  /* 0x000000ff00027202 */ /* 0x000fe20000000f00 */
[----:B------:R-:W-:Y:S01]  /*22a60*/  IMAD.MOV.U32 R202, RZ, RZ, 0x181f ;  /* 0x0000181fffca7424 */ /* 0x000fe200078e00ff */
[----:B------:R-:W-:Y:S02]  /*22a70*/  MOV R3, 0x22a90 ;  /* 0x00022a9000037802 */ /* 0x000fe40000000f00 */
[----:B-12---:R-:W-:Y:S05]  /*22a80*/  CALL.REL.NOINC `($__internal_14_$__cuda_sm70_shflsync_idx_p) ;  /* 0x0000090000007944 */ /* 0x006fea0003c00000 */
[----:B-1---5:R-:W-:Y:S05]  /*22a90*/  BRA `(.L_x_1022) ;  /* 0xffffd0a000007947 */ /* 0x022fea000383ffff */
.L_x_943:
[----:B----4-:R-:W-:Y:S01]  /*22aa0*/  IMAD.MOV.U32 R0, RZ, RZ, R5 ;  /* 0x000000ffff007224 */ /* 0x010fe200078e0005 */
[----:B--2---:R-:W-:Y:S01]  /*22ab0*/  MOV R2, 0x1 ;  /* 0x0000000100027802 */ /* 0x004fe20000000f00 */
[----:B------:R-:W-:Y:S01]  /*22ac0*/  IMAD.MOV.U32 R202, RZ, RZ, 0x181f ;  /* 0x0000181fffca7424 */ /* 0x000fe200078e00ff */
[----:B------:R-:W-:-:S02]  /*22ad0*/  MOV R3, 0x22af0 ;  /* 0x00022af000037802 */ /* 0x000fc40000000f00 */
[----:B-1-3--:R-:W-:Y:S05]  /*22ae0*/  CALL.REL.NOINC `($__internal_14_$__cuda_sm70_shflsync_idx_p) ;  /* 0x000008a000007944 */ /* 0x00afea0003c00000 */
[----:B-----5:R-:W-:Y:S01]  /*22af0*/  IMAD.MOV.U32 R4, RZ, RZ, R0 ;  /* 0x000000ffff047224 */ /* 0x020fe200078e0000 */
[----:B------:R-:W-:Y:S01]  /*22b00*/  MOV R2, 0x1 ;  /* 0x0000000100027802 */ /* 0x000fe20000000f00 */
[----:B------:R-:W-:Y:S01]  /*22b10*/  IMAD.MOV.U32 R0, RZ, RZ, R14 ;  /* 0x000000ffff007224 */ /* 0x000fe200078e000e */
[----:B------:R-:W-:-:S02]  /*22b20*/  MOV R202, 0x181f ;  /* 0x0000181f00ca7802 */ /* 0x000fc40000000f00 */
[----:B------:R-:W-:Y:S02]  /*22b30*/  MOV R3, 0x22b50 ;  /* 0x00022b5000037802 */ /* 0x000fe40000000f00 */
[----:B-1----:R-:W-:Y:S05]  /*22b40*/  CALL.REL.NOINC `($__internal_14_$__cuda_sm70_shflsync_idx_p) ;  /* 0x0000084000007944 */ /* 0x002fea0003c00000 */
[----:B-1---5:R-:W-:Y:S05]  /*22b50*/  BRA `(.L_x_1023) ;  /* 0xffffd16000007947 */ /* 0x022fea000383ffff */
.L_x_946:
[----:B----4-:R-:W-:Y:S01]  /*22b60*/  IMAD.MOV.U32 R0, RZ, RZ, R5 ;  /* 0x000000ffff007224 */ /* 0x010fe200078e0005 */
[----:B-1----:R-:W-:Y:S01]  /*22b70*/  MOV R2, 0x2 ;  /* 0x0000000200027802 */ /* 0x002fe20000000f00 */
[----:B------:R-:W-:Y:S01]  /*22b80*/  IMAD.MOV.U32 R202, RZ, RZ, 0x181f ;  /* 0x0000181fffca7424 */ /* 0x000fe200078e00ff */
[----:B------:R-:W-:Y:S02]  /*22b90*/  MOV R3, 0x22bb0 ;  /* 0x00022bb000037802 */ /* 0x000fe40000000f00 */
[----:B--23--:R-:W-:Y:S05]  /*22ba0*/  CALL.REL.NOINC `($__internal_14_$__cuda_sm70_shflsync_idx_p) ;  /* 0x000007e000007944 */ /* 0x00cfea0003c00000 */
[----:B-----5:R-:W-:Y:S01]  /*22bb0*/  MOV R4, R0 ;  /* 0x0000000000047202 */ /* 0x020fe20000000f00 */
[----:B-1----:R-:W-:Y:S05]  /*22bc0*/  BRA `(.L_x_1024) ;  /* 0xffffd26000007947 */ /* 0x002fea000383ffff */
.L_x_947:
[----:B----4-:R-:W-:Y:S01]  /*22bd0*/  IMAD.MOV.U32 R0, RZ, RZ, R14 ;  /* 0x000000ffff007224 */ /* 0x010fe200078e000e */
[----:B------:R-:W-:Y:S01]  /*22be0*/  MOV R2, 0x2 ;  /* 0x0000000200027802 */ /* 0x000fe20000000f00 */
[----:B------:R-:W-:Y:S01]  /*22bf0*/  IMAD.MOV.U32 R202, RZ, RZ, 0x181f ;  /* 0x0000181fffca7424 */ /* 0x000fe200078e00ff */
[----:B------:R-:W-:Y:S02]  /*22c00*/  MOV R3, 0x22c20 ;  /* 0x00022c2000037802 */ /* 0x000fe40000000f00 */
[----:B-123--:R-:W-:Y:S05]  /*22c10*/  CALL.REL.NOINC `($__internal_14_$__cuda_sm70_shflsync_idx_p) ;  /* 0x0000077000007944 */ /* 0x00efea0003c00000 */
[----:B-1---5:R-:W-:Y:S05]  /*22c20*/  BRA `(.L_x_1025) ;  /* 0xffffd22000007947 */ /* 0x022fea000383ffff */
.L_x_950:
[----:B-1----:R-:W-:Y:S01]  /*22c30*/  IMAD.MOV.U32 R0, RZ, RZ, R5 ;  /* 0x000000ffff007224 */ /* 0x002fe200078e0005 */
[----:B------:R-:W-:Y:S01]  /*22c40*/  MOV R2, 0x3 ;  /* 0x0000000300027802 */ /* 0x000fe20000000f00 */
[----:B------:R-:W-:Y:S01]  /*22c50*/  IMAD.MOV.U32 R202, RZ, RZ, 0x181f ;  /* 0x0000181fffca7424 */ /* 0x000fe200078e00ff */
[----:B------:R-:W-:-:S02]  /*22c60*/  MOV R3, 0x22c80 ;  /* 0x00022c8000037802 */ /* 0x000fc40000000f00 */
[----:B--234-:R-:W-:Y:S05]  /*22c70*/  CALL.REL.NOINC `($__internal_14_$__cuda_sm70_shflsync_idx_p) ;  /* 0x0000071000007944 */ /* 0x01cfea0003c00000 */
[----:B-----5:R-:W-:Y:S01]  /*22c80*/  IMAD.MOV.U32 R4, RZ, RZ, R0 ;  /* 0x000000ffff047224 */ /* 0x020fe200078e0000 */
[----:B------:R-:W-:Y:S01]  /*22c90*/  MOV R2, 0x3 ;  /* 0x0000000300027802 */ /* 0x000fe20000000f00 */
[----:B------:R-:W-:Y:S01]  /*22ca0*/  IMAD.MOV.U32 R0, RZ, RZ, R14 ;  /* 0x000000ffff007224 */ /* 0x000fe200078e000e */
[----:B------:R-:W-:-:S02]  /*22cb0*/  MOV R202, 0x181f ;  /* 0x0000181f00ca7802 */ /* 0x000fc40000000f00 */
[----:B------:R-:W-:Y:S02]  /*22cc0*/  MOV R3, 0x22ce0 ;  /* 0x00022ce000037802 */ /* 0x000fe40000000f00 */
[----:B-1----:R-:W-:Y:S05]  /*22cd0*/  CALL.REL.NOINC `($__internal_14_$__cuda_sm70_shflsync_idx_p) ;  /* 0x000006b000007944 */ /* 0x002fea0003c00000 */
[----:B-1---5:R-:W-:Y:S05]  /*22ce0*/  BRA `(.L_x_1026) ;  /* 0xffffd2e000007947 */ /* 0x022fea000383ffff */
.L_x_952:
[----:B------:R-:W-:Y:S01]  /*22cf0*/  IMAD.MOV.U32 R0, RZ, RZ, R96 ;  /* 0x000000ffff007224 */ /* 0x000fe200078e0060 */
[----:B------:R-:W-:Y:S01]  /*22d00*/  MOV R2, RZ ;  /* 0x000000ff00027202 */ /* 0x000fe20000000f00 */
[----:B------:R-:W-:Y:S01]  /*22d10*/  IMAD.MOV.U32 R202, RZ, RZ, 0x1f ;  /* 0x0000001fffca7424 */ /* 0x000fe200078e00ff */
[----:B------:R-:W-:Y:S02]  /*22d20*/  MOV R3, 0x22d40 ;  /* 0x00022d4000037802 */ /* 0x000fe40000000f00 */
[----:B-12---:R-:W-:Y:S05]  /*22d30*/  CALL.REL.NOINC `($__internal_14_$__cuda_sm70_shflsync_idx_p) ;  /* 0x0000065000007944 */ /* 0x006fea0003c00000 */
[----:B------:R-:W-:Y:S01]  /*22d40*/  MOV R9, R0 ;  /* 0x0000000000097202 */ /* 0x000fe20000000f00 */
[----:B-1---5:R-:W-:Y:S05]  /*22d50*/  BRA `(.L_x_1027) ;  /* 0xffffd48000007947 */ /* 0x022fea000383ffff */
.L_x_953:
[----:B------:R-:W-:Y:S01]  /*22d60*/  IMAD.MOV.U32 R0, RZ, RZ, R96 ;  /* 0x000000ffff007224 */ /* 0x000fe200078e0060 */
[----:B------:R-:W-:Y:S01]  /*22d70*/  MOV R2, 0x1 ;  /* 0x0000000100027802 */ /* 0x000fe20000000f00 */
[----:B------:R-:W-:Y:S01]  /*22d80*/  IMAD.MOV.U32 R202, RZ, RZ, 0x1f ;  /* 0x0000001fffca7424 */ /* 0x000fe200078e00ff */
[----:B------:R-:W-:Y:S02]  /*22d90*/  MOV R3, 0x22db0 ;  /* 0x00022db000037802 */ /* 0x000fe40000000f00 */
[----:B-1234-:R-:W-:Y:S05]  /*22da0*/  CALL.REL.NOINC `($__internal_14_$__cuda_sm70_shflsync_idx_p) ;  /* 0x000005e000007944 */ /* 0x01efea0003c00000 */
[----:B------:R-:W-:Y:S01]  /*22db0*/  MOV R6, R0 ;  /* 0x0000000000067202 */ /* 0x000fe20000000f00 */
[----:B-1---5:R-:W-:Y:S05]  /*22dc0*/  BRA `(.L_x_1028) ;  /* 0xffffd43000007947 */ /* 0x022fea000383ffff */
.L_x_954:
[----:B------:R-:W-:Y:S02]  /*22dd0*/  MOV R3, 0x1 ;  /* 0x0000000100037802 */ /* 0x000fe40000000f00 */
[----:B------:R-:W-:-:S02]  /*22de0*/  MOV R2, 0x22e00 ;  /* 0x00022e0000027802 */ /* 0x000fc40000000f00 */
[----:B---34-:R-:W-:Y:S05]  /*22df0*/  CALL.REL.NOINC `($__internal_15_$__cuda_sm70_shflsync_up_p) ;  /* 0x0000061000007944 */ /* 0x018fea0003c00000 */
[----:B------:R-:W-:Y:S05]  /*22e00*/  BRA `(.L_x_1029) ;  /* 0xffffd51000007947 */ /* 0x000fea000383ffff */
.L_x_955:
[----:B------:R-:W-:Y:S02]  /*22e10*/  MOV R3, 0x2 ;  /* 0x0000000200037802 */ /* 0x000fe40000000f00 */
[----:B------:R-:W-:-:S02]  /*22e20*/  MOV R2, 0x22e40 ;  /* 0x00022e4000027802 */ /* 0x000fc40000000f00 */
[----:B---34-:R-:W-:Y:S05]  /*22e30*/  CALL.REL.NOINC `($__internal_15_$__cuda_sm70_shflsync_up_p) ;  /* 0x000005d000007944 */ /* 0x018fea0003c00000 */
[----:B------:R-:W-:Y:S02]  /*22e40*/  SEL R3, R4, RZ, P1 ;  /* 0x000000ff04037207 */ /* 0x000fe40000800000 */
[----:B------:R-:W-:-:S03]  /*22e50*/  MOV R2, 0x22e90 ;  /* 0x00022e9000027802 */ /* 0x000fc60000000f00 */
[----:B------:R-:W-:Y:S02]  /*22e60*/  IMAD.IADD R0, R0, 0x1, R3 ;  /* 0x0000000100007824 */ /* 0x000fe400078e0203 */
[----:B------:R-:W-:Y:S02]  /*22e70*/  IMAD.MOV.U32 R3, RZ, RZ, 0x4 ;  /* 0x00000004ff037424 */ /* 0x000fe400078e00ff */
        /* <DEDUP_REMOVED lines=19> */
.L_x_959:
[----:B------:R-:W-:Y:S02]  /*22fb0*/  MOV R3, 0x1 ;  /* 0x0000000100037802 */ /* 0x000fe40000000f00 */
[----:B------:R-:W-:Y:S02]  /*22fc0*/  MOV R2, 0x22fe0 ;  /* 0x00022fe000027802 */ /* 0x000fe40000000f00 */
[----:B---3--:R-:W-:Y:S05]  /*22fd0*/  CALL.REL.NOINC `($__internal_15_$__cuda_sm70_shflsync_up_p) ;  /* 0x0000043000007944 */ /* 0x008fea0003c00000 */
[----:B------:R-:W-:Y:S01]  /*22fe0*/  MOV R2, R4 ;  /* 0x0000000400027202 */ /* 0x000fe20000000f00 */
[----:B------:R-:W-:Y:S05]  /*22ff0*/  BRA `(.L_x_1031) ;  /* 0xffffd58000007947 */ /* 0x000fea000383ffff */
.L_x_960:
[----:B------:R-:W-:Y:S02]  /*23000*/  MOV R3, 0x2 ;  /* 0x0000000200037802 */ /* 0x000fe40000000f00 */
[----:B------:R-:W-:Y:S02]  /*23010*/  MOV R2, 0x23030 ;  /* 0x0002303000027802 */ /* 0x000fe40000000f00 */
[----:B---3--:R-:W-:Y:S05]  /*23020*/  CALL.REL.NOINC `($__internal_15_$__cuda_sm70_shflsync_up_p) ;  /* 0x000003e000007944 */ /* 0x008fea0003c00000 */
        /* <DEDUP_REMOVED lines=23> */
.L_x_962:
[----:B------:R-:W-:Y:S02]  /*231a0*/  SEL R0, RZ, 0x1, P0 ;  /* 0x00000001ff007807 */ /* 0x000fe40000000000 */
[----:B------:R-:W-:Y:S02]  /*231b0*/  MOV R2, 0x231d0 ;  /* 0x000231d000027802 */ /* 0x000fe40000000f00 */
[----:B-1-3--:R-:W-:Y:S05]  /*231c0*/  CALL.REL.NOINC `($__internal_16_$__cuda_sm70_votesync_ballot) ;  /* 0x000002a000007944 */ /* 0x00afea0003c00000 */
[----:B------:R-:W-:Y:S01]  /*231d0*/  MOV R10, R0 ;  /* 0x00000000000a7202 */ /* 0x000fe20000000f00 */
[----:B------:R-:W-:Y:S05]  /*231e0*/  BRA `(.L_x_1033) ;  /* 0xffffd52000007947 */ /* 0x000fea000383ffff */
.L_x_963:
[----:B------:R-:W-:Y:S01]  /*231f0*/  IMAD.MOV.U32 R0, RZ, RZ, R7 ;  /* 0x000000ffff007224 */ /* 0x000fe200078e0007 */
[----:B------:R-:W-:Y:S01]  /*23200*/  MOV R2, R6 ;  /* 0x0000000600027202 */ /* 0x000fe20000000f00 */
[----:B------:R-:W-:Y:S01]  /*23210*/  IMAD.MOV.U32 R202, RZ, RZ, 0x1f ;  /* 0x0000001fffca7424 */ /* 0x000fe200078e00ff */
[----:B------:R-:W-:Y:S02]  /*23220*/  MOV R3, 0x23240 ;  /* 0x0002324000037802 */ /* 0x000fe40000000f00 */
[----:B-1-3--:R-:W-:Y:S05]  /*23230*/  CALL.REL.NOINC `($__internal_14_$__cuda_sm70_shflsync_idx_p) ;  /* 0x0000015000007944 */ /* 0x00afea0003c00000 */
[----:B------:R-:W-:Y:S01]  /*23240*/  IMAD.MOV.U32 R7, RZ, RZ, R0 ;  /* 0x000000ffff077224 */ /* 0x000fe200078e0000 */
[----:B------:R-:W-:Y:S01]  /*23250*/  MOV R2, R6 ;  /* 0x0000000600027202 */ /* 0x000fe20000000f00 */
[----:B------:R-:W-:Y:S01]  /*23260*/  IMAD.MOV.U32 R0, RZ, RZ, R8 ;  /* 0x000000ffff007224 */ /* 0x000fe200078e0008 */
[----:B------:R-:W-:Y:S02]  /*23270*/  MOV R202, 0x1f ;  /* 0x0000001f00ca7802 */ /* 0x000fe40000000f00 */
[----:B------:R-:W-:-:S02]  /*23280*/  MOV R3, 0x232a0 ;  /* 0x000232a000037802 */ /* 0x000fc40000000f00 */
[----:B-1---5:R-:W-:Y:S05]  /*23290*/  CALL.REL.NOINC `($__internal_14_$__cuda_sm70_shflsync_idx_p) ;  /* 0x000000f000007944 */ /* 0x022fea0003c00000 */
[----:B------:R-:W-:Y:S01]  /*232a0*/  MOV R5, R0 ;  /* 0x0000000000057202 */ /* 0x000fe20000000f00 */
[----:B-1---5:R-:W-:Y:S05]  /*232b0*/  BRA `(.L_x_1034) ;  /* 0xffffd4a000007947 */ /* 0x022fea000383ffff */
.L_x_966:
[----:B------:R-:W-:Y:S01]  /*232c0*/  IMAD.MOV.U32 R0, RZ, RZ, R4 ;  /* 0x000000ffff007224 */ /* 0x000fe200078e0004 */
[----:B------:R-:W-:Y:S01]  /*232d0*/  MOV R2, R6 ;  /* 0x0000000600027202 */ /* 0x000fe20000000f00 */
[----:B------:R-:W-:Y:S01]  /*232e0*/  IMAD.MOV.U32 R202, RZ, RZ, 0x1f ;  /* 0x0000001fffca7424 */ /* 0x000fe200078e00ff */
[----:B------:R-:W-:-:S02]  /*232f0*/  MOV R3, 0x23310 ;  /* 0x0002331000037802 */ /* 0x000fc40000000f00 */
[----:B-1-34-:R-:W-:Y:S05]  /*23300*/  CALL.REL.NOINC `($__internal_14_$__cuda_sm70_shflsync_idx_p) ;  /* 0x0000008000007944 */ /* 0x01afea0003c00000 */
[----:B------:R-:W-:Y:S01]  /*23310*/  MOV R12, R0 ;  /* 0x00000000000c7202 */ /* 0x000fe20000000f00 */
[----:B-1---5:R-:W-:Y:S05]  /*23320*/  BRA `(.L_x_965) ;  /* 0xffffd49000007947 */ /* 0x022fea000383ffff */
        .weak           $__internal_13_$__cuda_sm70_shflsync_bfly_p
        .type           $__internal_13_$__cuda_sm70_shflsync_bfly_p,@function
        .size           $__internal_13_$__cuda_sm70_shflsync_bfly_p,($__internal_14_$__cuda_sm70_shflsync_idx_p - $__internal_13_$__cuda_sm70_shflsync_bfly_p)
$__internal_13_$__cuda_sm70_shflsync_bfly_p:
[----:B------:R-:W-:Y:S02]  /*23330*/  MOV R164, 0xffffffff ;  /* 0xffffffff00a47802 */ /* 0x000fe40000000f00 */
[----:B------:R-:W-:-:S02]  /*23340*/  MOV R3, 0x1f ;  /* 0x0000001f00037802 */ /* 0x000fc40000000f00 */
[----:B------:R-:W-:Y:S04]  /*23350*/  WARPSYNC R164 ;  /* 0x000000a400007348 */ /* 0x000fe80003800000 */
[----:B------:R1:W2:Y:S02]  /*23360*/  SHFL.BFLY PT, R0, R4, R0, R3 ;  /* 0x0c00000004007389 */ /* 0x0002a400000e0003 */
[----:B-1----:R-:W-:-:S04]  /*23370*/  MOV R3, 0x0 ;  /* 0x0000000000037802 */ /* 0x002fc80000000f00 */
[----:B--2---:R-:W-:Y:S05]  /*23380*/  RET.REL.NODEC R2 `(_ZN7cutlass13device_kernelIN5flash19enable_sm80_to_sm89INS1_16FlashAttnFwdSm80INS1_25CollectiveMainloopFwdSm80ILi8ELi1ELb0EN4cute5tupleIJNS5_1CILi128EEENS7_ILi32EEENS7_ILi256EEEEEELi256ENS_10bfloat16_tEfNS_4arch4Sm80ELb0ELb1ELb1ELb1ELb1ELb1ELb1ELb1EEENS1_21CollectiveEpilogueFwdINS6_IJS8_SA_S9_EEENS6_IJNS7_ILi1EEESI_SI_EEESC_SE_Li256ELb1ELb1ELb1ELb0EEENS1_36VarlenDynamicPersistentTileSchedulerILi128ELi32ELi256ELi256ELb1ELb1ELb0ELb1ELb0ELb1EEEEEEEEEvNT_6ParamsE) ;  /* 0xfffdcc7002007950 */ /* 0x004fea0003c3ffff */
        .weak           $__internal_14_$__cuda_sm70_shflsync_idx_p
        .type           $__internal_14_$__cuda_sm70_shflsync_idx_p,@function
        .size           $__internal_14_$__cuda_sm70_shflsync_idx_p,($__internal_15_$__cuda_sm70_shflsync_up_p - $__internal_14_$__cuda_sm70_shflsync_idx_p)
$__internal_14_$__cuda_sm70_shflsync_idx_p:
[----:B------:R1:W-:Y:S02]  /*23390*/  STL [R1+0x44], R4 ;  /* 0x0000440401007387 */ /* 0x0003e40000100800 */
[----:B-1----:R-:W-:-:S04]  /*233a0*/  MOV R4, 0xffffffff ;  /* 0xffffffff00047802 */ /* 0x002fc80000000f00 */
[----:B------:R-:W-:Y:S04]  /*233b0*/  WARPSYNC R4 ;  /* 0x0000000400007348 */ /* 0x000fe80003800000 */
[----:B------:R1:W2:Y:S04]  /*233c0*/  SHFL.IDX PT, R0, R0, R2, R202 ;  /* 0x0000000200007389 */ /* 0x0002a800000e00ca */
[----:B-1----:R1:W5:Y:S01]  /*233d0*/  LDL.LU R4, [R1+0x44] ;  /* 0x0000440001047983 */ /* 0x0023620000300800 */
[----:B------:R-:W-:Y:S02]  /*233e0*/  MOV R2, R3 ;  /* 0x0000000300027202 */ /* 0x000fe40000000f00 */
[----:B------:R-:W-:-:S04]  /*233f0*/  MOV R3, 0x0 ;  /* 0x0000000000037802 */ /* 0x000fc80000000f00 */
[----:B--2---:R-:W-:Y:S05]  /*23400*/  RET.REL.NODEC R2 `(_ZN7cutlass13device_kernelIN5flash19enable_sm80_to_sm89INS1_16FlashAttnFwdSm80INS1_25CollectiveMainloopFwdSm80ILi8ELi1ELb0EN4cute5tupleIJNS5_1CILi128EEENS7_ILi32EEENS7_ILi256EEEEEELi256ENS_10bfloat16_tEfNS_4arch4Sm80ELb0ELb1ELb1ELb1ELb1ELb1ELb1ELb1EEENS1_21CollectiveEpilogueFwdINS6_IJS8_SA_S9_EEENS6_IJNS7_ILi1EEESI_SI_EEESC_SE_Li256ELb1ELb1ELb1ELb0EEENS1_36VarlenDynamicPersistentTileSchedulerILi128ELi32ELi256ELi256ELb1ELb1ELb0ELb1ELb0ELb1EEEEEEEEEvNT_6ParamsE) ;  /* 0xfffdcbf002007950 */ /* 0x004fea0003c3ffff */
        .weak           $__internal_15_$__cuda_sm70_shflsync_up_p
        .type           $__internal_15_$__cuda_sm70_shflsync_up_p,@function
        .size           $__internal_15_$__cuda_sm70_shflsync_up_p,($__internal_16_$__cuda_sm70_votesync_ballot - $__internal_15_$__cuda_sm70_shflsync_up_p)
$__internal_15_$__cuda_sm70_shflsync_up_p:
[----:B------:R-:W-:Y:S02]  /*23410*/  MOV R4, RZ ;  /* 0x000000ff00047202 */ /* 0x000fe40000000f00 */
[----:B------:R-:W-:-:S04]  /*23420*/  MOV R10, 0xffffffff ;  /* 0xffffffff000a7802 */ /* 0x000fc80000000f00 */
[----:B------:R-:W-:Y:S04]  /*23430*/  WARPSYNC R10 ;  /* 0x0000000a00007348 */ /* 0x000fe80003800000 */
[----:B------:R1:W2:Y:S02]  /*23440*/  SHFL.UP PT, R4, R0, R3, R4 ;  /* 0x0400000300047389 */ /* 0x0002a400000e0004 */
[----:B-1----:R-:W-:-:S04]  /*23450*/  MOV R3, 0x0 ;  /* 0x0000000000037802 */ /* 0x002fc80000000f00 */
[----:B--2---:R-:W-:Y:S05]  /*23460*/  RET.REL.NODEC R2 `(_ZN7cutlass13device_kernelIN5flash19enable_sm80_to_sm89INS1_16FlashAttnFwdSm80INS1_25CollectiveMainloopFwdSm80ILi8ELi1ELb0EN4cute5tupleIJNS5_1CILi128EEENS7_ILi32EEENS7_ILi256EEEEEELi256ENS_10bfloat16_tEfNS_4arch4Sm80ELb0ELb1ELb1ELb1ELb1ELb1ELb1ELb1EEENS1_21CollectiveEpilogueFwdINS6_IJS8_SA_S9_EEENS6_IJNS7_ILi1EEESI_SI_EEESC_SE_Li256ELb1ELb1ELb1ELb0EEENS1_36VarlenDynamicPersistentTileSchedulerILi128ELi32ELi256ELi256ELb1ELb1ELb0ELb1ELb0ELb1EEEEEEEEEvNT_6ParamsE) ;  /* 0xfffdcb9002007950 */ /* 0x004fea0003c3ffff */
        .weak           $__internal_16_$__cuda_sm70_votesync_ballot
        .type           $__internal_16_$__cuda_sm70_votesync_ballot,@function
        .size           $__internal_16_$__cuda_sm70_votesync_ballot,(.L_x_3246 - $__internal_16_$__cuda_sm70_votesync_ballot)
$__internal_16_$__cuda_sm70_votesync_ballot:
[----:B------:R-:W-:Y:S01]  /*23470*/  ISETP.NE.U32.AND P0, PT, R0, 0x1, PT ;  /* 0x000000010000780c */ /* 0x000fe20003f05070 */
[----:B------:R-:W-:-:S04]  /*23480*/  IMAD.MOV.U32 R3, RZ, RZ, -0x1 ;  /* 0xffffffffff037424 */ /* 0x000fc800078e00ff */
[----:B------:R-:W-:Y:S08]  /*23490*/  WARPSYNC R3 ;  /* 0x0000000300007348 */ /* 0x000ff00003800000 */
[----:B------:R-:W-:-:S04]  /*234a0*/  VOTE.ANY R0, PT, !P0 ;  /* 0x0000000000007806 */ /* 0x000fc800040e0100 */
[----:B------:R-:W-:Y:S01]  /*234b0*/  LOP3.LUT R0, R0, R3, RZ, 0xc0, !PT ;  /* 0x0000000300007212 */ /* 0x000fe200078ec0ff */
[----:B------:R-:W-:-:S04]  /*234c0*/  IMAD.MOV.U32 R3, RZ, RZ, 0x0 ;  /* 0x00000000ff037424 */ /* 0x000fc800078e00ff */
[----:B------:R-:W-:Y:S05]  /*234d0*/  RET.REL.NODEC R2 `(_ZN7cutlass13device_kernelIN5flash19enable_sm80_to_sm89INS1_16FlashAttnFwdSm80INS1_25CollectiveMainloopFwdSm80ILi8ELi1ELb0EN4cute5tupleIJNS5_1CILi128EEENS7_ILi32EEENS7_ILi256EEEEEELi256ENS_10bfloat16_tEfNS_4arch4Sm80ELb0ELb1ELb1ELb1ELb1ELb1ELb1ELb1EEENS1_21CollectiveEpilogueFwdINS6_IJS8_SA_S9_EEENS6_IJNS7_ILi1EEESI_SI_EEESC_SE_Li256ELb1ELb1ELb1ELb0EEENS1_36VarlenDynamicPersistentTileSchedulerILi128ELi32ELi256ELi256ELb1ELb1ELb0ELb1ELb0ELb1EEEEEEEEEvNT_6ParamsE) ;  /* 0xfffdcb2002007950 */ /* 0x000fea0003c3ffff */
.L_x_1035:
        /* <DEDUP_REMOVED lines=10> */
.L_x_3246:


//--------------------- .text._ZN7cutlass13device_kernelIN5flash19enable_sm80_to_sm89INS1_16FlashAttnFwdSm80INS1_25CollectiveMainloopFwdSm80ILi8ELi1ELb1EN4cute5tupleIJNS5_1CILi128EEENS7_ILi64EEENS7_ILi256EEEEEELi256ENS_10bfloat16_tEfNS_4arch4Sm80ELb1ELb0ELb1ELb0ELb1ELb0ELb1ELb1EEENS1_21CollectiveEpilogueFwdINS6_IJS8_SA_S9_EEENS6_IJNS7_ILi1EEESI_SI_EEESC_SE_Li256ELb0ELb1ELb1ELb0EEENS1_30DynamicPersistentTileSchedulerILi256ELi256ELb1ELb1ELb0EEEEEEEEEvNT_6ParamsE --------------------------
	.section	.text._ZN7cutlass13device_kernelIN5flash19enable_sm80_to_sm89INS1_16FlashAttnFwdSm80INS1_25CollectiveMainloopFwdSm80ILi8ELi1ELb1EN4cute5tupleIJNS5_1CILi128EEENS7_ILi64EEENS7_ILi256EEEEEELi256ENS_10bfloat16_tEfNS_4arch4Sm80ELb1ELb0ELb1ELb0ELb1ELb0ELb1ELb1EEENS1_21CollectiveEpilogueFwdINS6_IJS8_SA_S9_EEENS6_IJNS7_ILi1EEESI_SI_EEESC_SE_Li256ELb0ELb1ELb1ELb0EEENS1_30DynamicPersistentTileSchedulerILi256ELi256ELb1ELb1ELb0EEEEEEEEEvNT_6ParamsE,"ax",@progbits
	.sectioninfo	@"SHI_REGISTERS=255"
	.align	128
.text._ZN7cutlass13device_kernelIN5flash19enable_sm80_to_sm89INS1_16FlashAttnFwdSm80INS1_25CollectiveMainloopFwdSm80ILi8ELi1ELb1EN4cute5tupleIJNS5_1CILi128EEENS7_ILi64EEENS7_ILi256EEEEEELi256ENS_10bfloat16_tEfNS_4arch4Sm80ELb1ELb0ELb1ELb0ELb1ELb0ELb1ELb1EEENS1_21CollectiveEpilogueFwdINS6_IJS8_SA_S9_EEENS6_IJNS7_ILi1EEESI_SI_EEESC_SE_Li256ELb0ELb1ELb1ELb0EEENS1_30DynamicPersistentTileSchedulerILi256ELi256ELb1ELb1ELb0EEEEEEEEEvNT_6ParamsE:
        .type           _ZN7cutlass13device_kernelIN5flash19enable_sm80_to_sm89INS1_16FlashAttnFwdSm80INS1_25CollectiveMainloopFwdSm80ILi8ELi1ELb1EN4cute5tupleIJNS5_1CILi128EEENS7_ILi64EEENS7_ILi256EEEEEELi256ENS_10bfloat16_tEfNS_4arch4Sm80ELb1ELb0ELb1ELb0ELb1ELb0ELb1ELb1EEENS1_21CollectiveEpilogueFwdINS6_IJS8_SA_S9_EEENS6_IJNS7_ILi1EEESI_SI_EEESC_SE_Li256ELb0ELb1ELb1ELb0EEENS1_30DynamicPersistentTileSchedulerILi256ELi256ELb1ELb1ELb0EEEEEEEEEvNT_6ParamsE,@function
        .size           _ZN7cutlass13device_kernelIN5flash19enable_sm80_to_sm89INS1_16FlashAttnFwdSm80INS1_25CollectiveMainloopFwdSm80ILi8ELi1ELb1EN4cute5tupleIJNS5_1CILi128EEENS7_ILi64EEENS7_ILi256EEEEEELi256ENS_10bfloat16_tEfNS_4arch4Sm80ELb1ELb0ELb1ELb0ELb1ELb0ELb1ELb1EEENS1_21CollectiveEpilogueFwdINS6_IJS8_SA_S9_EEENS6_IJNS7_ILi1EEESI_SI_EEESC_SE_Li256ELb0ELb1ELb1ELb0EEENS1_30DynamicPersistentTileSchedulerILi256ELi256ELb1ELb1ELb0EEEEEEEEEvNT_6ParamsE,(.L_x_3251 - _ZN7cutlass13device_kernelIN5flash19enable_sm80_to_sm89INS1_16FlashAttnFwdSm80INS1_25CollectiveMainloopFwdSm80ILi8ELi1ELb1EN4cute5tupleIJNS5_1CILi128EEENS7_ILi64EEENS7_ILi256EEEEEELi256ENS_10bfloat16_tEfNS_4arch4Sm80ELb1ELb0ELb1ELb0ELb1ELb0ELb1ELb1EEENS1_21CollectiveEpilogueFwdINS6_IJS8_SA_S9_EEENS6_IJNS7_ILi1EEESI_SI_EEESC_SE_Li256ELb0ELb1ELb1ELb0EEENS1_30DynamicPersistentTileSchedulerILi256ELi256ELb1ELb1ELb0EEEEEEEEEvNT_6ParamsE)
        .other          _ZN7cutlass13device_kernelIN5flash19enable_sm80_to_sm89INS1_16FlashAttnFwdSm80INS1_25CollectiveMainloopFwdSm80ILi8ELi1ELb1EN4cute5tupleIJNS5_1CILi128EEENS7_ILi64EEENS7_ILi256EEEEEELi256ENS_10bfloat16_tEfNS_4arch4Sm80ELb1ELb0ELb1ELb0ELb1ELb0ELb1ELb1EEENS1_21CollectiveEpilogueFwdINS6_IJS8_SA_S9_EEENS6_IJNS7_ILi1EEESI_SI_EEESC_SE_Li256ELb0ELb1ELb1ELb0EEENS1_30DynamicPersistentTileSchedulerILi256ELi256ELb1ELb1ELb0EEEEEEEEEvNT_6ParamsE,@"STO_CUDA_ENTRY STV_DEFAULT"
_ZN7cutlass13device_kernelIN5flash19enable_sm80_to_sm89INS1_16FlashAttnFwdSm80INS1_25CollectiveMainloopFwdSm80ILi8ELi1ELb1EN4cute5tupleIJNS5_1CILi128EEENS7_ILi64EEENS7_ILi256EEEEEELi256ENS_10bfloat16_tEfNS_4arch4Sm80ELb1ELb0ELb1ELb0ELb1ELb0ELb1ELb1EEENS1_21CollectiveEpilogueFwdINS6_IJS8_SA_S9_EEENS6_IJNS7_ILi1EEESI_SI_EEESC_SE_Li256ELb0ELb1ELb1ELb0EEENS1_30DynamicPersistentTileSchedulerILi256ELi256ELb1ELb1ELb0EEEEEEEEEvNT_6ParamsE:
[----:B------:R-:W-:-:S03]  /*0000*/  MOV R1, c[0x0][0x28] ;  /* 0x00000a0000017a02 */ /* 0x000fc60000000f00 */
[----:B------:R-:W1:Y:S01]  /*0010*/  S2R R17, SR_TID.X ;  /* 0x0000000000117919 */ /* 0x000e620000002100 */
[----:B------:R-:W-:-:S03]  /*0020*/  IADD3 R1, R1, -0x210, RZ ;  /* 0xfffffdf001017810 */ /* 0x000fc60007ffe0ff */
[----:B------:R-:W2:Y:S01]  /*0030*/  S2R R13, SR_CTAID.X ;  /* 0x00000000000d7919 */ /* 0x000ea20000002500 */
[----:B-1----:R-:W-:-:S05]  /*0040*/  SHF.R.U32.HI R2, RZ, 0x5, R17 ;  /* 0x00000005ff027819 */ /* 0x002fca0000011611 */
[----:B------:R-:W1:Y:S02]  /*0050*/  SHFL.IDX PT, R0, R2, RZ, 0x1f ;  /* 0x00001fff02007589 */ /* 0x000e6400000e0000 */
[----:B-1----:R-:W-:Y:S02]  /*0060*/  ISETP.GE.AND P0, PT, R0, 0x1, PT ;  /* 0x000000010000780c */ /* 0x002fe40003f06270 */
[----:B------:R1:W-:Y:S11]  /*0070*/  STL [R1+0x204], R0 ;  /* 0x0002040001007387 */ /* 0x0003f60000100800 */
[----:B------:R-:W-:Y:S06]  /*0080*/  @P0 BAR.ARV 0x4, 0x100 ;  /* 0x0104000000000b1d */ /* 0x000fec0000002000 */
[----:B--2---:R-:W-:-:S13]  /*0090*/  ISETP.GE.AND P0, PT, R13, c[0x0][0x538], PT ;  /* 0x00014e000d007a0c */ /* 0x004fda0003f06270 */
[----:B------:R-:W-:Y:S05]  /*00a0*/  @P0 EXIT ;  /* 0x000000000000094d */ /* 0x000fea0003800000 */
[----:B-1----:R-:W-:Y:S01]  /*00b0*/  SHF.R.S32.HI R11, RZ, 0x1f, R17 ;  /* 0x0000001fff0b7819 */ /* 0x002fe20000011411 */
[----:B------:R-:W-:Y:S01]  /*00c0*/  IMAD.MOV.U32 R12, RZ, RZ, 0x10 ;  /* 0x00000010ff0c7424 */ /* 0x000fe200078e00ff */
[----:B------:R-:W-:Y:S02]  /*00d0*/  ULDC.64 UR6, c[0x0][0x118] ;  /* 0x0000460000067ab9 */ /* 0x000fe40000000a00 */
[CC--:B------:R-:W-:Y:S02]  /*00e0*/  LEA.HI R2, R11.reuse, R17.reuse, RZ, 0x4 ;  /* 0x000000110b027211 */ /* 0x0c0fe400078f20ff */
[CC--:B------:R-:W-:Y:S02]  /*00f0*/  LEA.HI R8, R11.reuse, R17.reuse, RZ, 0x3 ;  /* 0x000000110b087211 */ /* 0x0c0fe400078f18ff */
[----:B------:R-:W-:Y:S02]  /*0100*/  SHF.R.S32.HI R3, RZ, 0x4, R2 ;  /* 0x00000004ff037819 */ /* 0x000fe40000011402 */
[----:B------:R-:W-:-:S02]  /*0110*/  LEA.HI R4, R11, R17, RZ, 0x2 ;  /* 0x000000110b047211 */ /* 0x000fc400078f10ff */
[----:B------:R-:W-:Y:S02]  /*0120*/  LEA.HI R0, R2, R3, RZ, 0x1 ;  /* 0x0000000302007211 */ /* 0x000fe400078f08ff */
[----:B------:R-:W-:Y:S02]  /*0130*/  SHF.R.S32.HI R6, RZ, 0x3, R8 ;  /* 0x00000003ff067819 */ /* 0x000fe40000011408 */
[----:B------:R-:W-:Y:S02]  /*0140*/  LOP3.LUT R0, R0, 0xfffffffe, RZ, 0xc0, !PT ;  /* 0xfffffffe00007812 */ /* 0x000fe400078ec0ff */
[----:B------:R-:W-:-:S03]  /*0150*/  LOP3.LUT R5, R8, 0xfffffff8, RZ, 0xc0, !PT ;  /* 0xfffffff808057812 */ /* 0x000fc600078ec0ff */
[----:B------:R-:W-:Y:S01]  /*0160*/  IMAD.IADD R9, R3, 0x1, -R0 ;  /* 0x0000000103097824 */ /* 0x000fe200078e0a00 */
[----:B------:R-:W-:Y:S01]  /*0170*/  LOP3.LUT R3, R4, 0xfffffffc, RZ, 0xc0, !PT ;  /* 0xfffffffc04037812 */ /* 0x000fe200078ec0ff */
[----:B------:R-:W-:Y:S01]  /*0180*/  IMAD.SHL.U32 R4, R6, 0x40, RZ ;  /* 0x0000004006047824 */ /* 0x000fe200078e00ff */
[----:B------:R-:W-:Y:S01]  /*0190*/  LOP3.LUT R0, R2, 0xfffffff0, RZ, 0xc0, !PT ;  /* 0xfffffff002007812 */ /* 0x000fe200078ec0ff */
[C---:B------:R-:W-:Y:S02]  /*01a0*/  IMAD.IADD R5, R17.reuse, 0x1, -R5 ;  /* 0x0000000111057824 */ /* 0x040fe400078e0a05 */
[C---:B------:R-:W-:Y:S02]  /*01b0*/  IMAD.IADD R3, R17.reuse, 0x1, -R3 ;  /* 0x0000000111037824 */ /* 0x040fe400078e0a03 */
[----:B------:R-:W-:Y:S01]  /*01c0*/  IMAD.IADD R2, R17, 0x1, -R0 ;  /* 0x0000000111027824 */ /* 0x000fe200078e0a00 */
[----:B------:R-:W-:Y:S01]  /*01d0*/  LOP3.LUT R0, R4, 0x1c0, RZ, 0xc0, !PT ;  /* 0x000001c004007812 */ /* 0x000fe200078ec0ff */
[----:B------:R-:W-:Y:S01]  /*01e0*/  IMAD.SHL.U32 R16, R5, 0x8, RZ ;  /* 0x0000000805107824 */ /* 0x000fe200078e00ff */
[----:B------:R-:W-:Y:S01]  /*01f0*/  LEA.HI R4, R3, R3, RZ, 0x1 ;  /* 0x0000000303047211 */ /* 0x000fe200078f08ff */
[----:B------:R-:W-:Y:S01]  /*0200*/  IMAD.SHL.U32 R6, R5, 0x40, RZ ;  /* 0x0000004005067824 */ /* 0x000fe200078e00ff */
[----:B------:R-:W-:-:S02]  /*0210*/  SHF.R.S32.HI R250, RZ, 0x1f, R2 ;  /* 0x0000001ffffa7819 */ /* 0x000fc40000011402 */
[----:B------:R-:W-:Y:S01]  /*0220*/  LOP3.LUT R4, R4, 0x1ffffffe, RZ, 0xc0, !PT ;  /* 0x1ffffffe04047812 */ /* 0x000fe200078ec0ff */
[----:B------:R-:W-:Y:S01]  /*0230*/  STL [R1+0x88], R16 ;  /* 0x0000881001007387 */ /* 0x000fe20000100800 */
[----:B------:R-:W-:Y:S02]  /*0240*/  SHF.R.U32.HI R7, RZ, 0x3, R0 ;  /* 0x00000003ff077819 */ /* 0x000fe40000011600 */
[----:B------:R-:W-:Y:S01]  /*0250*/  LOP3.LUT R5, R0, 0x38, R16, 0xf8, !PT ;  /* 0x0000003800057812 */ /* 0x000fe200078ef810 */
[----:B------:R-:W-:Y:S01]  /*0260*/  IMAD.IADD R10, R3, 0x1, -R4 ;  /* 0x00000001030a7824 */ /* 0x000fe200078e0a04 */
[----:B------:R-:W-:Y:S02]  /*0270*/  LEA.HI R250, R250, R2, RZ, 0x3 ;  /* 0x00000002fafa7211 */ /* 0x000fe400078f18ff */
[----:B------:R-:W-:Y:S02]  /*0280*/  LOP3.LUT R0, R6, 0x1c0, RZ, 0xc0, !PT ;  /* 0x000001c006007812 */ /* 0x000fe400078ec0ff */
[----:B------:R-:W-:-:S02]  /*0290*/  LOP3.LUT R7, R5, R7, RZ, 0x3c, !PT ;  /* 0x0000000705077212 */ /* 0x000fc400078e3cff */
[C---:B------:R-:W-:Y:S01]  /*02a0*/  LOP3.LUT R3, R250.reuse, 0xfffffff8, RZ, 0xc0, !PT ;  /* 0xfffffff8fa037812 */ /* 0x040fe200078ec0ff */
[----:B------:R-:W-:Y:S01]  /*02b0*/  IMAD.SHL.U32 R250, R250, 0x40, RZ ;  /* 0x00000040fafa7824 */ /* 0x000fe200078e00ff */
[----:B------:R-:W-:Y:S02]  /*02c0*/  LOP3.LUT R5, R0, 0x8, R8, 0xf8, !PT ;  /* 0x0000000800057812 */ /* 0x000fe400078ef808 */
[CC--:B------:R-:W-:Y:S02]  /*02d0*/  LEA.HI R8, R11.reuse, R17.reuse, RZ, 0x5 ;  /* 0x000000110b087211 */ /* 0x0c0fe400078f28ff */
[----:B------:R-:W-:Y:S01]  /*02e0*/  SHF.R.U32.HI R4, RZ, 0x3, R0 ;  /* 0x00000003ff047819 */ /* 0x000fe20000011600 */
[----:B------:R-:W-:Y:S01]  /*02f0*/  IMAD.IADD R0, R2, 0x1, -R3 ;  /* 0x0000000102007824 */ /* 0x000fe200078e0a03 */
[----:B------:R-:W-:Y:S02]  /*0300*/  LEA.HI R6, R11, R17, RZ, 0x6 ;  /* 0x000000110b067211 */ /* 0x000fe400078f30ff */
[----:B------:R-:W-:-:S02]  /*0310*/  LOP3.LUT R2, R8, 0xffffffe0, RZ, 0xc0, !PT ;  /* 0xffffffe008027812 */ /* 0x000fc400078ec0ff */
[----:B------:R-:W-:Y:S01]  /*0320*/  LOP3.LUT R135, R5, R4, RZ, 0x3c, !PT ;  /* 0x0000000405877212 */ /* 0x000fe200078e3cff */
[----:B------:R-:W-:Y:S01]  /*0330*/  IMAD.SHL.U32 R4, R6, 0x8, RZ ;  /* 0x0000000806047824 */ /* 0x000fe200078e00ff */
[----:B------:R-:W-:Y:S01]  /*0340*/  SHF.R.S32.HI R6, RZ, 0x5, R8 ;  /* 0x00000005ff067819 */ /* 0x000fe20000011408 */
[----:B------:R-:W-:Y:S01]  /*0350*/  IMAD.IADD R15, R17, 0x1, -R2 ;  /* 0x00000001110f7824 */ /* 0x000fe200078e0a02 */
[----:B------:R-:W-:Y:S01]  /*0360*/  SHF.R.S32.HI R3, RZ, 0x1f, R8 ;  /* 0x0000001fff037819 */ /* 0x000fe20000011408 */
[----:B------:R-:W-:Y:S01]  /*0370*/  IMAD.MOV.U32 R8, RZ, RZ, 0x20 ;  /* 0x00000020ff087424 */ /* 0x000fe200078e00ff */
[C---:B------:R-:W-:Y:S01]  /*0380*/  R2P PR, R0.reuse, 0x6 ;  /* 0x0000000600007804 */ /* 0x040fe20000000000 */
[----:B------:R-:W-:Y:S01]  /*0390*/  IMAD.SHL.U32 R0, R0, 0x40, RZ ;  /* 0x0000004000007824 */ /* 0x000fe200078e00ff */
[----:B------:R-:W-:Y:S01]  /*03a0*/  LEA.HI R2, R3, R6, RZ, 0x3 ;  /* 0x0000000603027211 */ /* 0x000fe200078f18ff */
[----:B------:R-:W-:Y:S01]  /*03b0*/  IMAD R135, R9, 0x200, R135 ;  /* 0x0000020009877824 */ /* 0x000fe200078e0287 */
[----:B------:R-:W-:-:S02]  /*03c0*/  SHF.R.S32.HI R5, RZ, 0x1f, R15 ;  /* 0x0000001fff057819 */ /* 0x000fc4000001140f */
[----:B------:R-:W-:Y:S02]  /*03d0*/  LOP3.LUT R2, R2, 0xffffff8, RZ, 0xc0, !PT ;  /* 0x0ffffff802027812 */ /* 0x000fe400078ec0ff */
[----:B------:R-:W-:Y:S02]  /*03e0*/  LEA.HI R5, R5, R15, RZ, 0x2 ;  /* 0x0000000f05057211 */ /* 0x000fe400078f10ff */
[----:B------:R-:W-:Y:S01]  /*03f0*/  LOP3.LUT R7, R7, 0x7ffffe00, R4, 0xf8, !PT ;  /* 0x7ffffe0007077812 */ /* 0x000fe200078ef804 */
[----:B------:R-:W-:Y:S01]  /*0400*/  IMAD.IADD R3, R6, 0x1, -R2 ;  /* 0x0000000106037824 */ /* 0x000fe200078e0a02 */
[----:B------:R-:W-:Y:S01]  /*0410*/  SHF.R.S32.HI R2, RZ, 0x2, R5 ;  /* 0x00000002ff027819 */ /* 0x000fe20000011405 */
[----:B------:R-:W-:Y:S01]  /*0420*/  IMAD.SHL.U32 R4, R9, 0x8, RZ ;  /* 0x0000000809047824 */ /* 0x000fe200078e00ff */
[----:B------:R-:W-:Y:S02]  /*0430*/  LOP3.LUT R0, R0, 0x1c0, RZ, 0xc0, !PT ;  /* 0x000001c000007812 */ /* 0x000fe400078ec0ff */
[----:B------:R-:W-:Y:S01]  /*0440*/  IADD3 R9, R16, 0x80, RZ ;  /* 0x0000008010097810 */ /* 0x000fe20007ffe0ff */
[----:B------:R-:W-:Y:S01]  /*0450*/  IMAD R14, R3, 0x10, R2 ;  /* 0x00000010030e7824 */ /* 0x000fe200078e0202 */
[----:B------:R-:W-:-:S02]  /*0460*/  LOP3.LUT R4, R0, 0x8, R4, 0xf8, !PT ;  /* 0x0000000800047812 */ /* 0x000fc400078ef804 */
[----:B------:R-:W-:Y:S02]  /*0470*/  SEL R2, R12, 0xfffffff0, !P1 ;  /* 0xfffffff00c027807 */ /* 0x000fe40004800000 */
[----:B------:R-:W-:Y:S01]  /*0480*/  SEL R3, R8, 0xffffffe0, !P2 ;  /* 0xffffffe008037807 */ /* 0x000fe20005000000 */
[----:B------:R-:W-:Y:S01]  /*0490*/  STL [R1+0x208], R14 ;  /* 0x0002080e01007387 */ /* 0x000fe20000100800 */
[----:B------:R-:W-:Y:S02]  /*04a0*/  SHF.R.U32.HI R0, RZ, 0x3, R0 ;  /* 0x00000003ff007819 */ /* 0x000fe40000011600 */
[----:B------:R-:W-:Y:S01]  /*04b0*/  LEA R135, R135, 0x10100, 0x1 ;  /* 0x0001010087877811 */ /* 0x000fe200078e08ff */
[----:B------:R-:W-:Y:S01]  /*04c0*/  IMAD.IADD R3, R2, 0x1, R3 ;  /* 0x0000000102037824 */ /* 0x000fe200078e0203 */
[----:B------:R-:W-:Y:S01]  /*04d0*/  LOP3.LUT R0, R4, R0, RZ, 0x3c, !PT ;  /* 0x0000000004007212 */ /* 0x000fe200078e3cff */
[----:B------:R-:W-:Y:S01]  /*04e0*/  STL [R1+0xf4], R13 ;  /* 0x0000f40d01007387 */ /* 0x000fe20000100800 */
[----:B------:R-:W-:Y:S01]  /*04f0*/  LEA.HI R2, R11, R17, RZ, 0x7 ;  /* 0x000000110b027211 */ /* 0x000fe200078f38ff */
[----:B------:R-:W-:Y:S01]  /*0500*/  IMAD.MOV.U32 R4, RZ, RZ, 0x40 ;  /* 0x00000040ff047424 */ /* 0x000fe200078e00ff */
[----:B------:R-:W-:-:S02]  /*0510*/  LOP3.LUT R250, R0, 0x7ffffe00, R250, 0xf8, !PT ;  /* 0x7ffffe0000fa7812 */ /* 0x000fc400078ef8fa */
[----:B------:R-:W-:Y:S02]  /*0520*/  SHF.R.S32.HI R0, RZ, 0x7, R2 ;  /* 0x00000007ff007819 */ /* 0x000fe40000011402 */
[----:B------:R-:W-:Y:S02]  /*0530*/  SHF.R.S32.HI R2, RZ, 0x1f, R16 ;  /* 0x0000001fff027819 */ /* 0x000fe40000011410 */
[----:B------:R-:W-:Y:S02]  /*0540*/  IADD3 R11, R16, 0x40, RZ ;  /* 0x00000040100b7810 */ /* 0x000fe40007ffe0ff */
[----:B------:R-:W-:Y:S01]  /*0550*/  LOP3.LUT R0, R5, 0x7ffffffc, RZ, 0xc0, !PT ;  /* 0x7ffffffc05007812 */ /* 0x000fe200078ec0ff */
[----:B------:R1:W-:Y:S01]  /*0560*/  STL [R1+0x180], R2 ;  /* 0x0001800201007387 */ /* 0x0003e20000100800 */
[----:B------:R-:W-:Y:S02]  /*0570*/  SHF.R.S32.HI R5, RZ, 0x1f, R11 ;  /* 0x0000001fff057819 */ /* 0x000fe4000001140b */
[----:B------:R-:W-:Y:S01]  /*0580*/  LEA R250, R250, 0x100, 0x1 ;  /* 0x00000100fafa7811 */ /* 0x000fe200078e08ff */
[----:B------:R-:W-:Y:S01]  /*0590*/  STL [R1+0x9c], R11 ;  /* 0x00009c0b01007387 */ /* 0x000fe20000100800 */
[----:B------:R-:W-:-:S03]  /*05a0*/  IMAD.IADD R0, R15, 0x1, -R0 ;  /* 0x000000010f007824 */ /* 0x000fc600078e0a00 */
[----:B------:R-:W-:Y:S01]  /*05b0*/  STL [R1+0x98], R9 ;  /* 0x0000980901007387 */ /* 0x000fe20000100800 */
[----:B------:R-:W-:Y:S01]  /*05c0*/  IMAD.SHL.U32 R38, R0, 0x2, RZ ;  /* 0x0000000200267824 */ /* 0x000fe200078e00ff */
[----:B------:R-:W-:Y:S01]  /*05d0*/  SEL R0, R8, 0xffffffe0, !P1 ;  /* 0xffffffe008007807 */ /* 0x000fe20004800000 */
[----:B------:R-:W-:Y:S01]  /*05e0*/  IMAD R3, R3, 0x2, R250 ;  /* 0x0000000203037824 */ /* 0x000fe200078e02fa */
[----:B------:R2:W-:Y:S02]  /*05f0*/  STL [R1+0x17c], R5 ;  /* 0x00017c0501007387 */ /* 0x0005e40000100800 */
[----:B------:R-:W-:Y:S01]  /*0600*/  IADD3 R37, R38, 0x8, RZ ;  /* 0x0000000826257810 */ /* 0x000fe20007ffe0ff */
[----:B------:R-:W-:Y:S01]  /*0610*/  IMAD.IADD R252, R250, 0x1, R0 ;  /* 0x00000001fafc7824 */ /* 0x000fe200078e0200 */
[C---:B------:R-:W-:Y:S02]  /*0620*/  IADD3 R36, R38.reuse, 0x10, RZ ;  /* 0x0000001026247810 */ /* 0x040fe40007ffe0ff */
[----:B------:R-:W-:-:S02]  /*0630*/  IADD3 R35, R38, 0x18, RZ ;  /* 0x0000001826237810 */ /* 0x000fc40007ffe0ff */
[C---:B------:R-:W-:Y:S02]  /*0640*/  IADD3 R34, R38.reuse, 0x20, RZ ;  /* 0x0000002026227810 */ /* 0x040fe40007ffe0ff */
[C---:B------:R-:W-:Y:S02]  /*0650*/  IADD3 R33, R38.reuse, 0x28, RZ ;  /* 0x0000002826217810 */ /* 0x040fe40007ffe0ff */
[----:B------:R-:W-:Y:S02]  /*0660*/  IADD3 R32, R38, 0x30, RZ ;  /* 0x0000003026207810 */ /* 0x000fe40007ffe0ff */
[----:B-1----:R-:W-:Y:S02]  /*0670*/  IADD3 R2, R16, 0xc0, RZ ;  /* 0x000000c010027810 */ /* 0x002fe40007ffe0ff */
[C---:B------:R-:W-:Y:S02]  /*0680*/  IADD3 R31, R38.reuse, 0x38, RZ ;  /* 0x00000038261f7810 */ /* 0x040fe40007ffe0ff */
[C---:B------:R-:W-:Y:S01]  /*0690*/  IADD3 R30, R38.reuse, 0x40, RZ ;  /* 0x00000040261e7810 */ /* 0x040fe20007ffe0ff */
[----:B------:R1:W-:Y:S01]  /*06a0*/  STL [R1+0x94], R2 ;  /* 0x0000940201007387 */ /* 0x0003e20000100800 */
[----:B------:R-:W-:-:S02]  /*06b0*/  IADD3 R29, R38, 0x48, RZ ;  /* 0x00000048261d7810 */ /* 0x000fc40007ffe0ff */
[C---:B------:R-:W-:Y:S02]  /*06c0*/  IADD3 R28, R38.reuse, 0x50, RZ ;  /* 0x00000050261c7810 */ /* 0x040fe40007ffe0ff */
[C---:B------:R-:W-:Y:S02]  /*06d0*/  IADD3 R27, R38.reuse, 0x58, RZ ;  /* 0x00000058261b7810 */ /* 0x040fe40007ffe0ff */
[----:B--2---:R-:W-:Y:S02]  /*06e0*/  SHF.R.S32.HI R5, RZ, 0x1f, R9 ;  /* 0x0000001fff057819 */ /* 0x004fe40000011409 */
[C---:B------:R-:W-:Y:S02]  /*06f0*/  IADD3 R26, R38.reuse, 0x60, RZ ;  /* 0x00000060261a7810 */ /* 0x040fe40007ffe0ff */
[C---:B------:R-:W-:Y:S01]  /*0700*/  IADD3 R25, R38.reuse, 0x68, RZ ;  /* 0x0000006826197810 */ /* 0x040fe20007ffe0ff */
[----:B------:R2:W-:Y:S01]  /*0710*/  STL [R1+0x178], R5 ;  /* 0x0001780501007387 */ /* 0x0005e20000100800 */
[----:B------:R-:W-:-:S02]  /*0720*/  IADD3 R24, R38, 0x70, RZ ;  /* 0x0000007026187810 */ /* 0x000fc40007ffe0ff */
[C---:B------:R-:W-:Y:S02]  /*0730*/  IADD3 R23, R38.reuse, 0x78, RZ ;  /* 0x0000007826177810 */ /* 0x040fe40007ffe0ff */
[C---:B------:R-:W-:Y:S02]  /*0740*/  IADD3 R22, R38.reuse, 0x80, RZ ;  /* 0x0000008026167810 */ /* 0x040fe40007ffe0ff */
[C---:B------:R-:W-:Y:S02]  /*0750*/  IADD3 R21, R38.reuse, 0x88, RZ ;  /* 0x0000008826157810 */ /* 0x040fe40007ffe0ff */
[C---:B------:R-:W-:Y:S02]  /*0760*/  IADD3 R20, R38.reuse, 0x90, RZ ;  /* 0x0000009026147810 */ /* 0x040fe40007ffe0ff */
[----:B------:R-:W-:Y:S02]  /*0770*/  IADD3 R19, R38, 0x98, RZ ;  /* 0x0000009826137810 */ /* 0x000fe40007ffe0ff */
[----:B-1----:R-:W-:-:S02]  /*0780*/  SHF.R.S32.HI R2, RZ, 0x1f, R2 ;  /* 0x0000001fff027819 */ /* 0x002fc40000011402 */
[C---:B------:R-:W-:Y:S02]  /*0790*/  IADD3 R18, R38.reuse, 0xa0, RZ ;  /* 0x000000a026127810 */ /* 0x040fe40007ffe0ff */
[C---:B------:R-:W-:Y:S01]  /*07a0*/  IADD3 R17, R38.reuse, 0xa8, RZ ;  /* 0x000000a826117810 */ /* 0x040fe20007ffe0ff */
[----:B------:R1:W-:Y:S01]  /*07b0*/  STL [R1+0x174], R2 ;  /* 0x0001740201007387 */ /* 0x0003e20000100800 */
[C---:B------:R-:W-:Y:S02]  /*07c0*/  IADD3 R16, R38.reuse, 0xb0, RZ ;  /* 0x000000b026107810 */ /* 0x040fe40007ffe0ff */
[C---:B------:R-:W-:Y:S02]  /*07d0*/  IADD3 R15, R38.reuse, 0xb8, RZ ;  /* 0x000000b8260f7810 */ /* 0x040fe40007ffe0ff */
[C---:B------:R-:W-:Y:S01]  /*07e0*/  IADD3 R13, R38.reuse, 0xc8, RZ ;  /* 0x000000c8260d7810 */ /* 0x040fe20007ffe0ff */
[----:B--2---:R-:W-:Y:S01]  /*07f0*/  IMAD.SHL.U32 R5, R7, 0x2, RZ ;  /* 0x0000000207057824 */ /* 0x004fe200078e00ff */
[----:B------:R-:W-:-:S02]  /*0800*/  IADD3 R12, R38, 0xd0, RZ ;  /* 0x000000d0260c7810 */ /* 0x000fc40007ffe0ff */
[C---:B------:R-:W-:Y:S02]  /*0810*/  IADD3 R11, R38.reuse, 0xd8, RZ ;  /* 0x000000d8260b7810 */ /* 0x040fe40007ffe0ff */
[----:B------:R2:W-:Y:S01]  /*0820*/  STL [R1+0x54], R5 ;  /* 0x0000540501007387 */ /* 0x0005e20000100800 */
[C---:B------:R-:W-:Y:S02]  /*0830*/  IADD3 R9, R38.reuse, 0xe0, RZ ;  /* 0x000000e026097810 */ /* 0x040fe40007ffe0ff */
[----:B------:R-:W-:Y:S02]  /*0840*/  IADD3 R7, R38, 0xe8, RZ ;  /* 0x000000e826077810 */ /* 0x000fe40007ffe0ff */
[----:B------:R-:W-:Y:S01]  /*0850*/  SHF.R.S32.HI R8, RZ, 0x1f, R37 ;  /* 0x0000001fff087819 */ /* 0x000fe20000011425 */
[----:B-1----:R-:W-:Y:S01]  /*0860*/  IMAD R2, R10, 0x8, R14 ;  /* 0x000000080a027824 */ /* 0x002fe200078e020e */
[----:B------:R-:W-:Y:S02]  /*0870*/  IADD3 R14, R38, 0xc0, RZ ;  /* 0x000000c0260e7810 */ /* 0x000fe40007ffe0ff */
[----:B------:R-:W-:-:S02]  /*0880*/  SHF.R.S32.HI R10, RZ, 0x1f, R36 ;  /* 0x0000001fff0a7819 */ /* 0x000fc40000011424 */
[----:B------:R1:W-:Y:S04]  /*0890*/  STL [R1+0x200], R2 ;  /* 0x0002000201007387 */ /* 0x0003e80000100800 */
[----:B------:R-:W-:Y:S01]  /*08a0*/  STL [R1+0xdc], R38 ;  /* 0x0000dc2601007387 */ /* 0x000fe20000100800 */
[----:B--2---:R-:W-:-:S03]  /*08b0*/  IADD3 R5, R38, 0xf0, RZ ;  /* 0x000000f026057810 */ /* 0x004fc60007ffe0ff */
[----:B------:R-:W-:Y:S04]  /*08c0*/  STL [R1+0x170], R37 ;  /* 0x0001702501007387 */ /* 0x000fe80000100800 */
[----:B------:R-:W-:Y:S04]  /*08d0*/  STL [R1+0x16c], R36 ;  /* 0x00016c2401007387 */ /* 0x000fe80000100800 */
[----:B------:R-:W-:Y:S04]  /*08e0*/  STL [R1+0x168], R35 ;  /* 0x0001682301007387 */ /* 0x000fe80000100800 */
[----:B------:R2:W-:Y:S04]  /*08f0*/  STL [R1+0x164], R34 ;  /* 0x0001642201007387 */ /* 0x0005e80000100800 */
[----:B------:R-:W-:Y:S01]  /*0900*/  STL [R1+0x160], R33 ;  /* 0x0001602101007387 */ /* 0x000fe20000100800 */
[----:B-1----:R-:W-:-:S02]  /*0910*/  SEL R2, R4, 0xffffffc0, !P2 ;  /* 0xffffffc004027807 */ /* 0x002fc40005000000 */
[----:B------:R-:W-:Y:S01]  /*0920*/  IADD3 R4, R38, 0xf8, RZ ;  /* 0x000000f826047810 */ /* 0x000fe20007ffe0ff */
[----:B------:R-:W-:Y:S02]  /*0930*/  STL [R1+0x15c], R32 ;  /* 0x00015c2001007387 */ /* 0x000fe40000100800 */
[----:B------:R-:W-:Y:S02]  /*0940*/  IMAD.IADD R251, R250, 0x1, R2 ;  /* 0x00000001fafb7824 */ /* 0x000fe400078e0202 */
[----:B------:R1:W-:Y:S04]  /*0950*/  STL [R1+0x158], R31 ;  /* 0x0001581f01007387 */ /* 0x0003e80000100800 */
[----:B------:R-:W-:Y:S04]  /*0960*/  STL [R1+0x154], R30 ;  /* 0x0001541e01007387 */ /* 0x000fe80000100800 */
[----:B------:R-:W-:Y:S04]  /*0970*/  STL [R1+0x150], R29 ;  /* 0x0001501d01007387 */ /* 0x000fe80000100800 */
[----:B------:R3:W-:Y:S01]  /*0980*/  STL [R1+0x14c], R28 ;  /* 0x00014c1c01007387 */ /* 0x0007e20000100800 */
[----:B--2---:R-:W-:-:S03]  /*0990*/  SHF.R.S32.HI R34, RZ, 0x1f, R34 ;  /* 0x0000001fff227819 */ /* 0x004fc60000011422 */
[----:B------:R-:W-:Y:S04]  /*09a0*/  STL [R1+0x148], R27 ;  /* 0x0001481b01007387 */ /* 0x000fe80000100800 */
[----:B------:R-:W-:Y:S04]  /*09b0*/  STL [R1+0x144], R26 ;  /* 0x0001441a01007387 */ /* 0x000fe80000100800 */
[----:B------:R2:W-:Y:S01]  /*09c0*/  STL [R1+0x140], R25 ;  /* 0x0001401901007387 */ /* 0x0005e20000100800 */
[----:B-1----:R-:W-:-:S03]  /*09d0*/  SHF.R.S32.HI R31, RZ, 0x1f, R31 ;  /* 0x0000001fff1f7819 */ /* 0x002fc6000001141f */
[----:B------:R-:W-:Y:S04]  /*09e0*/  STL [R1+0x13c], R24 ;  /* 0x00013c1801007387 */ /* 0x000fe80000100800 */
[----:B------:R-:W-:Y:S04]  /*09f0*/  STL [R1+0x138], R23 ;  /* 0x0001381701007387 */ /* 0x000fe80000100800 */
[----:B------:R1:W-:Y:S01]  /*0a00*/  STL [R1+0x134], R22 ;  /* 0x0001341601007387 */ /* 0x0003e20000100800 */
[----:B---3--:R-:W-:-:S03]  /*0a10*/  SHF.R.S32.HI R28, RZ, 0x1f, R28 ;  /* 0x0000001fff1c7819 */ /* 0x008fc6000001141c */
        /* <DEDUP_REMOVED lines=17> */
[----:B------:R2:W-:Y:S04]  /*0b30*/  STL [R1+0x1fc], R8 ;  /* 0x0001fc0801007387 */ /* 0x0005e80000100800 */
[----:B------:R-:W-:Y:S01]  /*0b40*/  STL [R1+0xfc], R5 ;  /* 0x0000fc0501007387 */ /* 0x000fe20000100800 */
[----:B-1----:R-:W-:-:S03]  /*0b50*/  SHF.R.S32.HI R13, RZ, 0x1f, R13 ;  /* 0x0000001fff0d7819 */ /* 0x002fc6000001140d */
[----:B------:R1:W-:Y:S04]  /*0b60*/  STL [R1+0x1f8], R10 ;  /* 0x0001f80a01007387 */ /* 0x0003e80000100800 */
[----:B------:R4:W-:Y:S01]  /*0b70*/  STL [R1+0xf8], R4 ;  /* 0x0000f80401007387 */ /* 0x0009e20000100800 */
[----:B---3--:R-:W-:Y:S02]  /*0b80*/  SHF.R.S32.HI R9, RZ, 0x1f, R9 ;  /* 0x0000001fff097819 */ /* 0x008fe40000011409 */
[----:B--2---:R-:W-:-:S05]  /*0b90*/  SHF.R.S32.HI R8, RZ, 0x1f, R35 ;  /* 0x0000001fff087819 */ /* 0x004fca0000011423 */
[----:B------:R2:W-:Y:S01]  /*0ba0*/  STL [R1+0x1f4], R8 ;  /* 0x0001f40801007387 */ /* 0x0005e20000100800 */
[----:B-1----:R-:W-:-:S03]  /*0bb0*/  SHF.R.S32.HI R10, RZ, 0x1f, R33 ;  /* 0x0000001fff0a7819 */ /* 0x002fc60000011421 */
[----:B------:R-:W-:Y:S01]  /*0bc0*/  STL [R1+0x1f0], R34 ;  /* 0x0001f02201007387 */ /* 0x000fe20000100800 */
[----:B----4-:R-:W-:-:S03]  /*0bd0*/  SHF.R.S32.HI R4, RZ, 0x1f, R4 ;  /* 0x0000001fff047819 */ /* 0x010fc60000011404 */
[----:B------:R1:W-:Y:S01]  /*0be0*/  STL [R1+0x1ec], R10 ;  /* 0x0001ec0a01007387 */ /* 0x0003e20000100800 */
[----:B--2---:R-:W-:-:S05]  /*0bf0*/  SHF.R.S32.HI R8, RZ, 0x1f, R32 ;  /* 0x0000001fff087819 */ /* 0x004fca0000011420 */
[----:B------:R2:W-:Y:S01]  /*0c00*/  STL [R1+0x1e8], R8 ;  /* 0x0001e80801007387 */ /* 0x0005e20000100800 */
[----:B-1----:R-:W-:-:S03]  /*0c10*/  SHF.R.S32.HI R10, RZ, 0x1f, R30 ;  /* 0x0000001fff0a7819 */ /* 0x002fc6000001141e */
[----:B------:R-:W-:Y:S04]  /*0c20*/  STL [R1+0x1e4], R31 ;  /* 0x0001e41f01007387 */ /* 0x000fe80000100800 */
        /* <DEDUP_REMOVED lines=30> */
[----:B------:R-:W-:Y:S01]  /*0e10*/  STL [R1+0x198], R10 ;  /* 0x0001980a01007387 */ /* 0x000fe20000100800 */
[----:B--2---:R-:W-:-:S05]  /*0e20*/  SHF.R.S32.HI R8, RZ, 0x1f, R11 ;  /* 0x0000001fff087819 */ /* 0x004fca000001140b */
[----:B------:R1:W-:Y:S04]  /*0e30*/  STL [R1+0x194], R8 ;  /* 0x0001940801007387 */ /* 0x0003e80000100800 */
[----:B------:R-:W-:Y:S01]  /*0e40*/  STL [R1+0x190], R9 ;  /* 0x0001900901007387 */ /* 0x000fe20000100800 */
[----:B-1----:R-:W-:Y:S02]  /*0e50*/  SHF.R.S32.HI R8, RZ, 0x1f, R7 ;  /* 0x0000001fff087819 */ /* 0x002fe40000011407 */
[----:B------:R-:W-:Y:S01]  /*0e60*/  SHF.R.S32.HI R7, RZ, 0x1f, R5 ;  /* 0x0000001fff077819 */ /* 0x000fe20000011405 */
[----:B------:R-:W-:Y:S02]  /*0e70*/  IMAD R5, R6, 0x800, R250 ;  /* 0x0000080006057824 */ /* 0x000fe400078e02fa */
[----:B------:R-:W-:Y:S04]  /*0e80*/  STL [R1+0x18c], R8 ;  /* 0x00018c0801007387 */ /* 0x000fe80000100800 */
[----:B------:R-:W-:Y:S04]  /*0e90*/  STL [R1+0x188], R7 ;  /* 0x0001880701007387 */ /* 0x000fe80000100800 */
[----:B------:R1:W-:Y:S04]  /*0ea0*/  STL [R1+0x184], R4 ;  /* 0x0001840401007387 */ /* 0x0003e80000100800 */
[----:B------:R2:W-:Y:S01]  /*0eb0*/  STL [R1+0x38], R3 ;  /* 0x0000380301007387 */ /* 0x0005e20000100800 */
[--C-:B-1----:R-:W-:Y:S01]  /*0ec0*/  IMAD.IADD R4, R0, 0x1, R5.reuse ;  /* 0x0000000100047824 */ /* 0x102fe200078e0205 */
[C---:B------:R-:W-:Y:S01]  /*0ed0*/  IADD3 R0, R2.reuse, R250, R0 ;  /* 0x000000fa02007210 */ /* 0x040fe20007ffe000 */
[----:B--2---:R-:W-:-:S04]  /*0ee0*/  IMAD.IADD R3, R2, 0x1, R5 ;  /* 0x0000000102037824 */ /* 0x004fc800078e0205 */
[----:B------:R1:W-:Y:S04]  /*0ef0*/  STL [R1], R0 ;  /* 0x0000000001007387 */ /* 0x0003e80000100800 */
[----:B------:R2:W-:Y:S04]  /*0f00*/  STL [R1+0x48], R4 ;  /* 0x0000480401007387 */ /* 0x0005e80000100800 */
[----:B------:R2:W-:Y:S01]  /*0f10*/  STL [R1+0x50], R3 ;  /* 0x0000500301007387 */ /* 0x0005e20000100800 */
[----:B-1----:R-:W-:-:S05]  /*0f20*/  IMAD.IADD R0, R2, 0x1, R4 ;  /* 0x0000000102007824 */ /* 0x002fca00078e0204 */
[----:B------:R2:W-:Y:S02]  /*0f30*/  STL [R1+0x4c], R0 ;  /* 0x00004c0001007387 */ /* 0x0005e40000100800 */
.L_x_1081:
[----:B--2---:R-:W2:Y:S01]  /*0f40*/  LDL R4, [R1+0xf4] ;  /* 0x0000f40001047983 */ /* 0x004ea20000100800 */
[----:B------:R-:W-:Y:S01]  /*0f50*/  IMAD.MOV.U32 R0, RZ, RZ, c[0x0][0x560] ;  /* 0x00015800ff007624 */ /* 0x000fe200078e00ff */
[----:B------:R-:W-:Y:S01]  /*0f60*/  YIELD ;  /* 0x0000000000007946 */ /* 0x000fe20003800000 */
[----:B------:R-:W-:Y:S03]  /*0f70*/  BSSY B0, `(.L_x_1036) ;  /* 0x0000016000007945 */ /* 0x000fe60003800000 */
[----:B------:R-:W-:-:S13]  /*0f80*/  ISETP.NE.AND P0, PT, R0, 0x1, PT ;  /* 0x000000010000780c */ /* 0x000fda0003f05270 */
[----:B--2---:R-:W-:Y:S01]  /*0f90*/  @P0 IMAD.HI.U32 R0, R4, c[0x0][0x564], RZ ;  /* 0x0001590004000a27 */ /* 0x004fe200078e00ff */
[----:B------:R-:W-:-:S04]  /*0fa0*/  MOV R3, R4 ;  /* 0x0000000400037202 */ /* 0x000fc80000000f00 */
[----:B------:R-:W-:-:S04]  /*0fb0*/  @P0 SHF.R.U32.HI R3, RZ, c[0x0][0x568], R0 ;  /* 0x00015a00ff030a19 */ /* 0x000fc80000011600 */
[----:B------:R-:W-:Y:S01]  /*0fc0*/  ISETP.GE.AND P0, PT, R3, c[0x0][0x578], PT ;  /* 0x00015e0003007a0c */ /* 0x000fe20003f06270 */
[----:B------:R-:W-:-:S04]  /*0fd0*/  IMAD.MOV R2, RZ, RZ, -R3 ;  /* 0x000000ffff027224 */ /* 0x000fc800078e0a03 */
[----:B------:R-:W-:-:S08]  /*0fe0*/  IMAD R2, R2, c[0x0][0x560], R4 ;  /* 0x0001580002027a24 */ /* 0x000fd000078e0204 */
[----:B------:R-:W-:Y:S05]  /*0ff0*/  @!P0 BRA `(.L_x_1037) ;  /* 0x0000007000008947 */ /* 0x000fea0003800000 */
[----:B------:R-:W-:-:S04]  /*1000*/  MOV R0, c[0x0][0x56c] ;  /* 0x00015b0000007a02 */ /* 0x000fc80000000f00 */
[----:B------:R-:W-:Y:S02]  /*1010*/  ISETP.NE.AND P0, PT, R0, 0x1, PT ;  /* 0x000000010000780c */ /* 0x000fe40003f05270 */
[----:B------:R-:W-:-:S11]  /*1020*/  MOV R0, R2 ;  /* 0x0000000200007202 */ /* 0x000fd60000000f00 */
[----:B------:R-:W-:-:S05]  /*1030*/  @P0 IMAD.HI.U32 R4, R2, c[0x0][0x570], RZ ;  /* 0x00015c0002040a27 */ /* 0x000fca00078e00ff */
[----:B------:R-:W-:-:S05]  /*1040*/  @P0 SHF.R.U32.HI R0, RZ, c[0x0][0x574], R4 ;  /* 0x00015d00ff000a19 */ /* 0x000fca0000011604 */
[----:B------:R-:W-:Y:S01]  /*1050*/  IMAD R4, R0, c[0x0][0x56c], RZ ;  /* 0x00015b0000047a24 */ /* 0x000fe200078e02ff */
[----:B------:R-:W-:Y:S05]  /*1060*/  BRA `(.L_x_1038) ;  /* 0x0000006000007947 */ /* 0x000fea0003800000 */
.L_x_1037:
[----:B------:R-:W-:-:S04]  /*1070*/  MOV R0, c[0x0][0x554] ;  /* 0x0001550000007a02 */ /* 0x000fc80000000f00 */
[----:B------:R-:W-:Y:S02]  /*1080*/  ISETP.NE.AND P0, PT, R0, 0x1, PT ;  /* 0x000000010000780c */ /* 0x000fe40003f05270 */
[----:B------:R-:W-:-:S11]  /*1090*/  MOV R0, R2 ;  /* 0x0000000200007202 */ /* 0x000fd60000000f00 */
[----:B------:R-:W-:-:S05]  /*10a0*/  @P0 IMAD.HI.U32 R4, R2, c[0x0][0x558], RZ ;  /* 0x0001560002040a27 */ /* 0x000fca00078e00ff */
[----:B------:R-:W-:-:S05]  /*10b0*/  @P0 SHF.R.U32.HI R0, RZ, c[0x0][0x55c], R4 ;  /* 0x00015700ff000a19 */ /* 0x000fca0000011604 */
[----:B------:R-:W-:Y:S02]  /*10c0*/  IMAD R4, R0, c[0x0][0x554], RZ ;  /* 0x0001550000047a24 */ /* 0x000fe400078e02ff */
.L_x_1038:
[----:B------:R-:W-:Y:S05]  /*10d0*/  BSYNC B0 ;  /* 0x0000000000007941 */ /* 0x000fea0003800000 */
.L_x_1036:
[----:B------:R-:W-:Y:S01]  /*10e0*/  IMAD.MOV.U32 R5, RZ, RZ, c[0x0][0x548] ;  /* 0x00015200ff057624 */ /* 0x000fe200078e00ff */
[----:B------:R-:W-:Y:S01]  /*10f0*/  ISETP.NE.U32.AND P0, PT, RZ, c[0x0][0x370], PT ;  /* 0x0000dc00ff007a0c */ /* 0x000fe20003f05070 */
[----:B------:R-:W2:Y:S01]  /*1100*/  LDL.LU R16, [R1+0xec] ;  /* 0x0000ec0001107983 */ /* 0x000ea20000300800 */
[----:B------:R-:W-:Y:S02]  /*1110*/  IMAD.IADD R4, R2, 0x1, -R4 ;  /* 0x0000000102047824 */ /* 0x000fe400078e0a04 */
[----:B------:R-:W-:Y:S01]  /*1120*/  ISETP.NE.AND P1, PT, R5, 0x1, PT ;  /* 0x000000010500780c */ /* 0x000fe20003f25270 */
[----:B------:R-:W-:Y:S01]  /*1130*/  IMAD.MOV.U32 R132, RZ, RZ, RZ ;  /* 0x000000ffff847224 */ /* 0x000fe200078e00ff */
[----:B------:R-:W-:Y:S01]  /*1140*/  ISETP.NE.AND.EX P0, PT, RZ, c[0x0][0x374], PT, P0 ;  /* 0x0000dd00ff007a0c */ /* 0x000fe20003f05300 */
[----:B------:R-:W-:-:S04]  /*1150*/  IMAD R4, R3, c[0x0][0x554], R4 ;  /* 0x0001550003047a24 */ /* 0x000fc800078e0204 */
[----:B------:R-:W-:-:S06]  /*1160*/  IMAD.MOV.U32 R15, RZ, RZ, R4 ;  /* 0x000000ffff0f7224 */ /* 0x000fcc00078e0004 */
[----:B------:R-:W-:-:S04]  /*1170*/  @P1 IMAD.HI.U32 R2, R4, c[0x0][0x54c], RZ ;  /* 0x0001530004021a27 */ /* 0x000fc800078e00ff */
[----:B------:R-:W-:Y:S01]  /*1180*/  @P0 IMAD.MOV.U32 R3, RZ, RZ, 0x4 ;  /* 0x00000004ff030424 */ /* 0x000fe200078e00ff */
[----:B------:R-:W-:-:S05]  /*1190*/  @P1 SHF.R.U32.HI R15, RZ, c[0x0][0x550], R2 ;  /* 0x00015400ff0f1a19 */ /* 0x000fca0000011602 */
[----:B------:R-:W-:Y:S01]  /*11a0*/  @P0 IMAD.WIDE R2, R15, R3, c[0x0][0x370] ;  /* 0x0000dc000f020625 */ /* 0x000fe200078e0203 */
[----:B------:R1:W-:Y:S04]  /*11b0*/  STL [R1+0xe0], R15 ;  /* 0x0000e00f01007387 */ /* 0x0003e80000100800 */
[----:B------:R3:W4:Y:S01]  /*11c0*/  @P0 LDG.E R132, [R2.64] ;  /* 0x0000000602840981 */ /* 0x000722000c1e1900 */
[----:B------:R-:W-:Y:S01]  /*11d0*/  IMAD.MOV.U32 R12, RZ, RZ, R0 ;  /* 0x000000ffff0c7224 */ /* 0x000fe200078e0000 */
[----:B------:R-:W-:Y:S01]  /*11e0*/  BSSY B0, `(.L_x_1039) ;  /* 0x0000047000007945 */ /* 0x000fe20003800000 */
[----:B------:R-:W-:Y:S02]  /*11f0*/  IMAD.MOV.U32 R14, RZ, RZ, c[0x0][0x2c4] ;  /* 0x0000b100ff0e7624 */ /* 0x000fe400078e00ff */
[----:B------:R-:W-:-:S03]  /*1200*/  IMAD.MOV.U32 R28, RZ, RZ, 0x40 ;  /* 0x00000040ff1c7424 */ /* 0x000fc600078e00ff */
[----:B------:R-:W-:Y:S02]  /*1210*/  ISETP.NE.AND P3, PT, R14, 0x1, PT ;  /* 0x000000010e00780c */ /* 0x000fe40003f65270 */
[----:B------:R-:W-:Y:S01]  /*1220*/  IADD3 R5, R28, -c[0x0][0x168], RZ ;  /* 0x80005a001c057a10 */ /* 0x000fe20007ffe0ff */
[----:B---3--:R-:W-:-:S05]  /*1230*/  IMAD.MOV.U32 R2, RZ, RZ, c[0x0][0x53c] ;  /* 0x00014f00ff027624 */ /* 0x008fca00078e00ff */
[----:B------:R-:W-:Y:S02]  /*1240*/  ISETP.NE.AND P0, PT, R2, 0x1, PT ;  /* 0x000000010200780c */ /* 0x000fe40003f05270 */
[----:B------:R-:W-:-:S11]  /*1250*/  LOP3.LUT R2, R0, 0x1ffffff, RZ, 0x3c, !PT ;  /* 0x01ffffff00027812 */ /* 0x000fd600078e3cff */
[----:B------:R-:W-:Y:S01]  /*1260*/  @P0 IMAD.HI.U32 R3, R0, c[0x0][0x540], RZ ;  /* 0x0001500000030a27 */ /* 0x000fe200078e00ff */
[----:B------:R-:W-:-:S03]  /*1270*/  IADD3 R0, R2, c[0x0][0x53c], RZ ;  /* 0x00014f0002007a10 */ /* 0x000fc60007ffe0ff */
[----:B------:R-:W-:Y:S01]  /*1280*/  IMAD.MOV.U32 R2, RZ, RZ, c[0x0][0x2ac] ;  /* 0x0000ab00ff027624 */ /* 0x000fe200078e00ff */
[----:B------:R-:W-:-:S03]  /*1290*/  @P0 SHF.R.U32.HI R12, RZ, c[0x0][0x544], R3 ;  /* 0x00015100ff0c0a19 */ /* 0x000fc60000011603 */
[----:B------:R-:W-:Y:S02]  /*12a0*/  IMAD R169, R2, c[0x0][0x1d0], RZ ;  /* 0x0000740002a97a24 */ /* 0x000fe400078e02ff */
[----:B------:R-:W-:Y:S01]  /*12b0*/  IMAD R0, R12, c[0x0][0x53c], R0 ;  /* 0x00014f000c007a24 */ /* 0x000fe200078e0200 */
[----:B------:R1:W-:Y:S01]  /*12c0*/  STL [R1+0xe8], R12 ;  /* 0x0000e80c01007387 */ /* 0x0003e20000100800 */
[----:B------:R-:W-:Y:S01]  /*12d0*/  IMAD R2, R2, c[0x0][0x1d0], R5 ;  /* 0x0000740002027a24 */ /* 0x000fe200078e0205 */
[----:B------:R-:W-:Y:S01]  /*12e0*/  IADD3 R5, R169, 0x3f, RZ ;  /* 0x0000003fa9057810 */ /* 0x000fe20007ffe0ff */
[----:B------:R-:W-:-:S05]  /*12f0*/  IMAD.SHL.U32 R11, R0, 0x80, RZ ;  /* 0x00000080000b7824 */ /* 0x000fca00078e00ff */
[----:B------:R-:W-:Y:S01]  /*1300*/  IADD3 R0, R11, 0x7f, RZ ;  /* 0x0000007f0b007810 */ /* 0x000fe20007ffe0ff */
[----:B------:R1:W-:Y:S04]  /*1310*/  STL [R1+0xf0], R11 ;  /* 0x0000f00b01007387 */ /* 0x0003e80000100800 */
[----:B------:R-:W-:-:S05]  /*1320*/  @P3 IMAD.HI.U32 R3, R0, c[0x0][0x2c8], RZ ;  /* 0x0000b20000033a27 */ /* 0x000fca00078e00ff */
[----:B------:R-:W-:-:S05]  /*1330*/  @P3 SHF.R.U32.HI R0, RZ, c[0x0][0x2cc], R3 ;  /* 0x0000b300ff003a19 */ /* 0x000fca0000011603 */
[----:B------:R-:W-:Y:S01]  /*1340*/  IMAD.IADD R0, R2, 0x1, R0 ;  /* 0x0000000102007824 */ /* 0x000fe200078e0200 */
[----:B------:R-:W-:-:S04]  /*1350*/  SHF.R.S32.HI R2, RZ, 0x1f, R5 ;  /* 0x0000001fff027819 */ /* 0x000fc80000011405 */
[----:B------:R-:W-:Y:S02]  /*1360*/  SHF.R.S32.HI R3, RZ, 0x1f, R0 ;  /* 0x0000001fff037819 */ /* 0x000fe40000011400 */
[----:B------:R-:W-:Y:S02]  /*1370*/  LEA.HI R2, R2, R5, RZ, 0x6 ;  /* 0x0000000502027211 */ /* 0x000fe400078f30ff */
[----:B------:R-:W-:Y:S02]  /*1380*/  LEA.HI R3, R3, R0, RZ, 0x6 ;  /* 0x0000000003037211 */ /* 0x000fe400078f30ff */
[----:B------:R-:W-:Y:S02]  /*1390*/  SHF.R.S32.HI R0, RZ, 0x6, R2 ;  /* 0x00000006ff007819 */ /* 0x000fe40000011402 */
[----:B------:R-:W-:-:S04]  /*13a0*/  SHF.R.S32.HI R2, RZ, 0x6, R3 ;  /* 0x00000006ff027819 */ /* 0x000fc80000011403 */
[----:B------:R-:W-:Y:S01]  /*13b0*/  IMNMX R7, R0, R2, PT ;  /* 0x0000000200077217 */ /* 0x000fe20003800200 */
[----:B------:R-:W-:Y:S02]  /*13c0*/  IMAD.MOV R0, RZ, RZ, -R15 ;  /* 0x000000ffff007224 */ /* 0x000fe400078e0a0f */
[----:B------:R-:W-:Y:S01]  /*13d0*/  IMAD.MOV.U32 R2, RZ, RZ, RZ ;  /* 0x000000ffff027224 */ /* 0x000fe200078e00ff */
[----:B------:R-:W-:Y:S01]  /*13e0*/  ISETP.GE.AND P0, PT, R7, 0x1, PT ;  /* 0x000000010700780c */ /* 0x000fe20003f06270 */
[----:B------:R-:W-:Y:S01]  /*13f0*/  IMAD R134, R0, c[0x0][0x548], R4 ;  /* 0x0001520000867a24 */ /* 0x000fe200078e0204 */
[----:B--2---:R-:W-:-:S04]  /*1400*/  LOP3.LUT R16, R16, 0xfffffffd, RZ, 0xc0, !PT ;  /* 0xfffffffd10107812 */ /* 0x004fc800078ec0ff */
[----:B------:R-:W-:-:S05]  /*1410*/  @P3 LOP3.LUT R16, R16, 0x2, RZ, 0xfc, !PT ;  /* 0x0000000210103812 */ /* 0x000fca00078efcff */
[----:B------:R1:W-:Y:S04]  /*1420*/  STL [R1+0xec], R16 ;  /* 0x0000ec1001007387 */ /* 0x0003e80000100800 */
[----:B----4-:R1:W-:Y:S04]  /*1430*/  STL [R1+0xb4], R132 ;  /* 0x0000b48401007387 */ /* 0x0103e80000100800 */
[----:B------:R1:W-:Y:S01]  /*1440*/  STL [R1+0xe4], R134 ;  /* 0x0000e48601007387 */ /* 0x0003e20000100800 */
[----:B------:R-:W-:Y:S05]  /*1450*/  @!P0 BRA `(.L_x_1040) ;  /* 0x000001f000008947 */ /* 0x000fea0003800000 */
[----:B------:R-:W-:-:S04]  /*1460*/  SHF.R.U32.HI R0, RZ, 0x10, R12 ;  /* 0x00000010ff007819 */ /* 0x000fc8000001160c */
[----:B------:R-:W-:-:S04]  /*1470*/  ISETP.NE.AND P0, PT, R0, RZ, PT ;  /* 0x000000ff0000720c */ /* 0x000fc80003f05270 */
[----:B------:R-:W-:-:S04]  /*1480*/  SEL R0, R0, c[0x0][0x338], P0 ;  /* 0x0000ce0000007a07 */ /* 0x000fc80000000000 */
[----:B------:R-:W-:Y:S02]  /*1490*/  IABS R3, R0 ;  /* 0x0000000000037213 */ /* 0x000fe40000000000 */
[----:B------:R-:W-:Y:S02]  /*14a0*/  IADD3 R6, R0, -0x1, R7 ;  /* 0xffffffff00067810 */ /* 0x000fe40007ffe007 */
[----:B------:R-:W2:Y:S02]  /*14b0*/  I2F.RP R4, R3 ;  /* 0x0000000300047306 */ /* 0x000ea40000209400 */
[----:B------:R-:W-:Y:S02]  /*14c0*/  IABS R10, R6 ;  /* 0x00000006000a7213 */ /* 0x000fe40000000000 */
[----:B------:R-:W-:-:S04]  /*14d0*/  LOP3.LUT R6, R6, R0, RZ, 0x3c, !PT ;  /* 0x0000000006067212 */ /* 0x000fc800078e3cff */
[----:B------:R-:W-:Y:S01]  /*14e0*/  ISETP.GE.AND P1, PT, R6, RZ, PT ;  /* 0x000000ff0600720c */ /* 0x000fe20003f26270 */
[----:B--2---:R-:W2:Y:S02]  /*14f0*/  MUFU.RCP R4, R4 ;  /* 0x0000000400047308 */ /* 0x004ea40000001000 */
[----:B--2---:R-:W-:-:S06]  /*1500*/  IADD3 R4, R4, 0xffffffe, RZ ;  /* 0x0ffffffe04047810 */ /* 0x004fcc0007ffe0ff */
[----:B------:R-:W2:Y:S02]  /*1510*/  F2I.FTZ.U32.TRUNC.NTZ R5, R4 ;  /* 0x0000000400057305 */ /* 0x000ea4000021f000 */
[----:B--2---:R-:W-:Y:S02]  /*1520*/  IMAD.MOV R2, RZ, RZ, -R5 ;  /* 0x000000ffff027224 */ /* 0x004fe400078e0a05 */
[----:B------:R-:W-:Y:S02]  /*1530*/  IMAD.MOV.U32 R4, RZ, RZ, RZ ;  /* 0x000000ffff047224 */ /* 0x000fe400078e00ff */
        /* <DEDUP_REMOVED lines=13> */
[----:B------:R-:W-:-:S13]  /*1610*/  ISETP.GE.U32.AND P2, PT, R4, R3, PT ;  /* 0x000000030400720c */ /* 0x000fda0003f46070 */
[----:B------:R-:W-:-:S05]  /*1620*/  @P2 IADD3 R2, R2, 0x1, RZ ;  /* 0x0000000102022810 */ /* 0x000fca0007ffe0ff */
[----:B------:R-:W-:Y:S01]  /*1630*/  @!P1 IMAD.MOV R2, RZ, RZ, -R2 ;  /* 0x000000ffff029224 */ /* 0x000fe200078e0a02 */
[----:B------:R-:W-:Y:S02]  /*1640*/  @!P0 LOP3.LUT R2, RZ, R0, RZ, 0x33, !PT ;  /* 0x00000000ff028212 */ /* 0x000fe400078e33ff */
.L_x_1040:
[----:B------:R-:W-:Y:S05]  /*1650*/  BSYNC B0 ;  /* 0x0000000000007941 */ /* 0x000fea0003800000 */
.L_x_1039:
[----:B------:R-:W-:Y:S01]  /*1660*/  LOP3.LUT R0, R12, 0xffff, RZ, 0xc0, !PT ;  /* 0x0000ffff0c007812 */ /* 0x000fe200078ec0ff */
[----:B------:R-:W-:Y:S01]  /*1670*/  CS2R R130, SRZ ;  /* 0x0000000000827805 */ /* 0x000fe2000001ff00 */
[----:B-1----:R-:W-:Y:S01]  /*1680*/  CS2R R12, SRZ ;  /* 0x00000000000c7805 */ /* 0x002fe2000001ff00 */
[----:B------:R-:W-:Y:S01]  /*1690*/  CS2R R128, SRZ ;  /* 0x0000000000807805 */ /* 0x000fe2000001ff00 */
[----:B------:R-:W-:Y:S01]  /*16a0*/  CS2R R126, SRZ ;  /* 0x00000000007e7805 */ /* 0x000fe2000001ff00 */
[----:B------:R-:W-:Y:S01]  /*16b0*/  IMAD R133, R0, R2, RZ ;  /* 0x0000000200857224 */ /* 0x000fe200078e02ff */
[----:B------:R-:W-:Y:S01]  /*16c0*/  PRMT R0, RZ, 0x7610, R0 ;  /* 0x00007610ff007816 */ /* 0x000fe20000000000 */
[----:B------:R-:W-:Y:S01]  /*16d0*/  CS2R R124, SRZ ;  /* 0x00000000007c7805 */ /* 0x000fe2000001ff00 */
        /* <DEDUP_REMOVED lines=66> */
[----:B-1----:R-:W-:-:S04]  /*1b00*/  ISETP.NE.U32.AND P0, PT, RZ, c[0x0][0x340], PT ;  /* 0x0000d000ff007a0c */ /* 0x002fc80003f05070 */
[----:B------:R-:W-:-:S13]  /*1b10*/  ISETP.NE.AND.EX P0, PT, RZ, c[0x0][0x344], PT, P0 ;  /* 0x0000d100ff007a0c */ /* 0x000fda0003f05300 */
[----:B------:R-:W-:-:S04]  /*1b20*/  @P0 IMAD.MOV.U32 R2, RZ, RZ, 0x4 ;  /* 0x00000004ff020424 */ /* 0x000fc800078e00ff */
[----:B------:R-:W-:-:S05]  /*1b30*/  @P0 IMAD.WIDE R2, R15, R2, c[0x0][0x340] ;  /* 0x0000d0000f020625 */ /* 0x000fca00078e0202 */
[----:B------:R1:W5:Y:S01]  /*1b40*/  @P0 LDG.E R0, [R2.64] ;  /* 0x0000000602000981 */ /* 0x000362000c1e1900 */
[----:B------:R-:W-:Y:S01]  /*1b50*/  WARPSYNC 0xffffffff ;  /* 0xffffffff00007948 */ /* 0x000fe20003800000 */
[----:B------:R-:W-:Y:S02]  /*1b60*/  @!P0 MOV R0, R15 ;  /* 0x0000000f00008202 */ /* 0x000fe40000000f00 */
[----:B-1----:R-:W1:Y:S01]  /*1b70*/  S2R R6, SR_TID.X ;  /* 0x0000000000067919 */ /* 0x002e620000002100 */
[----:B------:R-:W-:Y:S01]  /*1b80*/  IMAD.MOV.U32 R87, RZ, RZ, c[0x0][0x2b8] ;  /* 0x0000ae00ff577624 */ /* 0x000fe200078e00ff */
[----:B------:R-:W-:Y:S01]  /*1b90*/  IADD3 R72, R5, -0x1, RZ ;  /* 0xffffffff05487810 */ /* 0x000fe20007ffe0ff */
[----:B------:R-:W-:Y:S01]  /*1ba0*/  IMAD.MOV.U32 R4, RZ, RZ, R16 ;  /* 0x000000ffff047224 */ /* 0x000fe200078e0010 */
[----:B-----5:R-:W-:Y:S01]  /*1bb0*/  SHF.R.S32.HI R3, RZ, 0x1f, R0 ;  /* 0x0000001fff037819 */ /* 0x020fe20000011400 */
[----:B------:R-:W-:Y:S01]  /*1bc0*/  IMAD.WIDE.U32 R88, R0, c[0x0][0x2b0], RZ ;  /* 0x0000ac0000587a25 */ /* 0x000fe200078e00ff */
[----:B------:R-:W-:Y:S01]  /*1bd0*/  ISETP.NE.AND P1, PT, R87, 0x1, PT ;  /* 0x000000015700780c */ /* 0x000fe20003f25270 */
[----:B------:R-:W-:Y:S01]  /*1be0*/  BAR.SYNC.DEFER_BLOCKING 0x0 ;  /* 0x0000000000007b1d */ /* 0x000fe20000010000 */
[----:B------:R-:W-:Y:S01]  /*1bf0*/  LOP3.LUT R4, R4, 0xfffffffe, RZ, 0xc0, !PT ;  /* 0xfffffffe04047812 */ /* 0x000fe200078ec0ff */
[----:B------:R-:W-:-:S10]  /*1c00*/  IMAD.MOV.U32 R36, RZ, RZ, RZ ;  /* 0x000000ffff247224 */ /* 0x000fd400078e00ff */
[----:B------:R-:W-:Y:S02]  /*1c10*/  @P1 LOP3.LUT R4, R4, 0x1, RZ, 0xfc, !PT ;  /* 0x0000000104041812 */ /* 0x000fe400078efcff */
[----:B-1----:R-:W-:-:S03]  /*1c20*/  SHF.R.S32.HI R25, RZ, 0x1f, R6 ;  /* 0x0000001fff197819 */ /* 0x002fc60000011406 */
[----:B------:R1:W-:Y:S01]  /*1c30*/  STL [R1+0xec], R4 ;  /* 0x0000ec0401007387 */ /* 0x0003e20000100800 */
[----:B------:R-:W-:Y:S02]  /*1c40*/  SHF.R.S32.HI R168, RZ, 0x1f, R6 ;  /* 0x0000001fffa87819 */ /* 0x000fe40000011406 */
[-C--:B------:R-:W-:Y:S01]  /*1c50*/  LEA.HI R25, R25, R6.reuse, RZ, 0x3 ;  /* 0x0000000619197211 */ /* 0x080fe200078f18ff */
[----:B------:R-:W-:Y:S01]  /*1c60*/  STL.64 [R1+0xc0], R88 ;  /* 0x0000c05801007387 */ /* 0x000fe20000100a00 */
[----:B------:R-:W-:Y:S02]  /*1c70*/  LEA.HI R168, R168, R6, RZ, 0x3 ;  /* 0x00000006a8a87211 */ /* 0x000fe400078f18ff */
[----:B------:R-:W-:Y:S02]  /*1c80*/  LOP3.LUT R25, R25, 0xfffffff8, RZ, 0xc0, !PT ;  /* 0xfffffff819197812 */ /* 0x000fe400078ec0ff */
[----:B------:R-:W-:-:S03]  /*1c90*/  SHF.R.S32.HI R168, RZ, 0x3, R168 ;  /* 0x00000003ffa87819 */ /* 0x000fc600000114a8 */
[----:B------:R-:W-:-:S04]  /*1ca0*/  IMAD.IADD R25, R6, 0x1, -R25 ;  /* 0x0000000106197824 */ /* 0x000fc800078e0a19 */
[----:B------:R-:W-:-:S04]  /*1cb0*/  IMAD R77, R25, 0x20, R168 ;  /* 0x00000020194d7824 */ /* 0x000fc800078e02a8 */
[----:B------:R-:W-:-:S04]  /*1cc0*/  IMAD R2, R72, 0x40, R77 ;  /* 0x0000004048027824 */ /* 0x000fc800078e024d */
        /* <DEDUP_REMOVED lines=9> */
[----:B------:R-:W-:Y:S01]  /*1d60*/  STL [R1+0xd4], R86 ;  /* 0x0000d45601007387 */ /* 0x000fe20000100800 */
        /* <DEDUP_REMOVED lines=14> */
[----:B------:R-:W-:Y:S01]  /*1e50*/  SHF.R.S32.HI R23, RZ, 0x1f, R134 ;  /* 0x0000001fff177819 */ /* 0x000fe20000011486 */
[----:B-1----:R-:W-:Y:S01]  /*1e60*/  IMAD.IADD R4, R11, 0x1, R77 ;  /* 0x000000010b047824 */ /* 0x002fe200078e024d */
[----:B------:R-:W-:-:S03]  /*1e70*/  SHF.R.S32.HI R6, RZ, 0x1f, R15 ;  /* 0x0000001fff067819 */ /* 0x000fc6000001140f */
[----:B------:R-:W-:Y:S02]  /*1e80*/  IMAD R5, R23, c[0x0][0x1b8], RZ ;  /* 0x00006e0017057a24 */ /* 0x000fe400078e02ff */
[----:B------:R-:W-:-:S04]  /*1e90*/  @P3 IMAD.HI.U32 R7, R4, c[0x0][0x2c8], RZ ;  /* 0x0000b20004073a27 */ /* 0x000fc800078e00ff */
[C---:B------:R-:W-:Y:S02]  /*1ea0*/  IMAD R5, R134.reuse, c[0x0][0x1bc], R5 ;  /* 0x00006f0086057a24 */ /* 0x040fe400078e0205 */
[----:B------:R-:W-:Y:S01]  /*1eb0*/  IMAD.MOV.U32 R0, RZ, RZ, R4 ;  /* 0x000000ffff007224 */ /* 0x000fe200078e0004 */
[----:B------:R-:W-:Y:S01]  /*1ec0*/  @P3 SHF.R.U32.HI R0, RZ, c[0x0][0x2cc], R7 ;  /* 0x0000b300ff003a19 */ /* 0x000fe20000011607 */
[----:B------:R-:W-:-:S04]  /*1ed0*/  IMAD.WIDE.U32 R2, R134, c[0x0][0x1b8], RZ ;  /* 0x00006e0086027a25 */ /* 0x000fc800078e00ff */
[----:B------:R-:W-:Y:S02]  /*1ee0*/  IMAD.IADD R3, R3, 0x1, R5 ;  /* 0x0000000103037824 */ /* 0x000fe400078e0205 */
[----:B------:R-:W-:Y:S01]  /*1ef0*/  IMAD R5, R6, c[0x0][0x1c0], RZ ;  /* 0x0000700006057a24 */ /* 0x000fe200078e02ff */
[----:B------:R-:W-:Y:S01]  /*1f00*/  SHF.R.S32.HI R7, RZ, 0x1f, R0 ;  /* 0x0000001fff077819 */ /* 0x000fe20000011400 */
[----:B------:R-:W-:-:S04]  /*1f10*/  IMAD.WIDE.U32 R2, R15, c[0x0][0x1c0], R2 ;  /* 0x000070000f027a25 */ /* 0x000fc800078e0002 */
[----:B------:R-:W-:Y:S02]  /*1f20*/  IMAD R6, R15, c[0x0][0x1c4], R5 ;  /* 0x000071000f067a24 */ /* 0x000fe400078e0205 */
        /* <DEDUP_REMOVED lines=14> */
[----:B------:R-:W2:Y:S01]  /*2010*/  SHFL.IDX PT, R3, R17, RZ, 0x181f ;  /* 0x00181fff11037589 */ /* 0x000ea200000e0000 */
[----:B------:R-:W-:-:S03]  /*2020*/  IMAD R24, R14, c[0x0][0x168], RZ ;  /* 0x00005a000e187a24 */ /* 0x000fc600078e02ff */
[----:B------:R-:W3:Y:S01]  /*2030*/  SHFL.IDX PT, R4, R16, RZ, 0x181f ;  /* 0x00181fff10047589 */ /* 0x000ee200000e0000 */
[----:B------:R-:W-:-:S05]  /*2040*/  IMAD.IADD R20, R168, 0x1, R11 ;  /* 0x00000001a8147824 */ /* 0x000fca00078e020b */
[C---:B------:R-:W-:Y:S01]  /*2050*/  ISETP.GE.AND P0, PT, R20.reuse, R24, PT ;  /* 0x000000181400720c */ /* 0x040fe20003f06270 */
[----:B------:R-:W1:Y:S01]  /*2060*/  SHFL.IDX PT, R0, R17, 0x1, 0x181f ;  /* 0x00381f0011007f89 */ /* 0x000e6200000e0000 */
[----:B------:R-:W-:-:S03]  /*2070*/  IADD3 R5, R20, 0x20, RZ ;  /* 0x0000002014057810 */ /* 0x000fc60007ffe0ff */
[----:B------:R-:W1:Y:S01]  /*2080*/  SHFL.IDX PT, R2, R16, 0x1, 0x181f ;  /* 0x00381f0010027f89 */ /* 0x000e6200000e0000 */
[----:B------:R-:W-:Y:S01]  /*2090*/  ISETP.GE.AND P1, PT, R5, R24, PT ;  /* 0x000000180500720c */ /* 0x000fe20003f26270 */
[----:B------:R-:W-:-:S06]  /*20a0*/  IMAD.WIDE.U32 R84, R134, c[0x0][0x1e8], RZ ;  /* 0x00007a0086547a25 */ /* 0x000fcc00078e00ff */
[----:B--2---:R-:W-:-:S04]  /*20b0*/  @!P0 LEA R10, P3, R32, R3, 0x1 ;  /* 0x00000003200a8211 */ /* 0x004fc800078608ff */
[-C--:B---3--:R-:W-:Y:S02]  /*20c0*/  @!P0 LEA.HI.X R11, R32, R4.reuse, R35, 0x1, P3 ;  /* 0x00000004200b8211 */ /* 0x088fe400018f0c23 */
[-C--:B----4-:R-:W-:Y:S02]  /*20d0*/  @!P0 LEA R6, P3, R30, R3.reuse, 0x1 ;  /* 0x000000031e068211 */ /* 0x090fe400078608ff */
[----:B------:R-:W-:Y:S02]  /*20e0*/  ISETP.GE.AND P4, PT, R32, c[0x0][0x198], PT ;  /* 0x0000660020007a0c */ /* 0x000fe40003f86270 */
[----:B------:R-:W-:Y:S02]  /*20f0*/  @!P0 LEA.HI.X R7, R30, R4, R33, 0x1, P3 ;  /* 0x000000041e078211 */ /* 0x000fe400018f0c21 */
[C---:B------:R-:W-:Y:S02]  /*2100*/  ISETP.GE.AND P3, PT, R26.reuse, c[0x0][0x198], PT ;  /* 0x000066001a007a0c */ /* 0x040fe40003f66270 */
[----:B------:R-:W-:-:S02]  /*2110*/  @!P0 LEA R12, P2, R26, R3, 0x1 ;  /* 0x000000031a0c8211 */ /* 0x000fc400078408ff */
[C---:B------:R-:W-:Y:S02]  /*2120*/  ISETP.GE.AND P5, PT, R31.reuse, c[0x0][0x198], PT ;  /* 0x000066001f007a0c */ /* 0x040fe40003fa6270 */
        /* <DEDUP_REMOVED lines=18> */
[----:B------:R-:W3:Y:S02]  /*2250*/  SHFL.IDX PT, R0, R17, 0x2, 0x181f ;  /* 0x00581f0011007f89 */ /* 0x000ee400000e0000 */
[----:B------:R-:W-:Y:S02]  /*2260*/  @!P1 LEA.HI.X R5, R30, R2, R33, 0x1, P0 ;  /* 0x000000021e059211 */ /* 0x000fe400000f0c21 */
[----:B------:R-:W4:Y:S01]  /*2270*/  SHFL.IDX PT, R2, R16, 0x2, 0x181f ;  /* 0x00581f0010027f89 */ /* 0x000f2200000e0000 */
[----:B------:R-:W-:-:S03]  /*2280*/  ISETP.GE.AND P0, PT, R3, R24, PT ;  /* 0x000000180300720c */ /* 0x000fc60003f06270 */
[----:B------:R1:W-:Y:S04]  /*2290*/  @!P1 LDGSTS.E.BYPASS.LTC128B.128 [R29+0x9100], [R6.64], !P5 ;  /* 0x09100000061d9fae */ /* 0x0003e8000e901d46 */
[----:B------:R1:W-:Y:S04]  /*22a0*/  @!P1 LDGSTS.E.BYPASS.LTC128B.128 [R29+0xd100], [R4.64], !P6 ;  /* 0x0d100000041d9fae */ /* 0x0003e8000f101d46 */
[----:B------:R-:W1:Y:S02]  /*22b0*/  SHFL.IDX PT, R12, R17, 0x3, 0x181f ;  /* 0x00781f00110c7f89 */ /* 0x000e6400000e0000 */
[----:B---3--:R-:W-:-:S04]  /*22c0*/  @!P0 LEA R10, P1, R32, R0, 0x1 ;  /* 0x00000000200a8211 */ /* 0x008fc800078208ff */
[----:B----4-:R-:W-:Y:S02]  /*22d0*/  @!P0 LEA.HI.X R11, R32, R2, R35, 0x1, P1 ;  /* 0x00000002200b8211 */ /* 0x010fe400008f0c23 */
[CC--:B--2---:R-:W-:Y:S01]  /*22e0*/  @!P0 LEA R8, P1, R31.reuse, R0.reuse, 0x1 ;  /* 0x000000001f088211 */ /* 0x0c4fe200078208ff */
[----:B------:R-:W2:Y:S01]  /*22f0*/  SHFL.IDX PT, R13, R16, 0x3, 0x181f ;  /* 0x00781f00100d7f89 */ /* 0x000ea200000e0000 */
[----:B------:R-:W-:Y:S02]  /*2300*/  @!P0 LEA R14, P2, R26, R0, 0x1 ;  /* 0x000000001a0e8211 */ /* 0x000fe400078408ff */
[----:B------:R-:W-:Y:S02]  /*2310*/  @!P0 LEA.HI.X R9, R31, R2, R34, 0x1, P1 ;  /* 0x000000021f098211 */ /* 0x000fe400008f0c22 */
[----:B------:R-:W-:Y:S02]  /*2320*/  IADD3 R20, R20, 0x60, RZ ;  /* 0x0000006014147810 */ /* 0x000fe40007ffe0ff */
[----:B-1----:R-:W-:Y:S01]  /*2330*/  @!P0 LEA R4, P1, R30, R0, 0x1 ;  /* 0x000000001e048211 */ /* 0x002fe200078208ff */
[----:B------:R-:W-:Y:S01]  /*2340*/  IMAD.MOV R0, RZ, RZ, -R21 ;  /* 0x000000ffff007224 */ /* 0x000fe200078e0a15 */
[----:B------:R-:W-:-:S02]  /*2350*/  @!P0 LEA.HI.X R15, R26, R2, R27, 0x1, P2 ;  /* 0x000000021a0f8211 */ /* 0x000fc400010f0c1b */
[----:B------:R-:W-:Y:S01]  /*2360*/  ISETP.GE.AND P2, PT, R20, R24, PT ;  /* 0x000000181400720c */ /* 0x000fe20003f46270 */
[----:B------:R-:W-:Y:S02]  /*2370*/  IMAD R22, R0, c[0x0][0x2b8], R22 ;  /* 0x0000ae0000167a24 */ /* 0x000fe400078e0216 */
[----:B------:R1:W-:Y:S04]  /*2380*/  @!P0 LDGSTS.E.BYPASS.LTC128B.128 [R29+0x2100], [R14.64], !P3 ;  /* 0x021000000e1d8fae */ /* 0x0003e8000d901d46 */
[----:B------:R3:W-:Y:S04]  /*2390*/  @!P0 LDGSTS.E.BYPASS.LTC128B.128 [R29+0x6100], [R10.64], !P4 ;  /* 0x061000000a1d8fae */ /* 0x0007e8000e101d46 */
[----:B------:R4:W-:Y:S01]  /*23a0*/  @!P0 LDGSTS.E.BYPASS.LTC128B.128 [R29+0xa100], [R8.64], !P5 ;  /* 0x0a100000081d8fae */ /* 0x0009e2000e901d46 */
[----:B------:R-:W-:Y:S01]  /*23b0*/  @!P0 LEA.HI.X R5, R30, R2, R33, 0x1, P1 ;  /* 0x000000021e058211 */ /* 0x000fe200008f0c21 */
[----:B------:R-:W-:Y:S01]  /*23c0*/  IMAD.WIDE.U32 R2, R22, c[0x0][0x1e0], RZ ;  /* 0x0000780016027a25 */ /* 0x000fe200078e00ff */
[----:B------:R-:W-:-:S03]  /*23d0*/  @!P2 LEA R6, P1, R26, R12, 0x1 ;  /* 0x0000000c1a06a211 */ /* 0x000fc600078208ff */
[----:B------:R1:W-:Y:S01]  /*23e0*/  @!P0 LDGSTS.E.BYPASS.LTC128B.128 [R29+0xe100], [R4.64], !P6 ;  /* 0x0e100000041d8fae */ /* 0x0003e2000f101d46 */
[----:B--2---:R-:W-:-:S05]  /*23f0*/  @!P2 LEA.HI.X R7, R26, R13, R27, 0x1, P1 ;  /* 0x0000000d1a07a211 */ /* 0x004fca00008f0c1b */
[----:B------:R2:W-:Y:S01]  /*2400*/  @!P2 LDGSTS.E.BYPASS.LTC128B.128 [R29+0x3100], [R6.64], !P3 ;  /* 0x03100000061dafae */ /* 0x0005e2000d901d46 */
[----:B----4-:R-:W-:-:S05]  /*2410*/  SHF.R.S32.HI R8, RZ, 0x1f, R22 ;  /* 0x0000001fff087819 */ /* 0x010fca0000011416 */
[----:B------:R-:W-:-:S04]  /*2420*/  IMAD R0, R8, c[0x0][0x1e0], RZ ;  /* 0x0000780008007a24 */ /* 0x000fc800078e02ff */
[----:B------:R-:W-:Y:S01]  /*2430*/  IMAD R0, R22, c[0x0][0x1e4], R0 ;  /* 0x0000790016007a24 */ /* 0x000fe200078e0200 */
[----:B-1----:R-:W-:-:S03]  /*2440*/  SHF.R.S32.HI R15, RZ, 0x1f, R36 ;  /* 0x0000001fff0f7819 */ /* 0x002fc60000011424 */
[----:B------:R-:W-:Y:S02]  /*2450*/  IMAD.IADD R3, R3, 0x1, R0 ;  /* 0x0000000103037824 */ /* 0x000fe400078e0200 */
[----:B------:R-:W-:Y:S01]  /*2460*/  IMAD R0, R23, c[0x0][0x1e8], RZ ;  /* 0x00007a0017007a24 */ /* 0x000fe200078e02ff */
[----:B------:R-:W-:Y:S01]  /*2470*/  @!P2 LEA R4, P0, R32, R12, 0x1 ;  /* 0x0000000c2004a211 */ /* 0x000fe200078008ff */
[----:B--2---:R-:W-:Y:S02]  /*2480*/  IMAD R6, R15, c[0x0][0x1f0], RZ ;  /* 0x00007c000f067a24 */ /* 0x004fe400078e02ff */
[----:B------:R-:W-:Y:S02]  /*2490*/  IMAD R0, R134, c[0x0][0x1ec], R0 ;  /* 0x00007b0086007a24 */ /* 0x000fe400078e0200 */
[----:B------:R-:W-:Y:S01]  /*24a0*/  IMAD.WIDE.U32 R2, R36, c[0x0][0x1f0], R2 ;  /* 0x00007c0024027a25 */ /* 0x000fe200078e0002 */
[----:B------:R-:W-:-:S03]  /*24b0*/  @!P2 LEA.HI.X R5, R32, R13, R35, 0x1, P0 ;  /* 0x0000000d2005a211 */ /* 0x000fc600000f0c23 */
[----:B------:R-:W-:Y:S01]  /*24c0*/  IMAD.IADD R83, R85, 0x1, R0 ;  /* 0x0000000155537824 */ /* 0x000fe200078e0200 */
[----:B------:R-:W-:Y:S01]  /*24d0*/  IADD3 R0, P0, R2, R84, RZ ;  /* 0x0000005402007210 */ /* 0x000fe20007f1e0ff */
[----:B------:R-:W-:Y:S01]  /*24e0*/  IMAD R6, R36, c[0x0][0x1f4], R6 ;  /* 0x00007d0024067a24 */ /* 0x000fe200078e0206 */
[----:B------:R1:W-:Y:S04]  /*24f0*/  @!P2 LDGSTS.E.BYPASS.LTC128B.128 [R29+0x7100], [R4.64], !P4 ;  /* 0x07100000041dafae */ /* 0x0003e8000e101d46 */
[----:B------:R-:W-:Y:S02]  /*2500*/  IADD3.X R2, R83, R3, R6, P0, !PT ;  /* 0x0000000353027210 */ /* 0x000fe400007fe406 */
[----:B---3--:R-:W-:-:S04]  /*2510*/  LEA R10, P0, R0, c[0x0][0x1c8], 0x1 ;  /* 0x00007200000a7a11 */ /* 0x008fc800078008ff */
[----:B------:R-:W-:Y:S02]  /*2520*/  LEA.HI.X R11, R0, c[0x0][0x1cc], R2, 0x1, P0 ;  /* 0x00007300000b7a11 */ /* 0x000fe400000f0c02 */
[CC--:B------:R-:W-:Y:S01]  /*2530*/  @!P2 LEA R2, P0, R31.reuse, R12.reuse, 0x1 ;  /* 0x0000000c1f02a211 */ /* 0x0c0fe200078008ff */
[----:B------:R-:W-:Y:S03]  /*2540*/  STL [R1+0x84], R36 ;  /* 0x0000842401007387 */ /* 0x000fe60000100800 */
[----:B------:R-:W-:Y:S01]  /*2550*/  @!P2 LEA.HI.X R3, R31, R13, R34, 0x1, P0 ;  /* 0x0000000d1f03a211 */ /* 0x000fe200000f0c22 */
[----:B------:R-:W-:Y:S04]  /*2560*/  STL [R1+0x8c], R22 ;  /* 0x00008c1601007387 */ /* 0x000fe80000100800 */
[----:B------:R-:W-:Y:S01]  /*2570*/  STL.64 [R1+0xb8], R84 ;  /* 0x0000b85401007387 */ /* 0x000fe20000100a00 */
[----:B-1----:R-:W-:-:S03]  /*2580*/  @!P2 LEA R4, P0, R30, R12, 0x1 ;  /* 0x0000000c1e04a211 */ /* 0x002fc600078008ff */
[----:B------:R-:W-:Y:S01]  /*2590*/  STL [R1+0xd0], R83 ;  /* 0x0000d05301007387 */ /* 0x000fe20000100800 */
[----:B------:R-:W-:-:S03]  /*25a0*/  @!P2 LEA.HI.X R5, R30, R13, R33, 0x1, P0 ;  /* 0x0000000d1e05a211 */ /* 0x000fc600000f0c21 */
[----:B------:R-:W2:Y:S04]  /*25b0*/  LDL R16, [R1+0x48] ;  /* 0x0000480001107983 */ /* 0x000ea80000100800 */
[----:B------:R-:W3:Y:S04]  /*25c0*/  LDL R13, [R1+0x50] ;  /* 0x00005000010d7983 */ /* 0x000ee80000100800 */
[----:B------:R-:W4:Y:S01]  /*25d0*/  LDL R12, [R1+0x4c] ;  /* 0x00004c00010c7983 */ /* 0x000f220000100800 */
[----:B------:R-:W-:-:S03]  /*25e0*/  IMAD R78, R72, -0x40, R169 ;  /* 0xffffffc0484e7824 */ /* 0x000fc600078e02a9 */
[----:B------:R-:W1:Y:S01]  /*25f0*/  SHFL.IDX PT, R0, R10, RZ, 0x181f ;  /* 0x00181fff0a007589 */ /* 0x000e6200000e0000 */
[----:B------:R-:W-:-:S03]  /*2600*/  IMAD.IADD R14, R78, 0x1, -R168 ;  /* 0x000000014e0e7824 */ /* 0x000fc600078e0aa8 */
[----:B------:R-:W1:Y:S02]  /*2610*/  SHFL.IDX PT, R7, R11, RZ, 0x181f ;  /* 0x00181fff0b077589 */ /* 0x000e6400000e0000 */
[----:B------:R-:W-:Y:S02]  /*2620*/  ISETP.GE.AND P1, PT, R14, 0x1, PT ;  /* 0x000000010e00780c */ /* 0x000fe40003f26270 */
[----:B------:R1:W-:Y:S04]  /*2630*/  @!P2 LDGSTS.E.BYPASS.LTC128B.128 [R29+0xb100], [R2.64], !P5 ;  /* 0x0b100000021dafae */ /* 0x0003e8000e901d46 */
[----:B------:R1:W-:Y:S04]  /*2640*/  @!P2 LDGSTS.E.BYPASS.LTC128B.128 [R29+0xf100], [R4.64], !P6 ;  /* 0x0f100000041dafae */ /* 0x0003e8000f101d46 */
[----:B------:R-:W1:Y:S03]  /*2650*/  SHFL.IDX PT, R10, R10, 0x1, 0x181f ;  /* 0x00381f000a0a7f89 */ /* 0x000e6600000e0000 */
[----:B------:R-:W-:Y:S01]  /*2660*/  @P1 ISETP.GE.AND P4, PT, R26, c[0x0][0x1d4], PT ;  /* 0x000075001a001a0c */ /* 0x000fe20003f86270 */
[----:B------:R-:W1:Y:S01]  /*2670*/  SHFL.IDX PT, R11, R11, 0x1, 0x181f ;  /* 0x00381f000b0b7f89 */ /* 0x000e6200000e0000 */
[----:B------:R-:W-:-:S03]  /*2680*/  @P1 ISETP.GE.AND P3, PT, R32, c[0x0][0x1d4], PT ;  /* 0x0000750020001a0c */ /* 0x000fc60003f66270 */
[----:B------:R-:W0:Y:S01]  /*2690*/  LDGDEPBAR ;  /* 0x00000000000079af */ /* 0x000e220000000000 */
[-C--:B-1----:R-:W-:Y:S02]  /*26a0*/  @P1 LEA R2, P0, R26, R0.reuse, 0x1 ;  /* 0x000000001a021211 */ /* 0x082fe400078008ff */
[----:B------:R-:W-:Y:S02]  /*26b0*/  @P1 LEA R4, P2, R32, R0, 0x1 ;  /* 0x0000000020041211 */ /* 0x000fe400078408ff */
[-C--:B------:R-:W-:Y:S02]  /*26c0*/  @P1 LEA.HI.X R3, R26, R7.reuse, R27, 0x1, P0 ;  /* 0x000000071a031211 */ /* 0x080fe400000f0c1b */
[----:B------:R-:W-:-:S03]  /*26d0*/  @P1 LEA.HI.X R5, R32, R7, R35, 0x1, P2 ;  /* 0x0000000720051211 */ /* 0x000fc600010f0c23 */
[----:B------:R1:W-:Y:S01]  /*26e0*/  @P1 LDGSTS.E.BYPASS.LTC128B.128 [R29+0x10100], [R2.64], !P4 ;  /* 0x10100000021d1fae */ /* 0x0003e2000e101d46 */
[C---:B------:R-:W-:Y:S02]  /*26f0*/  @P1 ISETP.GE.AND P4, PT, R31.reuse, c[0x0][0x1d4], PT ;  /* 0x000075001f001a0c */ /* 0x040fe40003f86270 */
[----:B------:R-:W-:Y:S01]  /*2700*/  ISETP.GE.AND P0, PT, R14, 0x21, PT ;  /* 0x000000210e00780c */ /* 0x000fe20003f06270 */
[----:B------:R1:W-:Y:S01]  /*2710*/  @P1 LDGSTS.E.BYPASS.LTC128B.128 [R29+0x12100], [R4.64], !P3 ;  /* 0x12100000041d1fae */ /* 0x0003e2000d901d46 */
[----:B------:R-:W-:Y:S02]  /*2720*/  @P1 ISETP.GE.AND P3, PT, R30, c[0x0][0x1d4], PT ;  /* 0x000075001e001a0c */ /* 0x000fe40003f66270 */
[----:B-1----:R-:W-:-:S04]  /*2730*/  @P1 LEA R2, P2, R31, R0, 0x1 ;  /* 0x000000001f021211 */ /* 0x002fc800078408ff */
[----:B------:R-:W-:Y:S02]  /*2740*/  @P1 LEA.HI.X R3, R31, R7, R34, 0x1, P2 ;  /* 0x000000071f031211 */ /* 0x000fe400010f0c22 */
[----:B------:R-:W-:-:S03]  /*2750*/  @P1 LEA R6, P2, R30, R0, 0x1 ;  /* 0x000000001e061211 */ /* 0x000fc600078408ff */
[----:B------:R1:W-:Y:S01]  /*2760*/  @P1 LDGSTS.E.BYPASS.LTC128B.128 [R29+0x14100], [R2.64], !P4 ;  /* 0x14100000021d1fae */ /* 0x0003e2000e101d46 */
[----:B------:R-:W-:Y:S02]  /*2770*/  @P1 LEA.HI.X R7, R30, R7, R33, 0x1, P2 ;  /* 0x000000071e071211 */ /* 0x000fe400010f0c21 */
[----:B------:R-:W-:-:S03]  /*2780*/  @P0 ISETP.GE.AND P4, PT, R26, c[0x0][0x1d4], PT ;  /* 0x000075001a000a0c */ /* 0x000fc60003f86270 */
[----:B------:R1:W-:Y:S01]  /*2790*/  @P1 LDGSTS.E.BYPASS.LTC128B.128 [R29+0x16100], [R6.64], !P3 ;  /* 0x16100000061d1fae */ /* 0x0003e2000d901d46 */
[----:B------:R-:W-:Y:S01]  /*27a0*/  @P0 ISETP.GE.AND P1, PT, R32, c[0x0][0x1d4], PT ;  /* 0x0000750020000a0c */ /* 0x000fe20003f26270 */
[----:B------:R-:W-:Y:S01]  /*27b0*/  IMAD R0, R8, c[0x0][0x208], RZ ;  /* 0x0000820008007a24 */ /* 0x000fe200078e02ff */
[-C--:B------:R-:W-:Y:S02]  /*27c0*/  @P0 LEA R4, P2, R26, R10.reuse, 0x1 ;  /* 0x0000000a1a040211 */ /* 0x080fe400078408ff */
[----:B------:R-:W-:Y:S02]  /*27d0*/  @P0 LEA R8, P3, R32, R10, 0x1 ;  /* 0x0000000a20080211 */ /* 0x000fe400078608ff */
[----:B------:R-:W-:Y:S02]  /*27e0*/  @P0 ISETP.GE.AND P5, PT, R31, c[0x0][0x1d4], PT ;  /* 0x000075001f000a0c */ /* 0x000fe40003fa6270 */
[-C--:B------:R-:W-:Y:S02]  /*27f0*/  @P0 LEA.HI.X R5, R26, R11.reuse, R27, 0x1, P2 ;  /* 0x0000000b1a050211 */ /* 0x080fe400010f0c1b */
[----:B------:R-:W-:Y:S01]  /*2800*/  @P0 LEA.HI.X R9, R32, R11, R35, 0x1, P3 ;  /* 0x0000000b20090211 */ /* 0x000fe200018f0c23 */
[----:B------:R-:W-:-:S02]  /*2810*/  IMAD R0, R22, c[0x0][0x20c], R0 ;  /* 0x0000830016007a24 */ /* 0x000fc400078e0200 */
[----:B------:R1:W-:Y:S04]  /*2820*/  @P0 LDGSTS.E.BYPASS.LTC128B.128 [R29+0x11100], [R4.64], !P4 ;  /* 0x11100000041d0fae */ /* 0x0003e8000e101d46 */
[----:B------:R2:W-:Y:S01]  /*2830*/  @P0 LDGSTS.E.BYPASS.LTC128B.128 [R29+0x13100], [R8.64], !P1 ;  /* 0x13100000081d0fae */ /* 0x0005e2000c901d46 */
[----:B-1----:R-:W-:Y:S01]  /*2840*/  IMAD.WIDE.U32 R2, R22, c[0x0][0x208], RZ ;  /* 0x0000820016027a25 */ /* 0x002fe200078e00ff */
[----:B------:R-:W-:Y:S02]  /*2850*/  @P0 ISETP.GE.AND P1, PT, R30, c[0x0][0x1d4], PT ;  /* 0x000075001e000a0c */ /* 0x000fe40003f26270 */
[----:B------:R-:W-:Y:S01]  /*2860*/  @P0 LEA R6, P2, R31, R10, 0x1 ;  /* 0x0000000a1f060211 */ /* 0x000fe200078408ff */
[----:B------:R-:W-:-:S03]  /*2870*/  IMAD.IADD R3, R3, 0x1, R0 ;  /* 0x0000000103037824 */ /* 0x000fc600078e0200 */
[----:B------:R-:W-:Y:S01]  /*2880*/  @P0 LEA.HI.X R7, R31, R11, R34, 0x1, P2 ;  /* 0x0000000b1f070211 */ /* 0x000fe200010f0c22 */
[----:B------:R-:W-:-:S04]  /*2890*/  IMAD.WIDE.U32 R18, R134, c[0x0][0x210], RZ ;  /* 0x0000840086127a25 */ /* 0x000fc800078e00ff */
[----:B------:R-:W-:Y:S01]  /*28a0*/  IMAD.WIDE.U32 R2, R36, c[0x0][0x218], R2 ;  /* 0x0000860024027a25 */ /* 0x000fe200078e0002 */
[----:B------:R1:W-:Y:S01]  /*28b0*/  @P0 LDGSTS.E.BYPASS.LTC128B.128 [R29+0x15100], [R6.64], !P5 ;  /* 0x15100000061d0fae */ /* 0x0003e2000e901d46 */
[----:B------:R-:W-:-:S03]  /*28c0*/  @P0 LEA R4, P4, R30, R10, 0x1 ;  /* 0x0000000a1e040211 */ /* 0x000fc600078808ff */
[----:B------:R-:W-:Y:S02]  /*28d0*/  IADD3 R0, P3, R2, R18, RZ ;  /* 0x0000001202007210 */ /* 0x000fe40007f7e0ff */
[----:B------:R-:W-:Y:S01]  /*28e0*/  @P0 LEA.HI.X R5, R30, R11, R33, 0x1, P4 ;  /* 0x0000000b1e050211 */ /* 0x000fe200020f0c21 */
[----:B------:R-:W-:-:S04]  /*28f0*/  IMAD R2, R15, c[0x0][0x218], RZ ;  /* 0x000086000f027a24 */ /* 0x000fc800078e02ff */
[----:B------:R1:W-:Y:S01]  /*2900*/  @P0 LDGSTS.E.BYPASS.LTC128B.128 [R29+0x17100], [R4.64], !P1 ;  /* 0x17100000041d0fae */ /* 0x0003e2000c901d46 */
[----:B------:R-:W-:Y:S02]  /*2910*/  IMAD R2, R36, c[0x0][0x21c], R2 ;  /* 0x0000870024027a24 */ /* 0x000fe400078e0202 */
[----:B-1----:R-:W-:Y:S01]  /*2920*/  IMAD R6, R23, c[0x0][0x210], RZ ;  /* 0x0000840017067a24 */ /* 0x002fe200078e02ff */
[----:B------:R-:W0:Y:S03]  /*2930*/  LDGDEPBAR ;  /* 0x00000000000079af */ /* 0x000e260000000000 */
[----:B------:R-:W-:Y:S01]  /*2940*/  IMAD R6, R134, c[0x0][0x214], R6 ;  /* 0x0000850086067a24 */ /* 0x000fe200078e0206 */
[----:B------:R-:W-:-:S03]  /*2950*/  LEA R10, P2, R0, c[0x0][0x1f8], 0x1 ;  /* 0x00007e00000a7a11 */ /* 0x000fc600078408ff */
[----:B------:R-:W-:-:S05]  /*2960*/  IMAD.IADD R4, R19, 0x1, R6 ;  /* 0x0000000113047824 */ /* 0x000fca00078e0206 */
[----:B------:R-:W-:-:S04]  /*2970*/  IADD3.X R2, R4, R3, R2, P3, !PT ;  /* 0x0000000304027210 */ /* 0x000fc80001ffe402 */
[----:B------:R-:W-:Y:S02]  /*2980*/  LEA.HI.X R0, R0, c[0x0][0x1fc], R2, 0x1, P2 ;  /* 0x00007f0000007a11 */ /* 0x000fe400010f0c02 */
[----:B------:R-:W-:Y:S01]  /*2990*/  R2P PR, R25, 0x6 ;  /* 0x0000000619007804 */ /* 0x000fe20000000000 */
[----:B------:R-:W-:-:S04]  /*29a0*/  DEPBAR.LE SB0, 0x1 ;  /* 0x000080400000791a */ /* 0x000fc80000000000 */
[----:B------:R-:W1:Y:S04]  /*29b0*/  S2R R25, SR_TID.X ;  /* 0x0000000000197919 */ /* 0x000e680000002100 */
[----:B------:R-:W-:Y:S01]  /*29c0*/  BAR.SYNC.DEFER_BLOCKING 0x0 ;  /* 0x0000000000007b1d */ /* 0x000fe20000010000 */
[----:B-1----:R-:W-:-:S04]  /*29d0*/  SHF.R.S32.HI R17, RZ, 0x1f, R25 ;  /* 0x0000001fff117819 */ /* 0x002fc80000011419 */
        /* <DEDUP_REMOVED lines=8> */
[----:B------:R-:W-:Y:S04]  /*2a60*/  STL.64 [R1+0xc8], R18 ;  /* 0x0000c81201007387 */ /* 0x000fe80000100a00 */
[----:B------:R-:W-:Y:S04]  /*2a70*/  STL [R1+0xd8], R4 ;  /* 0x0000d80401007387 */ /* 0x000fe80000100800 */
[----:B--2---:R-:W-:Y:S04]  /*2a80*/  LDSM.16.M88.4 R172, [R16] ;  /* 0x0000000010ac783b */ /* 0x004fe80000000200 */
[----:B---3--:R-:W-:Y:S04]  /*2a90*/  LDSM.16.M88.4 R192, [R13] ;  /* 0x000000000dc0783b */ /* 0x008fe80000000200 */
[----:B----4-:R-:W-:Y:S04]  /*2aa0*/  LDSM.16.M88.4 R196, [R12] ;  /* 0x000000000cc4783b */ /* 0x010fe80000000200 */
[----:B------:R-:W-:Y:S04]  /*2ab0*/  LDSM.16.M88.4 R204, [R16+0x4000] ;  /* 0x0040000010cc783b */ /* 0x000fe80000000200 */
        /* <DEDUP_REMOVED lines=8> */
[----:B------:R-:W-:Y:S06]  /*2b40*/  BAR.SYNC.DEFER_BLOCKING 0x0 ;  /* 0x0000000000007b1d */ /* 0x000fec0000010000 */
[----:B------:R-:W2:Y:S01]  /*2b50*/  SHFL.IDX PT, R4, R0, RZ, 0x181f ;  /* 0x00181fff00047589 */ /* 0x000ea200000e0000 */
[----:B------:R-:W-:-:S04]  /*2b60*/  DEPBAR.LE SB0, 0x0 ;  /* 0x000080000000791a */ /* 0x000fc80000000000 */
[----:B------:R-:W-:Y:S01]  /*2b70*/  BAR.SYNC.DEFER_BLOCKING 0x0 ;  /* 0x0000000000007b1d */ /* 0x000fe20000010000 */
[C---:B------:R-:W-:Y:S01]  /*2b80*/  ISETP.GE.AND P5, PT, R26.reuse, c[0x0][0x1d4], PT ;  /* 0x000075001a007a0c */ /* 0x040fe20003fa6270 */
[----:B------:R-:W-:-:S04]  /*2b90*/  IMAD.SHL.U32 R80, R26, 0x2, RZ ;  /* 0x000000021a507824 */ /* 0x000fc800078e00ff */
[----:B------:R-:W3:Y:S01]  /*2ba0*/  SHFL.IDX PT, R2, R10, 0x1, 0x181f ;  /* 0x00381f000a027f89 */ /* 0x000ee200000e0000 */
[----:B------:R-:W-:-:S03]  /*2bb0*/  ISETP.LT.OR P3, PT, R14, 0x1, P5 ;  /* 0x000000010e00780c */ /* 0x000fc60002f61670 */
[----:B------:R-:W4:Y:S01]  /*2bc0*/  SHFL.IDX PT, R3, R0, 0x1, 0x181f ;  /* 0x00381f0000037f89 */ /* 0x000f2200000e0000 */
[----:B------:R-:W-:Y:S02]  /*2bd0*/  SHF.L.U64.HI R73, R26, 0x1, R27 ;  /* 0x000000011a497819 */ /* 0x000fe4000001021b */
[----:B-1----:R-:W-:Y:S01]  /*2be0*/  IADD3 R8, P0, R7, R80, RZ ;  /* 0x0000005007087210 */ /* 0x002fe20007f1e0ff */
[----:B------:R-:W1:Y:S01]  /*2bf0*/  LDSM.16.M88.4 R20, [R135] ;  /* 0x000000008714783b */ /* 0x000e620000000200 */
[----:B------:R-:W-:-:S03]  /*2c00*/  IADD3 R90, R135, 0x20, RZ ;  /* 0x00000020875a7810 */ /* 0x000fc60007ffe0ff */
[----:B--2---:R-:W-:Y:S01]  /*2c10*/  IMAD.X R9, R4, 0x1, R73, P0 ;  /* 0x0000000104097824 */ /* 0x004fe200000e0649 */
[----:B------:R-:W-:Y:S01]  /*2c20*/  @P1 IADD3 R90, R135, -0x20, RZ ;  /* 0xffffffe0875a1810 */ /* 0x000fe20007ffe0ff */
[----:B------:R-:W-:Y:S01]  /*2c30*/  IMAD.SHL.U32 R79, R32, 0x2, RZ ;  /* 0x00000002204f7824 */ /* 0x000fe200078e00ff */
[----:B------:R-:W2:Y:S01]  /*2c40*/  LDSM.16.M88.4 R24, [R135+0x800] ;  /* 0x000800008718783b */ /* 0x000ea20000000200 */
[----:B------:R-:W-:Y:S02]  /*2c50*/  IMAD.SHL.U32 R81, R31, 0x2, RZ ;  /* 0x000000021f517824 */ /* 0x000fe400078e00ff */
[----:B------:R-:W-:Y:S01]  /*2c60*/  IMAD.SHL.U32 R82, R30, 0x2, RZ ;  /* 0x000000021e527824 */ /* 0x000fe200078e00ff */
[----:B------:R-:W-:Y:S01]  /*2c70*/  LDSM.16.M88.4 R44, [R135+0x1000] ;  /* 0x00100000872c783b */ /* 0x000fe20000000200 */
[----:B------:R-:W-:-:S03]  /*2c80*/  SHF.L.U64.HI R74, R32, 0x1, R35 ;  /* 0x00000001204a7819 */ /* 0x000fc60000010223 */
[----:B------:R-:W-:Y:S01]  /*2c90*/  LDSM.16.M88.4 R64, [R135+0x1800] ;  /* 0x001800008740783b */ /* 0x000fe20000000200 */
[----:B------:R-:W-:-:S03]  /*2ca0*/  SHF.L.U64.HI R75, R31, 0x1, R34 ;  /* 0x000000011f4b7819 */ /* 0x000fc60000010222 */
[----:B------:R-:W1:Y:S01]  /*2cb0*/  LDSM.16.M88.4 R36, [R90] ;  /* 0x000000005a24783b */ /* 0x000e620000000200 */
[----:B------:R-:W-:-:S03]  /*2cc0*/  SHF.L.U64.HI R76, R30, 0x1, R33 ;  /* 0x000000011e4c7819 */ /* 0x000fc60000010221 */
[----:B------:R-:W1:Y:S01]  /*2cd0*/  LDSM.16.M88.4 R40, [R90+0x800] ;  /* 0x000800005a28783b */ /* 0x000e620000000200 */
[----:B------:R-:W-:-:S03]  /*2ce0*/  IADD3 R12, P1, R7, R81, RZ ;  /* 0x00000051070c7210 */ /* 0x000fc60007f3e0ff */
[----:B------:R-:W1:Y:S01]  /*2cf0*/  LDSM.16.M88.4 R52, [R90+0x1000] ;  /* 0x001000005a34783b */ /* 0x000e620000000200 */
[----:B------:R-:W-:-:S03]  /*2d00*/  IADD3 R6, P0, R7, R82, RZ ;  /* 0x0000005207067210 */ /* 0x000fc60007f1e0ff */
[----:B------:R-:W-:Y:S04]  /*2d10*/  LDSM.16.M88.4 R68, [R90+0x1800] ;  /* 0x001800005a44783b */ /* 0x000fe80000000200 */
[----:B------:R-:W-:Y:S01]  /*2d20*/  @!PT LDS RZ, [RZ] ;  /* 0x00000000fffff984 */ /* 0x000fe20000000800 */
[----:B------:R-:W-:Y:S01]  /*2d30*/  @!PT LDS RZ, [RZ] ;  /* 0x00000000fffff984 */ /* 0x000fe20000000800 */
[----:B------:R-:W-:Y:S01]  /*2d40*/  @!PT LDS RZ, [RZ] ;  /* 0x00000000fffff984 */ /* 0x000fe20000000800 */
[----:B------:R2:W-:Y:S01]  /*2d50*/  LDGSTS.E.BYPASS.LTC128B.128 [R29+0x100], [R8.64], !P3 ;  /* 0x00100000081d7fae */ /* 0x0005e2000d901d46 */
[----:B------:R-:W-:Y:S01]  /*2d60*/  IMAD.X R13, R4, 0x1, R75, P1 ;  /* 0x00000001040d7824 */ /* 0x000fe200008e064b */
[----:B------:R-:W-:Y:S02]  /*2d70*/  ISETP.GE.AND P4, PT, R32, c[0x0][0x1d4], PT ;  /* 0x0000750020007a0c */ /* 0x000fe40003f86270 */
[----:B--2---:R-:W-:Y:S01]  /*2d80*/  IADD3 R8, P3, R7, R79, RZ ;  /* 0x0000004f07087210 */ /* 0x004fe20007f7e0ff */
[----:B------:R-:W-:-:S04]  /*2d90*/  IMAD.X R7, R4, 0x1, R76, P0 ;  /* 0x0000000104077824 */ /* 0x000fc800000e064c */
[----:B------:R-:W-:Y:S01]  /*2da0*/  IMAD.X R9, R4, 0x1, R74, P3 ;  /* 0x0000000104097824 */ /* 0x000fe200018e064a */
[----:B---3--:R-:W-:-:S05]  /*2db0*/  IADD3 R4, P0, R2, R79, RZ ;  /* 0x0000004f02047210 */ /* 0x008fca0007f1e0ff */
[----:B----4-:R-:W-:Y:S01]  /*2dc0*/  IMAD.X R5, R3, 0x1, R74, P0 ;  /* 0x0000000103057824 */ /* 0x010fe200000e064a */
[----:B------:R-:W-:Y:S01]  /*2dd0*/  ISETP.LT.OR P0, PT, R14, 0x1, P4 ;  /* 0x000000010e00780c */ /* 0x000fe20002701670 */
[----:B-1----:R-:W-:Y:S01]  /*2de0*/  HMMA.16816.F32.BF16 R16, R168, R20, RZ ;  /* 0x00000014a810723c */ /* 0x002fe200000418ff */
[----:B------:R-:W-:-:S04]  /*2df0*/  ISETP.GE.AND P3, PT, R31, c[0x0][0x1d4], PT ;  /* 0x000075001f007a0c */ /* 0x000fc80003f66270 */
[----:B------:R-:W-:Y:S02]  /*2e00*/  ISETP.LT.OR P1, PT, R14, 0x1, P3 ;  /* 0x000000010e00780c */ /* 0x000fe40001f21670 */
[----:B------:R-:W-:-:S05]  /*2e10*/  SEL R0, R28, 0xffffffc0, !P2 ;  /* 0xffffffc01c007807 */ /* 0x000fca0005000000 */
[----:B------:R1:W-:Y:S01]  /*2e20*/  LDGSTS.E.BYPASS.LTC128B.128 [R29+0x2100], [R8.64], !P0 ;  /* 0x02100000081d7fae */ /* 0x0003e2000c101d46 */
[----:B------:R-:W-:Y:S02]  /*2e30*/  IADD3 R10, P2, R2, R80, RZ ;  /* 0x00000050020a7210 */ /* 0x000fe40007f5e0ff */
[----:B------:R-:W-:-:S03]  /*2e40*/  ISETP.LT.OR P5, PT, R14, 0x21, P5 ;  /* 0x000000210e00780c */ /* 0x000fc60002fa1670 */
[----:B------:R-:W-:Y:S01]  /*2e50*/  IMAD.X R11, R3, 0x1, R73, P2 ;  /* 0x00000001030b7824 */ /* 0x000fe200010e0649 */
[C---:B------:R-:W-:Y:S01]  /*2e60*/  ISETP.LT.OR P4, PT, R14.reuse, 0x21, P4 ;  /* 0x000000210e00780c */ /* 0x040fe20002781670 */
[----:B------:R2:W-:Y:S01]  /*2e70*/  LDGSTS.E.BYPASS.LTC128B.128 [R29+0x4100], [R12.64], !P1 ;  /* 0x041000000c1d7fae */ /* 0x0005e2000c901d46 */
[----:B------:R-:W-:Y:S02]  /*2e80*/  ISETP.LT.OR P3, PT, R14, 0x21, P3 ;  /* 0x000000210e00780c */ /* 0x000fe40001f61670 */
[----:B-1----:R-:W-:-:S05]  /*2e90*/  IADD3 R8, P0, R2, R81, RZ ;  /* 0x0000005102087210 */ /* 0x002fca0007f1e0ff */
[----:B------:R-:W-:Y:S01]  /*2ea0*/  IMAD.X R9, R3, 0x1, R75, P0 ;  /* 0x0000000103097824 */ /* 0x000fe200000e064b */
[----:B------:R-:W-:-:S04]  /*2eb0*/  ISETP.GE.AND P0, PT, R30, c[0x0][0x1d4], PT ;  /* 0x000075001e007a0c */ /* 0x000fc80003f06270 */
[C---:B------:R-:W-:Y:S02]  /*2ec0*/  ISETP.LT.OR P2, PT, R14.reuse, 0x1, P0 ;  /* 0x000000010e00780c */ /* 0x040fe40000741670 */
[----:B------:R-:W-:Y:S02]  /*2ed0*/  ISETP.LT.OR P1, PT, R14, 0x21, P0 ;  /* 0x000000210e00780c */ /* 0x000fe40000721670 */
[----:B------:R-:W-:Y:S01]  /*2ee0*/  IADD3 R2, P0, R2, R82, RZ ;  /* 0x0000005202027210 */ /* 0x000fe20007f1e0ff */
[----:B--2---:R-:W-:Y:S01]  /*2ef0*/  HMMA.16816.F32.BF16 R12, R168, R24, RZ ;  /* 0x00000018a80c723c */ /* 0x004fe200000418ff */
[----:B------:R-:W-:-:S03]  /*2f00*/  IMAD.IADD R249, R135, 0x1, R0 ;  /* 0x0000000187f97824 */ /* 0x000fc600078e0200 */
[----:B------:R-:W-:-:S04]  /*2f10*/  IMAD.X R3, R3, 0x1, R76, P0 ;  /* 0x0000000103037824 */ /* 0x000fc800000e064c */
[----:B------:R-:W-:Y:S01]  /*2f20*/  HMMA.16816.F32.BF16 R48, R172, R36, R16 ;  /* 0x00000024ac30723c */ /* 0x000fe20000041810 */
[----:B------:R1:W-:Y:S04]  /*2f30*/  LDGSTS.E.BYPASS.LTC128B.128 [R29+0x6100], [R6.64], !P2 ;  /* 0x06100000061d7fae */ /* 0x0003e8000d101d46 */
[----:B------:R2:W-:Y:S03]  /*2f40*/  LDGSTS.E.BYPASS.LTC128B.128 [R29+0x1100], [R10.64], !P5 ;  /* 0x011000000a1d7fae */ /* 0x0005e6000e901d46 */
[C---:B------:R-:W-:Y:S01]  /*2f50*/  HMMA.16816.F32.BF16 R16, R168.reuse, R22, RZ ;  /* 0x00000016a810723c */ /* 0x040fe200000418ff */
[----:B------:R1:W-:Y:S04]  /*2f60*/  LDGSTS.E.BYPASS.LTC128B.128 [R29+0x3100], [R4.64], !P4 ;  /* 0x03100000041d7fae */ /* 0x0003e8000e101d46 */
[----:B------:R2:W-:Y:S04]  /*2f70*/  LDGSTS.E.BYPASS.LTC128B.128 [R29+0x5100], [R8.64], !P3 ;  /* 0x05100000081d7fae */ /* 0x0005e8000d901d46 */
[----:B------:R2:W-:Y:S04]  /*2f80*/  LDGSTS.E.BYPASS.LTC128B.128 [R29+0x7100], [R2.64], !P1 ;  /* 0x07100000021d7fae */ /* 0x0005e8000c901d46 */
[----:B------:R-:W3:Y:S01]  /*2f90*/  LDSM.16.M88.4 R32, [R249] ;  /* 0x00000000f920783b */ /* 0x000ee20000000200 */
[----:B------:R-:W-:Y:S01]  /*2fa0*/  HMMA.16816.F32.BF16 R24, R168, R26, RZ ;  /* 0x0000001aa818723c */ /* 0x000fe200000418ff */
[----:B------:R-:W-:-:S02]  /*2fb0*/  IADD3 R91, R90, 0x6000, RZ ;  /* 0x000060005a5b7810 */ /* 0x000fc40007ffe0ff */
[----:B------:R-:W-:Y:S01]  /*2fc0*/  IADD3 R92, R90, 0x2000, RZ ;  /* 0x000020005a5c7810 */ /* 0x000fe20007ffe0ff */
[----:B------:R-:W-:Y:S04]  /*2fd0*/  STL [R1+0x4], R90 ;  /* 0x0000045a01007387 */ /* 0x000fe80000100800 */
[----:B------:R-:W0:Y:S02]  /*2fe0*/  LDGDEPBAR ;  /* 0x00000000000079af */ /* 0x000e240000000000 */
[C---:B------:R-:W-:Y:S08]  /*2ff0*/  HMMA.16816.F32.BF16 R20, R172.reuse, R38, R16 ;  /* 0x00000026ac14723c */ /* 0x040ff00000041810 */
[----:B-1----:R-:W-:Y:S01]  /*3000*/  HMMA.16816.F32.BF16 R4, R172, R40, R12 ;  /* 0x00000028ac04723c */ /* 0x002fe2000004180c */
[----:B--2---:R-:W1:Y:S07]  /*3010*/  LDSM.16.M88.4 R28, [R249+0x800] ;  /* 0x00080000f91c783b */ /* 0x004e6e0000000200 */
[C---:B------:R-:W-:Y:S08]  /*3020*/  HMMA.16816.F32.BF16 R12, R168.reuse, R44, RZ ;  /* 0x0000002ca80c723c */ /* 0x040ff000000418ff */
[----:B------:R-:W-:Y:S08]  /*3030*/  HMMA.16816.F32.BF16 R8, R168, R46, RZ ;  /* 0x0000002ea808723c */ /* 0x000ff000000418ff */
[C---:B------:R-:W-:Y:S08]  /*3040*/  HMMA.16816.F32.BF16 R16, R172.reuse, R42, R24 ;  /* 0x0000002aac10723c */ /* 0x040ff00000041818 */
[C---:B------:R-:W-:Y:S08]  /*3050*/  HMMA.16816.F32.BF16 R36, R172.reuse, R52, R12 ;  /* 0x00000034ac24723c */ /* 0x040ff0000004180c */
[----:B------:R-:W-:Y:S08]  /*3060*/  HMMA.16816.F32.BF16 R24, R172, R54, R8 ;  /* 0x00000036ac18723c */ /* 0x000ff00000041808 */
[----:B---3--:R-:W-:Y:S01]  /*3070*/  HMMA.16816.F32.BF16 R52, R192, R34, R20 ;  /* 0x00000022c034723c */ /* 0x008fe20000041814 */
[----:B------:R-:W2:Y:S01]  /*3080*/  LDSM.16.M88.4 R20, [R249+0x1000] ;  /* 0x00100000f914783b */ /* 0x000ea20000000200 */
[----:B------:R-:W-:-:S06]  /*3090*/  IMAD.IADD R248, R91, 0x1, R0 ;  /* 0x000000015bf87824 */ /* 0x000fcc00078e0200 */
[----:B-1----:R-:W-:Y:S08]  /*30a0*/  HMMA.16816.F32.BF16 R60, R192, R28, R4 ;  /* 0x0000001cc03c723c */ /* 0x002ff00000041804 */
[C---:B------:R-:W-:Y:S08]  /*30b0*/  HMMA.16816.F32.BF16 R4, R168.reuse, R64, RZ ;  /* 0x00000040a804723c */ /* 0x040ff000000418ff */
[----:B------:R-:W-:Y:S08]  /*30c0*/  HMMA.16816.F32.BF16 R12, R168, R66, RZ ;  /* 0x00000042a80c723c */ /* 0x000ff000000418ff */
[----:B------:R-:W-:Y:S01]  /*30d0*/  HMMA.16816.F32.BF16 R56, R192, R30, R16 ;  /* 0x0000001ec038723c */ /* 0x000fe20000041810 */
[----:B------:R-:W1:Y:S04]  /*30e0*/  LDSM.16.M88.4 R16, [R249+0x1800] ;  /* 0x00180000f910783b */ /* 0x000e680000000200 */
[----:B------:R-:W3:Y:S03]  /*30f0*/  LDSM.16.M88.4 R28, [R248+-0x6000] ;  /* 0xffa00000f81c783b */ /* 0x000ee60000000200 */
[----:B------:R-:W-:Y:S08]  /*3100*/  HMMA.16816.F32.BF16 R8, R172, R68, R4 ;  /* 0x00000044ac08723c */ /* 0x000ff00000041804 */
[----:B------:R-:W-:Y:S08]  /*3110*/  HMMA.16816.F32.BF16 R48, R192, R32, R48 ;  /* 0x00000020c030723c */ /* 0x000ff00000041830 */
[----:B------:R-:W-:Y:S01]  /*3120*/  HMMA.16816.F32.BF16 R4, R172, R70, R12 ;  /* 0x00000046ac04723c */ /* 0x000fe2000004180c */
[----:B------:R-:W-:Y:S07]  /*3130*/  LDSM.16.M88.4 R12, [R135+0x2000] ;  /* 0x00200000870c783b */ /* 0x000fee0000000200 */
[C---:B--2---:R-:W-:Y:S01]  /*3140*/  HMMA.16816.F32.BF16 R44, R192.reuse, R20, R36 ;  /* 0x00000014c02c723c */ /* 0x044fe20000041824 */
[----:B------:R-:W2:Y:S07]  /*3150*/  LDSM.16.M88.4 R36, [R248+-0x5800] ;  /* 0xffa80000f824783b */ /* 0x000eae0000000200 */
[C---:B------:R-:W-:Y:S01]  /*3160*/  HMMA.16816.F32.BF16 R40, R192.reuse, R22, R24 ;  /* 0x00000016c028723c */ /* 0x040fe20000041818 */
[----:B------:R-:W4:Y:S04]  /*3170*/  LDSM.16.M88.4 R24, [R248+-0x5000] ;  /* 0xffb00000f818783b */ /* 0x000f280000000200 */
[----:B------:R-:W4:Y:S03]  /*3180*/  LDSM.16.M88.4 R20, [R248+-0x4800] ;  /* 0xffb80000f814783b */ /* 0x000f260000000200 */
[C---:B-1----:R-:W-:Y:S08]  /*3190*/  HMMA.16816.F32.BF16 R32, R192.reuse, R16, R8 ;  /* 0x00000010c020723c */ /* 0x042ff00000041808 */
[----:B------:R-:W-:Y:S08]  /*31a0*/  HMMA.16816.F32.BF16 R16, R192, R18, R4 ;  /* 0x00000012c010723c */ /* 0x000ff00000041804 */
[C---:B---3--:R-:W-:Y:S08]  /*31b0*/  HMMA.16816.F32.BF16 R8, R196.reuse, R28, R48 ;  /* 0x0000001cc408723c */ /* 0x048ff00000041830 */
[----:B------:R-:W-:Y:S01]  /*31c0*/  HMMA.16816.F32.BF16 R4, R196, R30, R52 ;  /* 0x0000001ec404723c */ /* 0x000fe20000041834 */
[----:B------:R-:W1:Y:S01]  /*31d0*/  LDSM.16.M88.4 R52, [R135+0x2800] ;  /* 0x002800008734783b */ /* 0x000e620000000200 */
[----:B------:R-:W-:-:S06]  /*31e0*/  IADD3 R0, R90, 0x2800, RZ ;  /* 0x000028005a007810 */ /* 0x000fcc0007ffe0ff */
[C---:B--2---:R-:W-:Y:S08]  /*31f0*/  HMMA.16816.F32.BF16 R28, R196.reuse, R36, R60 ;  /* 0x00000024c41c723c */ /* 0x044ff0000004183c */
[C---:B------:R-:W-:Y:S08]  /*3200*/  HMMA.16816.F32.BF16 R36, R196.reuse, R38, R56 ;  /* 0x00000026c424723c */ /* 0x040ff00000041838 */
[C---:B----4-:R-:W-:Y:S08]  /*3210*/  HMMA.16816.F32.BF16 R56, R196.reuse, R24, R44 ;  /* 0x00000018c438723c */ /* 0x050ff0000004182c */
[C---:B------:R-:W-:Y:S08]  /*3220*/  HMMA.16816.F32.BF16 R48, R196.reuse, R26, R40 ;  /* 0x0000001ac430723c */ /* 0x040ff00000041828 */
[C---:B------:R-:W-:Y:S01]  /*3230*/  HMMA.16816.F32.BF16 R44, R196.reuse, R20, R32 ;  /* 0x00000014c42c723c */ /* 0x040fe20000041820 */
[----:B------:R-:W-:Y:S07]  /*3240*/  LDSM.16.M88.4 R32, [R0] ;  /* 0x000000000020783b */ /* 0x000fee0000000200 */
[----:B------:R-:W-:Y:S08]  /*3250*/  HMMA.16816.F32.BF16 R40, R196, R22, R16 ;  /* 0x00000016c428723c */ /* 0x000ff00000041810 */
[C---:B------:R-:W-:Y:S01]  /*3260*/  HMMA.16816.F32.BF16 R24, R200.reuse, R12, R8 ;  /* 0x0000000cc818723c */ /* 0x040fe20000041808 */
[----:B------:R-:W2:Y:S07]  /*3270*/  LDSM.16.M88.4 R8, [R135+0x3000] ;  /* 0x003000008708783b */ /* 0x000eae0000000200 */
[C---:B------:R-:W-:Y:S01]  /*3280*/  HMMA.16816.F32.BF16 R20, R200.reuse, R14, R4 ;  /* 0x0000000ec814723c */ /* 0x040fe20000041804 */
[----:B------:R-:W3:Y:S04]  /*3290*/  LDSM.16.M88.4 R4, [R135+0x3800] ;  /* 0x003800008704783b */ /* 0x000ee80000000200 */
[----:B------:R-:W4:Y:S03]  /*32a0*/  LDSM.16.M88.4 R12, [R92] ;  /* 0x000000005c0c783b */ /* 0x000f260000000200 */
[C---:B-1----:R-:W-:Y:S01]  /*32b0*/  HMMA.16816.F32.BF16 R16, R200.reuse, R52, R28 ;  /* 0x00000034c810723c */ /* 0x042fe2000004181c */
[----:B------:R-:W-:Y:S04]  /*32c0*/  STL [R1+0x8], R91 ;  /* 0x0000085b01007387 */ /* 0x000fe80000100800 */
[----:B------:R-:W-:Y:S04]  /*32d0*/  STL [R1+0x18], R92 ;  /* 0x0000185c01007387 */ /* 0x000fe80000100800 */
[----:B------:R1:W-:Y:S01]  /*32e0*/  STL [R1+0xc], R0 ;  /* 0x00000c0001007387 */ /* 0x0003e20000100800 */
[C---:B------:R-:W-:Y:S08]  /*32f0*/  HMMA.16816.F32.BF16 R36, R200.reuse, R54, R36 ;  /* 0x00000036c824723c */ /* 0x040ff00000041824 */
[----:B--2---:R-:W-:Y:S01]  /*3300*/  HMMA.16816.F32.BF16 R52, R200, R10, R48 ;  /* 0x0000000ac834723c */ /* 0x004fe20000041830 */
[----:B-1----:R-:W-:-:S07]  /*3310*/  IADD3 R0, R90, 0x3000, RZ ;  /* 0x000030005a007810 */ /* 0x002fce0007ffe0ff */
[C---:B---3--:R-:W-:Y:S01]  /*3320*/  HMMA.16816.F32.BF16 R48, R200.reuse, R4, R44 ;  /* 0x00000004c830723c */ /* 0x048fe2000004182c */
[----:B------:R-:W-:Y:S04]  /*3330*/  STL [R1+0x10], R0 ;  /* 0x0000100001007387 */ /* 0x000fe80000100800 */
[----:B------:R1:W2:Y:S03]  /*3340*/  LDSM.16.M88.4 R28, [R0] ;  /* 0x00000000001c783b */ /* 0x0002a60000000200 */
[----:B------:R-:W-:Y:S08]  /*3350*/  HMMA.16816.F32.BF16 R44, R200, R6, R40 ;  /* 0x00000006c82c723c */ /* 0x000ff00000041828 */
[----:B----4-:R-:W-:Y:S08]  /*3360*/  HMMA.16816.F32.BF16 R40, R204, R12, R24 ;  /* 0x0000000ccc28723c */ /* 0x010ff00000041818 */
[----:B------:R-:W-:Y:S01]  /*3370*/  HMMA.16816.F32.BF16 R60, R200, R8, R56 ;  /* 0x00000008c83c723c */ /* 0x000fe20000041838 */
[----:B------:R-:W-:Y:S01]  /*3380*/  LDSM.16.M88.4 R56, [R249+0x3000] ;  /* 0x00300000f938783b */ /* 0x000fe20000000200 */
[----:B-1----:R-:W-:-:S06]  /*3390*/  IADD3 R0, R90, 0x3800, RZ ;  /* 0x000038005a007810 */ /* 0x002fcc0007ffe0ff */
[C---:B------:R-:W-:Y:S01]  /*33a0*/  HMMA.16816.F32.BF16 R24, R204.reuse, R14, R20 ;  /* 0x0000000ecc18723c */ /* 0x040fe20000041814 */
[----:B------:R-:W1:Y:S04]  /*33b0*/  LDSM.16.M88.4 R12, [R249+0x2800] ;  /* 0x00280000f90c783b */ /* 0x000e680000000200 */
[----:B------:R-:W3:Y:S03]  /*33c0*/  LDSM.16.M88.4 R20, [R0] ;  /* 0x000000000014783b */ /* 0x000ee60000000200 */
[C---:B------:R-:W-:Y:S01]  /*33d0*/  HMMA.16816.F32.BF16 R8, R204.reuse, R32, R16 ;  /* 0x00000020cc08723c */ /* 0x040fe20000041810 */
[----:B------:R-:W4:Y:S07]  /*33e0*/  LDSM.16.M88.4 R16, [R249+0x2000] ;  /* 0x00200000f910783b */ /* 0x000f2e0000000200 */
[C---:B------:R-:W-:Y:S08]  /*33f0*/  HMMA.16816.F32.BF16 R4, R204.reuse, R34, R36 ;  /* 0x00000022cc04723c */ /* 0x040ff00000041824 */
[C---:B--2---:R-:W-:Y:S01]  /*3400*/  HMMA.16816.F32.BF16 R32, R204.reuse, R28, R60 ;  /* 0x0000001ccc20723c */ /* 0x044fe2000004183c */
[----:B------:R-:W-:Y:S07]  /*3410*/  LDSM.16.M88.4 R60, [R135+0x5800] ;  /* 0x00580000873c783b */ /* 0x000fee0000000200 */
[----:B------:R-:W-:Y:S08]  /*3420*/  HMMA.16816.F32.BF16 R52, R204, R30, R52 ;  /* 0x0000001ecc34723c */ /* 0x000ff00000041834 */
[----:B-1----:R-:W-:Y:S08]  /*3430*/  HMMA.16816.F32.BF16 R28, R208, R12, R8 ;  /* 0x0000000cd01c723c */ /* 0x002ff00000041808 */
[C---:B---3--:R-:W-:Y:S08]  /*3440*/  HMMA.16816.F32.BF16 R48, R204.reuse, R20, R48 ;  /* 0x00000014cc30723c */ /* 0x048ff00000041830 */
[----:B------:R-:W-:Y:S01]  /*3450*/  HMMA.16816.F32.BF16 R44, R204, R22, R44 ;  /* 0x00000016cc2c723c */ /* 0x000fe2000004182c */
[----:B------:R-:W1:Y:S07]  /*3460*/  LDSM.16.M88.4 R20, [R249+0x3800] ;  /* 0x00380000f914783b */ /* 0x000e6e0000000200 */
[C---:B----4-:R-:W-:Y:S08]  /*3470*/  HMMA.16816.F32.BF16 R40, R208.reuse, R16, R40 ;  /* 0x00000010d028723c */ /* 0x050ff00000041828 */
[C---:B------:R-:W-:Y:S01]  /*3480*/  HMMA.16816.F32.BF16 R36, R208.reuse, R18, R24 ;  /* 0x00000012d024723c */ /* 0x040fe20000041818 */
[----:B------:R-:W2:Y:S04]  /*3490*/  LDSM.16.M88.4 R16, [R248+-0x4000] ;  /* 0xffc00000f810783b */ /* 0x000ea80000000200 */
[----:B------:R-:W-:Y:S03]  /*34a0*/  LDSM.16.M88.4 R24, [R248+-0x3000] ;  /* 0xffd00000f818783b */ /* 0x000fe60000000200 */
[C---:B------:R-:W-:Y:S01]  /*34b0*/  HMMA.16816.F32.BF16 R8, R208.reuse, R14, R4 ;  /* 0x0000000ed008723c */ /* 0x040fe20000041804 */
[----:B------:R-:W3:Y:S07]  /*34c0*/  LDSM.16.M88.4 R12, [R248+-0x3800] ;  /* 0xffc80000f80c783b */ /* 0x000eee0000000200 */
[C---:B------:R-:W-:Y:S08]  /*34d0*/  HMMA.16816.F32.BF16 R4, R208.reuse, R56, R32 ;  /* 0x00000038d004723c */ /* 0x040ff00000041820 */
[C---:B------:R-:W-:Y:S08]  /*34e0*/  HMMA.16816.F32.BF16 R32, R208.reuse, R58, R52 ;  /* 0x0000003ad020723c */ /* 0x040ff00000041834 */
[C---:B-1----:R-:W-:Y:S08]  /*34f0*/  HMMA.16816.F32.BF16 R56, R208.reuse, R20, R48 ;  /* 0x00000014d038723c */ /* 0x042ff00000041830 */
[----:B------:R-:W-:Y:S01]  /*3500*/  HMMA.16816.F32.BF16 R52, R208, R22, R44 ;  /* 0x00000016d034723c */ /* 0x000fe2000004182c */
[----:B------:R-:W-:Y:S07]  /*3510*/  LDSM.16.M88.4 R20, [R135+0x4000] ;  /* 0x004000008714783b */ /* 0x000fee0000000200 */
[C---:B--2---:R-:W-:Y:S08]  /*3520*/  HMMA.16816.F32.BF16 R48, R212.reuse, R16, R40 ;  /* 0x00000010d430723c */ /* 0x044ff00000041828 */
[C---:B------:R-:W-:Y:S01]  /*3530*/  HMMA.16816.F32.BF16 R44, R212.reuse, R18, R36 ;  /* 0x00000012d42c723c */ /* 0x040fe20000041824 */
[----:B------:R-:W1:Y:S04]  /*3540*/  LDSM.16.M88.4 R16, [R135+0x4800] ;  /* 0x004800008710783b */ /* 0x000e680000000200 */
[----:B------:R-:W2:Y:S03]  /*3550*/  LDSM.16.M88.4 R36, [R248+-0x2800] ;  /* 0xffd80000f824783b */ /* 0x000ea60000000200 */
[C---:B---3--:R-:W-:Y:S08]  /*3560*/  HMMA.16816.F32.BF16 R40, R212.reuse, R12, R28 ;  /* 0x0000000cd428723c */ /* 0x048ff0000004181c */
[C---:B------:R-:W-:Y:S01]  /*3570*/  HMMA.16816.F32.BF16 R28, R212.reuse, R14, R8 ;  /* 0x0000000ed41c723c */ /* 0x040fe20000041808 */
[----:B------:R-:W3:Y:S07]  /*3580*/  LDSM.16.M88.4 R12, [R135+0x5000] ;  /* 0x00500000870c783b */ /* 0x000eee0000000200 */
[C---:B------:R-:W-:Y:S08]  /*3590*/  HMMA.16816.F32.BF16 R8, R212.reuse, R24, R4 ;  /* 0x00000018d408723c */ /* 0x040ff00000041804 */
[----:B------:R-:W-:Y:S01]  /*35a0*/  HMMA.16816.F32.BF16 R4, R212, R26, R32 ;  /* 0x0000001ad404723c */ /* 0x000fe20000041820 */
[----:B------:R-:W-:-:S02]  /*35b0*/  IADD3 R2, R90, 0x5000, RZ ;  /* 0x000050005a027810 */ /* 0x000fc40007ffe0ff */
[C---:B------:R-:W-:Y:S02]  /*35c0*/  IADD3 R64, R90.reuse, 0x4000, RZ ;  /* 0x000040005a407810 */ /* 0x040fe40007ffe0ff */
[----:B------:R-:W-:-:S03]  /*35d0*/  IADD3 R3, R90, 0x4800, RZ ;  /* 0x000048005a037810 */ /* 0x000fc60007ffe0ff */
[----:B-1----:R-:W-:Y:S08]  /*35e0*/  HMMA.16816.F32.BF16 R32, R216, R18, R28 ;  /* 0x00000012d820723c */ /* 0x002ff0000004181c */
[----:B--2---:R-:W-:Y:S08]  /*35f0*/  HMMA.16816.F32.BF16 R24, R212, R36, R56 ;  /* 0x00000024d418723c */ /* 0x004ff00000041838 */
[----:B---3--:R-:W-:Y:S01]  /*3600*/  HMMA.16816.F32.BF16 R28, R216, R12, R8 ;  /* 0x0000000cd81c723c */ /* 0x008fe20000041808 */
[----:B------:R-:W1:Y:S07]  /*3610*/  LDSM.16.M88.4 R8, [R2] ;  /* 0x000000000208783b */ /* 0x000e6e0000000200 */
[----:B------:R-:W-:Y:S08]  /*3620*/  HMMA.16816.F32.BF16 R56, R212, R38, R52 ;  /* 0x00000026d438723c */ /* 0x000ff00000041834 */
[C---:B------:R-:W-:Y:S01]  /*3630*/  HMMA.16816.F32.BF16 R36, R216.reuse, R16, R40 ;  /* 0x00000010d824723c */ /* 0x040fe20000041828 */
[----:B------:R-:W2:Y:S07]  /*3640*/  LDSM.16.M88.4 R16, [R64] ;  /* 0x000000004010783b */ /* 0x000eae0000000200 */
[C---:B------:R-:W-:Y:S01]  /*3650*/  HMMA.16816.F32.BF16 R4, R216.reuse, R14, R4 ;  /* 0x0000000ed804723c */ /* 0x040fe20000041804 */
[----:B------:R-:W3:Y:S04]  /*3660*/  LDSM.16.M88.4 R12, [R3] ;  /* 0x00000000030c783b */ /* 0x000ee80000000200 */
[----:B------:R4:W-:Y:S03]  /*3670*/  STL [R1+0x14], R0 ;  /* 0x0000140001007387 */ /* 0x0009e60000100800 */
[C---:B------:R-:W-:Y:S08]  /*3680*/  HMMA.16816.F32.BF16 R52, R216.reuse, R20, R48 ;  /* 0x00000014d834723c */ /* 0x040ff00000041830 */
[----:B------:R-:W-:Y:S01]  /*3690*/  HMMA.16816.F32.BF16 R44, R216, R22, R44 ;  /* 0x00000016d82c723c */ /* 0x000fe2000004182c */
[----:B----4-:R-:W-:-:S05]  /*36a0*/  IADD3 R0, R90, 0x5800, RZ ;  /* 0x000058005a007810 */ /* 0x010fca0007ffe0ff */
[----:B------:R-:W4:Y:S02]  /*36b0*/  LDSM.16.M88.4 R48, [R0] ;  /* 0x000000000030783b */ /* 0x000f240000000200 */
[----:B------:R-:W-:Y:S08]  /*36c0*/  HMMA.16816.F32.BF16 R20, R216, R60, R24 ;  /* 0x0000003cd814723c */ /* 0x000ff00000041818 */
[C---:B-1----:R-:W-:Y:S08]  /*36d0*/  HMMA.16816.F32.BF16 R24, R220.reuse, R8, R28 ;  /* 0x00000008dc18723c */ /* 0x042ff0000004181c */
[----:B------:R-:W-:Y:S01]  /*36e0*/  HMMA.16816.F32.BF16 R4, R220, R10, R4 ;  /* 0x0000000adc04723c */ /* 0x000fe20000041804 */
[----:B------:R-:W1:Y:S07]  /*36f0*/  LDSM.16.M88.4 R8, [R249+0x5000] ;  /* 0x00500000f908783b */ /* 0x000e6e0000000200 */
[----:B------:R-:W-:Y:S08]  /*3700*/  HMMA.16816.F32.BF16 R60, R216, R62, R56 ;  /* 0x0000003ed83c723c */ /* 0x000ff00000041838 */
[C---:B--2---:R-:W-:Y:S01]  /*3710*/  HMMA.16816.F32.BF16 R56, R220.reuse, R16, R52 ;  /* 0x00000010dc38723c */ /* 0x044fe20000041834 */
[----:B------:R-:W2:Y:S07]  /*3720*/  LDSM.16.M88.4 R52, [R249+0x5800] ;  /* 0x00580000f934783b */ /* 0x000eae0000000200 */
[C---:B------:R-:W-:Y:S01]  /*3730*/  HMMA.16816.F32.BF16 R40, R220.reuse, R18, R44 ;  /* 0x00000012dc28723c */ /* 0x040fe2000004182c */
[----:B------:R-:W2:Y:S07]  /*3740*/  LDSM.16.M88.4 R16, [R249+0x4000] ;  /* 0x00400000f910783b */ /* 0x000eae0000000200 */
[C---:B---3--:R-:W-:Y:S08]  /*3750*/  HMMA.16816.F32.BF16 R36, R220.reuse, R12, R36 ;  /* 0x0000000cdc24723c */ /* 0x048ff00000041824 */
[C---:B------:R-:W-:Y:S01]  /*3760*/  HMMA.16816.F32.BF16 R32, R220.reuse, R14, R32 ;  /* 0x0000000edc20723c */ /* 0x040fe20000041820 */
[----:B------:R-:W3:Y:S07]  /*3770*/  LDSM.16.M88.4 R12, [R249+0x4800] ;  /* 0x00480000f90c783b */ /* 0x000eee0000000200 */
[----:B----4-:R-:W-:Y:S08]  /*3780*/  HMMA.16816.F32.BF16 R20, R220, R48, R20 ;  /* 0x00000030dc14723c */ /* 0x010ff00000041814 */
[C---:B-1----:R-:W-:Y:S08]  /*3790*/  HMMA.16816.F32.BF16 R24, R224.reuse, R8, R24 ;  /* 0x00000008e018723c */ /* 0x042ff00000041818 */
[C---:B------:R-:W-:Y:S08]  /*37a0*/  HMMA.16816.F32.BF16 R8, R224.reuse, R10, R4 ;  /* 0x0000000ae008723c */ /* 0x040ff00000041804 */
[----:B--2---:R-:W-:Y:S01]  /*37b0*/  HMMA.16816.F32.BF16 R4, R224, R52, R20 ;  /* 0x00000034e004723c */ /* 0x004fe20000041814 */
[----:B------:R-:W1:Y:S07]  /*37c0*/  LDSM.16.M88.4 R20, [R248+-0x2000] ;  /* 0xffe00000f814783b */ /* 0x000e6e0000000200 */
[----:B------:R-:W-:Y:S08]  /*37d0*/  HMMA.16816.F32.BF16 R60, R220, R50, R60 ;  /* 0x00000032dc3c723c */ /* 0x000ff0000004183c */
[C---:B------:R-:W-:Y:S08]  /*37e0*/  HMMA.16816.F32.BF16 R48, R224.reuse, R16, R56 ;  /* 0x00000010e030723c */ /* 0x040ff00000041838 */
[C---:B------:R-:W-:Y:S01]  /*37f0*/  HMMA.16816.F32.BF16 R44, R224.reuse, R18, R40 ;  /* 0x00000012e02c723c */ /* 0x040fe20000041828 */
[----:B------:R-:W2:Y:S04]  /*3800*/  LDSM.16.M88.4 R16, [R248+-0x1800] ;  /* 0xffe80000f810783b */ /* 0x000ea80000000200 */
[----:B------:R-:W-:Y:S03]  /*3810*/  LDSM.16.M88.4 R40, [R248+-0x800] ;  /* 0xfff80000f828783b */ /* 0x000fe60000000200 */
[C---:B---3--:R-:W-:Y:S08]  /*3820*/  HMMA.16816.F32.BF16 R36, R224.reuse, R12, R36 ;  /* 0x0000000ce024723c */ /* 0x048ff00000041824 */
[C---:B------:R-:W-:Y:S01]  /*3830*/  HMMA.16816.F32.BF16 R28, R224.reuse, R14, R32 ;  /* 0x0000000ee01c723c */ /* 0x040fe20000041820 */
[----:B------:R-:W3:Y:S07]  /*3840*/  LDSM.16.M88.4 R12, [R248+-0x1000] ;  /* 0xfff00000f80c783b */ /* 0x000eee0000000200 */
[----:B------:R-:W-:Y:S08]  /*3850*/  HMMA.16816.F32.BF16 R56, R224, R54, R60 ;  /* 0x00000036e038723c */ /* 0x000ff0000004183c */
[C---:B-1----:R-:W-:Y:S08]  /*3860*/  HMMA.16816.F32.BF16 R52, R228.reuse, R20, R48 ;  /* 0x00000014e434723c */ /* 0x042ff00000041830 */
[C---:B------:R-:W-:Y:S01]  /*3870*/  HMMA.16816.F32.BF16 R48, R228.reuse, R22, R44 ;  /* 0x00000016e430723c */ /* 0x040fe2000004182c */
[----:B------:R-:W1:Y:S07]  /*3880*/  LDSM.16.M88.4 R20, [R135+0x6800] ;  /* 0x006800008714783b */ /* 0x000e6e0000000200 */
[C---:B--2---:R-:W-:Y:S08]  /*3890*/  HMMA.16816.F32.BF16 R44, R228.reuse, R16, R36 ;  /* 0x00000010e42c723c */ /* 0x044ff00000041824 */
[C---:B------:R-:W-:Y:S01]  /*38a0*/  HMMA.16816.F32.BF16 R36, R228.reuse, R18, R28 ;  /* 0x00000012e424723c */ /* 0x040fe2000004181c */
[----:B------:R-:W-:Y:S07]  /*38b0*/  LDSM.16.M88.4 R16, [R135+0x7000] ;  /* 0x007000008710783b */ /* 0x000fee0000000200 */
[C---:B---3--:R-:W-:Y:S01]  /*38c0*/  HMMA.16816.F32.BF16 R32, R228.reuse, R12, R24 ;  /* 0x0000000ce420723c */ /* 0x048fe20000041818 */
[----:B------:R-:W2:Y:S07]  /*38d0*/  LDSM.16.M88.4 R24, [R135+0x6000] ;  /* 0x006000008718783b */ /* 0x000eae0000000200 */
[C---:B------:R-:W-:Y:S01]  /*38e0*/  HMMA.16816.F32.BF16 R28, R228.reuse, R14, R8 ;  /* 0x0000000ee41c723c */ /* 0x040fe20000041808 */
[----:B------:R-:W3:Y:S07]  /*38f0*/  LDSM.16.M88.4 R12, [R135+0x7800] ;  /* 0x00780000870c783b */ /* 0x000eee0000000200 */
[C---:B------:R-:W-:Y:S08]  /*3900*/  HMMA.16816.F32.BF16 R8, R228.reuse, R40, R4 ;  /* 0x00000028e408723c */ /* 0x040ff00000041804 */
[----:B------:R-:W-:Y:S01]  /*3910*/  HMMA.16816.F32.BF16 R4, R228, R42, R56 ;  /* 0x0000002ae404723c */ /* 0x000fe20000041838 */
[----:B------:R-:W-:Y:S04]  /*3920*/  STL [R1+0x28], R64 ;  /* 0x0000284001007387 */ /* 0x000fe80000100800 */
[----:B------:R-:W-:Y:S04]  /*3930*/  STL [R1+0x1c], R3 ;  /* 0x00001c0301007387 */ /* 0x000fe80000100800 */
[----:B------:R4:W-:Y:S04]  /*3940*/  STL [R1+0x20], R2 ;  /* 0x0000200201007387 */ /* 0x0009e80000100800 */
[----:B------:R3:W-:Y:S01]  /*3950*/  STL [R1+0x24], R0 ;  /* 0x0000240001007387 */ /* 0x0007e20000100800 */
[C---:B-1----:R-:W-:Y:S08]  /*3960*/  HMMA.16816.F32.BF16 R40, R232.reuse, R20, R44 ;  /* 0x00000014e828723c */ /* 0x042ff0000004182c */
[C---:B--2---:R-:W-:Y:S08]  /*3970*/  HMMA.16816.F32.BF16 R52, R232.reuse, R24, R52 ;  /* 0x00000018e834723c */ /* 0x044ff00000041834 */
[----:B------:R-:W-:Y:S01]  /*3980*/  HMMA.16816.F32.BF16 R48, R232, R26, R48 ;  /* 0x0000001ae830723c */ /* 0x000fe20000041830 */
[----:B----4-:R-:W-:-:S02]  /*3990*/  IADD3 R2, R90, 0x7000, RZ ;  /* 0x000070005a027810 */ /* 0x010fc40007ffe0ff */
[----:B---3--:R-:W-:-:S05]  /*39a0*/  IADD3 R0, R90, 0x7800, RZ ;  /* 0x000078005a007810 */ /* 0x008fca0007ffe0ff */
[C---:B------:R-:W-:Y:S01]  /*39b0*/  HMMA.16816.F32.BF16 R36, R232.reuse, R22, R36 ;  /* 0x00000016e824723c */ /* 0x040fe20000041824 */
[----:B------:R-:W1:Y:S07]  /*39c0*/  LDSM.16.M88.4 R20, [R91] ;  /* 0x000000005b14783b */ /* 0x000e6e0000000200 */
[C---:B------:R-:W-:Y:S01]  /*39d0*/  HMMA.16816.F32.BF16 R24, R232.reuse, R12, R8 ;  /* 0x0000000ce818723c */ /* 0x040fe20000041808 */
[----:B------:R-:W-:Y:S07]  /*39e0*/  LDSM.16.M88.4 R8, [R0] ;  /* 0x000000000008783b */ /* 0x000fee0000000200 */
[----:B------:R-:W-:Y:S01]  /*39f0*/  HMMA.16816.F32.BF16 R4, R232, R14, R4 ;  /* 0x0000000ee804723c */ /* 0x000fe20000041804 */
[----:B------:R-:W2:Y:S01]  /*3a00*/  LDSM.16.M88.4 R12, [R2] ;  /* 0x00000000020c783b */ /* 0x000ea20000000200 */
[----:B------:R-:W-:-:S06]  /*3a10*/  IADD3 R3, R90, 0x6800, RZ ;  /* 0x000068005a037810 */ /* 0x000fcc0007ffe0ff */
[C---:B------:R-:W-:Y:S08]  /*3a20*/  HMMA.16816.F32.BF16 R32, R232.reuse, R16, R32 ;  /* 0x00000010e820723c */ /* 0x040ff00000041820 */
[----:B------:R-:W-:Y:S01]  /*3a30*/  HMMA.16816.F32.BF16 R28, R232, R18, R28 ;  /* 0x00000012e81c723c */ /* 0x000fe2000004181c */
[----:B------:R-:W3:Y:S07]  /*3a40*/  LDSM.16.M88.4 R16, [R3] ;  /* 0x000000000310783b */ /* 0x000eee0000000200 */
[C---:B-1----:R-:W-:Y:S08]  /*3a50*/  HMMA.16816.F32.BF16 R68, R236.reuse, R20, R52 ;  /* 0x00000014ec44723c */ /* 0x042ff00000041834 */
[C---:B------:R-:W-:Y:S08]  /*3a60*/  HMMA.16816.F32.BF16 R44, R236.reuse, R22, R48 ;  /* 0x00000016ec2c723c */ /* 0x040ff00000041830 */
[C---:B--2---:R-:W-:Y:S08]  /*3a70*/  HMMA.16816.F32.BF16 R32, R236.reuse, R12, R32 ;  /* 0x0000000cec20723c */ /* 0x044ff00000041820 */
[C---:B------:R-:W-:Y:S01]  /*3a80*/  HMMA.16816.F32.BF16 R28, R236.reuse, R14, R28 ;  /* 0x0000000eec1c723c */ /* 0x040fe2000004181c */
[----:B------:R-:W1:Y:S07]  /*3a90*/  LDSM.16.M88.4 R12, [R249+0x6000] ;  /* 0x00600000f90c783b */ /* 0x000e6e0000000200 */
[C---:B------:R-:W-:Y:S08]  /*3aa0*/  HMMA.16816.F32.BF16 R24, R236.reuse, R8, R24 ;  /* 0x00000008ec18723c */ /* 0x040ff00000041818 */
[C---:B------:R-:W-:Y:S01]  /*3ab0*/  HMMA.16816.F32.BF16 R20, R236.reuse, R10, R4 ;  /* 0x0000000aec14723c */ /* 0x040fe20000041804 */
[----:B------:R-:W2:Y:S04]  /*3ac0*/  LDSM.16.M88.4 R8, [R249+0x6800] ;  /* 0x00680000f908783b */ /* 0x000ea80000000200 */
[----:B------:R-:W4:Y:S03]  /*3ad0*/  LDSM.16.M88.4 R4, [R249+0x7000] ;  /* 0x00700000f904783b */ /* 0x000f260000000200 */
        /* <DEDUP_REMOVED lines=9> */
[C---:B----4-:R-:W-:Y:S08]  /*3b70*/  HMMA.16816.F32.BF16 R52, R240.reuse, R4, R32 ;  /* 0x00000004f034723c */ /* 0x050ff00000041820 */
[----:B------:R-:W-:Y:S01]  /*3b80*/  HMMA.16816.F32.BF16 R48, R240, R6, R28 ;  /* 0x00000006f030723c */ /* 0x000fe2000004181c */
[----:B------:R-:W4:Y:S04]  /*3b90*/  LDSM.16.M88.4 R4, [R248+0x1000] ;  /* 0x00100000f804783b */ /* 0x000f280000000200 */
[----:B------:R-:W4:Y:S01]  /*3ba0*/  LDSM.16.M88.4 R28, [R248+0x1800] ;  /* 0x00180000f81c783b */ /* 0x000f220000000200 */
[----:B------:R-:W-:Y:S01]  /*3bb0*/  ISETP.GT.AND P0, PT, R72, R133, PT ;  /* 0x000000854800720c */ /* 0x000fe20003f04270 */
[----:B------:R-:W-:-:S04]  /*3bc0*/  DEPBAR.LE SB0, 0x0 ;  /* 0x000080000000791a */ /* 0x000fc80000000000 */
[C---:B---3--:R-:W-:Y:S08]  /*3bd0*/  HMMA.16816.F32.BF16 R44, R240.reuse, R16, R24 ;  /* 0x00000010f02c723c */ /* 0x048ff00000041818 */
[----:B------:R-:W-:Y:S08]  /*3be0*/  HMMA.16816.F32.BF16 R36, R240, R18, R20 ;  /* 0x00000012f024723c */ /* 0x000ff00000041814 */
[C---:B-1----:R-:W-:Y:S08]  /*3bf0*/  HMMA.16816.F32.BF16 R40, R244.reuse, R12, R68 ;  /* 0x0000000cf428723c */ /* 0x042ff00000041844 */
[C---:B--2---:R-:W-:Y:S08]  /*3c00*/  HMMA.16816.F32.BF16 R24, R244.reuse, R8, R60 ;  /* 0x00000008f418723c */ /* 0x044ff0000004183c */
[C---:B------:R-:W-:Y:S08]  /*3c10*/  HMMA.16816.F32.BF16 R32, R244.reuse, R14, R64 ;  /* 0x0000000ef420723c */ /* 0x040ff00000041840 */
[C---:B------:R-:W-:Y:S08]  /*3c20*/  HMMA.16816.F32.BF16 R20, R244.reuse, R10, R56 ;  /* 0x0000000af414723c */ /* 0x040ff00000041838 */
[C---:B----4-:R-:W-:Y:S08]  /*3c30*/  HMMA.16816.F32.BF16 R16, R244.reuse, R4, R52 ;  /* 0x00000004f410723c */ /* 0x050ff00000041834 */
[C---:B------:R-:W-:Y:S08]  /*3c40*/  HMMA.16816.F32.BF16 R12, R244.reuse, R6, R48 ;  /* 0x00000006f40c723c */ /* 0x040ff00000041830 */
[C---:B------:R-:W-:Y:S08]  /*3c50*/  HMMA.16816.F32.BF16 R8, R244.reuse, R28, R44 ;  /* 0x0000001cf408723c */ /* 0x040ff0000004182c */
[----:B------:R-:W-:Y:S01]  /*3c60*/  HMMA.16816.F32.BF16 R4, R244, R30, R36 ;  /* 0x0000001ef404723c */ /* 0x000fe20000041824 */
[----:B------:R1:W-:Y:S04]  /*3c70*/  STL [R1+0x2c], R3 ;  /* 0x00002c0301007387 */ /* 0x0003e80000100800 */
[----:B------:R2:W-:Y:S04]  /*3c80*/  STL [R1+0x30], R2 ;  /* 0x0000300201007387 */ /* 0x0005e80000100800 */
[----:B------:R3:W-:Y:S01]  /*3c90*/  STL [R1+0x34], R0 ;  /* 0x0000340001007387 */ /* 0x0007e20000100800 */
[----:B------:R-:W-:-:S02]  /*3ca0*/  FMUL.FTZ R40, R40, c[0x0][0x320] ;  /* 0x0000c80028287a20 */ /* 0x000fc40000410000 */
[----:B------:R-:W-:Y:S02]  /*3cb0*/  FMUL.FTZ R42, R42, c[0x0][0x320] ;  /* 0x0000c8002a2a7a20 */ /* 0x000fe40000410000 */
[----:B------:R-:W-:Y:S02]  /*3cc0*/  FMUL.FTZ R43, R43, c[0x0][0x320] ;  /* 0x0000c8002b2b7a20 */ /* 0x000fe40000410000 */
[----:B------:R-:W-:Y:S02]  /*3cd0*/  FMUL.FTZ R24, R24, c[0x0][0x320] ;  /* 0x0000c80018187a20 */ /* 0x000fe40000410000 */
[----:B------:R-:W-:Y:S01]  /*3ce0*/  FMUL.FTZ R25, R25, c[0x0][0x320] ;  /* 0x0000c80019197a20 */ /* 0x000fe20000410000 */
[C---:B-1----:R-:W-:Y:S02]  /*3cf0*/  IADD3 R3, R90.reuse, 0x1800, RZ ;  /* 0x000018005a037810 */ /* 0x042fe40007ffe0ff */
[C---:B--2---:R-:W-:Y:S02]  /*3d00*/  IADD3 R2, R90.reuse, 0x1000, RZ ;  /* 0x000010005a027810 */ /* 0x044fe40007ffe0ff */
[----:B---3--:R-:W-:Y:S01]  /*3d10*/  IADD3 R0, R90, 0x800, RZ ;  /* 0x000008005a007810 */ /* 0x008fe20007ffe0ff */
[----:B------:R1:W-:Y:S01]  /*3d20*/  STL [R1+0x44], R3 ;  /* 0x0000440301007387 */ /* 0x0003e20000100800 */
[----:B------:R-:W-:-:S03]  /*3d30*/  FMUL.FTZ R41, R41, c[0x0][0x320] ;  /* 0x0000c80029297a20 */ /* 0x000fc60000410000 */
[----:B------:R1:W-:Y:S01]  /*3d40*/  STL [R1+0x3c], R0 ;  /* 0x00003c0001007387 */ /* 0x0003e20000100800 */
[----:B------:R-:W-:-:S03]  /*3d50*/  FMUL.FTZ R32, R32, c[0x0][0x320] ;  /* 0x0000c80020207a20 */ /* 0x000fc60000410000 */
[----:B------:R1:W-:Y:S01]  /*3d60*/  STL [R1+0x40], R2 ;  /* 0x0000400201007387 */ /* 0x0003e20000100800 */
[----:B------:R-:W-:Y:S02]  /*3d70*/  FMUL.FTZ R33, R33, c[0x0][0x320] ;  /* 0x0000c80021217a20 */ /* 0x000fe40000410000 */
[----:B------:R-:W-:Y:S02]  /*3d80*/  FMUL.FTZ R34, R34, c[0x0][0x320] ;  /* 0x0000c80022227a20 */ /* 0x000fe40000410000 */
[----:B------:R-:W-:Y:S02]  /*3d90*/  FMUL.FTZ R35, R35, c[0x0][0x320] ;  /* 0x0000c80023237a20 */ /* 0x000fe40000410000 */
[----:B------:R-:W-:Y:S02]  /*3da0*/  FMUL.FTZ R26, R26, c[0x0][0x320] ;  /* 0x0000c8001a1a7a20 */ /* 0x000fe40000410000 */
[----:B------:R-:W-:Y:S02]  /*3db0*/  FMUL.FTZ R27, R27, c[0x0][0x320] ;  /* 0x0000c8001b1b7a20 */ /* 0x000fe40000410000 */
[----:B------:R-:W-:-:S02]  /*3dc0*/  FMUL.FTZ R20, R20, c[0x0][0x320] ;  /* 0x0000c80014147a20 */ /* 0x000fc40000410000 */
        /* <DEDUP_REMOVED lines=18> */
[----:B------:R-:W-:Y:S01]  /*3ef0*/  FMUL.FTZ R7, R7, c[0x0][0x320] ;  /* 0x0000c80007077a20 */ /* 0x000fe20000410000 */
[----:B------:R1:W2:Y:S08]  /*3f00*/  MUFU.TANH R44, R40 ;  /* 0x00000028002c7308 */ /* 0x0002b00000002400 */
[----:B------:R1:W3:Y:S08]  /*3f10*/  MUFU.TANH R49, R42 ;  /* 0x0000002a00317308 */ /* 0x0002f00000002400 */
[----:B------:R1:W4:Y:S08]  /*3f20*/  MUFU.TANH R48, R43 ;  /* 0x0000002b00307308 */ /* 0x0003300000002400 */
[----:B------:R1:W1:Y:S08]  /*3f30*/  MUFU.TANH R31, R24 ;  /* 0x00000018001f7308 */ /* 0x0002700000002400 */
        /* <DEDUP_REMOVED lines=13> */
[----:B------:R-:W1:Y:S08]  /*4010*/  MUFU.TANH R41, R41 ;  /* 0x0000002900297308 */ /* 0x000e700000002400 */
        /* <DEDUP_REMOVED lines=13> */
[----:B------:R1:W1:Y:S01]  /*40f0*/  MUFU.TANH R26, R7 ;  /* 0x00000007001a7308 */ /* 0x0002620000002400 */
[----:B------:R-:W-:Y:S01]  /*4100*/  BSSY B0, `(.L_x_1042) ;  /* 0x000005c000007945 */ /* 0x000fe20003800000 */
[----:B------:R-:W-:Y:S01]  /*4110*/  BAR.SYNC.DEFER_BLOCKING 0x0 ;  /* 0x0000000000007b1d */ /* 0x000fe20000010000 */
[----:B------:R-:W-:-:S05]  /*4120*/  ISETP.GT.AND P6, PT, R77, 0x3f, PT ;  /* 0x0000003f4d00780c */ /* 0x000fca0003fc4270 */
[----:B------:R-:W-:Y:S05]  /*4130*/  @!P0 BRA `(.L_x_1043) ;  /* 0x0000058000008947 */ /* 0x000fea0003800000 */
[----:B--234-:R-:W-:Y:S01]  /*4140*/  ISETP.NE.AND P2, PT, R87, 0x1, PT ;  /* 0x000000015700780c */ /* 0x01cfe20003f45270 */
[----:B-1----:R-:W-:Y:S02]  /*4150*/  IMAD R2, R72, 0x40, R132 ;  /* 0x0000004048027824 */ /* 0x002fe400078e0284 */
[----:B------:R-:W-:-:S03]  /*4160*/  IMAD.MOV.U32 R6, RZ, RZ, RZ ;  /* 0x000000ffff067224 */ /* 0x000fc600078e00ff */
[----:B------:R-:W-:-:S05]  /*4170*/  IADD3 R2, R2, -0x40, R77 ;  /* 0xffffffc002027810 */ /* 0x000fca0007ffe04d */
[----:B------:R-:W-:Y:S02]  /*4180*/  IMAD.MOV.U32 R0, RZ, RZ, R2 ;  /* 0x000000ffff007224 */ /* 0x000fe400078e0002 */
        /* <DEDUP_REMOVED lines=8> */
[----:B------:R-:W-:-:S05]  /*4210*/  IMAD R2, R0, c[0x0][0x2b8], R2 ;  /* 0x0000ae0000027a24 */ /* 0x000fca00078e0202 */
[----:B------:R-:W-:Y:S01]  /*4220*/  SHF.R.S32.HI R0, RZ, 0x1f, R2 ;  /* 0x0000001fff007819 */ /* 0x000fe20000011402 */
[----:B------:R1:W-:Y:S04]  /*4230*/  STL [R1+0x8c], R2 ;  /* 0x00008c0201007387 */ /* 0x0003e80000100800 */
[----:B------:R-:W-:-:S04]  /*4240*/  IMAD R0, R0, c[0x0][0x1e0], RZ ;  /* 0x0000780000007a24 */ /* 0x000fc800078e02ff */
[C---:B------:R-:W-:Y:S02]  /*4250*/  IMAD R0, R2.reuse, c[0x0][0x1e4], R0 ;  /* 0x0000790002007a24 */ /* 0x040fe400078e0200 */
[----:B-1----:R-:W-:-:S04]  /*4260*/  IMAD.WIDE.U32 R2, R2, c[0x0][0x1e0], RZ ;  /* 0x0000780002027a25 */ /* 0x002fc800078e00ff */
[----:B------:R-:W-:Y:S01]  /*4270*/  IMAD.IADD R3, R3, 0x1, R0 ;  /* 0x0000000103037824 */ /* 0x000fe200078e0200 */
[----:B--2---:R1:W-:Y:S01]  /*4280*/  STL [R1+0x84], R6 ;  /* 0x0000840601007387 */ /* 0x0043e20000100800 */
[----:B------:R-:W-:Y:S02]  /*4290*/  SHF.R.S32.HI R0, RZ, 0x1f, R6 ;  /* 0x0000001fff007819 */ /* 0x000fe40000011406 */
[----:B------:R-:W-:-:S04]  /*42a0*/  IMAD.WIDE.U32 R2, R6, c[0x0][0x1f0], R2 ;  /* 0x00007c0006027a25 */ /* 0x000fc800078e0002 */
[----:B------:R-:W-:-:S04]  /*42b0*/  IMAD R0, R0, c[0x0][0x1f0], RZ ;  /* 0x00007c0000007a24 */ /* 0x000fc800078e02ff */
[----:B------:R-:W-:Y:S01]  /*42c0*/  IMAD R5, R6, c[0x0][0x1f4], R0 ;  /* 0x00007d0006057a24 */ /* 0x000fe200078e0200 */
[----:B------:R-:W-:-:S04]  /*42d0*/  IADD3 R0, P0, R84, R2, RZ ;  /* 0x0000000254007210 */ /* 0x000fc80007f1e0ff */
[----:B------:R-:W-:Y:S02]  /*42e0*/  IADD3.X R5, R83, R3, R5, P0, !PT ;  /* 0x0000000353057210 */ /* 0x000fe400007fe405 */
[----:B------:R-:W-:-:S04]  /*42f0*/  LEA R15, P0, R0, c[0x0][0x1c8], 0x1 ;  /* 0x00007200000f7a11 */ /* 0x000fc800078008ff */
[----:B------:R-:W-:Y:S01]  /*4300*/  LEA.HI.X R5, R0, c[0x0][0x1cc], R5, 0x1, P0 ;  /* 0x0000730000057a11 */ /* 0x000fe200000f0c05 */
[----:B------:R-:W-:Y:S06]  /*4310*/  BRA.DIV ~URZ, `(.L_x_1044) ;  /* 0x0000d7a27f007947 */ /* 0x000fec000b800000 */
[----:B------:R2:W3:Y:S02]  /*4320*/  SHFL.IDX PT, R4, R5, RZ, 0x181f ;  /* 0x00181fff05047589 */ /* 0x0004e400000e0000 */
.L_x_1082:
[----:B------:R-:W-:Y:S05]  /*4330*/  BRA.DIV ~URZ, `(.L_x_1045) ;  /* 0x0000d7f27f007947 */ /* 0x000fea000b800000 */
[----:B------:R-:W4:Y:S04]  /*4340*/  LDL R2, [R1+0x88] ;  /* 0x0000880001027983 */ /* 0x000f280000100800 */
[----:B------:R-:W5:Y:S04]  /*4350*/  LDL R51, [R1+0x9c] ;  /* 0x00009c0001337983 */ /* 0x000f680000100800 */
[----:B--2---:R-:W2:Y:S04]  /*4360*/  LDL R50, [R1+0x98] ;  /* 0x0000980001327983 */ /* 0x004ea80000100800 */
[----:B---3--:R-:W3:Y:S04]  /*4370*/  LDL R19, [R1+0x94] ;  /* 0x0000940001137983 */ /* 0x008ee80000100800 */
[----:B------:R-:W3:Y:S04]  /*4380*/  LDL R18, [R1+0x54] ;  /* 0x0000540001127983 */ /* 0x000ee80000100800 */
[----:B------:R-:W1:Y:S02]  /*4390*/  SHFL.IDX PT, R0, R15, RZ, 0x181f ;  /* 0x00181fff0f007589 */ /* 0x000e6400000e0000 */
[----:B-1----:R-:W-:-:S02]  /*43a0*/  IADD3 R10, P1, R0, R80, RZ ;  /* 0x00000050000a7210 */ /* 0x002fc40007f3e0ff */
[C---:B------:R-:W-:Y:S02]  /*43b0*/  IADD3 R8, P0, R0.reuse, R79, RZ ;  /* 0x0000004f00087210 */ /* 0x040fe40007f1e0ff */
[----:B------:R-:W-:Y:S01]  /*43c0*/  IADD3 R6, P5, R0, R81, RZ ;  /* 0x0000005100067210 */ /* 0x000fe20007fbe0ff */
[C---:B------:R-:W-:Y:S02]  /*43d0*/  IMAD.X R11, R4.reuse, 0x1, R73, P1 ;  /* 0x00000001040b7824 */ /* 0x040fe400008e0649 */
[C---:B------:R-:W-:Y:S02]  /*43e0*/  IMAD.X R9, R4.reuse, 0x1, R74, P0 ;  /* 0x0000000104097824 */ /* 0x040fe400000e064a */
[----:B------:R-:W-:Y:S01]  /*43f0*/  IMAD.X R7, R4, 0x1, R75, P5 ;  /* 0x0000000104077824 */ /* 0x000fe200028e064b */
[----:B----4-:R-:W-:Y:S02]  /*4400*/  ISETP.GE.AND P3, PT, R2, c[0x0][0x1d4], PT ;  /* 0x0000750002007a0c */ /* 0x010fe40003f66270 */
[----:B------:R-:W-:-:S02]  /*4410*/  IADD3 R2, P4, R0, R82, RZ ;  /* 0x0000005200027210 */ /* 0x000fc40007f9e0ff */
[----:B-----5:R-:W-:Y:S01]  /*4420*/  ISETP.GE.AND P2, PT, R51, c[0x0][0x1d4], PT ;  /* 0x0000750033007a0c */ /* 0x020fe20003f46270 */
[----:B------:R-:W1:Y:S01]  /*4430*/  SHFL.IDX PT, R0, R15, 0x1, 0x181f ;  /* 0x00381f000f007f89 */ /* 0x000e6200000e0000 */
[----:B------:R-:W-:Y:S01]  /*4440*/  SEL R14, RZ, 0x10, P3 ;  /* 0x00000010ff0e7807 */ /* 0x000fe20001800000 */
[----:B------:R-:W-:Y:S01]  /*4450*/  IMAD.X R3, R4, 0x1, R76, P4 ;  /* 0x0000000104037824 */ /* 0x000fe200020e064c */
[----:B--2---:R-:W-:Y:S01]  /*4460*/  ISETP.GE.AND P1, PT, R50, c[0x0][0x1d4], PT ;  /* 0x0000750032007a0c */ /* 0x004fe20003f26270 */
[----:B------:R2:W4:Y:S01]  /*4470*/  SHFL.IDX PT, R4, R5, 0x1, 0x181f ;  /* 0x00381f0005047f89 */ /* 0x00052200000e0000 */
[----:B------:R-:W-:Y:S02]  /*4480*/  SEL R13, RZ, 0x10, P2 ;  /* 0x00000010ff0d7807 */ /* 0x000fe40001000000 */
[----:B---3--:R-:W-:Y:S02]  /*4490*/  ISETP.GE.AND P0, PT, R19, c[0x0][0x1d4], PT ;  /* 0x0000750013007a0c */ /* 0x008fe40003f06270 */
[----:B------:R-:W-:Y:S01]  /*44a0*/  SEL R12, RZ, 0x10, P1 ;  /* 0x00000010ff0c7807 */ /* 0x000fe20000800000 */
[----:B------:R3:W-:Y:S04]  /*44b0*/  LDGSTS.E.BYPASS.LTC128B.128 [R18+0x10100], [R10.64], !P3 ;  /* 0x101000000a127fae */ /* 0x0007e8000d901d46 */
[----:B------:R3:W-:Y:S04]  /*44c0*/  LDGSTS.E.BYPASS.LTC128B.128 [R18+0x12100], [R8.64], !P2 ;  /* 0x1210000008127fae */ /* 0x0007e8000d101d46 */
[----:B------:R3:W-:Y:S04]  /*44d0*/  LDGSTS.E.BYPASS.LTC128B.128 [R18+0x14100], [R6.64], !P1 ;  /* 0x1410000006127fae */ /* 0x0007e8000c901d46 */
[----:B------:R3:W-:Y:S01]  /*44e0*/  LDGSTS.E.BYPASS.LTC128B.128 [R18+0x16100], [R2.64], !P0 ;  /* 0x1610000002127fae */ /* 0x0007e2000c101d46 */
[----:B--2---:R-:W-:-:S03]  /*44f0*/  SEL R5, RZ, 0x10, P0 ;  /* 0x00000010ff057807 */ /* 0x004fc60000000000 */
.L_x_1083:
[----:B-1----:R-:W2:Y:S01]  /*4500*/  LDL R15, [R1+0x54] ;  /* 0x00005400010f7983 */ /* 0x002ea20000100800 */
[----:B---3--:R-:W-:-:S02]  /*4510*/  IADD3 R2, -R13, 0x10, RZ ;  /* 0x000000100d027810 */ /* 0x008fc40007ffe1ff */
[----:B------:R-:W-:Y:S02]  /*4520*/  IADD3 R10, -R14, 0x10, RZ ;  /* 0x000000100e0a7810 */ /* 0x000fe40007ffe1ff */
[----:B------:R-:W-:Y:S02]  /*4530*/  LOP3.LUT R2, R2, 0xf, RZ, 0xc0, !PT ;  /* 0x0000000f02027812 */ /* 0x000fe400078ec0ff */
[----:B------:R-:W-:Y:S02]  /*4540*/  IADD3 R6, -R12, 0x10, RZ ;  /* 0x000000100c067810 */ /* 0x000fe40007ffe1ff */
[----:B------:R-:W-:Y:S02]  /*4550*/  LOP3.LUT R10, R10, 0xf, RZ, 0xc0, !PT ;  /* 0x0000000f0a0a7812 */ /* 0x000fe400078ec0ff */
[----:B------:R-:W-:Y:S02]  /*4560*/  IADD3 R8, P5, P4, R2, R0, R79 ;  /* 0x0000000002087210 */ /* 0x000fe40007cbe04f */
[----:B------:R-:W-:-:S02]  /*4570*/  IADD3 R2, -R5, 0x10, RZ ;  /* 0x0000001005027810 */ /* 0x000fc40007ffe1ff */
[----:B------:R-:W-:Y:S02]  /*4580*/  LOP3.LUT R6, R6, 0xf, RZ, 0xc0, !PT ;  /* 0x0000000f06067812 */ /* 0x000fe400078ec0ff */
[-C--:B------:R-:W-:Y:S02]  /*4590*/  IADD3 R10, P1, P0, R10, R0.reuse, R80 ;  /* 0x000000000a0a7210 */ /* 0x080fe4000783e050 */
[----:B------:R-:W-:Y:S02]  /*45a0*/  LOP3.LUT R2, R2, 0xf, RZ, 0xc0, !PT ;  /* 0x0000000f02027812 */ /* 0x000fe400078ec0ff */
[----:B------:R-:W-:Y:S02]  /*45b0*/  IADD3 R6, P3, P2, R6, R0, R81 ;  /* 0x0000000006067210 */ /* 0x000fe40007a7e051 */
[----:B----4-:R-:W-:Y:S02]  /*45c0*/  IADD3.X R11, RZ, R4, R73, P1, P0 ;  /* 0x00000004ff0b7210 */ /* 0x010fe40000fe0449 */
[----:B------:R-:W-:-:S02]  /*45d0*/  IADD3 R2, P1, P0, R2, R0, R82 ;  /* 0x0000000002027210 */ /* 0x000fc4000783e052 */
[-C--:B------:R-:W-:Y:S02]  /*45e0*/  IADD3.X R7, RZ, R4.reuse, R75, P3, P2 ;  /* 0x00000004ff077210 */ /* 0x080fe40001fe444b */
[----:B------:R-:W-:Y:S02]  /*45f0*/  ISETP.NE.U32.AND P3, PT, R14, RZ, PT ;  /* 0x000000ff0e00720c */ /* 0x000fe40003f65070 */
[----:B------:R-:W-:Y:S02]  /*4600*/  ISETP.NE.U32.AND P2, PT, R13, RZ, PT ;  /* 0x000000ff0d00720c */ /* 0x000fe40003f45070 */
[----:B------:R-:W-:Y:S02]  /*4610*/  IADD3.X R3, RZ, R4, R76, P1, P0 ;  /* 0x00000004ff037210 */ /* 0x000fe40000fe044c */
[----:B------:R-:W-:Y:S02]  /*4620*/  ISETP.NE.U32.AND P1, PT, R12, RZ, PT ;  /* 0x000000ff0c00720c */ /* 0x000fe40003f25070 */
[----:B------:R-:W-:-:S02]  /*4630*/  ISETP.NE.U32.AND P0, PT, R5, RZ, PT ;  /* 0x000000ff0500720c */ /* 0x000fc40003f05070 */
[----:B------:R-:W-:-:S03]  /*4640*/  IADD3.X R9, RZ, R4, R74, P5, P4 ;  /* 0x00000004ff097210 */ /* 0x000fc60002fe844a */
[----:B------:R-:W-:Y:S01]  /*4650*/  @!PT LDS RZ, [RZ] ;  /* 0x00000000fffff984 */ /* 0x000fe20000000800 */
[----:B------:R-:W-:Y:S01]  /*4660*/  @!PT LDS RZ, [RZ] ;  /* 0x00000000fffff984 */ /* 0x000fe20000000800 */
[----:B------:R-:W-:Y:S01]  /*4670*/  @!PT LDS RZ, [RZ] ;  /* 0x00000000fffff984 */ /* 0x000fe20000000800 */
[----:B--2---:R1:W-:Y:S04]  /*4680*/  LDGSTS.E.BYPASS.LTC128B.128.ZFILL [R15+0x11100], [R10.64], P3 ;  /* 0x111000000a0f7fae */ /* 0x0043e80009941d46 */
[----:B------:R1:W-:Y:S04]  /*4690*/  LDGSTS.E.BYPASS.LTC128B.128.ZFILL [R15+0x13100], [R8.64], P2 ;  /* 0x13100000080f7fae */ /* 0x0003e80009141d46 */
[----:B------:R1:W-:Y:S04]  /*46a0*/  LDGSTS.E.BYPASS.LTC128B.128.ZFILL [R15+0x15100], [R6.64], P1 ;  /* 0x15100000060f7fae */ /* 0x0003e80008941d46 */
[----:B------:R1:W-:Y:S02]  /*46b0*/  LDGSTS.E.BYPASS.LTC128B.128.ZFILL [R15+0x17100], [R2.64], P0 ;  /* 0x17100000020f7fae */ /* 0x0003e40008141d46 */
.L_x_1043:
[----:B--234-:R-:W-:Y:S05]  /*46c0*/  BSYNC B0 ;  /* 0x0000000000007941 */ /* 0x01cfea0003800000 */
.L_x_1042:
[----:B-1----:R-:W2:Y:S04]  /*46d0*/  LDL R3, [R1+0xf0] ;  /* 0x0000f00001037983 */ /* 0x002ea80000100800 */
[----:B------:R-:W2:Y:S01]  /*46e0*/  LDL R2, [R1+0x200] ;  /* 0x0002000001027983 */ /* 0x000ea20000100800 */
[----:B------:R-:W-:-:S03]  /*46f0*/  MOV R4, c[0x0][0x2c4] ;  /* 0x0000b10000047a02 */ /* 0x000fc60000000f00 */
[----:B------:R-:W3:Y:S01]  /*4700*/  LDL R5, [R1+0xdc] ;  /* 0x0000dc0001057983 */ /* 0x000ee20000100800 */
[----:B------:R-:W-:Y:S02]  /*4710*/  ISETP.NE.AND P0, PT, R4, 0x1, PT ;  /* 0x000000010400780c */ /* 0x000fe40003f05270 */
[----:B------:R-:W-:Y:S01]  /*4720*/  MOV R0, 0x1 ;  /* 0x0000000100007802 */ /* 0x000fe20000000f00 */
[----:B------:R-:W0:Y:S04]  /*4730*/  LDGDEPBAR ;  /* 0x00000000000079af */ /* 0x000e280000000000 */
[----:B------:R-:W-:Y:S02]  /*4740*/  IMAD R0, R72, -0x40, R0 ;  /* 0xffffffc048007824 */ /* 0x000fe400078e0200 */
[----:B--2---:R-:W-:Y:S01]  /*4750*/  IMAD.IADD R4, R2, 0x1, R3 ;  /* 0x0000000102047824 */ /* 0x004fe200078e0203 */
[----:B------:R-:W-:-:S03]  /*4760*/  MOV R3, c[0x0][0x2ac] ;  /* 0x0000ab0000037a02 */ /* 0x000fc60000000f00 */
[----:B------:R-:W-:Y:S01]  /*4770*/  @P0 IMAD.HI.U32 R2, R4, c[0x0][0x2c8], RZ ;  /* 0x0000b20004020a27 */ /* 0x000fe200078e00ff */
[----:B------:R1:W-:Y:S03]  /*4780*/  STL [R1+0xac], R4 ;  /* 0x0000ac0401007387 */ /* 0x0003e60000100800 */
[----:B------:R-:W-:Y:S02]  /*4790*/  IMAD R0, R3, c[0x0][0x1d0], R0 ;  /* 0x0000740003007a24 */ /* 0x000fe400078e0200 */
[----:B---3--:R-:W-:-:S03]  /*47a0*/  IMAD.IADD R6, R78, 0x1, -R5 ;  /* 0x000000014e067824 */ /* 0x008fc600078e0a05 */
[----:B------:R-:W-:Y:S02]  /*47b0*/  IADD3 R5, R0, -c[0x0][0x168], -R5 ;  /* 0x80005a0000057a10 */ /* 0x000fe40007ffe805 */
[----:B-1----:R-:W-:Y:S01]  /*47c0*/  @P0 SHF.R.U32.HI R4, RZ, c[0x0][0x2cc], R2 ;  /* 0x0000b300ff040a19 */ /* 0x002fe20000011602 */
[----:B------:R-:W-:Y:S05]  /*47d0*/  BRA.DIV ~URZ, `(.L_x_1046) ;  /* 0x0000d6227f007947 */ /* 0x000fea000b800000 */
[----:B------:R1:W2:Y:S02]  /*47e0*/  SHFL.IDX PT, R0, R4, RZ, 0x1c1f ;  /* 0x001c1fff04007589 */ /* 0x0002a400000e0000 */
.L_x_1084:
[----:B--2---:R-:W-:-:S05]  /*47f0*/  IMAD.IADD R0, R5, 0x1, R0 ;  /* 0x0000000105007824 */ /* 0x004fca00078e0200 */
[----:B------:R-:W-:-:S04]  /*4800*/  IMNMX R0, R6, R0, PT ;  /* 0x0000000006007217 */ /* 0x000fc80003800200 */
[C---:B------:R-:W-:Y:S02]  /*4810*/  ISETP.GT.AND P0, PT, R0.reuse, RZ, PT ;  /* 0x000000ff0000720c */ /* 0x040fe40003f04270 */
[----:B------:R-:W-:Y:S02]  /*4820*/  ISETP.GT.AND P2, PT, R0, 0x1, PT ;  /* 0x000000010000780c */ /* 0x000fe40003f44270 */
[----:B------:R-:W-:Y:S02]  /*4830*/  FSEL R13, R44, -INF , P0 ;  /* 0xff8000002c0d7808 */ /* 0x000fe40000000000 */
[C---:B------:R-:W-:Y:S02]  /*4840*/  ISETP.GT.AND P3, PT, R0.reuse, 0x8, PT ;  /* 0x000000080000780c */ /* 0x040fe40003f64270 */
[C---:B------:R-:W-:Y:S02]  /*4850*/  ISETP.GT.AND P4, PT, R0.reuse, 0x9, PT ;  /* 0x000000090000780c */ /* 0x040fe40003f84270 */
[----:B------:R-:W-:-:S02]  /*4860*/  ISETP.GT.AND P1, PT, R0, 0x10, PT ;  /* 0x000000100000780c */ /* 0x000fc40003f24270 */
[----:B------:R-:W-:Y:S02]  /*4870*/  ISETP.GT.AND P0, PT, R0, 0x11, PT ;  /* 0x000000110000780c */ /* 0x000fe40003f04270 */
[----:B------:R-:W-:Y:S02]  /*4880*/  FSEL R12, R41, -INF , P2 ;  /* 0xff800000290c7808 */ /* 0x000fe40001000000 */
        /* <DEDUP_REMOVED lines=11> */
[----:B------:R-:W-:Y:S02]  /*4940*/  FSEL R87, R25, -INF , P2 ;  /* 0xff80000019577808 */ /* 0x000fe40001000000 */
[----:B------:R-:W-:Y:S02]  /*4950*/  FSEL R86, R24, -INF , P1 ;  /* 0xff80000018567808 */ /* 0x000fe40000800000 */
[----:B------:R-:W-:Y:S02]  /*4960*/  FSEL R85, R23, -INF , P0 ;  /* 0xff80000017557808 */ /* 0x000fe40000000000 */
[C---:B------:R-:W-:Y:S02]  /*4970*/  ISETP.GT.AND P4, PT, R0.reuse, 0x29, PT ;  /* 0x000000290000780c */ /* 0x040fe40003f84270 */
[----:B------:R-:W-:-:S02]  /*4980*/  ISETP.GT.AND P3, PT, R0, 0x30, PT ;  /* 0x000000300000780c */ /* 0x000fc40003f64270 */
[C---:B------:R-:W-:Y:S02]  /*4990*/  ISETP.GT.AND P2, PT, R0.reuse, 0x31, PT ;  /* 0x000000310000780c */ /* 0x040fe40003f44270 */
[C---:B------:R-:W-:Y:S02]  /*49a0*/  ISETP.GT.AND P1, PT, R0.reuse, 0x38, PT ;  /* 0x000000380000780c */ /* 0x040fe40003f24270 */
[----:B------:R-:W-:Y:S02]  /*49b0*/  ISETP.GT.AND P0, PT, R0, 0x39, PT ;  /* 0x000000390000780c */ /* 0x000fe40003f04270 */
[----:B------:R-:W-:Y:S02]  /*49c0*/  FSEL R84, R22, -INF , P4 ;  /* 0xff80000016547808 */ /* 0x000fe40002000000 */
[----:B------:R-:W-:Y:S02]  /*49d0*/  FSEL R83, R21, -INF , P3 ;  /* 0xff80000015537808 */ /* 0x000fe40001800000 */
[----:B------:R-:W-:-:S02]  /*49e0*/  FSEL R82, R20, -INF , P2 ;  /* 0xff80000014527808 */ /* 0x000fc40001000000 */
[----:B------:R-:W-:Y:S02]  /*49f0*/  FSEL R81, R17, -INF , P1 ;  /* 0xff80000011517808 */ /* 0x000fe40000800000 */
[----:B------:R-:W-:Y:S01]  /*4a00*/  FSEL R80, R16, -INF , P0 ;  /* 0xff80000010507808 */ /* 0x000fe20000000000 */
[----:B------:R-:W-:Y:S05]  /*4a10*/  BRA.DIV ~URZ, `(.L_x_1047) ;  /* 0x0000d4427f007947 */ /* 0x000fea000b800000 */
[----:B------:R-:W2:Y:S01]  /*4a20*/  SHFL.IDX PT, R0, R4, 0x1, 0x1c1f ;  /* 0x003c1f0004007f89 */ /* 0x000ea200000e0000 */
[----:B------:R-:W-:-:S04]  /*4a30*/  FMNMX.FTZ R2, R13, R12, !PT ;  /* 0x0000000c0d027209 */ /* 0x000fc80007810000 */
[----:B------:R-:W-:-:S04]  /*4a40*/  FMNMX.FTZ R2, R14, R2, !PT ;  /* 0x000000020e027209 */ /* 0x000fc80007810000 */
[----:B------:R-:W-:-:S04]  /*4a50*/  FMNMX.FTZ R2, R15, R2, !PT ;  /* 0x000000020f027209 */ /* 0x000fc80007810000 */
[----:B------:R-:W-:-:S04]  /*4a60*/  FMNMX.FTZ R2, R18, R2, !PT ;  /* 0x0000000212027209 */ /* 0x000fc80007810000 */
[----:B------:R-:W-:-:S04]  /*4a70*/  FMNMX.FTZ R2, R19, R2, !PT ;  /* 0x0000000213027209 */ /* 0x000fc80007810000 */
[----:B------:R-:W-:Y:S01]  /*4a80*/  FMNMX.FTZ R2, R28, R2, !PT ;  /* 0x000000021c027209 */ /* 0x000fe20007810000 */
[----:B--2---:R-:W-:-:S03]  /*4a90*/  IMAD.IADD R0, R5, 0x1, R0 ;  /* 0x0000000105007824 */ /* 0x004fc600078e0200 */
[----:B------:R-:W-:Y:S02]  /*4aa0*/  FMNMX.FTZ R2, R29, R2, !PT ;  /* 0x000000021d027209 */ /* 0x000fe40007810000 */
[----:B------:R-:W-:Y:S02]  /*4ab0*/  IMNMX R0, R6, R0, PT ;  /* 0x0000000006007217 */ /* 0x000fe40003800200 */
[----:B------:R-:W-:Y:S02]  /*4ac0*/  FMNMX.FTZ R2, R87, R2, !PT ;  /* 0x0000000257027209 */ /* 0x000fe40007810000 */
[C---:B------:R-:W-:Y:S02]  /*4ad0*/  ISETP.GT.AND P1, PT, R0.reuse, RZ, PT ;  /* 0x000000ff0000720c */ /* 0x040fe40003f24270 */
[C---:B------:R-:W-:Y:S02]  /*4ae0*/  ISETP.GT.AND P0, PT, R0.reuse, 0x1, PT ;  /* 0x000000010000780c */ /* 0x040fe40003f04270 */
[----:B------:R-:W-:-:S02]  /*4af0*/  ISETP.GT.AND P2, PT, R0, 0x8, PT ;  /* 0x000000080000780c */ /* 0x000fc40003f44270 */
[----:B------:R-:W-:Y:S02]  /*4b00*/  FSEL R6, R49, -INF , P1 ;  /* 0xff80000031067808 */ /* 0x000fe40000800000 */
[----:B------:R-:W-:Y:S02]  /*4b10*/  FSEL R5, R48, -INF , P0 ;  /* 0xff80000030057808 */ /* 0x000fe40000000000 */
[----:B------:R-:W-:Y:S02]  /*4b20*/  ISETP.GT.AND P0, PT, R0, 0x9, PT ;  /* 0x000000090000780c */ /* 0x000fe40003f04270 */
[----:B------:R-:W-:Y:S02]  /*4b30*/  FSEL R8, R46, -INF , P2 ;  /* 0xff8000002e087808 */ /* 0x000fe40001000000 */
[----:B------:R-:W-:Y:S02]  /*4b40*/  FMNMX.FTZ R3, R6, R5, !PT ;  /* 0x0000000506037209 */ /* 0x000fe40007810000 */
[----:B------:R-:W-:-:S02]  /*4b50*/  ISETP.GT.AND P1, PT, R0, 0x10, PT ;  /* 0x000000100000780c */ /* 0x000fc40003f24270 */
[----:B------:R-:W-:Y:S02]  /*4b60*/  FSEL R7, R47, -INF , P0 ;  /* 0xff8000002f077808 */ /* 0x000fe40000000000 */
[----:B------:R-:W-:Y:S02]  /*4b70*/  FMNMX.FTZ R3, R8, R3, !PT ;  /* 0x0000000308037209 */ /* 0x000fe40007810000 */
[C---:B------:R-:W-:Y:S02]  /*4b80*/  ISETP.GT.AND P0, PT, R0.reuse, 0x11, PT ;  /* 0x000000110000780c */ /* 0x040fe40003f04270 */
[----:B------:R-:W-:Y:S02]  /*4b90*/  FSEL R17, R43, -INF , P1 ;  /* 0xff8000002b117808 */ /* 0x000fe40000800000 */
[----:B------:R-:W-:Y:S02]  /*4ba0*/  FMNMX.FTZ R3, R7, R3, !PT ;  /* 0x0000000307037209 */ /* 0x000fe40007810000 */
[----:B------:R-:W-:-:S02]  /*4bb0*/  ISETP.GT.AND P1, PT, R0, 0x18, PT ;  /* 0x000000180000780c */ /* 0x000fc40003f24270 */
[----:B------:R-:W-:Y:S02]  /*4bc0*/  FSEL R11, R45, -INF , P0 ;  /* 0xff8000002d0b7808 */ /* 0x000fe40000000000 */
[----:B------:R-:W-:Y:S02]  /*4bd0*/  FMNMX.FTZ R3, R17, R3, !PT ;  /* 0x0000000311037209 */ /* 0x000fe40007810000 */
[----:B------:R-:W-:Y:S02]  /*4be0*/  ISETP.GT.AND P0, PT, R0, 0x19, PT ;  /* 0x000000190000780c */ /* 0x000fe40003f04270 */
        /* <DEDUP_REMOVED lines=8> */
[----:B------:R-:W-:-:S02]  /*4c70*/  FMNMX.FTZ R2, R86, R2, !PT ;  /* 0x0000000256027209 */ /* 0x000fc40007810000 */
[----:B------:R-:W-:Y:S02]  /*4c80*/  ISETP.GT.AND P1, PT, R0, 0x28, PT ;  /* 0x000000280000780c */ /* 0x000fe40003f24270 */
[----:B------:R-:W-:Y:S02]  /*4c90*/  FSEL R78, R38, -INF , P0 ;  /* 0xff800000264e7808 */ /* 0x000fe40000000000 */
[----:B------:R-:W-:Y:S02]  /*4ca0*/  FMNMX.FTZ R3, R79, R3, !PT ;  /* 0x000000034f037209 */ /* 0x000fe40007810000 */
[----:B------:R-:W-:Y:S02]  /*4cb0*/  FMNMX.FTZ R2, R85, R2, !PT ;  /* 0x0000000255027209 */ /* 0x000fe40007810000 */
[----:B------:R-:W-:Y:S02]  /*4cc0*/  ISETP.GT.AND P0, PT, R0, 0x29, PT ;  /* 0x000000290000780c */ /* 0x000fe40003f04270 */
[----:B------:R-:W-:-:S02]  /*4cd0*/  FSEL R77, R35, -INF , P1 ;  /* 0xff800000234d7808 */ /* 0x000fc40000800000 */
[----:B------:R-:W-:Y:S02]  /*4ce0*/  FMNMX.FTZ R3, R78, R3, !PT ;  /* 0x000000034e037209 */ /* 0x000fe40007810000 */
        /* <DEDUP_REMOVED lines=17> */
[----:B------:R-:W-:Y:S02]  /*4e00*/  FSEL R72, R26, -INF , P0 ;  /* 0xff8000001a487808 */ /* 0x000fe40000000000 */
[----:B------:R-:W-:Y:S02]  /*4e10*/  FMNMX.FTZ R2, R73, R3, !PT ;  /* 0x0000000349027209 */ /* 0x000fe40007810000 */
[----:B------:R-:W2:Y:S02]  /*4e20*/  SHFL.BFLY PT, R3, R0, 0x2, 0x1f ;  /* 0x0c401f0000037f89 */ /* 0x000ea400000e0000 */
[----:B------:R-:W-:-:S05]  /*4e30*/  FMNMX.FTZ R2, R72, R2, !PT ;  /* 0x0000000248027209 */ /* 0x000fca0007810000 */
[----:B------:R-:W3:Y:S01]  /*4e40*/  SHFL.BFLY PT, R16, R2, 0x2, 0x1f ;  /* 0x0c401f0002107f89 */ /* 0x000ee200000e0000 */
[----:B--2---:R-:W-:-:S05]  /*4e50*/  FMNMX.FTZ R0, R3, R0, !PT ;  /* 0x0000000003007209 */ /* 0x004fca0007810000 */
[----:B------:R-:W2:Y:S01]  /*4e60*/  SHFL.BFLY PT, R132, R0, 0x1, 0x1f ;  /* 0x0c201f0000847f89 */ /* 0x000ea200000e0000 */
[----:B---3--:R-:W-:-:S05]  /*4e70*/  FMNMX.FTZ R16, R2, R16, !PT ;  /* 0x0000001002107209 */ /* 0x008fca0007810000 */
[----:B------:R3:W4:Y:S01]  /*4e80*/  SHFL.BFLY PT, R3, R16, 0x1, 0x1f ;  /* 0x0c201f0010037f89 */ /* 0x00072200000e0000 */
[----:B--2---:R-:W-:-:S03]  /*4e90*/  FMNMX.FTZ R132, R0, R132, !PT ;  /* 0x0000008400847209 */ /* 0x004fc60007810000 */
.L_x_1085:
[----:B------:R-:W2:Y:S04]  /*4ea0*/  LDL R56, [R1+0x38] ;  /* 0x0000380001387983 */ /* 0x000ea80000100800 */
[----:B------:R-:W5:Y:S01]  /*4eb0*/  LDL R93, [R1] ;  /* 0x00000000015d7983 */ /* 0x000f620000100800 */
[C---:B------:R-:W-:Y:S01]  /*4ec0*/  FMUL.FTZ R2, R132.reuse, c[0x0][0x2d0] ;  /* 0x0000b40084027a20 */ /* 0x040fe20000410000 */
[----:B------:R-:W-:Y:S01]  /*4ed0*/  FSETP.NEU.FTZ.AND P0, PT, R132, -INF , PT ;  /* 0xff8000008400780b */ /* 0x000fe20003f1d000 */
[----:B------:R-:W-:Y:S01]  /*4ee0*/  WARPSYNC 0xffffffff ;  /* 0xffffffff00007948 */ /* 0x000fe20003800000 */
[----:B---34-:R-:W-:Y:S01]  /*4ef0*/  FMNMX.FTZ R16, R3, R16, !PT ;  /* 0x0000001003107209 */ /* 0x018fe20007810000 */
[----:B------:R-:W3:Y:S01]  /*4f00*/  LDSM.16.MT88.4 R24, [R250] ;  /* 0x00000000fa18783b */ /* 0x000ee20000004200 */
[----:B------:R-:W-:-:S02]  /*4f10*/  FSEL R2, R2, RZ, P0 ;  /* 0x000000ff02027208 */ /* 0x000fc40000000000 */
[C---:B------:R-:W-:Y:S01]  /*4f20*/  FSETP.NEU.FTZ.AND P0, PT, R16.reuse, -INF , PT ;  /* 0xff8000001000780b */ /* 0x040fe20003f1d000 */
[----:B------:R-:W-:Y:S01]  /*4f30*/  FMUL.FTZ R0, R16, c[0x0][0x2d0] ;  /* 0x0000b40010007a20 */ /* 0x000fe20000410000 */
[----:B------:R-:W4:Y:S01]  /*4f40*/  LDSM.16.MT88.4 R20, [R252] ;  /* 0x00000000fc14783b */ /* 0x000f220000004200 */
[--C-:B------:R-:W-:Y:S02]  /*4f50*/  FFMA.FTZ R3, R14, c[0x0][0x2d0], -R2.reuse ;  /* 0x0000b4000e037a23 */ /* 0x100fe40000010802 */
[--C-:B------:R-:W-:Y:S01]  /*4f60*/  FFMA.FTZ R13, R13, c[0x0][0x2d0], -R2.reuse ;  /* 0x0000b4000d0d7a23 */ /* 0x100fe20000010802 */
[----:B------:R-:W-:Y:S01]  /*4f70*/  FSEL R0, R0, RZ, P0 ;  /* 0x000000ff00007208 */ /* 0x000fe20000000000 */
[----:B------:R1:W-:Y:S01]  /*4f80*/  MUFU.EX2 R117, R3 ;  /* 0x0000000300757308 */ /* 0x0003e20000000800 */
[----:B------:R-:W-:Y:S01]  /*4f90*/  FFMA.FTZ R12, R12, c[0x0][0x2d0], -R2 ;  /* 0x0000b4000c0c7a23 */ /* 0x000fe20000010802 */
[----:B------:R-:W-:Y:S02]  /*4fa0*/  LDSM.16.MT88.4 R44, [R250+0x800] ;  /* 0x00080000fa2c783b */ /* 0x000fe40000004200 */
[----:B------:R-:W-:-:S02]  /*4fb0*/  FFMA.FTZ R6, R6, c[0x0][0x2d0], -R0 ;  /* 0x0000b40006067a23 */ /* 0x000fc40000010800 */
[----:B------:R-:W-:Y:S02]  /*4fc0*/  LDSM.16.MT88.4 R40, [R252+0x800] ;  /* 0x00080000fc28783b */ /* 0x000fe40000004200 */
[----:B------:R-:W-:Y:S02]  /*4fd0*/  MUFU.EX2 R118, R13 ;  /* 0x0000000d00767308 */ /* 0x000fe40000000800 */
[----:B------:R-:W-:Y:S04]  /*4fe0*/  LDSM.16.MT88.4 R32, [R251+0x800] ;  /* 0x00080000fb20783b */ /* 0x000fe80000004200 */
[----:B------:R-:W-:Y:S01]  /*4ff0*/  LDSM.16.MT88.4 R64, [R252+0x2000] ;  /* 0x00200000fc40783b */ /* 0x000fe20000004200 */
[----:B-1----:R-:W-:Y:S01]  /*5000*/  FFMA.FTZ R3, R15, c[0x0][0x2d0], -R2 ;  /* 0x0000b4000f037a23 */ /* 0x002fe20000010802 */
[----:B------:R-:W1:Y:S02]  /*5010*/  MUFU.EX2 R116, R12 ;  /* 0x0000000c00747308 */ /* 0x000e640000000800 */
[----:B------:R-:W-:Y:S04]  /*5020*/  LDSM.16.MT88.4 R60, [R251+0x2800] ;  /* 0x00280000fb3c783b */ /* 0x000fe80000004200 */
[----:B------:R-:W-:Y:S02]  /*5030*/  LDSM.16.MT88.4 R68, [R250+0x4000] ;  /* 0x00400000fa44783b */ /* 0x000fe40000004200 */
[----:B------:R3:W3:Y:S08]  /*5040*/  MUFU.EX2 R121, R3 ;  /* 0x0000000300797308 */ /* 0x0006f00000000800 */
[----:B------:R-:W-:Y:S01]  /*5050*/  MUFU.EX2 R120, R6 ;  /* 0x0000000600787308 */ /* 0x000fe20000000800 */
[----:B-1----:R-:W-:Y:S01]  /*5060*/  F2FP.BF16.PACK_AB R12, R116, R118 ;  /* 0x00000076740c723e */ /* 0x002fe200000010ff */
[----:B---3--:R-:W-:Y:S01]  /*5070*/  FFMA.FTZ R3, R5, c[0x0][0x2d0], -R0 ;  /* 0x0000b40005037a23 */ /* 0x008fe20000010800 */
[----:B------:R-:W-:-:S05]  /*5080*/  F2FP.BF16.PACK_AB R14, R121, R117 ;  /* 0x00000075790e723e */ /* 0x000fca00000010ff */
[----:B------:R1:W3:Y:S02]  /*5090*/  MUFU.EX2 R119, R3 ;  /* 0x0000000300777308 */ /* 0x0002e40000000800 */
[----:B-1----:R-:W-:Y:S01]  /*50a0*/  FFMA.FTZ R3, R8, c[0x0][0x2d0], -R0 ;  /* 0x0000b40008037a23 */ /* 0x002fe20000010800 */
[----:B---3--:R-:W-:-:S05]  /*50b0*/  F2FP.BF16.PACK_AB R13, R119, R120 ;  /* 0x00000078770d723e */ /* 0x008fca00000010ff */
[----:B------:R1:W-:Y:S02]  /*50c0*/  MUFU.EX2 R123, R3 ;  /* 0x00000003007b7308 */ /* 0x0003e40000000800 */
[----:B-1----:R-:W-:Y:S02]  /*50d0*/  FFMA.FTZ R3, R7, c[0x0][0x2d0], -R0 ;  /* 0x0000b40007037a23 */ /* 0x002fe40000010800 */
[----:B------:R-:W1:Y:S04]  /*50e0*/  LDSM.16.MT88.4 R4, [R251] ;  /* 0x00000000fb04783b */ /* 0x000e680000004200 */
[----:B------:R3:W3:Y:S02]  /*50f0*/  MUFU.EX2 R128, R3 ;  /* 0x0000000300807308 */ /* 0x0006e40000000800 */
[----:B---3--:R-:W-:Y:S01]  /*5100*/  FFMA.FTZ R3, R18, c[0x0][0x2d0], -R2 ;  /* 0x0000b40012037a23 */ /* 0x008fe20000010802 */
[----:B------:R-:W-:-:S05]  /*5110*/  F2FP.BF16.PACK_AB R15, R128, R123 ;  /* 0x0000007b800f723e */ /* 0x000fca00000010ff */
[----:B------:R3:W-:Y:S02]  /*5120*/  MUFU.EX2 R18, R3 ;  /* 0x0000000300127308 */ /* 0x0007e40000000800 */
[C---:B------:R-:W-:Y:S08]  /*5130*/  HMMA.16816.F32.BF16 R48, R12.reuse, R26, RZ ;  /* 0x0000001a0c30723c */ /* 0x040ff000000418ff */
[----:B------:R-:W-:Y:S01]  /*5140*/  HMMA.16816.F32.BF16 R52, R12, R24, RZ ;  /* 0x000000180c34723c */ /* 0x000fe200000418ff */
[----:B---3--:R-:W-:-:S04]  /*5150*/  FFMA.FTZ R3, R19, c[0x0][0x2d0], -R2 ;  /* 0x0000b40013037a23 */ /* 0x008fc80000010802 */
[----:B------:R3:W1:Y:S03]  /*5160*/  MUFU.EX2 R129, R3 ;  /* 0x0000000300817308 */ /* 0x0006660000000800 */
[----:B----4-:R-:W-:Y:S01]  /*5170*/  HMMA.16816.F32.BF16 R36, R12, R20, RZ ;  /* 0x000000140c24723c */ /* 0x010fe200000418ff */
[----:B---3--:R-:W-:Y:S01]  /*5180*/  FFMA.FTZ R3, R28, c[0x0][0x2d0], -R2 ;  /* 0x0000b4001c037a23 */ /* 0x008fe20000010802 */
[----:B-1----:R-:W-:-:S03]  /*5190*/  F2FP.BF16.PACK_AB R8, R129, R18 ;  /* 0x000000128108723e */ /* 0x002fc600000010ff */
[----:B------:R1:W-:Y:S02]  /*51a0*/  MUFU.EX2 R133, R3 ;  /* 0x0000000300857308 */ /* 0x0003e40000000800 */
[----:B-1----:R-:W-:Y:S02]  /*51b0*/  FFMA.FTZ R3, R29, c[0x0][0x2d0], -R2 ;  /* 0x0000b4001d037a23 */ /* 0x002fe40000010802 */
[C---:B------:R-:W-:Y:S04]  /*51c0*/  HMMA.16816.F32.BF16 R28, R12.reuse, R22, RZ ;  /* 0x000000160c1c723c */ /* 0x040fe800000418ff */
[----:B------:R1:W3:Y:S04]  /*51d0*/  MUFU.EX2 R92, R3 ;  /* 0x00000003005c7308 */ /* 0x0002e80000000800 */
[C---:B------:R-:W-:Y:S08]  /*51e0*/  HMMA.16816.F32.BF16 R20, R12.reuse, R4, RZ ;  /* 0x000000040c14723c */ /* 0x040ff000000418ff */
[----:B------:R-:W-:Y:S01]  /*51f0*/  HMMA.16816.F32.BF16 R4, R12, R6, RZ ;  /* 0x000000060c04723c */ /* 0x000fe200000418ff */
[----:B-1----:R-:W-:-:S04]  /*5200*/  FFMA.FTZ R3, R17, c[0x0][0x2d0], -R0 ;  /* 0x0000b40011037a23 */ /* 0x002fc80000010800 */
[----:B------:R1:W-:Y:S02]  /*5210*/  MUFU.EX2 R122, R3 ;  /* 0x00000003007a7308 */ /* 0x0003e40000000800 */
[----:B-1----:R-:W-:-:S06]  /*5220*/  FFMA.FTZ R3, R11, c[0x0][0x2d0], -R0 ;  /* 0x0000b4000b037a23 */ /* 0x002fcc0000010800 */
[----:B------:R1:W4:Y:S02]  /*5230*/  MUFU.EX2 R130, R3 ;  /* 0x0000000300827308 */ /* 0x0003240000000800 */
[----:B-1----:R-:W-:Y:S01]  /*5240*/  FFMA.FTZ R3, R10, c[0x0][0x2d0], -R0 ;  /* 0x0000b4000a037a23 */ /* 0x002fe20000010800 */
[----:B---3--:R-:W-:-:S05]  /*5250*/  F2FP.BF16.PACK_AB R10, R92, R133 ;  /* 0x000000855c0a723e */ /* 0x008fca00000010ff */
[----:B------:R1:W-:Y:S02]  /*5260*/  MUFU.EX2 R134, R3 ;  /* 0x0000000300867308 */ /* 0x0003e40000000800 */
[----:B-1----:R-:W-:Y:S01]  /*5270*/  FFMA.FTZ R3, R9, c[0x0][0x2d0], -R0 ;  /* 0x0000b40009037a23 */ /* 0x002fe20000010800 */
[----:B----4-:R-:W-:-:S05]  /*5280*/  F2FP.BF16.PACK_AB R9, R130, R122 ;  /* 0x0000007a8209723e */ /* 0x010fca00000010ff */
[----:B------:R-:W1:Y:S02]  /*5290*/  MUFU.EX2 R131, R3 ;  /* 0x0000000300837308 */ /* 0x000e640000000800 */
[----:B-1----:R-:W-:-:S07]  /*52a0*/  F2FP.BF16.PACK_AB R11, R131, R134 ;  /* 0x00000086830b723e */ /* 0x002fce00000010ff */
[C---:B------:R-:W-:Y:S08]  /*52b0*/  HMMA.16816.F32.BF16 R48, R8.reuse, R46, R48 ;  /* 0x0000002e0830723c */ /* 0x040ff00000041830 */
[C---:B------:R-:W-:Y:S01]  /*52c0*/  HMMA.16816.F32.BF16 R164, R8.reuse, R44, R52 ;  /* 0x0000002c08a4723c */ /* 0x040fe20000041834 */
[----:B--2---:R-:W1:Y:S07]  /*52d0*/  LDSM.16.MT88.4 R24, [R56] ;  /* 0x000000003818783b */ /* 0x004e6e0000004200 */
[C---:B------:R-:W-:Y:S01]  /*52e0*/  HMMA.16816.F32.BF16 R28, R8.reuse, R42, R28 ;  /* 0x0000002a081c723c */ /* 0x040fe2000004181c */
[----:B------:R-:W2:Y:S04]  /*52f0*/  LDSM.16.MT88.4 R56, [R250+0x2000] ;  /* 0x00200000fa38783b */ /* 0x000ea80000004200 */
[----:B-----5:R-:W3:Y:S03]  /*5300*/  LDSM.16.MT88.4 R52, [R93+0x800] ;  /* 0x000800005d34783b */ /* 0x020ee60000004200 */
[----:B------:R-:W-:Y:S01]  /*5310*/  MOV R98, R51 ;  /* 0x0000003300627202 */ /* 0x000fe20000000f00 */
[----:B------:R-:W-:Y:S01]  /*5320*/  IMAD.MOV.U32 R95, RZ, RZ, R49 ;  /* 0x000000ffff5f7224 */ /* 0x000fe200078e0031 */
[----:B------:R-:W-:Y:S01]  /*5330*/  MOV R97, R48 ;  /* 0x0000003000617202 */ /* 0x000fe20000000f00 */
[----:B------:R-:W-:Y:S01]  /*5340*/  HMMA.16816.F32.BF16 R148, R8, R32, R20 ;  /* 0x000000200894723c */ /* 0x000fe20000041814 */
[----:B------:R-:W-:-:S02]  /*5350*/  MOV R96, R50 ;  /* 0x0000003200607202 */ /* 0x000fc40000000f00 */
[----:B------:R-:W4:Y:S05]  /*5360*/  LDSM.16.MT88.4 R48, [R251+0x2000] ;  /* 0x00200000fb30783b */ /* 0x000f2a0000004200 */
[C---:B------:R-:W-:Y:S05]  /*5370*/  HMMA.16816.F32.BF16 R4, R8.reuse, R34, R4 ;  /* 0x000000220804723c */ /* 0x040fea0000041804 */
[----:B------:R-:W-:Y:S01]  /*5380*/  MOV R94, R31 ;  /* 0x0000001f005e7202 */ /* 0x000fe20000000f00 */
[----:B------:R-:W-:Y:S01]  /*5390*/  IMAD.MOV.U32 R89, RZ, RZ, R29 ;  /* 0x000000ffff597224 */ /* 0x000fe200078e001d */
[----:B------:R-:W-:Y:S01]  /*53a0*/  MOV R91, R28 ;  /* 0x0000001c005b7202 */ /* 0x000fe20000000f00 */
[----:B------:R-:W-:Y:S01]  /*53b0*/  HMMA.16816.F32.BF16 R156, R8, R40, R36 ;  /* 0x00000028089c723c */ /* 0x000fe20000041824 */
[----:B------:R-:W5:Y:S01]  /*53c0*/  LDSM.16.MT88.4 R40, [R250+0x2800] ;  /* 0x00280000fa28783b */ /* 0x000f620000004200 */
[----:B------:R-:W-:-:S03]  /*53d0*/  MOV R90, R30 ;  /* 0x0000001e005a7202 */ /* 0x000fc60000000f00 */
[----:B------:R-:W3:Y:S03]  /*53e0*/  LDSM.16.MT88.4 R36, [R252+0x2800] ;  /* 0x00280000fc24783b */ /* 0x000ee60000004200 */
[C---:B------:R-:W-:Y:S08]  /*53f0*/  HMMA.16816.F32.BF16 R20, R12.reuse, R64, RZ ;  /* 0x000000400c14723c */ /* 0x040ff000000418ff */
[----:B-1----:R-:W-:Y:S01]  /*5400*/  HMMA.16816.F32.BF16 R32, R12, R26, RZ ;  /* 0x0000001a0c20723c */ /* 0x002fe200000418ff */
[----:B------:R-:W-:Y:S01]  /*5410*/  MOV R88, R4 ;  /* 0x0000000400587202 */ /* 0x000fe20000000f00 */
[----:B------:R-:W-:Y:S01]  /*5420*/  IMAD.MOV.U32 R3, RZ, RZ, R5 ;  /* 0x000000ffff037224 */ /* 0x000fe200078e0005 */
[----:B------:R-:W-:-:S02]  /*5430*/  MOV R19, R6 ;  /* 0x0000000600137202 */ /* 0x000fc40000000f00 */
[----:B------:R-:W-:-:S03]  /*5440*/  MOV R17, R7 ;  /* 0x0000000700117202 */ /* 0x000fc60000000f00 */
[C---:B------:R-:W-:Y:S08]  /*5450*/  HMMA.16816.F32.BF16 R44, R12.reuse, R24, RZ ;  /* 0x000000180c2c723c */ /* 0x040ff000000418ff */
[C---:B--2---:R-:W-:Y:S08]  /*5460*/  HMMA.16816.F32.BF16 R28, R12.reuse, R56, RZ ;  /* 0x000000380c1c723c */ /* 0x044ff000000418ff */
[----:B------:R-:W-:Y:S01]  /*5470*/  HMMA.16816.F32.BF16 R24, R12, R58, RZ ;  /* 0x0000003a0c18723c */ /* 0x000fe200000418ff */
[----:B------:R-:W1:Y:S07]  /*5480*/  LDSM.16.MT88.4 R56, [R93+0x2000] ;  /* 0x002000005d38783b */ /* 0x000e6e0000004200 */
[----:B---3--:R-:W-:Y:S08]  /*5490*/  HMMA.16816.F32.BF16 R100, R8, R54, R32 ;  /* 0x000000360864723c */ /* 0x008ff00000041820 */
[----:B------:R-:W-:Y:S01]  /*54a0*/  HMMA.16816.F32.BF16 R4, R12, R66, RZ ;  /* 0x000000420c04723c */ /* 0x000fe200000418ff */
[----:B------:R-:W2:Y:S07]  /*54b0*/  LDSM.16.MT88.4 R64, [R93+0x2800] ;  /* 0x002800005d40783b */ /* 0x000eae0000004200 */
[----:B------:R-:W-:Y:S08]  /*54c0*/  HMMA.16816.F32.BF16 R140, R8, R52, R44 ;  /* 0x00000034088c723c */ /* 0x000ff0000004182c */
[----:B----4-:R-:W-:Y:S01]  /*54d0*/  HMMA.16816.F32.BF16 R44, R12, R48, RZ ;  /* 0x000000300c2c723c */ /* 0x010fe200000418ff */
[----:B------:R-:W-:Y:S01]  /*54e0*/  MOV R35, R103 ;  /* 0x0000006700237202 */ /* 0x000fe20000000f00 */
[----:B------:R-:W-:Y:S01]  /*54f0*/  IMAD.MOV.U32 R32, RZ, RZ, R101 ;  /* 0x000000ffff207224 */ /* 0x000fe200078e0065 */
[----:B------:R-:W-:-:S02]  /*5500*/  MOV R34, R100 ;  /* 0x0000006400227202 */ /* 0x000fc40000000f00 */
[----:B------:R-:W-:-:S03]  /*5510*/  MOV R33, R102 ;  /* 0x0000006600217202 */ /* 0x000fc60000000f00 */
[C---:B-----5:R-:W-:Y:S08]  /*5520*/  HMMA.16816.F32.BF16 R100, R8.reuse, R42, R24 ;  /* 0x0000002a0864723c */ /* 0x060ff00000041818 */
[----:B------:R-:W-:Y:S08]  /*5530*/  HMMA.16816.F32.BF16 R188, R8, R38, R4 ;  /* 0x0000002608bc723c */ /* 0x000ff00000041804 */
[----:B-1----:R-:W-:Y:S07]  /*5540*/  HMMA.16816.F32.BF16 R4, R12, R56, RZ ;  /* 0x000000380c04723c */ /* 0x002fee00000418ff */
[----:B------:R-:W-:Y:S01]  /*5550*/  MOV R56, R35 ;  /* 0x0000002300387202 */ /* 0x000fe20000000f00 */
[C---:B------:R-:W-:Y:S01]  /*5560*/  HMMA.16816.F32.BF16 R52, R8.reuse, R40, R28 ;  /* 0x000000280834723c */ /* 0x040fe2000004181c */
[----:B------:R-:W-:Y:S01]  /*5570*/  IMAD.MOV.U32 R57, RZ, RZ, R34 ;  /* 0x000000ffff397224 */ /* 0x000fe200078e0022 */
[----:B------:R-:W-:Y:S01]  /*5580*/  LDSM.16.MT88.4 R40, [R250+0x4800] ;  /* 0x00480000fa28783b */ /* 0x000fe20000004200 */
[----:B------:R-:W-:Y:S01]  /*5590*/  MOV R25, R102 ;  /* 0x0000006600197202 */ /* 0x000fe20000000f00 */
[----:B------:R-:W-:Y:S01]  /*55a0*/  IMAD.MOV.U32 R48, RZ, RZ, R100 ;  /* 0x000000ffff307224 */ /* 0x000fe200078e0064 */
[----:B------:R-:W-:Y:S01]  /*55b0*/  MOV R24, R101 ;  /* 0x0000006500187202 */ /* 0x000fe20000000f00 */
[----:B------:R-:W-:Y:S01]  /*55c0*/  LDSM.16.MT88.4 R28, [R252+0x4800] ;  /* 0x00480000fc1c783b */ /* 0x000fe20000004200 */
[----:B------:R-:W-:Y:S01]  /*55d0*/  MOV R49, R103 ;  /* 0x0000006700317202 */ /* 0x000fe20000000f00 */
[C---:B------:R-:W-:Y:S07]  /*55e0*/  HMMA.16816.F32.BF16 R160, R8.reuse, R60, R44 ;  /* 0x0000003c08a0723c */ /* 0x040fee000004182c */
[----:B------:R-:W-:Y:S01]  /*55f0*/  MOV R60, R33 ;  /* 0x00000021003c7202 */ /* 0x000fe20000000f00 */
[----:B------:R-:W-:Y:S01]  /*5600*/  HMMA.16816.F32.BF16 R184, R8, R36, R20 ;  /* 0x0000002408b8723c */ /* 0x000fe20000041814 */
[----:B------:R-:W-:Y:S01]  /*5610*/  MOV R61, R32 ;  /* 0x00000020003d7202 */ /* 0x000fe20000000f00 */
[----:B------:R-:W-:Y:S04]  /*5620*/  LDSM.16.MT88.4 R36, [R251+0x4000] ;  /* 0x00400000fb24783b */ /* 0x000fe80000004200 */
[----:B------:R-:W1:Y:S02]  /*5630*/  LDSM.16.MT88.4 R32, [R252+0x4000] ;  /* 0x00400000fc20783b */ /* 0x000e640000004200 */
[----:B------:R-:W-:Y:S07]  /*5640*/  HMMA.16816.F32.BF16 R20, R12, R50, RZ ;  /* 0x000000320c14723c */ /* 0x000fee00000418ff */
[----:B------:R-:W-:Y:S01]  /*5650*/  MOV R51, R25 ;  /* 0x0000001900337202 */ /* 0x000fe20000000f00 */
[----:B--2---:R-:W-:Y:S01]  /*5660*/  HMMA.16816.F32.BF16 R144, R8, R64, R4 ;  /* 0x000000400890723c */ /* 0x004fe20000041804 */
[----:B------:R-:W-:-:S06]  /*5670*/  MOV R50, R24 ;  /* 0x0000001800327202 */ /* 0x000fcc0000000f00 */
[----:B------:R-:W-:Y:S01]  /*5680*/  MOV R65, R91 ;  /* 0x0000005b00417202 */ /* 0x000fe20000000f00 */
[----:B------:R-:W-:Y:S01]  /*5690*/  HMMA.16816.F32.BF16 R24, R12, R58, RZ ;  /* 0x0000003a0c18723c */ /* 0x000fe200000418ff */
[----:B------:R-:W-:-:S06]  /*56a0*/  MOV R64, R94 ;  /* 0x0000005e00407202 */ /* 0x000fcc0000000f00 */
[----:B------:R-:W-:Y:S01]  /*56b0*/  MOV R58, R98 ;  /* 0x00000062003a7202 */ /* 0x000fe20000000f00 */
[----:B------:R-:W-:Y:S01]  /*56c0*/  HMMA.16816.F32.BF16 R4, R12, R68, RZ ;  /* 0x000000440c04723c */ /* 0x000fe200000418ff */
[----:B------:R-:W-:-:S06]  /*56d0*/  IMAD.MOV.U32 R59, RZ, RZ, R97 ;  /* 0x000000ffff3b7224 */ /* 0x000fcc00078e0061 */
[----:B------:R-:W-:Y:S01]  /*56e0*/  MOV R68, R88 ;  /* 0x0000005800447202 */ /* 0x000fe20000000f00 */
[----:B------:R-:W-:Y:S01]  /*56f0*/  HMMA.16816.F32.BF16 R152, R8, R62, R20 ;  /* 0x0000003e0898723c */ /* 0x000fe20000041814 */
[----:B------:R-:W-:Y:S02]  /*5700*/  IMAD.MOV.U32 R69, RZ, RZ, R3 ;  /* 0x000000ffff457224 */ /* 0x000fe400078e0003 */
[----:B------:R-:W-:-:S04]  /*5710*/  FADD.FTZ R3, R118, R116 ;  /* 0x0000007476037221 */ /* 0x000fc80000010000 */
[----:B------:R-:W-:Y:S01]  /*5720*/  MOV R63, R96 ;  /* 0x00000060003f7202 */ /* 0x000fe20000000f00 */
[----:B------:R-:W-:Y:S01]  /*5730*/  HMMA.16816.F32.BF16 R136, R8, R66, R24 ;  /* 0x000000420888723c */ /* 0x000fe20000041818 */
[----:B------:R-:W-:Y:S01]  /*5740*/  MOV R62, R95 ;  /* 0x0000005f003e7202 */ /* 0x000fe20000000f00 */
[----:B------:R-:W-:-:S04]  /*5750*/  FADD.FTZ R3, R117, R3 ;  /* 0x0000000375037221 */ /* 0x000fc80000010000 */
[----:B------:R-:W-:Y:S01]  /*5760*/  FADD.FTZ R3, R121, R3 ;  /* 0x0000000379037221 */ /* 0x000fe20000010000 */
[----:B------:R-:W-:Y:S01]  /*5770*/  MOV R66, R89 ;  /* 0x0000005900427202 */ /* 0x000fe20000000f00 */
[----:B------:R-:W-:Y:S01]  /*5780*/  IMAD.MOV.U32 R67, RZ, RZ, R90 ;  /* 0x000000ffff437224 */ /* 0x000fe200078e005a */
[----:B-1----:R-:W-:Y:S01]  /*5790*/  HMMA.16816.F32.BF16 R20, R12, R32, RZ ;  /* 0x000000200c14723c */ /* 0x002fe200000418ff */
[----:B------:R-:W-:Y:S02]  /*57a0*/  FADD.FTZ R3, R18, R3 ;  /* 0x0000000312037221 */ /* 0x000fe40000010000 */
[----:B------:R-:W-:-:S05]  /*57b0*/  FFMA.FTZ R18, R87, c[0x0][0x2d0], -R2 ;  /* 0x0000b40057127a23 */ /* 0x000fca0000010802 */
[----:B------:R-:W-:Y:S07]  /*57c0*/  HMMA.16816.F32.BF16 R88, R8, R40, R4 ;  /* 0x000000280858723c */ /* 0x000fee0000041804 */
[----:B------:R-:W-:Y:S01]  /*57d0*/  MOV R41, R17 ;  /* 0x0000001100297202 */ /* 0x000fe20000000f00 */
[----:B------:R-:W-:Y:S01]  /*57e0*/  HMMA.16816.F32.BF16 R4, R12, R34, RZ ;  /* 0x000000220c04723c */ /* 0x000fe200000418ff */
[----:B------:R-:W-:Y:S01]  /*57f0*/  FADD.FTZ R17, R120, R119 ;  /* 0x0000007778117221 */ /* 0x000fe20000010000 */
[----:B------:R-:W-:Y:S01]  /*5800*/  MOV R40, R19 ;  /* 0x0000001300287202 */ /* 0x000fe20000000f00 */
[----:B------:R-:W-:-:S05]  /*5810*/  FFMA.FTZ R19, R85, c[0x0][0x2d0], -R2 ;  /* 0x0000b40055137a23 */ /* 0x000fca0000010802 */
[----:B------:R-:W-:Y:S07]  /*5820*/  HMMA.16816.F32.BF16 R24, R12, R70, RZ ;  /* 0x000000460c18723c */ /* 0x000fee00000418ff */
[----:B------:R-:W-:Y:S01]  /*5830*/  MOV R71, R93 ;  /* 0x0000005d00477202 */ /* 0x000fe20000000f00 */
[----:B------:R-:W-:Y:S01]  /*5840*/  HMMA.16816.F32.BF16 R96, R8, R28, R20 ;  /* 0x0000001c0860723c */ /* 0x000fe20000041814 */
[----:B------:R-:W-:-:S03]  /*5850*/  MOV R70, R92 ;  /* 0x0000005c00467202 */ /* 0x000fc60000000f00 */
[----:B------:R-:W1:Y:S04]  /*5860*/  LDSM.16.MT88.4 R44, [R71+0x4000] ;  /* 0x00400000472c783b */ /* 0x000e680000004200 */
[C---:B------:R-:W-:Y:S01]  /*5870*/  HMMA.16816.F32.BF16 R100, R8.reuse, R30, R4 ;  /* 0x0000001e0864723c */ /* 0x040fe20000041804 */
[----:B------:R-:W2:Y:S04]  /*5880*/  LDSM.16.MT88.4 R28, [R251+0x4800] ;  /* 0x00480000fb1c783b */ /* 0x000ea80000004200 */
[----:B------:R-:W3:Y:S03]  /*5890*/  LDSM.16.MT88.4 R32, [R71+0x4800] ;  /* 0x004800004720783b */ /* 0x000ee60000004200 */
[----:B------:R-:W-:Y:S07]  /*58a0*/  HMMA.16816.F32.BF16 R92, R8, R42, R24 ;  /* 0x0000002a085c723c */ /* 0x000fee0000041818 */
[----:B------:R-:W-:Y:S01]  /*58b0*/  MOV R42, R67 ;  /* 0x00000043002a7202 */ /* 0x000fe20000000f00 */
[----:B------:R-:W-:Y:S01]  /*58c0*/  HMMA.16816.F32.BF16 R24, R12, R36, RZ ;  /* 0x000000240c18723c */ /* 0x000fe200000418ff */
[----:B------:R-:W-:-:S06]  /*58d0*/  MOV R43, R64 ;  /* 0x00000040002b7202 */ /* 0x000fcc0000000f00 */
[--C-:B------:R-:W-:Y:S01]  /*58e0*/  FFMA.FTZ R37, R82, c[0x0][0x2d0], -R2.reuse ;  /* 0x0000b40052257a23 */ /* 0x100fe20000010802 */
[----:B------:R-:W-:Y:S01]  /*58f0*/  HMMA.16816.F32.BF16 R20, R12, R38, RZ ;  /* 0x000000260c14723c */ /* 0x000fe200000418ff */
[----:B------:R-:W-:-:S06]  /*5900*/  FFMA.FTZ R36, R81, c[0x0][0x2d0], -R2 ;  /* 0x0000b40051247a23 */ /* 0x000fcc0000010802 */
[----:B------:R-:W-:Y:S01]  /*5910*/  FFMA.FTZ R38, R83, c[0x0][0x2d0], -R2 ;  /* 0x0000b40053267a23 */ /* 0x000fe20000010802 */
[----:B------:R-:W-:Y:S02]  /*5920*/  MOV R39, R58 ;  /* 0x0000003a00277202 */ /* 0x000fe40000000f00 */
[----:B------:R-:W-:Y:S01]  /*5930*/  MOV R58, R51 ;  /* 0x00000033003a7202 */ /* 0x000fe20000000f00 */
[----:B-1----:R-:W-:Y:S07]  /*5940*/  HMMA.16816.F32.BF16 R4, R12, R44, RZ ;  /* 0x0000002c0c04723c */ /* 0x002fee00000418ff */
[----:B------:R-:W-:Y:S01]  /*5950*/  IMAD.MOV.U32 R45, RZ, RZ, R62 ;  /* 0x000000ffff2d7224 */ /* 0x000fe200078e003e */
[----:B--2---:R-:W-:Y:S01]  /*5960*/  HMMA.16816.F32.BF16 R104, R8, R28, R24 ;  /* 0x0000001c0868723c */ /* 0x004fe20000041818 */
[----:B------:R-:W1:Y:S01]  /*5970*/  LDSM.16.MT88.4 R24, [R250+0x6000] ;  /* 0x00600000fa18783b */ /* 0x000e620000004200 */
[----:B------:R-:W-:-:S02]  /*5980*/  MOV R62, R60 ;  /* 0x0000003c003e7202 */ /* 0x000fc40000000f00 */
[----:B------:R-:W-:Y:S02]  /*5990*/  MOV R44, R59 ;  /* 0x0000003b002c7202 */ /* 0x000fe40000000f00 */
[----:B------:R-:W-:Y:S01]  /*59a0*/  MOV R60, R57 ;  /* 0x00000039003c7202 */ /* 0x000fe20000000f00 */
[----:B------:R-:W-:Y:S01]  /*59b0*/  FFMA.FTZ R28, R84, c[0x0][0x2d0], -R2 ;  /* 0x0000b400541c7a23 */ /* 0x000fe20000010802 */
[----:B------:R-:W-:Y:S01]  /*59c0*/  HMMA.16816.F32.BF16 R108, R8, R30, R20 ;  /* 0x0000001e086c723c */ /* 0x000fe20000041814 */
[----:B------:R-:W2:Y:S01]  /*59d0*/  LDSM.16.MT88.4 R20, [R250+0x6800] ;  /* 0x00680000fa14783b */ /* 0x000ea20000004200 */
[----:B------:R-:W-:Y:S02]  /*59e0*/  MOV R57, R50 ;  /* 0x0000003200397202 */ /* 0x000fe40000000f00 */
[----:B------:R-:W-:-:S04]  /*59f0*/  MOV R59, R49 ;  /* 0x00000031003b7202 */ /* 0x000fc80000000f00 */
[----:B---3--:R-:W-:Y:S07]  /*5a00*/  HMMA.16816.F32.BF16 R112, R8, R32, R4 ;  /* 0x000000200870723c */ /* 0x008fee0000041804 */
[--C-:B------:R-:W-:Y:S01]  /*5a10*/  FFMA.FTZ R33, R75, c[0x0][0x2d0], -R0.reuse ;  /* 0x0000b4004b217a23 */ /* 0x100fe20000010800 */
[----:B------:R-:W-:Y:S01]  /*5a20*/  HMMA.16816.F32.BF16 R4, R12, R46, RZ ;  /* 0x0000002e0c04723c */ /* 0x000fe200000418ff */
[----:B------:R-:W-:-:S06]  /*5a30*/  FFMA.FTZ R32, R74, c[0x0][0x2d0], -R0 ;  /* 0x0000b4004a207a23 */ /* 0x000fcc0000010800 */
[----:B------:R-:W-:Y:S01]  /*5a40*/  MOV R47, R63 ;  /* 0x0000003f002f7202 */ /* 0x000fe20000000f00 */
[----:B------:R-:W-:Y:S02]  /*5a50*/  IMAD.MOV.U32 R63, RZ, RZ, R56 ;  /* 0x000000ffff3f7224 */ /* 0x000fe400078e0038 */
[----:B------:R-:W-:Y:S01]  /*5a60*/  IMAD.MOV.U32 R56, RZ, RZ, R48 ;  /* 0x000000ffff387224 */ /* 0x000fe200078e0030 */
[----:B------:R-:W-:Y:S02]  /*5a70*/  MOV R46, R47 ;  /* 0x0000002f002e7202 */ /* 0x000fe40000000f00 */
[----:B------:R-:W-:-:S11]  /*5a80*/  MOV R47, R39 ;  /* 0x00000027002f7202 */ /* 0x000fd60000000f00 */
[----:B------:R-:W-:Y:S07]  /*5a90*/  HMMA.16816.F32.BF16 R180, R8, R34, R4 ;  /* 0x0000002208b4723c */ /* 0x000fee0000041804 */
[----:B------:R-:W-:Y:S01]  /*5aa0*/  FFMA.FTZ R34, R80, c[0x0][0x2d0], -R2 ;  /* 0x0000b40050227a23 */ /* 0x000fe20000010802 */
[----:B-1----:R-:W-:Y:S01]  /*5ab0*/  HMMA.16816.F32.BF16 R4, R12, R24, RZ ;  /* 0x000000180c04723c */ /* 0x002fe200000418ff */
[----:B------:R-:W-:Y:S11]  /*5ac0*/  FFMA.FTZ R35, R72, c[0x0][0x2d0], -R0 ;  /* 0x0000b40048237a23 */ /* 0x000ff60000010800 */
[----:B------:R-:W-:Y:S11]  /*5ad0*/  @!UPT UIADD3 URZ, URZ, URZ, URZ ;  /* 0x0000003f3f3ff290 */ /* 0x000ff6000fffe03f */
[----:B------:R-:W-:Y:S01]  /*5ae0*/  @!UPT UIADD3 URZ, URZ, URZ, URZ ;  /* 0x0000003f3f3ff290 */ /* 0x000fe2000fffe03f */
[----:B--2---:R-:W-:Y:S08]  /*5af0*/  HMMA.16816.F32.BF16 R176, R8, R20, R4 ;  /* 0x0000001408b0723c */ /* 0x004ff00000041804 */
[----:B------:R-:W-:Y:S01]  /*5b00*/  HMMA.16816.F32.BF16 R4, R12, R26, RZ ;  /* 0x0000001a0c04723c */ /* 0x000fe200000418ff */
[----:B------:R-:W-:Y:S11]  /*5b10*/  LDSM.16.MT88.4 R24, [R252+0x6800] ;  /* 0x00680000fc18783b */ /* 0x000ff60000004200 */
[----:B------:R-:W-:Y:S11]  /*5b20*/  @!UPT UIADD3 URZ, URZ, URZ, URZ ;  /* 0x0000003f3f3ff290 */ /* 0x000ff6000fffe03f */
[----:B------:R-:W-:Y:S01]  /*5b30*/  @!UPT UIADD3 URZ, URZ, URZ, URZ ;  /* 0x0000003f3f3ff290 */ /* 0x000fe2000fffe03f */
[----:B------:R-:W-:Y:S01]  /*5b40*/  HMMA.16816.F32.BF16 R124, R8, R22, R4 ;  /* 0x00000016087c723c */ /* 0x000fe20000041804 */
[----:B------:R-:W1:Y:S06]  /*5b50*/  LDSM.16.MT88.4 R20, [R252+0x6000] ;  /* 0x00600000fc14783b */ /* 0x000e6c0000004200 */
[----:B------:R-:W-:Y:S02]  /*5b60*/  FADD.FTZ R4, R123, R17 ;  /* 0x000000117b047221 */ /* 0x000fe40000010000 */
[----:B------:R-:W-:Y:S02]  /*5b70*/  FFMA.FTZ R17, R86, c[0x0][0x2d0], -R2 ;  /* 0x0000b40056117a23 */ /* 0x000fe40000010802 */
[----:B------:R-:W-:-:S02]  /*5b80*/  FADD.FTZ R4, R128, R4 ;  /* 0x0000000480047221 */ /* 0x000fc40000010000 */
[----:B------:R-:W-:Y:S02]  /*5b90*/  FADD.FTZ R2, R129, R3 ;  /* 0x0000000381027221 */ /* 0x000fe40000010000 */
[----:B------:R-:W-:Y:S02]  /*5ba0*/  FADD.FTZ R3, R122, R4 ;  /* 0x000000047a037221 */ /* 0x000fe40000010000 */
[----:B------:R-:W-:Y:S01]  /*5bb0*/  FADD.FTZ R2, R133, R2 ;  /* 0x0000000285027221 */ /* 0x000fe20000010000 */
[----:B------:R-:W-:Y:S01]  /*5bc0*/  MOV R133, R71 ;  /* 0x0000004700857202 */ /* 0x000fe20000000f00 */
[----:B------:R-:W-:Y:S01]  /*5bd0*/  IMAD.MOV.U32 R71, RZ, RZ, R41 ;  /* 0x000000ffff477224 */ /* 0x000fe200078e0029 */
[----:B------:R-:W-:Y:S01]  /*5be0*/  MOV R41, R66 ;  /* 0x0000004200297202 */ /* 0x000fe20000000f00 */
[----:B------:R-:W-:Y:S01]  /*5bf0*/  FADD.FTZ R3, R130, R3 ;  /* 0x0000000382037221 */ /* 0x000fe20000010000 */
[----:B-1----:R-:W-:Y:S01]  /*5c00*/  HMMA.16816.F32.BF16 R4, R12, R20, RZ ;  /* 0x000000140c04723c */ /* 0x002fe200000418ff */
[----:B------:R1:W-:Y:S08]  /*5c10*/  MUFU.EX2 R21, R17 ;  /* 0x0000001100157308 */ /* 0x0003f00000000800 */
[----:B------:R2:W-:Y:S01]  /*5c20*/  MUFU.EX2 R20, R19 ;  /* 0x0000001300147308 */ /* 0x0005e20000000800 */
[--C-:B-1----:R-:W-:Y:S11]  /*5c30*/  FFMA.FTZ R17, R79, c[0x0][0x2d0], -R0.reuse ;  /* 0x0000b4004f117a23 */ /* 0x102ff60000010800 */
[----:B------:R-:W-:Y:S03]  /*5c40*/  @!UPT UIADD3 URZ, URZ, URZ, URZ ;  /* 0x0000003f3f3ff290 */ /* 0x000fe6000fffe03f */
[----:B------:R-:W-:Y:S01]  /*5c50*/  HMMA.16816.F32.BF16 R120, R8, R24, R4 ;  /* 0x000000180878723c */ /* 0x000fe20000041804 */
[----:B--2---:R-:W-:-:S06]  /*5c60*/  FFMA.FTZ R19, R73, c[0x0][0x2d0], -R0 ;  /* 0x0000b40049137a23 */ /* 0x004fcc0000010800 */
[----:B------:R-:W-:Y:S01]  /*5c70*/  MUFU.EX2 R19, R19 ;  /* 0x0000001300137308 */ /* 0x000fe20000000800 */
[----:B------:R-:W-:Y:S07]  /*5c80*/  HMMA.16816.F32.BF16 R4, R12, R22, RZ ;  /* 0x000000160c04723c */ /* 0x000fee00000418ff */
[----:B------:R1:W2:Y:S02]  /*5c90*/  MUFU.EX2 R22, R18 ;  /* 0x0000001200167308 */ /* 0x0002a40000000800 */
[--C-:B-1----:R-:W-:Y:S11]  /*5ca0*/  FFMA.FTZ R18, R76, c[0x0][0x2d0], -R0.reuse ;  /* 0x0000b4004c127a23 */ /* 0x102ff60000010800 */
[----:B------:R-:W-:Y:S04]  /*5cb0*/  @!UPT UIADD3 URZ, URZ, URZ, URZ ;  /* 0x0000003f3f3ff290 */ /* 0x000fe8000fffe03f */
[----:B------:R-:W-:Y:S01]  /*5cc0*/  HMMA.16816.F32.BF16 R116, R8, R26, R4 ;  /* 0x0000001a0874723c */ /* 0x000fe20000041804 */
[----:B------:R1:W3:Y:S01]  /*5cd0*/  MUFU.EX2 R6, R28 ;  /* 0x0000001c00067308 */ /* 0x0002e20000000800 */
[----:B------:R-:W-:Y:S05]  /*5ce0*/  LDSM.16.MT88.4 R24, [R251+0x6800] ;  /* 0x00680000fb18783b */ /* 0x000fea0000004200 */
[--C-:B------:R-:W-:Y:S01]  /*5cf0*/  FFMA.FTZ R7, R78, c[0x0][0x2d0], -R0.reuse ;  /* 0x0000b4004e077a23 */ /* 0x100fe20000010800 */
[----:B--2---:R-:W-:Y:S01]  /*5d00*/  F2FP.BF16.PACK_AB R4, R21, R22 ;  /* 0x000000161504723e */ /* 0x004fe200000010ff */
[----:B------:R-:W-:Y:S02]  /*5d10*/  FFMA.FTZ R5, R77, c[0x0][0x2d0], -R0 ;  /* 0x0000b4004d057a23 */ /* 0x000fe40000010800 */
[----:B------:R-:W-:Y:S01]  /*5d20*/  FADD.FTZ R0, R70, R2 ;  /* 0x0000000246007221 */ /* 0x000fe20000010000 */
[----:B------:R-:W-:Y:S01]  /*5d30*/  MOV R70, R40 ;  /* 0x0000002800467202 */ /* 0x000fe20000000f00 */
[----:B------:R-:W-:Y:S01]  /*5d40*/  MUFU.EX2 R7, R7 ;  /* 0x0000000700077308 */ /* 0x000fe20000000800 */
[----:B------:R-:W-:Y:S01]  /*5d50*/  MOV R40, R65 ;  /* 0x0000004100287202 */ /* 0x000fe20000000f00 */
[----:B------:R-:W-:Y:S01]  /*5d60*/  FADD.FTZ R0, R22, R0 ;  /* 0x0000000016007221 */ /* 0x000fe20000010000 */
[----:B-1----:R-:W1:Y:S01]  /*5d70*/  LDSM.16.MT88.4 R28, [R251+0x6000] ;  /* 0x00600000fb1c783b */ /* 0x002e620000004200 */
[----:B------:R-:W-:-:S02]  /*5d80*/  FADD.FTZ R2, R134, R3 ;  /* 0x0000000386027221 */ /* 0x000fc40000010000 */
[----:B------:R-:W-:Y:S02]  /*5d90*/  FADD.FTZ R0, R21, R0 ;  /* 0x0000000015007221 */ /* 0x000fe40000010000 */
[----:B------:R-:W-:Y:S01]  /*5da0*/  MUFU.EX2 R3, R18 ;  /* 0x0000001200037308 */ /* 0x000fe20000000800 */
[----:B------:R-:W-:Y:S02]  /*5db0*/  FADD.FTZ R2, R131, R2 ;  /* 0x0000000283027221 */ /* 0x000fe40000010000 */
[----:B------:R-:W-:-:S04]  /*5dc0*/  FADD.FTZ R0, R20, R0 ;  /* 0x0000000014007221 */ /* 0x000fc80000010000 */
[C---:B---3--:R-:W-:Y:S01]  /*5dd0*/  FADD.FTZ R0, R6.reuse, R0 ;  /* 0x0000000006007221 */ /* 0x048fe20000010000 */
[----:B------:R-:W-:Y:S02]  /*5de0*/  F2FP.BF16.PACK_AB R6, R6, R20 ;  /* 0x000000140606723e */ /* 0x000fe400000010ff */
[----:B-1----:R-:W-:Y:S01]  /*5df0*/  HMMA.16816.F32.BF16 R20, R12, R28, RZ ;  /* 0x0000001c0c14723c */ /* 0x002fe200000418ff */
[----:B------:R-:W1:Y:S08]  /*5e00*/  MUFU.EX2 R29, R17 ;  /* 0x00000011001d7308 */ /* 0x000e700000000800 */
[----:B------:R-:W-:Y:S08]  /*5e10*/  MUFU.EX2 R28, R34 ;  /* 0x00000022001c7308 */ /* 0x000ff00000000800 */
[----:B------:R2:W3:Y:S01]  /*5e20*/  MUFU.EX2 R17, R5 ;  /* 0x0000000500117308 */ /* 0x0004e20000000800 */
[----:B-1----:R-:W-:-:S04]  /*5e30*/  FADD.FTZ R2, R29, R2 ;  /* 0x000000021d027221 */ /* 0x002fc80000010000 */
[C---:B------:R-:W-:Y:S02]  /*5e40*/  FADD.FTZ R2, R7.reuse, R2 ;  /* 0x0000000207027221 */ /* 0x040fe40000010000 */
[----:B------:R-:W-:Y:S01]  /*5e50*/  HMMA.16816.F32.BF16 R64, R8, R24, R20 ;  /* 0x000000180840723c */ /* 0x000fe20000041814 */
[----:B------:R-:W1:Y:S07]  /*5e60*/  MUFU.EX2 R25, R38 ;  /* 0x0000002600197308 */ /* 0x000e6e0000000800 */
[----:B------:R-:W-:Y:S01]  /*5e70*/  HMMA.16816.F32.BF16 R20, R12, R30, RZ ;  /* 0x0000001e0c14723c */ /* 0x000fe200000418ff */
[----:B------:R-:W4:Y:S01]  /*5e80*/  MUFU.EX2 R24, R37 ;  /* 0x0000002500187308 */ /* 0x000f220000000800 */
[----:B--2---:R-:W-:-:S02]  /*5e90*/  F2FP.BF16.PACK_AB R5, R7, R29 ;  /* 0x0000001d0705723e */ /* 0x004fc400000010ff */
[----:B---3--:R-:W-:Y:S01]  /*5ea0*/  F2FP.BF16.PACK_AB R7, R3, R17 ;  /* 0x000000110307723e */ /* 0x008fe200000010ff */
[----:B-1----:R-:W-:-:S04]  /*5eb0*/  FADD.FTZ R0, R25, R0 ;  /* 0x0000000019007221 */ /* 0x002fc80000010000 */
[----:B------:R-:W1:Y:S01]  /*5ec0*/  MUFU.EX2 R30, R36 ;  /* 0x00000024001e7308 */ /* 0x000e620000000800 */
[C---:B----4-:R-:W-:Y:S01]  /*5ed0*/  FADD.FTZ R0, R24.reuse, R0 ;  /* 0x0000000018007221 */ /* 0x050fe20000010000 */
[----:B------:R-:W-:Y:S11]  /*5ee0*/  F2FP.BF16.PACK_AB R128, R24, R25 ;  /* 0x000000191880723e */ /* 0x000ff600000010ff */
[----:B------:R-:W-:Y:S02]  /*5ef0*/  @!UPT UIADD3 URZ, URZ, URZ, URZ ;  /* 0x0000003f3f3ff290 */ /* 0x000fe4000fffe03f */
[----:B------:R-:W-:Y:S01]  /*5f00*/  HMMA.16816.F32.BF16 R48, R8, R26, R20 ;  /* 0x0000001a0830723c */ /* 0x000fe20000041814 */
[----:B------:R-:W2:Y:S01]  /*5f10*/  LDSM.16.MT88.4 R20, [R133+0x6000] ;  /* 0x006000008514783b */ /* 0x000ea20000004200 */
[----:B-1----:R-:W-:Y:S01]  /*5f20*/  FADD.FTZ R0, R30, R0 ;  /* 0x000000001e007221 */ /* 0x002fe20000010000 */
[----:B------:R-:W-:-:S03]  /*5f30*/  F2FP.BF16.PACK_AB R130, R28, R30 ;  /* 0x0000001e1c82723e */ /* 0x000fc600000010ff */
[----:B------:R-:W-:-:S05]  /*5f40*/  FADD.FTZ R0, R28, R0 ;  /* 0x000000001c007221 */ /* 0x000fca0000010000 */
[----:B------:R1:W-:Y:S02]  /*5f50*/  STL [R1+0xa4], R0 ;  /* 0x0000a40001007387 */ /* 0x0003e40000100800 */
[----:B-1----:R-:W-:Y:S02]  /*5f60*/  FADD.FTZ R0, R17, R2 ;  /* 0x0000000211007221 */ /* 0x002fe40000010000 */
[----:B------:R-:W1:Y:S02]  /*5f70*/  MUFU.EX2 R17, R33 ;  /* 0x0000002100117308 */ /* 0x000e640000000800 */
[----:B------:R-:W-:Y:S01]  /*5f80*/  FADD.FTZ R0, R3, R0 ;  /* 0x0000000003007221 */ /* 0x000fe20000010000 */
[C---:B--2---:R-:W-:Y:S05]  /*5f90*/  HMMA.16816.F32.BF16 R24, R12.reuse, R20, RZ ;  /* 0x000000140c18723c */ /* 0x044fea00000418ff */
[----:B------:R-:W2:Y:S03]  /*5fa0*/  MUFU.EX2 R3, R32 ;  /* 0x0000002000037308 */ /* 0x000ea60000000800 */
[----:B------:R-:W-:Y:S01]  /*5fb0*/  HMMA.16816.F32.BF16 R20, R12, R22, RZ ;  /* 0x000000160c14723c */ /* 0x000fe200000418ff */
[----:B------:R-:W3:Y:S04]  /*5fc0*/  LDSM.16.MT88.4 R12, [R133+0x6800] ;  /* 0x00680000850c783b */ /* 0x000ee80000004200 */
[----:B------:R-:W4:Y:S01]  /*5fd0*/  MUFU.EX2 R2, R35 ;  /* 0x0000002300027308 */ /* 0x000f220000000800 */
[----:B-1----:R-:W-:-:S04]  /*5fe0*/  FADD.FTZ R0, R17, R0 ;  /* 0x0000000011007221 */ /* 0x002fc80000010000 */
[C---:B--2---:R-:W-:Y:S01]  /*5ff0*/  FADD.FTZ R0, R3.reuse, R0 ;  /* 0x0000000003007221 */ /* 0x044fe20000010000 */
[----:B------:R-:W-:-:S03]  /*6000*/  F2FP.BF16.PACK_AB R129, R3, R17 ;  /* 0x000000110381723e */ /* 0x000fc600000010ff */
[----:B------:R-:W-:-:S04]  /*6010*/  FADD.FTZ R0, R19, R0 ;  /* 0x0000000013007221 */ /* 0x000fc80000010000 */
[C---:B----4-:R-:W-:Y:S01]  /*6020*/  FADD.FTZ R0, R2.reuse, R0 ;  /* 0x0000000002007221 */ /* 0x050fe20000010000 */
[----:B------:R-:W-:-:S04]  /*6030*/  F2FP.BF16.PACK_AB R131, R2, R19 ;  /* 0x000000130283723e */ /* 0x000fc800000010ff */
[----:B------:R1:W-:Y:S01]  /*6040*/  STL [R1+0xa0], R0 ;  /* 0x0000a00001007387 */ /* 0x0003e20000100800 */
[C---:B---3--:R-:W-:Y:S08]  /*6050*/  HMMA.16816.F32.BF16 R32, R8.reuse, R12, R24 ;  /* 0x0000000c0820723c */ /* 0x048ff00000041818 */
[----:B------:R-:W-:Y:S01]  /*6060*/  HMMA.16816.F32.BF16 R24, R8, R14, R20 ;  /* 0x0000000e0818723c */ /* 0x000fe20000041814 */
[----:B------:R-:W2:Y:S04]  /*6070*/  LDSM.16.MT88.4 R12, [R252+0x1000] ;  /* 0x00100000fc0c783b */ /* 0x000ea80000004200 */
[----:B------:R-:W3:Y:S04]  /*6080*/  LDSM.16.MT88.4 R8, [R250+0x1000] ;  /* 0x00100000fa08783b */ /* 0x000ee80000004200 */
[----:B-1----:R-:W4:Y:S04]  /*6090*/  LDL R0, [R1+0xf0] ;  /* 0x0000f00001007983 */ /* 0x002f280000100800 */
[----:B------:R-:W5:Y:S04]  /*60a0*/  LDL.LU R3, [R1+0x7c] ;  /* 0x00007c0001037983 */ /* 0x000f680000300800 */
[----:B------:R-:W4:Y:S04]  /*60b0*/  LDL R17, [R1+0xa8] ;  /* 0x0000a80001117983 */ /* 0x000f280000100800 */
[----:B------:R-:W-:Y:S01]  /*60c0*/  LDSM.16.MT88.4 R20, [R252+0x7000] ;  /* 0x00700000fc14783b */ /* 0x000fe20000004200 */
[C---:B--2---:R-:W-:Y:S08]  /*60d0*/  HMMA.16816.F32.BF16 R156, R4.reuse, R12, R156 ;  /* 0x0000000c049c723c */ /* 0x044ff0000004189c */
        /* <DEDUP_REMOVED lines=16> */
[----:B------:R-:W-:Y:S07]  /*61e0*/  LDSM.16.MT88.4 R8, [R251+0x3000] ;  /* 0x00300000fb08783b */ /* 0x000fee0000004200 */
[C---:B-1----:R-:W-:Y:S01]  /*61f0*/  HMMA.16816.F32.BF16 R80, R4.reuse, R12, R144 ;  /* 0x0000000c0450723c */ /* 0x042fe20000041890 */
[----:B------:R-:W-:Y:S07]  /*6200*/  LDSM.16.MT88.4 R144, [R251+0x1800] ;  /* 0x00180000fb90783b */ /* 0x000fee0000004200 */
[C---:B------:R-:W-:Y:S01]  /*6210*/  HMMA.16816.F32.BF16 R84, R4.reuse, R14, R136 ;  /* 0x0000000e0454723c */ /* 0x040fe20000041888 */
[----:B------:R-:W1:Y:S04]  /*6220*/  LDSM.16.MT88.4 R12, [R252+0x5000] ;  /* 0x00500000fc0c783b */ /* 0x000e680000004200 */
[----:B------:R-:W-:Y:S03]  /*6230*/  LDSM.16.MT88.4 R136, [R133+0x1800] ;  /* 0x001800008588783b */ /* 0x000fe60000004200 */
[C---:B-1----:R-:W-:Y:S08]  /*6240*/  HMMA.16816.F32.BF16 R96, R4.reuse, R12, R96 ;  /* 0x0000000c0460723c */ /* 0x042ff00000041860 */
[C---:B------:R-:W-:Y:S01]  /*6250*/  HMMA.16816.F32.BF16 R100, R4.reuse, R14, R100 ;  /* 0x0000000e0464723c */ /* 0x040fe20000041864 */
[----:B------:R-:W1:Y:S07]  /*6260*/  LDSM.16.MT88.4 R12, [R133+0x5000] ;  /* 0x00500000850c783b */ /* 0x000e6e0000004200 */
[C---:B-1----:R-:W-:Y:S08]  /*6270*/  HMMA.16816.F32.BF16 R112, R4.reuse, R12, R112 ;  /* 0x0000000c0470723c */ /* 0x042ff00000041870 */
[C---:B------:R-:W-:Y:S01]  /*6280*/  HMMA.16816.F32.BF16 R180, R4.reuse, R14, R180 ;  /* 0x0000000e04b4723c */ /* 0x040fe200000418b4 */
[----:B------:R-:W1:Y:S07]  /*6290*/  LDSM.16.MT88.4 R12, [R251+0x7000] ;  /* 0x00700000fb0c783b */ /* 0x000e6e0000004200 */
[C---:B------:R-:W-:Y:S01]  /*62a0*/  HMMA.16816.F32.BF16 R76, R4.reuse, R10, R152 ;  /* 0x0000000a044c723c */ /* 0x040fe20000041898 */
[----:B------:R-:W2:Y:S07]  /*62b0*/  LDSM.16.MT88.4 R152, [R252+0x1800] ;  /* 0x00180000fc98783b */ /* 0x000eae0000004200 */
[----:B------:R-:W-:Y:S08]  /*62c0*/  HMMA.16816.F32.BF16 R120, R4, R20, R120 ;  /* 0x000000140478723c */ /* 0x000ff00000041878 */
[----:B------:R-:W-:Y:S08]  /*62d0*/  HMMA.16816.F32.BF16 R148, R128, R144, R148 ;  /* 0x000000908094723c */ /* 0x000ff00000041894 */
[----:B------:R-:W-:Y:S08]  /*62e0*/  HMMA.16816.F32.BF16 R20, R4, R22, R116 ;  /* 0x000000160414723c */ /* 0x000ff00000041874 */
[----:B------:R-:W-:Y:S01]  /*62f0*/  HMMA.16816.F32.BF16 R144, R128, R146, R40 ;  /* 0x000000928090723c */ /* 0x000fe20000041828 */
[----:B------:R-:W3:Y:S07]  /*6300*/  LDSM.16.MT88.4 R40, [R250+0x3800] ;  /* 0x00380000fa28783b */ /* 0x000eee0000004200 */
[C---:B-1----:R-:W-:Y:S01]  /*6310*/  HMMA.16816.F32.BF16 R116, R4.reuse, R12, R64 ;  /* 0x0000000c0474723c */ /* 0x042fe20000041840 */
[----:B------:R-:W-:Y:S07]  /*6320*/  LDSM.16.MT88.4 R64, [R133+0x3800] ;  /* 0x003800008540783b */ /* 0x000fee0000004200 */
[C---:B------:R-:W-:Y:S01]  /*6330*/  HMMA.16816.F32.BF16 R12, R4.reuse, R14, R48 ;  /* 0x0000000e040c723c */ /* 0x040fe20000041830 */
[----:B------:R-:W1:Y:S07]  /*6340*/  LDSM.16.MT88.4 R48, [R252+0x3800] ;  /* 0x00380000fc30783b */ /* 0x000e6e0000004200 */
[----:B------:R-:W-:Y:S01]  /*6350*/  HMMA.16816.F32.BF16 R72, R4, R8, R160 ;  /* 0x000000080448723c */ /* 0x000fe200000418a0 */
[----:B------:R-:W1:Y:S01]  /*6360*/  LDSM.16.MT88.4 R8, [R250+0x5000] ;  /* 0x00500000fa08783b */ /* 0x000e620000004200 */
[----:B------:R-:W-:-:S02]  /*6370*/  MOV R2, c[0x0][0x2c4] ;  /* 0x0000b10000027a02 */ /* 0x000fc40000000f00 */
[----:B------:R-:W-:Y:S01]  /*6380*/  MOV R18, c[0x0][0x2ac] ;  /* 0x0000ab0000127a02 */ /* 0x000fe20000000f00 */
[----:B------:R-:W-:Y:S03]  /*6390*/  LDSM.16.MT88.4 R160, [R250+0x1800] ;  /* 0x00180000faa0783b */ /* 0x000fe60000004200 */
[C---:B--2---:R-:W-:Y:S08]  /*63a0*/  HMMA.16816.F32.BF16 R156, R128.reuse, R152, R156 ;  /* 0x00000098809c723c */ /* 0x044ff0000004189c */
[C---:B------:R-:W-:Y:S08]  /*63b0*/  HMMA.16816.F32.BF16 R152, R128.reuse, R154, R36 ;  /* 0x0000009a8098723c */ /* 0x040ff00000041824 */
[C---:B------:R-:W-:Y:S08]  /*63c0*/  HMMA.16816.F32.BF16 R140, R128.reuse, R136, R140 ;  /* 0x00000088808c723c */ /* 0x040ff0000004188c */
[C---:B---3--:R-:W-:Y:S08]  /*63d0*/  HMMA.16816.F32.BF16 R36, R128.reuse, R40, R52 ;  /* 0x000000288024723c */ /* 0x048ff00000041834 */
[C---:B------:R-:W-:Y:S08]  /*63e0*/  HMMA.16816.F32.BF16 R136, R128.reuse, R138, R44 ;  /* 0x0000008a8088723c */ /* 0x040ff0000004182c */
[C---:B------:R-:W-:Y:S01]  /*63f0*/  HMMA.16816.F32.BF16 R40, R128.reuse, R42, R56 ;  /* 0x0000002a8028723c */ /* 0x040fe20000041838 */
[----:B------:R-:W2:Y:S07]  /*6400*/  LDSM.16.MT88.4 R56, [R251+0x3800] ;  /* 0x00380000fb38783b */ /* 0x000eae0000004200 */
[C---:B-1----:R-:W-:Y:S08]  /*6410*/  HMMA.16816.F32.BF16 R44, R128.reuse, R48, R60 ;  /* 0x00000030802c723c */ /* 0x042ff0000004183c */
[----:B------:R-:W-:Y:S01]  /*6420*/  HMMA.16816.F32.BF16 R60, R128, R64, R80 ;  /* 0x00000040803c723c */ /* 0x000fe20000041850 */
[----:B------:R-:W1:Y:S07]  /*6430*/  LDSM.16.MT88.4 R80, [R252+0x5800] ;  /* 0x00580000fc50783b */ /* 0x000e6e0000004200 */
[C---:B------:R-:W-:Y:S08]  /*6440*/  HMMA.16816.F32.BF16 R88, R4.reuse, R8, R88 ;  /* 0x000000080458723c */ /* 0x040ff00000041858 */
[----:B------:R-:W-:Y:S01]  /*6450*/  HMMA.16816.F32.BF16 R92, R4, R10, R92 ;  /* 0x0000000a045c723c */ /* 0x000fe2000004185c */
[----:B------:R-:W3:Y:S07]  /*6460*/  LDSM.16.MT88.4 R8, [R251+0x5000] ;  /* 0x00500000fb08783b */ /* 0x000eee0000004200 */
[C---:B--2---:R-:W-:Y:S01]  /*6470*/  HMMA.16816.F32.BF16 R52, R128.reuse, R56, R72 ;  /* 0x000000388034723c */ /* 0x044fe20000041848 */
[----:B------:R-:W2:Y:S07]  /*6480*/  LDSM.16.MT88.4 R72, [R250+0x5800] ;  /* 0x00580000fa48783b */ /* 0x000eae0000004200 */
[C---:B------:R-:W-:Y:S08]  /*6490*/  HMMA.16816.F32.BF16 R56, R128.reuse, R58, R76 ;  /* 0x0000003a8038723c */ /* 0x040ff0000004184c */
[----:B-1----:R-:W-:Y:S01]  /*64a0*/  HMMA.16816.F32.BF16 R76, R128, R80, R96 ;  /* 0x00000050804c723c */ /* 0x002fe20000041860 */
[----:B------:R-:W1:Y:S07]  /*64b0*/  LDSM.16.MT88.4 R96, [R133+0x5800] ;  /* 0x005800008560783b */ /* 0x000e6e0000004200 */
[C---:B---3--:R-:W-:Y:S08]  /*64c0*/  HMMA.16816.F32.BF16 R104, R4.reuse, R8, R104 ;  /* 0x000000080468723c */ /* 0x048ff00000041868 */
[----:B------:R-:W-:Y:S01]  /*64d0*/  HMMA.16816.F32.BF16 R108, R4, R10, R108 ;  /* 0x0000000a046c723c */ /* 0x000fe2000004186c */
[----:B------:R-:W3:Y:S07]  /*64e0*/  LDSM.16.MT88.4 R8, [R250+0x7000] ;  /* 0x00700000fa08783b */ /* 0x000eee0000004200 */
[C---:B------:R-:W-:Y:S08]  /*64f0*/  HMMA.16816.F32.BF16 R48, R128.reuse, R50, R68 ;  /* 0x000000328030723c */ /* 0x040ff00000041844 */
[C---:B--2---:R-:W-:Y:S01]  /*6500*/  HMMA.16816.F32.BF16 R68, R128.reuse, R72, R88 ;  /* 0x000000488044723c */ /* 0x044fe20000041858 */
[----:B------:R-:W2:Y:S07]  /*6510*/  LDSM.16.MT88.4 R88, [R251+0x5800] ;  /* 0x00580000fb58783b */ /* 0x000eae0000004200 */
[C---:B------:R-:W-:Y:S08]  /*6520*/  HMMA.16816.F32.BF16 R72, R128.reuse, R74, R92 ;  /* 0x0000004a8048723c */ /* 0x040ff0000004185c */
[----:B-1----:R-:W-:Y:S01]  /*6530*/  HMMA.16816.F32.BF16 R92, R128, R96, R112 ;  /* 0x00000060805c723c */ /* 0x002fe20000041870 */
[----:B------:R-:W1:Y:S07]  /*6540*/  LDSM.16.MT88.4 R112, [R252+0x7800] ;  /* 0x00780000fc70783b */ /* 0x000e6e0000004200 */
[C---:B---3--:R-:W-:Y:S08]  /*6550*/  HMMA.16816.F32.BF16 R176, R4.reuse, R8, R176 ;  /* 0x0000000804b0723c */ /* 0x048ff000000418b0 */
[----:B------:R-:W-:Y:S01]  /*6560*/  HMMA.16816.F32.BF16 R124, R4, R10, R124 ;  /* 0x0000000a047c723c */ /* 0x000fe2000004187c */
[----:B------:R-:W3:Y:S01]  /*6570*/  LDSM.16.MT88.4 R8, [R133+0x7000] ;  /* 0x007000008508783b */ /* 0x000ee20000004200 */
[----:B------:R-:W-:Y:S01]  /*6580*/  ISETP.NE.AND P1, PT, R2, 0x1, PT ;  /* 0x000000010200780c */ /* 0x000fe20003f25270 */
[----:B------:R-:W-:-:S05]  /*6590*/  IMAD R18, R18, c[0x0][0x1d0], RZ ;  /* 0x0000740012127a24 */ /* 0x000fca00078e02ff */
[C---:B------:R-:W-:Y:S07]  /*65a0*/  HMMA.16816.F32.BF16 R64, R128.reuse, R66, R84 ;  /* 0x000000428040723c */ /* 0x040fee0000041854 */
[----:B----4-:R-:W-:Y:S01]  /*65b0*/  @P1 IMAD.HI.U32 R2, R0, c[0x0][0x2c8], RZ ;  /* 0x0000b20000021a27 */ /* 0x010fe200078e00ff */
[----:B--2---:R-:W-:Y:S01]  /*65c0*/  HMMA.16816.F32.BF16 R84, R128, R88, R104 ;  /* 0x000000588054723c */ /* 0x004fe20000041868 */
[----:B------:R-:W2:Y:S03]  /*65d0*/  LDSM.16.MT88.4 R104, [R250+0x7800] ;  /* 0x00780000fa68783b */ /* 0x000ea60000004200 */
[----:B------:R-:W-:-:S04]  /*65e0*/  @P1 SHF.R.U32.HI R0, RZ, c[0x0][0x2cc], R2 ;  /* 0x0000b300ff001a19 */ /* 0x000fc80000011602 */
[----:B------:R-:W-:Y:S01]  /*65f0*/  HMMA.16816.F32.BF16 R88, R128, R90, R108 ;  /* 0x0000005a8058723c */ /* 0x000fe2000004186c */
[----:B------:R-:W-:-:S07]  /*6600*/  IADD3 R0, R0, -c[0x0][0x168], R18 ;  /* 0x80005a0000007a10 */ /* 0x000fce0007ffe012 */
[----:B-1----:R-:W-:Y:S01]  /*6610*/  HMMA.16816.F32.BF16 R108, R128, R112, R120 ;  /* 0x00000070806c723c */ /* 0x002fe20000041878 */
[----:B------:R-:W1:Y:S07]  /*6620*/  LDSM.16.MT88.4 R120, [R251+0x7800] ;  /* 0x00780000fb78783b */ /* 0x000e6e0000004200 */
[C---:B---3--:R-:W-:Y:S08]  /*6630*/  HMMA.16816.F32.BF16 R32, R4.reuse, R8, R32 ;  /* 0x000000080420723c */ /* 0x048ff00000041820 */
[----:B------:R-:W-:Y:S01]  /*6640*/  HMMA.16816.F32.BF16 R24, R4, R10, R24 ;  /* 0x0000000a0418723c */ /* 0x000fe20000041818 */
[----:B------:R-:W3:Y:S01]  /*6650*/  LDSM.16.MT88.4 R4, [R133+0x7800] ;  /* 0x007800008504783b */ /* 0x000ee20000004200 */
[----:B------:R-:W-:-:S04]  /*6660*/  SHF.R.S32.HI R2, RZ, 0x1f, R0 ;  /* 0x0000001fff027819 */ /* 0x000fc80000011400 */
[----:B------:R-:W-:-:S04]  /*6670*/  LEA.HI R0, R2, R0, RZ, 0x6 ;  /* 0x0000000002007211 */ /* 0x000fc800078f30ff */
[----:B------:R-:W-:Y:S02]  /*6680*/  SHF.R.S32.HI R0, RZ, 0x6, R0 ;  /* 0x00000006ff007819 */ /* 0x000fe40000011400 */
[----:B-----5:R-:W-:Y:S02]  /*6690*/  IADD3 R3, R3, -0x2, RZ ;  /* 0xfffffffe03037810 */ /* 0x020fe40007ffe0ff */
[----:B------:R-:W-:-:S03]  /*66a0*/  IMNMX R0, R17, R0, !PT ;  /* 0x0000000011007217 */ /* 0x000fc60007800200 */
[----:B------:R4:W-:Y:S04]  /*66b0*/  STL [R1+0x68], R3 ;  /* 0x0000680301007387 */ /* 0x0009e80000100800 */
[----:B------:R4:W-:Y:S01]  /*66c0*/  STL [R1+0xb0], R0 ;  /* 0x0000b00001007387 */ /* 0x0009e20000100800 */
[----:B------:R-:W-:Y:S01]  /*66d0*/  ISETP.GE.AND P0, PT, R3, R0, PT ;  /* 0x000000000300720c */ /* 0x000fe20003f06270 */
[C---:B------:R-:W-:Y:S08]  /*66e0*/  HMMA.16816.F32.BF16 R80, R128.reuse, R82, R100 ;  /* 0x000000528050723c */ /* 0x040ff00000041864 */
[C---:B--2---:R-:W-:Y:S08]  /*66f0*/  HMMA.16816.F32.BF16 R100, R128.reuse, R104, R176 ;  /* 0x000000688064723c */ /* 0x044ff000000418b0 */
[C---:B------:R-:W-:Y:S08]  /*6700*/  HMMA.16816.F32.BF16 R164, R128.reuse, R160, R164 ;  /* 0x000000a080a4723c */ /* 0x040ff000000418a4 */
[C---:B------:R-:W-:Y:S08]  /*6710*/  HMMA.16816.F32.BF16 R104, R128.reuse, R106, R124 ;  /* 0x0000006a8068723c */ /* 0x040ff0000004187c */
[C---:B-1----:R-:W-:Y:S08]  /*6720*/  HMMA.16816.F32.BF16 R116, R128.reuse, R120, R116 ;  /* 0x000000788074723c */ /* 0x042ff00000041874 */
[C---:B------:R-:W-:Y:S08]  /*6730*/  HMMA.16816.F32.BF16 R160, R128.reuse, R162, R28 ;  /* 0x000000a280a0723c */ /* 0x040ff0000004181c */
[C---:B------:R-:W-:Y:S08]  /*6740*/  HMMA.16816.F32.BF16 R96, R128.reuse, R98, R180 ;  /* 0x000000628060723c */ /* 0x040ff000000418b4 */
[C---:B------:R-:W-:Y:S08]  /*6750*/  HMMA.16816.F32.BF16 R112, R128.reuse, R114, R20 ;  /* 0x000000728070723c */ /* 0x040ff00000041814 */
[C---:B------:R-:W-:Y:S08]  /*6760*/  HMMA.16816.F32.BF16 R120, R128.reuse, R122, R12 ;  /* 0x0000007a8078723c */ /* 0x040ff0000004180c */
[C---:B---3--:R-:W-:Y:S08]  /*6770*/  HMMA.16816.F32.BF16 R124, R128.reuse, R4, R32 ;  /* 0x00000004807c723c */ /* 0x048ff00000041820 */
[----:B------:R-:W-:Y:S01]  /*6780*/  HMMA.16816.F32.BF16 R128, R128, R6, R24 ;  /* 0x000000068080723c */ /* 0x000fe20000041818 */
[----:B------:R-:W-:Y:S01]  /*6790*/  @!UPT UIADD3 URZ, URZ, URZ, URZ ;  /* 0x0000003f3f3ff290 */ /* 0x000fe2000fffe03f */
[----:B------:R-:W-:Y:S11]  /*67a0*/  @!P0 BRA `(.L_x_1048) ;  /* 0x0000482000008947 */ /* 0x000ff60003800000 */
[----:B----4-:R-:W-:Y:S02]  /*67b0*/  MOV R0, R3 ;  /* 0x0000000300007202 */ /* 0x010fe40000000f00 */
[----:B------:R-:W-:-:S02]  /*67c0*/  MOV R134, R16 ;  /* 0x0000001000867202 */ /* 0x000fc40000000f00 */
[----:B------:R-:W-:Y:S01]  /*67d0*/  MOV R133, R132 ;  /* 0x0000008400857202 */ /* 0x000fe20000000f00 */
[----:B------:R1:W-:Y:S06]  /*67e0*/  STL [R1+0x90], R0 ;  /* 0x0000900001007387 */ /* 0x0003ec0000100800 */
.L_x_1059:
[----:B------:R-:W2:Y:S01]  /*67f0*/  LDL R6, [R1+0x4] ;  /* 0x0000040001067983 */ /* 0x000ea20000100800 */
[----:B------:R-:W-:Y:S04]  /*6800*/  DEPBAR.LE SB0, 0x0 ;  /* 0x000080000000791a */ /* 0x000fe80000000000 */
[----:B------:R-:W3:Y:S01]  /*6810*/  LDL R2, [R1+0x90] ;  /* 0x0000900001027983 */ /* 0x000ee20000100800 */
[----:B------:R-:W-:Y:S01]  /*6820*/  WARPSYNC 0xffffffff ;  /* 0xffffffff00007948 */ /* 0x000fe20003800000 */
[----:B------:R-:W-:Y:S02]  /*6830*/  BSSY B0, `(.L_x_1049) ;  /* 0x0000072000007945 */ /* 0x000fe40003800000 */
[----:B------:R-:W4:Y:S04]  /*6840*/  LDL R5, [R1+0x3c] ;  /* 0x00003c0001057983 */ /* 0x000f280000100800 */
[----:B-1----:R-:W3:Y:S04]  /*6850*/  LDL R0, [R1+0xa8] ;  /* 0x0000a80001007983 */ /* 0x002ee80000100800 */
[----:B------:R-:W5:Y:S04]  /*6860*/  LDL R4, [R1+0x40] ;  /* 0x0000400001047983 */ /* 0x000f680000100800 */
[----:B------:R-:W5:Y:S04]  /*6870*/  LDL R3, [R1+0x44] ;  /* 0x0000440001037983 */ /* 0x000f680000100800 */
[----:B------:R-:W-:Y:S06]  /*6880*/  BAR.SYNC.DEFER_BLOCKING 0x0 ;  /* 0x0000000000007b1d */ /* 0x000fec0000010000 */
[----:B------:R1:W1:Y:S04]  /*6890*/  LDSM.16.M88.4 R8, [R135] ;  /* 0x000000008708783b */ /* 0x0002680000000200 */
[----:B------:R1:W1:Y:S04]  /*68a0*/  LDSM.16.M88.4 R16, [R135+0x800] ;  /* 0x000800008710783b */ /* 0x0002680000000200 */
[----:B------:R1:W1:Y:S04]  /*68b0*/  LDSM.16.M88.4 R24, [R135+0x1000] ;  /* 0x001000008718783b */ /* 0x0002680000000200 */
[----:B------:R1:W1:Y:S04]  /*68c0*/  LDSM.16.M88.4 R32, [R135+0x1800] ;  /* 0x001800008720783b */ /* 0x0002680000000200 */
[----:B--2---:R2:W1:Y:S04]  /*68d0*/  LDSM.16.M88.4 R176, [R6] ;  /* 0x0000000006b0783b */ /* 0x0044680000000200 */
[----:B----4-:R2:W4:Y:S01]  /*68e0*/  LDSM.16.M88.4 R180, [R5] ;  /* 0x0000000005b4783b */ /* 0x0105220000000200 */
[----:B---3--:R-:W-:Y:S03]  /*68f0*/  ISETP.GT.AND P0, PT, R0, R2, PT ;  /* 0x000000020000720c */ /* 0x008fe60003f04270 */
[----:B-----5:R2:W3:Y:S04]  /*6900*/  LDSM.16.M88.4 R184, [R4] ;  /* 0x0000000004b8783b */ /* 0x0204e80000000200 */
[----:B------:R2:W1:Y:S06]  /*6910*/  LDSM.16.M88.4 R188, [R3] ;  /* 0x0000000003bc783b */ /* 0x00046c0000000200 */
[----:B------:R-:W-:-:S05]  /*6920*/  @P0 BRA `(.L_x_1050) ;  /* 0x0000062000000947 */ /* 0x000fca0003800000 */
[----:B--2---:R-:W2:Y:S04]  /*6930*/  LDL R4, [R1+0x8c] ;  /* 0x00008c0001047983 */ /* 0x004ea80000100800 */
[----:B------:R-:W5:Y:S04]  /*6940*/  LDL R28, [R1+0x84] ;  /* 0x00008400011c7983 */ /* 0x000f680000100800 */
[----:B----4-:R-:W4:Y:S04]  /*6950*/  LDL.64 R22, [R1+0xc8] ;  /* 0x0000c80001167983 */ /* 0x010f280000100a00 */
[----:B---3--:R-:W3:Y:S04]  /*6960*/  LDL R5, [R1+0x94] ;  /* 0x0000940001057983 */ /* 0x008ee80000100800 */
[----:B------:R-:W3:Y:S04]  /*6970*/  LDL R21, [R1+0xd8] ;  /* 0x0000d80001157983 */ /* 0x000ee80000100800 */
[----:B------:R-:W3:Y:S04]  /*6980*/  LDL R20, [R1+0x174] ;  /* 0x0001740001147983 */ /* 0x000ee80000100800 */
[----:B------:R-:W4:Y:S04]  /*6990*/  LDL R15, [R1+0x178] ;  /* 0x00017800010f7983 */ /* 0x000f280000100800 */
[----:B------:R-:W4:Y:S04]  /*69a0*/  LDL R14, [R1+0x98] ;  /* 0x00009800010e7983 */ /* 0x000f280000100800 */
[----:B------:R-:W4:Y:S04]  /*69b0*/  LDL R13, [R1+0x17c] ;  /* 0x00017c00010d7983 */ /* 0x000f280000100800 */
[----:B------:R-:W4:Y:S04]  /*69c0*/  LDL R12, [R1+0x9c] ;  /* 0x00009c00010c7983 */ /* 0x000f280000100800 */
[----:B------:R-:W4:Y:S04]  /*69d0*/  LDL R7, [R1+0x180] ;  /* 0x0001800001077983 */ /* 0x000f280000100800 */
[----:B------:R-:W4:Y:S01]  /*69e0*/  LDL R6, [R1+0x88] ;  /* 0x0000880001067983 */ /* 0x000f220000100800 */
[----:B--2---:R-:W-:Y:S01]  /*69f0*/  SHF.R.S32.HI R0, RZ, 0x1f, R4 ;  /* 0x0000001fff007819 */ /* 0x004fe20000011404 */
[----:B------:R-:W-:Y:S04]  /*6a00*/  IMAD.WIDE.U32 R2, R4, c[0x0][0x208], RZ ;  /* 0x0000820004027a25 */ /* 0x000fe800078e00ff */
[----:B------:R-:W-:Y:S04]  /*6a10*/  IMAD R0, R0, c[0x0][0x208], RZ ;  /* 0x0000820000007a24 */ /* 0x000fe800078e02ff */
[----:B------:R-:W-:Y:S01]  /*6a20*/  IMAD R0, R4, c[0x0][0x20c], R0 ;  /* 0x0000830004007a24 */ /* 0x000fe200078e0200 */
[----:B-----5:R-:W-:Y:S03]  /*6a30*/  SHF.R.S32.HI R4, RZ, 0x1f, R28 ;  /* 0x0000001fff047819 */ /* 0x020fe6000001141c */
[----:B------:R-:W-:Y:S02]  /*6a40*/  IMAD.IADD R3, R3, 0x1, R0 ;  /* 0x0000000103037824 */ /* 0x000fe400078e0200 */
[----:B------:R-:W-:Y:S02]  /*6a50*/  IMAD R4, R4, c[0x0][0x218], RZ ;  /* 0x0000860004047a24 */ /* 0x000fe400078e02ff */
[C---:B------:R-:W-:Y:S01]  /*6a60*/  IMAD.WIDE.U32 R2, R28.reuse, c[0x0][0x218], R2 ;  /* 0x000086001c027a25 */ /* 0x040fe200078e0002 */
[C---:B---3--:R-:W-:Y:S03]  /*6a70*/  SHF.L.U64.HI R29, R5.reuse, 0x1, R20 ;  /* 0x00000001051d7819 */ /* 0x048fe60000010214 */
[----:B------:R-:W-:Y:S01]  /*6a80*/  IMAD R4, R28, c[0x0][0x21c], R4 ;  /* 0x000087001c047a24 */ /* 0x000fe200078e0204 */
[----:B----4-:R-:W-:Y:S01]  /*6a90*/  IADD3 R0, P0, R22, R2, RZ ;  /* 0x0000000216007210 */ /* 0x010fe20007f1e0ff */
[----:B------:R-:W-:Y:S03]  /*6aa0*/  IMAD.SHL.U32 R2, R5, 0x2, RZ ;  /* 0x0000000205027824 */ /* 0x000fe600078e00ff */
[----:B------:R-:W-:Y:S02]  /*6ab0*/  IADD3.X R4, R21, R3, R4, P0, !PT ;  /* 0x0000000315047210 */ /* 0x000fe400007fe404 */
[----:B------:R-:W-:Y:S01]  /*6ac0*/  LEA R21, P0, R0, c[0x0][0x1f8], 0x1 ;  /* 0x00007e0000157a11 */ /* 0x000fe200078008ff */
[----:B------:R2:W-:Y:S01]  /*6ad0*/  STL [R1+0x58], R2 ;  /* 0x0000580201007387 */ /* 0x0005e20000100800 */
[----:B------:R-:W-:Y:S02]  /*6ae0*/  SHF.L.U64.HI R28, R14, 0x1, R15 ;  /* 0x000000010e1c7819 */ /* 0x000fe4000001020f */
[----:B------:R-:W-:Y:S02]  /*6af0*/  LEA.HI.X R5, R0, c[0x0][0x1fc], R4, 0x1, P0 ;  /* 0x00007f0000057a11 */ /* 0x000fe400000f0c04 */
[----:B------:R-:W-:Y:S02]  /*6b00*/  SHF.L.U32 R132, R14, 0x1, RZ ;  /* 0x000000010e847819 */ /* 0x000fe400000006ff */
[C---:B------:R-:W-:Y:S01]  /*6b10*/  SHF.L.U64.HI R23, R12.reuse, 0x1, R13 ;  /* 0x000000010c177819 */ /* 0x040fe2000001020d */
[----:B------:R-:W-:Y:S01]  /*6b20*/  IMAD.SHL.U32 R31, R12, 0x2, RZ ;  /* 0x000000020c1f7824 */ /* 0x000fe200078e00ff */
[C---:B------:R-:W-:Y:S02]  /*6b30*/  SHF.L.U64.HI R22, R6.reuse, 0x1, R7 ;  /* 0x0000000106167819 */ /* 0x040fe40000010207 */
[----:B------:R-:W-:Y:S01]  /*6b40*/  SHF.L.U32 R30, R6, 0x1, RZ ;  /* 0x00000001061e7819 */ /* 0x000fe200000006ff */
[----:B------:R-:W-:-:S05]  /*6b50*/  BRA.DIV ~URZ, `(.L_x_1051) ;  /* 0x0000b8a27f007947 */ /* 0x000fca000b800000 */
[----:B------:R3:W4:Y:S02]  /*6b60*/  SHFL.IDX PT, R4, R5, RZ, 0x181f ;  /* 0x00181fff05047589 */ /* 0x00072400000e0000 */
.L_x_1086:
[----:B------:R-:W-:-:S05]  /*6b70*/  BRA.DIV ~URZ, `(.L_x_1052) ;  /* 0x0000b8f27f007947 */ /* 0x000fca000b800000 */
[----:B--2---:R-:W2:Y:S04]  /*6b80*/  LDL R2, [R1+0x88] ;  /* 0x0000880001027983 */ /* 0x004ea80000100800 */
[----:B------:R-:W5:Y:S04]  /*6b90*/  LDL R14, [R1+0x54] ;  /* 0x00005400010e7983 */ /* 0x000f680000100800 */
[----:B---3--:R-:W3:Y:S04]  /*6ba0*/  LDL R7, [R1+0x9c] ;  /* 0x00009c0001077983 */ /* 0x008ee80000100800 */
[----:B----4-:R-:W4:Y:S04]  /*6bb0*/  LDL R20, [R1+0x98] ;  /* 0x0000980001147983 */ /* 0x010f280000100800 */
[----:B------:R-:W2:Y:S04]  /*6bc0*/  LDL R15, [R1+0x94] ;  /* 0x00009400010f7983 */ /* 0x000ea80000100800 */
[----:B------:R-:W2:Y:S04]  /*6bd0*/  LDL R6, [R1+0x58] ;  /* 0x0000580001067983 */ /* 0x000ea80000100800 */
[----:B------:R-:W2:Y:S02]  /*6be0*/  SHFL.IDX PT, R0, R21, RZ, 0x181f ;  /* 0x00181fff15007589 */ /* 0x000ea400000e0000 */
[----:B--2---:R-:W-:Y:S02]  /*6bf0*/  IADD3 R6, P2, R0, R6, RZ ;  /* 0x0000000600067210 */ /* 0x004fe40007f5e0ff */
[----:B------:R-:W-:Y:S02]  /*6c00*/  ISETP.GE.AND P4, PT, R2, c[0x0][0x1d4], PT ;  /* 0x0000750002007a0c */ /* 0x000fe40003f86270 */
[----:B------:R-:W-:Y:S02]  /*6c10*/  IADD3 R2, P0, R0, R30, RZ ;  /* 0x0000001e00027210 */ /* 0x000fe40007f1e0ff */
[----:B---3--:R-:W-:Y:S01]  /*6c20*/  ISETP.GE.AND P3, PT, R7, c[0x0][0x1d4], PT ;  /* 0x0000750007007a0c */ /* 0x008fe20003f66270 */
[----:B------:R-:W-:Y:S01]  /*6c30*/  IMAD.X R7, R4, 0x1, R29, P2 ;  /* 0x0000000104077824 */ /* 0x000fe200010e061d */
[----:B----4-:R-:W-:Y:S01]  /*6c40*/  ISETP.GE.AND P1, PT, R20, c[0x0][0x1d4], PT ;  /* 0x0000750014007a0c */ /* 0x010fe20003f26270 */
[----:B------:R-:W-:Y:S01]  /*6c50*/  IMAD.X R3, R4, 0x1, R22, P0 ;  /* 0x0000000104037824 */ /* 0x000fe200000e0616 */
[----:B------:R-:W-:Y:S02]  /*6c60*/  IADD3 R12, P0, R0, R31, RZ ;  /* 0x0000001f000c7210 */ /* 0x000fe40007f1e0ff */
[----:B------:R-:W-:Y:S03]  /*6c70*/  SEL R20, RZ, 0x10, P3 ;  /* 0x00000010ff147807 */ /* 0x000fe60001800000 */
[----:B------:R-:W-:Y:S01]  /*6c80*/  @!PT LDS RZ, [RZ] ;  /* 0x00000000fffff984 */ /* 0x000fe20000000800 */
[----:B------:R-:W-:Y:S01]  /*6c90*/  @!PT LDS RZ, [RZ] ;  /* 0x00000000fffff984 */ /* 0x000fe20000000800 */
[----:B-----5:R2:W-:Y:S01]  /*6ca0*/  LDGSTS.E.BYPASS.LTC128B.128 [R14+0x100], [R2.64], !P4 ;  /* 0x00100000020e7fae */ /* 0x0205e2000e101d46 */
[----:B------:R-:W-:Y:S05]  /*6cb0*/  IMAD.X R13, R4, 0x1, R23, P0 ;  /* 0x00000001040d7824 */ /* 0x000fea00000e0617 */
[----:B------:R3:W-:Y:S01]  /*6cc0*/  LDGSTS.E.BYPASS.LTC128B.128 [R14+0x2100], [R12.64], !P3 ;  /* 0x021000000c0e7fae */ /* 0x0007e2000d901d46 */
[----:B--2---:R-:W-:Y:S03]  /*6cd0*/  IADD3 R2, P0, R0, R132, RZ ;  /* 0x0000008400027210 */ /* 0x004fe60007f1e0ff */
[----:B------:R-:W2:Y:S02]  /*6ce0*/  SHFL.IDX PT, R0, R21, 0x1, 0x181f ;  /* 0x00381f0015007f89 */ /* 0x000ea400000e0000 */
[----:B------:R-:W-:Y:S01]  /*6cf0*/  IMAD.X R3, R4, 0x1, R28, P0 ;  /* 0x0000000104037824 */ /* 0x000fe200000e061c */
[----:B------:R-:W-:Y:S01]  /*6d00*/  ISETP.GE.AND P0, PT, R15, c[0x0][0x1d4], PT ;  /* 0x000075000f007a0c */ /* 0x000fe20003f06270 */
[----:B------:R4:W1:Y:S01]  /*6d10*/  SHFL.IDX PT, R4, R5, 0x1, 0x181f ;  /* 0x00381f0005047f89 */ /* 0x00086200000e0000 */
[----:B------:R-:W-:Y:S03]  /*6d20*/  SEL R15, RZ, 0x10, P1 ;  /* 0x00000010ff0f7807 */ /* 0x000fe60000800000 */
[----:B------:R3:W-:Y:S08]  /*6d30*/  LDGSTS.E.BYPASS.LTC128B.128 [R14+0x4100], [R2.64], !P1 ;  /* 0x04100000020e7fae */ /* 0x0007f0000c901d46 */
[----:B------:R3:W-:Y:S01]  /*6d40*/  LDGSTS.E.BYPASS.LTC128B.128 [R14+0x6100], [R6.64], !P0 ;  /* 0x06100000060e7fae */ /* 0x0007e2000c101d46 */
[----:B----4-:R-:W-:Y:S02]  /*6d50*/  SEL R5, RZ, 0x10, P4 ;  /* 0x00000010ff057807 */ /* 0x010fe40002000000 */
[----:B---3--:R-:W-:Y:S02]  /*6d60*/  SEL R14, RZ, 0x10, P0 ;  /* 0x00000010ff0e7807 */ /* 0x008fe40000000000 */
.L_x_1087:
[C---:B-12---:R-:W-:Y:S01]  /*6d70*/  ISETP.NE.U32.AND P2, PT, R5.reuse, RZ, PT ;  /* 0x000000ff0500720c */ /* 0x046fe20003f45070 */
[----:B------:R-:W2:Y:S01]  /*6d80*/  LDL R21, [R1+0x54] ;  /* 0x0000540001157983 */ /* 0x000ea20000100800 */
[----:B------:R-:W-:Y:S02]  /*6d90*/  IADD3 R5, -R5, 0x10, RZ ;  /* 0x0000001005057810 */ /* 0x000fe40007ffe1ff */
[----:B------:R-:W-:Y:S02]  /*6da0*/  IADD3 R6, -R15, 0x10, RZ ;  /* 0x000000100f067810 */ /* 0x000fe40007ffe1ff */
[----:B------:R-:W-:Y:S02]  /*6db0*/  LOP3.LUT R5, R5, 0xf, RZ, 0xc0, !PT ;  /* 0x0000000f05057812 */ /* 0x000fe400078ec0ff */
[----:B------:R-:W-:Y:S02]  /*6dc0*/  IADD3 R12, -R20, 0x10, RZ ;  /* 0x00000010140c7810 */ /* 0x000fe40007ffe1ff */
[----:B------:R-:W-:Y:S02]  /*6dd0*/  IADD3 R2, P1, P0, R5, R0, R30 ;  /* 0x0000000005027210 */ /* 0x000fe4000783e01e */
[----:B------:R-:W-:Y:S01]  /*6de0*/  LOP3.LUT R6, R6, 0xf, RZ, 0xc0, !PT ;  /* 0x0000000f06067812 */ /* 0x000fe200078ec0ff */
[----:B------:R-:W3:Y:S01]  /*6df0*/  LDL.LU R30, [R1+0x58] ;  /* 0x00005800011e7983 */ /* 0x000ee20000300800 */
[----:B------:R-:W-:Y:S02]  /*6e00*/  IADD3.X R3, RZ, R4, R22, P1, P0 ;  /* 0x00000004ff037210 */ /* 0x000fe40000fe0416 */
[----:B------:R-:W-:Y:S04]  /*6e10*/  LOP3.LUT R12, R12, 0xf, RZ, 0xc0, !PT ;  /* 0x0000000f0c0c7812 */ /* 0x000fe800078ec0ff */
[----:B------:R-:W-:Y:S04]  /*6e20*/  IADD3 R12, P1, P0, R12, R0, R31 ;  /* 0x000000000c0c7210 */ /* 0x000fe8000783e01f */
[----:B------:R-:W-:Y:S01]  /*6e30*/  IADD3.X R13, RZ, R4, R23, P1, P0 ;  /* 0x00000004ff0d7210 */ /* 0x000fe20000fe0417 */
[----:B------:R-:W-:Y:S01]  /*6e40*/  @!PT LDS RZ, [RZ] ;  /* 0x00000000fffff984 */ /* 0x000fe20000000800 */
[----:B------:R-:W-:Y:S01]  /*6e50*/  @!PT LDS RZ, [RZ] ;  /* 0x00000000fffff984 */ /* 0x000fe20000000800 */
[----:B------:R-:W-:Y:S01]  /*6e60*/  @!PT LDS RZ, [RZ] ;  /* 0x00000000fffff984 */ /* 0x000fe20000000800 */
[----:B--2---:R1:W-:Y:S01]  /*6e70*/  LDGSTS.E.BYPASS.LTC128B.128.ZFILL [R21+0x1100], [R2.64], P2 ;  /* 0x0110000002157fae */ /* 0x0043e20009141d46 */
[----:B------:R-:W-:Y:S04]  /*6e80*/  IADD3 R6, P3, P2, R6, R0, R132 ;  /* 0x0000000006067210 */ /* 0x000fe80007a7e084 */
[----:B------:R-:W-:Y:S02]  /*6e90*/  IADD3.X R7, RZ, R4, R28, P3, P2 ;  /* 0x00000004ff077210 */ /* 0x000fe40001fe441c */
[----:B------:R-:W-:Y:S02]  /*6ea0*/  ISETP.NE.U32.AND P3, PT, R20, RZ, PT ;  /* 0x000000ff1400720c */ /* 0x000fe40003f65070 */
[----:B------:R-:W-:Y:S11]  /*6eb0*/  ISETP.NE.U32.AND P2, PT, R15, RZ, PT ;  /* 0x000000ff0f00720c */ /* 0x000ff60003f45070 */
[----:B------:R2:W-:Y:S04]  /*6ec0*/  LDGSTS.E.BYPASS.LTC128B.128.ZFILL [R21+0x3100], [R12.64], P3 ;  /* 0x031000000c157fae */ /* 0x0005e80009941d46 */
[----:B------:R2:W-:Y:S01]  /*6ed0*/  LDGSTS.E.BYPASS.LTC128B.128.ZFILL [R21+0x5100], [R6.64], P2 ;  /* 0x0510000006157fae */ /* 0x0005e20009141d46 */
[----:B-1----:R-:W-:Y:S04]  /*6ee0*/  IADD3 R2, -R14, 0x10, RZ ;  /* 0x000000100e027810 */ /* 0x002fe80007ffe1ff */
[----:B------:R-:W-:Y:S04]  /*6ef0*/  LOP3.LUT R2, R2, 0xf, RZ, 0xc0, !PT ;  /* 0x0000000f02027812 */ /* 0x000fe800078ec0ff */
[----:B---3--:R-:W-:Y:S04]  /*6f00*/  IADD3 R2, P1, P0, R2, R0, R30 ;  /* 0x0000000002027210 */ /* 0x008fe8000783e01e */
[----:B------:R-:W-:Y:S02]  /*6f10*/  IADD3.X R3, RZ, R4, R29, P1, P0 ;  /* 0x00000004ff037210 */ /* 0x000fe40000fe041d */
[----:B------:R-:W-:Y:S11]  /*6f20*/  ISETP.NE.U32.AND P0, PT, R14, RZ, PT ;  /* 0x000000ff0e00720c */ /* 0x000ff60003f05070 */
[----:B------:R-:W-:Y:S02]  /*6f30*/  @!UPT UIADD3 URZ, URZ, URZ, URZ ;  /* 0x0000003f3f3ff290 */ /* 0x000fe4000fffe03f */
[----:B------:R2:W-:Y:S02]  /*6f40*/  LDGSTS.E.BYPASS.LTC128B.128.ZFILL [R21+0x7100], [R2.64], P0 ;  /* 0x0710000002157fae */ /* 0x0005e40008141d46 */
.L_x_1050:
[----:B------:R-:W-:Y:S05]  /*6f50*/  BSYNC B0 ;  /* 0x0000000000007941 */ /* 0x000fea0003800000 */
.L_x_1049:
[----:B------:R-:W5:Y:S04]  /*6f60*/  LDL R132, [R1+0x18] ;  /* 0x0000180001847983 */ /* 0x000f680000100800 */
[----:B--2---:R-:W2:Y:S04]  /*6f70*/  LDL R3, [R1+0xc] ;  /* 0x00000c0001037983 */ /* 0x004ea80000100800 */
[----:B----4-:R-:W4:Y:S04]  /*6f80*/  LDL R2, [R1+0x10] ;  /* 0x0000100001027983 */ /* 0x010f280000100800 */
[----:B------:R-:W0:Y:S01]  /*6f90*/  LDGDEPBAR ;  /* 0x00000000000079af */ /* 0x000e220000000000 */
[----:B------:R-:W-:Y:S01]  /*6fa0*/  WARPSYNC 0xffffffff ;  /* 0xffffffff00007948 */ /* 0x000fe20003800000 */
[C---:B-1----:R-:W-:Y:S01]  /*6fb0*/  HMMA.16816.F32.BF16 R4, R168.reuse, R8, RZ ;  /* 0x00000008a804723c */ /* 0x042fe200000418ff */
[----:B------:R-:W-:Y:S05]  /*6fc0*/  BSSY B0, `(.L_x_1053) ;  /* 0x000018d000007945 */ /* 0x000fea0003800000 */
[----:B---3--:R-:W3:Y:S02]  /*6fd0*/  LDL R0, [R1+0x14] ;  /* 0x0000140001007983 */ /* 0x008ee40000100800 */
[C---:B------:R-:W-:Y:S08]  /*6fe0*/  HMMA.16816.F32.BF16 R8, R168.reuse, R10, RZ ;  /* 0x0000000aa808723c */ /* 0x040ff000000418ff */
[C---:B------:R-:W-:Y:S08]  /*6ff0*/  HMMA.16816.F32.BF16 R12, R168.reuse, R16, RZ ;  /* 0x00000010a80c723c */ /* 0x040ff000000418ff */
        /* <DEDUP_REMOVED lines=10> */
[----:B------:R-:W1:Y:S07]  /*70a0*/  LDSM.16.M88.4 R180, [R249+0x800] ;  /* 0x00080000f9b4783b */ /* 0x000e6e0000000200 */
[C---:B------:R-:W-:Y:S08]  /*70b0*/  HMMA.16816.F32.BF16 R20, R172.reuse, R184, R20 ;  /* 0x000000b8ac14723c */ /* 0x040ff00000041814 */
[C---:B------:R-:W-:Y:S01]  /*70c0*/  HMMA.16816.F32.BF16 R24, R172.reuse, R186, R24 ;  /* 0x000000baac18723c */ /* 0x040fe20000041818 */
[----:B------:R-:W1:Y:S07]  /*70d0*/  LDSM.16.M88.4 R184, [R249+0x1000] ;  /* 0x00100000f9b8783b */ /* 0x000e6e0000000200 */
[C---:B------:R-:W-:Y:S08]  /*70e0*/  HMMA.16816.F32.BF16 R28, R172.reuse, R188, R28 ;  /* 0x000000bcac1c723c */ /* 0x040ff0000004181c */
[----:B------:R-:W-:Y:S01]  /*70f0*/  HMMA.16816.F32.BF16 R32, R172, R190, R32 ;  /* 0x000000beac20723c */ /* 0x000fe20000041820 */
[----:B------:R-:W1:Y:S07]  /*7100*/  LDSM.16.M88.4 R188, [R249+0x1800] ;  /* 0x00180000f9bc783b */ /* 0x000e6e0000000200 */
[C---:B-1----:R-:W-:Y:S08]  /*7110*/  HMMA.16816.F32.BF16 R4, R192.reuse, R176, R4 ;  /* 0x000000b0c004723c */ /* 0x042ff00000041804 */
[C---:B------:R-:W-:Y:S01]  /*7120*/  HMMA.16816.F32.BF16 R8, R192.reuse, R178, R8 ;  /* 0x000000b2c008723c */ /* 0x040fe20000041808 */
[----:B------:R-:W1:Y:S07]  /*7130*/  LDSM.16.M88.4 R176, [R248+-0x6000] ;  /* 0xffa00000f8b0783b */ /* 0x000e6e0000000200 */
[C---:B------:R-:W-:Y:S08]  /*7140*/  HMMA.16816.F32.BF16 R12, R192.reuse, R180, R12 ;  /* 0x000000b4c00c723c */ /* 0x040ff0000004180c */
[C---:B------:R-:W-:Y:S01]  /*7150*/  HMMA.16816.F32.BF16 R16, R192.reuse, R182, R16 ;  /* 0x000000b6c010723c */ /* 0x040fe20000041810 */
[----:B------:R-:W1:Y:S07]  /*7160*/  LDSM.16.M88.4 R180, [R248+-0x5800] ;  /* 0xffa80000f8b4783b */ /* 0x000e6e0000000200 */
[C---:B------:R-:W-:Y:S08]  /*7170*/  HMMA.16816.F32.BF16 R20, R192.reuse, R184, R20 ;  /* 0x000000b8c014723c */ /* 0x040ff00000041814 */
[C---:B------:R-:W-:Y:S01]  /*7180*/  HMMA.16816.F32.BF16 R24, R192.reuse, R186, R24 ;  /* 0x000000bac018723c */ /* 0x040fe20000041818 */
[----:B------:R-:W1:Y:S07]  /*7190*/  LDSM.16.M88.4 R184, [R248+-0x5000] ;  /* 0xffb00000f8b8783b */ /* 0x000e6e0000000200 */
[C---:B------:R-:W-:Y:S08]  /*71a0*/  HMMA.16816.F32.BF16 R28, R192.reuse, R188, R28 ;  /* 0x000000bcc01c723c */ /* 0x040ff0000004181c */
[----:B------:R-:W-:Y:S01]  /*71b0*/  HMMA.16816.F32.BF16 R32, R192, R190, R32 ;  /* 0x000000bec020723c */ /* 0x000fe20000041820 */
[----:B------:R-:W1:Y:S07]  /*71c0*/  LDSM.16.M88.4 R188, [R248+-0x4800] ;  /* 0xffb80000f8bc783b */ /* 0x000e6e0000000200 */
[C---:B-1----:R-:W-:Y:S08]  /*71d0*/  HMMA.16816.F32.BF16 R4, R196.reuse, R176, R4 ;  /* 0x000000b0c404723c */ /* 0x042ff00000041804 */
[C---:B------:R-:W-:Y:S01]  /*71e0*/  HMMA.16816.F32.BF16 R8, R196.reuse, R178, R8 ;  /* 0x000000b2c408723c */ /* 0x040fe20000041808 */
[----:B------:R-:W1:Y:S07]  /*71f0*/  LDSM.16.M88.4 R176, [R135+0x2000] ;  /* 0x0020000087b0783b */ /* 0x000e6e0000000200 */
[C---:B------:R-:W-:Y:S08]  /*7200*/  HMMA.16816.F32.BF16 R12, R196.reuse, R180, R12 ;  /* 0x000000b4c40c723c */ /* 0x040ff0000004180c */
[C---:B------:R-:W-:Y:S01]  /*7210*/  HMMA.16816.F32.BF16 R16, R196.reuse, R182, R16 ;  /* 0x000000b6c410723c */ /* 0x040fe20000041810 */
[----:B------:R-:W1:Y:S07]  /*7220*/  LDSM.16.M88.4 R180, [R135+0x2800] ;  /* 0x0028000087b4783b */ /* 0x000e6e0000000200 */
[C---:B------:R-:W-:Y:S08]  /*7230*/  HMMA.16816.F32.BF16 R20, R196.reuse, R184, R20 ;  /* 0x000000b8c414723c */ /* 0x040ff00000041814 */
[C---:B------:R-:W-:Y:S01]  /*7240*/  HMMA.16816.F32.BF16 R24, R196.reuse, R186, R24 ;  /* 0x000000bac418723c */ /* 0x040fe20000041818 */
[----:B------:R-:W5:Y:S07]  /*7250*/  LDSM.16.M88.4 R184, [R135+0x3000] ;  /* 0x0030000087b8783b */ /* 0x000f6e0000000200 */
[C---:B------:R-:W-:Y:S08]  /*7260*/  HMMA.16816.F32.BF16 R28, R196.reuse, R188, R28 ;  /* 0x000000bcc41c723c */ /* 0x040ff0000004181c */
[----:B------:R-:W-:Y:S01]  /*7270*/  HMMA.16816.F32.BF16 R32, R196, R190, R32 ;  /* 0x000000bec420723c */ /* 0x000fe20000041820 */
[----:B------:R-:W2:Y:S07]  /*7280*/  LDSM.16.M88.4 R188, [R135+0x3800] ;  /* 0x0038000087bc783b */ /* 0x000eae0000000200 */
[C---:B-1----:R-:W-:Y:S08]  /*7290*/  HMMA.16816.F32.BF16 R4, R200.reuse, R176, R4 ;  /* 0x000000b0c804723c */ /* 0x042ff00000041804 */
[C---:B------:R-:W-:Y:S08]  /*72a0*/  HMMA.16816.F32.BF16 R8, R200.reuse, R178, R8 ;  /* 0x000000b2c808723c */ /* 0x040ff00000041808 */
[C---:B------:R-:W-:Y:S08]  /*72b0*/  HMMA.16816.F32.BF16 R12, R200.reuse, R180, R12 ;  /* 0x000000b4c80c723c */ /* 0x040ff0000004180c */
[C---:B------:R-:W-:Y:S01]  /*72c0*/  HMMA.16816.F32.BF16 R16, R200.reuse, R182, R16 ;  /* 0x000000b6c810723c */ /* 0x040fe20000041810 */
[----:B-----5:R1:W2:Y:S07]  /*72d0*/  LDSM.16.M88.4 R176, [R132] ;  /* 0x0000000084b0783b */ /* 0x0202ae0000000200 */
[C---:B------:R-:W-:Y:S01]  /*72e0*/  HMMA.16816.F32.BF16 R20, R200.reuse, R184, R20 ;  /* 0x000000b8c814723c */ /* 0x040fe20000041814 */
[----:B--2---:R2:W2:Y:S07]  /*72f0*/  LDSM.16.M88.4 R180, [R3] ;  /* 0x0000000003b4783b */ /* 0x0044ae0000000200 */
[C---:B------:R-:W-:Y:S01]  /*7300*/  HMMA.16816.F32.BF16 R24, R200.reuse, R186, R24 ;  /* 0x000000bac818723c */ /* 0x040fe20000041818 */
[----:B----4-:R4:W2:Y:S07]  /*7310*/  LDSM.16.M88.4 R184, [R2] ;  /* 0x0000000002b8783b */ /* 0x0108ae0000000200 */
[C---:B------:R-:W-:Y:S01]  /*7320*/  HMMA.16816.F32.BF16 R28, R200.reuse, R188, R28 ;  /* 0x000000bcc81c723c */ /* 0x040fe2000004181c */
[----:B-1----:R-:W5:Y:S07]  /*7330*/  LDL R132, [R1+0x28] ;  /* 0x0000280001847983 */ /* 0x002f6e0000100800 */
[----:B------:R-:W-:Y:S01]  /*7340*/  HMMA.16816.F32.BF16 R32, R200, R190, R32 ;  /* 0x000000bec820723c */ /* 0x000fe20000041820 */
[----:B---3--:R1:W3:Y:S08]  /*7350*/  LDSM.16.M88.4 R188, [R0] ;  /* 0x0000000000bc783b */ /* 0x0082f00000000200 */
[----:B--2---:R-:W2:Y:S01]  /*7360*/  LDL R3, [R1+0x1c] ;  /* 0x00001c0001037983 */ /* 0x004ea20000100800 */
[C---:B------:R-:W-:Y:S03]  /*7370*/  HMMA.16816.F32.BF16 R4, R204.reuse, R176, R4 ;  /* 0x000000b0cc04723c */ /* 0x040fe60000041804 */
[----:B----4-:R-:W4:Y:S05]  /*7380*/  LDL R2, [R1+0x20] ;  /* 0x0000200001027983 */ /* 0x010f2a0000100800 */
[C---:B------:R-:W-:Y:S01]  /*7390*/  HMMA.16816.F32.BF16 R8, R204.reuse, R178, R8 ;  /* 0x000000b2cc08723c */ /* 0x040fe20000041808 */
[----:B------:R-:W3:Y:S07]  /*73a0*/  LDSM.16.M88.4 R176, [R249+0x2000] ;  /* 0x00200000f9b0783b */ /* 0x000eee0000000200 */
[C---:B------:R-:W-:Y:S01]  /*73b0*/  HMMA.16816.F32.BF16 R12, R204.reuse, R180, R12 ;  /* 0x000000b4cc0c723c */ /* 0x040fe2000004180c */
[----:B-1----:R-:W4:Y:S07]  /*73c0*/  LDL R0, [R1+0x24] ;  /* 0x0000240001007983 */ /* 0x002f2e0000100800 */
[C---:B------:R-:W-:Y:S01]  /*73d0*/  HMMA.16816.F32.BF16 R16, R204.reuse, R182, R16 ;  /* 0x000000b6cc10723c */ /* 0x040fe20000041810 */
[----:B------:R-:W1:Y:S07]  /*73e0*/  LDSM.16.M88.4 R180, [R249+0x2800] ;  /* 0x00280000f9b4783b */ /* 0x000e6e0000000200 */
[C---:B------:R-:W-:Y:S08]  /*73f0*/  HMMA.16816.F32.BF16 R20, R204.reuse, R184, R20 ;  /* 0x000000b8cc14723c */ /* 0x040ff00000041814 */
[C---:B------:R-:W-:Y:S01]  /*7400*/  HMMA.16816.F32.BF16 R24, R204.reuse, R186, R24 ;  /* 0x000000bacc18723c */ /* 0x040fe20000041818 */
[----:B------:R-:W1:Y:S07]  /*7410*/  LDSM.16.M88.4 R184, [R249+0x3000] ;  /* 0x00300000f9b8783b */ /* 0x000e6e0000000200 */
[C---:B---3--:R-:W-:Y:S08]  /*7420*/  HMMA.16816.F32.BF16 R28, R204.reuse, R188, R28 ;  /* 0x000000bccc1c723c */ /* 0x048ff0000004181c */
[----:B------:R-:W-:Y:S01]  /*7430*/  HMMA.16816.F32.BF16 R32, R204, R190, R32 ;  /* 0x000000becc20723c */ /* 0x000fe20000041820 */
[----:B------:R-:W3:Y:S07]  /*7440*/  LDSM.16.M88.4 R188, [R249+0x3800] ;  /* 0x00380000f9bc783b */ /* 0x000eee0000000200 */
[C---:B------:R-:W-:Y:S08]  /*7450*/  HMMA.16816.F32.BF16 R4, R208.reuse, R176, R4 ;  /* 0x000000b0d004723c */ /* 0x040ff00000041804 */
[C---:B------:R-:W-:Y:S01]  /*7460*/  HMMA.16816.F32.BF16 R8, R208.reuse, R178, R8 ;  /* 0x000000b2d008723c */ /* 0x040fe20000041808 */
[----:B------:R-:W3:Y:S07]  /*7470*/  LDSM.16.M88.4 R176, [R248+-0x4000] ;  /* 0xffc00000f8b0783b */ /* 0x000eee0000000200 */
[C---:B-1----:R-:W-:Y:S08]  /*7480*/  HMMA.16816.F32.BF16 R12, R208.reuse, R180, R12 ;  /* 0x000000b4d00c723c */ /* 0x042ff0000004180c */
[C---:B------:R-:W-:Y:S01]  /*7490*/  HMMA.16816.F32.BF16 R16, R208.reuse, R182, R16 ;  /* 0x000000b6d010723c */ /* 0x040fe20000041810 */
[----:B------:R-:W1:Y:S07]  /*74a0*/  LDSM.16.M88.4 R180, [R248+-0x3800] ;  /* 0xffc80000f8b4783b */ /* 0x000e6e0000000200 */
[C---:B------:R-:W-:Y:S08]  /*74b0*/  HMMA.16816.F32.BF16 R20, R208.reuse, R184, R20 ;  /* 0x000000b8d014723c */ /* 0x040ff00000041814 */
[C---:B------:R-:W-:Y:S01]  /*74c0*/  HMMA.16816.F32.BF16 R24, R208.reuse, R186, R24 ;  /* 0x000000bad018723c */ /* 0x040fe20000041818 */
[----:B------:R-:W1:Y:S07]  /*74d0*/  LDSM.16.M88.4 R184, [R248+-0x3000] ;  /* 0xffd00000f8b8783b */ /* 0x000e6e0000000200 */
[C---:B---3--:R-:W-:Y:S08]  /*74e0*/  HMMA.16816.F32.BF16 R28, R208.reuse, R188, R28 ;  /* 0x000000bcd01c723c */ /* 0x048ff0000004181c */
[----:B------:R-:W-:Y:S01]  /*74f0*/  HMMA.16816.F32.BF16 R32, R208, R190, R32 ;  /* 0x000000bed020723c */ /* 0x000fe20000041820 */
[----:B------:R-:W-:Y:S07]  /*7500*/  LDSM.16.M88.4 R188, [R135+0x4000] ;  /* 0x0040000087bc783b */ /* 0x000fee0000000200 */
[C---:B------:R-:W-:Y:S08]  /*7510*/  HMMA.16816.F32.BF16 R4, R212.reuse, R176, R4 ;  /* 0x000000b0d404723c */ /* 0x040ff00000041804 */
[C---:B------:R-:W-:Y:S01]  /*7520*/  HMMA.16816.F32.BF16 R8, R212.reuse, R178, R8 ;  /* 0x000000b2d408723c */ /* 0x040fe20000041808 */
[----:B------:R-:W3:Y:S07]  /*7530*/  LDSM.16.M88.4 R176, [R248+-0x2800] ;  /* 0xffd80000f8b0783b */ /* 0x000eee0000000200 */
[C---:B-1----:R-:W-:Y:S08]  /*7540*/  HMMA.16816.F32.BF16 R12, R212.reuse, R180, R12 ;  /* 0x000000b4d40c723c */ /* 0x042ff0000004180c */
[C---:B------:R-:W-:Y:S01]  /*7550*/  HMMA.16816.F32.BF16 R16, R212.reuse, R182, R16 ;  /* 0x000000b6d410723c */ /* 0x040fe20000041810 */
[----:B------:R-:W1:Y:S07]  /*7560*/  LDSM.16.M88.4 R180, [R135+0x4800] ;  /* 0x0048000087b4783b */ /* 0x000e6e0000000200 */
[C---:B------:R-:W-:Y:S08]  /*7570*/  HMMA.16816.F32.BF16 R20, R212.reuse, R184, R20 ;  /* 0x000000b8d414723c */ /* 0x040ff00000041814 */
[C---:B------:R-:W-:Y:S01]  /*7580*/  HMMA.16816.F32.BF16 R24, R212.reuse, R186, R24 ;  /* 0x000000bad418723c */ /* 0x040fe20000041818 */
[----:B------:R-:W-:Y:S07]  /*7590*/  LDSM.16.M88.4 R184, [R135+0x5800] ;  /* 0x0058000087b8783b */ /* 0x000fee0000000200 */
[C---:B---3--:R-:W-:Y:S08]  /*75a0*/  HMMA.16816.F32.BF16 R28, R212.reuse, R176, R28 ;  /* 0x000000b0d41c723c */ /* 0x048ff0000004181c */
[----:B------:R-:W-:Y:S01]  /*75b0*/  HMMA.16816.F32.BF16 R32, R212, R178, R32 ;  /* 0x000000b2d420723c */ /* 0x000fe20000041820 */
[----:B------:R-:W3:Y:S07]  /*75c0*/  LDSM.16.M88.4 R176, [R135+0x5000] ;  /* 0x0050000087b0783b */ /* 0x000eee0000000200 */
[C---:B------:R-:W-:Y:S08]  /*75d0*/  HMMA.16816.F32.BF16 R4, R216.reuse, R188, R4 ;  /* 0x000000bcd804723c */ /* 0x040ff00000041804 */
[C---:B------:R-:W-:Y:S08]  /*75e0*/  HMMA.16816.F32.BF16 R8, R216.reuse, R190, R8 ;  /* 0x000000bed808723c */ /* 0x040ff00000041808 */
[C---:B-1----:R-:W-:Y:S08]  /*75f0*/  HMMA.16816.F32.BF16 R12, R216.reuse, R180, R12 ;  /* 0x000000b4d80c723c */ /* 0x042ff0000004180c */
[C---:B------:R-:W-:Y:S08]  /*7600*/  HMMA.16816.F32.BF16 R16, R216.reuse, R182, R16 ;  /* 0x000000b6d810723c */ /* 0x040ff00000041810 */
[C---:B---3--:R-:W-:Y:S08]  /*7610*/  HMMA.16816.F32.BF16 R20, R216.reuse, R176, R20 ;  /* 0x000000b0d814723c */ /* 0x048ff00000041814 */
[C---:B------:R-:W-:Y:S08]  /*7620*/  HMMA.16816.F32.BF16 R24, R216.reuse, R178, R24 ;  /* 0x000000b2d818723c */ /* 0x040ff00000041818 */
[C---:B------:R-:W-:Y:S08]  /*7630*/  HMMA.16816.F32.BF16 R28, R216.reuse, R184, R28 ;  /* 0x000000b8d81c723c */ /* 0x040ff0000004181c */
[----:B------:R-:W-:Y:S01]  /*7640*/  HMMA.16816.F32.BF16 R32, R216, R186, R32 ;  /* 0x000000bad820723c */ /* 0x000fe20000041820 */
[----:B-----5:R1:W3:Y:S08]  /*7650*/  LDSM.16.M88.4 R188, [R132] ;  /* 0x0000000084bc783b */ /* 0x0202f00000000200 */
[----:B--2---:R2:W2:Y:S08]  /*7660*/  LDSM.16.M88.4 R176, [R3] ;  /* 0x0000000003b0783b */ /* 0x0044b00000000200 */
[----:B----4-:R4:W2:Y:S08]  /*7670*/  LDSM.16.M88.4 R180, [R2] ;  /* 0x0000000002b4783b */ /* 0x0108b00000000200 */
[----:B-1----:R-:W5:Y:S04]  /*7680*/  LDL R132, [R1+0x8] ;  /* 0x0000080001847983 */ /* 0x002f680000100800 */
[----:B------:R1:W2:Y:S01]  /*7690*/  LDSM.16.M88.4 R184, [R0] ;  /* 0x0000000000b8783b */ /* 0x0002a20000000200 */
[C---:B---3--:R-:W-:Y:S07]  /*76a0*/  HMMA.16816.F32.BF16 R4, R220.reuse, R188, R4 ;  /* 0x000000bcdc04723c */ /* 0x048fee0000041804 */
[----:B--2---:R-:W2:Y:S04]  /*76b0*/  LDL R3, [R1+0x2c] ;  /* 0x00002c0001037983 */ /* 0x004ea80000100800 */
[----:B----4-:R-:W3:Y:S01]  /*76c0*/  LDL R2, [R1+0x30] ;  /* 0x0000300001027983 */ /* 0x010ee20000100800 */
[C---:B------:R-:W-:Y:S03]  /*76d0*/  HMMA.16816.F32.BF16 R8, R220.reuse, R190, R8 ;  /* 0x000000bedc08723c */ /* 0x040fe60000041808 */
[----:B------:R-:W-:Y:S05]  /*76e0*/  LDSM.16.M88.4 R188, [R249+0x4800] ;  /* 0x00480000f9bc783b */ /* 0x000fea0000000200 */
[C---:B------:R-:W-:Y:S03]  /*76f0*/  HMMA.16816.F32.BF16 R12, R220.reuse, R176, R12 ;  /* 0x000000b0dc0c723c */ /* 0x040fe6000004180c */
[----:B-1----:R-:W4:Y:S05]  /*7700*/  LDL R0, [R1+0x34] ;  /* 0x0000340001007983 */ /* 0x002f2a0000100800 */
[C---:B------:R-:W-:Y:S01]  /*7710*/  HMMA.16816.F32.BF16 R16, R220.reuse, R178, R16 ;  /* 0x000000b2dc10723c */ /* 0x040fe20000041810 */
[----:B------:R-:W1:Y:S07]  /*7720*/  LDSM.16.M88.4 R176, [R249+0x4000] ;  /* 0x00400000f9b0783b */ /* 0x000e6e0000000200 */
[C---:B------:R-:W-:Y:S08]  /*7730*/  HMMA.16816.F32.BF16 R20, R220.reuse, R180, R20 ;  /* 0x000000b4dc14723c */ /* 0x040ff00000041814 */
[C---:B------:R-:W-:Y:S01]  /*7740*/  HMMA.16816.F32.BF16 R24, R220.reuse, R182, R24 ;  /* 0x000000b6dc18723c */ /* 0x040fe20000041818 */
[----:B------:R-:W1:Y:S07]  /*7750*/  LDSM.16.M88.4 R180, [R249+0x5000] ;  /* 0x00500000f9b4783b */ /* 0x000e6e0000000200 */
[C---:B------:R-:W-:Y:S08]  /*7760*/  HMMA.16816.F32.BF16 R28, R220.reuse, R184, R28 ;  /* 0x000000b8dc1c723c */ /* 0x040ff0000004181c */
[----:B------:R-:W-:Y:S01]  /*7770*/  HMMA.16816.F32.BF16 R32, R220, R186, R32 ;  /* 0x000000badc20723c */ /* 0x000fe20000041820 */
[----:B------:R-:W-:Y:S07]  /*7780*/  LDSM.16.M88.4 R184, [R248+-0x2000] ;  /* 0xffe00000f8b8783b */ /* 0x000fee0000000200 */
[C---:B-1----:R-:W-:Y:S08]  /*7790*/  HMMA.16816.F32.BF16 R4, R224.reuse, R176, R4 ;  /* 0x000000b0e004723c */ /* 0x042ff00000041804 */
[C---:B------:R-:W-:Y:S01]  /*77a0*/  HMMA.16816.F32.BF16 R8, R224.reuse, R178, R8 ;  /* 0x000000b2e008723c */ /* 0x040fe20000041808 */
[----:B------:R-:W1:Y:S07]  /*77b0*/  LDSM.16.M88.4 R176, [R249+0x5800] ;  /* 0x00580000f9b0783b */ /* 0x000e6e0000000200 */
[C---:B------:R-:W-:Y:S08]  /*77c0*/  HMMA.16816.F32.BF16 R12, R224.reuse, R188, R12 ;  /* 0x000000bce00c723c */ /* 0x040ff0000004180c */
[C---:B------:R-:W-:Y:S01]  /*77d0*/  HMMA.16816.F32.BF16 R16, R224.reuse, R190, R16 ;  /* 0x000000bee010723c */ /* 0x040fe20000041810 */
[----:B------:R-:W1:Y:S07]  /*77e0*/  LDSM.16.M88.4 R188, [R248+-0x1800] ;  /* 0xffe80000f8bc783b */ /* 0x000e6e0000000200 */
[C---:B------:R-:W-:Y:S08]  /*77f0*/  HMMA.16816.F32.BF16 R20, R224.reuse, R180, R20 ;  /* 0x000000b4e014723c */ /* 0x040ff00000041814 */
[C---:B------:R-:W-:Y:S01]  /*7800*/  HMMA.16816.F32.BF16 R24, R224.reuse, R182, R24 ;  /* 0x000000b6e018723c */ /* 0x040fe20000041818 */
[----:B------:R-:W-:Y:S07]  /*7810*/  LDSM.16.M88.4 R180, [R248+-0x800] ;  /* 0xfff80000f8b4783b */ /* 0x000fee0000000200 */
[C---:B-1----:R-:W-:Y:S08]  /*7820*/  HMMA.16816.F32.BF16 R28, R224.reuse, R176, R28 ;  /* 0x000000b0e01c723c */ /* 0x042ff0000004181c */
[----:B------:R-:W-:Y:S01]  /*7830*/  HMMA.16816.F32.BF16 R32, R224, R178, R32 ;  /* 0x000000b2e020723c */ /* 0x000fe20000041820 */
[----:B------:R-:W1:Y:S07]  /*7840*/  LDSM.16.M88.4 R176, [R248+-0x1000] ;  /* 0xfff00000f8b0783b */ /* 0x000e6e0000000200 */
[C---:B------:R-:W-:Y:S08]  /*7850*/  HMMA.16816.F32.BF16 R4, R228.reuse, R184, R4 ;  /* 0x000000b8e404723c */ /* 0x040ff00000041804 */
[C---:B------:R-:W-:Y:S01]  /*7860*/  HMMA.16816.F32.BF16 R8, R228.reuse, R186, R8 ;  /* 0x000000bae408723c */ /* 0x040fe20000041808 */
        /* <DEDUP_REMOVED lines=9> */
[----:B------:R-:W1:Y:S07]  /*7900*/  LDSM.16.M88.4 R180, [R135+0x7800] ;  /* 0x0078000087b4783b */ /* 0x000e6e0000000200 */
        /* <DEDUP_REMOVED lines=8> */
[----:B------:R-:W-:Y:S08]  /*7990*/  LDSM.16.M88.4 R180, [R249+0x6000] ;  /* 0x00600000f9b4783b */ /* 0x000ff00000000200 */
[----:B-----5:R-:W1:Y:S08]  /*79a0*/  LDSM.16.M88.4 R176, [R132] ;  /* 0x0000000084b0783b */ /* 0x020e700000000200 */
[----:B--2---:R-:W2:Y:S08]  /*79b0*/  LDSM.16.M88.4 R184, [R3] ;  /* 0x0000000003b8783b */ /* 0x004eb00000000200 */
[----:B---3--:R-:W3:Y:S01]  /*79c0*/  LDSM.16.M88.4 R188, [R2] ;  /* 0x0000000002bc783b */ /* 0x008ee20000000200 */
[C---:B-1----:R-:W-:Y:S08]  /*79d0*/  HMMA.16816.F32.BF16 R4, R236.reuse, R176, R4 ;  /* 0x000000b0ec04723c */ /* 0x042ff00000041804 */
[C---:B------:R-:W-:Y:S01]  /*79e0*/  HMMA.16816.F32.BF16 R8, R236.reuse, R178, R8 ;  /* 0x000000b2ec08723c */ /* 0x040fe20000041808 */
[----:B----4-:R-:W1:Y:S07]  /*79f0*/  LDSM.16.M88.4 R176, [R0] ;  /* 0x0000000000b0783b */ /* 0x010e6e0000000200 */
[C---:B--2---:R-:W-:Y:S08]  /*7a00*/  HMMA.16816.F32.BF16 R12, R236.reuse, R184, R12 ;  /* 0x000000b8ec0c723c */ /* 0x044ff0000004180c */
[C---:B------:R-:W-:Y:S01]  /*7a10*/  HMMA.16816.F32.BF16 R16, R236.reuse, R186, R16 ;  /* 0x000000baec10723c */ /* 0x040fe20000041810 */
[----:B------:R-:W2:Y:S07]  /*7a20*/  LDSM.16.M88.4 R184, [R249+0x6800] ;  /* 0x00680000f9b8783b */ /* 0x000eae0000000200 */
[C---:B---3--:R-:W-:Y:S08]  /*7a30*/  HMMA.16816.F32.BF16 R20, R236.reuse, R188, R20 ;  /* 0x000000bcec14723c */ /* 0x048ff00000041814 */
[C---:B------:R-:W-:Y:S01]  /*7a40*/  HMMA.16816.F32.BF16 R24, R236.reuse, R190, R24 ;  /* 0x000000beec18723c */ /* 0x040fe20000041818 */
[----:B------:R-:W-:Y:S07]  /*7a50*/  LDSM.16.M88.4 R188, [R248] ;  /* 0x00000000f8bc783b */ /* 0x000fee0000000200 */
[C---:B-1----:R-:W-:Y:S08]  /*7a60*/  HMMA.16816.F32.BF16 R28, R236.reuse, R176, R28 ;  /* 0x000000b0ec1c723c */ /* 0x042ff0000004181c */
[----:B------:R-:W-:Y:S01]  /*7a70*/  HMMA.16816.F32.BF16 R32, R236, R178, R32 ;  /* 0x000000b2ec20723c */ /* 0x000fe20000041820 */
[----:B------:R-:W1:Y:S07]  /*7a80*/  LDSM.16.M88.4 R176, [R249+0x7000] ;  /* 0x00700000f9b0783b */ /* 0x000e6e0000000200 */
[C---:B------:R-:W-:Y:S08]  /*7a90*/  HMMA.16816.F32.BF16 R4, R240.reuse, R180, R4 ;  /* 0x000000b4f004723c */ /* 0x040ff00000041804 */
[C---:B------:R-:W-:Y:S01]  /*7aa0*/  HMMA.16816.F32.BF16 R8, R240.reuse, R182, R8 ;  /* 0x000000b6f008723c */ /* 0x040fe20000041808 */
[----:B------:R-:W3:Y:S07]  /*7ab0*/  LDSM.16.M88.4 R180, [R249+0x7800] ;  /* 0x00780000f9b4783b */ /* 0x000eee0000000200 */
[C---:B--2---:R-:W-:Y:S08]  /*7ac0*/  HMMA.16816.F32.BF16 R12, R240.reuse, R184, R12 ;  /* 0x000000b8f00c723c */ /* 0x044ff0000004180c */
[C---:B------:R-:W-:Y:S08]  /*7ad0*/  HMMA.16816.F32.BF16 R16, R240.reuse, R186, R16 ;  /* 0x000000baf010723c */ /* 0x040ff00000041810 */
[C---:B-1----:R-:W-:Y:S08]  /*7ae0*/  HMMA.16816.F32.BF16 R20, R240.reuse, R176, R20 ;  /* 0x000000b0f014723c */ /* 0x042ff00000041814 */
[C---:B------:R-:W-:Y:S01]  /*7af0*/  HMMA.16816.F32.BF16 R24, R240.reuse, R178, R24 ;  /* 0x000000b2f018723c */ /* 0x040fe20000041818 */
[----:B------:R-:W1:Y:S07]  /*7b00*/  LDSM.16.M88.4 R176, [R248+0x800] ;  /* 0x00080000f8b0783b */ /* 0x000e6e0000000200 */
[C---:B---3--:R-:W-:Y:S08]  /*7b10*/  HMMA.16816.F32.BF16 R28, R240.reuse, R180, R28 ;  /* 0x000000b4f01c723c */ /* 0x048ff0000004181c */
[----:B------:R-:W-:Y:S08]  /*7b20*/  HMMA.16816.F32.BF16 R32, R240, R182, R32 ;  /* 0x000000b6f020723c */ /* 0x000ff00000041820 */
[C---:B------:R-:W-:Y:S08]  /*7b30*/  HMMA.16816.F32.BF16 R4, R244.reuse, R188, R4 ;  /* 0x000000bcf404723c */ /* 0x040ff00000041804 */
[C---:B------:R-:W-:Y:S08]  /*7b40*/  HMMA.16816.F32.BF16 R8, R244.reuse, R190, R8 ;  /* 0x000000bef408723c */ /* 0x040ff00000041808 */
[C---:B-1----:R-:W-:Y:S08]  /*7b50*/  HMMA.16816.F32.BF16 R12, R244.reuse, R176, R12 ;  /* 0x000000b0f40c723c */ /* 0x042ff0000004180c */
[----:B------:R-:W-:Y:S01]  /*7b60*/  FMUL.FTZ R4, R4, c[0x0][0x320] ;  /* 0x0000c80004047a20 */ /* 0x000fe20000410000 */
[C---:B------:R-:W-:Y:S03]  /*7b70*/  HMMA.16816.F32.BF16 R16, R244.reuse, R178, R16 ;  /* 0x000000b2f410723c */ /* 0x040fe60000041810 */
[----:B------:R-:W1:Y:S01]  /*7b80*/  MUFU.TANH R2, R4 ;  /* 0x0000000400027308 */ /* 0x000e620000002400 */
[----:B------:R-:W-:Y:S02]  /*7b90*/  FMUL.FTZ R5, R5, c[0x0][0x320] ;  /* 0x0000c80005057a20 */ /* 0x000fe40000410000 */
[----:B------:R-:W-:Y:S02]  /*7ba0*/  FMUL.FTZ R6, R6, c[0x0][0x320] ;  /* 0x0000c80006067a20 */ /* 0x000fe40000410000 */
[----:B------:R-:W-:Y:S04]  /*7bb0*/  FMUL.FTZ R7, R7, c[0x0][0x320] ;  /* 0x0000c80007077a20 */ /* 0x000fe80000410000 */
[----:B------:R-:W-:Y:S01]  /*7bc0*/  FMUL.FTZ R10, R10, c[0x0][0x320] ;  /* 0x0000c8000a0a7a20 */ /* 0x000fe20000410000 */
[----:B------:R-:W2:Y:S01]  /*7bd0*/  MUFU.TANH R0, R5 ;  /* 0x0000000500007308 */ /* 0x000ea20000002400 */
[----:B------:R-:W-:Y:S02]  /*7be0*/  FMUL.FTZ R11, R11, c[0x0][0x320] ;  /* 0x0000c8000b0b7a20 */ /* 0x000fe40000410000 */
[----:B------:R-:W-:Y:S02]  /*7bf0*/  FMUL.FTZ R14, R14, c[0x0][0x320] ;  /* 0x0000c8000e0e7a20 */ /* 0x000fe40000410000 */
[----:B------:R-:W-:Y:S02]  /*7c00*/  FMUL.FTZ R8, R8, c[0x0][0x320] ;  /* 0x0000c80008087a20 */ /* 0x000fe40000410000 */
[----:B------:R-:W-:Y:S02]  /*7c10*/  FMUL.FTZ R9, R9, c[0x0][0x320] ;  /* 0x0000c80009097a20 */ /* 0x000fe40000410000 */
[----:B------:R-:W-:Y:S01]  /*7c20*/  FMUL.FTZ R15, R15, c[0x0][0x320] ;  /* 0x0000c8000f0f7a20 */ /* 0x000fe20000410000 */
[----:B------:R-:W-:Y:S01]  /*7c30*/  MUFU.TANH R190, R8 ;  /* 0x0000000800be7308 */ /* 0x000fe20000002400 */
[----:B------:R-:W-:Y:S02]  /*7c40*/  FMUL.FTZ R18, R18, c[0x0][0x320] ;  /* 0x0000c80012127a20 */ /* 0x000fe40000410000 */
[----:B------:R-:W-:Y:S01]  /*7c50*/  FMUL.FTZ R12, R12, c[0x0][0x320] ;  /* 0x0000c8000c0c7a20 */ /* 0x000fe20000410000 */
[----:B-1----:R1:W-:Y:S01]  /*7c60*/  STL [R1+0x70], R2 ;  /* 0x0000700201007387 */ /* 0x0023e20000100800 */
[----:B------:R-:W-:Y:S02]  /*7c70*/  FMUL.FTZ R13, R13, c[0x0][0x320] ;  /* 0x0000c8000d0d7a20 */ /* 0x000fe40000410000 */
[----:B------:R-:W-:Y:S02]  /*7c80*/  FMUL.FTZ R16, R16, c[0x0][0x320] ;  /* 0x0000c80010107a20 */ /* 0x000fe40000410000 */
[----:B------:R-:W-:Y:S01]  /*7c90*/  FMUL.FTZ R17, R17, c[0x0][0x320] ;  /* 0x0000c80011117a20 */ /* 0x000fe20000410000 */
[----:B------:R-:W-:Y:S01]  /*7ca0*/  MUFU.TANH R189, R9 ;  /* 0x0000000900bd7308 */ /* 0x000fe20000002400 */
[----:B------:R-:W-:Y:S01]  /*7cb0*/  FMUL.FTZ R19, R19, c[0x0][0x320] ;  /* 0x0000c80013137a20 */ /* 0x000fe20000410000 */
[----:B--2---:R2:W-:Y:S08]  /*7cc0*/  STL [R1+0x6c], R0 ;  /* 0x00006c0001007387 */ /* 0x0045f00000100800 */
[----:B------:R-:W-:Y:S10]  /*7cd0*/  MUFU.TANH R3, R15 ;  /* 0x0000000f00037308 */ /* 0x000ff40000002400 */
[----:B-1----:R-:W1:Y:S10]  /*7ce0*/  MUFU.TANH R2, R6 ;  /* 0x0000000600027308 */ /* 0x002e740000002400 */
[----:B--2---:R-:W2:Y:S10]  /*7cf0*/  MUFU.TANH R0, R7 ;  /* 0x0000000700007308 */ /* 0x004eb40000002400 */
[----:B------:R-:W-:Y:S01]  /*7d00*/  MUFU.TANH R188, R18 ;  /* 0x0000001200bc7308 */ /* 0x000fe20000002400 */
[----:B-1----:R1:W-:Y:S09]  /*7d10*/  STL [R1+0x80], R2 ;  /* 0x0000800201007387 */ /* 0x0023f20000100800 */
[----:B------:R-:W-:Y:S01]  /*7d20*/  MUFU.TANH R186, R12 ;  /* 0x0000000c00ba7308 */ /* 0x000fe20000002400 */
[----:B--2---:R2:W-:Y:S04]  /*7d30*/  STL [R1+0x7c], R0 ;  /* 0x00007c0001007387 */ /* 0x0045e80000100800 */
[----:B------:R-:W3:Y:S05]  /*7d40*/  LDSM.16.M88.4 R4, [R248+0x1000] ;  /* 0x00100000f804783b */ /* 0x000eea0000000200 */
[----:B------:R-:W-:Y:S10]  /*7d50*/  MUFU.TANH R185, R13 ;  /* 0x0000000d00b97308 */ /* 0x000ff40000002400 */
[----:B-1----:R-:W1:Y:S10]  /*7d60*/  MUFU.TANH R2, R10 ;  /* 0x0000000a00027308 */ /* 0x002e740000002400 */
[----:B--2---:R-:W2:Y:S10]  /*7d70*/  MUFU.TANH R0, R11 ;  /* 0x0000000b00007308 */ /* 0x004eb40000002400 */
[----:B------:R-:W-:Y:S01]  /*7d80*/  MUFU.TANH R182, R16 ;  /* 0x0000001000b67308 */ /* 0x000fe20000002400 */
[----:B-1----:R-:W-:Y:S01]  /*7d90*/  STL [R1+0x78], R2 ;  /* 0x0000780201007387 */ /* 0x002fe20000100800 */
[C---:B---3--:R-:W-:Y:S08]  /*7da0*/  HMMA.16816.F32.BF16 R20, R244.reuse, R4, R20 ;  /* 0x00000004f414723c */ /* 0x048ff00000041814 */
[----:B------:R-:W-:Y:S01]  /*7db0*/  MUFU.TANH R181, R17 ;  /* 0x0000001100b57308 */ /* 0x000fe20000002400 */
[----:B--2---:R1:W-:Y:S01]  /*7dc0*/  STL [R1+0x74], R0 ;  /* 0x0000740001007387 */ /* 0x0043e20000100800 */
[C---:B------:R-:W-:Y:S03]  /*7dd0*/  HMMA.16816.F32.BF16 R24, R244.reuse, R6, R24 ;  /* 0x00000006f418723c */ /* 0x040fe60000041818 */
[----:B------:R-:W2:Y:S01]  /*7de0*/  LDSM.16.M88.4 R8, [R248+0x1800] ;  /* 0x00180000f808783b */ /* 0x000ea20000000200 */
[----:B------:R-:W-:Y:S04]  /*7df0*/  DEPBAR.LE SB0, 0x0 ;  /* 0x000080000000791a */ /* 0x000fe80000000000 */
[----:B------:R-:W-:Y:S03]  /*7e00*/  MUFU.TANH R187, R19 ;  /* 0x0000001300bb7308 */ /* 0x000fe60000002400 */
[----:B------:R-:W-:Y:S03]  /*7e10*/  BAR.SYNC.DEFER_BLOCKING 0x0 ;  /* 0x0000000000007b1d */ /* 0x000fe60000010000 */
[----:B------:R-:W-:Y:S02]  /*7e20*/  FMUL.FTZ R18, R20, c[0x0][0x320] ;  /* 0x0000c80014127a20 */ /* 0x000fe40000410000 */
[----:B------:R-:W-:Y:S02]  /*7e30*/  FMUL.FTZ R21, R21, c[0x0][0x320] ;  /* 0x0000c80015157a20 */ /* 0x000fe40000410000 */
[----:B------:R-:W-:Y:S02]  /*7e40*/  FMUL.FTZ R22, R22, c[0x0][0x320] ;  /* 0x0000c80016167a20 */ /* 0x000fe40000410000 */
[----:B------:R-:W-:Y:S01]  /*7e50*/  MUFU.TANH R18, R18 ;  /* 0x0000001200127308 */ /* 0x000fe20000002400 */
[----:B------:R-:W-:Y:S03]  /*7e60*/  FMUL.FTZ R23, R23, c[0x0][0x320] ;  /* 0x0000c80017177a20 */ /* 0x000fe60000410000 */
[----:B------:R-:W-:Y:S02]  /*7e70*/  FMUL.FTZ R26, R26, c[0x0][0x320] ;  /* 0x0000c8001a1a7a20 */ /* 0x000fe40000410000 */
[----:B------:R-:W-:Y:S02]  /*7e80*/  FMUL.FTZ R27, R27, c[0x0][0x320] ;  /* 0x0000c8001b1b7a20 */ /* 0x000fe40000410000 */
[----:B------:R-:W-:Y:S02]  /*7e90*/  FMUL.FTZ R24, R24, c[0x0][0x320] ;  /* 0x0000c80018187a20 */ /* 0x000fe40000410000 */
[----:B------:R-:W-:Y:S01]  /*7ea0*/  FMUL.FTZ R25, R25, c[0x0][0x320] ;  /* 0x0000c80019197a20 */ /* 0x000fe20000410000 */
[----:B-1----:R-:W1:Y:S10]  /*7eb0*/  MUFU.TANH R0, R14 ;  /* 0x0000000e00007308 */ /* 0x002e740000002400 */
[----:B------:R-:W-:Y:S01]  /*7ec0*/  MUFU.TANH R180, R26 ;  /* 0x0000001a00b47308 */ /* 0x000fe20000002400 */
[C---:B--2---:R-:W-:Y:S08]  /*7ed0*/  HMMA.16816.F32.BF16 R28, R244.reuse, R8, R28 ;  /* 0x00000008f41c723c */ /* 0x044ff0000004181c */
[----:B------:R-:W-:Y:S01]  /*7ee0*/  HMMA.16816.F32.BF16 R32, R244, R10, R32 ;  /* 0x0000000af420723c */ /* 0x000fe20000041820 */
[----:B------:R2:W-:Y:S01]  /*7ef0*/  MUFU.TANH R179, R27 ;  /* 0x0000001b00b37308 */ /* 0x0005e20000002400 */
[----:B-1----:R1:W-:Y:S04]  /*7f00*/  STL [R1+0x68], R0 ;  /* 0x0000680001007387 */ /* 0x0023e80000100800 */
[----:B------:R-:W3:Y:S05]  /*7f10*/  LDL R2, [R1+0x90] ;  /* 0x0000900001027983 */ /* 0x000eea0000100800 */
[----:B------:R-:W-:Y:S05]  /*7f20*/  MUFU.TANH R178, R21 ;  /* 0x0000001500b27308 */ /* 0x000fea0000002400 */
[----:B------:R-:W-:Y:S02]  /*7f30*/  FMUL.FTZ R30, R30, c[0x0][0x320] ;  /* 0x0000c8001e1e7a20 */ /* 0x000fe40000410000 */
[----:B------:R-:W-:Y:S02]  /*7f40*/  FMUL.FTZ R31, R31, c[0x0][0x320] ;  /* 0x0000c8001f1f7a20 */ /* 0x000fe40000410000 */
[----:B------:R-:W-:Y:S01]  /*7f50*/  FMUL.FTZ R28, R28, c[0x0][0x320] ;  /* 0x0000c8001c1c7a20 */ /* 0x000fe20000410000 */
[----:B------:R-:W4:Y:S03]  /*7f60*/  MUFU.TANH R4, R30 ;  /* 0x0000001e00047308 */ /* 0x000f260000002400 */
[----:B------:R-:W-:Y:S02]  /*7f70*/  FMUL.FTZ R35, R35, c[0x0][0x320] ;  /* 0x0000c80023237a20 */ /* 0x000fe40000410000 */
[----:B--2---:R-:W-:Y:S02]  /*7f80*/  FMUL.FTZ R27, R32, c[0x0][0x320] ;  /* 0x0000c800201b7a20 */ /* 0x004fe40000410000 */
[----:B------:R-:W-:Y:S01]  /*7f90*/  FMUL.FTZ R26, R33, c[0x0][0x320] ;  /* 0x0000c800211a7a20 */ /* 0x000fe20000410000 */
[----:B-1----:R-:W3:Y:S02]  /*7fa0*/  LDL R0, [R1+0xa8] ;  /* 0x0000a80001007983 */ /* 0x002ee40000100800 */
[----:B------:R1:W-:Y:S01]  /*7fb0*/  MUFU.TANH R132, R28 ;  /* 0x0000001c00847308 */ /* 0x0003e20000002400 */
[----:B------:R-:W-:Y:S01]  /*7fc0*/  FMUL.FTZ R34, R34, c[0x0][0x320] ;  /* 0x0000c80022227a20 */ /* 0x000fe20000410000 */
[----:B------:R2:W-:Y:S08]  /*7fd0*/  STL [R1+0x64], R3 ;  /* 0x0000640301007387 */ /* 0x0005f00000100800 */
[----:B------:R-:W-:Y:S01]  /*7fe0*/  MUFU.TANH R184, R22 ;  /* 0x0000001600b87308 */ /* 0x000fe20000002400 */
[----:B----4-:R-:W-:Y:S09]  /*7ff0*/  STL [R1+0x58], R4 ;  /* 0x0000580401007387 */ /* 0x010ff20000100800 */
[----:B------:R-:W-:Y:S01]  /*8000*/  MUFU.TANH R183, R23 ;  /* 0x0000001700b77308 */ /* 0x000fe20000002400 */
[----:B-1----:R-:W-:Y:S09]  /*8010*/  FMUL.FTZ R28, R29, c[0x0][0x320] ;  /* 0x0000c8001d1c7a20 */ /* 0x002ff20000410000 */
[----:B--2---:R-:W1:Y:S10]  /*8020*/  MUFU.TANH R3, R31 ;  /* 0x0000001f00037308 */ /* 0x004e740000002400 */
[----:B------:R-:W-:Y:S10]  /*8030*/  MUFU.TANH R177, R24 ;  /* 0x0000001800b17308 */ /* 0x000ff40000002400 */
[----:B------:R-:W-:Y:S01]  /*8040*/  MUFU.TANH R176, R25 ;  /* 0x0000001900b07308 */ /* 0x000fe20000002400 */
[----:B-1----:R1:W-:Y:S09]  /*8050*/  STL [R1+0x60], R3 ;  /* 0x0000600301007387 */ /* 0x0023f20000100800 */
[----:B------:R-:W-:Y:S10]  /*8060*/  MUFU.TANH R28, R28 ;  /* 0x0000001c001c7308 */ /* 0x000ff40000002400 */
[----:B------:R-:W-:Y:S10]  /*8070*/  MUFU.TANH R27, R27 ;  /* 0x0000001b001b7308 */ /* 0x000ff40000002400 */
[----:B-1----:R-:W1:Y:S10]  /*8080*/  MUFU.TANH R3, R35 ;  /* 0x0000002300037308 */ /* 0x002e740000002400 */
[----:B------:R-:W2:Y:S10]  /*8090*/  MUFU.TANH R26, R26 ;  /* 0x0000001a001a7308 */ /* 0x000eb40000002400 */
[----:B------:R4:W2:Y:S01]  /*80a0*/  MUFU.TANH R191, R34 ;  /* 0x0000002200bf7308 */ /* 0x0008a20000002400 */
[----:B-1----:R4:W-:Y:S01]  /*80b0*/  STL [R1+0x5c], R3 ;  /* 0x00005c0301007387 */ /* 0x0029e20000100800 */
[----:B---3--:R-:W-:Y:S11]  /*80c0*/  ISETP.GT.AND P0, PT, R2, R0, PT ;  /* 0x000000000200720c */ /* 0x008ff60003f04270 */
[----:B------:R-:W-:Y:S02]  /*80d0*/  @!UPT UIADD3 URZ, URZ, URZ, URZ ;  /* 0x0000003f3f3ff290 */ /* 0x000fe4000fffe03f */
[----:B------:R-:W-:-:S05]  /*80e0*/  @!P0 BRA `(.L_x_1054) ;  /* 0x000007a000008947 */ /* 0x000fca0003800000 */
[----:B--2-4-:R-:W2:Y:S01]  /*80f0*/  LDL R3, [R1+0xb4] ;  /* 0x0000b40001037983 */ /* 0x014ea20000100800 */
[----:B------:R-:W-:Y:S03]  /*8100*/  IMAD.MOV.U32 R11, RZ, RZ, RZ ;  /* 0x000000ffff0b7224 */ /* 0x000fe600078e00ff */
[----:B------:R-:W3:Y:S04]  /*8110*/  LDL.64 R22, [R1+0xc0] ;  /* 0x0000c00001167983 */ /* 0x000ee80000100a00 */
[----:B------:R-:W4:Y:S04]  /*8120*/  LDL R4, [R1+0xd4] ;  /* 0x0000d40001047983 */ /* 0x000f280000100800 */
[----:B------:R-:W1:Y:S04]  /*8130*/  S2R R13, SR_TID.X ;  /* 0x00000000000d7919 */ /* 0x000e680000002100 */
[----:B------:R-:W5:Y:S04]  /*8140*/  LDL.64 R20, [R1+0xb8] ;  /* 0x0000b80001147983 */ /* 0x000f680000100a00 */
[----:B------:R-:W4:Y:S04]  /*8150*/  LDL R10, [R1+0xd0] ;  /* 0x0000d000010a7983 */ /* 0x000f280000100800 */
[----:B------:R-:W5:Y:S04]  /*8160*/  LDL R9, [R1+0x174] ;  /* 0x0001740001097983 */ /* 0x000f680000100800 */
[----:B------:R-:W5:Y:S04]  /*8170*/  LDL R16, [R1+0x94] ;  /* 0x0000940001107983 */ /* 0x000f680000100800 */
[----:B------:R-:W5:Y:S01]  /*8180*/  LDL R8, [R1+0x178] ;  /* 0x0001780001087983 */ /* 0x000f620000100800 */
[--C-:B-1----:R-:W-:Y:S03]  /*8190*/  SHF.R.S32.HI R0, RZ, 0x1f, R13.reuse ;  /* 0x0000001fff007819 */ /* 0x102fe6000001140d */
[----:B------:R-:W5:Y:S01]  /*81a0*/  LDL R15, [R1+0x98] ;  /* 0x00009800010f7983 */ /* 0x000f620000100800 */
[----:B------:R-:W-:Y:S02]  /*81b0*/  SHF.R.S32.HI R12, RZ, 0x1f, R13 ;  /* 0x0000001fff0c7819 */ /* 0x000fe4000001140d */
[-C--:B------:R-:W-:Y:S01]  /*81c0*/  LEA.HI R0, R0, R13.reuse, RZ, 0x3 ;  /* 0x0000000d00007211 */ /* 0x080fe200078f18ff */
[----:B------:R-:W5:Y:S01]  /*81d0*/  LDL R7, [R1+0x17c] ;  /* 0x00017c0001077983 */ /* 0x000f620000100800 */
[----:B------:R-:W-:Y:S02]  /*81e0*/  LEA.HI R12, R12, R13, RZ, 0x3 ;  /* 0x0000000d0c0c7211 */ /* 0x000fe400078f18ff */
[----:B------:R-:W-:Y:S01]  /*81f0*/  LOP3.LUT R0, R0, 0xfffffff8, RZ, 0xc0, !PT ;  /* 0xfffffff800007812 */ /* 0x000fe200078ec0ff */
[----:B------:R-:W5:Y:S01]  /*8200*/  LDL R14, [R1+0x9c] ;  /* 0x00009c00010e7983 */ /* 0x000f620000100800 */
[----:B------:R-:W-:Y:S03]  /*8210*/  SHF.R.S32.HI R12, RZ, 0x3, R12 ;  /* 0x00000003ff0c7819 */ /* 0x000fe6000001140c */
[----:B------:R-:W-:Y:S01]  /*8220*/  IMAD.IADD R0, R13, 0x1, -R0 ;  /* 0x000000010d007824 */ /* 0x000fe200078e0a00 */
[----:B------:R-:W5:Y:S01]  /*8230*/  LDL R6, [R1+0x180] ;  /* 0x0001800001067983 */ /* 0x000f620000100800 */
[----:B------:R-:W-:Y:S02]  /*8240*/  IMAD.MOV.U32 R13, RZ, RZ, c[0x0][0x2b8] ;  /* 0x0000ae00ff0d7624 */ /* 0x000fe400078e00ff */
[----:B------:R-:W-:Y:S02]  /*8250*/  IMAD R0, R0, 0x20, R12 ;  /* 0x0000002000007824 */ /* 0x000fe400078e020c */
[----:B------:R-:W5:Y:S01]  /*8260*/  LDL R12, [R1+0x88] ;  /* 0x00008800010c7983 */ /* 0x000f620000100800 */
[----:B------:R-:W-:Y:S01]  /*8270*/  ISETP.NE.AND P1, PT, R13, 0x1, PT ;  /* 0x000000010d00780c */ /* 0x000fe20003f25270 */
[----:B--2---:R-:W-:Y:S05]  /*8280*/  IMAD R2, R2, 0x40, R3 ;  /* 0x0000004002027824 */ /* 0x004fea00078e0203 */
[----:B------:R-:W-:Y:S07]  /*8290*/  IADD3 R2, R2, -0x40, R0 ;  /* 0xffffffc002027810 */ /* 0x000fee0007ffe000 */
[----:B------:R-:W-:Y:S04]  /*82a0*/  @P1 IMAD.HI.U32 R3, R2, c[0x0][0x2bc], RZ ;  /* 0x0000af0002031a27 */ /* 0x000fe800078e00ff */
[----:B------:R-:W-:Y:S01]  /*82b0*/  IMAD.MOV.U32 R0, RZ, RZ, R2 ;  /* 0x000000ffff007224 */ /* 0x000fe200078e0002 */
[----:B------:R-:W-:Y:S04]  /*82c0*/  @P1 SHF.R.U32.HI R0, RZ, c[0x0][0x2c0], R3 ;  /* 0x0000b000ff001a19 */ /* 0x000fe80000011603 */
[C---:B---3--:R-:W-:Y:S04]  /*82d0*/  @!P6 IADD3 R3, P0, R0.reuse, R22, RZ ;  /* 0x000000160003e210 */ /* 0x048fe80007f1e0ff */
[----:B----4-:R-:W-:Y:S01]  /*82e0*/  @!P6 LEA.HI.X.SX32 R5, R0, R4, 0x1, P0 ;  /* 0x000000040005e211 */ /* 0x010fe200000f0eff */
[----:B------:R-:W-:Y:S01]  /*82f0*/  IMAD.MOV R0, RZ, RZ, -R0 ;  /* 0x000000ffff007224 */ /* 0x000fe200078e0a00 */
[C---:B------:R-:W-:Y:S03]  /*8300*/  @!P6 LEA R4, P0, R3.reuse, c[0x0][0x2a0], 0x2 ;  /* 0x0000a8000304ea11 */ /* 0x040fe600078010ff */
[----:B------:R-:W-:Y:S01]  /*8310*/  IMAD R13, R0, c[0x0][0x2b8], R2 ;  /* 0x0000ae00000d7a24 */ /* 0x000fe200078e0202 */
[----:B------:R-:W-:Y:S01]  /*8320*/  @!P6 LEA.HI.X R5, R3, c[0x0][0x2a4], R5, 0x2, P0 ;  /* 0x0000a9000305ea11 */ /* 0x000fe200000f1405 */
[C---:B-----5:R-:W-:Y:S01]  /*8330*/  IMAD.SHL.U32 R22, R16.reuse, 0x2, RZ ;  /* 0x0000000210167824 */ /* 0x060fe200078e00ff */
[----:B------:R-:W-:Y:S01]  /*8340*/  SHF.L.U64.HI R17, R16, 0x1, R9 ;  /* 0x0000000110117819 */ /* 0x000fe20000010209 */
[----:B------:R-:W-:Y:S01]  /*8350*/  IMAD.WIDE.U32 R2, R13, c[0x0][0x1e0], RZ ;  /* 0x000078000d027a25 */ /* 0x000fe200078e00ff */
[----:B------:R-:W-:Y:S01]  /*8360*/  SHF.R.S32.HI R0, RZ, 0x1f, R13 ;  /* 0x0000001fff007819 */ /* 0x000fe2000001140d */
[----:B------:R-:W2:Y:S02]  /*8370*/  @!P6 LDG.E R11, [R4.64] ;  /* 0x00000006040be981 */ /* 0x000ea4000c1e1900 */
[C---:B------:R-:W-:Y:S02]  /*8380*/  IMAD.SHL.U32 R21, R15.reuse, 0x2, RZ ;  /* 0x000000020f157824 */ /* 0x040fe400078e00ff */
[----:B------:R1:W-:Y:S01]  /*8390*/  STL [R1+0x8c], R13 ;  /* 0x00008c0d01007387 */ /* 0x0003e20000100800 */
[----:B------:R-:W-:Y:S01]  /*83a0*/  IMAD R0, R0, c[0x0][0x1e0], RZ ;  /* 0x0000780000007a24 */ /* 0x000fe200078e02ff */
[----:B------:R-:W-:Y:S03]  /*83b0*/  SHF.L.U64.HI R16, R15, 0x1, R8 ;  /* 0x000000010f107819 */ /* 0x000fe60000010208 */
[----:B------:R-:W-:Y:S01]  /*83c0*/  IMAD R0, R13, c[0x0][0x1e4], R0 ;  /* 0x000079000d007a24 */ /* 0x000fe200078e0200 */
[----:B------:R-:W-:Y:S03]  /*83d0*/  SHF.L.U64.HI R15, R14, 0x1, R7 ;  /* 0x000000010e0f7819 */ /* 0x000fe60000010207 */
[----:B------:R-:W-:Y:S02]  /*83e0*/  IMAD.IADD R3, R3, 0x1, R0 ;  /* 0x0000000103037824 */ /* 0x000fe400078e0200 */
[----:B------:R-:W-:Y:S01]  /*83f0*/  IMAD.SHL.U32 R19, R12, 0x2, RZ ;  /* 0x000000020c137824 */ /* 0x000fe200078e00ff */
[----:B--2---:R-:W-:Y:S01]  /*8400*/  SHF.R.S32.HI R5, RZ, 0x1f, R11 ;  /* 0x0000001fff057819 */ /* 0x004fe2000001140b */
[----:B------:R2:W-:Y:S01]  /*8410*/  STL [R1+0x84], R11 ;  /* 0x0000840b01007387 */ /* 0x0005e20000100800 */
[----:B------:R-:W-:Y:S04]  /*8420*/  IMAD.WIDE.U32 R2, R11, c[0x0][0x1f0], R2 ;  /* 0x00007c000b027a25 */ /* 0x000fe800078e0002 */
[----:B------:R-:W-:Y:S01]  /*8430*/  IMAD R5, R5, c[0x0][0x1f0], RZ ;  /* 0x00007c0005057a24 */ /* 0x000fe200078e02ff */
[----:B------:R-:W-:Y:S01]  /*8440*/  IADD3 R0, P0, R20, R2, RZ ;  /* 0x0000000214007210 */ /* 0x000fe20007f1e0ff */
[----:B------:R-:W-:Y:S01]  /*8450*/  IMAD.SHL.U32 R20, R14, 0x2, RZ ;  /* 0x000000020e147824 */ /* 0x000fe200078e00ff */
[----:B------:R-:W-:Y:S01]  /*8460*/  SHF.L.U64.HI R14, R12, 0x1, R6 ;  /* 0x000000010c0e7819 */ /* 0x000fe20000010206 */
[----:B------:R-:W-:Y:S05]  /*8470*/  IMAD R5, R11, c[0x0][0x1f4], R5 ;  /* 0x00007d000b057a24 */ /* 0x000fea00078e0205 */
[----:B------:R-:W-:Y:S02]  /*8480*/  IADD3.X R5, R10, R3, R5, P0, !PT ;  /* 0x000000030a057210 */ /* 0x000fe400007fe405 */
[C---:B-1----:R-:W-:Y:S04]  /*8490*/  LEA R13, P0, R0.reuse, c[0x0][0x1c8], 0x1 ;  /* 0x00007200000d7a11 */ /* 0x042fe800078008ff */
[----:B------:R-:W-:Y:S01]  /*84a0*/  LEA.HI.X R5, R0, c[0x0][0x1cc], R5, 0x1, P0 ;  /* 0x0000730000057a11 */ /* 0x000fe200000f0c05 */
[----:B------:R-:W-:-:S06]  /*84b0*/  BRA.DIV ~URZ, `(.L_x_1055) ;  /* 0x0000a2927f007947 */ /* 0x000fcc000b800000 */
[----:B------:R1:W3:Y:S02]  /*84c0*/  SHFL.IDX PT, R4, R5, RZ, 0x181f ;  /* 0x00181fff05047589 */ /* 0x0002e400000e0000 */
.L_x_1088:
[----:B------:R-:W-:-:S05]  /*84d0*/  BRA.DIV ~URZ, `(.L_x_1056) ;  /* 0x0000a2e27f007947 */ /* 0x000fca000b800000 */
[----:B------:R-:W4:Y:S04]  /*84e0*/  LDL R2, [R1+0x88] ;  /* 0x0000880001027983 */ /* 0x000f280000100800 */
[----:B------:R-:W5:Y:S04]  /*84f0*/  LDL R23, [R1+0x54] ;  /* 0x0000540001177983 */ /* 0x000f680000100800 */
[----:B--2---:R-:W2:Y:S04]  /*8500*/  LDL R6, [R1+0x9c] ;  /* 0x00009c0001067983 */ /* 0x004ea80000100800 */
[----:B---3--:R-:W3:Y:S04]  /*8510*/  LDL R25, [R1+0x98] ;  /* 0x0000980001197983 */ /* 0x008ee80000100800 */
[----:B------:R-:W5:Y:S04]  /*8520*/  LDL R24, [R1+0x94] ;  /* 0x0000940001187983 */ /* 0x000f680000100800 */
[----:B------:R-:W1:Y:S01]  /*8530*/  SHFL.IDX PT, R0, R13, RZ, 0x181f ;  /* 0x00181fff0d007589 */ /* 0x000e6200000e0000 */
[----:B----4-:R-:W-:Y:S02]  /*8540*/  ISETP.GE.AND P4, PT, R2, c[0x0][0x1d4], PT ;  /* 0x0000750002007a0c */ /* 0x010fe40003f86270 */
[----:B-1----:R-:W-:Y:S05]  /*8550*/  IADD3 R2, P0, R0, R19, RZ ;  /* 0x0000001300027210 */ /* 0x002fea0007f1e0ff */
[----:B------:R-:W-:Y:S01]  /*8560*/  IMAD.X R3, R4, 0x1, R14, P0 ;  /* 0x0000000104037824 */ /* 0x000fe200000e060e */
[----:B------:R-:W-:Y:S02]  /*8570*/  IADD3 R8, P0, R0, R20, RZ ;  /* 0x0000001400087210 */ /* 0x000fe40007f1e0ff */
[----:B--2---:R-:W-:Y:S02]  /*8580*/  ISETP.GE.AND P3, PT, R6, c[0x0][0x1d4], PT ;  /* 0x0000750006007a0c */ /* 0x004fe40003f66270 */
[----:B---3--:R-:W-:Y:S01]  /*8590*/  ISETP.GE.AND P1, PT, R25, c[0x0][0x1d4], PT ;  /* 0x0000750019007a0c */ /* 0x008fe20003f26270 */
[----:B------:R-:W-:Y:S01]  /*85a0*/  @!PT LDS RZ, [RZ] ;  /* 0x00000000fffff984 */ /* 0x000fe20000000800 */
[----:B------:R-:W-:Y:S01]  /*85b0*/  @!PT LDS RZ, [RZ] ;  /* 0x00000000fffff984 */ /* 0x000fe20000000800 */
[----:B-----5:R1:W-:Y:S01]  /*85c0*/  LDGSTS.E.BYPASS.LTC128B.128 [R23+0x10100], [R2.64], !P4 ;  /* 0x1010000002177fae */ /* 0x0203e2000e101d46 */
[----:B------:R-:W-:Y:S01]  /*85d0*/  IMAD.X R9, R4, 0x1, R15, P0 ;  /* 0x0000000104097824 */ /* 0x000fe200000e060f */
[----:B------:R-:W-:Y:S02]  /*85e0*/  IADD3 R6, P2, R0, R22, RZ ;  /* 0x0000001600067210 */ /* 0x000fe40007f5e0ff */
[----:B------:R-:W-:Y:S02]  /*85f0*/  SEL R12, RZ, 0x10, P3 ;  /* 0x00000010ff0c7807 */ /* 0x000fe40001800000 */
[----:B------:R-:W-:Y:S01]  /*8600*/  SEL R11, RZ, 0x10, P1 ;  /* 0x00000010ff0b7807 */ /* 0x000fe20000800000 */
[----:B------:R-:W-:Y:S03]  /*8610*/  IMAD.X R7, R4, 0x1, R17, P2 ;  /* 0x0000000104077824 */ /* 0x000fe600010e0611 */
[----:B------:R2:W-:Y:S01]  /*8620*/  LDGSTS.E.BYPASS.LTC128B.128 [R23+0x12100], [R8.64], !P3 ;  /* 0x1210000008177fae */ /* 0x0005e2000d901d46 */
[----:B-1----:R-:W-:Y:S03]  /*8630*/  IADD3 R2, P0, R0, R21, RZ ;  /* 0x0000001500027210 */ /* 0x002fe60007f1e0ff */
[----:B------:R-:W1:Y:S02]  /*8640*/  SHFL.IDX PT, R0, R13, 0x1, 0x181f ;  /* 0x00381f000d007f89 */ /* 0x000e6400000e0000 */
[----:B------:R-:W-:Y:S01]  /*8650*/  IMAD.X R3, R4, 0x1, R16, P0 ;  /* 0x0000000104037824 */ /* 0x000fe200000e0610 */
[----:B------:R-:W-:Y:S01]  /*8660*/  ISETP.GE.AND P0, PT, R24, c[0x0][0x1d4], PT ;  /* 0x0000750018007a0c */ /* 0x000fe20003f06270 */
[----:B------:R3:W4:Y:S03]  /*8670*/  SHFL.IDX PT, R4, R5, 0x1, 0x181f ;  /* 0x00381f0005047f89 */ /* 0x00072600000e0000 */
[----:B------:R-:W-:Y:S01]  /*8680*/  SEL R10, RZ, 0x10, P0 ;  /* 0x00000010ff0a7807 */ /* 0x000fe20000000000 */
[----:B------:R2:W-:Y:S08]  /*8690*/  LDGSTS.E.BYPASS.LTC128B.128 [R23+0x14100], [R2.64], !P1 ;  /* 0x1410000002177fae */ /* 0x0005f0000c901d46 */
[----:B------:R2:W-:Y:S01]  /*86a0*/  LDGSTS.E.BYPASS.LTC128B.128 [R23+0x16100], [R6.64], !P0 ;  /* 0x1610000006177fae */ /* 0x0005e2000c101d46 */
[----:B---3--:R-:W-:Y:S04]  /*86b0*/  SEL R5, RZ, 0x10, P4 ;  /* 0x00000010ff057807 */ /* 0x008fe80002000000 */
.L_x_1089:
[C---:B-1----:R-:W-:Y:S01]  /*86c0*/  ISETP.NE.U32.AND P2, PT, R5.reuse, RZ, PT ;  /* 0x000000ff0500720c */ /* 0x042fe20003f45070 */
[----:B------:R-:W3:Y:S01]  /*86d0*/  LDL R13, [R1+0x54] ;  /* 0x00005400010d7983 */ /* 0x000ee20000100800 */
[----:B------:R-:W-:Y:S02]  /*86e0*/  IADD3 R5, -R5, 0x10, RZ ;  /* 0x0000001005057810 */ /* 0x000fe40007ffe1ff */
[----:B--2---:R-:W-:Y:S02]  /*86f0*/  IADD3 R6, -R11, 0x10, RZ ;  /* 0x000000100b067810 */ /* 0x004fe40007ffe1ff */
[----:B------:R-:W-:Y:S02]  /*8700*/  LOP3.LUT R5, R5, 0xf, RZ, 0xc0, !PT ;  /* 0x0000000f05057812 */ /* 0x000fe400078ec0ff */
[----:B------:R-:W-:Y:S02]  /*8710*/  IADD3 R8, -R12, 0x10, RZ ;  /* 0x000000100c087810 */ /* 0x000fe40007ffe1ff */
[----:B------:R-:W-:Y:S02]  /*8720*/  IADD3 R2, P1, P0, R5, R0, R19 ;  /* 0x0000000005027210 */ /* 0x000fe4000783e013 */
[----:B------:R-:W-:Y:S02]  /*8730*/  LOP3.LUT R6, R6, 0xf, RZ, 0xc0, !PT ;  /* 0x0000000f06067812 */ /* 0x000fe400078ec0ff */
[----:B----4-:R-:W-:Y:S02]  /*8740*/  IADD3.X R3, RZ, R4, R14, P1, P0 ;  /* 0x00000004ff037210 */ /* 0x010fe40000fe040e */
[----:B------:R-:W-:Y:S04]  /*8750*/  LOP3.LUT R8, R8, 0xf, RZ, 0xc0, !PT ;  /* 0x0000000f08087812 */ /* 0x000fe800078ec0ff */
[----:B------:R-:W-:Y:S04]  /*8760*/  IADD3 R8, P1, P0, R8, R0, R20 ;  /* 0x0000000008087210 */ /* 0x000fe8000783e014 */
[----:B------:R-:W-:Y:S01]  /*8770*/  IADD3.X R9, RZ, R4, R15, P1, P0 ;  /* 0x00000004ff097210 */ /* 0x000fe20000fe040f */
[----:B------:R-:W-:Y:S01]  /*8780*/  @!PT LDS RZ, [RZ] ;  /* 0x00000000fffff984 */ /* 0x000fe20000000800 */
[----:B------:R-:W-:Y:S01]  /*8790*/  @!PT LDS RZ, [RZ] ;  /* 0x00000000fffff984 */ /* 0x000fe20000000800 */
[----:B------:R-:W-:Y:S01]  /*87a0*/  @!PT LDS RZ, [RZ] ;  /* 0x00000000fffff984 */ /* 0x000fe20000000800 */
[----:B---3--:R1:W-:Y:S01]  /*87b0*/  LDGSTS.E.BYPASS.LTC128B.128.ZFILL [R13+0x11100], [R2.64], P2 ;  /* 0x11100000020d7fae */ /* 0x0083e20009141d46 */
        /* <DEDUP_REMOVED lines=8> */
[----:B------:R-:W-:Y:S04]  /*8840*/  IADD3 R2, P1, P0, R2, R0, R22 ;  /* 0x0000000002027210 */ /* 0x000fe8000783e016 */
[----:B------:R-:W-:Y:S02]  /*8850*/  IADD3.X R3, RZ, R4, R17, P1, P0 ;  /* 0x00000004ff037210 */ /* 0x000fe40000fe0411 */
[----:B------:R-:W-:Y:S11]  /*8860*/  ISETP.NE.U32.AND P0, PT, R10, RZ, PT ;  /* 0x000000ff0a00720c */ /* 0x000ff60003f05070 */
[----:B------:R-:W-:Y:S02]  /*8870*/  @!UPT UIADD3 URZ, URZ, URZ, URZ ;  /* 0x0000003f3f3ff290 */ /* 0x000fe4000fffe03f */
[----:B------:R2:W-:Y:S02]  /*8880*/  LDGSTS.E.BYPASS.LTC128B.128.ZFILL [R13+0x17100], [R2.64], P0 ;  /* 0x17100000020d7fae */ /* 0x0005e40008141d46 */
.L_x_1054:
[----:B--2-4-:R-:W-:Y:S05]  /*8890*/  BSYNC B0 ;  /* 0x0000000000007941 */ /* 0x014fea0003800000 */
.L_x_1053:
[----:B------:R-:W2:Y:S01]  /*88a0*/  LDL R4, [R1+0xac] ;  /* 0x0000ac0001047983 */ /* 0x000ea20000100800 */
[----:B------:R-:W-:Y:S02]  /*88b0*/  IMAD.MOV.U32 R0, RZ, RZ, c[0x0][0x2c4] ;  /* 0x0000b100ff007624 */ /* 0x000fe400078e00ff */
[----:B------:R-:W-:Y:S01]  /*88c0*/  IMAD.MOV.U32 R5, RZ, RZ, 0x1 ;  /* 0x00000001ff057424 */ /* 0x000fe200078e00ff */
[----:B------:R-:W3:Y:S02]  /*88d0*/  LDL R3, [R1+0x90] ;  /* 0x0000900001037983 */ /* 0x000ee40000100800 */
[----:B------:R-:W-:Y:S02]  /*88e0*/  ISETP.NE.AND P0, PT, R0, 0x1, PT ;  /* 0x000000010000780c */ /* 0x000fe40003f05270 */
[----:B------:R-:W4:Y:S04]  /*88f0*/  LDL R2, [R1+0xdc] ;  /* 0x0000dc0001027983 */ /* 0x000f280000100800 */
[----:B------:R-:W0:Y:S07]  /*8900*/  LDGDEPBAR ;  /* 0x00000000000079af */ /* 0x000e2e0000000000 */
[----:B--2---:R-:W-:Y:S04]  /*8910*/  @P0 IMAD.HI.U32 R0, R4, c[0x0][0x2c8], RZ ;  /* 0x0000b20004000a27 */ /* 0x004fe800078e00ff */
[----:B---3--:R-:W-:Y:S01]  /*8920*/  IMAD R5, R3, -0x40, R5 ;  /* 0xffffffc003057824 */ /* 0x008fe200078e0205 */
[----:B------:R-:W-:Y:S02]  /*8930*/  @P0 SHF.R.U32.HI R4, RZ, c[0x0][0x2cc], R0 ;  /* 0x0000b300ff040a19 */ /* 0x000fe40000011600 */
[----:B------:R-:W-:Y:S02]  /*8940*/  MOV R0, c[0x0][0x2ac] ;  /* 0x0000ab0000007a02 */ /* 0x000fe40000000f00 */
[----:B----4-:R-:W-:Y:S05]  /*8950*/  IADD3 R5, -R2, R5, RZ ;  /* 0x0000000502057210 */ /* 0x010fea0007ffe1ff */
[----:B------:R-:W-:Y:S05]  /*8960*/  IMAD R5, R0, c[0x0][0x1d0], R5 ;  /* 0x0000740000057a24 */ /* 0x000fea00078e0205 */
[----:B------:R-:W-:Y:S01]  /*8970*/  IADD3 R5, R5, -c[0x0][0x168], RZ ;  /* 0x80005a0005057a10 */ /* 0x000fe20007ffe0ff */
[----:B------:R-:W-:-:S05]  /*8980*/  BRA.DIV ~URZ, `(.L_x_1057) ;  /* 0x0000a1027f007947 */ /* 0x000fca000b800000 */
[----:B------:R1:W2:Y:S02]  /*8990*/  SHFL.IDX PT, R0, R4, RZ, 0x1c1f ;  /* 0x001c1fff04007589 */ /* 0x0002a400000e0000 */
.L_x_1090:
[----:B------:R-:W3:Y:S01]  /*89a0*/  LDL.LU R3, [R1+0x70] ;  /* 0x0000700001037983 */ /* 0x000ee20000300800 */
[----:B--2---:R-:W-:Y:S03]  /*89b0*/  IMAD.IADD R0, R5, 0x1, R0 ;  /* 0x0000000105007824 */ /* 0x004fe600078e0200 */
[----:B------:R-:W2:Y:S02]  /*89c0*/  LDL.LU R2, [R1+0x6c] ;  /* 0x00006c0001027983 */ /* 0x000ea40000300800 */
[C---:B------:R-:W-:Y:S02]  /*89d0*/  ISETP.GT.AND P0, PT, R0.reuse, RZ, PT ;  /* 0x000000ff0000720c */ /* 0x040fe40003f04270 */
[C---:B------:R-:W-:Y:S02]  /*89e0*/  ISETP.GT.AND P2, PT, R0.reuse, 0x1, PT ;  /* 0x000000010000780c */ /* 0x040fe40003f44270 */
[C---:B------:R-:W-:Y:S02]  /*89f0*/  ISETP.GT.AND P3, PT, R0.reuse, 0x8, PT ;  /* 0x000000080000780c */ /* 0x040fe40003f64270 */
[C---:B------:R-:W-:Y:S02]  /*8a00*/  ISETP.GT.AND P4, PT, R0.reuse, 0x9, PT ;  /* 0x000000090000780c */ /* 0x040fe40003f84270 */
[----:B------:R-:W-:Y:S02]  /*8a10*/  ISETP.GT.AND P1, PT, R0, 0x10, PT ;  /* 0x000000100000780c */ /* 0x000fe40003f24270 */
[----:B------:R-:W-:Y:S02]  /*8a20*/  FSEL R24, R190, -INF , P3 ;  /* 0xff800000be187808 */ /* 0x000fe40001800000 */
[C---:B------:R-:W-:Y:S02]  /*8a30*/  ISETP.GT.AND P3, PT, R0.reuse, 0x18, PT ;  /* 0x000000180000780c */ /* 0x040fe40003f64270 */
[----:B------:R-:W-:Y:S02]  /*8a40*/  FSEL R23, R189, -INF , P4 ;  /* 0xff800000bd177808 */ /* 0x000fe40002000000 */
[----:B------:R-:W-:Y:S02]  /*8a50*/  ISETP.GT.AND P4, PT, R0, 0x19, PT ;  /* 0x000000190000780c */ /* 0x000fe40003f84270 */
[----:B------:R-:W-:Y:S02]  /*8a60*/  FSEL R22, R186, -INF , P1 ;  /* 0xff800000ba167808 */ /* 0x000fe40000800000 */
[----:B------:R-:W-:Y:S02]  /*8a70*/  ISETP.GT.AND P1, PT, R0, 0x21, PT ;  /* 0x000000210000780c */ /* 0x000fe40003f24270 */
[----:B------:R-:W-:Y:S02]  /*8a80*/  FSEL R20, R182, -INF , P3 ;  /* 0xff800000b6147808 */ /* 0x000fe40001800000 */
[----:B------:R-:W-:Y:S02]  /*8a90*/  FSEL R19, R181, -INF , P4 ;  /* 0xff800000b5137808 */ /* 0x000fe40002000000 */
[C---:B------:R-:W-:Y:S02]  /*8aa0*/  ISETP.GT.AND P4, PT, R0.reuse, 0x29, PT ;  /* 0x000000290000780c */ /* 0x040fe40003f84270 */
[----:B------:R-:W-:Y:S02]  /*8ab0*/  ISETP.GT.AND P3, PT, R0, 0x30, PT ;  /* 0x000000300000780c */ /* 0x000fe40003f64270 */
[----:B------:R-:W-:Y:S02]  /*8ac0*/  FSEL R17, R178, -INF , P1 ;  /* 0xff800000b2117808 */ /* 0x000fe40000800000 */
[----:B------:R-:W-:Y:S02]  /*8ad0*/  ISETP.GT.AND P1, PT, R0, 0x38, PT ;  /* 0x000000380000780c */ /* 0x000fe40003f24270 */
[----:B------:R-:W-:Y:S02]  /*8ae0*/  FSEL R15, R176, -INF , P4 ;  /* 0xff800000b00f7808 */ /* 0x000fe40002000000 */
[----:B------:R-:W-:Y:S02]  /*8af0*/  FSEL R14, R132, -INF , P3 ;  /* 0xff800000840e7808 */ /* 0x000fe40001800000 */
[----:B------:R-:W-:Y:S02]  /*8b00*/  FSEL R12, R27, -INF , P1 ;  /* 0xff8000001b0c7808 */ /* 0x000fe40000800000 */
[----:B---3--:R-:W-:Y:S02]  /*8b10*/  FSEL R6, R3, -INF , P0 ;  /* 0xff80000003067808 */ /* 0x008fe40000000000 */
[----:B------:R-:W-:Y:S02]  /*8b20*/  ISETP.GT.AND P0, PT, R0, 0x11, PT ;  /* 0x000000110000780c */ /* 0x000fe40003f04270 */
[----:B--2---:R-:W-:Y:S02]  /*8b30*/  FSEL R25, R2, -INF , P2 ;  /* 0xff80000002197808 */ /* 0x004fe40001000000 */
[C---:B------:R-:W-:Y:S02]  /*8b40*/  ISETP.GT.AND P2, PT, R0.reuse, 0x20, PT ;  /* 0x000000200000780c */ /* 0x040fe40003f44270 */
[----:B------:R-:W-:Y:S02]  /*8b50*/  FSEL R21, R185, -INF , P0 ;  /* 0xff800000b9157808 */ /* 0x000fe40000000000 */
[----:B------:R-:W-:Y:S02]  /*8b60*/  ISETP.GT.AND P0, PT, R0, 0x28, PT ;  /* 0x000000280000780c */ /* 0x000fe40003f04270 */
[----:B------:R-:W-:Y:S02]  /*8b70*/  FSEL R18, R18, -INF , P2 ;  /* 0xff80000012127808 */ /* 0x000fe40001000000 */
[C---:B------:R-:W-:Y:S02]  /*8b80*/  ISETP.GT.AND P2, PT, R0.reuse, 0x31, PT ;  /* 0x000000310000780c */ /* 0x040fe40003f44270 */
[----:B------:R-:W-:Y:S02]  /*8b90*/  FSEL R16, R177, -INF , P0 ;  /* 0xff800000b1107808 */ /* 0x000fe40000000000 */
[----:B------:R-:W-:Y:S02]  /*8ba0*/  ISETP.GT.AND P0, PT, R0, 0x39, PT ;  /* 0x000000390000780c */ /* 0x000fe40003f04270 */
[----:B------:R-:W-:Y:S02]  /*8bb0*/  FSEL R13, R28, -INF , P2 ;  /* 0xff8000001c0d7808 */ /* 0x000fe40001000000 */
[----:B------:R-:W-:Y:S01]  /*8bc0*/  FSEL R11, R26, -INF , P0 ;  /* 0xff8000001a0b7808 */ /* 0x000fe20000000000 */
[----:B------:R-:W-:-:S05]  /*8bd0*/  BRA.DIV ~URZ, `(.L_x_1058) ;  /* 0x00009f127f007947 */ /* 0x000fca000b800000 */
[----:B------:R-:W2:Y:S04]  /*8be0*/  LDL.LU R182, [R1+0x80] ;  /* 0x0000800001b67983 */ /* 0x000ea80000300800 */
[----:B------:R-:W3:Y:S04]  /*8bf0*/  LDL.LU R181, [R1+0x7c] ;  /* 0x00007c0001b57983 */ /* 0x000ee80000300800 */
[----:B------:R-:W4:Y:S04]  /*8c00*/  LDL.LU R178, [R1+0x78] ;  /* 0x0000780001b27983 */ /* 0x000f280000300800 */
[----:B------:R-:W5:Y:S04]  /*8c10*/  LDL.LU R176, [R1+0x74] ;  /* 0x0000740001b07983 */ /* 0x000f680000300800 */
[----:B------:R-:W5:Y:S04]  /*8c20*/  LDL.LU R3, [R1+0x68] ;  /* 0x0000680001037983 */ /* 0x000f680000300800 */
[----:B------:R-:W5:Y:S04]  /*8c30*/  LDL.LU R2, [R1+0x64] ;  /* 0x0000640001027983 */ /* 0x000f680000300800 */
[----:B------:R1:W1:Y:S04]  /*8c40*/  SHFL.IDX PT, R0, R4, 0x1, 0x1c1f ;  /* 0x003c1f0004007f89 */ /* 0x00026800000e0000 */
[----:B------:R-:W5:Y:S04]  /*8c50*/  LDL.LU R7, [R1+0x58] ;  /* 0x0000580001077983 */ /* 0x000f680000300800 */
[----:B-1----:R-:W5:Y:S01]  /*8c60*/  LDL.LU R4, [R1+0x60] ;  /* 0x0000600001047983 */ /* 0x002f620000300800 */
[----:B------:R-:W-:Y:S05]  /*8c70*/  IMAD.IADD R0, R5, 0x1, R0 ;  /* 0x0000000105007824 */ /* 0x000fea00078e0200 */
[C---:B------:R-:W-:Y:S02]  /*8c80*/  ISETP.GT.AND P1, PT, R0.reuse, 0x10, PT ;  /* 0x000000100000780c */ /* 0x040fe40003f24270 */
[C---:B------:R-:W-:Y:S02]  /*8c90*/  ISETP.GT.AND P0, PT, R0.reuse, RZ, PT ;  /* 0x000000ff0000720c */ /* 0x040fe40003f04270 */
[C---:B------:R-:W-:Y:S02]  /*8ca0*/  ISETP.GT.AND P2, PT, R0.reuse, 0x1, PT ;  /* 0x000000010000780c */ /* 0x040fe40003f44270 */
[C---:B------:R-:W-:Y:S02]  /*8cb0*/  ISETP.GT.AND P3, PT, R0.reuse, 0x8, PT ;  /* 0x000000080000780c */ /* 0x040fe40003f64270 */
[----:B------:R-:W-:Y:S02]  /*8cc0*/  ISETP.GT.AND P4, PT, R0, 0x9, PT ;  /* 0x000000090000780c */ /* 0x000fe40003f84270 */
[----:B--2---:R-:W-:Y:S02]  /*8cd0*/  FSEL R5, R182, -INF , P0 ;  /* 0xff800000b6057808 */ /* 0x004fe40000000000 */
[C---:B------:R-:W-:Y:S02]  /*8ce0*/  ISETP.GT.AND P0, PT, R0.reuse, 0x11, PT ;  /* 0x000000110000780c */ /* 0x040fe40003f04270 */
[----:B---3--:R-:W-:Y:S02]  /*8cf0*/  FSEL R177, R181, -INF , P2 ;  /* 0xff800000b5b17808 */ /* 0x008fe40001000000 */
[----:B------:R-:W-:Y:S02]  /*8d00*/  ISETP.GT.AND P2, PT, R0, 0x20, PT ;  /* 0x000000200000780c */ /* 0x000fe40003f44270 */
[----:B----4-:R-:W-:Y:S02]  /*8d10*/  FSEL R35, R178, -INF , P3 ;  /* 0xff800000b2237808 */ /* 0x010fe40001800000 */
[----:B------:R-:W-:Y:S02]  /*8d20*/  ISETP.GT.AND P3, PT, R0, 0x18, PT ;  /* 0x000000180000780c */ /* 0x000fe40003f64270 */
[----:B-----5:R-:W-:Y:S02]  /*8d30*/  FSEL R34, R176, -INF , P4 ;  /* 0xff800000b0227808 */ /* 0x020fe40002000000 */
[C---:B------:R-:W-:Y:S02]  /*8d40*/  ISETP.GT.AND P4, PT, R0.reuse, 0x19, PT ;  /* 0x000000190000780c */ /* 0x040fe40003f84270 */
[----:B------:R-:W-:Y:S02]  /*8d50*/  FSEL R33, R3, -INF , P1 ;  /* 0xff80000003217808 */ /* 0x000fe40000800000 */
[----:B------:R-:W-:Y:S01]  /*8d60*/  ISETP.GT.AND P1, PT, R0, 0x21, PT ;  /* 0x000000210000780c */ /* 0x000fe20003f24270 */
[----:B------:R-:W2:Y:S01]  /*8d70*/  LDL.LU R3, [R1+0x5c] ;  /* 0x00005c0001037983 */ /* 0x000ea20000300800 */
[----:B------:R-:W-:Y:S02]  /*8d80*/  FSEL R32, R2, -INF , P0 ;  /* 0xff80000002207808 */ /* 0x000fe40000000000 */
[----:B------:R-:W-:Y:S02]  /*8d90*/  ISETP.GT.AND P0, PT, R0, 0x28, PT ;  /* 0x000000280000780c */ /* 0x000fe40003f04270 */
[----:B------:R-:W-:Y:S02]  /*8da0*/  FSEL R31, R188, -INF , P3 ;  /* 0xff800000bc1f7808 */ /* 0x000fe40001800000 */
[----:B------:R-:W-:Y:S02]  /*8db0*/  FSEL R30, R187, -INF , P4 ;  /* 0xff800000bb1e7808 */ /* 0x000fe40002000000 */
[----:B------:R-:W-:Y:S02]  /*8dc0*/  ISETP.GT.AND P4, PT, R0, 0x29, PT ;  /* 0x000000290000780c */ /* 0x000fe40003f84270 */
[----:B------:R-:W-:Y:S02]  /*8dd0*/  FSEL R29, R184, -INF , P2 ;  /* 0xff800000b81d7808 */ /* 0x000fe40001000000 */
[C---:B------:R-:W-:Y:S02]  /*8de0*/  ISETP.GT.AND P3, PT, R0.reuse, 0x30, PT ;  /* 0x000000300000780c */ /* 0x040fe40003f64270 */
[----:B------:R-:W-:Y:S02]  /*8df0*/  FSEL R28, R183, -INF , P1 ;  /* 0xff800000b71c7808 */ /* 0x000fe40000800000 */
[----:B------:R-:W-:Y:S02]  /*8e00*/  ISETP.GT.AND P2, PT, R0, 0x31, PT ;  /* 0x000000310000780c */ /* 0x000fe40003f44270 */
[----:B------:R-:W-:Y:S02]  /*8e10*/  FSEL R27, R180, -INF , P0 ;  /* 0xff800000b41b7808 */ /* 0x000fe40000000000 */
[C---:B------:R-:W-:Y:S02]  /*8e20*/  ISETP.GT.AND P1, PT, R0.reuse, 0x38, PT ;  /* 0x000000380000780c */ /* 0x040fe40003f24270 */
[----:B------:R-:W-:Y:S02]  /*8e30*/  ISETP.GT.AND P0, PT, R0, 0x39, PT ;  /* 0x000000390000780c */ /* 0x000fe40003f04270 */
[----:B------:R-:W-:Y:S02]  /*8e40*/  FMNMX.FTZ R0, R6, R133, !PT ;  /* 0x0000008506007209 */ /* 0x000fe40007810000 */
[----:B------:R-:W-:Y:S02]  /*8e50*/  FSEL R26, R179, -INF , P4 ;  /* 0xff800000b31a7808 */ /* 0x000fe40002000000 */
[----:B------:R-:W-:Y:S02]  /*8e60*/  FMNMX.FTZ R0, R25, R0, !PT ;  /* 0x0000000019007209 */ /* 0x000fe40007810000 */
[----:B------:R-:W-:Y:S02]  /*8e70*/  FSEL R10, R7, -INF , P3 ;  /* 0xff800000070a7808 */ /* 0x000fe40001800000 */
[----:B------:R-:W-:Y:S02]  /*8e80*/  FMNMX.FTZ R0, R24, R0, !PT ;  /* 0x0000000018007209 */ /* 0x000fe40007810000 */
[----:B------:R-:W-:Y:S02]  /*8e90*/  FSEL R9, R4, -INF , P2 ;  /* 0xff80000004097808 */ /* 0x000fe40001000000 */
[----:B------:R-:W-:Y:S02]  /*8ea0*/  FMNMX.FTZ R0, R23, R0, !PT ;  /* 0x0000000017007209 */ /* 0x000fe40007810000 */
[----:B------:R-:W-:Y:S02]  /*8eb0*/  FSEL R8, R191, -INF , P1 ;  /* 0xff800000bf087808 */ /* 0x000fe40000800000 */
        /* <DEDUP_REMOVED lines=13> */
[----:B-1----:R-:W-:Y:S05]  /*8f90*/  FMNMX.FTZ R0, R2, R0, !PT ;  /* 0x0000000002007209 */ /* 0x002fea0007810000 */
[----:B------:R-:W1:Y:S02]  /*8fa0*/  SHFL.BFLY PT, R132, R0, 0x1, 0x1f ;  /* 0x0c201f0000847f89 */ /* 0x000e6400000e0000 */
[----:B-1----:R-:W-:Y:S02]  /*8fb0*/  FMNMX.FTZ R132, R0, R132, !PT ;  /* 0x0000008400847209 */ /* 0x002fe40007810000 */
        /* <DEDUP_REMOVED lines=15> */
[----:B--2---:R-:W-:Y:S04]  /*90b0*/  FSEL R7, R3, -INF , P0 ;  /* 0xff80000003077808 */ /* 0x004fe80000000000 */
[----:B------:R-:W-:Y:S05]  /*90c0*/  FMNMX.FTZ R4, R7, R4, !PT ;  /* 0x0000000407047209 */ /* 0x000fea0007810000 */
[----:B------:R-:W1:Y:S02]  /*90d0*/  SHFL.BFLY PT, R0, R4, 0x2, 0x1f ;  /* 0x0c401f0004007f89 */ /* 0x000e6400000e0000 */
[----:B-1----:R-:W-:Y:S05]  /*90e0*/  FMNMX.FTZ R4, R4, R0, !PT ;  /* 0x0000000004047209 */ /* 0x002fea0007810000 */
[----:B------:R1:W2:Y:S02]  /*90f0*/  SHFL.BFLY PT, R0, R4, 0x1, 0x1f ;  /* 0x0c201f0004007f89 */ /* 0x0002a400000e0000 */
.L_x_1091:
[----:B------:R-:W3:Y:S01]  /*9100*/  LDL.LU R178, [R1+0xa4] ;  /* 0x0000a40001b27983 */ /* 0x000ee20000300800 */
[C---:B------:R-:W-:Y:S01]  /*9110*/  FSETP.NEU.FTZ.AND P0, PT, R132.reuse, -INF , PT ;  /* 0xff8000008400780b */ /* 0x040fe20003f1d000 */
[----:B------:R-:W-:Y:S01]  /*9120*/  FMUL.FTZ R2, R132, c[0x0][0x2d0] ;  /* 0x0000b40084027a20 */ /* 0x000fe20000410000 */
[----:B--2---:R-:W-:Y:S01]  /*9130*/  FMNMX.FTZ R3, R0, R4, !PT ;  /* 0x0000000400037209 */ /* 0x004fe20007810000 */
[----:B------:R-:W-:Y:S01]  /*9140*/  WARPSYNC 0xffffffff ;  /* 0xffffffff00007948 */ /* 0x000fe20003800000 */
[----:B------:R-:W-:Y:S02]  /*9150*/  FSEL R0, R132, RZ, P0 ;  /* 0x000000ff84007208 */ /* 0x000fe40000000000 */
[----:B------:R-:W-:Y:S01]  /*9160*/  FSEL R2, R2, RZ, P0 ;  /* 0x000000ff02027208 */ /* 0x000fe20000000000 */
[C---:B-1----:R-:W-:Y:S01]  /*9170*/  FMUL.FTZ R4, R3.reuse, c[0x0][0x2d0] ;  /* 0x0000b40003047a20 */ /* 0x042fe20000410000 */
[----:B------:R-:W-:Y:S01]  /*9180*/  FSETP.NEU.FTZ.AND P0, PT, R3, -INF , PT ;  /* 0xff8000000300780b */ /* 0x000fe20003f1d000 */
[----:B------:R-:W-:Y:S02]  /*9190*/  FADD.FTZ R0, -R0, R133 ;  /* 0x0000008500007221 */ /* 0x000fe40000010100 */
[--C-:B------:R-:W-:Y:S01]  /*91a0*/  FFMA.FTZ R6, R6, c[0x0][0x2d0], -R2.reuse ;  /* 0x0000b40006067a23 */ /* 0x100fe20000010802 */
[----:B------:R-:W-:Y:S01]  /*91b0*/  FSEL R4, R4, RZ, P0 ;  /* 0x000000ff04047208 */ /* 0x000fe20000000000 */
[----:B------:R-:W-:Y:S02]  /*91c0*/  FMUL.FTZ R0, R0, c[0x0][0x2d0] ;  /* 0x0000b40000007a20 */ /* 0x000fe40000410000 */
[----:B------:R-:W-:Y:S01]  /*91d0*/  FFMA.FTZ R25, R25, c[0x0][0x2d0], -R2 ;  /* 0x0000b40019197a23 */ /* 0x000fe20000010802 */
[----:B------:R-:W-:Y:S01]  /*91e0*/  MUFU.EX2 R176, R6 ;  /* 0x0000000600b07308 */ /* 0x000fe20000000800 */
[----:B------:R-:W-:Y:S02]  /*91f0*/  FFMA.FTZ R181, R32, c[0x0][0x2d0], -R4 ;  /* 0x0000b40020b57a23 */ /* 0x000fe40000010804 */
        /* <DEDUP_REMOVED lines=8> */
[--C-:B------:R-:W-:Y:S02]  /*9280*/  FFMA.FTZ R17, R17, c[0x0][0x2d0], -R2.reuse ;  /* 0x0000b40011117a23 */ /* 0x100fe40000010802 */
[--C-:B------:R-:W-:Y:S01]  /*9290*/  FFMA.FTZ R16, R16, c[0x0][0x2d0], -R2.reuse ;  /* 0x0000b40010107a23 */ /* 0x100fe20000010802 */
[----:B------:R-:W1:Y:S01]  /*92a0*/  MUFU.EX2 R25, R25 ;  /* 0x0000001900197308 */ /* 0x000e620000000800 */
[--C-:B------:R-:W-:Y:S02]  /*92b0*/  FFMA.FTZ R15, R15, c[0x0][0x2d0], -R2.reuse ;  /* 0x0000b4000f0f7a23 */ /* 0x100fe40000010802 */
[--C-:B------:R-:W-:Y:S02]  /*92c0*/  FFMA.FTZ R19, R12, c[0x0][0x2d0], -R2.reuse ;  /* 0x0000b4000c137a23 */ /* 0x100fe40000010802 */
[--C-:B------:R-:W-:Y:S02]  /*92d0*/  FFMA.FTZ R11, R11, c[0x0][0x2d0], -R2.reuse ;  /* 0x0000b4000b0b7a23 */ /* 0x100fe40000010802 */
[--C-:B------:R-:W-:Y:S02]  /*92e0*/  FFMA.FTZ R24, R24, c[0x0][0x2d0], -R2.reuse ;  /* 0x0000b40018187a23 */ /* 0x100fe40000010802 */
[----:B------:R-:W-:Y:S01]  /*92f0*/  FFMA.FTZ R18, R18, c[0x0][0x2d0], -R2 ;  /* 0x0000b40012127a23 */ /* 0x000fe20000010802 */
[----:B------:R-:W-:Y:S01]  /*9300*/  MUFU.EX2 R23, R23 ;  /* 0x0000001700177308 */ /* 0x000fe20000000800 */
[--C-:B------:R-:W-:Y:S02]  /*9310*/  FFMA.FTZ R10, R10, c[0x0][0x2d0], -R4.reuse ;  /* 0x0000b4000a0a7a23 */ /* 0x100fe40000010804 */
[--C-:B------:R-:W-:Y:S01]  /*9320*/  FFMA.FTZ R133, R35, c[0x0][0x2d0], -R4.reuse ;  /* 0x0000b40023857a23 */ /* 0x100fe20000010804 */
[----:B------:R-:W-:Y:S01]  /*9330*/  MOV R35, R15 ;  /* 0x0000000f00237202 */ /* 0x000fe20000000f00 */
[--C-:B------:R-:W-:Y:S02]  /*9340*/  FFMA.FTZ R15, R9, c[0x0][0x2d0], -R4.reuse ;  /* 0x0000b400090f7a23 */ /* 0x100fe40000010804 */
[--C-:B------:R-:W-:Y:S02]  /*9350*/  FFMA.FTZ R5, R5, c[0x0][0x2d0], -R4.reuse ;  /* 0x0000b40005057a23 */ /* 0x100fe40000010804 */
[--C-:B------:R-:W-:Y:S01]  /*9360*/  FFMA.FTZ R182, R33, c[0x0][0x2d0], -R4.reuse ;  /* 0x0000b40021b67a23 */ /* 0x100fe20000010804 */
[----:B------:R-:W2:Y:S01]  /*9370*/  MUFU.EX2 R24, R24 ;  /* 0x0000001800187308 */ /* 0x000ea20000000800 */
[----:B------:R-:W-:Y:S01]  /*9380*/  MOV R33, R17 ;  /* 0x0000001100217202 */ /* 0x000fe20000000f00 */
[--C-:B------:R-:W-:Y:S02]  /*9390*/  FFMA.FTZ R177, R177, c[0x0][0x2d0], -R4.reuse ;  /* 0x0000b400b1b17a23 */ /* 0x100fe40000010804 */
[--C-:B------:R-:W-:Y:S02]  /*93a0*/  FFMA.FTZ R183, R31, c[0x0][0x2d0], -R4.reuse ;  /* 0x0000b4001fb77a23 */ /* 0x100fe40000010804 */
[--C-:B------:R-:W-:Y:S02]  /*93b0*/  FFMA.FTZ R184, R30, c[0x0][0x2d0], -R4.reuse ;  /* 0x0000b4001eb87a23 */ /* 0x100fe40000010804 */
[--C-:B------:R-:W-:Y:S02]  /*93c0*/  FFMA.FTZ R191, R27, c[0x0][0x2d0], -R4.reuse ;  /* 0x0000b4001bbf7a23 */ /* 0x100fe40000010804 */
[----:B------:R4:W-:Y:S01]  /*93d0*/  MUFU.EX2 R179, R5 ;  /* 0x0000000500b37308 */ /* 0x0009e20000000800 */
[--C-:B------:R-:W-:Y:S02]  /*93e0*/  FFMA.FTZ R26, R26, c[0x0][0x2d0], -R4.reuse ;  /* 0x0000b4001a1a7a23 */ /* 0x100fe40000010804 */
[--C-:B------:R-:W-:Y:S02]  /*93f0*/  FFMA.FTZ R190, R29, c[0x0][0x2d0], -R4.reuse ;  /* 0x0000b4001dbe7a23 */ /* 0x100fe40000010804 */
[--C-:B------:R-:W-:Y:S02]  /*9400*/  FFMA.FTZ R189, R28, c[0x0][0x2d0], -R4.reuse ;  /* 0x0000b4001cbd7a23 */ /* 0x100fe40000010804 */
[----:B------:R-:W-:Y:S03]  /*9410*/  FFMA.FTZ R7, R7, c[0x0][0x2d0], -R4 ;  /* 0x0000b40007077a23 */ /* 0x000fe60000010804 */
[----:B------:R-:W-:Y:S10]  /*9420*/  MUFU.EX2 R190, R190 ;  /* 0x000000be00be7308 */ /* 0x000ff40000000800 */
[----:B------:R-:W-:Y:S10]  /*9430*/  MUFU.EX2 R189, R189 ;  /* 0x000000bd00bd7308 */ /* 0x000ff40000000800 */
[----:B------:R-:W-:Y:S10]  /*9440*/  MUFU.EX2 R191, R191 ;  /* 0x000000bf00bf7308 */ /* 0x000ff40000000800 */
[----:B------:R-:W-:Y:S01]  /*9450*/  MUFU.EX2 R184, R184 ;  /* 0x000000b800b87308 */ /* 0x000fe20000000800 */
[C---:B---3--:R-:W-:Y:S01]  /*9460*/  FFMA.FTZ R2, R0.reuse, R178, R176 ;  /* 0x000000b200027223 */ /* 0x048fe200000100b0 */
[----:B-1----:R-:W-:Y:S01]  /*9470*/  F2FP.BF16.PACK_AB R176, R25, R176 ;  /* 0x000000b019b0723e */ /* 0x002fe200000010ff */
[C---:B------:R-:W-:Y:S01]  /*9480*/  FMUL.FTZ R32, R0.reuse, R136 ;  /* 0x0000008800207220 */ /* 0x040fe20000410000 */
[----:B--2---:R-:W-:Y:S01]  /*9490*/  F2FP.BF16.PACK_AB R178, R23, R24 ;  /* 0x0000001817b2723e */ /* 0x004fe200000010ff */
[----:B------:R-:W2:Y:S01]  /*94a0*/  LDL.LU R136, [R1+0xa0] ;  /* 0x0000a00001887983 */ /* 0x000ea20000300800 */
[----:B------:R-:W-:Y:S01]  /*94b0*/  FADD.FTZ R6, R25, R2 ;  /* 0x0000000219067221 */ /* 0x000fe20000010000 */
[----:B------:R-:W-:Y:S01]  /*94c0*/  FSEL R2, R3, RZ, P0 ;  /* 0x000000ff03027208 */ /* 0x000fe20000000000 */
[C---:B------:R-:W-:Y:S01]  /*94d0*/  FMUL.FTZ R9, R0.reuse, R161 ;  /* 0x000000a100097220 */ /* 0x040fe20000410000 */
[----:B------:R-:W-:Y:S01]  /*94e0*/  MOV R161, R10 ;  /* 0x0000000a00a17202 */ /* 0x000fe20000000f00 */
[----:B------:R-:W-:Y:S01]  /*94f0*/  FMUL.FTZ R20, R0, R148 ;  /* 0x0000009400147220 */ /* 0x000fe20000410000 */
[----:B------:R-:W-:Y:S01]  /*9500*/  MOV R25, R18 ;  /* 0x0000001200197202 */ /* 0x000fe20000000f00 */
[----:B------:R-:W-:Y:S02]  /*9510*/  FADD.FTZ R2, -R2, R134 ;  /* 0x0000008602027221 */ /* 0x000fe40000010100 */
[--C-:B------:R-:W-:Y:S01]  /*9520*/  FFMA.FTZ R134, R34, c[0x0][0x2d0], -R4.reuse ;  /* 0x0000b40022867a23 */ /* 0x100fe20000010804 */
[----:B------:R-:W-:Y:S01]  /*9530*/  MOV R34, R16 ;  /* 0x0000001000227202 */ /* 0x000fe20000000f00 */
[----:B------:R-:W-:Y:S02]  /*9540*/  FMUL.FTZ R2, R2, c[0x0][0x2d0] ;  /* 0x0000b40002027a20 */ /* 0x000fe40000410000 */
[C---:B------:R-:W-:Y:S01]  /*9550*/  FMUL.FTZ R16, R0.reuse, R152 ;  /* 0x0000009800107220 */ /* 0x040fe20000410000 */
[----:B------:R-:W-:Y:S01]  /*9560*/  MOV R148, R34 ;  /* 0x0000002200947202 */ /* 0x000fe20000000f00 */
[----:B------:R-:W-:Y:S01]  /*9570*/  FMUL.FTZ R28, R0, R140 ;  /* 0x0000008c001c7220 */ /* 0x000fe20000410000 */
[----:B------:R-:W-:Y:S01]  /*9580*/  MOV R140, R35 ;  /* 0x00000023008c7202 */ /* 0x000fe20000000f00 */
[----:B------:R-:W1:Y:S01]  /*9590*/  MUFU.EX2 R2, R2 ;  /* 0x0000000200027308 */ /* 0x000e620000000800 */
[----:B------:R-:W-:Y:S02]  /*95a0*/  FFMA.FTZ R18, R8, c[0x0][0x2d0], -R4 ;  /* 0x0000b40008127a23 */ /* 0x000fe40000010804 */
[----:B------:R-:W-:Y:S02]  /*95b0*/  FADD.FTZ R4, R24, R6 ;  /* 0x0000000618047221 */ /* 0x000fe40000010000 */
        /* <DEDUP_REMOVED lines=9> */
[----:B------:R-:W-:Y:S02]  /*9650*/  FADD.FTZ R180, R23, R4 ;  /* 0x0000000417b47221 */ /* 0x000fe40000010000 */
[C---:B------:R-:W-:Y:S01]  /*9660*/  FMUL.FTZ R4, R0.reuse, R164 ;  /* 0x000000a400047220 */ /* 0x040fe20000410000 */
[----:B------:R-:W3:Y:S01]  /*9670*/  MUFU.EX2 R153, R177 ;  /* 0x000000b100997308 */ /* 0x000ee20000000800 */
[C---:B----4-:R-:W-:Y:S01]  /*9680*/  FMUL.FTZ R5, R0.reuse, R165 ;  /* 0x000000a500057220 */ /* 0x050fe20000410000 */
[----:B------:R-:W-:Y:S01]  /*9690*/  MOV R164, R7 ;  /* 0x0000000700a47202 */ /* 0x000fe20000000f00 */
[----:B------:R-:W-:Y:S01]  /*96a0*/  FMUL.FTZ R21, R0, R149 ;  /* 0x0000009500157220 */ /* 0x000fe20000410000 */
[----:B------:R-:W-:Y:S01]  /*96b0*/  MOV R149, R14 ;  /* 0x0000000e00957202 */ /* 0x000fe20000000f00 */
[C---:B-1----:R-:W-:Y:S01]  /*96c0*/  FMUL.FTZ R10, R2.reuse, R162 ;  /* 0x000000a2020a7220 */ /* 0x042fe20000410000 */
[----:B------:R-:W-:Y:S01]  /*96d0*/  MOV R165, R18 ;  /* 0x0000001200a57202 */ /* 0x000fe20000000f00 */
[----:B------:R-:W4:Y:S01]  /*96e0*/  LDL R162, [R1+0x38] ;  /* 0x0000380001a27983 */ /* 0x000f220000100800 */
[C---:B------:R-:W-:Y:S02]  /*96f0*/  FMUL.FTZ R34, R2.reuse, R138 ;  /* 0x0000008a02227220 */ /* 0x040fe40000410000 */
[C---:B------:R-:W-:Y:S01]  /*9700*/  FMUL.FTZ R35, R2.reuse, R139 ;  /* 0x0000008b02237220 */ /* 0x040fe20000410000 */
[----:B------:R-:W-:Y:S01]  /*9710*/  MUFU.EX2 R156, R133 ;  /* 0x00000085009c7308 */ /* 0x000fe20000000800 */
[C---:B------:R-:W-:Y:S01]  /*9720*/  FMUL.FTZ R6, R2.reuse, R166 ;  /* 0x000000a602067220 */ /* 0x040fe20000410000 */
[----:B------:R-:W-:Y:S01]  /*9730*/  MOV R166, R19 ;  /* 0x0000001300a67202 */ /* 0x000fe20000000f00 */
[C---:B------:R-:W-:Y:S01]  /*9740*/  FMUL.FTZ R7, R2.reuse, R167 ;  /* 0x000000a702077220 */ /* 0x040fe20000410000 */
[----:B------:R-:W-:Y:S01]  /*9750*/  MOV R167, R22 ;  /* 0x0000001600a77202 */ /* 0x000fe20000000f00 */
[----:B------:R-:W-:Y:S02]  /*9760*/  FMUL.FTZ R14, R2, R158 ;  /* 0x0000009e020e7220 */ /* 0x000fe40000410000 */
[----:B------:R-:W5:Y:S01]  /*9770*/  LDL R158, [R1] ;  /* 0x00000000019e7983 */ /* 0x000f620000100800 */
[C---:B------:R-:W-:Y:S01]  /*9780*/  FMUL.FTZ R8, R0.reuse, R160 ;  /* 0x000000a000087220 */ /* 0x040fe20000410000 */
[----:B------:R-:W-:Y:S01]  /*9790*/  MOV R160, R15 ;  /* 0x0000000f00a07202 */ /* 0x000fe20000000f00 */
[----:B------:R-:W1:Y:S01]  /*97a0*/  MUFU.EX2 R157, R134 ;  /* 0x00000086009d7308 */ /* 0x000e620000000800 */
[C---:B------:R-:W-:Y:S01]  /*97b0*/  FMUL.FTZ R29, R0.reuse, R141 ;  /* 0x0000008d001d7220 */ /* 0x040fe20000410000 */
[----:B------:R-:W-:Y:S01]  /*97c0*/  MOV R141, R26 ;  /* 0x0000001a008d7202 */ /* 0x000fe20000000f00 */
[C---:B------:R-:W-:Y:S01]  /*97d0*/  FMUL.FTZ R36, R0.reuse, R36 ;  /* 0x0000002400247220 */ /* 0x040fe20000410000 */
[----:B---3--:R-:W-:Y:S01]  /*97e0*/  F2FP.BF16.PACK_AB R177, R153, R179 ;  /* 0x000000b399b1723e */ /* 0x008fe200000010ff */
[C---:B------:R-:W-:Y:S02]  /*97f0*/  FMUL.FTZ R37, R0.reuse, R37 ;  /* 0x0000002500257220 */ /* 0x040fe40000410000 */
[C---:B------:R-:W-:Y:S02]  /*9800*/  FMUL.FTZ R40, R0.reuse, R40 ;  /* 0x0000002800287220 */ /* 0x040fe40000410000 */
[C---:B------:R-:W-:Y:S01]  /*9810*/  FMUL.FTZ R41, R0.reuse, R41 ;  /* 0x0000002900297220 */ /* 0x040fe20000410000 */
[----:B------:R3:W1:Y:S01]  /*9820*/  MUFU.EX2 R133, R188 ;  /* 0x000000bc00857308 */ /* 0x0006620000000800 */
        /* <DEDUP_REMOVED lines=13> */
[C---:B------:R-:W-:Y:S01]  /*9900*/  FMUL.FTZ R65, R0.reuse, R65 ;  /* 0x0000004100417220 */ /* 0x040fe20000410000 */
[----:B---3--:R-:W3:Y:S01]  /*9910*/  LDL.LU R188, [R1+0x90] ;  /* 0x0000900001bc7983 */ /* 0x008ee20000300800 */
        /* <DEDUP_REMOVED lines=49> */
[C---:B------:R-:W-:Y:S01]  /*9c30*/  FMUL.FTZ R38, R2.reuse, R38 ;  /* 0x0000002602267220 */ /* 0x040fe20000410000 */
[----:B------:R-:W-:Y:S01]  /*9c40*/  LDSM.16.MT88.4 R140, [R250+0x800] ;  /* 0x00080000fa8c783b */ /* 0x000fe20000004200 */
        /* <DEDUP_REMOVED lines=50> */
[----:B--2---:R-:W-:Y:S01]  /*9f70*/  FFMA.FTZ R152, R2, R136, R179 ;  /* 0x0000008802987223 */ /* 0x004fe200000100b3 */
[----:B------:R-:W-:Y:S01]  /*9f80*/  F2FP.BF16.PACK_AB R179, R157, R156 ;  /* 0x0000009c9db3723e */ /* 0x000fe200000010ff */
[----:B------:R-:W1:Y:S01]  /*9f90*/  LDSM.16.MT88.4 R136, [R250] ;  /* 0x00000000fa88783b */ /* 0x000e620000004200 */
[----:B------:R-:W2:Y:S10]  /*9fa0*/  MUFU.EX2 R2, R187 ;  /* 0x000000bb00027308 */ /* 0x000eb40000000800 */
[----:B------:R-:W1:Y:S10]  /*9fb0*/  MUFU.EX2 R187, R182 ;  /* 0x000000b600bb7308 */ /* 0x000e740000000800 */
[----:B------:R-:W2:Y:S01]  /*9fc0*/  MUFU.EX2 R182, R160 ;  /* 0x000000a000b67308 */ /* 0x000ea20000000800 */
        /* <DEDUP_REMOVED lines=8> */
[----:B----4-:R1:W4:Y:S03]  /*a050*/  LDSM.16.MT88.4 R136, [R162] ;  /* 0x00000000a288783b */ /* 0x0103260000004200 */
[----:B-1----:R-:W-:Y:S02]  /*a060*/  MOV R162, R167 ;  /* 0x000000a700a27202 */ /* 0x002fe40000000f00 */
[----:B------:R-:W-:Y:S02]  /*a070*/  MOV R167, R166 ;  /* 0x000000a600a77202 */ /* 0x000fe40000000f00 */
[----:B------:R-:W-:Y:S01]  /*a080*/  MOV R166, R0 ;  /* 0x0000000000a67202 */ /* 0x000fe20000000f00 */
[----:B------:R-:W-:Y:S02]  /*a090*/  FADD.FTZ R0, R133, R180 ;  /* 0x000000b485007221 */ /* 0x000fe40000010000 */
[----:B------:R-:W-:Y:S02]  /*a0a0*/  MUFU.EX2 R180, R165 ;  /* 0x000000a500b47308 */ /* 0x000fe40000000800 */
[----:B--2---:R-:W-:Y:S04]  /*a0b0*/  FADD.FTZ R0, R2, R0 ;  /* 0x0000000002007221 */ /* 0x004fe80000010000 */
[----:B------:R-:W-:Y:S01]  /*a0c0*/  FADD.FTZ R0, R144, R0 ;  /* 0x0000000090007221 */ /* 0x000fe20000010000 */
[C---:B----4-:R-:W-:Y:S03]  /*a0d0*/  HMMA.16816.F32.BF16 R28, R176.reuse, R136, R28 ;  /* 0x00000088b01c723c */ /* 0x050fe6000004181c */
[----:B------:R-:W-:Y:S05]  /*a0e0*/  FADD.FTZ R0, R134, R0 ;  /* 0x0000000086007221 */ /* 0x000fea0000010000 */
        /* <DEDUP_REMOVED lines=10> */
[----:B-----5:R-:W1:Y:S07]  /*a190*/  LDSM.16.MT88.4 R136, [R158+0x2000] ;  /* 0x002000009e88783b */ /* 0x020e6e0000004200 */
        /* <DEDUP_REMOVED lines=30> */
[----:B------:R-:W2:Y:S02]  /*a380*/  LDSM.16.MT88.4 R144, [R252+0x800] ;  /* 0x00080000fc90783b */ /* 0x000ea40000004200 */
[----:B------:R-:W4:Y:S01]  /*a390*/  MUFU.EX2 R2, R154 ;  /* 0x0000009a00027308 */ /* 0x000f220000000800 */
[----:B------:R-:W-:Y:S02]  /*a3a0*/  F2FP.BF16.PACK_AB R139, R184, R185 ;  /* 0x000000b9b88b723e */ /* 0x000fe400000010ff */
[----:B------:R-:W-:Y:S05]  /*a3b0*/  F2FP.BF16.PACK_AB R177, R182, R181 ;  /* 0x000000b5b6b1723e */ /* 0x000fea00000010ff */
[C---:B------:R-:W-:Y:S02]  /*a3c0*/  HMMA.16816.F32.BF16 R4, R136.reuse, R140, R4 ;  /* 0x0000008c8804723c */ /* 0x040fe40000041804 */
[----:B------:R-:W-:Y:S03]  /*a3d0*/  MUFU.EX2 R176, R162 ;  /* 0x000000a200b07308 */ /* 0x000fe60000000800 */
[----:B-1----:R-:W-:Y:S03]  /*a3e0*/  FADD.FTZ R0, R133, R0 ;  /* 0x0000000085007221 */ /* 0x002fe60000010000 */
[C---:B------:R-:W-:Y:S01]  /*a3f0*/  HMMA.16816.F32.BF16 R8, R136.reuse, R142, R8 ;  /* 0x0000008e8808723c */ /* 0x040fe20000041808 */
[----:B------:R-:W1:Y:S03]  /*a400*/  LDSM.16.MT88.4 R140, [R251+0x800] ;  /* 0x00080000fb8c783b */ /* 0x000e660000004200 */
[----:B------:R-:W5:Y:S01]  /*a410*/  MUFU.EX2 R134, R159 ;  /* 0x0000009f00867308 */ /* 0x000f620000000800 */
[----:B----4-:R-:W-:Y:S04]  /*a420*/  FADD.FTZ R0, R2, R0 ;  /* 0x0000000002007221 */ /* 0x010fe80000010000 */
[----:B------:R-:W-:Y:S05]  /*a430*/  FADD.FTZ R0, R148, R0 ;  /* 0x0000000094007221 */ /* 0x000fea0000010000 */
[----:B------:R-:W-:Y:S01]  /*a440*/  MUFU.EX2 R178, R166 ;  /* 0x000000a600b27308 */ /* 0x000fe20000000800 */
[C---:B--2---:R-:W-:Y:S03]  /*a450*/  HMMA.16816.F32.BF16 R12, R136.reuse, R144, R12 ;  /* 0x00000090880c723c */ /* 0x044fe6000004180c */
[C---:B-----5:R-:W-:Y:S05]  /*a460*/  FADD.FTZ R0, R134.reuse, R0 ;  /* 0x0000000086007221 */ /* 0x060fea0000010000 */
        /* <DEDUP_REMOVED lines=45> */
[----:B------:R-:W4:Y:S01]  /*a740*/  LDSM.16.MT88.4 R148, [R251+0x1000] ;  /* 0x00100000fb94783b */ /* 0x000f220000004200 */
[----:B------:R-:W5:Y:S02]  /*a750*/  MUFU.EX2 R134, R164 ;  /* 0x000000a400867308 */ /* 0x000f640000000800 */
[----:B------:R-:W-:Y:S02]  /*a760*/  F2FP.BF16.PACK_AB R136, R2, R133 ;  /* 0x000000850288723e */ /* 0x000fe400000010ff */
[----:B------:R-:W-:Y:S02]  /*a770*/  F2FP.BF16.PACK_AB R137, R189, R190 ;  /* 0x000000bebd89723e */ /* 0x000fe400000010ff */
[----:B------:R-:W-:Y:S04]  /*a780*/  F2FP.BF16.PACK_AB R139, R183, R191 ;  /* 0x000000bfb78b723e */ /* 0x000fe800000010ff */
[----:B------:R3:W3:Y:S03]  /*a790*/  MUFU.EX2 R2, R163 ;  /* 0x000000a300027308 */ /* 0x0006e60000000800 */
[C---:B-1----:R-:W-:Y:S07]  /*a7a0*/  HMMA.16816.F32.BF16 R4, R136.reuse, R140, R4 ;  /* 0x0000008c8804723c */ /* 0x042fee0000041804 */
[----:B------:R-:W1:Y:S01]  /*a7b0*/  MUFU.EX2 R133, R167 ;  /* 0x000000a700857308 */ /* 0x000e620000000800 */
[C---:B------:R-:W-:Y:S01]  /*a7c0*/  HMMA.16816.F32.BF16 R8, R136.reuse, R142, R8 ;  /* 0x0000008e8808723c */ /* 0x040fe20000041808 */
[----:B------:R-:W1:Y:S03]  /*a7d0*/  LDSM.16.MT88.4 R140, [R158+0x1000] ;  /* 0x001000009e8c783b */ /* 0x000e660000004200 */
[----:B-----5:R-:W-:Y:S04]  /*a7e0*/  F2FP.BF16.PACK_AB R179, R134, R180 ;  /* 0x000000b486b3723e */ /* 0x020fe800000010ff */
[C---:B--2---:R-:W-:Y:S01]  /*a7f0*/  HMMA.16816.F32.BF16 R12, R136.reuse, R144, R12 ;  /* 0x00000090880c723c */ /* 0x044fe2000004180c */
[----:B---3--:R-:W-:Y:S03]  /*a800*/  LDSM.16.MT88.4 R160, [R250+0x1800] ;  /* 0x00180000faa0783b */ /* 0x008fe60000004200 */
[----:B------:R-:W-:Y:S04]  /*a810*/  FADD.FTZ R0, R2, R0 ;  /* 0x0000000002007221 */ /* 0x000fe80000010000 */
[C---:B------:R-:W-:Y:S01]  /*a820*/  HMMA.16816.F32.BF16 R16, R136.reuse, R146, R16 ;  /* 0x000000928810723c */ /* 0x040fe20000041810 */
[----:B------:R-:W2:Y:S03]  /*a830*/  LDSM.16.MT88.4 R144, [R250+0x3000] ;  /* 0x00300000fa90783b */ /* 0x000ea60000004200 */
[C---:B------:R-:W-:Y:S01]  /*a840*/  FADD.FTZ R0, R176.reuse, R0 ;  /* 0x00000000b0007221 */ /* 0x040fe20000010000 */
[----:B------:R-:W-:Y:S01]  /*a850*/  F2FP.BF16.PACK_AB R176, R176, R2 ;  /* 0x00000002b0b0723e */ /* 0x000fe200000010ff */
[----:B------:R-:W-:Y:S02]  /*a860*/  FADD.FTZ R2, R153, R152 ;  /* 0x0000009899027221 */ /* 0x000fe40000010000 */
[C---:B----4-:R-:W-:Y:S01]  /*a870*/  HMMA.16816.F32.BF16 R20, R136.reuse, R148, R20 ;  /* 0x000000948814723c */ /* 0x050fe20000041814 */
[----:B------:R-:W-:Y:S03]  /*a880*/  LDSM.16.MT88.4 R152, [R252+0x1800] ;  /* 0x00180000fc98783b */ /* 0x000fe60000004200 */
[----:B-1----:R-:W-:Y:S04]  /*a890*/  FADD.FTZ R0, R133, R0 ;  /* 0x0000000085007221 */ /* 0x002fe80000010000 */
[C---:B------:R-:W-:Y:S01]  /*a8a0*/  HMMA.16816.F32.BF16 R24, R136.reuse, R150, R24 ;  /* 0x000000968818723c */ /* 0x040fe20000041818 */
[----:B------:R-:W1:Y:S03]  /*a8b0*/  LDSM.16.MT88.4 R148, [R252+0x3000] ;  /* 0x00300000fc94783b */ /* 0x000e660000004200 */
[C---:B------:R-:W-:Y:S01]  /*a8c0*/  FADD.FTZ R0, R178.reuse, R0 ;  /* 0x00000000b2007221 */ /* 0x040fe20000010000 */
[----:B------:R-:W-:Y:S03]  /*a8d0*/  F2FP.BF16.PACK_AB R178, R178, R133 ;  /* 0x00000085b2b2723e */ /* 0x000fe600000010ff */
[C---:B------:R-:W-:Y:S01]  /*a8e0*/  HMMA.16816.F32.BF16 R28, R136.reuse, R140, R28 ;  /* 0x0000008c881c723c */ /* 0x040fe2000004181c */
[----:B------:R3:W-:Y:S04]  /*a8f0*/  STL [R1+0xa4], R0 ;  /* 0x0000a40001007387 */ /* 0x0007e80000100800 */
[----:B------:R-:W4:Y:S03]  /*a900*/  LDL R133, [R1+0xb0] ;  /* 0x0000b00001857983 */ /* 0x000f260000100800 */
[C---:B------:R-:W-:Y:S01]  /*a910*/  HMMA.16816.F32.BF16 R32, R136.reuse, R142, R32 ;  /* 0x0000008e8820723c */ /* 0x040fe20000041820 */
[----:B------:R-:W5:Y:S07]  /*a920*/  LDSM.16.MT88.4 R140, [R251+0x3000] ;  /* 0x00300000fb8c783b */ /* 0x000f6e0000004200 */
[C---:B--2---:R-:W-:Y:S08]  /*a930*/  HMMA.16816.F32.BF16 R36, R136.reuse, R144, R36 ;  /* 0x000000908824723c */ /* 0x044ff00000041824 */
[C---:B------:R-:W-:Y:S01]  /*a940*/  HMMA.16816.F32.BF16 R40, R136.reuse, R146, R40 ;  /* 0x000000928828723c */ /* 0x040fe20000041828 */
[----:B------:R-:W2:Y:S03]  /*a950*/  LDSM.16.MT88.4 R144, [R158+0x3000] ;  /* 0x003000009e90783b */ /* 0x000ea60000004200 */
[----:B---3--:R-:W-:Y:S01]  /*a960*/  FADD.FTZ R0, R156, R2 ;  /* 0x000000029c007221 */ /* 0x008fe20000010000 */
[----:B------:R-:W-:Y:S03]  /*a970*/  MOV R2, R157 ;  /* 0x0000009d00027202 */ /* 0x000fe60000000f00 */
[C---:B-1----:R-:W-:Y:S04]  /*a980*/  HMMA.16816.F32.BF16 R44, R136.reuse, R148, R44 ;  /* 0x00000094882c723c */ /* 0x042fe8000004182c */
[----:B------:R-:W-:Y:S01]  /*a990*/  FADD.FTZ R0, R2, R0 ;  /* 0x0000000002007221 */ /* 0x000fe20000010000 */
[----:B------:R-:W-:Y:S03]  /*a9a0*/  IADD3 R2, R188, -0x1, RZ ;  /* 0xffffffffbc027810 */ /* 0x000fe60007ffe0ff */
[C---:B------:R-:W-:Y:S01]  /*a9b0*/  HMMA.16816.F32.BF16 R48, R136.reuse, R150, R48 ;  /* 0x000000968830723c */ /* 0x040fe20000041830 */
[----:B------:R-:W1:Y:S03]  /*a9c0*/  LDSM.16.MT88.4 R148, [R250+0x5000] ;  /* 0x00500000fa94783b */ /* 0x000e660000004200 */
[----:B------:R-:W-:Y:S04]  /*a9d0*/  FADD.FTZ R0, R187, R0 ;  /* 0x00000000bb007221 */ /* 0x000fe80000010000 */
[C---:B-----5:R-:W-:Y:S01]  /*a9e0*/  HMMA.16816.F32.BF16 R52, R136.reuse, R140, R52 ;  /* 0x0000008c8834723c */ /* 0x060fe20000041834 */
[----:B------:R-:W-:Y:S03]  /*a9f0*/  STL [R1+0x68], R2 ;  /* 0x0000680201007387 */ /* 0x000fe60000100800 */
[----:B------:R-:W-:Y:S04]  /*aa00*/  FADD.FTZ R0, R186, R0 ;  /* 0x00000000ba007221 */ /* 0x000fe80000010000 */
[C---:B------:R-:W-:Y:S01]  /*aa10*/  HMMA.16816.F32.BF16 R56, R136.reuse, R142, R56 ;  /* 0x0000008e8838723c */ /* 0x040fe20000041838 */
[----:B------:R-:W3:Y:S03]  /*aa20*/  LDSM.16.MT88.4 R140, [R252+0x5000] ;  /* 0x00500000fc8c783b */ /* 0x000ee60000004200 */
[----:B------:R-:W-:Y:S04]  /*aa30*/  FADD.FTZ R0, R185, R0 ;  /* 0x00000000b9007221 */ /* 0x000fe80000010000 */
[----:B------:R-:W-:Y:S01]  /*aa40*/  FADD.FTZ R0, R184, R0 ;  /* 0x00000000b8007221 */ /* 0x000fe20000010000 */
[C---:B--2---:R-:W-:Y:S03]  /*aa50*/  HMMA.16816.F32.BF16 R60, R136.reuse, R144, R60 ;  /* 0x00000090883c723c */ /* 0x044fe6000004183c */
[----:B------:R-:W-:Y:S04]  /*aa60*/  FADD.FTZ R0, R190, R0 ;  /* 0x00000000be007221 */ /* 0x000fe80000010000 */
[----:B------:R-:W-:Y:S01]  /*aa70*/  FADD.FTZ R0, R189, R0 ;  /* 0x00000000bd007221 */ /* 0x000fe20000010000 */
[C---:B------:R-:W-:Y:S01]  /*aa80*/  HMMA.16816.F32.BF16 R64, R136.reuse, R146, R64 ;  /* 0x000000928840723c */ /* 0x040fe20000041840 */
[----:B------:R-:W2:Y:S03]  /*aa90*/  LDSM.16.MT88.4 R144, [R251+0x5000] ;  /* 0x00500000fb90783b */ /* 0x000ea60000004200 */
[----:B------:R-:W-:Y:S04]  /*aaa0*/  FADD.FTZ R0, R191, R0 ;  /* 0x00000000bf007221 */ /* 0x000fe80000010000 */
[C---:B-1----:R-:W-:Y:S04]  /*aab0*/  HMMA.16816.F32.BF16 R68, R136.reuse, R148, R68 ;  /* 0x000000948844723c */ /* 0x042fe80000041844 */
[----:B------:R-:W-:Y:S04]  /*aac0*/  FADD.FTZ R0, R183, R0 ;  /* 0x00000000b7007221 */ /* 0x000fe80000010000 */
[C---:B------:R-:W-:Y:S01]  /*aad0*/  HMMA.16816.F32.BF16 R72, R136.reuse, R150, R72 ;  /* 0x000000968848723c */ /* 0x040fe20000041848 */
[----:B------:R-:W1:Y:S03]  /*aae0*/  LDSM.16.MT88.4 R148, [R158+0x5000] ;  /* 0x005000009e94783b */ /* 0x000e660000004200 */
[----:B------:R-:W-:Y:S04]  /*aaf0*/  FADD.FTZ R0, R181, R0 ;  /* 0x00000000b5007221 */ /* 0x000fe80000010000 */
[C---:B---3--:R-:W-:Y:S04]  /*ab00*/  HMMA.16816.F32.BF16 R76, R136.reuse, R140, R76 ;  /* 0x0000008c884c723c */ /* 0x048fe8000004184c */
[----:B------:R-:W-:Y:S04]  /*ab10*/  FADD.FTZ R0, R182, R0 ;  /* 0x00000000b6007221 */ /* 0x000fe80000010000 */
[C---:B------:R-:W-:Y:S01]  /*ab20*/  HMMA.16816.F32.BF16 R80, R136.reuse, R142, R80 ;  /* 0x0000008e8850723c */ /* 0x040fe20000041850 */
[----:B------:R-:W3:Y:S03]  /*ab30*/  LDSM.16.MT88.4 R140, [R250+0x7000] ;  /* 0x00700000fa8c783b */ /* 0x000ee60000004200 */
[----:B------:R-:W-:Y:S04]  /*ab40*/  FADD.FTZ R0, R180, R0 ;  /* 0x00000000b4007221 */ /* 0x000fe80000010000 */
[----:B------:R-:W-:Y:S01]  /*ab50*/  FADD.FTZ R0, R134, R0 ;  /* 0x0000000086007221 */ /* 0x000fe20000010000 */
[C---:B--2---:R-:W-:Y:S03]  /*ab60*/  HMMA.16816.F32.BF16 R84, R136.reuse, R144, R84 ;  /* 0x000000908854723c */ /* 0x044fe60000041854 */
[----:B------:R-:W-:Y:S01]  /*ab70*/  MOV R134, R3 ;  /* 0x0000000300867202 */ /* 0x000fe20000000f00 */
[----:B------:R2:W-:Y:S04]  /*ab80*/  STL [R1+0xa0], R0 ;  /* 0x0000a00001007387 */ /* 0x0005e80000100800 */
[C---:B------:R-:W-:Y:S01]  /*ab90*/  HMMA.16816.F32.BF16 R88, R136.reuse, R146, R88 ;  /* 0x000000928858723c */ /* 0x040fe20000041858 */
[----:B------:R-:W5:Y:S07]  /*aba0*/  LDSM.16.MT88.4 R144, [R252+0x7000] ;  /* 0x00700000fc90783b */ /* 0x000f6e0000004200 */
[C---:B-1----:R-:W-:Y:S08]  /*abb0*/  HMMA.16816.F32.BF16 R92, R136.reuse, R148, R92 ;  /* 0x00000094885c723c */ /* 0x042ff0000004185c */
[C---:B------:R-:W-:Y:S01]  /*abc0*/  HMMA.16816.F32.BF16 R96, R136.reuse, R150, R96 ;  /* 0x000000968860723c */ /* 0x040fe20000041860 */
[----:B------:R-:W1:Y:S03]  /*abd0*/  LDSM.16.MT88.4 R148, [R251+0x7000] ;  /* 0x00700000fb94783b */ /* 0x000e660000004200 */
[----:B--2---:R-:W-:Y:S04]  /*abe0*/  MOV R0, R2 ;  /* 0x0000000200007202 */ /* 0x004fe80000000f00 */
[C---:B---3--:R-:W-:Y:S01]  /*abf0*/  HMMA.16816.F32.BF16 R100, R136.reuse, R140, R100 ;  /* 0x0000008c8864723c */ /* 0x048fe20000041864 */
[----:B------:R-:W-:Y:S07]  /*ac00*/  STL [R1+0x90], R0 ;  /* 0x0000900001007387 */ /* 0x000fee0000100800 */
[C---:B------:R-:W-:Y:S01]  /*ac10*/  HMMA.16816.F32.BF16 R104, R136.reuse, R142, R104 ;  /* 0x0000008e8868723c */ /* 0x040fe20000041868 */
[----:B------:R-:W2:Y:S07]  /*ac20*/  LDSM.16.MT88.4 R140, [R158+0x7000] ;  /* 0x007000009e8c783b */ /* 0x000eae0000004200 */
[C---:B-----5:R-:W-:Y:S08]  /*ac30*/  HMMA.16816.F32.BF16 R108, R136.reuse, R144, R108 ;  /* 0x00000090886c723c */ /* 0x060ff0000004186c */
[C---:B------:R-:W-:Y:S01]  /*ac40*/  HMMA.16816.F32.BF16 R112, R136.reuse, R146, R112 ;  /* 0x000000928870723c */ /* 0x040fe20000041870 */
[----:B------:R-:W3:Y:S07]  /*ac50*/  LDSM.16.MT88.4 R144, [R251+0x1800] ;  /* 0x00180000fb90783b */ /* 0x000eee0000004200 */
[C---:B-1----:R-:W-:Y:S08]  /*ac60*/  HMMA.16816.F32.BF16 R116, R136.reuse, R148, R116 ;  /* 0x000000948874723c */ /* 0x042ff00000041874 */
[C---:B------:R-:W-:Y:S08]  /*ac70*/  HMMA.16816.F32.BF16 R120, R136.reuse, R150, R120 ;  /* 0x000000968878723c */ /* 0x040ff00000041878 */
[C---:B--2---:R-:W-:Y:S07]  /*ac80*/  HMMA.16816.F32.BF16 R124, R136.reuse, R140, R124 ;  /* 0x0000008c887c723c */ /* 0x044fee000004187c */
[----:B------:R-:W-:Y:S01]  /*ac90*/  MOV R141, R158 ;  /* 0x0000009e008d7202 */ /* 0x000fe20000000f00 */
[----:B------:R-:W-:Y:S04]  /*aca0*/  HMMA.16816.F32.BF16 R128, R136, R142, R128 ;  /* 0x0000008e8880723c */ /* 0x000fe80000041880 */
[----:B------:R-:W1:Y:S04]  /*acb0*/  LDSM.16.MT88.4 R136, [R141+0x1800] ;  /* 0x001800008d88783b */ /* 0x000e680000004200 */
[C---:B------:R-:W-:Y:S04]  /*acc0*/  HMMA.16816.F32.BF16 R164, R176.reuse, R160, R4 ;  /* 0x000000a0b0a4723c */ /* 0x040fe80000041804 */
[----:B------:R-:W2:Y:S04]  /*acd0*/  LDSM.16.MT88.4 R4, [R250+0x3800] ;  /* 0x00380000fa04783b */ /* 0x000ea80000004200 */
[C---:B------:R-:W-:Y:S04]  /*ace0*/  HMMA.16816.F32.BF16 R160, R176.reuse, R162, R8 ;  /* 0x000000a2b0a0723c */ /* 0x040fe80000041808 */
[----:B------:R-:W5:Y:S04]  /*acf0*/  LDSM.16.MT88.4 R8, [R252+0x3800] ;  /* 0x00380000fc08783b */ /* 0x000f680000004200 */
[C---:B------:R-:W-:Y:S04]  /*ad00*/  HMMA.16816.F32.BF16 R156, R176.reuse, R152, R12 ;  /* 0x00000098b09c723c */ /* 0x040fe8000004180c */
[----:B------:R-:W2:Y:S04]  /*ad10*/  LDSM.16.MT88.4 R12, [R251+0x3800] ;  /* 0x00380000fb0c783b */ /* 0x000ea80000004200 */
[C---:B------:R-:W-:Y:S08]  /*ad20*/  HMMA.16816.F32.BF16 R152, R176.reuse, R154, R16 ;  /* 0x0000009ab098723c */ /* 0x040ff00000041810 */
[C---:B---3--:R-:W-:Y:S07]  /*ad30*/  HMMA.16816.F32.BF16 R148, R176.reuse, R144, R20 ;  /* 0x00000090b094723c */ /* 0x048fee0000041814 */
[----:B------:R-:W-:Y:S01]  /*ad40*/  MOV R23, R141 ;  /* 0x0000008d00177202 */ /* 0x000fe20000000f00 */
[C---:B------:R-:W-:Y:S04]  /*ad50*/  HMMA.16816.F32.BF16 R144, R176.reuse, R146, R24 ;  /* 0x00000092b090723c */ /* 0x040fe80000041818 */
[----:B------:R-:W3:Y:S04]  /*ad60*/  LDSM.16.MT88.4 R16, [R23+0x3800] ;  /* 0x003800001710783b */ /* 0x000ee80000004200 */
[C---:B-1----:R-:W-:Y:S08]  /*ad70*/  HMMA.16816.F32.BF16 R140, R176.reuse, R136, R28 ;  /* 0x00000088b08c723c */ /* 0x042ff0000004181c */
[C---:B------:R-:W-:Y:S08]  /*ad80*/  HMMA.16816.F32.BF16 R136, R176.reuse, R138, R32 ;  /* 0x0000008ab088723c */ /* 0x040ff00000041820 */
[C---:B--2---:R-:W-:Y:S08]  /*ad90*/  HMMA.16816.F32.BF16 R36, R176.reuse, R4, R36 ;  /* 0x00000004b024723c */ /* 0x044ff00000041824 */
[C---:B------:R-:W-:Y:S01]  /*ada0*/  HMMA.16816.F32.BF16 R40, R176.reuse, R6, R40 ;  /* 0x00000006b028723c */ /* 0x040fe20000041828 */
[----:B------:R-:W1:Y:S07]  /*adb0*/  LDSM.16.MT88.4 R4, [R250+0x5800] ;  /* 0x00580000fa04783b */ /* 0x000e6e0000004200 */
[C---:B-----5:R-:W-:Y:S08]  /*adc0*/  HMMA.16816.F32.BF16 R44, R176.reuse, R8, R44 ;  /* 0x00000008b02c723c */ /* 0x060ff0000004182c */
[C---:B------:R-:W-:Y:S01]  /*add0*/  HMMA.16816.F32.BF16 R48, R176.reuse, R10, R48 ;  /* 0x0000000ab030723c */ /* 0x040fe20000041830 */
[----:B------:R-:W2:Y:S02]  /*ade0*/  LDSM.16.MT88.4 R8, [R252+0x5800] ;  /* 0x00580000fc08783b */ /* 0x000ea40000004200 */
[----:B----4-:R-:W-:Y:S02]  /*adf0*/  ISETP.GT.AND P0, PT, R188, R133, PT ;  /* 0x00000085bc00720c */ /* 0x010fe40003f04270 */
[----:B------:R-:W-:Y:S03]  /*ae00*/  MOV R133, R132 ;  /* 0x0000008400857202 */ /* 0x000fe60000000f00 */
[C---:B------:R-:W-:Y:S08]  /*ae10*/  HMMA.16816.F32.BF16 R52, R176.reuse, R12, R52 ;  /* 0x0000000cb034723c */ /* 0x040ff00000041834 */
[C---:B------:R-:W-:Y:S01]  /*ae20*/  HMMA.16816.F32.BF16 R56, R176.reuse, R14, R56 ;  /* 0x0000000eb038723c */ /* 0x040fe20000041838 */
[----:B------:R-:W4:Y:S07]  /*ae30*/  LDSM.16.MT88.4 R12, [R251+0x5800] ;  /* 0x00580000fb0c783b */ /* 0x000f2e0000004200 */
        /* <DEDUP_REMOVED lines=9> */
[C---:B----4-:R-:W-:Y:S08]  /*aed0*/  HMMA.16816.F32.BF16 R84, R176.reuse, R12, R84 ;  /* 0x0000000cb054723c */ /* 0x050ff00000041854 */
[C---:B------:R-:W-:Y:S01]  /*aee0*/  HMMA.16816.F32.BF16 R88, R176.reuse, R14, R88 ;  /* 0x0000000eb058723c */ /* 0x040fe20000041858 */
[----:B------:R-:W4:Y:S07]  /*aef0*/  LDSM.16.MT88.4 R12, [R251+0x7800] ;  /* 0x00780000fb0c783b */ /* 0x000f2e0000004200 */
[C---:B---3--:R-:W-:Y:S08]  /*af00*/  HMMA.16816.F32.BF16 R92, R176.reuse, R16, R92 ;  /* 0x00000010b05c723c */ /* 0x048ff0000004185c */
[C---:B------:R-:W-:Y:S01]  /*af10*/  HMMA.16816.F32.BF16 R96, R176.reuse, R18, R96 ;  /* 0x00000012b060723c */ /* 0x040fe20000041860 */
[----:B------:R-:W3:Y:S07]  /*af20*/  LDSM.16.MT88.4 R16, [R23+0x7800] ;  /* 0x007800001710783b */ /* 0x000eee0000004200 */
[C---:B-1----:R-:W-:Y:S08]  /*af30*/  HMMA.16816.F32.BF16 R100, R176.reuse, R4, R100 ;  /* 0x00000004b064723c */ /* 0x042ff00000041864 */
[C---:B------:R-:W-:Y:S08]  /*af40*/  HMMA.16816.F32.BF16 R104, R176.reuse, R6, R104 ;  /* 0x00000006b068723c */ /* 0x040ff00000041868 */
[C---:B--2---:R-:W-:Y:S08]  /*af50*/  HMMA.16816.F32.BF16 R108, R176.reuse, R8, R108 ;  /* 0x00000008b06c723c */ /* 0x044ff0000004186c */
[C---:B------:R-:W-:Y:S08]  /*af60*/  HMMA.16816.F32.BF16 R112, R176.reuse, R10, R112 ;  /* 0x0000000ab070723c */ /* 0x040ff00000041870 */
[C---:B----4-:R-:W-:Y:S08]  /*af70*/  HMMA.16816.F32.BF16 R116, R176.reuse, R12, R116 ;  /* 0x0000000cb074723c */ /* 0x050ff00000041874 */
[C---:B------:R-:W-:Y:S08]  /*af80*/  HMMA.16816.F32.BF16 R120, R176.reuse, R14, R120 ;  /* 0x0000000eb078723c */ /* 0x040ff00000041878 */
[C---:B---3--:R-:W-:Y:S07]  /*af90*/  HMMA.16816.F32.BF16 R124, R176.reuse, R16, R124 ;  /* 0x00000010b07c723c */ /* 0x048fee000004187c */
[----:B------:R-:W-:Y:S01]  /*afa0*/  MOV R16, R3 ;  /* 0x0000000300107202 */ /* 0x000fe20000000f00 */
[----:B------:R-:W-:Y:S01]  /*afb0*/  HMMA.16816.F32.BF16 R128, R176, R18, R128 ;  /* 0x00000012b080723c */ /* 0x000fe20000041880 */
[----:B------:R-:W-:-:S07]  /*afc0*/  @P0 BRA `(.L_x_1059) ;  /* 0xffffb82000000947 */ /* 0x000fce000383ffff */
.L_x_1048:
[----:B----4-:R-:W2:Y:S04]  /*afd0*/  LDL R2, [R1+0xa8] ;  /* 0x0000a80001027983 */ /* 0x010ea80000100800 */
[----:B------:R-:W2:Y:S02]  /*afe0*/  LDL R0, [R1+0x68] ;  /* 0x0000680001007983 */ /* 0x000ea40000100800 */
[----:B--2---:R-:W-:-:S13]  /*aff0*/  ISETP.GE.AND P0, PT, R0, R2, PT ;  /* 0x000000020000720c */ /* 0x004fda0003f06270 */
[----:B------:R-:W-:Y:S05]  /*b000*/  @!P0 BRA `(.L_x_1060) ;  /* 0x00003fe000008947 */ /* 0x000fea0003800000 */
[----:B------:R-:W-:Y:S02]  /*b010*/  MOV R134, R16 ;  /* 0x0000001000867202 */ /* 0x000fe40000000f00 */
[----:B------:R-:W-:Y:S02]  /*b020*/  MOV R133, R132 ;  /* 0x0000008400857202 */ /* 0x000fe40000000f00 */
.L_x_1067:
[----:B------:R-:W2:Y:S01]  /*b030*/  LDL R6, [R1+0x8c] ;  /* 0x00008c0001067983 */ /* 0x000ea20000100800 */
[----:B------:R-:W-:Y:S04]  /*b040*/  DEPBAR.LE SB0, 0x0 ;  /* 0x000080000000791a */ /* 0x000fe80000000000 */
[----:B------:R-:W3:Y:S01]  /*b050*/  LDL R12, [R1+0x4] ;  /* 0x00000400010c7983 */ /* 0x000ee20000100800 */
[----:B------:R-:W-:Y:S03]  /*b060*/  WARPSYNC 0xffffffff ;  /* 0xffffffff00007948 */ /* 0x000fe60003800000 */
[----:B------:R-:W4:Y:S04]  /*b070*/  LDL R28, [R1+0x84] ;  /* 0x00008400011c7983 */ /* 0x000f280000100800 */
[----:B------:R-:W5:Y:S04]  /*b080*/  LDL R7, [R1+0x3c] ;  /* 0x00003c0001077983 */ /* 0x000f680000100800 */
[----:B------:R-:W4:Y:S04]  /*b090*/  LDL.64 R22, [R1+0xc8] ;  /* 0x0000c80001167983 */ /* 0x000f280000100a00 */
[----:B------:R-:W4:Y:S04]  /*b0a0*/  LDL R4, [R1+0x44] ;  /* 0x0000440001047983 */ /* 0x000f280000100800 */
[----:B------:R-:W4:Y:S04]  /*b0b0*/  LDL R20, [R1+0x94] ;  /* 0x0000940001147983 */ /* 0x000f280000100800 */
[----:B------:R-:W4:Y:S04]  /*b0c0*/  LDL R5, [R1+0x40] ;  /* 0x0000400001057983 */ /* 0x000f280000100800 */
[----:B------:R-:W4:Y:S04]  /*b0d0*/  LDL R21, [R1+0x174] ;  /* 0x0001740001157983 */ /* 0x000f280000100800 */
[----:B------:R-:W4:Y:S04]  /*b0e0*/  LDL R15, [R1+0x178] ;  /* 0x00017800010f7983 */ /* 0x000f280000100800 */
[----:B------:R-:W4:Y:S04]  /*b0f0*/  LDL R14, [R1+0x98] ;  /* 0x00009800010e7983 */ /* 0x000f280000100800 */
[----:B------:R-:W4:Y:S04]  /*b100*/  LDL R13, [R1+0x17c] ;  /* 0x00017c00010d7983 */ /* 0x000f280000100800 */
[----:B------:R-:W-:Y:S06]  /*b110*/  BAR.SYNC.DEFER_BLOCKING 0x0 ;  /* 0x0000000000007b1d */ /* 0x000fec0000010000 */
[----:B------:R-:W1:Y:S04]  /*b120*/  LDSM.16.M88.4 R8, [R135] ;  /* 0x000000008708783b */ /* 0x000e680000000200 */
[----:B------:R-:W1:Y:S04]  /*b130*/  LDSM.16.M88.4 R16, [R135+0x800] ;  /* 0x000800008710783b */ /* 0x000e680000000200 */
[----:B------:R-:W1:Y:S04]  /*b140*/  LDSM.16.M88.4 R24, [R135+0x1000] ;  /* 0x001000008718783b */ /* 0x000e680000000200 */
[----:B------:R-:W1:Y:S04]  /*b150*/  LDSM.16.M88.4 R32, [R135+0x1800] ;  /* 0x001800008720783b */ /* 0x000e680000000200 */
[----:B---3--:R3:W1:Y:S01]  /*b160*/  LDSM.16.M88.4 R176, [R12] ;  /* 0x000000000cb0783b */ /* 0x0086620000000200 */
[----:B--2---:R-:W-:Y:S01]  /*b170*/  SHF.R.S32.HI R0, RZ, 0x1f, R6 ;  /* 0x0000001fff007819 */ /* 0x004fe20000011406 */
[----:B------:R-:W-:Y:S04]  /*b180*/  IMAD.WIDE.U32 R2, R6, c[0x0][0x208], RZ ;  /* 0x0000820006027a25 */ /* 0x000fe800078e00ff */
[----:B------:R-:W-:Y:S01]  /*b190*/  IMAD R0, R0, c[0x0][0x208], RZ ;  /* 0x0000820000007a24 */ /* 0x000fe200078e02ff */
[----:B-----5:R2:W1:Y:S03]  /*b1a0*/  LDSM.16.M88.4 R180, [R7] ;  /* 0x0000000007b4783b */ /* 0x0204660000000200 */
[----:B------:R-:W-:Y:S02]  /*b1b0*/  IMAD R0, R6, c[0x0][0x20c], R0 ;  /* 0x0000830006007a24 */ /* 0x000fe400078e0200 */
[----:B------:R-:W5:Y:S02]  /*b1c0*/  LDL R6, [R1+0xd8] ;  /* 0x0000d80001067983 */ /* 0x000f640000100800 */
[----:B------:R-:W-:Y:S02]  /*b1d0*/  IMAD.IADD R3, R3, 0x1, R0 ;  /* 0x0000000103037824 */ /* 0x000fe400078e0200 */
[----:B----4-:R4:W1:Y:S02]  /*b1e0*/  LDSM.16.M88.4 R188, [R4] ;  /* 0x0000000004bc783b */ /* 0x0108640000000200 */
[----:B------:R-:W-:Y:S05]  /*b1f0*/  IMAD.WIDE.U32 R2, R28, c[0x0][0x218], R2 ;  /* 0x000086001c027a25 */ /* 0x000fea00078e0002 */
[----:B------:R-:W-:Y:S01]  /*b200*/  IADD3 R0, P0, R22, R2, RZ ;  /* 0x0000000216007210 */ /* 0x000fe20007f1e0ff */
[----:B---3--:R-:W3:Y:S01]  /*b210*/  LDL R12, [R1+0x9c] ;  /* 0x00009c00010c7983 */ /* 0x008ee20000100800 */
[----:B------:R-:W-:Y:S03]  /*b220*/  SHF.L.U64.HI R29, R20, 0x1, R21 ;  /* 0x00000001141d7819 */ /* 0x000fe60000010215 */
[----:B------:R1:W3:Y:S04]  /*b230*/  LDSM.16.M88.4 R184, [R5] ;  /* 0x0000000005b8783b */ /* 0x0002e80000000200 */
[----:B--2---:R-:W2:Y:S01]  /*b240*/  LDL R7, [R1+0x180] ;  /* 0x0001800001077983 */ /* 0x004ea20000100800 */
[----:B------:R-:W-:Y:S03]  /*b250*/  SHF.L.U32 R31, R14, 0x1, RZ ;  /* 0x000000010e1f7819 */ /* 0x000fe600000006ff */
[----:B----4-:R-:W2:Y:S01]  /*b260*/  LDL R4, [R1+0x88] ;  /* 0x0000880001047983 */ /* 0x010ea20000100800 */
[----:B-1----:R-:W-:Y:S05]  /*b270*/  SHF.R.S32.HI R5, RZ, 0x1f, R28 ;  /* 0x0000001fff057819 */ /* 0x002fea000001141c */
[----:B------:R-:W-:Y:S04]  /*b280*/  IMAD R5, R5, c[0x0][0x218], RZ ;  /* 0x0000860005057a24 */ /* 0x000fe800078e02ff */
[----:B------:R-:W-:Y:S01]  /*b290*/  IMAD R5, R28, c[0x0][0x21c], R5 ;  /* 0x000087001c057a24 */ /* 0x000fe200078e0205 */
[----:B------:R-:W-:Y:S04]  /*b2a0*/  SHF.L.U64.HI R28, R14, 0x1, R15 ;  /* 0x000000010e1c7819 */ /* 0x000fe8000001020f */
[----:B-----5:R-:W-:Y:S02]  /*b2b0*/  IADD3.X R5, R6, R3, R5, P0, !PT ;  /* 0x0000000306057210 */ /* 0x020fe400007fe405 */
[C---:B------:R-:W-:Y:S04]  /*b2c0*/  LEA R6, P0, R0.reuse, c[0x0][0x1f8], 0x1 ;  /* 0x00007e0000067a11 */ /* 0x040fe800078008ff */
[----:B------:R-:W-:Y:S01]  /*b2d0*/  LEA.HI.X R5, R0, c[0x0][0x1fc], R5, 0x1, P0 ;  /* 0x00007f0000057a11 */ /* 0x000fe200000f0c05 */
[----:B------:R-:W-:Y:S01]  /*b2e0*/  IMAD.SHL.U32 R0, R20, 0x2, RZ ;  /* 0x0000000214007824 */ /* 0x000fe200078e00ff */
[C---:B---3--:R-:W-:Y:S04]  /*b2f0*/  SHF.L.U64.HI R15, R12.reuse, 0x1, R13 ;  /* 0x000000010c0f7819 */ /* 0x048fe8000001020d */
[----:B------:R1:W-:Y:S01]  /*b300*/  STL [R1+0x58], R0 ;  /* 0x0000580001007387 */ /* 0x0003e20000100800 */
[----:B------:R-:W-:Y:S01]  /*b310*/  IMAD.SHL.U32 R23, R12, 0x2, RZ ;  /* 0x000000020c177824 */ /* 0x000fe200078e00ff */
[C---:B--2---:R-:W-:Y:S02]  /*b320*/  SHF.L.U64.HI R14, R4.reuse, 0x1, R7 ;  /* 0x00000001040e7819 */ /* 0x044fe40000010207 */
[----:B------:R-:W-:Y:S01]  /*b330*/  SHF.L.U32 R20, R4, 0x1, RZ ;  /* 0x0000000104147819 */ /* 0x000fe200000006ff */
[----:B------:R-:W-:-:S05]  /*b340*/  BRA.DIV ~URZ, `(.L_x_1061) ;  /* 0x00007da27f007947 */ /* 0x000fca000b800000 */
[----:B-1----:R1:W2:Y:S02]  /*b350*/  SHFL.IDX PT, R0, R5, RZ, 0x181f ;  /* 0x00181fff05007589 */ /* 0x0022a400000e0000 */
.L_x_1092:
[----:B------:R-:W3:Y:S01]  /*b360*/  LDL R2, [R1+0x88] ;  /* 0x0000880001027983 */ /* 0x000ee20000100800 */
[----:B------:R-:W-:Y:S04]  /*b370*/  BSSY B0, `(.L_x_1062) ;  /* 0x00001b2000007945 */ /* 0x000fe80003800000 */
[----:B------:R-:W4:Y:S05]  /*b380*/  LDL R12, [R1+0x9c] ;  /* 0x00009c00010c7983 */ /* 0x000f2a0000100800 */
[----:B--2---:R-:W2:Y:S05]  /*b390*/  LDL R7, [R1+0x98] ;  /* 0x0000980001077983 */ /* 0x004eaa0000100800 */
[----:B------:R-:W2:Y:S05]  /*b3a0*/  LDL R22, [R1+0x94] ;  /* 0x0000940001167983 */ /* 0x000eaa0000100800 */
[----:B------:R-:W2:Y:S05]  /*b3b0*/  LDL.LU R21, [R1+0x58] ;  /* 0x0000580001157983 */ /* 0x000eaa0000300800 */
[----:B------:R1:W-:Y:S05]  /*b3c0*/  STL [R1+0x20c], R36 ;  /* 0x00020c2401007387 */ /* 0x0003ea0000100800 */
[----:B------:R-:W3:Y:S05]  /*b3d0*/  SHFL.IDX PT, R4, R6, RZ, 0x181f ;  /* 0x00181fff06047589 */ /* 0x000eea00000e0000 */
[----:B-1----:R-:W2:Y:S01]  /*b3e0*/  LDL R36, [R1+0x54] ;  /* 0x0000540001247983 */ /* 0x002ea20000100800 */
[----:B---3--:R-:W-:Y:S02]  /*b3f0*/  ISETP.GE.AND P1, PT, R2, c[0x0][0x1d4], PT ;  /* 0x0000750002007a0c */ /* 0x008fe40003f26270 */
[----:B------:R-:W-:Y:S02]  /*b400*/  IADD3 R2, P0, R4, R20, RZ ;  /* 0x0000001404027210 */ /* 0x000fe40007f1e0ff */
[----:B------:R-:W-:Y:S02]  /*b410*/  SEL R132, RZ, 0x10, P1 ;  /* 0x00000010ff847807 */ /* 0x000fe40000800000 */
[----:B----4-:R-:W-:Y:S01]  /*b420*/  ISETP.GE.AND P5, PT, R12, c[0x0][0x1d4], PT ;  /* 0x000075000c007a0c */ /* 0x010fe20003fa6270 */
[----:B------:R-:W-:Y:S01]  /*b430*/  IMAD.X R3, R0, 0x1, R14, P0 ;  /* 0x0000000100037824 */ /* 0x000fe200000e060e */
[----:B------:R-:W-:Y:S02]  /*b440*/  IADD3 R12, P0, R4, R23, RZ ;  /* 0x00000017040c7210 */ /* 0x000fe40007f1e0ff */
[----:B--2---:R-:W-:Y:S02]  /*b450*/  ISETP.GE.AND P4, PT, R7, c[0x0][0x1d4], PT ;  /* 0x0000750007007a0c */ /* 0x004fe40003f86270 */
[----:B------:R-:W-:Y:S02]  /*b460*/  IADD3.X R13, R0, R15, RZ, P0, !PT ;  /* 0x0000000f000d7210 */ /* 0x000fe400007fe4ff */
[----:B------:R-:W-:Y:S01]  /*b470*/  ISETP.GE.AND P3, PT, R22, c[0x0][0x1d4], PT ;  /* 0x0000750016007a0c */ /* 0x000fe20003f66270 */
[----:B------:R-:W-:Y:S01]  /*b480*/  @!PT LDS RZ, [RZ] ;  /* 0x00000000fffff984 */ /* 0x000fe20000000800 */
[----:B------:R-:W-:Y:S01]  /*b490*/  @!PT LDS RZ, [RZ] ;  /* 0x00000000fffff984 */ /* 0x000fe20000000800 */
[----:B------:R1:W-:Y:S05]  /*b4a0*/  LDGSTS.E.BYPASS.LTC128B.128 [R36+0x100], [R2.64], !P1 ;  /* 0x0010000002247fae */ /* 0x0003ea000c901d46 */
[----:B------:R2:W-:Y:S05]  /*b4b0*/  LDGSTS.E.BYPASS.LTC128B.128 [R36+0x2100], [R12.64], !P5 ;  /* 0x021000000c247fae */ /* 0x0005ea000e901d46 */
[----:B-1----:R1:W3:Y:S05]  /*b4c0*/  SHFL.IDX PT, R2, R6, 0x1, 0x181f ;  /* 0x00381f0006027f89 */ /* 0x0022ea00000e0000 */
[----:B------:R4:W3:Y:S01]  /*b4d0*/  SHFL.IDX PT, R3, R5, 0x1, 0x181f ;  /* 0x00381f0005037f89 */ /* 0x0008e200000e0000 */
[----:B--2---:R-:W-:Y:S04]  /*b4e0*/  IADD3 R12, -R132, 0x10, RZ ;  /* 0x00000010840c7810 */ /* 0x004fe80007ffe1ff */
[----:B------:R-:W-:Y:S02]  /*b4f0*/  LOP3.LUT R12, R12, 0xf, RZ, 0xc0, !PT ;  /* 0x0000000f0c0c7812 */ /* 0x000fe400078ec0ff */
[----:B-1----:R-:W-:Y:S05]  /*b500*/  IADD3 R6, P0, R4, R31, RZ ;  /* 0x0000001f04067210 */ /* 0x002fea0007f1e0ff */
[----:B------:R-:W-:Y:S01]  /*b510*/  IMAD.X R7, R0, 0x1, R28, P0 ;  /* 0x0000000100077824 */ /* 0x000fe200000e061c */
[----:B------:R-:W-:Y:S04]  /*b520*/  IADD3 R4, P0, R4, R21, RZ ;  /* 0x0000001504047210 */ /* 0x000fe80007f1e0ff */
[----:B------:R1:W-:Y:S01]  /*b530*/  LDGSTS.E.BYPASS.LTC128B.128 [R36+0x4100], [R6.64], !P4 ;  /* 0x0410000006247fae */ /* 0x0003e2000e101d46 */
[----:B----4-:R-:W-:Y:S02]  /*b540*/  IADD3.X R5, R0, R29, RZ, P0, !PT ;  /* 0x0000001d00057210 */ /* 0x010fe400007fe4ff */
[----:B------:R-:W-:Y:S02]  /*b550*/  SEL R0, RZ, 0x10, P5 ;  /* 0x00000010ff007807 */ /* 0x000fe40002800000 */
[-C--:B---3--:R-:W-:Y:S01]  /*b560*/  IADD3 R12, P1, P0, R12, R2.reuse, R20 ;  /* 0x000000020c0c7210 */ /* 0x088fe2000783e014 */
[----:B------:R2:W-:Y:S01]  /*b570*/  LDGSTS.E.BYPASS.LTC128B.128 [R36+0x6100], [R4.64], !P3 ;  /* 0x0610000004247fae */ /* 0x0005e2000d901d46 */
[----:B------:R-:W-:Y:S02]  /*b580*/  IADD3 R22, -R0, 0x10, RZ ;  /* 0x0000001000167810 */ /* 0x000fe40007ffe1ff */
[----:B------:R-:W-:Y:S02]  /*b590*/  SEL R20, RZ, 0x10, P3 ;  /* 0x00000010ff147807 */ /* 0x000fe40001800000 */
[----:B------:R-:W-:Y:S02]  /*b5a0*/  LOP3.LUT R22, R22, 0xf, RZ, 0xc0, !PT ;  /* 0x0000000f16167812 */ /* 0x000fe400078ec0ff */
[-C--:B------:R-:W-:Y:S02]  /*b5b0*/  IADD3.X R13, RZ, R3.reuse, R14, P1, P0 ;  /* 0x00000003ff0d7210 */ /* 0x080fe40000fe040e */
[-C--:B------:R-:W-:Y:S04]  /*b5c0*/  IADD3 R22, P1, P0, R22, R2.reuse, R23 ;  /* 0x0000000216167210 */ /* 0x080fe8000783e017 */
[-C--:B------:R-:W-:Y:S01]  /*b5d0*/  IADD3.X R23, RZ, R3.reuse, R15, P1, P0 ;  /* 0x00000003ff177210 */ /* 0x080fe20000fe040f */
[----:B-1----:R-:W-:Y:S01]  /*b5e0*/  IMAD.MOV.U32 R7, RZ, RZ, R21 ;  /* 0x000000ffff077224 */ /* 0x002fe200078e0015 */
[----:B------:R-:W-:Y:S04]  /*b5f0*/  SEL R21, RZ, 0x10, P4 ;  /* 0x00000010ff157807 */ /* 0x000fe80002000000 */
[C---:B------:R-:W-:Y:S02]  /*b600*/  IADD3 R30, -R21.reuse, 0x10, RZ ;  /* 0x00000010151e7810 */ /* 0x040fe40007ffe1ff */
[----:B--2---:R-:W-:Y:S02]  /*b610*/  IADD3 R4, -R20, 0x10, RZ ;  /* 0x0000001014047810 */ /* 0x004fe40007ffe1ff */
[----:B------:R-:W-:Y:S02]  /*b620*/  LOP3.LUT R30, R30, 0xf, RZ, 0xc0, !PT ;  /* 0x0000000f1e1e7812 */ /* 0x000fe400078ec0ff */
[----:B------:R-:W-:Y:S02]  /*b630*/  LOP3.LUT R4, R4, 0xf, RZ, 0xc0, !PT ;  /* 0x0000000f04047812 */ /* 0x000fe400078ec0ff */
[-C--:B------:R-:W-:Y:S04]  /*b640*/  IADD3 R30, P1, P0, R30, R2.reuse, R31 ;  /* 0x000000021e1e7210 */ /* 0x080fe8000783e01f */
[-C--:B------:R-:W-:Y:S02]  /*b650*/  IADD3.X R31, RZ, R3.reuse, R28, P1, P0 ;  /* 0x00000003ff1f7210 */ /* 0x080fe40000fe041c */
[----:B------:R-:W-:Y:S02]  /*b660*/  IADD3 R2, P1, P0, R4, R2, R7 ;  /* 0x0000000204027210 */ /* 0x000fe4000783e007 */
[C---:B------:R-:W-:Y:S03]  /*b670*/  HMMA.16816.F32.BF16 R4, R168.reuse, R8, RZ ;  /* 0x00000008a804723c */ /* 0x040fe600000418ff */
[----:B------:R-:W-:Y:S02]  /*b680*/  IADD3.X R3, RZ, R3, R29, P1, P0 ;  /* 0x00000003ff037210 */ /* 0x000fe40000fe041d */
[----:B------:R-:W-:Y:S02]  /*b690*/  ISETP.NE.U32.AND P1, PT, R132, RZ, PT ;  /* 0x000000ff8400720c */ /* 0x000fe40003f25070 */
[----:B------:R-:W-:Y:S01]  /*b6a0*/  ISETP.NE.U32.AND P0, PT, R0, RZ, PT ;  /* 0x000000ff0000720c */ /* 0x000fe20003f05070 */
[C---:B------:R-:W-:Y:S10]  /*b6b0*/  HMMA.16816.F32.BF16 R8, R168.reuse, R10, RZ ;  /* 0x0000000aa808723c */ /* 0x040ff400000418ff */
[----:B------:R1:W-:Y:S01]  /*b6c0*/  LDGSTS.E.BYPASS.LTC128B.128.ZFILL [R36+0x1100], [R12.64], P1 ;  /* 0x011000000c247fae */ /* 0x0003e20008941d46 */
[----:B------:R-:W-:Y:S04]  /*b6d0*/  ISETP.NE.U32.AND P1, PT, R21, RZ, PT ;  /* 0x000000ff1500720c */ /* 0x000fe80003f25070 */
[----:B------:R2:W-:Y:S01]  /*b6e0*/  LDGSTS.E.BYPASS.LTC128B.128.ZFILL [R36+0x3100], [R22.64], P0 ;  /* 0x0310000016247fae */ /* 0x0005e20008141d46 */
[----:B------:R-:W-:Y:S08]  /*b6f0*/  ISETP.NE.U32.AND P0, PT, R20, RZ, PT ;  /* 0x000000ff1400720c */ /* 0x000ff00003f05070 */
[----:B------:R3:W-:Y:S05]  /*b700*/  LDGSTS.E.BYPASS.LTC128B.128.ZFILL [R36+0x5100], [R30.64], P1 ;  /* 0x051000001e247fae */ /* 0x0007ea0008941d46 */
[----:B------:R3:W-:Y:S05]  /*b710*/  LDGSTS.E.BYPASS.LTC128B.128.ZFILL [R36+0x7100], [R2.64], P0 ;  /* 0x0710000002247fae */ /* 0x0007ea0008141d46 */
[----:B------:R-:W0:Y:S01]  /*b720*/  LDGDEPBAR ;  /* 0x00000000000079af */ /* 0x000e220000000000 */
[C---:B-1----:R-:W-:Y:S08]  /*b730*/  HMMA.16816.F32.BF16 R12, R168.reuse, R16, RZ ;  /* 0x00000010a80c723c */ /* 0x042ff000000418ff */
[C---:B------:R-:W-:Y:S08]  /*b740*/  HMMA.16816.F32.BF16 R16, R168.reuse, R18, RZ ;  /* 0x00000012a810723c */ /* 0x040ff000000418ff */
[C---:B--2---:R-:W-:Y:S01]  /*b750*/  HMMA.16816.F32.BF16 R20, R168.reuse, R24, RZ ;  /* 0x00000018a814723c */ /* 0x044fe200000418ff */
[----:B---3--:R1:W5:Y:S07]  /*b760*/  LDL.LU R36, [R1+0x20c] ;  /* 0x00020c0001247983 */ /* 0x00836e0000300800 */
[C---:B------:R-:W-:Y:S01]  /*b770*/  HMMA.16816.F32.BF16 R24, R168.reuse, R26, RZ ;  /* 0x0000001aa818723c */ /* 0x040fe200000418ff */
[----:B------:R-:W2:Y:S05]  /*b780*/  LDL R2, [R1+0xc] ;  /* 0x00000c0001027983 */ /* 0x000eaa0000100800 */
[----:B------:R-:W3:Y:S02]  /*b790*/  LDL R3, [R1+0x10] ;  /* 0x0000100001037983 */ /* 0x000ee40000100800 */
[C---:B------:R-:W-:Y:S03]  /*b7a0*/  HMMA.16816.F32.BF16 R28, R168.reuse, R32, RZ ;  /* 0x00000020a81c723c */ /* 0x040fe600000418ff */
[----:B------:R-:W3:Y:S05]  /*b7b0*/  LDL R0, [R1+0x14] ;  /* 0x0000140001007983 */ /* 0x000eea0000100800 */
        /* <DEDUP_REMOVED lines=37> */
[C---:B-1----:R-:W-:Y:S01]  /*ba10*/  HMMA.16816.F32.BF16 R4, R200.reuse, R176, R4 ;  /* 0x000000b0c804723c */ /* 0x042fe20000041804 */
[----:B------:R-:W4:Y:S07]  /*ba20*/  LDL R177, [R1+0x18] ;  /* 0x0000180001b17983 */ /* 0x000f2e0000100800 */
[C---:B------:R-:W-:Y:S08]  /*ba30*/  HMMA.16816.F32.BF16 R8, R200.reuse, R178, R8 ;  /* 0x000000b2c808723c */ /* 0x040ff00000041808 */
[C---:B------:R-:W-:Y:S08]  /*ba40*/  HMMA.16816.F32.BF16 R12, R200.reuse, R180, R12 ;  /* 0x000000b4c80c723c */ /* 0x040ff0000004180c */
[C---:B------:R-:W-:Y:S08]  /*ba50*/  HMMA.16816.F32.BF16 R16, R200.reuse, R182, R16 ;  /* 0x000000b6c810723c */ /* 0x040ff00000041810 */
[C---:B------:R-:W-:Y:S08]  /*ba60*/  HMMA.16816.F32.BF16 R20, R200.reuse, R184, R20 ;  /* 0x000000b8c814723c */ /* 0x040ff00000041814 */
[C---:B------:R-:W-:Y:S08]  /*ba70*/  HMMA.16816.F32.BF16 R24, R200.reuse, R186, R24 ;  /* 0x000000bac818723c */ /* 0x040ff00000041818 */
[C---:B------:R-:W-:Y:S08]  /*ba80*/  HMMA.16816.F32.BF16 R28, R200.reuse, R188, R28 ;  /* 0x000000bcc81c723c */ /* 0x040ff0000004181c */
[----:B------:R-:W-:Y:S01]  /*ba90*/  HMMA.16816.F32.BF16 R32, R200, R190, R32 ;  /* 0x000000bec820723c */ /* 0x000fe20000041820 */
[----:B--2---:R1:W-:Y:S05]  /*baa0*/  LDSM.16.M88.4 R180, [R2] ;  /* 0x0000000002b4783b */ /* 0x0043ea0000000200 */
[----:B---3--:R2:W-:Y:S05]  /*bab0*/  LDSM.16.M88.4 R184, [R3] ;  /* 0x0000000003b8783b */ /* 0x0085ea0000000200 */
[----:B------:R3:W-:Y:S05]  /*bac0*/  LDSM.16.M88.4 R188, [R0] ;  /* 0x0000000000bc783b */ /* 0x0007ea0000000200 */
[----:B-1----:R-:W4:Y:S05]  /*bad0*/  LDL R2, [R1+0x20] ;  /* 0x0000200001027983 */ /* 0x002f2a0000100800 */
[----:B--2---:R-:W2:Y:S05]  /*bae0*/  LDL R3, [R1+0x1c] ;  /* 0x00001c0001037983 */ /* 0x004eaa0000100800 */
[----:B---3--:R-:W3:Y:S05]  /*baf0*/  LDL R0, [R1+0x24] ;  /* 0x0000240001007983 */ /* 0x008eea0000100800 */
[----:B----4-:R-:W1:Y:S02]  /*bb00*/  LDSM.16.M88.4 R176, [R177] ;  /* 0x00000000b1b0783b */ /* 0x010e640000000200 */
[C---:B-1----:R-:W-:Y:S08]  /*bb10*/  HMMA.16816.F32.BF16 R4, R204.reuse, R176, R4 ;  /* 0x000000b0cc04723c */ /* 0x042ff00000041804 */
[C---:B------:R-:W-:Y:S01]  /*bb20*/  HMMA.16816.F32.BF16 R8, R204.reuse, R178, R8 ;  /* 0x000000b2cc08723c */ /* 0x040fe20000041808 */
[----:B------:R-:W1:Y:S07]  /*bb30*/  LDSM.16.M88.4 R176, [R249+0x2000] ;  /* 0x00200000f9b0783b */ /* 0x000e6e0000000200 */
[C---:B------:R-:W-:Y:S08]  /*bb40*/  HMMA.16816.F32.BF16 R12, R204.reuse, R180, R12 ;  /* 0x000000b4cc0c723c */ /* 0x040ff0000004180c */
[C---:B------:R-:W-:Y:S01]  /*bb50*/  HMMA.16816.F32.BF16 R16, R204.reuse, R182, R16 ;  /* 0x000000b6cc10723c */ /* 0x040fe20000041810 */
[----:B------:R-:W4:Y:S07]  /*bb60*/  LDSM.16.M88.4 R180, [R249+0x2800] ;  /* 0x00280000f9b4783b */ /* 0x000f2e0000000200 */
        /* <DEDUP_REMOVED lines=8> */
[----:B------:R-:W1:Y:S07]  /*bbf0*/  LDSM.16.M88.4 R176, [R248+-0x4000] ;  /* 0xffc00000f8b0783b */ /* 0x000e6e0000000200 */
[C---:B----4-:R-:W-:Y:S08]  /*bc00*/  HMMA.16816.F32.BF16 R12, R208.reuse, R180, R12 ;  /* 0x000000b4d00c723c */ /* 0x050ff0000004180c */
[C---:B------:R-:W-:Y:S01]  /*bc10*/  HMMA.16816.F32.BF16 R16, R208.reuse, R182, R16 ;  /* 0x000000b6d010723c */ /* 0x040fe20000041810 */
[----:B------:R-:W4:Y:S07]  /*bc20*/  LDSM.16.M88.4 R180, [R248+-0x3800] ;  /* 0xffc80000f8b4783b */ /* 0x000f2e0000000200 */
[C---:B--2---:R-:W-:Y:S08]  /*bc30*/  HMMA.16816.F32.BF16 R20, R208.reuse, R184, R20 ;  /* 0x000000b8d014723c */ /* 0x044ff00000041814 */
[C---:B------:R-:W-:Y:S01]  /*bc40*/  HMMA.16816.F32.BF16 R24, R208.reuse, R186, R24 ;  /* 0x000000bad018723c */ /* 0x040fe20000041818 */
[----:B------:R-:W2:Y:S07]  /*bc50*/  LDSM.16.M88.4 R184, [R248+-0x3000] ;  /* 0xffd00000f8b8783b */ /* 0x000eae0000000200 */
[C---:B---3--:R-:W-:Y:S08]  /*bc60*/  HMMA.16816.F32.BF16 R28, R208.reuse, R188, R28 ;  /* 0x000000bcd01c723c */ /* 0x048ff0000004181c */
[----:B------:R-:W-:Y:S01]  /*bc70*/  HMMA.16816.F32.BF16 R32, R208, R190, R32 ;  /* 0x000000bed020723c */ /* 0x000fe20000041820 */
[----:B------:R-:W-:Y:S07]  /*bc80*/  LDSM.16.M88.4 R188, [R135+0x4000] ;  /* 0x0040000087bc783b */ /* 0x000fee0000000200 */
[C---:B-1----:R-:W-:Y:S08]  /*bc90*/  HMMA.16816.F32.BF16 R4, R212.reuse, R176, R4 ;  /* 0x000000b0d404723c */ /* 0x042ff00000041804 */
[C---:B------:R-:W-:Y:S01]  /*bca0*/  HMMA.16816.F32.BF16 R8, R212.reuse, R178, R8 ;  /* 0x000000b2d408723c */ /* 0x040fe20000041808 */
[----:B------:R-:W1:Y:S07]  /*bcb0*/  LDSM.16.M88.4 R176, [R248+-0x2800] ;  /* 0xffd80000f8b0783b */ /* 0x000e6e0000000200 */
[C---:B----4-:R-:W-:Y:S08]  /*bcc0*/  HMMA.16816.F32.BF16 R12, R212.reuse, R180, R12 ;  /* 0x000000b4d40c723c */ /* 0x050ff0000004180c */
[C---:B------:R-:W-:Y:S01]  /*bcd0*/  HMMA.16816.F32.BF16 R16, R212.reuse, R182, R16 ;  /* 0x000000b6d410723c */ /* 0x040fe20000041810 */
[----:B------:R-:W3:Y:S07]  /*bce0*/  LDSM.16.M88.4 R180, [R135+0x4800] ;  /* 0x0048000087b4783b */ /* 0x000eee0000000200 */
[C---:B--2---:R-:W-:Y:S08]  /*bcf0*/  HMMA.16816.F32.BF16 R20, R212.reuse, R184, R20 ;  /* 0x000000b8d414723c */ /* 0x044ff00000041814 */
[C---:B------:R-:W-:Y:S01]  /*bd00*/  HMMA.16816.F32.BF16 R24, R212.reuse, R186, R24 ;  /* 0x000000bad418723c */ /* 0x040fe20000041818 */
[----:B------:R-:W-:Y:S07]  /*bd10*/  LDSM.16.M88.4 R184, [R135+0x5800] ;  /* 0x0058000087b8783b */ /* 0x000fee0000000200 */
[C---:B-1----:R-:W-:Y:S08]  /*bd20*/  HMMA.16816.F32.BF16 R28, R212.reuse, R176, R28 ;  /* 0x000000b0d41c723c */ /* 0x042ff0000004181c */
[----:B------:R-:W-:Y:S01]  /*bd30*/  HMMA.16816.F32.BF16 R32, R212, R178, R32 ;  /* 0x000000b2d420723c */ /* 0x000fe20000041820 */
[----:B------:R-:W1:Y:S07]  /*bd40*/  LDSM.16.M88.4 R176, [R135+0x5000] ;  /* 0x0050000087b0783b */ /* 0x000e6e0000000200 */
[C---:B------:R-:W-:Y:S01]  /*bd50*/  HMMA.16816.F32.BF16 R4, R216.reuse, R188, R4 ;  /* 0x000000bcd804723c */ /* 0x040fe20000041804 */
[----:B------:R-:W2:Y:S07]  /*bd60*/  LDL R189, [R1+0x28] ;  /* 0x0000280001bd7983 */ /* 0x000eae0000100800 */
[C---:B------:R-:W-:Y:S08]  /*bd70*/  HMMA.16816.F32.BF16 R8, R216.reuse, R190, R8 ;  /* 0x000000bed808723c */ /* 0x040ff00000041808 */
[C---:B---3--:R-:W-:Y:S08]  /*bd80*/  HMMA.16816.F32.BF16 R12, R216.reuse, R180, R12 ;  /* 0x000000b4d80c723c */ /* 0x048ff0000004180c */
[C---:B------:R-:W-:Y:S01]  /*bd90*/  HMMA.16816.F32.BF16 R16, R216.reuse, R182, R16 ;  /* 0x000000b6d810723c */ /* 0x040fe20000041810 */
[----:B------:R3:W-:Y:S07]  /*bda0*/  LDSM.16.M88.4 R180, [R2] ;  /* 0x0000000002b4783b */ /* 0x0007ee0000000200 */
[C---:B-1----:R-:W-:Y:S08]  /*bdb0*/  HMMA.16816.F32.BF16 R20, R216.reuse, R176, R20 ;  /* 0x000000b0d814723c */ /* 0x042ff00000041814 */
[C---:B------:R-:W-:Y:S01]  /*bdc0*/  HMMA.16816.F32.BF16 R24, R216.reuse, R178, R24 ;  /* 0x000000b2d818723c */ /* 0x040fe20000041818 */
[----:B------:R1:W-:Y:S05]  /*bdd0*/  LDSM.16.M88.4 R176, [R3] ;  /* 0x0000000003b0783b */ /* 0x0003ea0000000200 */
[----:B---3--:R-:W3:Y:S02]  /*bde0*/  LDL R2, [R1+0x30] ;  /* 0x0000300001027983 */ /* 0x008ee40000100800 */
[C---:B------:R-:W-:Y:S08]  /*bdf0*/  HMMA.16816.F32.BF16 R28, R216.reuse, R184, R28 ;  /* 0x000000b8d81c723c */ /* 0x040ff0000004181c */
[----:B------:R-:W-:Y:S01]  /*be00*/  HMMA.16816.F32.BF16 R32, R216, R186, R32 ;  /* 0x000000bad820723c */ /* 0x000fe20000041820 */
[----:B------:R4:W-:Y:S05]  /*be10*/  LDSM.16.M88.4 R184, [R0] ;  /* 0x0000000000b8783b */ /* 0x0009ea0000000200 */
[----:B-1----:R-:W3:Y:S05]  /*be20*/  LDL R3, [R1+0x2c] ;  /* 0x00002c0001037983 */ /* 0x002eea0000100800 */
[----:B----4-:R-:W4:Y:S05]  /*be30*/  LDL R0, [R1+0x34] ;  /* 0x0000340001007983 */ /* 0x010f2a0000100800 */
[----:B--2---:R-:W1:Y:S02]  /*be40*/  LDSM.16.M88.4 R188, [R189] ;  /* 0x00000000bdbc783b */ /* 0x004e640000000200 */
[C---:B-1----:R-:W-:Y:S08]  /*be50*/  HMMA.16816.F32.BF16 R4, R220.reuse, R188, R4 ;  /* 0x000000bcdc04723c */ /* 0x042ff00000041804 */
[C---:B------:R-:W-:Y:S01]  /*be60*/  HMMA.16816.F32.BF16 R8, R220.reuse, R190, R8 ;  /* 0x000000bedc08723c */ /* 0x040fe20000041808 */
[----:B------:R-:W-:Y:S07]  /*be70*/  LDSM.16.M88.4 R188, [R249+0x4800] ;  /* 0x00480000f9bc783b */ /* 0x000fee0000000200 */
[C---:B------:R-:W-:Y:S08]  /*be80*/  HMMA.16816.F32.BF16 R12, R220.reuse, R176, R12 ;  /* 0x000000b0dc0c723c */ /* 0x040ff0000004180c */
[C---:B------:R-:W-:Y:S01]  /*be90*/  HMMA.16816.F32.BF16 R16, R220.reuse, R178, R16 ;  /* 0x000000b2dc10723c */ /* 0x040fe20000041810 */
[----:B------:R-:W1:Y:S07]  /*bea0*/  LDSM.16.M88.4 R176, [R249+0x4000] ;  /* 0x00400000f9b0783b */ /* 0x000e6e0000000200 */
[C---:B------:R-:W-:Y:S08]  /*beb0*/  HMMA.16816.F32.BF16 R20, R220.reuse, R180, R20 ;  /* 0x000000b4dc14723c */ /* 0x040ff00000041814 */
[C---:B------:R-:W-:Y:S01]  /*bec0*/  HMMA.16816.F32.BF16 R24, R220.reuse, R182, R24 ;  /* 0x000000b6dc18723c */ /* 0x040fe20000041818 */
[----:B------:R-:W2:Y:S07]  /*bed0*/  LDSM.16.M88.4 R180, [R249+0x5000] ;  /* 0x00500000f9b4783b */ /* 0x000eae0000000200 */
        /* <DEDUP_REMOVED lines=8> */
[----:B------:R-:W3:Y:S07]  /*bf60*/  LDSM.16.M88.4 R188, [R248+-0x1800] ;  /* 0xffe80000f8bc783b */ /* 0x000eee0000000200 */
[C---:B--2---:R-:W-:Y:S08]  /*bf70*/  HMMA.16816.F32.BF16 R20, R224.reuse, R180, R20 ;  /* 0x000000b4e014723c */ /* 0x044ff00000041814 */
[C---:B------:R-:W-:Y:S01]  /*bf80*/  HMMA.16816.F32.BF16 R24, R224.reuse, R182, R24 ;  /* 0x000000b6e018723c */ /* 0x040fe20000041818 */
[----:B------:R-:W-:Y:S07]  /*bf90*/  LDSM.16.M88.4 R180, [R248+-0x800] ;  /* 0xfff80000f8b4783b */ /* 0x000fee0000000200 */
[C---:B-1----:R-:W-:Y:S08]  /*bfa0*/  HMMA.16816.F32.BF16 R28, R224.reuse, R176, R28 ;  /* 0x000000b0e01c723c */ /* 0x042ff0000004181c */
[----:B------:R-:W-:Y:S01]  /*bfb0*/  HMMA.16816.F32.BF16 R32, R224, R178, R32 ;  /* 0x000000b2e020723c */ /* 0x000fe20000041820 */
[----:B------:R-:W1:Y:S07]  /*bfc0*/  LDSM.16.M88.4 R176, [R248+-0x1000] ;  /* 0xfff00000f8b0783b */ /* 0x000e6e0000000200 */
[C---:B------:R-:W-:Y:S08]  /*bfd0*/  HMMA.16816.F32.BF16 R4, R228.reuse, R184, R4 ;  /* 0x000000b8e404723c */ /* 0x040ff00000041804 */
[C---:B------:R-:W-:Y:S01]  /*bfe0*/  HMMA.16816.F32.BF16 R8, R228.reuse, R186, R8 ;  /* 0x000000bae408723c */ /* 0x040fe20000041808 */
[----:B------:R-:W2:Y:S07]  /*bff0*/  LDSM.16.M88.4 R184, [R135+0x6000] ;  /* 0x0060000087b8783b */ /* 0x000eae0000000200 */
[C---:B---3--:R-:W-:Y:S08]  /*c000*/  HMMA.16816.F32.BF16 R12, R228.reuse, R188, R12 ;  /* 0x000000bce40c723c */ /* 0x048ff0000004180c */
[C---:B------:R-:W-:Y:S01]  /*c010*/  HMMA.16816.F32.BF16 R16, R228.reuse, R190, R16 ;  /* 0x000000bee410723c */ /* 0x040fe20000041810 */
[----:B------:R-:W-:Y:S07]  /*c020*/  LDSM.16.M88.4 R188, [R135+0x7000] ;  /* 0x0070000087bc783b */ /* 0x000fee0000000200 */
[C---:B-1----:R-:W-:Y:S08]  /*c030*/  HMMA.16816.F32.BF16 R20, R228.reuse, R176, R20 ;  /* 0x000000b0e414723c */ /* 0x042ff00000041814 */
[C---:B------:R-:W-:Y:S01]  /*c040*/  HMMA.16816.F32.BF16 R24, R228.reuse, R178, R24 ;  /* 0x000000b2e418723c */ /* 0x040fe20000041818 */
[----:B------:R-:W1:Y:S07]  /*c050*/  LDSM.16.M88.4 R176, [R135+0x6800] ;  /* 0x0068000087b0783b */ /* 0x000e6e0000000200 */
[C---:B------:R-:W-:Y:S08]  /*c060*/  HMMA.16816.F32.BF16 R28, R228.reuse, R180, R28 ;  /* 0x000000b4e41c723c */ /* 0x040ff0000004181c */
[----:B------:R-:W-:Y:S01]  /*c070*/  HMMA.16816.F32.BF16 R32, R228, R182, R32 ;  /* 0x000000b6e420723c */ /* 0x000fe20000041820 */
[----:B------:R-:W3:Y:S07]  /*c080*/  LDSM.16.M88.4 R180, [R135+0x7800] ;  /* 0x0078000087b4783b */ /* 0x000eee0000000200 */
[C---:B--2---:R-:W-:Y:S01]  /*c090*/  HMMA.16816.F32.BF16 R4, R232.reuse, R184, R4 ;  /* 0x000000b8e804723c */ /* 0x044fe20000041804 */
[----:B------:R-:W2:Y:S07]  /*c0a0*/  LDL R185, [R1+0x8] ;  /* 0x0000080001b97983 */ /* 0x000eae0000100800 */
[C---:B------:R-:W-:Y:S08]  /*c0b0*/  HMMA.16816.F32.BF16 R8, R232.reuse, R186, R8 ;  /* 0x000000bae808723c */ /* 0x040ff00000041808 */
[C---:B-1----:R-:W-:Y:S08]  /*c0c0*/  HMMA.16816.F32.BF16 R12, R232.reuse, R176, R12 ;  /* 0x000000b0e80c723c */ /* 0x042ff0000004180c */
[C---:B------:R-:W-:Y:S08]  /*c0d0*/  HMMA.16816.F32.BF16 R16, R232.reuse, R178, R16 ;  /* 0x000000b2e810723c */ /* 0x040ff00000041810 */
[C---:B------:R-:W-:Y:S08]  /*c0e0*/  HMMA.16816.F32.BF16 R20, R232.reuse, R188, R20 ;  /* 0x000000bce814723c */ /* 0x040ff00000041814 */
[C---:B------:R-:W-:Y:S01]  /*c0f0*/  HMMA.16816.F32.BF16 R24, R232.reuse, R190, R24 ;  /* 0x000000bee818723c */ /* 0x040fe20000041818 */
[----:B------:R-:W-:Y:S07]  /*c100*/  LDSM.16.M88.4 R188, [R2] ;  /* 0x0000000002bc783b */ /* 0x000fee0000000200 */
[C---:B---3--:R-:W-:Y:S08]  /*c110*/  HMMA.16816.F32.BF16 R28, R232.reuse, R180, R28 ;  /* 0x000000b4e81c723c */ /* 0x048ff0000004181c */
[----:B------:R-:W-:Y:S01]  /*c120*/  HMMA.16816.F32.BF16 R32, R232, R182, R32 ;  /* 0x000000b6e820723c */ /* 0x000fe20000041820 */
[----:B------:R-:W-:Y:S05]  /*c130*/  LDSM.16.M88.4 R180, [R249+0x6000] ;  /* 0x00600000f9b4783b */ /* 0x000fea0000000200 */
[----:B--2---:R-:W1:Y:S05]  /*c140*/  LDSM.16.M88.4 R176, [R185] ;  /* 0x00000000b9b0783b */ /* 0x004e6a0000000200 */
[----:B------:R-:W2:Y:S01]  /*c150*/  LDSM.16.M88.4 R184, [R3] ;  /* 0x0000000003b8783b */ /* 0x000ea20000000200 */
[C---:B-1----:R-:W-:Y:S08]  /*c160*/  HMMA.16816.F32.BF16 R4, R236.reuse, R176, R4 ;  /* 0x000000b0ec04723c */ /* 0x042ff00000041804 */
[C---:B------:R-:W-:Y:S01]  /*c170*/  HMMA.16816.F32.BF16 R8, R236.reuse, R178, R8 ;  /* 0x000000b2ec08723c */ /* 0x040fe20000041808 */
[----:B----4-:R-:W1:Y:S07]  /*c180*/  LDSM.16.M88.4 R176, [R0] ;  /* 0x0000000000b0783b */ /* 0x010e6e0000000200 */
[C---:B--2---:R-:W-:Y:S08]  /*c190*/  HMMA.16816.F32.BF16 R12, R236.reuse, R184, R12 ;  /* 0x000000b8ec0c723c */ /* 0x044ff0000004180c */
[C---:B------:R-:W-:Y:S01]  /*c1a0*/  HMMA.16816.F32.BF16 R16, R236.reuse, R186, R16 ;  /* 0x000000baec10723c */ /* 0x040fe20000041810 */
[----:B------:R-:W2:Y:S07]  /*c1b0*/  LDSM.16.M88.4 R184, [R249+0x6800] ;  /* 0x00680000f9b8783b */ /* 0x000eae0000000200 */
[C---:B------:R-:W-:Y:S08]  /*c1c0*/  HMMA.16816.F32.BF16 R20, R236.reuse, R188, R20 ;  /* 0x000000bcec14723c */ /* 0x040ff00000041814 */
        /* <DEDUP_REMOVED lines=43> */
[----:B------:R-:W3:Y:S10]  /*c480*/  MUFU.TANH R3, R10 ;  /* 0x0000000a00037308 */ /* 0x000ef40000002400 */
[----:B------:R4:W3:Y:S01]  /*c490*/  MUFU.TANH R190, R11 ;  /* 0x0000000b00be7308 */ /* 0x0008e20000002400 */
[----:B-1----:R1:W-:Y:S05]  /*c4a0*/  STL [R1+0x64], R0 ;  /* 0x0000640001007387 */ /* 0x0023ea0000100800 */
[----:B--2---:R-:W2:Y:S04]  /*c4b0*/  LDL R2, [R1+0x68] ;  /* 0x0000680001027983 */ /* 0x004ea80000100800 */
[----:B------:R-:W2:Y:S01]  /*c4c0*/  MUFU.TANH R184, R13 ;  /* 0x0000000d00b87308 */ /* 0x000ea20000002400 */
[----:B------:R-:W3:Y:S09]  /*c4d0*/  LDSM.16.M88.4 R4, [R248+0x1000] ;  /* 0x00100000f804783b */ /* 0x000ef20000000200 */
[----:B------:R-:W2:Y:S01]  /*c4e0*/  MUFU.TANH R187, R14 ;  /* 0x0000000e00bb7308 */ /* 0x000ea20000002400 */
[----:B----4-:R-:W4:Y:S01]  /*c4f0*/  LDSM.16.M88.4 R8, [R248+0x1800] ;  /* 0x00180000f808783b */ /* 0x010f220000000200 */
[----:B------:R-:W-:Y:S04]  /*c500*/  DEPBAR.LE SB0, 0x0 ;  /* 0x000080000000791a */ /* 0x000fe80000000000 */
[----:B-1----:R-:W2:Y:S04]  /*c510*/  LDL R0, [R1+0xa8] ;  /* 0x0000a80001007983 */ /* 0x002ea80000100800 */
[----:B------:R-:W1:Y:S01]  /*c520*/  MUFU.TANH R186, R15 ;  /* 0x0000000f00ba7308 */ /* 0x000e620000002400 */
[----:B---3--:R3:W-:Y:S09]  /*c530*/  STL [R1+0x5c], R3 ;  /* 0x00005c0301007387 */ /* 0x0087f20000100800 */
[----:B------:R-:W1:Y:S01]  /*c540*/  MUFU.TANH R183, R16 ;  /* 0x0000001000b77308 */ /* 0x000e620000002400 */
[----:B------:R-:W-:Y:S09]  /*c550*/  BAR.SYNC.DEFER_BLOCKING 0x0 ;  /* 0x0000000000007b1d */ /* 0x000ff20000010000 */
[----:B------:R1:W1:Y:S01]  /*c560*/  MUFU.TANH R180, R17 ;  /* 0x0000001100b47308 */ /* 0x0002620000002400 */
[C---:B------:R-:W-:Y:S09]  /*c570*/  HMMA.16816.F32.BF16 R20, R244.reuse, R4, R20 ;  /* 0x00000004f414723c */ /* 0x040ff20000041814 */
[----:B------:R-:W1:Y:S01]  /*c580*/  MUFU.TANH R182, R18 ;  /* 0x0000001200b67308 */ /* 0x000e620000002400 */
[C---:B------:R-:W-:Y:S09]  /*c590*/  HMMA.16816.F32.BF16 R24, R244.reuse, R6, R24 ;  /* 0x00000006f418723c */ /* 0x040ff20000041818 */
[----:B------:R1:W1:Y:S01]  /*c5a0*/  MUFU.TANH R181, R19 ;  /* 0x0000001300b57308 */ /* 0x0002620000002400 */
[C---:B----4-:R-:W-:Y:S04]  /*c5b0*/  HMMA.16816.F32.BF16 R28, R244.reuse, R8, R28 ;  /* 0x00000008f41c723c */ /* 0x050fe8000004181c */
[----:B------:R-:W-:Y:S04]  /*c5c0*/  FMUL.FTZ R20, R20, c[0x0][0x320] ;  /* 0x0000c80014147a20 */ /* 0x000fe80000410000 */
[----:B------:R-:W-:Y:S01]  /*c5d0*/  HMMA.16816.F32.BF16 R32, R244, R10, R32 ;  /* 0x0000000af420723c */ /* 0x000fe20000041820 */
[----:B------:R-:W4:Y:S03]  /*c5e0*/  MUFU.TANH R185, R12 ;  /* 0x0000000c00b97308 */ /* 0x000f260000002400 */
[----:B------:R-:W-:Y:S02]  /*c5f0*/  FMUL.FTZ R21, R21, c[0x0][0x320] ;  /* 0x0000c80015157a20 */ /* 0x000fe40000410000 */
[----:B------:R-:W-:Y:S02]  /*c600*/  FMUL.FTZ R22, R22, c[0x0][0x320] ;  /* 0x0000c80016167a20 */ /* 0x000fe40000410000 */
[----:B------:R-:W-:Y:S03]  /*c610*/  FMUL.FTZ R23, R23, c[0x0][0x320] ;  /* 0x0000c80017177a20 */ /* 0x000fe60000410000 */
[----:B------:R3:W2:Y:S05]  /*c620*/  MUFU.TANH R179, R20 ;  /* 0x0000001400b37308 */ /* 0x0006aa0000002400 */
[----:B-1----:R-:W-:Y:S02]  /*c630*/  FMUL.FTZ R17, R29, c[0x0][0x320] ;  /* 0x0000c8001d117a20 */ /* 0x002fe40000410000 */
[----:B------:R-:W-:Y:S02]  /*c640*/  FMUL.FTZ R19, R30, c[0x0][0x320] ;  /* 0x0000c8001e137a20 */ /* 0x000fe40000410000 */
[----:B------:R-:W-:Y:S01]  /*c650*/  FMUL.FTZ R18, R31, c[0x0][0x320] ;  /* 0x0000c8001f127a20 */ /* 0x000fe20000410000 */
[----:B------:R1:W1:Y:S03]  /*c660*/  MUFU.TANH R176, R21 ;  /* 0x0000001500b07308 */ /* 0x0002660000002400 */
[----:B------:R-:W-:Y:S02]  /*c670*/  FMUL.FTZ R14, R32, c[0x0][0x320] ;  /* 0x0000c800200e7a20 */ /* 0x000fe40000410000 */
[----:B------:R-:W-:Y:S02]  /*c680*/  FMUL.FTZ R13, R33, c[0x0][0x320] ;  /* 0x0000c800210d7a20 */ /* 0x000fe40000410000 */
[----:B------:R-:W-:Y:S02]  /*c690*/  FMUL.FTZ R16, R34, c[0x0][0x320] ;  /* 0x0000c80022107a20 */ /* 0x000fe40000410000 */
[----:B------:R-:W-:Y:S01]  /*c6a0*/  FMUL.FTZ R15, R35, c[0x0][0x320] ;  /* 0x0000c800230f7a20 */ /* 0x000fe20000410000 */
[----:B------:R4:W2:Y:S01]  /*c6b0*/  MUFU.TANH R178, R22 ;  /* 0x0000001600b27308 */ /* 0x0008a20000002400 */
[----:B---3--:R-:W-:Y:S09]  /*c6c0*/  FMUL.FTZ R20, R28, c[0x0][0x320] ;  /* 0x0000c8001c147a20 */ /* 0x008ff20000410000 */
[----:B------:R3:W2:Y:S01]  /*c6d0*/  MUFU.TANH R177, R23 ;  /* 0x0000001700b17308 */ /* 0x0006a20000002400 */
[----:B-1----:R-:W-:Y:S09]  /*c6e0*/  FMUL.FTZ R21, R25, c[0x0][0x320] ;  /* 0x0000c80019157a20 */ /* 0x002ff20000410000 */
[----:B------:R-:W1:Y:S01]  /*c6f0*/  MUFU.TANH R21, R21 ;  /* 0x0000001500157308 */ /* 0x000e620000002400 */
[----:B----4-:R-:W-:Y:S02]  /*c700*/  FMUL.FTZ R22, R24, c[0x0][0x320] ;  /* 0x0000c80018167a20 */ /* 0x010fe40000410000 */
[----:B------:R-:W-:Y:S07]  /*c710*/  FMUL.FTZ R24, R26, c[0x0][0x320] ;  /* 0x0000c8001a187a20 */ /* 0x000fee0000410000 */
[----:B------:R-:W4:Y:S01]  /*c720*/  MUFU.TANH R22, R22 ;  /* 0x0000001600167308 */ /* 0x000f220000002400 */
[----:B---3--:R-:W-:Y:S09]  /*c730*/  FMUL.FTZ R23, R27, c[0x0][0x320] ;  /* 0x0000c8001b177a20 */ /* 0x008ff20000410000 */
[----:B------:R-:W3:Y:S10]  /*c740*/  MUFU.TANH R24, R24 ;  /* 0x0000001800187308 */ /* 0x000ef40000002400 */
        /* <DEDUP_REMOVED lines=9> */
[----:B--2---:R-:W-:Y:S11]  /*c7e0*/  ISETP.GT.AND P0, PT, R2, R0, PT ;  /* 0x000000000200720c */ /* 0x004ff60003f04270 */
[----:B------:R-:W-:Y:S02]  /*c7f0*/  @!UPT UIADD3 URZ, URZ, URZ, URZ ;  /* 0x0000003f3f3ff290 */ /* 0x000fe4000fffe03f */
[----:B------:R-:W-:-:S05]  /*c800*/  @!P0 BRA `(.L_x_1063) ;  /* 0x0000068000008947 */ /* 0x000fca0003800000 */
[----:B-1-34-:R-:W1:Y:S01]  /*c810*/  S2R R12, SR_TID.X ;  /* 0x00000000000c7919 */ /* 0x01ae620000002100 */
[----:B------:R-:W-:Y:S03]  /*c820*/  IMAD.MOV.U32 R6, RZ, RZ, c[0x0][0x2b8] ;  /* 0x0000ae00ff067624 */ /* 0x000fe600078e00ff */
[----:B------:R-:W2:Y:S02]  /*c830*/  LDL R3, [R1+0xb4] ;  /* 0x0000b40001037983 */ /* 0x000ea40000100800 */
[----:B------:R-:W-:Y:S02]  /*c840*/  ISETP.NE.AND P2, PT, R6, 0x1, PT ;  /* 0x000000010600780c */ /* 0x000fe40003f45270 */
[----:B------:R-:W3:Y:S04]  /*c850*/  LDL.64 R4, [R1+0xc0] ;  /* 0x0000c00001047983 */ /* 0x000ee80000100a00 */
[----:B------:R-:W4:Y:S04]  /*c860*/  LDL.64 R28, [R1+0xb8] ;  /* 0x0000b800011c7983 */ /* 0x000f280000100a00 */
[----:B------:R-:W3:Y:S04]  /*c870*/  LDL R8, [R1+0xd0] ;  /* 0x0000d00001087983 */ /* 0x000ee80000100800 */
[----:B------:R-:W3:Y:S04]  /*c880*/  LDL R11, [R1+0x174] ;  /* 0x00017400010b7983 */ /* 0x000ee80000100800 */
[----:B------:R-:W4:Y:S01]  /*c890*/  LDL R26, [R1+0x94] ;  /* 0x00009400011a7983 */ /* 0x000f220000100800 */
[--C-:B-1----:R-:W-:Y:S02]  /*c8a0*/  SHF.R.S32.HI R0, RZ, 0x1f, R12.reuse ;  /* 0x0000001fff007819 */ /* 0x102fe4000001140c */
[----:B------:R-:W-:Y:S01]  /*c8b0*/  SHF.R.S32.HI R7, RZ, 0x1f, R12 ;  /* 0x0000001fff077819 */ /* 0x000fe2000001140c */
[----:B------:R-:W4:Y:S01]  /*c8c0*/  LDL R10, [R1+0x178] ;  /* 0x00017800010a7983 */ /* 0x000f220000100800 */
[-C--:B------:R-:W-:Y:S02]  /*c8d0*/  LEA.HI R0, R0, R12.reuse, RZ, 0x3 ;  /* 0x0000000c00007211 */ /* 0x080fe400078f18ff */
[----:B------:R-:W-:Y:S01]  /*c8e0*/  LEA.HI R7, R7, R12, RZ, 0x3 ;  /* 0x0000000c07077211 */ /* 0x000fe200078f18ff */
[----:B------:R-:W4:Y:S01]  /*c8f0*/  LDL R25, [R1+0x98] ;  /* 0x0000980001197983 */ /* 0x000f220000100800 */
[----:B------:R-:W-:Y:S02]  /*c900*/  LOP3.LUT R0, R0, 0xfffffff8, RZ, 0xc0, !PT ;  /* 0xfffffff800007812 */ /* 0x000fe400078ec0ff */
[----:B------:R-:W-:Y:S01]  /*c910*/  SHF.R.S32.HI R7, RZ, 0x3, R7 ;  /* 0x00000003ff077819 */ /* 0x000fe20000011407 */
[----:B------:R-:W4:Y:S02]  /*c920*/  LDL R6, [R1+0x9c] ;  /* 0x00009c0001067983 */ /* 0x000f240000100800 */
[----:B------:R-:W-:Y:S02]  /*c930*/  IMAD.IADD R0, R12, 0x1, -R0 ;  /* 0x000000010c007824 */ /* 0x000fe400078e0a00 */
[----:B------:R-:W4:Y:S02]  /*c940*/  LDL R12, [R1+0xd4] ;  /* 0x0000d400010c7983 */ /* 0x000f240000100800 */
[----:B------:R-:W-:Y:S02]  /*c950*/  IMAD R0, R0, 0x20, R7 ;  /* 0x0000002000007824 */ /* 0x000fe400078e0207 */
[----:B------:R-:W4:Y:S04]  /*c960*/  LDL R7, [R1+0x88] ;  /* 0x0000880001077983 */ /* 0x000f280000100800 */
[----:B------:R-:W4:Y:S01]  /*c970*/  LDL R9, [R1+0x17c] ;  /* 0x00017c0001097983 */ /* 0x000f220000100800 */
[----:B--2---:R-:W-:Y:S05]  /*c980*/  IMAD R2, R2, 0x40, R3 ;  /* 0x0000004002027824 */ /* 0x004fea00078e0203 */
[----:B------:R-:W-:Y:S05]  /*c990*/  IADD3 R2, R2, -0x40, R0 ;  /* 0xffffffc002027810 */ /* 0x000fea0007ffe000 */
[----:B------:R-:W-:Y:S04]  /*c9a0*/  @P2 IMAD.HI.U32 R3, R2, c[0x0][0x2bc], RZ ;  /* 0x0000af0002032a27 */ /* 0x000fe800078e00ff */
[----:B------:R-:W-:Y:S01]  /*c9b0*/  IMAD.MOV.U32 R0, RZ, RZ, R2 ;  /* 0x000000ffff007224 */ /* 0x000fe200078e0002 */
[----:B------:R-:W-:Y:S04]  /*c9c0*/  @P2 SHF.R.U32.HI R0, RZ, c[0x0][0x2c0], R3 ;  /* 0x0000b000ff002a19 */ /* 0x000fe80000011603 */
[C---:B---3--:R-:W-:Y:S04]  /*c9d0*/  @!P6 IADD3 R3, P0, R0.reuse, R4, RZ ;  /* 0x000000040003e210 */ /* 0x048fe80007f1e0ff */
[----:B----4-:R-:W-:Y:S01]  /*c9e0*/  @!P6 LEA.HI.X.SX32 R5, R0, R12, 0x1, P0 ;  /* 0x0000000c0005e211 */ /* 0x010fe200000f0eff */
[----:B------:R-:W-:Y:S01]  /*c9f0*/  IMAD.MOV.U32 R12, RZ, RZ, RZ ;  /* 0x000000ffff0c7224 */ /* 0x000fe200078e00ff */
[C---:B------:R-:W-:Y:S01]  /*ca00*/  @!P6 LEA R4, P0, R3.reuse, c[0x0][0x2a0], 0x2 ;  /* 0x0000a8000304ea11 */ /* 0x040fe200078010ff */
[----:B------:R-:W-:Y:S03]  /*ca10*/  IMAD.MOV R0, RZ, RZ, -R0 ;  /* 0x000000ffff007224 */ /* 0x000fe600078e0a00 */
[----:B------:R-:W-:Y:S01]  /*ca20*/  @!P6 LEA.HI.X R5, R3, c[0x0][0x2a4], R5, 0x2, P0 ;  /* 0x0000a9000305ea11 */ /* 0x000fe200000f1405 */
[----:B------:R-:W-:Y:S04]  /*ca30*/  IMAD R27, R0, c[0x0][0x2b8], R2 ;  /* 0x0000ae00001b7a24 */ /* 0x000fe800078e0202 */
[C---:B------:R-:W-:Y:S01]  /*ca40*/  IMAD.WIDE.U32 R2, R27.reuse, c[0x0][0x1e0], RZ ;  /* 0x000078001b027a25 */ /* 0x040fe200078e00ff */
[----:B------:R1:W2:Y:S01]  /*ca50*/  @!P6 LDG.E R12, [R4.64] ;  /* 0x00000006040ce981 */ /* 0x0002a2000c1e1900 */
[----:B------:R-:W-:Y:S03]  /*ca60*/  SHF.R.S32.HI R0, RZ, 0x1f, R27 ;  /* 0x0000001fff007819 */ /* 0x000fe6000001141b */
[----:B------:R3:W-:Y:S02]  /*ca70*/  STL [R1+0x8c], R27 ;  /* 0x00008c1b01007387 */ /* 0x0007e40000100800 */
[----:B------:R-:W-:Y:S04]  /*ca80*/  IMAD R0, R0, c[0x0][0x1e0], RZ ;  /* 0x0000780000007a24 */ /* 0x000fe800078e02ff */
[----:B------:R-:W-:Y:S04]  /*ca90*/  IMAD R0, R27, c[0x0][0x1e4], R0 ;  /* 0x000079001b007a24 */ /* 0x000fe800078e0200 */
[----:B------:R-:W-:Y:S01]  /*caa0*/  IMAD.IADD R3, R3, 0x1, R0 ;  /* 0x0000000103037824 */ /* 0x000fe200078e0200 */
[----:B-1----:R-:W4:Y:S01]  /*cab0*/  LDL R4, [R1+0x180] ;  /* 0x0001800001047983 */ /* 0x002f220000100800 */
[----:B---3--:R-:W-:Y:S01]  /*cac0*/  IMAD.SHL.U32 R27, R25, 0x2, RZ ;  /* 0x00000002191b7824 */ /* 0x008fe200078e00ff */
[----:B--2---:R-:W-:Y:S02]  /*cad0*/  SHF.R.S32.HI R5, RZ, 0x1f, R12 ;  /* 0x0000001fff057819 */ /* 0x004fe4000001140c */
[----:B------:R1:W-:Y:S01]  /*cae0*/  STL [R1+0x84], R12 ;  /* 0x0000840c01007387 */ /* 0x0003e20000100800 */
[----:B------:R-:W-:Y:S04]  /*caf0*/  IMAD.WIDE.U32 R2, R12, c[0x0][0x1f0], R2 ;  /* 0x00007c000c027a25 */ /* 0x000fe800078e0002 */
[----:B------:R-:W-:Y:S01]  /*cb00*/  IMAD R5, R5, c[0x0][0x1f0], RZ ;  /* 0x00007c0005057a24 */ /* 0x000fe200078e02ff */
[----:B------:R-:W-:Y:S01]  /*cb10*/  IADD3 R0, P0, R28, R2, RZ ;  /* 0x000000021c007210 */ /* 0x000fe20007f1e0ff */
[----:B------:R-:W-:Y:S02]  /*cb20*/  IMAD.SHL.U32 R28, R26, 0x2, RZ ;  /* 0x000000021a1c7824 */ /* 0x000fe400078e00ff */
[----:B------:R-:W-:Y:S05]  /*cb30*/  IMAD R5, R12, c[0x0][0x1f4], R5 ;  /* 0x00007d000c057a24 */ /* 0x000fea00078e0205 */
[----:B------:R-:W-:Y:S02]  /*cb40*/  IADD3.X R5, R8, R3, R5, P0, !PT ;  /* 0x0000000308057210 */ /* 0x000fe400007fe405 */
[C---:B------:R-:W-:Y:S04]  /*cb50*/  LEA R8, P0, R0.reuse, c[0x0][0x1c8], 0x1 ;  /* 0x0000720000087a11 */ /* 0x040fe800078008ff */
[----:B------:R-:W-:Y:S02]  /*cb60*/  LEA.HI.X R5, R0, c[0x0][0x1cc], R5, 0x1, P0 ;  /* 0x0000730000057a11 */ /* 0x000fe400000f0c05 */
[----:B-1----:R-:W-:Y:S01]  /*cb70*/  SHF.L.U64.HI R12, R26, 0x1, R11 ;  /* 0x000000011a0c7819 */ /* 0x002fe2000001020b */
[C---:B------:R-:W-:Y:S01]  /*cb80*/  IMAD.SHL.U32 R26, R6.reuse, 0x2, RZ ;  /* 0x00000002061a7824 */ /* 0x040fe200078e00ff */
[----:B------:R-:W-:Y:S01]  /*cb90*/  SHF.L.U64.HI R11, R25, 0x1, R10 ;  /* 0x00000001190b7819 */ /* 0x000fe2000001020a */
[C---:B------:R-:W-:Y:S01]  /*cba0*/  IMAD.SHL.U32 R25, R7.reuse, 0x2, RZ ;  /* 0x0000000207197824 */ /* 0x040fe200078e00ff */
[----:B------:R-:W-:Y:S02]  /*cbb0*/  SHF.L.U64.HI R10, R6, 0x1, R9 ;  /* 0x00000001060a7819 */ /* 0x000fe40000010209 */
[----:B----4-:R-:W-:Y:S01]  /*cbc0*/  SHF.L.U64.HI R9, R7, 0x1, R4 ;  /* 0x0000000107097819 */ /* 0x010fe20000010204 */
[----:B------:R-:W-:-:S05]  /*cbd0*/  BRA.DIV ~URZ, `(.L_x_1064) ;  /* 0x000065727f007947 */ /* 0x000fca000b800000 */
[----:B------:R1:W2:Y:S02]  /*cbe0*/  SHFL.IDX PT, R4, R5, RZ, 0x181f ;  /* 0x00181fff05047589 */ /* 0x0002a400000e0000 */
.L_x_1093:
[----:B------:R-:W-:-:S05]  /*cbf0*/  BRA.DIV ~URZ, `(.L_x_1065) ;  /* 0x000065c27f007947 */ /* 0x000fca000b800000 */
[----:B------:R-:W3:Y:S01]  /*cc00*/  LDL R29, [R1+0x54] ;  /* 0x00005400011d7983 */ /* 0x000ee20000100800 */
[----:B------:R-:W-:Y:S03]  /*cc10*/  IADD3 R2, -R132, 0x10, RZ ;  /* 0x0000001084027810 */ /* 0x000fe60007ffe1ff */
[----:B------:R-:W4:Y:S01]  /*cc20*/  SHFL.IDX PT, R0, R8, RZ, 0x181f ;  /* 0x00181fff08007589 */ /* 0x000f2200000e0000 */
[----:B------:R-:W-:Y:S04]  /*cc30*/  LOP3.LUT R2, R2, 0xf, RZ, 0xc0, !PT ;  /* 0x0000000f02027812 */ /* 0x000fe800078ec0ff */
[----:B----4-:R-:W-:Y:S04]  /*cc40*/  IADD3 R2, P1, P0, R2, R0, R25 ;  /* 0x0000000002027210 */ /* 0x010fe8000783e019 */
[----:B--2---:R-:W-:Y:S02]  /*cc50*/  IADD3.X R3, RZ, R4, R9, P1, P0 ;  /* 0x00000004ff037210 */ /* 0x004fe40000fe0409 */
[----:B------:R-:W-:Y:S11]  /*cc60*/  ISETP.NE.U32.AND P0, PT, R132, RZ, PT ;  /* 0x000000ff8400720c */ /* 0x000ff60003f05070 */
[----:B------:R-:W-:Y:S02]  /*cc70*/  @!UPT UIADD3 URZ, URZ, URZ, URZ ;  /* 0x0000003f3f3ff290 */ /* 0x000fe4000fffe03f */
[----:B------:R-:W-:Y:S01]  /*cc80*/  @!PT LDS RZ, [RZ] ;  /* 0x00000000fffff984 */ /* 0x000fe20000000800 */
[----:B------:R-:W-:Y:S01]  /*cc90*/  @!PT LDS RZ, [RZ] ;  /* 0x00000000fffff984 */ /* 0x000fe20000000800 */
[----:B---3--:R2:W-:Y:S02]  /*cca0*/  LDGSTS.E.BYPASS.LTC128B.128.ZFILL [R29+0x10100], [R2.64], P0 ;  /* 0x10100000021d7fae */ /* 0x0085e40008141d46 */
[----:B--2---:R-:W-:Y:S05]  /*ccb0*/  IADD3 R2, P0, R0, R26, RZ ;  /* 0x0000001a00027210 */ /* 0x004fea0007f1e0ff */
[----:B------:R-:W-:Y:S05]  /*ccc0*/  IMAD.X R3, R4, 0x1, R10, P0 ;  /* 0x0000000104037824 */ /* 0x000fea00000e060a */
[----:B------:R2:W-:Y:S02]  /*ccd0*/  LDGSTS.E.BYPASS.LTC128B.128 [R29+0x12100], [R2.64], !P5 ;  /* 0x12100000021d7fae */ /* 0x0005e4000e901d46 */
[----:B--2---:R-:W-:Y:S05]  /*cce0*/  IADD3 R2, P0, R0, R27, RZ ;  /* 0x0000001b00027210 */ /* 0x004fea0007f1e0ff */
[----:B------:R-:W-:Y:S01]  /*ccf0*/  IMAD.X R3, R4, 0x1, R11, P0 ;  /* 0x0000000104037824 */ /* 0x000fe200000e060b */
[----:B------:R-:W-:Y:S02]  /*cd00*/  IADD3 R6, P0, R0, R28, RZ ;  /* 0x0000001c00067210 */ /* 0x000fe40007f1e0ff */
[----:B------:R2:W3:Y:S03]  /*cd10*/  SHFL.IDX PT, R0, R8, 0x1, 0x181f ;  /* 0x00381f0008007f89 */ /* 0x0004e600000e0000 */
[----:B------:R-:W-:Y:S01]  /*cd20*/  IMAD.X R7, R4, 0x1, R12, P0 ;  /* 0x0000000104077824 */ /* 0x000fe200000e060c */
[----:B------:R2:W-:Y:S04]  /*cd30*/  LDGSTS.E.BYPASS.LTC128B.128 [R29+0x14100], [R2.64], !P4 ;  /* 0x14100000021d7fae */ /* 0x0005e8000e101d46 */
[----:B------:R2:W4:Y:S04]  /*cd40*/  SHFL.IDX PT, R4, R5, 0x1, 0x181f ;  /* 0x00381f0005047f89 */ /* 0x00052800000e0000 */
[----:B------:R2:W-:Y:S02]  /*cd50*/  LDGSTS.E.BYPASS.LTC128B.128 [R29+0x16100], [R6.64], !P3 ;  /* 0x16100000061d7fae */ /* 0x0005e4000d901d46 */
.L_x_1094:
[----:B-12---:R-:W2:Y:S01]  /*cd60*/  LDL R5, [R1+0x54] ;  /* 0x0000540001057983 */ /* 0x006ea20000100800 */
[C---:B------:R-:W-:Y:S02]  /*cd70*/  IADD3 R2, -R132.reuse, 0x10, RZ ;  /* 0x0000001084027810 */ /* 0x040fe40007ffe1ff */
[----:B------:R-:W-:Y:S02]  /*cd80*/  ISETP.NE.U32.AND P0, PT, R132, RZ, PT ;  /* 0x000000ff8400720c */ /* 0x000fe40003f05070 */
[----:B------:R-:W-:Y:S04]  /*cd90*/  LOP3.LUT R2, R2, 0xf, RZ, 0xc0, !PT ;  /* 0x0000000f02027812 */ /* 0x000fe800078ec0ff */
[----:B---3--:R-:W-:Y:S04]  /*cda0*/  IADD3 R2, P2, P1, R2, R0, R25 ;  /* 0x0000000002027210 */ /* 0x008fe8000795e019 */
[----:B----4-:R-:W-:Y:S02]  /*cdb0*/  IADD3.X R3, RZ, R4, R9, P2, P1 ;  /* 0x00000004ff037210 */ /* 0x010fe400017e2409 */
[----:B------:R-:W-:Y:S05]  /*cdc0*/  IADD3 R6, P1, R0, R27, RZ ;  /* 0x0000001b00067210 */ /* 0x000fea0007f3e0ff */
[----:B------:R-:W-:Y:S01]  /*cdd0*/  IMAD.X R7, R4, 0x1, R11, P1 ;  /* 0x0000000104077824 */ /* 0x000fe200008e060b */
[----:B------:R-:W-:Y:S01]  /*cde0*/  @!PT LDS RZ, [RZ] ;  /* 0x00000000fffff984 */ /* 0x000fe20000000800 */
[----:B------:R-:W-:Y:S01]  /*cdf0*/  @!PT LDS RZ, [RZ] ;  /* 0x00000000fffff984 */ /* 0x000fe20000000800 */
[----:B------:R-:W-:Y:S01]  /*ce00*/  @!PT LDS RZ, [RZ] ;  /* 0x00000000fffff984 */ /* 0x000fe20000000800 */
[----:B--2---:R1:W-:Y:S01]  /*ce10*/  LDGSTS.E.BYPASS.LTC128B.128.ZFILL [R5+0x11100], [R2.64], P0 ;  /* 0x1110000002057fae */ /* 0x0043e20008141d46 */
[----:B------:R-:W-:Y:S05]  /*ce20*/  IADD3 R8, P0, R0, R26, RZ ;  /* 0x0000001a00087210 */ /* 0x000fea0007f1e0ff */
[----:B------:R-:W-:Y:S05]  /*ce30*/  IMAD.X R9, R4, 0x1, R10, P0 ;  /* 0x0000000104097824 */ /* 0x000fea00000e060a */
[----:B------:R2:W-:Y:S04]  /*ce40*/  LDGSTS.E.BYPASS.LTC128B.128 [R5+0x13100], [R8.64], !P5 ;  /* 0x1310000008057fae */ /* 0x0005e8000e901d46 */
[----:B------:R2:W-:Y:S01]  /*ce50*/  LDGSTS.E.BYPASS.LTC128B.128 [R5+0x15100], [R6.64], !P4 ;  /* 0x1510000006057fae */ /* 0x0005e2000e101d46 */
[----:B-1----:R-:W-:Y:S05]  /*ce60*/  IADD3 R2, P0, R0, R28, RZ ;  /* 0x0000001c00027210 */ /* 0x002fea0007f1e0ff */
[----:B------:R-:W-:Y:S05]  /*ce70*/  IMAD.X R3, R4, 0x1, R12, P0 ;  /* 0x0000000104037824 */ /* 0x000fea00000e060c */
[----:B------:R2:W-:Y:S03]  /*ce80*/  LDGSTS.E.BYPASS.LTC128B.128 [R5+0x17100], [R2.64], !P3 ;  /* 0x1710000002057fae */ /* 0x0005e6000d901d46 */
.L_x_1063:
[----:B-1-34-:R-:W-:Y:S05]  /*ce90*/  BSYNC B0 ;  /* 0x0000000000007941 */ /* 0x01afea0003800000 */
.L_x_1062:
[----:B--2---:R-:W-:Y:S01]  /*cea0*/  FMNMX.FTZ R2, R188, R133, !PT ;  /* 0x00000085bc027209 */ /* 0x004fe20007810000 */
[----:B------:R-:W2:Y:S04]  /*ceb0*/  LDL R0, [R1+0x58] ;  /* 0x0000580001007983 */ /* 0x000ea80000100800 */
[----:B------:R-:W3:Y:S04]  /*cec0*/  LDL R5, [R1+0x60] ;  /* 0x0000600001057983 */ /* 0x000ee80000100800 */
[----:B------:R-:W4:Y:S04]  /*ced0*/  LDL R4, [R1+0x64] ;  /* 0x0000640001047983 */ /* 0x000f280000100800 */
[----:B------:R-:W4:Y:S04]  /*cee0*/  LDL R3, [R1+0x5c] ;  /* 0x00005c0001037983 */ /* 0x000f280000100800 */
[----:B------:R-:W0:Y:S01]  /*cef0*/  LDGDEPBAR ;  /* 0x00000000000079af */ /* 0x000e220000000000 */
[----:B--2---:R-:W-:Y:S02]  /*cf00*/  FMNMX.FTZ R0, R0, R134, !PT ;  /* 0x0000008600007209 */ /* 0x004fe40007810000 */
[----:B---3--:R-:W-:Y:S02]  /*cf10*/  FMNMX.FTZ R2, R5, R2, !PT ;  /* 0x0000000205027209 */ /* 0x008fe40007810000 */
[----:B----4-:R-:W-:Y:S02]  /*cf20*/  FMNMX.FTZ R0, R4, R0, !PT ;  /* 0x0000000004007209 */ /* 0x010fe40007810000 */
        /* <DEDUP_REMOVED lines=36> */
.L_x_1095:
[----:B------:R-:W3:Y:S01]  /*d170*/  LDL.LU R2, [R1+0x60] ;  /* 0x0000600001027983 */ /* 0x000ee20000300800 */
[----:B--2---:R-:W-:Y:S01]  /*d180*/  FMNMX.FTZ R3, R0, R4, !PT ;  /* 0x0000000400037209 */ /* 0x004fe20007810000 */
[C---:B-1----:R-:W-:Y:S01]  /*d190*/  FMUL.FTZ R4, R132.reuse, c[0x0][0x2d0] ;  /* 0x0000b40084047a20 */ /* 0x042fe20000410000 */
[----:B------:R-:W-:Y:S01]  /*d1a0*/  WARPSYNC 0xffffffff ;  /* 0xffffffff00007948 */ /* 0x000fe20003800000 */
[----:B------:R-:W2:Y:S01]  /*d1b0*/  LDL.LU R32, [R1+0xa4] ;  /* 0x0000a40001207983 */ /* 0x000ea20000300800 */
[----:B------:R-:W-:Y:S02]  /*d1c0*/  FADD.FTZ R0, -R132, R133 ;  /* 0x0000008584007221 */ /* 0x000fe40000010100 */
[--C-:B------:R-:W-:Y:S01]  /*d1d0*/  FFMA.FTZ R7, R188, c[0x0][0x2d0], -R4.reuse ;  /* 0x0000b400bc077a23 */ /* 0x100fe20000010804 */
[----:B------:R-:W4:Y:S01]  /*d1e0*/  LDL.LU R31, [R1+0x58] ;  /* 0x00005800011f7983 */ /* 0x000f220000300800 */
[----:B------:R-:W-:Y:S02]  /*d1f0*/  FMUL.FTZ R0, R0, c[0x0][0x2d0] ;  /* 0x0000b40000007a20 */ /* 0x000fe40000410000 */
[--C-:B------:R-:W-:Y:S01]  /*d200*/  FFMA.FTZ R29, R176, c[0x0][0x2d0], -R4.reuse ;  /* 0x0000b400b01d7a23 */ /* 0x100fe20000010804 */
[----:B------:R-:W2:Y:S01]  /*d210*/  LDL.LU R30, [R1+0x64] ;  /* 0x00006400011e7983 */ /* 0x000ea20000300800 */
[----:B------:R-:W-:Y:S01]  /*d220*/  MUFU.EX2 R7, R7 ;  /* 0x0000000700077308 */ /* 0x000fe20000000800 */
[--C-:B------:R-:W-:Y:S02]  /*d230*/  FFMA.FTZ R10, R20, c[0x0][0x2d0], -R4.reuse ;  /* 0x0000b400140a7a23 */ /* 0x100fe40000010804 */
[----:B------:R-:W2:Y:S01]  /*d240*/  LDL.LU R27, [R1+0x5c] ;  /* 0x00005c00011b7983 */ /* 0x000ea20000300800 */
[--C-:B------:R-:W-:Y:S02]  /*d250*/  FFMA.FTZ R28, R21, c[0x0][0x2d0], -R4.reuse ;  /* 0x0000b400151c7a23 */ /* 0x100fe40000010804 */
[--C-:B------:R-:W-:Y:S02]  /*d260*/  FFMA.FTZ R5, R191, c[0x0][0x2d0], -R4.reuse ;  /* 0x0000b400bf057a23 */ /* 0x100fe40000010804 */
[--C-:B------:R-:W-:Y:S02]  /*d270*/  FFMA.FTZ R183, R183, c[0x0][0x2d0], -R4.reuse ;  /* 0x0000b400b7b77a23 */ /* 0x100fe40000010804 */
[----:B------:R4:W-:Y:S01]  /*d280*/  MUFU.EX2 R9, R5 ;  /* 0x0000000500097308 */ /* 0x0009e20000000800 */
[--C-:B------:R-:W-:Y:S02]  /*d290*/  FFMA.FTZ R14, R14, c[0x0][0x2d0], -R4.reuse ;  /* 0x0000b4000e0e7a23 */ /* 0x100fe40000010804 */
[--C-:B------:R-:W-:Y:S02]  /*d2a0*/  FFMA.FTZ R26, R13, c[0x0][0x2d0], -R4.reuse ;  /* 0x0000b4000d1a7a23 */ /* 0x100fe40000010804 */
        /* <DEDUP_REMOVED lines=8> */
[----:B---3--:R-:W-:Y:S03]  /*d330*/  FFMA.FTZ R6, R2, c[0x0][0x2d0], -R4 ;  /* 0x0000b40002067a23 */ /* 0x008fe60000010804 */
[----:B------:R-:W1:Y:S01]  /*d340*/  MUFU.EX2 R2, R0 ;  /* 0x0000000000027308 */ /* 0x000e620000000800 */
[----:B------:R-:W-:Y:S04]  /*d350*/  FMUL.FTZ R4, R3, c[0x0][0x2d0] ;  /* 0x0000b40003047a20 */ /* 0x000fe80000410000 */
[--C-:B------:R-:W-:Y:S02]  /*d360*/  FFMA.FTZ R189, R177, c[0x0][0x2d0], -R4.reuse ;  /* 0x0000b400b1bd7a23 */ /* 0x100fe40000010804 */
[--C-:B----4-:R-:W-:Y:S02]  /*d370*/  FFMA.FTZ R5, R31, c[0x0][0x2d0], -R4.reuse ;  /* 0x0000b4001f057a23 */ /* 0x110fe40000010804 */
[--C-:B------:R-:W-:Y:S01]  /*d380*/  FFMA.FTZ R22, R16, c[0x0][0x2d0], -R4.reuse ;  /* 0x0000b40010167a23 */ /* 0x100fe20000010804 */
[----:B------:R-:W3:Y:S01]  /*d390*/  MUFU.EX2 R176, R6 ;  /* 0x0000000600b07308 */ /* 0x000ee20000000800 */
[--C-:B------:R-:W-:Y:S02]  /*d3a0*/  FFMA.FTZ R190, R190, c[0x0][0x2d0], -R4.reuse ;  /* 0x0000b400bebe7a23 */ /* 0x100fe40000010804 */
[--C-:B------:R-:W-:Y:S02]  /*d3b0*/  FFMA.FTZ R182, R182, c[0x0][0x2d0], -R4.reuse ;  /* 0x0000b400b6b67a23 */ /* 0x100fe40000010804 */
[--C-:B--2---:R-:W-:Y:S02]  /*d3c0*/  FFMA.FTZ R133, R27, c[0x0][0x2d0], -R4.reuse ;  /* 0x0000b4001b857a23 */ /* 0x104fe40000010804 */
[--C-:B------:R-:W-:Y:S02]  /*d3d0*/  FFMA.FTZ R181, R181, c[0x0][0x2d0], -R4.reuse ;  /* 0x0000b400b5b57a23 */ /* 0x100fe40000010804 */
[--C-:B------:R-:W-:Y:S01]  /*d3e0*/  FFMA.FTZ R27, R24, c[0x0][0x2d0], -R4.reuse ;  /* 0x0000b400181b7a23 */ /* 0x100fe20000010804 */
[----:B------:R2:W-:Y:S01]  /*d3f0*/  MUFU.EX2 R177, R5 ;  /* 0x0000000500b17308 */ /* 0x0005e20000000800 */
[--C-:B------:R-:W-:Y:S02]  /*d400*/  FFMA.FTZ R23, R23, c[0x0][0x2d0], -R4.reuse ;  /* 0x0000b40017177a23 */ /* 0x100fe40000010804 */
[----:B------:R-:W-:Y:S02]  /*d410*/  FFMA.FTZ R19, R19, c[0x0][0x2d0], -R4 ;  /* 0x0000b40013137a23 */ /* 0x000fe40000010804 */
[C---:B-1----:R-:W-:Y:S02]  /*d420*/  FFMA.FTZ R0, R2.reuse, R32, R7 ;  /* 0x0000002002007223 */ /* 0x042fe40000010007 */
[C---:B------:R-:W-:Y:S02]  /*d430*/  FMUL.FTZ R32, R2.reuse, R136 ;  /* 0x0000008802207220 */ /* 0x040fe40000410000 */
[----:B------:R-:W4:Y:S01]  /*d440*/  LDL.LU R136, [R1+0xa0] ;  /* 0x0000a00001887983 */ /* 0x000f220000300800 */
[C---:B------:R-:W-:Y:S01]  /*d450*/  FMUL.FTZ R21, R2.reuse, R149 ;  /* 0x0000009502157220 */ /* 0x040fe20000410000 */
[----:B------:R-:W-:Y:S01]  /*d460*/  MOV R149, R10 ;  /* 0x0000000a00957202 */ /* 0x000fe20000000f00 */
[----:B------:R-:W-:Y:S01]  /*d470*/  FMUL.FTZ R33, R2, R137 ;  /* 0x0000008902217220 */ /* 0x000fe20000410000 */
[----:B------:R-:W-:Y:S01]  /*d480*/  MUFU.EX2 R189, R189 ;  /* 0x000000bd00bd7308 */ /* 0x000fe20000000800 */
[C---:B---3--:R-:W-:Y:S01]  /*d490*/  FADD.FTZ R6, R176.reuse, R0 ;  /* 0x00000000b0067221 */ /* 0x048fe20000010000 */
[----:B------:R-:W-:Y:S01]  /*d4a0*/  F2FP.BF16.PACK_AB R176, R176, R7 ;  /* 0x00000007b0b0723e */ /* 0x000fe200000010ff */
[----:B------:R-:W-:Y:S01]  /*d4b0*/  FADD.FTZ R0, -R3, R134 ;  /* 0x0000008603007221 */ /* 0x000fe20000010100 */
[----:B------:R-:W-:Y:S01]  /*d4c0*/  MOV R134, R12 ;  /* 0x0000000c00867202 */ /* 0x000fe20000000f00 */
[----:B------:R-:W-:Y:S02]  /*d4d0*/  FMUL.FTZ R16, R2, R152 ;  /* 0x0000009802107220 */ /* 0x000fe40000410000 */
[----:B------:R-:W-:Y:S02]  /*d4e0*/  FMUL.FTZ R0, R0, c[0x0][0x2d0] ;  /* 0x0000b40000007a20 */ /* 0x000fe40000410000 */
[----:B------:R-:W-:Y:S02]  /*d4f0*/  FFMA.FTZ R7, R30, c[0x0][0x2d0], -R4 ;  /* 0x0000b4001e077a23 */ /* 0x000fe40000010804 */
[C---:B------:R-:W-:Y:S02]  /*d500*/  FMUL.FTZ R12, R2.reuse, R156 ;  /* 0x0000009c020c7220 */ /* 0x040fe40000410000 */
[----:B------:R-:W1:Y:S01]  /*d510*/  MUFU.EX2 R0, R0 ;  /* 0x0000000000007308 */ /* 0x000e620000000800 */
[C---:B------:R-:W-:Y:S02]  /*d520*/  FMUL.FTZ R13, R2.reuse, R157 ;  /* 0x0000009d020d7220 */ /* 0x040fe40000410000 */
[----:B------:R-:W-:Y:S02]  /*d530*/  FMUL.FTZ R17, R2, R153 ;  /* 0x0000009902117220 */ /* 0x000fe40000410000 */
[----:B------:R-:W-:Y:S02]  /*d540*/  FADD.FTZ R6, R9, R6 ;  /* 0x0000000609067221 */ /* 0x000fe40000010000 */
[----:B------:R-:W-:Y:S02]  /*d550*/  FFMA.FTZ R18, R18, c[0x0][0x2d0], -R4 ;  /* 0x0000b40012127a23 */ /* 0x000fe40000010804 */
[----:B------:R-:W-:Y:S01]  /*d560*/  FADD.FTZ R188, R8, R6 ;  /* 0x0000000608bc7221 */ /* 0x000fe20000010000 */
[----:B------:R3:W-:Y:S01]  /*d570*/  MUFU.EX2 R153, R7 ;  /* 0x0000000700997308 */ /* 0x0007e20000000800 */
[----:B--2---:R-:W-:Y:S01]  /*d580*/  FMUL.FTZ R5, R2, R165 ;  /* 0x000000a502057220 */ /* 0x004fe20000410000 */
[----:B------:R-:W-:Y:S01]  /*d590*/  MOV R165, R22 ;  /* 0x0000001600a57202 */ /* 0x000fe20000000f00 */
[--C-:B------:R-:W-:Y:S02]  /*d5a0*/  FFMA.FTZ R187, R187, c[0x0][0x2d0], -R4.reuse ;  /* 0x0000b400bbbb7a23 */ /* 0x100fe40000010804 */
[--C-:B------:R-:W-:Y:S02]  /*d5b0*/  FFMA.FTZ R186, R186, c[0x0][0x2d0], -R4.reuse ;  /* 0x0000b400baba7a23 */ /* 0x100fe40000010804 */
[--C-:B------:R-:W-:Y:S01]  /*d5c0*/  FFMA.FTZ R191, R178, c[0x0][0x2d0], -R4.reuse ;  /* 0x0000b400b2bf7a23 */ /* 0x100fe20000010804 */
[----:B------:R-:W-:Y:S01]  /*d5d0*/  F2FP.BF16.PACK_AB R178, R8, R9 ;  /* 0x0000000908b2723e */ /* 0x000fe200000010ff */
[----:B------:R-:W-:Y:S01]  /*d5e0*/  FFMA.FTZ R15, R15, c[0x0][0x2d0], -R4 ;  /* 0x0000b4000f0f7a23 */ /* 0x000fe20000010804 */
[----:B------:R-:W-:Y:S01]  /*d5f0*/  MUFU.EX2 R156, R133 ;  /* 0x00000085009c7308 */ /* 0x000fe20000000800 */
[C---:B------:R-:W-:Y:S02]  /*d600*/  FMUL.FTZ R4, R2.reuse, R164 ;  /* 0x000000a402047220 */ /* 0x040fe40000410000 */
[----:B------:R-:W-:Y:S01]  /*d610*/  FMUL.FTZ R8, R2, R160 ;  /* 0x000000a002087220 */ /* 0x000fe20000410000 */
[----:B------:R-:W-:Y:S01]  /*d620*/  MOV R164, R15 ;  /* 0x0000000f00a47202 */ /* 0x000fe20000000f00 */
[C---:B-1----:R-:W-:Y:S01]  /*d630*/  FMUL.FTZ R10, R0.reuse, R162 ;  /* 0x000000a2000a7220 */ /* 0x042fe20000410000 */
[----:B------:R-:W-:Y:S01]  /*d640*/  MOV R160, R18 ;  /* 0x0000001200a07202 */ /* 0x000fe20000000f00 */
[----:B------:R-:W2:Y:S01]  /*d650*/  LDL R162, [R1+0x38] ;  /* 0x0000380001a27983 */ /* 0x000ea20000100800 */
[C---:B------:R-:W-:Y:S02]  /*d660*/  FMUL.FTZ R34, R0.reuse, R138 ;  /* 0x0000008a00227220 */ /* 0x040fe40000410000 */
[C---:B------:R-:W-:Y:S01]  /*d670*/  FMUL.FTZ R35, R0.reuse, R139 ;  /* 0x0000008b00237220 */ /* 0x040fe20000410000 */
[----:B------:R-:W1:Y:S01]  /*d680*/  MUFU.EX2 R157, R190 ;  /* 0x000000be009d7308 */ /* 0x000e620000000800 */
[C---:B------:R-:W-:Y:S01]  /*d690*/  FMUL.FTZ R6, R0.reuse, R166 ;  /* 0x000000a600067220 */ /* 0x040fe20000410000 */
[----:B------:R-:W-:Y:S01]  /*d6a0*/  MOV R166, R14 ;  /* 0x0000000e00a67202 */ /* 0x000fe20000000f00 */
[C---:B---3--:R-:W-:Y:S01]  /*d6b0*/  FMUL.FTZ R7, R0.reuse, R167 ;  /* 0x000000a700077220 */ /* 0x048fe20000410000 */
[----:B------:R-:W-:Y:S01]  /*d6c0*/  MOV R167, R11 ;  /* 0x0000000b00a77202 */ /* 0x000fe20000000f00 */
[----:B------:R-:W-:Y:S02]  /*d6d0*/  FMUL.FTZ R14, R0, R158 ;  /* 0x0000009e000e7220 */ /* 0x000fe40000410000 */
[----:B------:R-:W3:Y:S01]  /*d6e0*/  LDL R158, [R1] ;  /* 0x00000000019e7983 */ /* 0x000ee20000100800 */
[----:B------:R-:W-:Y:S01]  /*d6f0*/  FMUL.FTZ R9, R2, R161 ;  /* 0x000000a102097220 */ /* 0x000fe20000410000 */
[----:B------:R-:W-:Y:S01]  /*d700*/  MOV R161, R19 ;  /* 0x0000001300a17202 */ /* 0x000fe20000000f00 */
[C---:B------:R-:W-:Y:S01]  /*d710*/  FMUL.FTZ R11, R0.reuse, R163 ;  /* 0x000000a3000b7220 */ /* 0x040fe20000410000 */
[----:B------:R-:W4:Y:S01]  /*d720*/  MUFU.EX2 R133, R185 ;  /* 0x000000b900857308 */ /* 0x000f220000000800 */
[C---:B------:R-:W-:Y:S02]  /*d730*/  FMUL.FTZ R15, R0.reuse, R159 ;  /* 0x0000009f000f7220 */ /* 0x040fe40000410000 */
[C---:B------:R-:W-:Y:S02]  /*d740*/  FMUL.FTZ R18, R0.reuse, R154 ;  /* 0x0000009a00127220 */ /* 0x040fe40000410000 */
[----:B------:R-:W-:Y:S02]  /*d750*/  FMUL.FTZ R19, R0, R155 ;  /* 0x0000009b00137220 */ /* 0x000fe40000410000 */
[C---:B------:R-:W-:Y:S01]  /*d760*/  FMUL.FTZ R20, R2.reuse, R148 ;  /* 0x0000009402147220 */ /* 0x040fe20000410000 */
[----:B------:R-:W-:Y:S01]  /*d770*/  MOV R148, R25 ;  /* 0x0000001900947202 */ /* 0x000fe20000000f00 */
[C---:B------:R-:W-:Y:S01]  /*d780*/  FMUL.FTZ R24, R2.reuse, R144 ;  /* 0x0000009002187220 */ /* 0x040fe20000410000 */
[----:B------:R-:W-:Y:S01]  /*d790*/  MOV R144, R29 ;  /* 0x0000001d00907202 */ /* 0x000fe20000000f00 */
[----:B------:R-:W-:Y:S01]  /*d7a0*/  FMUL.FTZ R29, R2, R141 ;  /* 0x0000008d021d7220 */ /* 0x000fe20000410000 */
[----:B------:R-:W-:Y:S01]  /*d7b0*/  MOV R141, R23 ;  /* 0x00000017008d7202 */ /* 0x000fe20000000f00 */
[C---:B------:R-:W-:Y:S01]  /*d7c0*/  FMUL.FTZ R23, R0.reuse, R151 ;  /* 0x0000009700177220 */ /* 0x040fe20000410000 */
[----:B-1----:R-:W-:Y:S01]  /*d7d0*/  F2FP.BF16.PACK_AB R179, R157, R156 ;  /* 0x0000009c9db3723e */ /* 0x002fe200000010ff */
[----:B------:R-:W-:Y:S01]  /*d7e0*/  FMUL.FTZ R22, R0, R150 ;  /* 0x0000009600167220 */ /* 0x000fe20000410000 */
[----:B------:R-:W-:Y:S01]  /*d7f0*/  MOV R155, R144 ;  /* 0x00000090009b7202 */ /* 0x000fe20000000f00 */
[C---:B------:R-:W-:Y:S01]  /*d800*/  FMUL.FTZ R25, R2.reuse, R145 ;  /* 0x0000009102197220 */ /* 0x040fe20000410000 */
[----:B------:R-:W-:Y:S01]  /*d810*/  MOV R145, R28 ;  /* 0x0000001c00917202 */ /* 0x000fe20000000f00 */
[----:B------:R-:W-:Y:S01]  /*d820*/  FMUL.FTZ R28, R2, R140 ;  /* 0x0000008c021c7220 */ /* 0x000fe20000410000 */
[----:B------:R-:W-:Y:S01]  /*d830*/  MOV R140, R27 ;  /* 0x0000001b008c7202 */ /* 0x000fe20000000f00 */
[----:B------:R-:W-:Y:S01]  /*d840*/  FMUL.FTZ R27, R0, R147 ;  /* 0x00000093001b7220 */ /* 0x000fe20000410000 */
[----:B------:R-:W-:Y:S01]  /*d850*/  MOV R150, R134 ;  /* 0x0000008600967202 */ /* 0x000fe20000000f00 */
[C---:B-----5:R-:W-:Y:S01]  /*d860*/  FMUL.FTZ R36, R2.reuse, R36 ;  /* 0x0000002402247220 */ /* 0x060fe20000410000 */
[----:B------:R-:W-:Y:S01]  /*d870*/  MUFU.EX2 R144, R183 ;  /* 0x000000b700907308 */ /* 0x000fe20000000800 */
[C---:B------:R-:W-:Y:S01]  /*d880*/  FMUL.FTZ R37, R2.reuse, R37 ;  /* 0x0000002502257220 */ /* 0x040fe20000410000 */
[----:B------:R-:W-:Y:S01]  /*d890*/  MOV R163, R141 ;  /* 0x0000008d00a37202 */ /* 0x000fe20000000f00 */
[C---:B------:R-:W-:Y:S01]  /*d8a0*/  FMUL.FTZ R40, R2.reuse, R40 ;  /* 0x0000002802287220 */ /* 0x040fe20000410000 */
[----:B------:R-:W-:Y:S01]  /*d8b0*/  MOV R159, R140 ;  /* 0x0000008c009f7202 */ /* 0x000fe20000000f00 */
[C---:B------:R-:W-:Y:S01]  /*d8c0*/  FMUL.FTZ R41, R2.reuse, R41 ;  /* 0x0000002902297220 */ /* 0x040fe20000410000 */
[----:B------:R-:W-:Y:S01]  /*d8d0*/  MOV R154, R145 ;  /* 0x00000091009a7202 */ /* 0x000fe20000000f00 */
        /* <DEDUP_REMOVED lines=41> */
[----:B-1----:R-:W-:Y:S01]  /*db70*/  MOV R163, R149 ;  /* 0x0000009500a37202 */ /* 0x002fe20000000f00 */
        /* <DEDUP_REMOVED lines=12> */
[----:B------:R-:W-:Y:S01]  /*dc40*/  MOV R2, R26 ;  /* 0x0000001a00027202 */ /* 0x000fe20000000f00 */
        /* <DEDUP_REMOVED lines=54> */
[----:B----4-:R-:W-:Y:S01]  /*dfb0*/  FFMA.FTZ R152, R0, R136, R177 ;  /* 0x0000008800987223 */ /* 0x010fe200000100b1 */
[----:B------:R-:W-:Y:S01]  /*dfc0*/  F2FP.BF16.PACK_AB R177, R153, R177 ;  /* 0x000000b199b1723e */ /* 0x000fe200000010ff */
[----:B------:R-:W1:Y:S01]  /*dfd0*/  LDSM.16.MT88.4 R136, [R250] ;  /* 0x00000000fa88783b */ /* 0x000e620000004200 */
[----:B------:R-:W-:Y:S07]  /*dfe0*/  FADD.FTZ R0, R133, R188 ;  /* 0x000000bc85007221 */ /* 0x000fee0000010000 */
[----:B------:R-:W4:Y:S01]  /*dff0*/  LDL.LU R188, [R1+0x68] ;  /* 0x0000680001bc7983 */ /* 0x000f220000300800 */
        /* <DEDUP_REMOVED lines=9> */
[----:B-1----:R-:W-:Y:S02]  /*e090*/  MOV R162, R167 ;  /* 0x000000a700a27202 */ /* 0x002fe40000000f00 */
[----:B------:R-:W-:Y:S02]  /*e0a0*/  MOV R167, R166 ;  /* 0x000000a600a77202 */ /* 0x000fe40000000f00 */
[----:B------:R-:W-:Y:S02]  /*e0b0*/  MOV R166, R2 ;  /* 0x0000000200a67202 */ /* 0x000fe40000000f00 */
[----:B------:R-:W1:Y:S10]  /*e0c0*/  MUFU.EX2 R2, R184 ;  /* 0x000000b800027308 */ /* 0x000e740000000800 */
[----:B------:R-:W-:Y:S01]  /*e0d0*/  MUFU.EX2 R184, R159 ;  /* 0x0000009f00b87308 */ /* 0x000fe20000000800 */
[C---:B--2---:R-:W-:Y:S08]  /*e0e0*/  HMMA.16816.F32.BF16 R28, R176.reuse, R136, R28 ;  /* 0x00000088b01c723c */ /* 0x044ff0000004181c */
[C---:B------:R-:W-:Y:S01]  /*e0f0*/  HMMA.16816.F32.BF16 R32, R176.reuse, R138, R32 ;  /* 0x0000008ab020723c */ /* 0x040fe20000041820 */
[----:B------:R-:W2:Y:S03]  /*e100*/  LDSM.16.MT88.4 R136, [R250+0x2000] ;  /* 0x00200000fa88783b */ /* 0x000ea60000004200 */
[----:B-1----:R-:W-:Y:S04]  /*e110*/  FADD.FTZ R0, R2, R0 ;  /* 0x0000000002007221 */ /* 0x002fe80000010000 */
[----:B------:R-:W-:Y:S04]  /*e120*/  FADD.FTZ R0, R144, R0 ;  /* 0x0000000090007221 */ /* 0x000fe80000010000 */
[----:B------:R-:W-:Y:S01]  /*e130*/  FADD.FTZ R0, R134, R0 ;  /* 0x0000000086007221 */ /* 0x000fe20000010000 */
        /* <DEDUP_REMOVED lines=8> */
[----:B---3--:R-:W1:Y:S07]  /*e1c0*/  LDSM.16.MT88.4 R136, [R158+0x2000] ;  /* 0x002000009e88783b */ /* 0x008e6e0000004200 */
        /* <DEDUP_REMOVED lines=31> */
[----:B------:R-:W3:Y:S01]  /*e3c0*/  MUFU.EX2 R2, R155 ;  /* 0x0000009b00027308 */ /* 0x000ee20000000800 */
[----:B------:R-:W-:Y:S02]  /*e3d0*/  F2FP.BF16.PACK_AB R139, R185, R186 ;  /* 0x000000bab98b723e */ /* 0x000fe400000010ff */
[----:B------:R-:W-:Y:S05]  /*e3e0*/  F2FP.BF16.PACK_AB R177, R182, R181 ;  /* 0x000000b5b6b1723e */ /* 0x000fea00000010ff */
[C---:B------:R-:W-:Y:S02]  /*e3f0*/  HMMA.16816.F32.BF16 R4, R136.reuse, R140, R4 ;  /* 0x0000008c8804723c */ /* 0x040fe40000041804 */
[----:B------:R-:W4:Y:S03]  /*e400*/  MUFU.EX2 R134, R154 ;  /* 0x0000009a00867308 */ /* 0x000f260000000800 */
[----:B-1----:R-:W-:Y:S03]  /*e410*/  FADD.FTZ R0, R133, R0 ;  /* 0x0000000085007221 */ /* 0x002fe60000010000 */
[C---:B------:R-:W-:Y:S01]  /*e420*/  HMMA.16816.F32.BF16 R8, R136.reuse, R142, R8 ;  /* 0x0000008e8808723c */ /* 0x040fe20000041808 */
[----:B------:R-:W1:Y:S03]  /*e430*/  LDSM.16.MT88.4 R140, [R251+0x800] ;  /* 0x00080000fb8c783b */ /* 0x000e660000004200 */
[----:B------:R-:W-:Y:S01]  /*e440*/  MUFU.EX2 R176, R162 ;  /* 0x000000a200b07308 */ /* 0x000fe20000000800 */
[----:B---3--:R-:W-:Y:S04]  /*e450*/  FADD.FTZ R0, R2, R0 ;  /* 0x0000000002007221 */ /* 0x008fe80000010000 */
[----:B------:R-:W-:Y:S05]  /*e460*/  FADD.FTZ R0, R148, R0 ;  /* 0x0000000094007221 */ /* 0x000fea0000010000 */
[----:B------:R-:W-:Y:S01]  /*e470*/  MUFU.EX2 R178, R166 ;  /* 0x000000a600b27308 */ /* 0x000fe20000000800 */
[C---:B----4-:R-:W-:Y:S01]  /*e480*/  FADD.FTZ R0, R134.reuse, R0 ;  /* 0x0000000086007221 */ /* 0x050fe20000010000 */
        /* <DEDUP_REMOVED lines=47> */
[----:B------:R-:W4:Y:S02]  /*e780*/  MUFU.EX2 R134, R164 ;  /* 0x000000a400867308 */ /* 0x000f240000000800 */
[----:B------:R-:W-:Y:S02]  /*e790*/  F2FP.BF16.PACK_AB R136, R2, R133 ;  /* 0x000000850288723e */ /* 0x000fe400000010ff */
[----:B------:R-:W-:Y:S02]  /*e7a0*/  F2FP.BF16.PACK_AB R137, R189, R191 ;  /* 0x000000bfbd89723e */ /* 0x000fe400000010ff */
[----:B------:R-:W-:Y:S04]  /*e7b0*/  F2FP.BF16.PACK_AB R139, R183, R184 ;  /* 0x000000b8b78b723e */ /* 0x000fe800000010ff */
[----:B------:R2:W2:Y:S03]  /*e7c0*/  MUFU.EX2 R2, R163 ;  /* 0x000000a300027308 */ /* 0x0004a60000000800 */
[C---:B-1----:R-:W-:Y:S07]  /*e7d0*/  HMMA.16816.F32.BF16 R4, R136.reuse, R140, R4 ;  /* 0x0000008c8804723c */ /* 0x042fee0000041804 */
[----:B------:R-:W1:Y:S01]  /*e7e0*/  MUFU.EX2 R133, R167 ;  /* 0x000000a700857308 */ /* 0x000e620000000800 */
[C---:B------:R-:W-:Y:S01]  /*e7f0*/  HMMA.16816.F32.BF16 R8, R136.reuse, R142, R8 ;  /* 0x0000008e8808723c */ /* 0x040fe20000041808 */
[----:B------:R-:W1:Y:S03]  /*e800*/  LDSM.16.MT88.4 R140, [R158+0x1000] ;  /* 0x001000009e8c783b */ /* 0x000e660000004200 */
[----:B----4-:R-:W-:Y:S04]  /*e810*/  F2FP.BF16.PACK_AB R179, R134, R180 ;  /* 0x000000b486b3723e */ /* 0x010fe800000010ff */
[C---:B--2---:R-:W-:Y:S01]  /*e820*/  HMMA.16816.F32.BF16 R12, R136.reuse, R144, R12 ;  /* 0x00000090880c723c */ /* 0x044fe2000004180c */
[----:B------:R-:W-:Y:S03]  /*e830*/  LDSM.16.MT88.4 R160, [R250+0x1800] ;  /* 0x00180000faa0783b */ /* 0x000fe60000004200 */
[----:B------:R-:W-:Y:S04]  /*e840*/  FADD.FTZ R0, R2, R0 ;  /* 0x0000000002007221 */ /* 0x000fe80000010000 */
[C---:B------:R-:W-:Y:S01]  /*e850*/  HMMA.16816.F32.BF16 R16, R136.reuse, R146, R16 ;  /* 0x000000928810723c */ /* 0x040fe20000041810 */
[----:B------:R-:W2:Y:S03]  /*e860*/  LDSM.16.MT88.4 R144, [R250+0x3000] ;  /* 0x00300000fa90783b */ /* 0x000ea60000004200 */
[C---:B------:R-:W-:Y:S01]  /*e870*/  FADD.FTZ R0, R176.reuse, R0 ;  /* 0x00000000b0007221 */ /* 0x040fe20000010000 */
[----:B------:R-:W-:Y:S01]  /*e880*/  F2FP.BF16.PACK_AB R176, R176, R2 ;  /* 0x00000002b0b0723e */ /* 0x000fe200000010ff */
[----:B------:R-:W-:Y:S02]  /*e890*/  FADD.FTZ R2, R153, R152 ;  /* 0x0000009899027221 */ /* 0x000fe40000010000 */
[C---:B---3--:R-:W-:Y:S01]  /*e8a0*/  HMMA.16816.F32.BF16 R20, R136.reuse, R148, R20 ;  /* 0x000000948814723c */ /* 0x048fe20000041814 */
        /* <DEDUP_REMOVED lines=10> */
[----:B------:R-:W1:Y:S07]  /*e950*/  LDSM.16.MT88.4 R140, [R251+0x3000] ;  /* 0x00300000fb8c783b */ /* 0x000e6e0000004200 */
[C---:B--2---:R-:W-:Y:S08]  /*e960*/  HMMA.16816.F32.BF16 R36, R136.reuse, R144, R36 ;  /* 0x000000908824723c */ /* 0x044ff00000041824 */
[C---:B------:R-:W-:Y:S01]  /*e970*/  HMMA.16816.F32.BF16 R40, R136.reuse, R146, R40 ;  /* 0x000000928828723c */ /* 0x040fe20000041828 */
[----:B------:R-:W2:Y:S03]  /*e980*/  LDSM.16.MT88.4 R144, [R158+0x3000] ;  /* 0x003000009e90783b */ /* 0x000ea60000004200 */
[----:B---3--:R-:W-:Y:S01]  /*e990*/  FADD.FTZ R0, R156, R2 ;  /* 0x000000029c007221 */ /* 0x008fe20000010000 */
[----:B------:R-:W-:Y:S03]  /*e9a0*/  MOV R2, R157 ;  /* 0x0000009d00027202 */ /* 0x000fe60000000f00 */
[C---:B-1----:R-:W-:Y:S04]  /*e9b0*/  HMMA.16816.F32.BF16 R44, R136.reuse, R148, R44 ;  /* 0x00000094882c723c */ /* 0x042fe8000004182c */
[----:B------:R-:W-:Y:S04]  /*e9c0*/  FADD.FTZ R0, R2, R0 ;  /* 0x0000000002007221 */ /* 0x000fe80000010000 */
[C---:B------:R-:W-:Y:S01]  /*e9d0*/  HMMA.16816.F32.BF16 R48, R136.reuse, R150, R48 ;  /* 0x000000968830723c */ /* 0x040fe20000041830 */
[----:B------:R-:W1:Y:S03]  /*e9e0*/  LDSM.16.MT88.4 R148, [R250+0x5000] ;  /* 0x00500000fa94783b */ /* 0x000e660000004200 */
[----:B------:R-:W-:Y:S04]  /*e9f0*/  FADD.FTZ R0, R190, R0 ;  /* 0x00000000be007221 */ /* 0x000fe80000010000 */
[C---:B------:R-:W-:Y:S04]  /*ea00*/  HMMA.16816.F32.BF16 R52, R136.reuse, R140, R52 ;  /* 0x0000008c8834723c */ /* 0x040fe80000041834 */
        /* <DEDUP_REMOVED lines=20> */
[----:B------:R-:W-:Y:S01]  /*eb50*/  FADD.FTZ R2, R180, R0 ;  /* 0x00000000b4027221 */ /* 0x000fe20000010000 */
[----:B------:R-:W-:Y:S03]  /*eb60*/  IADD3 R0, R188, -0x1, RZ ;  /* 0xffffffffbc007810 */ /* 0x000fe60007ffe0ff */
[----:B------:R-:W-:Y:S01]  /*eb70*/  FADD.FTZ R2, R134, R2 ;  /* 0x0000000286027221 */ /* 0x000fe20000010000 */
[C---:B--2---:R-:W-:Y:S01]  /*eb80*/  HMMA.16816.F32.BF16 R84, R136.reuse, R144, R84 ;  /* 0x000000908854723c */ /* 0x044fe20000041854 */
[----:B------:R-:W-:Y:S02]  /*eb90*/  STL [R1+0x68], R0 ;  /* 0x0000680001007387 */ /* 0x000fe40000100800 */
[----:B------:R-:W-:Y:S02]  /*eba0*/  MOV R134, R3 ;  /* 0x0000000300867202 */ /* 0x000fe40000000f00 */
[----:B------:R-:W-:Y:S03]  /*ebb0*/  STL [R1+0xa0], R2 ;  /* 0x0000a00201007387 */ /* 0x000fe60000100800 */
        /* <DEDUP_REMOVED lines=12> */
[C---:B------:R-:W-:Y:S08]  /*ec80*/  HMMA.16816.F32.BF16 R120, R136.reuse, R150, R120 ;  /* 0x000000968878723c */ /* 0x040ff00000041878 */
[C---:B---3--:R-:W-:Y:S07]  /*ec90*/  HMMA.16816.F32.BF16 R124, R136.reuse, R140, R124 ;  /* 0x0000008c887c723c */ /* 0x048fee000004187c */
[----:B------:R-:W-:Y:S01]  /*eca0*/  MOV R141, R158 ;  /* 0x0000009e008d7202 */ /* 0x000fe20000000f00 */
[----:B------:R-:W-:Y:S04]  /*ecb0*/  HMMA.16816.F32.BF16 R128, R136, R142, R128 ;  /* 0x0000008e8880723c */ /* 0x000fe80000041880 */
[----:B------:R-:W1:Y:S04]  /*ecc0*/  LDSM.16.MT88.4 R136, [R141+0x1800] ;  /* 0x001800008d88783b */ /* 0x000e680000004200 */
[C---:B------:R-:W-:Y:S04]  /*ecd0*/  HMMA.16816.F32.BF16 R164, R176.reuse, R160, R4 ;  /* 0x000000a0b0a4723c */ /* 0x040fe80000041804 */
[----:B------:R-:W3:Y:S04]  /*ece0*/  LDSM.16.MT88.4 R4, [R250+0x3800] ;  /* 0x00380000fa04783b */ /* 0x000ee80000004200 */
[C---:B------:R-:W-:Y:S04]  /*ecf0*/  HMMA.16816.F32.BF16 R160, R176.reuse, R162, R8 ;  /* 0x000000a2b0a0723c */ /* 0x040fe80000041808 */
[----:B------:R-:W3:Y:S04]  /*ed00*/  LDSM.16.MT88.4 R8, [R252+0x3800] ;  /* 0x00380000fc08783b */ /* 0x000ee80000004200 */
[C---:B------:R-:W-:Y:S04]  /*ed10*/  HMMA.16816.F32.BF16 R156, R176.reuse, R152, R12 ;  /* 0x00000098b09c723c */ /* 0x040fe8000004180c */
[----:B------:R-:W3:Y:S04]  /*ed20*/  LDSM.16.MT88.4 R12, [R251+0x3800] ;  /* 0x00380000fb0c783b */ /* 0x000ee80000004200 */
[C---:B------:R-:W-:Y:S08]  /*ed30*/  HMMA.16816.F32.BF16 R152, R176.reuse, R154, R16 ;  /* 0x0000009ab098723c */ /* 0x040ff00000041810 */
[C---:B--2---:R-:W-:Y:S07]  /*ed40*/  HMMA.16816.F32.BF16 R148, R176.reuse, R144, R20 ;  /* 0x00000090b094723c */ /* 0x044fee0000041814 */
[----:B------:R-:W-:Y:S01]  /*ed50*/  MOV R23, R141 ;  /* 0x0000008d00177202 */ /* 0x000fe20000000f00 */
[C---:B------:R-:W-:Y:S04]  /*ed60*/  HMMA.16816.F32.BF16 R144, R176.reuse, R146, R24 ;  /* 0x00000092b090723c */ /* 0x040fe80000041818 */
[----:B------:R-:W2:Y:S04]  /*ed70*/  LDSM.16.MT88.4 R16, [R23+0x3800] ;  /* 0x003800001710783b */ /* 0x000ea80000004200 */
[C---:B-1----:R-:W-:Y:S08]  /*ed80*/  HMMA.16816.F32.BF16 R140, R176.reuse, R136, R28 ;  /* 0x00000088b08c723c */ /* 0x042ff0000004181c */
[C---:B------:R-:W-:Y:S08]  /*ed90*/  HMMA.16816.F32.BF16 R136, R176.reuse, R138, R32 ;  /* 0x0000008ab088723c */ /* 0x040ff00000041820 */
[C---:B---3--:R-:W-:Y:S08]  /*eda0*/  HMMA.16816.F32.BF16 R36, R176.reuse, R4, R36 ;  /* 0x00000004b024723c */ /* 0x048ff00000041824 */
[C---:B------:R-:W-:Y:S01]  /*edb0*/  HMMA.16816.F32.BF16 R40, R176.reuse, R6, R40 ;  /* 0x00000006b028723c */ /* 0x040fe20000041828 */
[----:B------:R-:W1:Y:S07]  /*edc0*/  LDSM.16.MT88.4 R4, [R250+0x5800] ;  /* 0x00580000fa04783b */ /* 0x000e6e0000004200 */
[C---:B------:R-:W-:Y:S08]  /*edd0*/  HMMA.16816.F32.BF16 R44, R176.reuse, R8, R44 ;  /* 0x00000008b02c723c */ /* 0x040ff0000004182c */
[C---:B------:R-:W-:Y:S01]  /*ede0*/  HMMA.16816.F32.BF16 R48, R176.reuse, R10, R48 ;  /* 0x0000000ab030723c */ /* 0x040fe20000041830 */
[----:B------:R-:W3:Y:S02]  /*edf0*/  LDSM.16.MT88.4 R8, [R252+0x5800] ;  /* 0x00580000fc08783b */ /* 0x000ee40000004200 */
[----:B----4-:R-:W-:Y:S02]  /*ee00*/  ISETP.GT.AND P0, PT, R188, R133, PT ;  /* 0x00000085bc00720c */ /* 0x010fe40003f04270 */
[----:B------:R-:W-:Y:S03]  /*ee10*/  MOV R133, R132 ;  /* 0x0000008400857202 */ /* 0x000fe60000000f00 */
[C---:B------:R-:W-:Y:S08]  /*ee20*/  HMMA.16816.F32.BF16 R52, R176.reuse, R12, R52 ;  /* 0x0000000cb034723c */ /* 0x040ff00000041834 */
[C---:B------:R-:W-:Y:S01]  /*ee30*/  HMMA.16816.F32.BF16 R56, R176.reuse, R14, R56 ;  /* 0x0000000eb038723c */ /* 0x040fe20000041838 */
[----:B------:R-:W4:Y:S07]  /*ee40*/  LDSM.16.MT88.4 R12, [R251+0x5800] ;  /* 0x00580000fb0c783b */ /* 0x000f2e0000004200 */
        /* <DEDUP_REMOVED lines=9> */
[C---:B----4-:R-:W-:Y:S08]  /*eee0*/  HMMA.16816.F32.BF16 R84, R176.reuse, R12, R84 ;  /* 0x0000000cb054723c */ /* 0x050ff00000041854 */
[C---:B------:R-:W-:Y:S01]  /*eef0*/  HMMA.16816.F32.BF16 R88, R176.reuse, R14, R88 ;  /* 0x0000000eb058723c */ /* 0x040fe20000041858 */
[----:B------:R-:W4:Y:S07]  /*ef00*/  LDSM.16.MT88.4 R12, [R251+0x7800] ;  /* 0x00780000fb0c783b */ /* 0x000f2e0000004200 */
[C---:B--2---:R-:W-:Y:S08]  /*ef10*/  HMMA.16816.F32.BF16 R92, R176.reuse, R16, R92 ;  /* 0x00000010b05c723c */ /* 0x044ff0000004185c */
[C---:B------:R-:W-:Y:S01]  /*ef20*/  HMMA.16816.F32.BF16 R96, R176.reuse, R18, R96 ;  /* 0x00000012b060723c */ /* 0x040fe20000041860 */
[----:B------:R-:W2:Y:S07]  /*ef30*/  LDSM.16.MT88.4 R16, [R23+0x7800] ;  /* 0x007800001710783b */ /* 0x000eae0000004200 */
[C---:B-1----:R-:W-:Y:S08]  /*ef40*/  HMMA.16816.F32.BF16 R100, R176.reuse, R4, R100 ;  /* 0x00000004b064723c */ /* 0x042ff00000041864 */
[C---:B------:R-:W-:Y:S08]  /*ef50*/  HMMA.16816.F32.BF16 R104, R176.reuse, R6, R104 ;  /* 0x00000006b068723c */ /* 0x040ff00000041868 */
[C---:B---3--:R-:W-:Y:S08]  /*ef60*/  HMMA.16816.F32.BF16 R108, R176.reuse, R8, R108 ;  /* 0x00000008b06c723c */ /* 0x048ff0000004186c */
[C---:B------:R-:W-:Y:S08]  /*ef70*/  HMMA.16816.F32.BF16 R112, R176.reuse, R10, R112 ;  /* 0x0000000ab070723c */ /* 0x040ff00000041870 */
[C---:B----4-:R-:W-:Y:S08]  /*ef80*/  HMMA.16816.F32.BF16 R116, R176.reuse, R12, R116 ;  /* 0x0000000cb074723c */ /* 0x050ff00000041874 */
[C---:B------:R-:W-:Y:S08]  /*ef90*/  HMMA.16816.F32.BF16 R120, R176.reuse, R14, R120 ;  /* 0x0000000eb078723c */ /* 0x040ff00000041878 */
[C---:B--2---:R-:W-:Y:S07]  /*efa0*/  HMMA.16816.F32.BF16 R124, R176.reuse, R16, R124 ;  /* 0x00000010b07c723c */ /* 0x044fee000004187c */
[----:B------:R-:W-:Y:S01]  /*efb0*/  MOV R16, R3 ;  /* 0x0000000300107202 */ /* 0x000fe20000000f00 */
[----:B------:R-:W-:Y:S01]  /*efc0*/  HMMA.16816.F32.BF16 R128, R176, R18, R128 ;  /* 0x00000012b080723c */ /* 0x000fe20000041880 */
[----:B------:R-:W-:Y:S07]  /*efd0*/  @!UPT UIADD3 URZ, URZ, URZ, URZ ;  /* 0x0000003f3f3ff290 */ /* 0x000fee000fffe03f */
[----:B------:R-:W-:-:S11]  /*efe0*/  @P0 BRA `(.L_x_1067) ;  /* 0xffffc04000000947 */ /* 0x000fd6000383ffff */
.L_x_1060:
[----:B------:R-:W-:Y:S05]  /*eff0*/  BRA.DIV ~URZ, `(.L_x_1068) ;  /* 0x000045227f007947 */ /* 0x000fea000b800000 */
[----:B------:R-:W2:Y:S04]  /*f000*/  LDL R0, [R1+0xa4] ;  /* 0x0000a40001007983 */ /* 0x000ea80000100800 */
[----:B--2---:R1:W2:Y:S02]  /*f010*/  SHFL.BFLY PT, R5, R0, 0x2, 0x1f ;  /* 0x0c401f0000057f89 */ /* 0x0042a400000e0000 */
.L_x_1096:
[----:B-1----:R-:W3:Y:S02]  /*f020*/  LDL.LU R0, [R1+0xa4] ;  /* 0x0000a40001007983 */ /* 0x002ee40000300800 */
[----:B--23--:R-:W-:Y:S01]  /*f030*/  FADD.FTZ R5, R5, R0 ;  /* 0x0000000005057221 */ /* 0x00cfe20000010000 */
[----:B------:R-:W-:Y:S05]  /*f040*/  BRA.DIV ~URZ, `(.L_x_1069) ;  /* 0x000045327f007947 */ /* 0x000fea000b800000 */
[----:B------:R-:W2:Y:S04]  /*f050*/  LDL.LU R2, [R1+0xa0] ;  /* 0x0000a00001027983 */ /* 0x000ea80000300800 */
[----:B------:R-:W1:Y:S02]  /*f060*/  SHFL.BFLY PT, R0, R5, 0x1, 0x1f ;  /* 0x0c201f0005007f89 */ /* 0x000e6400000e0000 */
[----:B-1----:R-:W-:-:S02]  /*f070*/  FADD.FTZ R5, R5, R0 ;  /* 0x0000000005057221 */ /* 0x002fc40000010000 */
[----:B--2---:R-:W1:Y:S02]  /*f080*/  SHFL.BFLY PT, R4, R2, 0x2, 0x1f ;  /* 0x0c401f0002047f89 */ /* 0x004e6400000e0000 */
[----:B-1----:R-:W-:-:S05]  /*f090*/  FADD.FTZ R4, R4, R2 ;  /* 0x0000000204047221 */ /* 0x002fca0000010000 */
[----:B------:R1:W2:Y:S02]  /*f0a0*/  SHFL.BFLY PT, R3, R4, 0x1, 0x1f ;  /* 0x0c201f0004037f89 */ /* 0x0002a400000e0000 */
.L_x_1097:
[----:B------:R-:W-:Y:S01]  /*f0b0*/  FSETP.NE.FTZ.AND P1, PT, R5, RZ, PT ;  /* 0x000000ff0500720b */ /* 0x000fe20003f35000 */
[----:B--2---:R-:W-:Y:S01]  /*f0c0*/  FADD.FTZ R3, R3, R4 ;  /* 0x0000000403037221 */ /* 0x004fe20000010000 */
[----:B------:R-:W-:Y:S02]  /*f0d0*/  MOV R2, RZ ;  /* 0x000000ff00027202 */ /* 0x000fe40000000f00 */
[----:B------:R-:W-:Y:S02]  /*f0e0*/  MOV R0, RZ ;  /* 0x000000ff00007202 */ /* 0x000fe40000000f00 */
[----:B------:R-:W-:Y:S02]  /*f0f0*/  FSETP.NE.FTZ.AND P0, PT, R3, RZ, PT ;  /* 0x000000ff0300720b */ /* 0x000fe40003f15000 */
[----:B------:R-:W-:Y:S02]  /*f100*/  MOV R13, 0xff800000 ;  /* 0xff800000000d7802 */ /* 0x000fe40000000f00 */
[----:B------:R-:W-:-:S03]  /*f110*/  MOV R12, 0xff800000 ;  /* 0xff800000000c7802 */ /* 0x000fc60000000f00 */
[----:B------:R-:W2:Y:S01]  /*f120*/  @P1 MUFU.RCP R2, R5 ;  /* 0x0000000500021308 */ /* 0x000ea20000001000 */
[----:B-1----:R-:W-:-:S05]  /*f130*/  @P1 MOV R4, 0x3f317218 ;  /* 0x3f31721800041802 */ /* 0x002fca0000000f00 */
[----:B------:R-:W-:Y:S02]  /*f140*/  @P1 FMUL.FTZ R4, R4, c[0x0][0x2d0] ;  /* 0x0000b40004041a20 */ /* 0x000fe40000410000 */
[----:B------:R-:W1:Y:S01]  /*f150*/  @P1 MUFU.LG2 R6, R5 ;  /* 0x0000000500061308 */ /* 0x000e620000000c00 */
[----:B--2---:R-:W-:-:S07]  /*f160*/  FMUL.FTZ R164, R2, R164 ;  /* 0x000000a402a47220 */ /* 0x004fce0000410000 */
[----:B------:R-:W2:Y:S01]  /*f170*/  @P0 MUFU.RCP R0, R3 ;  /* 0x0000000300000308 */ /* 0x000ea20000001000 */
        /* <DEDUP_REMOVED lines=63> */
[----:B------:R3:W4:Y:S01]  /*f570*/  @P0 MUFU.LG2 R2, R3 ;  /* 0x0000000300020308 */ /* 0x0007220000000c00 */
[----:B-1----:R-:W-:Y:S02]  /*f580*/  @P1 FMUL.FTZ R6, R6, 0.69314718246459960938 ;  /* 0x3f31721806061820 */ /* 0x002fe40000410000 */
[----:B--2---:R-:W-:Y:S02]  /*f590*/  FMUL.FTZ R166, R0, R166 ;  /* 0x000000a600a67220 */ /* 0x004fe40000410000 */
[----:B------:R-:W-:Y:S01]  /*f5a0*/  @P1 FFMA.FTZ R13, R4, R132, R6 ;  /* 0x00000084040d1223 */ /* 0x000fe20000010006 */
[----:B------:R-:W-:Y:S01]  /*f5b0*/  MOV R4, 0x1 ;  /* 0x0000000100047802 */ /* 0x000fe20000000f00 */
[----:B------:R-:W-:-:S02]  /*f5c0*/  FMUL.FTZ R167, R0, R167 ;  /* 0x000000a700a77220 */ /* 0x000fc40000410000 */
[C---:B------:R-:W-:Y:S02]  /*f5d0*/  FMUL.FTZ R162, R0.reuse, R162 ;  /* 0x000000a200a27220 */ /* 0x040fe40000410000 */
[C---:B------:R-:W-:Y:S02]  /*f5e0*/  FMUL.FTZ R163, R0.reuse, R163 ;  /* 0x000000a300a37220 */ /* 0x040fe40000410000 */
[C---:B------:R-:W-:Y:S02]  /*f5f0*/  FMUL.FTZ R158, R0.reuse, R158 ;  /* 0x0000009e009e7220 */ /* 0x040fe40000410000 */
[----:B------:R-:W-:Y:S01]  /*f600*/  FMUL.FTZ R159, R0, R159 ;  /* 0x0000009f009f7220 */ /* 0x000fe20000410000 */
[----:B---3--:R-:W-:Y:S01]  /*f610*/  @P0 MOV R3, 0x3f317218 ;  /* 0x3f31721800030802 */ /* 0x008fe20000000f00 */
[----:B----4-:R-:W-:Y:S02]  /*f620*/  @P0 FMUL.FTZ R2, R2, 0.69314718246459960938 ;  /* 0x3f31721802020820 */ /* 0x010fe40000410000 */
[----:B------:R-:W-:-:S02]  /*f630*/  FMUL.FTZ R154, R0, R154 ;  /* 0x0000009a009a7220 */ /* 0x000fc40000410000 */
[----:B------:R-:W-:Y:S02]  /*f640*/  @P0 FMUL.FTZ R3, R3, c[0x0][0x2d0] ;  /* 0x0000b40003030a20 */ /* 0x000fe40000410000 */
        /* <DEDUP_REMOVED lines=57> */
[----:B------:R-:W-:Y:S01]  /*f9e0*/  PRMT R0, R4, 0x7610, R0 ;  /* 0x0000761004007816 */ /* 0x000fe20000000000 */
[----:B------:R-:W-:Y:S02]  /*f9f0*/  @P0 FFMA.FTZ R12, R3, R16, R2 ;  /* 0x00000010030c0223 */ /* 0x000fe40000010002 */
.L_x_1041:
[----:B-1----:R-:W2:Y:S04]  /*fa00*/  LDL.LU R2, [R1+0xec] ;  /* 0x0000ec0001027983 */ /* 0x002ea80000300800 */
[----:B------:R-:W1:Y:S04]  /*fa10*/  S2R R6, SR_TID.X ;  /* 0x0000000000067919 */ /* 0x000e680000002100 */
[----:B------:R3:W5:Y:S01]  /*fa20*/  LDL R7, [R1+0xf4] ;  /* 0x0000f40001077983 */ /* 0x0007620000100800 */
[----:B------:R-:W-:Y:S01]  /*fa30*/  BSSY B0, `(.L_x_1070) ;  /* 0x0000014000007945 */ /* 0x000fe20003800000 */
[----:B-1----:R-:W-:-:S02]  /*fa40*/  LOP3.LUT P0, RZ, R6, 0xff, RZ, 0xc0, !PT ;  /* 0x000000ff06ff7812 */ /* 0x002fc4000780c0ff */
[----:B--2---:R-:W-:-:S11]  /*fa50*/  LOP3.LUT R2, R2, 0xfffffffd, RZ, 0xc0, !PT ;  /* 0xfffffffd02027812 */ /* 0x004fd600078ec0ff */
[----:B------:R-:W-:-:S05]  /*fa60*/  @P0 LOP3.LUT R2, R2, 0x2, RZ, 0xfc, !PT ;  /* 0x0000000202020812 */ /* 0x000fca00078efcff */
[----:B------:R3:W-:Y:S01]  /*fa70*/  STL [R1+0xec], R2 ;  /* 0x0000ec0201007387 */ /* 0x0007e20000100800 */
[----:B------:R-:W-:Y:S05]  /*fa80*/  @P0 BRA `(.L_x_1071) ;  /* 0x000000e000000947 */ /* 0x000fea0003800000 */
[----:B------:R-:W1:Y:S01]  /*fa90*/  S2R R4, SR_LANEID ;  /* 0x0000000000047919 */ /* 0x000e620000000000 */
[----:B------:R-:W-:Y:S01]  /*faa0*/  VOTEU.ANY UR4, UPT, PT ;  /* 0x0000000000047886 */ /* 0x000fe200038e0100 */
[----:B------:R-:W-:Y:S01]  /*fab0*/  IMAD.MOV.U32 R5, RZ, RZ, c[0x0][0x584] ;  /* 0x00016100ff057624 */ /* 0x000fe200078e00ff */
[----:B------:R-:W1:Y:S08]  /*fac0*/  FLO.U32 R3, UR4 ;  /* 0x0000000400037d00 */ /* 0x000e7000080e0000 */
[----:B---3--:R-:W2:Y:S01]  /*fad0*/  POPC R2, UR4 ;  /* 0x0000000400027d09 */ /* 0x008ea20008000000 */
[----:B-1----:R-:W-:Y:S01]  /*fae0*/  ISETP.EQ.U32.AND P0, PT, R3, R4, PT ;  /* 0x000000040300720c */ /* 0x002fe20003f02070 */
[----:B------:R-:W-:-:S12]  /*faf0*/  IMAD.MOV.U32 R4, RZ, RZ, c[0x0][0x580] ;  /* 0x00016000ff047624 */ /* 0x000fd800078e00ff */
[----:B--2---:R1:W2:Y:S04]  /*fb00*/  @P0 ATOMG.E.ADD.STRONG.GPU PT, R2, [R4.64], R2 ;  /* 0x00000002040209a8 */ /* 0x0042a800081ee1c6 */
[----:B-1----:R-:W1:Y:S04]  /*fb10*/  S2R R4, SR_LTMASK ;  /* 0x0000000000047919 */ /* 0x002e680000003900 */
[----:B--2---:R1:W2:Y:S02]  /*fb20*/  SHFL.IDX PT, R3, R2, R3, 0x1f ;  /* 0x00001f0302037589 */ /* 0x0042a400000e0000 */
[----:B-1----:R-:W-:-:S06]  /*fb30*/  LOP3.LUT R2, R4, UR4, RZ, 0xc0, !PT ;  /* 0x0000000404027c12 */ /* 0x002fcc000f8ec0ff */
[----:B------:R-:W2:Y:S02]  /*fb40*/  POPC R2, R2 ;  /* 0x0000000200027309 */ /* 0x000ea40000000000 */
[----:B--2--5:R-:W-:-:S05]  /*fb50*/  IADD3 R7, R3, c[0x0][0xc], R2 ;  /* 0x0000030003077a10 */ /* 0x024fca0007ffe002 */
[----:B------:R1:W-:Y:S02]  /*fb60*/  STL [R1+0xf4], R7 ;  /* 0x0000f40701007387 */ /* 0x0003e40000100800 */
.L_x_1071:
[----:B------:R-:W-:Y:S05]  /*fb70*/  BSYNC B0 ;  /* 0x0000000000007941 */ /* 0x000fea0003800000 */
.L_x_1070:
[----:B------:R-:W-:Y:S01]  /*fb80*/  PRMT R0, R0, 0x9910, RZ ;  /* 0x0000991000007816 */ /* 0x000fe200000000ff */
[----:B------:R-:W-:Y:S01]  /*fb90*/  BSSY B1, `(.L_x_1072) ;  /* 0x00001dc000017945 */ /* 0x000fe20003800000 */
[----:B-----5:R-:W-:Y:S02]  /*fba0*/  IMAD.MOV.U32 R14, RZ, RZ, R7 ;  /* 0x000000ffff0e7224 */ /* 0x020fe400078e0007 */
[----:B------:R-:W-:-:S13]  /*fbb0*/  ISETP.NE.AND P0, PT, R0, RZ, PT ;  /* 0x000000ff0000720c */ /* 0x000fda0003f05270 */
[----:B------:R-:W-:Y:S05]  /*fbc0*/  @!P0 BRA `(.L_x_1073) ;  /* 0x00001ac000008947 */ /* 0x000fea0003800000 */
[----:B------:R-:W-:Y:S01]  /*fbd0*/  WARPSYNC 0xffffffff ;  /* 0xffffffff00007948 */ /* 0x000fe20003800000 */
[----:B------:R-:W-:Y:S06]  /*fbe0*/  BAR.SYNC.DEFER_BLOCKING 0x1, 0x100 ;  /* 0x0044000000007b1d */ /* 0x000fec0000010000 */
[----:B------:R-:W-:Y:S05]  /*fbf0*/  BRA.CONV ~URZ, `(.L_x_1074) ;  /* 0x000000837f007947 */ /* 0x000fea000b800000 */
[----:B---3--:R-:W-:Y:S01]  /*fc00*/  SHF.R.S32.HI R2, RZ, 0x1f, R6 ;  /* 0x0000001fff027819 */ /* 0x008fe20000011406 */
[----:B-1----:R-:W-:Y:S02]  /*fc10*/  IMAD.MOV.U32 R7, RZ, RZ, RZ ;  /* 0x000000ffff077224 */ /* 0x002fe400078e00ff */
[----:B------:R-:W-:Y:S01]  /*fc20*/  IMAD.MOV.U32 R3, RZ, RZ, 0x1f ;  /* 0x0000001fff037424 */ /* 0x000fe200078e00ff */
[----:B------:R-:W-:-:S04]  /*fc30*/  LEA.HI R2, R2, R6, RZ, 0x7 ;  /* 0x0000000602027211 */ /* 0x000fc800078f38ff */
[----:B------:R-:W-:-:S05]  /*fc40*/  SHF.R.S32.HI R2, RZ, 0x7, R2 ;  /* 0x00000007ff027819 */ /* 0x000fca0000011402 */
[----:B------:R-:W-:Y:S01]  /*fc50*/  IMAD.MOV.U32 R0, RZ, RZ, R2 ;  /* 0x000000ffff007224 */ /* 0x000fe200078e0002 */
[----:B------:R-:W-:Y:S02]  /*fc60*/  MOV R2, 0xfc80 ;  /* 0x0000fc8000027802 */ /* 0x000fe40000000f00 */
[----:B------:R-:W-:Y:S05]  /*fc70*/  CALL.REL.NOINC `($__internal_18_$__cuda_sm70_shflsync_idx_p) ;  /* 0x00003ae000007944 */ /* 0x000fea0003c00000 */
.L_x_1074:
[----:B------:R-:W2:Y:S04]  /*fc80*/  LDL R6, [R1+0x200] ;  /* 0x0002000001067983 */ /* 0x000ea80000100800 */
[----:B------:R-:W4:Y:S04]  /*fc90*/  LDL.LU R18, [R1+0xe4] ;  /* 0x0000e40001127983 */ /* 0x000f280000300800 */
[----:B---3--:R-:W3:Y:S04]  /*fca0*/  LDL.LU R16, [R1+0xe0] ;  /* 0x0000e00001107983 */ /* 0x008ee80000300800 */
[----:B------:R-:W2:Y:S04]  /*fcb0*/  LDL.LU R15, [R1+0xe8] ;  /* 0x0000e800010f7983 */ /* 0x000ea80000300800 */
[----:B------:R-:W2:Y:S01]  /*fcc0*/  LDL.LU R17, [R1+0xf0] ;  /* 0x0000f00001117983 */ /* 0x000ea20000300800 */
[----:B------:R-:W-:-:S03]  /*fcd0*/  MOV R5, 0x1 ;  /* 0x0000000100057802 */ /* 0x000fc60000000f00 */
[----:B------:R1:W5:Y:S01]  /*fce0*/  LDL R206, [R1+0xdc] ;  /* 0x0000dc0001ce7983 */ /* 0x0003620000100800 */
[----:B------:R-:W-:-:S03]  /*fcf0*/  ISETP.NE.AND P0, PT, R5, c[0x0][0x4e8], PT ;  /* 0x00013a0005007a0c */ /* 0x000fc60003f05270 */
[----:B------:R1:W5:Y:S04]  /*fd00*/  LDL R205, [R1+0x1fc] ;  /* 0x0001fc0001cd7983 */ /* 0x0003680000100800 */
        /* <DEDUP_REMOVED lines=56> */
[----:B------:R1:W5:Y:S02]  /*10090*/  LDL R19, [R1+0x100] ;  /* 0x0001000001137983 */ /* 0x0003640000100800 */
[----:B-1--4-:R-:W-:Y:S01]  /*100a0*/  SHF.R.S32.HI R7, RZ, 0x1f, R18 ;  /* 0x0000001fff077819 */ /* 0x012fe20000011412 */
[----:B------:R-:W-:Y:S01]  /*100b0*/  IMAD.WIDE.U32 R2, R18, c[0x0][0x4d0], RZ ;  /* 0x0001340012027a25 */ /* 0x000fe200078e00ff */
[----:B---3--:R-:W-:-:S03]  /*100c0*/  SHF.R.S32.HI R10, RZ, 0x1f, R16 ;  /* 0x0000001fff0a7819 */ /* 0x008fc60000011410 */
[----:B------:R-:W-:Y:S01]  /*100d0*/  IMAD R0, R7, c[0x0][0x4d0], RZ ;  /* 0x0001340007007a24 */ /* 0x000fe200078e02ff */
[----:B--2---:R-:W-:-:S03]  /*100e0*/  SHF.R.S32.HI R11, RZ, 0x1f, R15 ;  /* 0x0000001fff0b7819 */ /* 0x004fc6000001140f */
[----:B------:R-:W-:Y:S02]  /*100f0*/  IMAD R0, R18, c[0x0][0x4d4], R0 ;  /* 0x0001350012007a24 */ /* 0x000fe400078e0200 */
[----:B-----5:R-:W-:Y:S01]  /*10100*/  IMAD R4, R10, c[0x0][0x4d8], RZ ;  /* 0x000136000a047a24 */ /* 0x020fe200078e02ff */
[----:B------:R-:W-:Y:S02]  /*10110*/  IADD3 R6, R6, R17, RZ ;  /* 0x0000001106067210 */ /* 0x000fe40007ffe0ff */
[----:B------:R-:W-:Y:S01]  /*10120*/  IADD3 R3, R3, R0, RZ ;  /* 0x0000000003037210 */ /* 0x000fe20007ffe0ff */
[C---:B------:R-:W-:Y:S02]  /*10130*/  IMAD R4, R16.reuse, c[0x0][0x4dc], R4 ;  /* 0x0001370010047a24 */ /* 0x040fe400078e0204 */
[----:B------:R-:W-:Y:S02]  /*10140*/  IMAD.MOV.U32 R0, RZ, RZ, R6 ;  /* 0x000000ffff007224 */ /* 0x000fe400078e0006 */
[----:B------:R-:W-:-:S04]  /*10150*/  IMAD.WIDE.U32 R2, R16, c[0x0][0x4d8], R2 ;  /* 0x0001360010027a25 */ /* 0x000fc800078e0002 */
[----:B------:R-:W-:Y:S02]  /*10160*/  IMAD.IADD R3, R3, 0x1, R4 ;  /* 0x0000000103037824 */ /* 0x000fe400078e0204 */
[----:B------:R-:W-:-:S04]  /*10170*/  @P0 IMAD.HI.U32 R4, R6, c[0x0][0x4ec], RZ ;  /* 0x00013b0006040a27 */ /* 0x000fc800078e00ff */
[----:B------:R-:W-:Y:S01]  /*10180*/  IMAD.WIDE.U32 R2, R15, c[0x0][0x4e0], R2 ;  /* 0x000138000f027a25 */ /* 0x000fe200078e0002 */
[----:B------:R-:W-:-:S03]  /*10190*/  @P0 SHF.R.U32.HI R0, RZ, c[0x0][0x4f0], R4 ;  /* 0x00013c00ff000a19 */ /* 0x000fc60000011604 */
[----:B------:R-:W-:Y:S01]  /*101a0*/  IMAD R4, R11, c[0x0][0x4e0], RZ ;  /* 0x000138000b047a24 */ /* 0x000fe200078e02ff */
[----:B------:R-:W-:Y:S02]  /*101b0*/  SHF.R.S32.HI R5, RZ, 0x1f, R0 ;  /* 0x0000001fff057819 */ /* 0x000fe40000011400 */
[----:B------:R-:W-:Y:S01]  /*101c0*/  IADD3 R8, P1, R0, R2, RZ ;  /* 0x0000000200087210 */ /* 0x000fe20007f3e0ff */
[----:B------:R-:W-:Y:S02]  /*101d0*/  IMAD R4, R15, c[0x0][0x4e4], R4 ;  /* 0x000139000f047a24 */ /* 0x000fe400078e0204 */
[----:B------:R-:W-:-:S03]  /*101e0*/  IMAD R2, R7, c[0x0][0x438], RZ ;  /* 0x00010e0007027a24 */ /* 0x000fc600078e02ff */
[----:B------:R-:W-:Y:S01]  /*101f0*/  IADD3.X R9, R5, R3, R4, P1, !PT ;  /* 0x0000000305097210 */ /* 0x000fe20000ffe404 */
[C---:B------:R-:W-:Y:S02]  /*10200*/  IMAD R4, R18.reuse, c[0x0][0x43c], R2 ;  /* 0x00010f0012047a24 */ /* 0x040fe400078e0202 */
[----:B------:R-:W-:-:S05]  /*10210*/  IMAD.WIDE.U32 R2, R18, c[0x0][0x438], RZ ;  /* 0x00010e0012027a25 */ /* 0x000fca00078e00ff */
[----:B------:R-:W-:Y:S01]  /*10220*/  IADD3 R3, R3, R4, RZ ;  /* 0x0000000403037210 */ /* 0x000fe20007ffe0ff */
[----:B------:R-:W-:-:S04]  /*10230*/  IMAD R4, R10, c[0x0][0x440], RZ ;  /* 0x000110000a047a24 */ /* 0x000fc800078e02ff */
[C---:B------:R-:W-:Y:S01]  /*10240*/  IMAD R5, R16.reuse, c[0x0][0x444], R4 ;  /* 0x0001110010057a24 */ /* 0x040fe200078e0204 */
[----:B------:R-:W1:Y:S01]  /*10250*/  S2R R18, SR_TID.X ;  /* 0x0000000000127919 */ /* 0x000e620000002100 */
[----:B------:R-:W-:Y:S01]  /*10260*/  IMAD.WIDE.U32 R2, R16, c[0x0][0x440], R2 ;  /* 0x0001100010027a25 */ /* 0x000fe200078e0002 */
[----:B------:R-:W-:Y:S02]  /*10270*/  IADD3 R4, -R0, RZ, RZ ;  /* 0x000000ff00047210 */ /* 0x000fe40007ffe1ff */
[----:B------:R-:W2:Y:S01]  /*10280*/  LDL R16, [R1+0x208] ;  /* 0x0002080001107983 */ /* 0x000ea20000100800 */
[----:B------:R-:W-:Y:S01]  /*10290*/  IMAD.IADD R3, R3, 0x1, R5 ;  /* 0x0000000103037824 */ /* 0x000fe200078e0205 */
[----:B------:R-:W-:Y:S01]  /*102a0*/  MOV R0, R6 ;  /* 0x0000000600007202 */ /* 0x000fe20000000f00 */
[----:B------:R-:W-:Y:S01]  /*102b0*/  IMAD R4, R4, c[0x0][0x4e8], R6 ;  /* 0x00013a0004047a24 */ /* 0x000fe200078e0206 */
[----:B------:R-:W-:Y:S01]  /*102c0*/  ULDC UR5, c[0x0][0x4e8] ;  /* 0x00013a0000057ab9 */ /* 0x000fe20000000800 */
[----:B------:R-:W-:Y:S01]  /*102d0*/  IMAD R7, R11, c[0x0][0x448], RZ ;  /* 0x000112000b077a24 */ /* 0x000fe200078e02ff */
[----:B------:R-:W-:Y:S01]  /*102e0*/  ULDC UR4, c[0x0][0x388] ;  /* 0x0000e20000047ab9 */ /* 0x000fe20000000800 */
[----:B------:R-:W-:Y:S01]  /*102f0*/  @P0 IMAD.HI.U32 R5, R6, c[0x0][0x4ec], RZ ;  /* 0x00013b0006050a27 */ /* 0x000fe200078e00ff */
[----:B------:R-:W-:Y:S01]  /*10300*/  SHF.R.S32.HI R10, RZ, 0x1f, R4 ;  /* 0x0000001fff0a7819 */ /* 0x000fe20000011404 */
[----:B------:R-:W-:-:S02]  /*10310*/  UIMAD UR4, UR5, UR4, URZ ;  /* 0x00000004050472a4 */ /* 0x000fc4000f8e023f */
[C---:B------:R-:W-:Y:S01]  /*10320*/  IMAD R7, R15.reuse, c[0x0][0x44c], R7 ;  /* 0x000113000f077a24 */ /* 0x040fe200078e0207 */
[----:B------:R-:W-:Y:S01]  /*10330*/  @P0 SHF.R.U32.HI R0, RZ, c[0x0][0x4f0], R5 ;  /* 0x00013c00ff000a19 */ /* 0x000fe20000011605 */
[----:B------:R-:W-:-:S03]  /*10340*/  IMAD.WIDE.U32 R2, R15, c[0x0][0x448], R2 ;  /* 0x000112000f027a25 */ /* 0x000fc600078e0002 */
[----:B------:R-:W-:Y:S01]  /*10350*/  SHF.R.S32.HI R11, RZ, 0x1f, R0 ;  /* 0x0000001fff0b7819 */ /* 0x000fe20000011400 */
[----:B------:R-:W-:Y:S02]  /*10360*/  IMAD R10, R10, c[0x0][0x4c8], RZ ;  /* 0x000132000a0a7a24 */ /* 0x000fe400078e02ff */
[----:B------:R-:W-:Y:S01]  /*10370*/  IMAD.IADD R3, R3, 0x1, R7 ;  /* 0x0000000103037824 */ /* 0x000fe200078e0207 */
[----:B-1----:R-:W-:Y:S01]  /*10380*/  SHF.R.S32.HI R15, RZ, 0x1f, R18 ;  /* 0x0000001fff0f7819 */ /* 0x002fe20000011412 */
[C---:B------:R-:W-:Y:S02]  /*10390*/  IMAD R10, R4.reuse, c[0x0][0x4cc], R10 ;  /* 0x00013300040a7a24 */ /* 0x040fe400078e020a */
[----:B------:R-:W-:Y:S01]  /*103a0*/  IMAD.WIDE.U32 R4, R4, c[0x0][0x4c8], R8 ;  /* 0x0001320004047a25 */ /* 0x000fe200078e0008 */
[----:B------:R-:W-:Y:S02]  /*103b0*/  LEA.HI R15, R15, R18, RZ, 0x5 ;  /* 0x000000120f0f7211 */ /* 0x000fe400078f28ff */
[C---:B------:R-:W-:Y:S01]  /*103c0*/  IADD3 R8, -R0.reuse, RZ, RZ ;  /* 0x000000ff00087210 */ /* 0x040fe20007ffe1ff */
[----:B------:R-:W-:Y:S01]  /*103d0*/  IMAD.WIDE.U32 R2, R0, c[0x0][0x430], R2 ;  /* 0x00010c0000027a25 */ /* 0x000fe200078e0002 */
[----:B------:R-:W-:-:S02]  /*103e0*/  LOP3.LUT R15, R15, 0xffffffe0, RZ, 0xc0, !PT ;  /* 0xffffffe00f0f7812 */ /* 0x000fc400078ec0ff */
[----:B------:R-:W-:Y:S01]  /*103f0*/  IADD3 R7, R5, R10, RZ ;  /* 0x0000000a05077210 */ /* 0x000fe20007ffe0ff */
[----:B------:R-:W-:Y:S01]  /*10400*/  IMAD R5, R11, c[0x0][0x430], RZ ;  /* 0x00010c000b057a24 */ /* 0x000fe200078e02ff */
[----:B------:R-:W-:Y:S01]  /*10410*/  LEA R9, P0, R4, c[0x0][0x4a8], 0x2 ;  /* 0x00012a0004097a11 */ /* 0x000fe200078010ff */
[----:B------:R-:W-:Y:S01]  /*10420*/  IMAD R8, R8, c[0x0][0x4e8], R6 ;  /* 0x00013a0008087a24 */ /* 0x000fe200078e0206 */
[----:B------:R-:W-:Y:S01]  /*10430*/  IADD3 R15, -R15, R18, RZ ;  /* 0x000000120f0f7210 */ /* 0x000fe20007ffe1ff */
[----:B------:R-:W-:Y:S01]  /*10440*/  IMAD R10, R0, c[0x0][0x434], R5 ;  /* 0x00010d00000a7a24 */ /* 0x000fe200078e0205 */
[----:B------:R-:W-:Y:S01]  /*10450*/  LEA.HI.X R7, R4, c[0x0][0x4ac], R7, 0x2, P0 ;  /* 0x00012b0004077a11 */ /* 0x000fe200000f1407 */
[----:B------:R1:W5:Y:S01]  /*10460*/  LDL R18, [R1+0x188] ;  /* 0x0001880001127983 */ /* 0x0003620000100800 */
[----:B------:R-:W-:Y:S01]  /*10470*/  LOP3.LUT P0, RZ, R15, 0x3, RZ, 0xc0, !PT ;  /* 0x000000030fff7812 */ /* 0x000fe2000780c0ff */
[----:B------:R-:W-:Y:S02]  /*10480*/  IMAD.IADD R3, R3, 0x1, R10 ;  /* 0x0000000103037824 */ /* 0x000fe400078e020a */
[----:B------:R1:W5:Y:S04]  /*10490*/  LDL R15, [R1+0xf8] ;  /* 0x0000f800010f7983 */ /* 0x0003680000100800 */
[----:B------:R-:W-:Y:S04]  /*104a0*/  SHFL.IDX PT, R4, R9, RZ, 0x1c1f ;  /* 0x001c1fff09047589 */ /* 0x000fe800000e0000 */
[----:B------:R3:W-:Y:S04]  /*104b0*/  SHFL.IDX PT, R6, R9, 0x1, 0x1c1f ;  /* 0x003c1f0009067f89 */ /* 0x0007e800000e0000 */
[----:B------:R-:W4:Y:S04]  /*104c0*/  SHFL.IDX PT, R5, R7, RZ, 0x1c1f ;  /* 0x001c1fff07057589 */ /* 0x000f2800000e0000 */
[----:B------:R-:W1:Y:S01]  /*104d0*/  SHFL.IDX PT, R7, R7, 0x1, 0x1c1f ;  /* 0x003c1f0007077f89 */ /* 0x000e6200000e0000 */
[----:B--2---:R-:W-:-:S03]  /*104e0*/  IADD3 R0, R16, R17, RZ ;  /* 0x0000001110007210 */ /* 0x004fc60007ffe0ff */
[----:B------:R2:W5:Y:S01]  /*104f0*/  LDL R17, [R1+0xfc] ;  /* 0x0000fc0001117983 */ /* 0x0005620000100800 */
[----:B---3--:R-:W-:-:S03]  /*10500*/  SHF.R.S32.HI R9, RZ, 0x1f, R8 ;  /* 0x0000001fff097819 */ /* 0x008fc60000011408 */
[----:B------:R2:W5:Y:S02]  /*10510*/  LDL R16, [R1+0x184] ;  /* 0x0001840001107983 */ /* 0x0005640000100800 */
[----:B------:R-:W-:Y:S01]  /*10520*/  IMAD R10, R9, c[0x0][0x428], RZ ;  /* 0x00010a00090a7a24 */ /* 0x000fe200078e02ff */
[----:B------:R-:W-:Y:S01]  /*10530*/  IADD3 R9, R0, 0x8, RZ ;  /* 0x0000000800097810 */ /* 0x000fe20007ffe0ff */
[----:B------:R-:W-:-:S04]  /*10540*/  IMAD.WIDE.U32 R2, R8, c[0x0][0x428], R2 ;  /* 0x00010a0008027a25 */ /* 0x000fc800078e0002 */
[----:B------:R-:W-:Y:S01]  /*10550*/  IMAD R10, R8, c[0x0][0x42c], R10 ;  /* 0x00010b00080a7a24 */ /* 0x000fe200078e020a */
[----:B------:R-:W-:Y:S02]  /*10560*/  ISETP.GE.OR P2, PT, R0, UR4, P0 ;  /* 0x0000000400007c0c */ /* 0x000fe40008746670 */
[----:B------:R-:W-:Y:S02]  /*10570*/  ISETP.GE.OR P1, PT, R9, UR4, P0 ;  /* 0x0000000409007c0c */ /* 0x000fe40008726670 */
[----:B------:R-:W-:Y:S02]  /*10580*/  IADD3 R3, R3, R10, RZ ;  /* 0x0000000a03037210 */ /* 0x000fe40007ffe0ff */
[----:B------:R-:W-:-:S04]  /*10590*/  LEA R11, P0, R2, c[0x0][0x400], 0x2 ;  /* 0x00010000020b7a11 */ /* 0x000fc800078010ff */
[----:B------:R-:W-:Y:S02]  /*105a0*/  LEA.HI.X R10, R2, c[0x0][0x404], R3, 0x2, P0 ;  /* 0x00010100020a7a11 */ /* 0x000fe400000f1403 */
[----:B------:R-:W-:Y:S01]  /*105b0*/  ISETP.GE.AND P0, PT, R0, UR4, PT ;  /* 0x0000000400007c0c */ /* 0x000fe2000bf06270 */
[----:B----4-:R2:W-:Y:S01]  /*105c0*/  @!P2 ST.E [R4.64], R13 ;  /* 0x0000000d0400a985 */ /* 0x0105e2000c101906 */
[----:B------:R-:W-:Y:S03]  /*105d0*/  BSSY B0, `(.L_x_1075) ;  /* 0x0000086000007945 */ /* 0x000fe60003800000 */
[----:B-1----:R2:W-:Y:S01]  /*105e0*/  @!P1 ST.E [R6.64], R12 ;  /* 0x0000000c06009985 */ /* 0x0025e2000c101906 */
[----:B------:R-:W-:-:S03]  /*105f0*/  ISETP.GE.AND P1, PT, R9, UR4, PT ;  /* 0x0000000409007c0c */ /* 0x000fc6000bf26270 */
[----:B------:R2:W1:Y:S01]  /*10600*/  SHFL.IDX PT, R2, R11, RZ, 0x1c1f ;  /* 0x001c1fff0b027589 */ /* 0x00046200000e0000 */
[----:B------:R-:W-:-:S03]  /*10610*/  P2R R0, PR, RZ, 0x2 ;  /* 0x00000002ff007803 */ /* 0x000fc60000000000 */
[----:B------:R2:W3:Y:S01]  /*10620*/  SHFL.IDX PT, R3, R10, RZ, 0x1c1f ;  /* 0x001c1fff0a037589 */ /* 0x0004e200000e0000 */
[----:B------:R-:W-:Y:S05]  /*10630*/  @P0 BRA `(.L_x_1076) ;  /* 0x000007f000000947 */ /* 0x000fea0003800000 */
[----:B------:R-:W-:Y:S02]  /*10640*/  ISETP.GE.AND P1, PT, R204, c[0x0][0x3c8], PT ;  /* 0x0000f200cc007a0c */ /* 0x000fe40003f26270 */
[----:B------:R-:W-:Y:S02]  /*10650*/  ISETP.GE.AND P0, PT, R206, c[0x0][0x3c8], PT ;  /* 0x0000f200ce007a0c */ /* 0x000fe40003f06270 */
[----:B------:R-:W-:Y:S02]  /*10660*/  ISETP.GE.AND P2, PT, R202, c[0x0][0x3c8], PT ;  /* 0x0000f200ca007a0c */ /* 0x000fe40003f46270 */
[----:B------:R-:W-:Y:S02]  /*10670*/  ISETP.GE.AND P4, PT, R200, c[0x0][0x3c8], PT ;  /* 0x0000f200c8007a0c */ /* 0x000fe40003f86270 */
[----:B------:R-:W-:Y:S02]  /*10680*/  ISETP.GE.AND P5, PT, R196, c[0x0][0x3c8], PT ;  /* 0x0000f200c4007a0c */ /* 0x000fe40003fa6270 */
[----:B------:R-:W-:-:S03]  /*10690*/  ISETP.GE.AND P6, PT, R21, c[0x0][0x3c8], PT ;  /* 0x0000f20015007a0c */ /* 0x000fc60003fc6270 */
[----:B-12---:R-:W-:Y:S02]  /*106a0*/  @!P1 LEA R4, P3, R204, R2, 0x2 ;  /* 0x00000002cc049211 */ /* 0x006fe400078610ff */
[----:B---3--:R-:W-:Y:S02]  /*106b0*/  @!P0 IMAD.WIDE R6, R206, 0x4, R2 ;  /* 0x00000004ce068825 */ /* 0x008fe400078e0202 */
[----:B------:R-:W-:Y:S02]  /*106c0*/  @!P1 LEA.HI.X R5, R204, R3, R205, 0x2, P3 ;  /* 0x00000003cc059211 */ /* 0x000fe400018f14cd */
[----:B------:R-:W-:Y:S01]  /*106d0*/  ISETP.GE.AND P3, PT, R198, c[0x0][0x3c8], PT ;  /* 0x0000f200c6007a0c */ /* 0x000fe20003f66270 */
[----:B------:R1:W-:Y:S04]  /*106e0*/  @!P0 ST.E.64 [R6.64], R164 ;  /* 0x000000a406008985 */ /* 0x0003e8000c101b06 */
[----:B------:R2:W-:Y:S01]  /*106f0*/  @!P1 ST.E.64 [R4.64], R160 ;  /* 0x000000a004009985 */ /* 0x0005e2000c101b06 */
[----:B------:R-:W-:-:S02]  /*10700*/  ISETP.GE.AND P1, PT, R194, c[0x0][0x3c8], PT ;  /* 0x0000f200c2007a0c */ /* 0x000fc40003f26270 */
[----:B-1----:R-:W-:-:S04]  /*10710*/  @!P2 LEA R6, P0, R202, R2, 0x2 ;  /* 0x00000002ca06a211 */ /* 0x002fc800078010ff */
[----:B------:R-:W-:Y:S02]  /*10720*/  @!P2 LEA.HI.X R7, R202, R3, R203, 0x2, P0 ;  /* 0x00000003ca07a211 */ /* 0x000fe400000f14cb */
[----:B--2---:R-:W-:-:S03]  /*10730*/  @!P4 LEA R4, P0, R200, R2, 0x2 ;  /* 0x00000002c804c211 */ /* 0x004fc600078010ff */
[----:B------:R1:W-:Y:S01]  /*10740*/  @!P2 ST.E.64 [R6.64], R156 ;  /* 0x0000009c0600a985 */ /* 0x0003e2000c101b06 */
[----:B------:R-:W-:Y:S02]  /*10750*/  @!P4 LEA.HI.X R5, R200, R3, R201, 0x2, P0 ;  /* 0x00000003c805c211 */ /* 0x000fe400000f14c9 */
[----:B------:R-:W-:-:S03]  /*10760*/  ISETP.GE.AND P2, PT, R190, c[0x0][0x3c8], PT ;  /* 0x0000f200be007a0c */ /* 0x000fc60003f46270 */
[----:B------:R2:W-:Y:S01]  /*10770*/  @!P4 ST.E.64 [R4.64], R152 ;  /* 0x000000980400c985 */ /* 0x0005e2000c101b06 */
[----:B------:R-:W-:Y:S02]  /*10780*/  ISETP.GE.AND P4, PT, R192, c[0x0][0x3c8], PT ;  /* 0x0000f200c0007a0c */ /* 0x000fe40003f86270 */
        /* <DEDUP_REMOVED lines=12> */
[----:B------:R-:W-:Y:S02]  /*10850*/  ISETP.GE.AND P1, PT, R186, c[0x0][0x3c8], PT ;  /* 0x0000f200ba007a0c */ /* 0x000fe40003f26270 */
[----:B------:R-:W-:-:S05]  /*10860*/  @!P4 LEA.HI.X R5, R192, R3, R193, 0x2, P0 ;  /* 0x00000003c005c211 */ /* 0x000fca00000f14c1 */
        /* <DEDUP_REMOVED lines=72> */
[----:B-1----:R-:W-:-:S04]  /*10cf0*/  @!P2 LEA R6, P1, R25, R2, 0x2 ;  /* 0x000000021906a211 */ /* 0x002fc800078210ff */
[-C--:B------:R-:W-:Y:S02]  /*10d00*/  @!P2 LEA.HI.X R7, R25, R3.reuse, R26, 0x2, P1 ;  /* 0x000000031907a211 */ /* 0x080fe400008f141a */
[----:B-----5:R-:W-:Y:S02]  /*10d10*/  ISETP.GE.AND P1, PT, R15, c[0x0][0x3c8], PT ;  /* 0x0000f2000f007a0c */ /* 0x020fe40003f26270 */
[-C--:B--2---:R-:W-:Y:S01]  /*10d20*/  @!P5 LEA R4, P0, R23, R2.reuse, 0x2 ;  /* 0x000000021704d211 */ /* 0x084fe200078010ff */
[----:B------:R1:W-:Y:S01]  /*10d30*/  @!P2 ST.E.64 [R6.64], R108 ;  /* 0x0000006c0600a985 */ /* 0x0003e2000c101b06 */
[----:B------:R-:W-:Y:S02]  /*10d40*/  ISETP.GE.AND P2, PT, R17, c[0x0][0x3c8], PT ;  /* 0x0000f20011007a0c */ /* 0x000fe40003f46270 */
[----:B------:R-:W-:Y:S02]  /*10d50*/  @!P5 LEA.HI.X R5, R23, R3, R24, 0x2, P0 ;  /* 0x000000031705d211 */ /* 0x000fe400000f1418 */
[----:B------:R-:W-:-:S03]  /*10d60*/  @!P6 LEA R8, P0, R21, R2, 0x2 ;  /* 0x000000021508e211 */ /* 0x000fc600078010ff */
[----:B------:R2:W-:Y:S01]  /*10d70*/  @!P5 ST.E.64 [R4.64], R112 ;  /* 0x000000700400d985 */ /* 0x0005e2000c101b06 */
[----:B------:R-:W-:-:S05]  /*10d80*/  @!P6 LEA.HI.X R9, R21, R3, R22, 0x2, P0 ;  /* 0x000000031509e211 */ /* 0x000fca00000f1416 */
[----:B------:R3:W-:Y:S01]  /*10d90*/  @!P6 ST.E.64 [R8.64], R116 ;  /* 0x000000740800e985 */ /* 0x0007e2000c101b06 */
[----:B-1----:R-:W-:-:S04]  /*10da0*/  @!P3 LEA R6, P0, R19, R2, 0x2 ;  /* 0x000000021306b211 */ /* 0x002fc800078010ff */
[----:B------:R-:W-:Y:S02]  /*10db0*/  @!P3 LEA.HI.X R7, R19, R3, R20, 0x2, P0 ;  /* 0x000000031307b211 */ /* 0x000fe400000f1414 */
[----:B--2---:R-:W-:-:S03]  /*10dc0*/  @!P2 LEA R4, P0, R17, R2, 0x2 ;  /* 0x000000021104a211 */ /* 0x004fc600078010ff */
[----:B------:R3:W-:Y:S01]  /*10dd0*/  @!P3 ST.E.64 [R6.64], R120 ;  /* 0x000000780600b985 */ /* 0x0007e2000c101b06 */
[----:B------:R-:W-:Y:S02]  /*10de0*/  @!P2 LEA.HI.X R5, R17, R3, R18, 0x2, P0 ;  /* 0x000000031105a211 */ /* 0x000fe400000f1412 */
[----:B------:R-:W-:-:S03]  /*10df0*/  @!P1 LEA R2, P0, R15, R2, 0x2 ;  /* 0x000000020f029211 */ /* 0x000fc600078010ff */
[----:B------:R3:W-:Y:S01]  /*10e00*/  @!P2 ST.E.64 [R4.64], R124 ;  /* 0x0000007c0400a985 */ /* 0x0007e2000c101b06 */
[----:B------:R-:W-:-:S05]  /*10e10*/  @!P1 LEA.HI.X R3, R15, R3, R16, 0x2, P0 ;  /* 0x000000030f039211 */ /* 0x000fca00000f1410 */
[----:B------:R3:W-:Y:S04]  /*10e20*/  @!P1 ST.E.64 [R2.64], R128 ;  /* 0x0000008002009985 */ /* 0x0007e8000c101b06 */
.L_x_1076:
[----:B------:R-:W-:Y:S05]  /*10e30*/  BSYNC B0 ;  /* 0x0000000000007941 */ /* 0x000fea0003800000 */
.L_x_1075:
[----:B------:R-:W-:Y:S01]  /*10e40*/  ISETP.NE.AND P0, PT, R0, RZ, PT ;  /* 0x000000ff0000720c */ /* 0x000fe20003f05270 */
[----:B---3--:R3:W4:Y:S04]  /*10e50*/  SHFL.IDX PT, R3, R10, 0x1, 0x1c1f ;  /* 0x003c1f000a037f89 */ /* 0x00872800000e0000 */
[----:B-1----:R3:W1:Y:S08]  /*10e60*/  SHFL.IDX PT, R2, R11, 0x1, 0x1c1f ;  /* 0x003c1f000b027f89 */ /* 0x00267000000e0000 */
[----:B------:R-:W-:Y:S05]  /*10e70*/  @P0 BRA `(.L_x_1077) ;  /* 0x00000ad000000947 */ /* 0x000fea0003800000 */
[----:B------:R-:W-:Y:S02]  /*10e80*/  ISETP.GE.AND P0, PT, R206, c[0x0][0x3c8], PT ;  /* 0x0000f200ce007a0c */ /* 0x000fe40003f06270 */
[----:B------:R-:W-:-:S02]  /*10e90*/  ISETP.GE.AND P1, PT, R204, c[0x0][0x3c8], PT ;  /* 0x0000f200cc007a0c */ /* 0x000fc40003f26270 */
[----:B------:R-:W-:Y:S02]  /*10ea0*/  ISETP.GE.AND P2, PT, R202, c[0x0][0x3c8], PT ;  /* 0x0000f200ca007a0c */ /* 0x000fe40003f46270 */
[----:B------:R-:W-:Y:S02]  /*10eb0*/  ISETP.GE.AND P4, PT, R200, c[0x0][0x3c8], PT ;  /* 0x0000f200c8007a0c */ /* 0x000fe40003f86270 */
[----:B------:R-:W-:-:S05]  /*10ec0*/  ISETP.GE.AND P6, PT, R27, c[0x0][0x3c8], PT ;  /* 0x0000f2001b007a0c */ /* 0x000fca0003fc6270 */
[----:B-12-4-:R-:W-:Y:S02]  /*10ed0*/  @!P0 IMAD.WIDE R6, R206, 0x4, R2 ;  /* 0x00000004ce068825 */ /* 0x016fe400078e0202 */
[----:B------:R-:W-:-:S03]  /*10ee0*/  @!P1 LEA R4, P5, R204, R2, 0x2 ;  /* 0x00000002cc049211 */ /* 0x000fc600078a10ff */
[----:B------:R1:W-:Y:S01]  /*10ef0*/  @!P0 ST.E.64 [R6.64], R166 ;  /* 0x000000a606008985 */ /* 0x0003e2000c101b06 */
[----:B------:R-:W-:Y:S02]  /*10f00*/  ISETP.GE.AND P0, PT, R198, c[0x0][0x3c8], PT ;  /* 0x0000f200c6007a0c */ /* 0x000fe40003f06270 */
[----:B------:R-:W-:-:S05]  /*10f10*/  @!P1 LEA.HI.X R5, R204, R3, R205, 0x2, P5 ;  /* 0x00000003cc059211 */ /* 0x000fca00028f14cd */
[----:B------:R2:W-:Y:S01]  /*10f20*/  @!P1 ST.E.64 [R4.64], R162 ;  /* 0x000000a204009985 */ /* 0x0005e2000c101b06 */
[----:B------:R-:W-:Y:S02]  /*10f30*/  ISETP.GE.AND P1, PT, R196, c[0x0][0x3c8], PT ;  /* 0x0000f200c4007a0c */ /* 0x000fe40003f26270 */
[----:B-1----:R-:W-:-:S04]  /*10f40*/  @!P2 LEA R6, P3, R202, R2, 0x2 ;  /* 0x00000002ca06a211 */ /* 0x002fc800078610ff */
[-C--:B------:R-:W-:Y:S02]  /*10f50*/  @!P2 LEA.HI.X R7, R202, R3.reuse, R203, 0x2, P3 ;  /* 0x00000003ca07a211 */ /* 0x080fe400018f14cb */
[----:B------:R-:W-:Y:S02]  /*10f60*/  ISETP.GE.AND P3, PT, R194, c[0x0][0x3c8], PT ;  /* 0x0000f200c2007a0c */ /* 0x000fe40003f66270 */
[C---:B--2---:R-:W-:Y:S01]  /*10f70*/  @!P4 LEA R4, P5, R200.reuse, R2, 0x2 ;  /* 0x00000002c804c211 */ /* 0x044fe200078a10ff */
[----:B------:R1:W-:Y:S03]  /*10f80*/  @!P2 ST.E.64 [R6.64], R158 ;  /* 0x0000009e0600a985 */ /* 0x0003e6000c101b06 */
        /* <DEDUP_REMOVED lines=12> */
[----:B------:R-:W-:Y:S02]  /*11050*/  ISETP.GE.AND P2, PT, R188, c[0x0][0x3c8], PT ;  /* 0x0000f200bc007a0c */ /* 0x000fe40003f46270 */
[----:B--2---:R-:W-:Y:S01]  /*11060*/  @!P4 LEA R4, P5, R192, R2, 0x2 ;  /* 0x00000002c004c211 */ /* 0x004fe200078a10ff */
        /* <DEDUP_REMOVED lines=48> */
[CC--:B--2---:R-:W-:Y:S01]  /*11370*/  @!P4 LEA R4, P5, R168.reuse, R2.reuse, 0x2 ;  /* 0x00000002a804c211 */ /* 0x0c4fe200078a10ff */
[----:B------:R1:W-:Y:S01]  /*11380*/  @!P0 ST.E.64 [R6.64], R78 ;  /* 0x0000004e06008985 */ /* 0x0003e2000c101b06 */
[C---:B------:R-:W-:Y:S02]  /*11390*/  @!P3 LEA R8, P0, R133.reuse, R2, 0x2 ;  /* 0x000000028508b211 */ /* 0x040fe400078010ff */
[-C--:B------:R-:W-:Y:S02]  /*113a0*/  @!P4 LEA.HI.X R5, R168, R3.reuse, R169, 0x2, P5 ;  /* 0x00000003a805c211 */ /* 0x080fe400028f14a9 */
[----:B------:R-:W-:-:S02]  /*113b0*/  @!P3 LEA.HI.X R9, R133, R3, R134, 0x2, P0 ;  /* 0x000000038509b211 */ /* 0x000fc400000f1486 */
[----:B------:R-:W-:Y:S01]  /*113c0*/  ISETP.GE.AND P0, PT, R31, c[0x0][0x3c8], PT ;  /* 0x0000f2001f007a0c */ /* 0x000fe20003f06270 */
[----:B------:R2:W-:Y:S01]  /*113d0*/  @!P4 ST.E.64 [R4.64], R82 ;  /* 0x000000520400c985 */ /* 0x0005e2000c101b06 */
[----:B------:R-:W-:-:S03]  /*113e0*/  ISETP.GE.AND P4, PT, R29, c[0x0][0x3c8], PT ;  /* 0x0000f2001d007a0c */ /* 0x000fc60003f86270 */
[----:B------:R4:W-:Y:S01]  /*113f0*/  @!P3 ST.E.64 [R8.64], R86 ;  /* 0x000000560800b985 */ /* 0x0009e2000c101b06 */
[----:B-1----:R-:W-:-:S04]  /*11400*/  @!P2 LEA R6, P5, R35, R2, 0x2 ;  /* 0x000000022306a211 */ /* 0x002fc800078a10ff */
[-C--:B------:R-:W-:Y:S02]  /*11410*/  @!P2 LEA.HI.X R7, R35, R3.reuse, R132, 0x2, P5 ;  /* 0x000000032307a211 */ /* 0x080fe400028f1484 */
[----:B------:R-:W-:Y:S02]  /*11420*/  ISETP.GE.AND P5, PT, R25, c[0x0][0x3c8], PT ;  /* 0x0000f20019007a0c */ /* 0x000fe40003fa6270 */
[-C--:B--2---:R-:W-:Y:S01]  /*11430*/  @!P1 LEA R4, P3, R33, R2.reuse, 0x2 ;  /* 0x0000000221049211 */ /* 0x084fe200078610ff */
[----:B------:R1:W-:Y:S01]  /*11440*/  @!P2 ST.E.64 [R6.64], R90 ;  /* 0x0000005a0600a985 */ /* 0x0003e2000c101b06 */
[----:B----4-:R-:W-:Y:S02]  /*11450*/  @!P0 LEA R8, P2, R31, R2, 0x2 ;  /* 0x000000021f088211 */ /* 0x010fe400078410ff */
[-C--:B------:R-:W-:Y:S02]  /*11460*/  @!P1 LEA.HI.X R5, R33, R3.reuse, R34, 0x2, P3 ;  /* 0x0000000321059211 */ /* 0x080fe400018f1422 */
[----:B------:R-:W-:-:S02]  /*11470*/  @!P0 LEA.HI.X R9, R31, R3, R32, 0x2, P2 ;  /* 0x000000031f098211 */ /* 0x000fc400010f1420 */
[----:B------:R-:W-:Y:S01]  /*11480*/  ISETP.GE.AND P3, PT, R23, c[0x0][0x3c8], PT ;  /* 0x0000f20017007a0c */ /* 0x000fe20003f66270 */
[----:B------:R2:W-:Y:S04]  /*11490*/  @!P1 ST.E.64 [R4.64], R94 ;  /* 0x0000005e04009985 */ /* 0x0005e8000c101b06 */
[----:B------:R-:W-:Y:S01]  /*114a0*/  @!P0 ST.E.64 [R8.64], R98 ;  /* 0x0000006208008985 */ /* 0x000fe2000c101b06 */
[----:B-----5:R-:W-:Y:S02]  /*114b0*/  ISETP.GE.AND P0, PT, R17, c[0x0][0x3c8], PT ;  /* 0x0000f20011007a0c */ /* 0x020fe40003f06270 */
[----:B-1----:R-:W-:-:S04]  /*114c0*/  @!P6 LEA R6, P2, R27, R2, 0x2 ;  /* 0x000000021b06e211 */ /* 0x002fc800078410ff */
[----:B------:R-:W-:Y:S02]  /*114d0*/  @!P6 LEA.HI.X R7, R27, R3, R28, 0x2, P2 ;  /* 0x000000031b07e211 */ /* 0x000fe400010f141c */
[----:B------:R-:W-:Y:S02]  /*114e0*/  ISETP.GE.AND P2, PT, R21, c[0x0][0x3c8], PT ;  /* 0x0000f20015007a0c */ /* 0x000fe40003f46270 */
[----:B--2---:R-:W-:-:S04]  /*114f0*/  @!P4 LEA R4, P1, R29, R2, 0x2 ;  /* 0x000000021d04c211 */ /* 0x004fc800078210ff */
[----:B------:R-:W-:Y:S02]  /*11500*/  @!P4 LEA.HI.X R5, R29, R3, R30, 0x2, P1 ;  /* 0x000000031d05c211 */ /* 0x000fe400008f141e */
[----:B------:R-:W-:-:S03]  /*11510*/  ISETP.GE.AND P1, PT, R19, c[0x0][0x3c8], PT ;  /* 0x0000f20013007a0c */ /* 0x000fc60003f26270 */
[----:B------:R1:W-:Y:S04]  /*11520*/  @!P4 ST.E.64 [R4.64], R102 ;  /* 0x000000660400c985 */ /* 0x0003e8000c101b06 */
[----:B------:R2:W-:Y:S01]  /*11530*/  @!P6 ST.E.64 [R6.64], R106 ;  /* 0x0000006a0600e985 */ /* 0x0005e2000c101b06 */
[----:B---3--:R-:W-:-:S04]  /*11540*/  @!P3 LEA R10, P6, R23, R2, 0x2 ;  /* 0x00000002170ab211 */ /* 0x008fc800078c10ff */
[----:B------:R-:W-:Y:S02]  /*11550*/  @!P3 LEA.HI.X R11, R23, R3, R24, 0x2, P6 ;  /* 0x00000003170bb211 */ /* 0x000fe400030f1418 */
[----:B-1----:R-:W-:-:S04]  /*11560*/  @!P5 LEA R4, P4, R25, R2, 0x2 ;  /* 0x000000021904d211 */ /* 0x002fc800078810ff */
[----:B------:R-:W-:Y:S02]  /*11570*/  @!P5 LEA.HI.X R5, R25, R3, R26, 0x2, P4 ;  /* 0x000000031905d211 */ /* 0x000fe400020f141a */
[----:B------:R-:W-:-:S03]  /*11580*/  @!P2 LEA R8, P4, R21, R2, 0x2 ;  /* 0x000000021508a211 */ /* 0x000fc600078810ff */
[----:B------:R1:W-:Y:S01]  /*11590*/  @!P5 ST.E.64 [R4.64], R110 ;  /* 0x0000006e0400d985 */ /* 0x0003e2000c101b06 */
[----:B--2---:R-:W-:Y:S02]  /*115a0*/  @!P1 LEA R6, P5, R19, R2, 0x2 ;  /* 0x0000000213069211 */ /* 0x004fe400078a10ff */
[-C--:B------:R-:W-:Y:S01]  /*115b0*/  @!P2 LEA.HI.X R9, R21, R3.reuse, R22, 0x2, P4 ;  /* 0x000000031509a211 */ /* 0x080fe200020f1416 */
[----:B------:R2:W-:Y:S01]  /*115c0*/  @!P3 ST.E.64 [R10.64], R114 ;  /* 0x000000720a00b985 */ /* 0x0005e2000c101b06 */
[----:B------:R-:W-:-:S03]  /*115d0*/  @!P1 LEA.HI.X R7, R19, R3, R20, 0x2, P5 ;  /* 0x0000000313079211 */ /* 0x000fc600028f1414 */
[----:B------:R2:W-:Y:S04]  /*115e0*/  @!P2 ST.E.64 [R8.64], R118 ;  /* 0x000000760800a985 */ /* 0x0005e8000c101b06 */
[----:B------:R2:W-:Y:S01]  /*115f0*/  @!P1 ST.E.64 [R6.64], R122 ;  /* 0x0000007a06009985 */ /* 0x0005e2000c101b06 */
[----:B-1----:R-:W-:-:S04]  /*11600*/  @!P0 LEA R4, P4, R17, R2, 0x2 ;  /* 0x0000000211048211 */ /* 0x002fc800078810ff */
[----:B------:R-:W-:-:S05]  /*11610*/  @!P0 LEA.HI.X R5, R17, R3, R18, 0x2, P4 ;  /* 0x0000000311058211 */ /* 0x000fca00020f1412 */
[----:B------:R2:W-:Y:S01]  /*11620*/  @!P0 ST.E.64 [R4.64], R126 ;  /* 0x0000007e04008985 */ /* 0x0005e2000c101b06 */
[----:B------:R-:W-:-:S13]  /*11630*/  ISETP.GE.AND P0, PT, R15, c[0x0][0x3c8], PT ;  /* 0x0000f2000f007a0c */ /* 0x000fda0003f06270 */
[----:B------:R-:W-:Y:S05]  /*11640*/  @P0 BRA `(.L_x_1077) ;  /* 0x0000030000000947 */ /* 0x000fea0003800000 */
[----:B------:R-:W-:-:S04]  /*11650*/  LEA R2, P0, R15, R2, 0x2 ;  /* 0x000000020f027211 */ /* 0x000fc800078010ff */
[----:B------:R-:W-:-:S05]  /*11660*/  LEA.HI.X R3, R15, R3, R16, 0x2, P0 ;  /* 0x000000030f037211 */ /* 0x000fca00000f1410 */
[----:B------:R1:W-:Y:S01]  /*11670*/  ST.E.64 [R2.64], R130 ;  /* 0x0000008202007985 */ /* 0x0003e2000c101b06 */
[----:B------:R-:W-:Y:S05]  /*11680*/  BRA `(.L_x_1077) ;  /* 0x000002c000007947 */ /* 0x000fea0003800000 */
.L_x_1073:
[----:B------:R-:W2:Y:S02]  /*11690*/  S2R R4, SR_TID.X ;  /* 0x0000000000047919 */ /* 0x000ea40000002100 */
[----:B--2---:R-:W-:-:S13]  /*116a0*/  ISETP.GT.AND P0, PT, R4, 0x7f, PT ;  /* 0x0000007f0400780c */ /* 0x004fda0003f04270 */
[----:B------:R-:W-:Y:S05]  /*116b0*/  @P0 BRA `(.L_x_1077) ;  /* 0x0000029000000947 */ /* 0x000fea0003800000 */
[----:B------:R-:W2:Y:S01]  /*116c0*/  LDL.LU R3, [R1+0xf0] ;  /* 0x0000f00001037983 */ /* 0x000ea20000300800 */
[----:B---3--:R-:W-:-:S05]  /*116d0*/  MOV R2, c[0x0][0x4e8] ;  /* 0x00013a0000027a02 */ /* 0x008fca0000000f00 */
[----:B------:R-:W-:Y:S01]  /*116e0*/  IMAD R0, R2, c[0x0][0x388], RZ ;  /* 0x0000e20002007a24 */ /* 0x000fe200078e02ff */
[----:B--2---:R-:W-:-:S04]  /*116f0*/  IADD3 R6, R3, R4, RZ ;  /* 0x0000000403067210 */ /* 0x004fc80007ffe0ff */
[----:B------:R-:W-:-:S13]  /*11700*/  ISETP.GE.AND P0, PT, R6, R0, PT ;  /* 0x000000000600720c */ /* 0x000fda0003f06270 */
[----:B------:R-:W-:Y:S05]  /*11710*/  @P0 BRA `(.L_x_1077) ;  /* 0x0000023000000947 */ /* 0x000fea0003800000 */
[----:B------:R-:W2:Y:S04]  /*11720*/  LDL.LU R3, [R1+0xe4] ;  /* 0x0000e40001037983 */ /* 0x000ea80000300800 */
[----:B------:R-:W3:Y:S04]  /*11730*/  LDL.LU R9, [R1+0xe0] ;  /* 0x0000e00001097983 */ /* 0x000ee80000300800 */
[----:B------:R-:W4:Y:S01]  /*11740*/  LDL.LU R8, [R1+0xe8] ;  /* 0x0000e80001087983 */ /* 0x000f220000300800 */
[----:B------:R-:W-:-:S13]  /*11750*/  ISETP.NE.AND P0, PT, R2, 0x1, PT ;  /* 0x000000010200780c */ /* 0x000fda0003f05270 */
[----:B-1----:R-:W-:Y:S01]  /*11760*/  @P0 IMAD.HI.U32 R7, R6, c[0x0][0x4ec], RZ ;  /* 0x00013b0006070a27 */ /* 0x002fe200078e00ff */
[----:B--2---:R-:W-:Y:S02]  /*11770*/  SHF.R.S32.HI R0, RZ, 0x1f, R3 ;  /* 0x0000001fff007819 */ /* 0x004fe40000011403 */
[----:B---3--:R-:W-:-:S03]  /*11780*/  SHF.R.S32.HI R5, RZ, 0x1f, R9 ;  /* 0x0000001fff057819 */ /* 0x008fc60000011409 */
[----:B------:R-:W-:-:S04]  /*11790*/  IMAD R0, R0, c[0x0][0x4d0], RZ ;  /* 0x0001340000007a24 */ /* 0x000fc800078e02ff */
[C---:B------:R-:W-:Y:S01]  /*117a0*/  IMAD R4, R3.reuse, c[0x0][0x4d4], R0 ;  /* 0x0001350003047a24 */ /* 0x040fe200078e0200 */
[----:B------:R-:W-:Y:S01]  /*117b0*/  MOV R0, R6 ;  /* 0x0000000600007202 */ /* 0x000fe20000000f00 */
[----:B------:R-:W-:Y:S01]  /*117c0*/  IMAD.WIDE.U32 R2, R3, c[0x0][0x4d0], RZ ;  /* 0x0001340003027a25 */ /* 0x000fe200078e00ff */
[----:B------:R-:W-:-:S03]  /*117d0*/  @P0 SHF.R.U32.HI R0, RZ, c[0x0][0x4f0], R7 ;  /* 0x00013c00ff000a19 */ /* 0x000fc60000011607 */
[----:B------:R-:W-:Y:S01]  /*117e0*/  IMAD R5, R5, c[0x0][0x4d8], RZ ;  /* 0x0001360005057a24 */ /* 0x000fe200078e02ff */
[----:B------:R-:W-:Y:S02]  /*117f0*/  IADD3 R3, R3, R4, RZ ;  /* 0x0000000403037210 */ /* 0x000fe40007ffe0ff */
[----:B----4-:R-:W-:Y:S01]  /*11800*/  SHF.R.S32.HI R4, RZ, 0x1f, R8 ;  /* 0x0000001fff047819 */ /* 0x010fe20000011408 */
[C---:B------:R-:W-:Y:S01]  /*11810*/  IMAD R7, R9.reuse, c[0x0][0x4dc], R5 ;  /* 0x0001370009077a24 */ /* 0x040fe200078e0205 */
[----:B------:R-:W-:Y:S01]  /*11820*/  IADD3 R5, -R0, RZ, RZ ;  /* 0x000000ff00057210 */ /* 0x000fe20007ffe1ff */
[----:B------:R-:W-:-:S05]  /*11830*/  IMAD.WIDE.U32 R2, R9, c[0x0][0x4d8], R2 ;  /* 0x0001360009027a25 */ /* 0x000fca00078e0002 */
[----:B------:R-:W-:Y:S01]  /*11840*/  IADD3 R3, R3, R7, RZ ;  /* 0x0000000703037210 */ /* 0x000fe20007ffe0ff */
[----:B------:R-:W-:Y:S02]  /*11850*/  IMAD R7, R4, c[0x0][0x4e0], RZ ;  /* 0x0001380004077a24 */ /* 0x000fe400078e02ff */
[----:B------:R-:W-:Y:S02]  /*11860*/  IMAD R4, R5, c[0x0][0x4e8], R6 ;  /* 0x00013a0005047a24 */ /* 0x000fe400078e0206 */
[----:B------:R-:W-:-:S03]  /*11870*/  IMAD.WIDE.U32 R2, R8, c[0x0][0x4e0], R2 ;  /* 0x0001380008027a25 */ /* 0x000fc600078e0002 */
[----:B------:R-:W-:Y:S01]  /*11880*/  SHF.R.S32.HI R5, RZ, 0x1f, R4 ;  /* 0x0000001fff057819 */ /* 0x000fe20000011404 */
[----:B------:R-:W-:Y:S01]  /*11890*/  IMAD R6, R8, c[0x0][0x4e4], R7 ;  /* 0x0001390008067a24 */ /* 0x000fe200078e0207 */
[----:B------:R-:W-:Y:S02]  /*118a0*/  SHF.R.S32.HI R7, RZ, 0x1f, R0 ;  /* 0x0000001fff077819 */ /* 0x000fe40000011400 */
[----:B------:R-:W-:Y:S01]  /*118b0*/  IADD3 R2, P0, R0, R2, RZ ;  /* 0x0000000200027210 */ /* 0x000fe20007f1e0ff */
[----:B------:R-:W-:-:S03]  /*118c0*/  IMAD R0, R5, c[0x0][0x4c8], RZ ;  /* 0x0001320005007a24 */ /* 0x000fc600078e02ff */
[----:B------:R-:W-:Y:S01]  /*118d0*/  IADD3.X R3, R7, R3, R6, P0, !PT ;  /* 0x0000000307037210 */ /* 0x000fe200007fe406 */
[----:B------:R-:W-:-:S04]  /*118e0*/  IMAD R0, R4, c[0x0][0x4cc], R0 ;  /* 0x0001330004007a24 */ /* 0x000fc800078e0200 */
[----:B------:R-:W-:-:S05]  /*118f0*/  IMAD.WIDE.U32 R2, R4, c[0x0][0x4c8], R2 ;  /* 0x0001320004027a25 */ /* 0x000fca00078e0002 */
[----:B------:R-:W-:Y:S02]  /*11900*/  IADD3 R0, R3, R0, RZ ;  /* 0x0000000003007210 */ /* 0x000fe40007ffe0ff */
[----:B------:R-:W-:-:S04]  /*11910*/  LEA R4, P0, R2, c[0x0][0x4a8], 0x2 ;  /* 0x00012a0002047a11 */ /* 0x000fc800078010ff */
[----:B------:R-:W-:Y:S02]  /*11920*/  LEA.HI.X R5, R2, c[0x0][0x4ac], R0, 0x2, P0 ;  /* 0x00012b0002057a11 */ /* 0x000fe400000f1400 */
[----:B------:R-:W-:-:S05]  /*11930*/  MOV R0, 0xff800000 ;  /* 0xff80000000007802 */ /* 0x000fca0000000f00 */
[----:B------:R1:W-:Y:S02]  /*11940*/  STG.E [R4.64], R0 ;  /* 0x0000000004007986 */ /* 0x0003e4000c101906 */
.L_x_1077:
[----:B------:R-:W-:Y:S05]  /*11950*/  BSYNC B1 ;  /* 0x0000000000017941 */ /* 0x000fea0003800000 */
.L_x_1072:
[----:B-12---:R-:W2:Y:S02]  /*11960*/  LDL R0, [R1+0x204] ;  /* 0x0002040001007983 */ /* 0x006ea40000100800 */
[----:B--2---:R-:W-:-:S13]  /*11970*/  ISETP.NE.AND P0, PT, R0, RZ, PT ;  /* 0x000000ff0000720c */ /* 0x004fda0003f05270 */
[----:B------:R-:W-:Y:S01]  /*11980*/  @P0 WARPSYNC 0xffffffff ;  /* 0xffffffff00000948 */ /* 0x000fe20003800000 */
[----:B------:R-:W-:Y:S06]  /*11990*/  @P0 BAR.SYNC.DEFER_BLOCKING 0x5, 0x100 ;  /* 0x0144000000000b1d */ /* 0x000fec0000010000 */
[----:B------:R-:W1:Y:S04]  /*119a0*/  @P0 LDS R0, [0x18100] ;  /* 0x01810000ff000984 */ /* 0x000e680000000800 */
[----:B-1----:R1:W-:Y:S04]  /*119b0*/  @P0 STL [R1+0xf4], R0 ;  /* 0x0000f40001000387 */ /* 0x0023e80000100800 */
[----:B------:R-:W-:Y:S06]  /*119c0*/  @P0 BAR.ARV 0x4, 0x100 ;  /* 0x0104000000000b1d */ /* 0x000fec0000002000 */
[----:B------:R-:W-:Y:S05]  /*119d0*/  @P0 BRA `(.L_x_1078) ;  /* 0x0000009000000947 */ /* 0x000fea0003800000 */
[----:B------:R-:W-:Y:S05]  /*119e0*/  BRA.DIV ~URZ, `(.L_x_1079) ;  /* 0x00001c927f007947 */ /* 0x000fea000b800000 */
[----:B-1----:R1:W2:Y:S02]  /*119f0*/  SHFL.IDX PT, R0, R14, RZ, 0x1f ;  /* 0x00001fff0e007589 */ /* 0x0022a400000e0000 */
.L_x_1098:
[----:B---3--:R-:W3:Y:S01]  /*11a00*/  S2R R2, SR_TID.X ;  /* 0x0000000000027919 */ /* 0x008ee20000002100 */
[----:B------:R-:W-:Y:S03]  /*11a10*/  WARPSYNC 0xffffffff ;  /* 0xffffffff00007948 */ /* 0x000fe60003800000 */
[----:B------:R-:W-:Y:S06]  /*11a20*/  BAR.SYNC.DEFER_BLOCKING 0x4, 0x100 ;  /* 0x0104000000007b1d */ /* 0x000fec0000010000 */
[----:B--2---:R2:W-:Y:S01]  /*11a30*/  STL [R1+0xf4], R0 ;  /* 0x0000f40001007387 */ /* 0x0045e20000100800 */
[----:B---3--:R-:W-:-:S13]  /*11a40*/  LOP3.LUT P0, RZ, R2, 0xff, RZ, 0xc0, !PT ;  /* 0x000000ff02ff7812 */ /* 0x008fda000780c0ff */
[----:B------:R2:W-:Y:S04]  /*11a50*/  @!P0 STS [0x18100], R14 ;  /* 0x0181000eff008388 */ /* 0x0005e80000000800 */
[----:B------:R-:W-:Y:S06]  /*11a60*/  BAR.ARV 0x5, 0x100 ;  /* 0x0144000000007b1d */ /* 0x000fec0000002000 */
.L_x_1078:
[----:B-12---:R-:W2:Y:S02]  /*11a70*/  LDL R0, [R1+0xf4] ;  /* 0x0000f40001007983 */ /* 0x006ea40000100800 */
[----:B--2---:R-:W-:-:S13]  /*11a80*/  ISETP.GE.AND P0, PT, R0, c[0x0][0x538], PT ;  /* 0x00014e0000007a0c */ /* 0x004fda0003f06270 */
[----:B---345:R-:W-:Y:S01]  /*11a90*/  @P0 CALL.REL.NOINC `(.L_x_1080) ;  /* 0x0000001000000944 */ /* 0x038fe20003c00000 */
[----:B------:R-:W-:Y:S05]  /*11aa0*/  BRA `(.L_x_1081) ;  /* 0xfffef49000007947 */ /* 0x000fea000383ffff */
.L_x_1080:
[----:B------:R-:W-:Y:S05]  /*11ab0*/  EXIT ;  /* 0x000000000000794d */ /* 0x000fea0003800000 */
.L_x_1044:
[----:B------:R-:W-:Y:S01]  /*11ac0*/  IMAD.MOV.U32 R0, RZ, RZ, R5 ;  /* 0x000000ffff007224 */ /* 0x000fe200078e0005 */
[----:B------:R-:W-:Y:S01]  /*11ad0*/  MOV R7, RZ ;  /* 0x000000ff00077202 */ /* 0x000fe20000000f00 */
[----:B------:R-:W-:Y:S01]  /*11ae0*/  IMAD.MOV.U32 R3, RZ, RZ, 0x181f ;  /* 0x0000181fff037424 */ /* 0x000fe200078e00ff */
[----:B------:R-:W-:Y:S02]  /*11af0*/  MOV R2, 0x11b10 ;  /* 0x00011b1000027802 */ /* 0x000fe40000000f00 */
[----:B-1----:R-:W-:Y:S05]  /*11b00*/  CALL.REL.NOINC `($__internal_18_$__cuda_sm70_shflsync_idx_p) ;  /* 0x00001c5000007944 */ /* 0x002fea0003c00000 */
[----:B-----5:R-:W-:Y:S01]  /*11b10*/  MOV R4, R0 ;  /* 0x0000000000047202 */ /* 0x020fe20000000f00 */
[----:B-1----:R-:W-:Y:S05]  /*11b20*/  BRA `(.L_x_1082) ;  /* 0xffff280000007947 */ /* 0x002fea000383ffff */
.L_x_1045:
[----:B------:R-:W-:Y:S01]  /*11b30*/  IMAD.MOV.U32 R0, RZ, RZ, R15 ;  /* 0x000000ffff007224 */ /* 0x000fe200078e000f */
[----:B------:R-:W-:Y:S01]  /*11b40*/  MOV R7, RZ ;  /* 0x000000ff00077202 */ /* 0x000fe20000000f00 */
[----:B------:R-:W-:Y:S01]  /*11b50*/  IMAD.MOV.U32 R3, RZ, RZ, 0x181f ;  /* 0x0000181fff037424 */ /* 0x000fe200078e00ff */
[----:B------:R-:W-:Y:S02]  /*11b60*/  MOV R2, 0x11b80 ;  /* 0x00011b8000027802 */ /* 0x000fe40000000f00 */
[----:B-123--:R-:W-:Y:S05]  /*11b70*/  CALL.REL.NOINC `($__internal_18_$__cuda_sm70_shflsync_idx_p) ;  /* 0x00001be000007944 */ /* 0x00efea0003c00000 */
[----:B------:R-:W2:Y:S04]  /*11b80*/  LDL R2, [R1+0x88] ;  /* 0x0000880001027983 */ /* 0x000ea80000100800 */
[----:B------:R-:W3:Y:S04]  /*11b90*/  LDL R9, [R1+0x9c] ;  /* 0x00009c0001097983 */ /* 0x000ee80000100800 */
[----:B------:R-:W4:Y:S04]  /*11ba0*/  LDL R6, [R1+0x54] ;  /* 0x0000540001067983 */ /* 0x000f280000100800 */
[----:B------:R-:W4:Y:S04]  /*11bb0*/  LDL R8, [R1+0x98] ;  /* 0x0000980001087983 */ /* 0x000f280000100800 */
[----:B------:R-:W4:Y:S01]  /*11bc0*/  LDL R7, [R1+0x94] ;  /* 0x0000940001077983 */ /* 0x000f220000100800 */
[----:B--2---:R-:W-:-:S02]  /*11bd0*/  ISETP.GE.AND P3, PT, R2, c[0x0][0x1d4], PT ;  /* 0x0000750002007a0c */ /* 0x004fc40003f66270 */
[----:B------:R-:W-:Y:S02]  /*11be0*/  IADD3 R2, P0, R0, R80, RZ ;  /* 0x0000005000027210 */ /* 0x000fe40007f1e0ff */
[----:B---3--:R-:W-:-:S03]  /*11bf0*/  ISETP.GE.AND P2, PT, R9, c[0x0][0x1d4], PT ;  /* 0x0000750009007a0c */ /* 0x008fc60003f46270 */
[----:B-----5:R-:W-:-:S06]  /*11c00*/  IMAD.X R3, R4, 0x1, R73, P0 ;  /* 0x0000000104037824 */ /* 0x020fcc00000e0649 */
[----:B------:R-:W-:Y:S01]  /*11c10*/  @!PT LDS RZ, [RZ] ;  /* 0x00000000fffff984 */ /* 0x000fe20000000800 */
[----:B------:R-:W-:Y:S01]  /*11c20*/  @!PT LDS RZ, [RZ] ;  /* 0x00000000fffff984 */ /* 0x000fe20000000800 */
[----:B------:R-:W-:Y:S01]  /*11c30*/  @!PT LDS RZ, [RZ] ;  /* 0x00000000fffff984 */ /* 0x000fe20000000800 */
[----:B----4-:R2:W-:Y:S01]  /*11c40*/  LDGSTS.E.BYPASS.LTC128B.128 [R6+0x10100], [R2.64], !P3 ;  /* 0x1010000002067fae */ /* 0x0105e2000d901d46 */
[----:B------:R-:W-:Y:S02]  /*11c50*/  ISETP.GE.AND P1, PT, R8, c[0x0][0x1d4], PT ;  /* 0x0000750008007a0c */ /* 0x000fe40003f26270 */
[----:B--2---:R-:W-:-:S05]  /*11c60*/  IADD3 R2, P0, R0, R79, RZ ;  /* 0x0000004f00027210 */ /* 0x004fca0007f1e0ff */
[----:B------:R-:W-:-:S05]  /*11c70*/  IMAD.X R3, R4, 0x1, R74, P0 ;  /* 0x0000000104037824 */ /* 0x000fca00000e064a */
[----:B------:R2:W-:Y:S02]  /*11c80*/  LDGSTS.E.BYPASS.LTC128B.128 [R6+0x12100], [R2.64], !P2 ;  /* 0x1210000002067fae */ /* 0x0005e4000d101d46 */
[----:B--2---:R-:W-:-:S05]  /*11c90*/  IADD3 R2, P0, R0, R81, RZ ;  /* 0x0000005100027210 */ /* 0x004fca0007f1e0ff */
[----:B------:R-:W-:-:S05]  /*11ca0*/  IMAD.X R3, R4, 0x1, R75, P0 ;  /* 0x0000000104037824 */ /* 0x000fca00000e064b */
[----:B------:R2:W-:Y:S01]  /*11cb0*/  LDGSTS.E.BYPASS.LTC128B.128 [R6+0x14100], [R2.64], !P1 ;  /* 0x1410000002067fae */ /* 0x0005e2000c901d46 */
[----:B------:R-:W-:Y:S02]  /*11cc0*/  SEL R14, RZ, 0x10, P3 ;  /* 0x00000010ff0e7807 */ /* 0x000fe40001800000 */
[----:B------:R-:W-:Y:S02]  /*11cd0*/  SEL R13, RZ, 0x10, P2 ;  /* 0x00000010ff0d7807 */ /* 0x000fe40001000000 */
[----:B------:R-:W-:Y:S02]  /*11ce0*/  SEL R12, RZ, 0x10, P1 ;  /* 0x00000010ff0c7807 */ /* 0x000fe40000800000 */
[----:B--2---:R-:W-:-:S05]  /*11cf0*/  IADD3 R2, P0, R0, R82, RZ ;  /* 0x0000005200027210 */ /* 0x004fca0007f1e0ff */
[----:B------:R-:W-:Y:S01]  /*11d00*/  IMAD.X R3, R4, 0x1, R76, P0 ;  /* 0x0000000104037824 */ /* 0x000fe200000e064c */
[----:B------:R-:W-:Y:S01]  /*11d10*/  ISETP.GE.AND P0, PT, R7, c[0x0][0x1d4], PT ;  /* 0x0000750007007a0c */ /* 0x000fe20003f06270 */
[----:B------:R-:W-:Y:S02]  /*11d20*/  IMAD.MOV.U32 R0, RZ, RZ, R5 ;  /* 0x000000ffff007224 */ /* 0x000fe400078e0005 */
[----:B------:R-:W-:Y:S01]  /*11d30*/  IMAD.MOV.U32 R7, RZ, RZ, 0x1 ;  /* 0x00000001ff077424 */ /* 0x000fe200078e00ff */
[----:B------:R-:W-:-:S09]  /*11d40*/  SEL R5, RZ, 0x10, P0 ;  /* 0x00000010ff057807 */ /* 0x000fd20000000000 */
[----:B------:R2:W-:Y:S02]  /*11d50*/  LDGSTS.E.BYPASS.LTC128B.128 [R6+0x16100], [R2.64], !P0 ;  /* 0x1610000002067fae */ /* 0x0005e4000c101d46 */
[----:B--2---:R-:W-:Y:S01]  /*11d60*/  IMAD.MOV.U32 R3, RZ, RZ, 0x181f ;  /* 0x0000181fff037424 */ /* 0x004fe200078e00ff */
[----:B------:R-:W-:Y:S02]  /*11d70*/  MOV R2, 0x11d90 ;  /* 0x00011d9000027802 */ /* 0x000fe40000000f00 */
[----:B-1----:R-:W-:Y:S05]  /*11d80*/  CALL.REL.NOINC `($__internal_18_$__cuda_sm70_shflsync_idx_p) ;  /* 0x000019d000007944 */ /* 0x002fea0003c00000 */
[----:B-----5:R-:W-:Y:S01]  /*11d90*/  IMAD.MOV.U32 R4, RZ, RZ, R0 ;  /* 0x000000ffff047224 */ /* 0x020fe200078e0000 */
[----:B------:R-:W-:Y:S01]  /*11da0*/  MOV R7, 0x1 ;  /* 0x0000000100077802 */ /* 0x000fe20000000f00 */
[----:B------:R-:W-:Y:S01]  /*11db0*/  IMAD.MOV.U32 R0, RZ, RZ, R15 ;  /* 0x000000ffff007224 */ /* 0x000fe200078e000f */
[----:B------:R-:W-:Y:S02]  /*11dc0*/  MOV R3, 0x181f ;  /* 0x0000181f00037802 */ /* 0x000fe40000000f00 */
[----:B------:R-:W-:Y:S02]  /*11dd0*/  MOV R2, 0x11df0 ;  /* 0x00011df000027802 */ /* 0x000fe40000000f00 */
[----:B-1----:R-:W-:Y:S05]  /*11de0*/  CALL.REL.NOINC `($__internal_18_$__cuda_sm70_shflsync_idx_p) ;  /* 0x0000197000007944 */ /* 0x002fea0003c00000 */
[----:B-1---5:R-:W-:Y:S05]  /*11df0*/  BRA `(.L_x_1083) ;  /* 0xffff270000007947 */ /* 0x022fea000383ffff */
.L_x_1046:
[----:B------:R-:W-:Y:S01]  /*11e00*/  IMAD.MOV.U32 R0, RZ, RZ, R4 ;  /* 0x000000ffff007224 */ /* 0x000fe200078e0004 */
[----:B------:R-:W-:Y:S01]  /*11e10*/  MOV R7, RZ ;  /* 0x000000ff00077202 */ /* 0x000fe20000000f00 */
[----:B------:R-:W-:Y:S01]  /*11e20*/  IMAD.MOV.U32 R3, RZ, RZ, 0x1c1f ;  /* 0x00001c1fff037424 */ /* 0x000fe200078e00ff */
[----:B------:R-:W-:-:S02]  /*11e30*/  MOV R2, 0x11e50 ;  /* 0x00011e5000027802 */ /* 0x000fc40000000f00 */
[----:B------:R-:W-:Y:S05]  /*11e40*/  CALL.REL.NOINC `($__internal_18_$__cuda_sm70_shflsync_idx_p) ;  /* 0x0000191000007944 */ /* 0x000fea0003c00000 */
[----:B-1---5:R-:W-:Y:S05]  /*11e50*/  BRA `(.L_x_1084) ;  /* 0xffff299000007947 */ /* 0x022fea000383ffff */
.L_x_1047:
[----:B------:R-:W-:Y:S01]  /*11e60*/  IMAD.MOV.U32 R0, RZ, RZ, R4 ;  /* 0x000000ffff007224 */ /* 0x000fe200078e0004 */
[----:B------:R-:W-:Y:S01]  /*11e70*/  MOV R7, 0x1 ;  /* 0x0000000100077802 */ /* 0x000fe20000000f00 */
[----:B------:R-:W-:Y:S01]  /*11e80*/  IMAD.MOV.U32 R3, RZ, RZ, 0x1c1f ;  /* 0x00001c1fff037424 */ /* 0x000fe200078e00ff */
[----:B------:R-:W-:-:S02]  /*11e90*/  MOV R2, 0x11eb0 ;  /* 0x00011eb000027802 */ /* 0x000fc40000000f00 */
[----:B-1----:R-:W-:Y:S05]  /*11ea0*/  CALL.REL.NOINC `($__internal_18_$__cuda_sm70_shflsync_idx_p) ;  /* 0x000018b000007944 */ /* 0x002fea0003c00000 */
[----:B------:R-:W-:-:S05]  /*11eb0*/  IMAD.IADD R0, R5, 0x1, R0 ;  /* 0x0000000105007824 */ /* 0x000fca00078e0200 */
[----:B------:R-:W-:-:S04]  /*11ec0*/  IMNMX R0, R6, R0, PT ;  /* 0x0000000006007217 */ /* 0x000fc80003800200 */
[C---:B------:R-:W-:Y:S02]  /*11ed0*/  ISETP.GT.AND P0, PT, R0.reuse, RZ, PT ;  /* 0x000000ff0000720c */ /* 0x040fe40003f04270 */
[C---:B------:R-:W-:Y:S02]  /*11ee0*/  ISETP.GT.AND P2, PT, R0.reuse, 0x1, PT ;  /* 0x000000010000780c */ /* 0x040fe40003f44270 */
        /* <DEDUP_REMOVED lines=44> */
[----:B------:R-:W-:Y:S02]  /*121b0*/  FSEL R76, R34, -INF , P4 ;  /* 0xff800000224c7808 */ /* 0x000fe40002000000 */
[----:B------:R-:W-:-:S02]  /*121c0*/  FMNMX.FTZ R0, R84, R0, !PT ;  /* 0x0000000054007209 */ /* 0x000fc40007810000 */
[----:B------:R-:W-:Y:S02]  /*121d0*/  FMNMX.FTZ R3, R77, R2, !PT ;  /* 0x000000024d037209 */ /* 0x000fe40007810000 */
[----:B------:R-:W-:Y:S02]  /*121e0*/  FMNMX.FTZ R0, R83, R0, !PT ;  /* 0x0000000053007209 */ /* 0x000fe40007810000 */
[----:B------:R-:W-:Y:S02]  /*121f0*/  FSEL R75, R33, -INF , P3 ;  /* 0xff800000214b7808 */ /* 0x000fe40001800000 */
[----:B------:R-:W-:Y:S02]  /*12200*/  FMNMX.FTZ R16, R76, R3, !PT ;  /* 0x000000034c107209 */ /* 0x000fe40007810000 */
[----:B------:R-:W-:Y:S02]  /*12210*/  FMNMX.FTZ R0, R82, R0, !PT ;  /* 0x0000000052007209 */ /* 0x000fe40007810000 */
[----:B------:R-:W-:-:S02]  /*12220*/  FSEL R74, R32, -INF , P2 ;  /* 0xff800000204a7808 */ /* 0x000fc40001000000 */
[----:B------:R-:W-:Y:S02]  /*12230*/  FMNMX.FTZ R16, R75, R16, !PT ;  /* 0x000000104b107209 */ /* 0x000fe40007810000 */
[----:B------:R-:W-:Y:S02]  /*12240*/  FMNMX.FTZ R0, R81, R0, !PT ;  /* 0x0000000051007209 */ /* 0x000fe40007810000 */
[----:B------:R-:W-:Y:S02]  /*12250*/  FSEL R73, R27, -INF , P1 ;  /* 0xff8000001b497808 */ /* 0x000fe40000800000 */
[----:B------:R-:W-:Y:S02]  /*12260*/  FMNMX.FTZ R16, R74, R16, !PT ;  /* 0x000000104a107209 */ /* 0x000fe40007810000 */
[----:B------:R-:W-:Y:S01]  /*12270*/  FMNMX.FTZ R132, R80, R0, !PT ;  /* 0x0000000050847209 */ /* 0x000fe20007810000 */
[----:B------:R-:W-:Y:S01]  /*12280*/  IMAD.MOV.U32 R0, RZ, RZ, 0x2 ;  /* 0x00000002ff007424 */ /* 0x000fe200078e00ff */
[----:B------:R-:W-:-:S02]  /*12290*/  FSEL R72, R26, -INF , P0 ;  /* 0xff8000001a487808 */ /* 0x000fc40000000000 */
[----:B------:R-:W-:Y:S01]  /*122a0*/  FMNMX.FTZ R16, R73, R16, !PT ;  /* 0x0000001049107209 */ /* 0x000fe20007810000 */
[----:B-----5:R-:W-:Y:S01]  /*122b0*/  IMAD.MOV.U32 R4, RZ, RZ, R132 ;  /* 0x000000ffff047224 */ /* 0x020fe200078e0084 */
[----:B------:R-:W-:Y:S02]  /*122c0*/  MOV R2, 0x122f0 ;  /* 0x000122f000027802 */ /* 0x000fe40000000f00 */
[----:B------:R-:W-:Y:S02]  /*122d0*/  FMNMX.FTZ R16, R72, R16, !PT ;  /* 0x0000001048107209 */ /* 0x000fe40007810000 */
[----:B-1----:R-:W-:Y:S05]  /*122e0*/  CALL.REL.NOINC `($__internal_17_$__cuda_sm70_shflsync_bfly_p) ;  /* 0x000013f000007944 */ /* 0x002fea0003c00000 */
[----:B------:R-:W-:Y:S01]  /*122f0*/  FMNMX.FTZ R132, R132, R0, !PT ;  /* 0x0000000084847209 */ /* 0x000fe20007810000 */
[----:B------:R-:W-:Y:S01]  /*12300*/  IMAD.MOV.U32 R0, RZ, RZ, 0x1 ;  /* 0x00000001ff007424 */ /* 0x000fe200078e00ff */
[----:B------:R-:W-:-:S03]  /*12310*/  MOV R2, 0x12340 ;  /* 0x0001234000027802 */ /* 0x000fc60000000f00 */
[----:B------:R-:W-:Y:S02]  /*12320*/  IMAD.MOV.U32 R4, RZ, RZ, R132 ;  /* 0x000000ffff047224 */ /* 0x000fe400078e0084 */
[----:B-1---5:R-:W-:Y:S05]  /*12330*/  CALL.REL.NOINC `($__internal_17_$__cuda_sm70_shflsync_bfly_p) ;  /* 0x000013a000007944 */ /* 0x022fea0003c00000 */
[----:B------:R-:W-:Y:S01]  /*12340*/  FMNMX.FTZ R132, R132, R0, !PT ;  /* 0x0000000084847209 */ /* 0x000fe20007810000 */
[----:B------:R-:W-:Y:S01]  /*12350*/  IMAD.MOV.U32 R4, RZ, RZ, R16 ;  /* 0x000000ffff047224 */ /* 0x000fe200078e0010 */
[----:B------:R-:W-:Y:S01]  /*12360*/  MOV R2, 0x12390 ;  /* 0x0001239000027802 */ /* 0x000fe20000000f00 */
[----:B------:R-:W-:Y:S02]  /*12370*/  IMAD.MOV.U32 R0, RZ, RZ, 0x2 ;  /* 0x00000002ff007424 */ /* 0x000fe400078e00ff */
[----:B-1---5:R-:W-:Y:S05]  /*12380*/  CALL.REL.NOINC `($__internal_17_$__cuda_sm70_shflsync_bfly_p) ;  /* 0x0000135000007944 */ /* 0x022fea0003c00000 */
[----:B------:R-:W-:Y:S01]  /*12390*/  FMNMX.FTZ R16, R16, R0, !PT ;  /* 0x0000000010107209 */ /* 0x000fe20007810000 */
[----:B------:R-:W-:Y:S01]  /*123a0*/  IMAD.MOV.U32 R0, RZ, RZ, 0x1 ;  /* 0x00000001ff007424 */ /* 0x000fe200078e00ff */
[----:B------:R-:W-:-:S03]  /*123b0*/  MOV R2, 0x123e0 ;  /* 0x000123e000027802 */ /* 0x000fc60000000f00 */
[----:B------:R-:W-:Y:S02]  /*123c0*/  IMAD.MOV.U32 R4, RZ, RZ, R16 ;  /* 0x000000ffff047224 */ /* 0x000fe400078e0010 */
[----:B-1---5:R-:W-:Y:S05]  /*123d0*/  CALL.REL.NOINC `($__internal_17_$__cuda_sm70_shflsync_bfly_p) ;  /* 0x0000130000007944 */ /* 0x022fea0003c00000 */
[----:B------:R-:W-:Y:S01]  /*123e0*/  MOV R3, R0 ;  /* 0x0000000000037202 */ /* 0x000fe20000000f00 */
[----:B-1---5:R-:W-:Y:S05]  /*123f0*/  BRA `(.L_x_1085) ;  /* 0xffff2aa000007947 */ /* 0x022fea000383ffff */
.L_x_1051:
[----:B------:R-:W-:Y:S01]  /*12400*/  MOV R7, RZ ;  /* 0x000000ff00077202 */ /* 0x000fe20000000f00 */
[----:B------:R-:W-:Y:S01]  /*12410*/  IMAD.MOV.U32 R0, RZ, RZ, R5 ;  /* 0x000000ffff007224 */ /* 0x000fe200078e0005 */
[----:B--2---:R-:W-:Y:S01]  /*12420*/  MOV R2, 0x12450 ;  /* 0x0001245000027802 */ /* 0x004fe20000000f00 */
[----:B------:R-:W-:Y:S02]  /*12430*/  IMAD.MOV.U32 R3, RZ, RZ, 0x181f ;  /* 0x0000181fff037424 */ /* 0x000fe400078e00ff */
[----:B-1----:R-:W-:Y:S05]  /*12440*/  CALL.REL.NOINC `($__internal_18_$__cuda_sm70_shflsync_idx_p) ;  /* 0x0000131000007944 */ /* 0x002fea0003c00000 */
[----:B-----5:R-:W-:Y:S01]  /*12450*/  MOV R4, R0 ;  /* 0x0000000000047202 */ /* 0x020fe20000000f00 */
[----:B-1----:R-:W-:-:S05]  /*12460*/  BRA `(.L_x_1086) ;  /* 0xffff470000007947 */ /* 0x002fca000383ffff */
.L_x_1052:
[----:B------:R-:W-:Y:S01]  /*12470*/  MOV R7, RZ ;  /* 0x000000ff00077202 */ /* 0x000fe20000000f00 */
[----:B------:R-:W-:Y:S01]  /*12480*/  IMAD.MOV.U32 R0, RZ, RZ, R21 ;  /* 0x000000ffff007224 */ /* 0x000fe200078e0015 */
[----:B--2---:R-:W-:Y:S01]  /*12490*/  MOV R2, 0x124c0 ;  /* 0x000124c000027802 */ /* 0x004fe20000000f00 */
[----:B------:R-:W-:Y:S02]  /*124a0*/  IMAD.MOV.U32 R3, RZ, RZ, 0x181f ;  /* 0x0000181fff037424 */ /* 0x000fe400078e00ff */
[----:B-1-34-:R-:W-:Y:S05]  /*124b0*/  CALL.REL.NOINC `($__internal_18_$__cuda_sm70_shflsync_idx_p) ;  /* 0x000012a000007944 */ /* 0x01afea0003c00000 */
[----:B------:R-:W2:Y:S01]  /*124c0*/  LDL R3, [R1+0x88] ;  /* 0x0000880001037983 */ /* 0x000ea20000100800 */
[----:B------:R-:W-:Y:S03]  /*124d0*/  IADD3 R6, P0, R0, R30, RZ ;  /* 0x0000001e00067210 */ /* 0x000fe60007f1e0ff */
[----:B------:R-:W3:Y:S02]  /*124e0*/  LDL R2, [R1+0x9c] ;  /* 0x00009c0001027983 */ /* 0x000ee40000100800 */
[----:B-----5:R-:W-:Y:S02]  /*124f0*/  IMAD.X R7, R4, 0x1, R22, P0 ;  /* 0x0000000104077824 */ /* 0x020fe400000e0616 */
[----:B------:R-:W4:Y:S04]  /*12500*/  LDL R12, [R1+0x54] ;  /* 0x00005400010c7983 */ /* 0x000f280000100800 */
[----:B------:R-:W4:Y:S04]  /*12510*/  LDL R15, [R1+0x98] ;  /* 0x00009800010f7983 */ /* 0x000f280000100800 */
[----:B------:R-:W4:Y:S04]  /*12520*/  LDL R14, [R1+0x58] ;  /* 0x00005800010e7983 */ /* 0x000f280000100800 */
[----:B------:R-:W4:Y:S01]  /*12530*/  LDL R13, [R1+0x94] ;  /* 0x00009400010d7983 */ /* 0x000f220000100800 */
[----:B--2---:R-:W-:Y:S02]  /*12540*/  ISETP.GE.AND P3, PT, R3, c[0x0][0x1d4], PT ;  /* 0x0000750003007a0c */ /* 0x004fe40003f66270 */
[----:B---3--:R-:W-:Y:S02]  /*12550*/  ISETP.GE.AND P2, PT, R2, c[0x0][0x1d4], PT ;  /* 0x0000750002007a0c */ /* 0x008fe40003f46270 */
[----:B------:R-:W-:Y:S02]  /*12560*/  IADD3 R2, P0, R0, R31, RZ ;  /* 0x0000001f00027210 */ /* 0x000fe40007f1e0ff */
[----:B------:R-:W-:Y:S03]  /*12570*/  SEL R20, RZ, 0x10, P2 ;  /* 0x00000010ff147807 */ /* 0x000fe60001000000 */
[----:B------:R-:W-:Y:S01]  /*12580*/  IMAD.X R3, R4, 0x1, R23, P0 ;  /* 0x0000000104037824 */ /* 0x000fe200000e0617 */
[----:B----4-:R-:W-:Y:S03]  /*12590*/  ISETP.GE.AND P1, PT, R15, c[0x0][0x1d4], PT ;  /* 0x000075000f007a0c */ /* 0x010fe60003f26270 */
[----:B------:R-:W-:Y:S01]  /*125a0*/  @!PT LDS RZ, [RZ] ;  /* 0x00000000fffff984 */ /* 0x000fe20000000800 */
[----:B------:R-:W-:Y:S01]  /*125b0*/  @!PT LDS RZ, [RZ] ;  /* 0x00000000fffff984 */ /* 0x000fe20000000800 */
[----:B------:R-:W-:Y:S01]  /*125c0*/  @!PT LDS RZ, [RZ] ;  /* 0x00000000fffff984 */ /* 0x000fe20000000800 */
[----:B------:R2:W-:Y:S01]  /*125d0*/  LDGSTS.E.BYPASS.LTC128B.128 [R12+0x100], [R6.64], !P3 ;  /* 0x00100000060c7fae */ /* 0x0005e2000d901d46 */
[----:B------:R-:W-:Y:S03]  /*125e0*/  SEL R15, RZ, 0x10, P1 ;  /* 0x00000010ff0f7807 */ /* 0x000fe60000800000 */
[----:B------:R3:W-:Y:S01]  /*125f0*/  LDGSTS.E.BYPASS.LTC128B.128 [R12+0x2100], [R2.64], !P2 ;  /* 0x02100000020c7fae */ /* 0x0007e2000d101d46 */
[----:B--2---:R-:W-:Y:S01]  /*12600*/  IMAD.MOV.U32 R7, RZ, RZ, 0x1 ;  /* 0x00000001ff077424 */ /* 0x004fe200078e00ff */
[----:B---3--:R-:W-:Y:S05]  /*12610*/  IADD3 R2, P0, R0, R132, RZ ;  /* 0x0000008400027210 */ /* 0x008fea0007f1e0ff */
[----:B------:R-:W-:Y:S05]  /*12620*/  IMAD.X R3, R4, 0x1, R28, P0 ;  /* 0x0000000104037824 */ /* 0x000fea00000e061c */
[----:B------:R2:W-:Y:S02]  /*12630*/  LDGSTS.E.BYPASS.LTC128B.128 [R12+0x4100], [R2.64], !P1 ;  /* 0x04100000020c7fae */ /* 0x0005e4000c901d46 */
[----:B--2---:R-:W-:Y:S01]  /*12640*/  IADD3 R2, P0, R0, R14, RZ ;  /* 0x0000000e00027210 */ /* 0x004fe20007f1e0ff */
[----:B------:R-:W-:Y:S01]  /*12650*/  IMAD.MOV.U32 R0, RZ, RZ, R5 ;  /* 0x000000ffff007224 */ /* 0x000fe200078e0005 */
[----:B------:R-:W-:Y:S03]  /*12660*/  SEL R5, RZ, 0x10, P3 ;  /* 0x00000010ff057807 */ /* 0x000fe60001800000 */
[----:B------:R-:W-:Y:S01]  /*12670*/  IMAD.X R3, R4, 0x1, R29, P0 ;  /* 0x0000000104037824 */ /* 0x000fe200000e061d */
[----:B------:R-:W-:Y:S04]  /*12680*/  ISETP.GE.AND P0, PT, R13, c[0x0][0x1d4], PT ;  /* 0x000075000d007a0c */ /* 0x000fe80003f06270 */
[----:B------:R-:W-:Y:S09]  /*12690*/  SEL R14, RZ, 0x10, P0 ;  /* 0x00000010ff0e7807 */ /* 0x000ff20000000000 */
[----:B------:R2:W-:Y:S02]  /*126a0*/  LDGSTS.E.BYPASS.LTC128B.128 [R12+0x6100], [R2.64], !P0 ;  /* 0x06100000020c7fae */ /* 0x0005e4000c101d46 */
[----:B--2---:R-:W-:Y:S01]  /*126b0*/  MOV R2, 0x126e0 ;  /* 0x000126e000027802 */ /* 0x004fe20000000f00 */
[----:B------:R-:W-:Y:S02]  /*126c0*/  IMAD.MOV.U32 R3, RZ, RZ, 0x181f ;  /* 0x0000181fff037424 */ /* 0x000fe400078e00ff */
[----:B-1----:R-:W-:Y:S05]  /*126d0*/  CALL.REL.NOINC `($__internal_18_$__cuda_sm70_shflsync_idx_p) ;  /* 0x0000108000007944 */ /* 0x002fea0003c00000 */
[----:B------:R-:W-:Y:S01]  /*126e0*/  MOV R7, 0x1 ;  /* 0x0000000100077802 */ /* 0x000fe20000000f00 */
[----:B-----5:R-:W-:Y:S01]  /*126f0*/  IMAD.MOV.U32 R4, RZ, RZ, R0 ;  /* 0x000000ffff047224 */ /* 0x020fe200078e0000 */
[----:B------:R-:W-:Y:S01]  /*12700*/  MOV R3, 0x181f ;  /* 0x0000181f00037802 */ /* 0x000fe20000000f00 */
[----:B------:R-:W-:Y:S01]  /*12710*/  IMAD.MOV.U32 R0, RZ, RZ, R21 ;  /* 0x000000ffff007224 */ /* 0x000fe200078e0015 */
[----:B------:R-:W-:Y:S02]  /*12720*/  MOV R2, 0x12740 ;  /* 0x0001274000027802 */ /* 0x000fe40000000f00 */
[----:B-1----:R-:W-:Y:S05]  /*12730*/  CALL.REL.NOINC `($__internal_18_$__cuda_sm70_shflsync_idx_p) ;  /* 0x0000102000007944 */ /* 0x002fea0003c00000 */
[----:B-1---5:R-:W-:-:S05]  /*12740*/  BRA `(.L_x_1087) ;  /* 0xffff462000007947 */ /* 0x022fca000383ffff */
.L_x_1055:
[----:B------:R-:W-:Y:S01]  /*12750*/  MOV R7, RZ ;  /* 0x000000ff00077202 */ /* 0x000fe20000000f00 */
[----:B------:R-:W-:Y:S01]  /*12760*/  IMAD.MOV.U32 R0, RZ, RZ, R5 ;  /* 0x000000ffff007224 */ /* 0x000fe200078e0005 */
[----:B------:R-:W-:Y:S01]  /*12770*/  MOV R2, 0x127a0 ;  /* 0x000127a000027802 */ /* 0x000fe20000000f00 */
[----:B------:R-:W-:Y:S02]  /*12780*/  IMAD.MOV.U32 R3, RZ, RZ, 0x181f ;  /* 0x0000181fff037424 */ /* 0x000fe400078e00ff */
[----:B--2---:R-:W-:Y:S05]  /*12790*/  CALL.REL.NOINC `($__internal_18_$__cuda_sm70_shflsync_idx_p) ;  /* 0x00000fc000007944 */ /* 0x004fea0003c00000 */
[----:B-----5:R-:W-:Y:S01]  /*127a0*/  MOV R4, R0 ;  /* 0x0000000000047202 */ /* 0x020fe20000000f00 */
[----:B-1----:R-:W-:-:S05]  /*127b0*/  BRA `(.L_x_1088) ;  /* 0xffff5d1000007947 */ /* 0x002fca000383ffff */
.L_x_1056:
[----:B------:R-:W-:Y:S01]  /*127c0*/  MOV R7, RZ ;  /* 0x000000ff00077202 */ /* 0x000fe20000000f00 */
[----:B------:R-:W-:Y:S01]  /*127d0*/  IMAD.MOV.U32 R0, RZ, RZ, R13 ;  /* 0x000000ffff007224 */ /* 0x000fe200078e000d */
[----:B------:R-:W-:Y:S01]  /*127e0*/  MOV R2, 0x12810 ;  /* 0x0001281000027802 */ /* 0x000fe20000000f00 */
[----:B------:R-:W-:Y:S02]  /*127f0*/  IMAD.MOV.U32 R3, RZ, RZ, 0x181f ;  /* 0x0000181fff037424 */ /* 0x000fe400078e00ff */
[----:B-123--:R-:W-:Y:S05]  /*12800*/  CALL.REL.NOINC `($__internal_18_$__cuda_sm70_shflsync_idx_p) ;  /* 0x00000f5000007944 */ /* 0x00efea0003c00000 */
[----:B------:R-:W2:Y:S01]  /*12810*/  LDL R3, [R1+0x88] ;  /* 0x0000880001037983 */ /* 0x000ea20000100800 */
[----:B------:R-:W-:Y:S03]  /*12820*/  IADD3 R6, P0, R0, R19, RZ ;  /* 0x0000001300067210 */ /* 0x000fe60007f1e0ff */
[----:B------:R-:W3:Y:S02]  /*12830*/  LDL R2, [R1+0x9c] ;  /* 0x00009c0001027983 */ /* 0x000ee40000100800 */
[----:B-----5:R-:W-:Y:S02]  /*12840*/  IMAD.X R7, R4, 0x1, R14, P0 ;  /* 0x0000000104077824 */ /* 0x020fe400000e060e */
        /* <DEDUP_REMOVED lines=36> */
.L_x_1057:
[----:B------:R-:W-:Y:S01]  /*12a90*/  MOV R7, RZ ;  /* 0x000000ff00077202 */ /* 0x000fe20000000f00 */
[----:B------:R-:W-:Y:S01]  /*12aa0*/  IMAD.MOV.U32 R0, RZ, RZ, R4 ;  /* 0x000000ffff007224 */ /* 0x000fe200078e0004 */
[----:B------:R-:W-:Y:S01]  /*12ab0*/  MOV R2, 0x12ae0 ;  /* 0x00012ae000027802 */ /* 0x000fe20000000f00 */
[----:B------:R-:W-:Y:S02]  /*12ac0*/  IMAD.MOV.U32 R3, RZ, RZ, 0x1c1f ;  /* 0x00001c1fff037424 */ /* 0x000fe400078e00ff */
[----:B------:R-:W-:Y:S05]  /*12ad0*/  CALL.REL.NOINC `($__internal_18_$__cuda_sm70_shflsync_idx_p) ;  /* 0x00000c8000007944 */ /* 0x000fea0003c00000 */
[----:B-1---5:R-:W-:-:S05]  /*12ae0*/  BRA `(.L_x_1090) ;  /* 0xffff5eb000007947 */ /* 0x022fca000383ffff */
.L_x_1058:
[----:B------:R-:W-:Y:S01]  /*12af0*/  MOV R7, 0x1 ;  /* 0x0000000100077802 */ /* 0x000fe20000000f00 */
[----:B------:R-:W-:Y:S01]  /*12b00*/  IMAD.MOV.U32 R0, RZ, RZ, R4 ;  /* 0x000000ffff007224 */ /* 0x000fe200078e0004 */
[----:B------:R-:W-:Y:S01]  /*12b10*/  MOV R2, 0x12b40 ;  /* 0x00012b4000027802 */ /* 0x000fe20000000f00 */
[----:B------:R-:W-:Y:S02]  /*12b20*/  IMAD.MOV.U32 R3, RZ, RZ, 0x1c1f ;  /* 0x00001c1fff037424 */ /* 0x000fe400078e00ff */
[----:B-1----:R-:W-:Y:S05]  /*12b30*/  CALL.REL.NOINC `($__internal_18_$__cuda_sm70_shflsync_idx_p) ;  /* 0x00000c2000007944 */ /* 0x002fea0003c00000 */
[----:B------:R-:W2:Y:S01]  /*12b40*/  LDL.LU R9, [R1+0x80] ;  /* 0x0000800001097983 */ /* 0x000ea20000300800 */
[----:B------:R-:W-:Y:S03]  /*12b50*/  IMAD.IADD R0, R5, 0x1, R0 ;  /* 0x0000000105007824 */ /* 0x000fe600078e0200 */
[----:B------:R-:W3:Y:S02]  /*12b60*/  LDL.LU R8, [R1+0x7c] ;  /* 0x00007c0001087983 */ /* 0x000ee40000300800 */
[C---:B------:R-:W-:Y:S02]  /*12b70*/  ISETP.GT.AND P4, PT, R0.reuse, 0x9, PT ;  /* 0x000000090000780c */ /* 0x040fe40003f84270 */
[C---:B------:R-:W-:Y:S01]  /*12b80*/  ISETP.GT.AND P3, PT, R0.reuse, 0x8, PT ;  /* 0x000000080000780c */ /* 0x040fe20003f64270 */
[----:B------:R-:W4:Y:S01]  /*12b90*/  LDL.LU R7, [R1+0x78] ;  /* 0x0000780001077983 */ /* 0x000f220000300800 */
[C---:B------:R-:W-:Y:S02]  /*12ba0*/  ISETP.GT.AND P1, PT, R0.reuse, 0x10, PT ;  /* 0x000000100000780c */ /* 0x040fe40003f24270 */
[C---:B------:R-:W-:Y:S01]  /*12bb0*/  ISETP.GT.AND P0, PT, R0.reuse, RZ, PT ;  /* 0x000000ff0000720c */ /* 0x040fe20003f04270 */
[----:B-----5:R-:W4:Y:S01]  /*12bc0*/  LDL.LU R4, [R1+0x74] ;  /* 0x0000740001047983 */ /* 0x020f220000300800 */
[C---:B------:R-:W-:Y:S03]  /*12bd0*/  ISETP.GT.AND P2, PT, R0.reuse, 0x1, PT ;  /* 0x000000010000780c */ /* 0x040fe60003f44270 */
[----:B------:R-:W4:Y:S04]  /*12be0*/  LDL.LU R3, [R1+0x68] ;  /* 0x0000680001037983 */ /* 0x000f280000300800 */
[----:B------:R-:W4:Y:S01]  /*12bf0*/  LDL.LU R2, [R1+0x64] ;  /* 0x0000640001027983 */ /* 0x000f220000300800 */
[----:B--2---:R-:W-:Y:S02]  /*12c00*/  FSEL R5, R9, -INF , P0 ;  /* 0xff80000009057808 */ /* 0x004fe40000000000 */
[----:B------:R-:W-:Y:S02]  /*12c10*/  ISETP.GT.AND P0, PT, R0, 0x11, PT ;  /* 0x000000110000780c */ /* 0x000fe40003f04270 */
[----:B---3--:R-:W-:Y:S02]  /*12c20*/  FSEL R177, R8, -INF , P2 ;  /* 0xff80000008b17808 */ /* 0x008fe40001000000 */
[C---:B------:R-:W-:Y:S02]  /*12c30*/  ISETP.GT.AND P2, PT, R0.reuse, 0x20, PT ;  /* 0x000000200000780c */ /* 0x040fe40003f44270 */
[----:B----4-:R-:W-:Y:S02]  /*12c40*/  FSEL R35, R7, -INF , P3 ;  /* 0xff80000007237808 */ /* 0x010fe40001800000 */
[----:B------:R-:W-:Y:S02]  /*12c50*/  ISETP.GT.AND P3, PT, R0, 0x18, PT ;  /* 0x000000180000780c */ /* 0x000fe40003f64270 */
[----:B------:R-:W-:Y:S02]  /*12c60*/  FSEL R34, R4, -INF , P4 ;  /* 0xff80000004227808 */ /* 0x000fe40002000000 */
[C---:B------:R-:W-:Y:S01]  /*12c70*/  ISETP.GT.AND P4, PT, R0.reuse, 0x19, PT ;  /* 0x000000190000780c */ /* 0x040fe20003f84270 */
[----:B------:R-:W2:Y:S01]  /*12c80*/  LDL.LU R4, [R1+0x58] ;  /* 0x0000580001047983 */ /* 0x000ea20000300800 */
[----:B------:R-:W-:Y:S02]  /*12c90*/  FSEL R33, R3, -INF , P1 ;  /* 0xff80000003217808 */ /* 0x000fe40000800000 */
[----:B------:R-:W-:Y:S01]  /*12ca0*/  ISETP.GT.AND P1, PT, R0, 0x21, PT ;  /* 0x000000210000780c */ /* 0x000fe20003f24270 */
[----:B------:R-:W3:Y:S01]  /*12cb0*/  LDL.LU R7, [R1+0x60] ;  /* 0x0000600001077983 */ /* 0x000ee20000300800 */
[----:B------:R-:W-:Y:S02]  /*12cc0*/  FSEL R32, R2, -INF , P0 ;  /* 0xff80000002207808 */ /* 0x000fe40000000000 */
[----:B------:R-:W-:Y:S01]  /*12cd0*/  ISETP.GT.AND P0, PT, R0, 0x28, PT ;  /* 0x000000280000780c */ /* 0x000fe20003f04270 */
[----:B------:R-:W4:Y:S01]  /*12ce0*/  LDL.LU R3, [R1+0x5c] ;  /* 0x00005c0001037983 */ /* 0x000f220000300800 */
        /* <DEDUP_REMOVED lines=30> */
[----:B------:R-:W-:Y:S02]  /*12ed0*/  FSEL R26, R179, -INF , P4 ;  /* 0xff800000b31a7808 */ /* 0x000fe40002000000 */
[----:B------:R-:W-:Y:S02]  /*12ee0*/  FMNMX.FTZ R0, R16, R0, !PT ;  /* 0x0000000010007209 */ /* 0x000fe40007810000 */
[----:B------:R-:W-:Y:S02]  /*12ef0*/  FMNMX.FTZ R2, R27, R2, !PT ;  /* 0x000000021b027209 */ /* 0x000fe40007810000 */
[----:B------:R-:W-:Y:S02]  /*12f00*/  FMNMX.FTZ R0, R15, R0, !PT ;  /* 0x000000000f007209 */ /* 0x000fe40007810000 */
[----:B------:R-:W-:Y:S02]  /*12f10*/  FMNMX.FTZ R176, R26, R2, !PT ;  /* 0x000000021ab07209 */ /* 0x000fe40007810000 */
[----:B------:R-:W-:Y:S02]  /*12f20*/  FSEL R8, R191, -INF , P1 ;  /* 0xff800000bf087808 */ /* 0x000fe40000800000 */
[----:B------:R-:W-:Y:S02]  /*12f30*/  MOV R2, 0x13010 ;  /* 0x0001301000027802 */ /* 0x000fe40000000f00 */
[----:B--2---:R-:W-:Y:S02]  /*12f40*/  FSEL R10, R4, -INF , P3 ;  /* 0xff800000040a7808 */ /* 0x004fe40001800000 */
[----:B------:R-:W-:Y:S01]  /*12f50*/  FMNMX.FTZ R4, R14, R0, !PT ;  /* 0x000000000e047209 */ /* 0x000fe20007810000 */
[----:B------:R-:W-:Y:S01]  /*12f60*/  IMAD.MOV.U32 R0, RZ, RZ, 0x2 ;  /* 0x00000002ff007424 */ /* 0x000fe200078e00ff */
[----:B---3--:R-:W-:Y:S02]  /*12f70*/  FSEL R9, R7, -INF , P2 ;  /* 0xff80000007097808 */ /* 0x008fe40001000000 */
[----:B------:R-:W-:Y:S02]  /*12f80*/  FMNMX.FTZ R176, R10, R176, !PT ;  /* 0x000000b00ab07209 */ /* 0x000fe40007810000 */
[----:B------:R-:W-:Y:S02]  /*12f90*/  FMNMX.FTZ R4, R13, R4, !PT ;  /* 0x000000040d047209 */ /* 0x000fe40007810000 */
[----:B------:R-:W-:Y:S02]  /*12fa0*/  FMNMX.FTZ R176, R9, R176, !PT ;  /* 0x000000b009b07209 */ /* 0x000fe40007810000 */
[----:B------:R-:W-:Y:S02]  /*12fb0*/  FMNMX.FTZ R4, R12, R4, !PT ;  /* 0x000000040c047209 */ /* 0x000fe40007810000 */
[----:B----4-:R-:W-:Y:S02]  /*12fc0*/  FSEL R7, R3, -INF , P0 ;  /* 0xff80000003077808 */ /* 0x010fe40000000000 */
[----:B------:R-:W-:Y:S02]  /*12fd0*/  FMNMX.FTZ R176, R8, R176, !PT ;  /* 0x000000b008b07209 */ /* 0x000fe40007810000 */
[----:B------:R-:W-:Y:S02]  /*12fe0*/  FMNMX.FTZ R4, R11, R4, !PT ;  /* 0x000000040b047209 */ /* 0x000fe40007810000 */
[----:B------:R-:W-:Y:S02]  /*12ff0*/  FMNMX.FTZ R176, R7, R176, !PT ;  /* 0x000000b007b07209 */ /* 0x000fe40007810000 */
[----:B-1----:R-:W-:Y:S05]  /*13000*/  CALL.REL.NOINC `($__internal_17_$__cuda_sm70_shflsync_bfly_p) ;  /* 0x000006d000007944 */ /* 0x002fea0003c00000 */
[----:B------:R-:W-:Y:S01]  /*13010*/  FMNMX.FTZ R4, R4, R0, !PT ;  /* 0x0000000004047209 */ /* 0x000fe20007810000 */
[----:B------:R-:W-:Y:S01]  /*13020*/  IMAD.MOV.U32 R0, RZ, RZ, 0x1 ;  /* 0x00000001ff007424 */ /* 0x000fe200078e00ff */
[----:B------:R-:W-:Y:S02]  /*13030*/  MOV R2, 0x13050 ;  /* 0x0001305000027802 */ /* 0x000fe40000000f00 */
        /* <DEDUP_REMOVED lines=8> */
[----:B------:R-:W-:Y:S02]  /*130c0*/  MOV R2, 0x130e0 ;  /* 0x000130e000027802 */ /* 0x000fe40000000f00 */
[----:B-1---5:R-:W-:Y:S05]  /*130d0*/  CALL.REL.NOINC `($__internal_17_$__cuda_sm70_shflsync_bfly_p) ;  /* 0x0000060000007944 */ /* 0x022fea0003c00000 */
[----:B-1---5:R-:W-:-:S05]  /*130e0*/  BRA `(.L_x_1091) ;  /* 0xffff601000007947 */ /* 0x022fca000383ffff */
.L_x_1061:
[----:B------:R-:W-:Y:S01]  /*130f0*/  MOV R7, RZ ;  /* 0x000000ff00077202 */ /* 0x000fe20000000f00 */
[----:B-1----:R-:W-:Y:S01]  /*13100*/  IMAD.MOV.U32 R0, RZ, RZ, R5 ;  /* 0x000000ffff007224 */ /* 0x002fe200078e0005 */
[----:B------:R-:W-:Y:S01]  /*13110*/  MOV R2, 0x13140 ;  /* 0x0001314000027802 */ /* 0x000fe20000000f00 */
[----:B------:R-:W-:Y:S02]  /*13120*/  IMAD.MOV.U32 R3, RZ, RZ, 0x181f ;  /* 0x0000181fff037424 */ /* 0x000fe400078e00ff */
[----:B------:R-:W-:Y:S05]  /*13130*/  CALL.REL.NOINC `($__internal_18_$__cuda_sm70_shflsync_idx_p) ;  /* 0x0000062000007944 */ /* 0x000fea0003c00000 */
[----:B-1---5:R-:W-:-:S05]  /*13140*/  BRA `(.L_x_1092) ;  /* 0xffff821000007947 */ /* 0x022fca000383ffff */
.L_x_1064:
[----:B------:R-:W-:Y:S01]  /*13150*/  MOV R7, RZ ;  /* 0x000000ff00077202 */ /* 0x000fe20000000f00 */
[----:B------:R-:W-:Y:S01]  /*13160*/  IMAD.MOV.U32 R0, RZ, RZ, R5 ;  /* 0x000000ffff007224 */ /* 0x000fe200078e0005 */
[----:B------:R-:W-:Y:S01]  /*13170*/  MOV R2, 0x131a0 ;  /* 0x000131a000027802 */ /* 0x000fe20000000f00 */
[----:B------:R-:W-:Y:S02]  /*13180*/  IMAD.MOV.U32 R3, RZ, RZ, 0x181f ;  /* 0x0000181fff037424 */ /* 0x000fe400078e00ff */
[----:B-----5:R-:W-:Y:S05]  /*13190*/  CALL.REL.NOINC `($__internal_18_$__cuda_sm70_shflsync_idx_p) ;  /* 0x000005c000007944 */ /* 0x020fea0003c00000 */
[----:B-----5:R-:W-:Y:S01]  /*131a0*/  MOV R4, R0 ;  /* 0x0000000000047202 */ /* 0x020fe20000000f00 */
[----:B-1----:R-:W-:-:S05]  /*131b0*/  BRA `(.L_x_1093) ;  /* 0xffff9a3000007947 */ /* 0x002fca000383ffff */
.L_x_1065:
[----:B------:R-:W-:Y:S01]  /*131c0*/  MOV R7, RZ ;  /* 0x000000ff00077202 */ /* 0x000fe20000000f00 */
[----:B------:R-:W-:Y:S01]  /*131d0*/  IMAD.MOV.U32 R0, RZ, RZ, R8 ;  /* 0x000000ffff007224 */ /* 0x000fe200078e0008 */
[----:B------:R-:W-:Y:S01]  /*131e0*/  MOV R2, 0x13210 ;  /* 0x0001321000027802 */ /* 0x000fe20000000f00 */
[----:B------:R-:W-:Y:S02]  /*131f0*/  IMAD.MOV.U32 R3, RZ, RZ, 0x181f ;  /* 0x0000181fff037424 */ /* 0x000fe400078e00ff */
[----:B-12--5:R-:W-:Y:S05]  /*13200*/  CALL.REL.NOINC `($__internal_18_$__cuda_sm70_shflsync_idx_p) ;  /* 0x0000055000007944 */ /* 0x026fea0003c00000 */
[----:B------:R-:W2:Y:S01]  /*13210*/  LDL R29, [R1+0x54] ;  /* 0x00005400011d7983 */ /* 0x000ea20000100800 */
[----:B------:R-:W-:Y:S04]  /*13220*/  IADD3 R2, -R132, 0x10, RZ ;  /* 0x0000001084027810 */ /* 0x000fe80007ffe1ff */
[----:B------:R-:W-:Y:S04]  /*13230*/  LOP3.LUT R2, R2, 0xf, RZ, 0xc0, !PT ;  /* 0x0000000f02027812 */ /* 0x000fe800078ec0ff */
[----:B------:R-:W-:Y:S04]  /*13240*/  IADD3 R2, P1, P0, R2, R0, R25 ;  /* 0x0000000002027210 */ /* 0x000fe8000783e019 */
[----:B-----5:R-:W-:Y:S02]  /*13250*/  IADD3.X R3, RZ, R4, R9, P1, P0 ;  /* 0x00000004ff037210 */ /* 0x020fe40000fe0409 */
[----:B------:R-:W-:Y:S11]  /*13260*/  ISETP.NE.U32.AND P0, PT, R132, RZ, PT ;  /* 0x000000ff8400720c */ /* 0x000ff60003f05070 */
[----:B------:R-:W-:Y:S02]  /*13270*/  @!UPT UIADD3 URZ, URZ, URZ, URZ ;  /* 0x0000003f3f3ff290 */ /* 0x000fe4000fffe03f */
[----:B------:R-:W-:Y:S01]  /*13280*/  @!PT LDS RZ, [RZ] ;  /* 0x00000000fffff984 */ /* 0x000fe20000000800 */
[----:B------:R-:W-:Y:S01]  /*13290*/  @!PT LDS RZ, [RZ] ;  /* 0x00000000fffff984 */ /* 0x000fe20000000800 */
[----:B------:R-:W-:Y:S01]  /*132a0*/  @!PT LDS RZ, [RZ] ;  /* 0x00000000fffff984 */ /* 0x000fe20000000800 */
[----:B--2---:R2:W-:Y:S02]  /*132b0*/  LDGSTS.E.BYPASS.LTC128B.128.ZFILL [R29+0x10100], [R2.64], P0 ;  /* 0x10100000021d7fae */ /* 0x0045e40008141d46 */
[----:B--2---:R-:W-:Y:S05]  /*132c0*/  IADD3 R2, P0, R0, R26, RZ ;  /* 0x0000001a00027210 */ /* 0x004fea0007f1e0ff */
[----:B------:R-:W-:Y:S01]  /*132d0*/  IMAD.X R3, R4, 0x1, R10, P0 ;  /* 0x0000000104037824 */ /* 0x000fe200000e060a */
[----:B------:R-:W-:Y:S04]  /*132e0*/  IADD3 R6, P0, R0, R27, RZ ;  /* 0x0000001b00067210 */ /* 0x000fe80007f1e0ff */
[----:B------:R2:W-:Y:S01]  /*132f0*/  LDGSTS.E.BYPASS.LTC128B.128 [R29+0x12100], [R2.64], !P5 ;  /* 0x12100000021d7fae */ /* 0x0005e2000e901d46 */
[----:B------:R-:W-:Y:S05]  /*13300*/  IMAD.X R7, R4, 0x1, R11, P0 ;  /* 0x0000000104077824 */ /* 0x000fea00000e060b */
[----:B------:R3:W-:Y:S01]  /*13310*/  LDGSTS.E.BYPASS.LTC128B.128 [R29+0x14100], [R6.64], !P4 ;  /* 0x14100000061d7fae */ /* 0x0007e2000e101d46 */
[----:B--2---:R-:W-:Y:S01]  /*13320*/  IADD3 R2, P0, R0, R28, RZ ;  /* 0x0000001c00027210 */ /* 0x004fe20007f1e0ff */
[----:B------:R-:W-:Y:S04]  /*13330*/  IMAD.MOV.U32 R0, RZ, RZ, R5 ;  /* 0x000000ffff007224 */ /* 0x000fe800078e0005 */
[----:B------:R-:W-:Y:S02]  /*13340*/  IMAD.X R3, R4, 0x1, R12, P0 ;  /* 0x0000000104037824 */ /* 0x000fe400000e060c */
[----:B---3--:R-:W-:Y:S03]  /*13350*/  IMAD.MOV.U32 R7, RZ, RZ, 0x1 ;  /* 0x00000001ff077424 */ /* 0x008fe600078e00ff */
        /* <DEDUP_REMOVED lines=11> */
.L_x_1066:
[----:B------:R-:W-:Y:S02]  /*13410*/  MOV R0, 0x2 ;  /* 0x0000000200007802 */ /* 0x000fe40000000f00 */
[----:B------:R-:W-:Y:S02]  /*13420*/  MOV R2, 0x13440 ;  /* 0x0001344000027802 */ /* 0x000fe40000000f00 */
[----:B-----5:R-:W-:Y:S05]  /*13430*/  CALL.REL.NOINC `($__internal_17_$__cuda_sm70_shflsync_bfly_p) ;  /* 0x000002a000007944 */ /* 0x020fea0003c00000 */
[----:B------:R-:W-:Y:S01]  /*13440*/  FMNMX.FTZ R4, R4, R0, !PT ;  /* 0x0000000004047209 */ /* 0x000fe20007810000 */
[----:B------:R-:W-:Y:S01]  /*13450*/  IMAD.MOV.U32 R0, RZ, RZ, 0x1 ;  /* 0x00000001ff007424 */ /* 0x000fe200078e00ff */
[----:B------:R-:W-:Y:S02]  /*13460*/  MOV R2, 0x13480 ;  /* 0x0001348000027802 */ /* 0x000fe40000000f00 */
[----:B-1---5:R-:W-:Y:S05]  /*13470*/  CALL.REL.NOINC `($__internal_17_$__cuda_sm70_shflsync_bfly_p) ;  /* 0x0000026000007944 */ /* 0x022fea0003c00000 */
[----:B------:R-:W-:Y:S01]  /*13480*/  FMNMX.FTZ R132, R4, R0, !PT ;  /* 0x0000000004847209 */ /* 0x000fe20007810000 */
[----:B-----5:R-:W-:Y:S01]  /*13490*/  IMAD.MOV.U32 R4, RZ, RZ, R5 ;  /* 0x000000ffff047224 */ /* 0x020fe200078e0005 */
[----:B------:R-:W-:Y:S01]  /*134a0*/  MOV R2, 0x134d0 ;  /* 0x000134d000027802 */ /* 0x000fe20000000f00 */
[----:B------:R-:W-:Y:S02]  /*134b0*/  IMAD.MOV.U32 R0, RZ, RZ, 0x2 ;  /* 0x00000002ff007424 */ /* 0x000fe400078e00ff */
[----:B-1----:R-:W-:Y:S05]  /*134c0*/  CALL.REL.NOINC `($__internal_17_$__cuda_sm70_shflsync_bfly_p) ;  /* 0x0000021000007944 */ /* 0x002fea0003c00000 */
[----:B-----5:R-:W-:Y:S01]  /*134d0*/  FMNMX.FTZ R4, R5, R0, !PT ;  /* 0x0000000005047209 */ /* 0x020fe20007810000 */
[----:B------:R-:W-:Y:S01]  /*134e0*/  IMAD.MOV.U32 R0, RZ, RZ, 0x1 ;  /* 0x00000001ff007424 */ /* 0x000fe200078e00ff */
[----:B------:R-:W-:Y:S02]  /*134f0*/  MOV R2, 0x13510 ;  /* 0x0001351000027802 */ /* 0x000fe40000000f00 */
[----:B-1----:R-:W-:Y:S05]  /*13500*/  CALL.REL.NOINC `($__internal_17_$__cuda_sm70_shflsync_bfly_p) ;  /* 0x000001d000007944 */ /* 0x002fea0003c00000 */
[----:B-1---5:R-:W-:-:S05]  /*13510*/  BRA `(.L_x_1095) ;  /* 0xffff9c5000007947 */ /* 0x022fca000383ffff */
.L_x_1068:
[----:B------:R1:W5:Y:S01]  /*13520*/  LDL R4, [R1+0xa4] ;  /* 0x0000a40001047983 */ /* 0x0003620000100800 */
[----:B------:R-:W-:-:S02]  /*13530*/  MOV R0, 0x2 ;  /* 0x0000000200007802 */ /* 0x000fc40000000f00 */
[----:B------:R-:W-:Y:S02]  /*13540*/  MOV R2, 0x13560 ;  /* 0x0001356000027802 */ /* 0x000fe40000000f00 */
[----:B-1---5:R-:W-:Y:S05]  /*13550*/  CALL.REL.NOINC `($__internal_17_$__cuda_sm70_shflsync_bfly_p) ;  /* 0x0000018000007944 */ /* 0x022fea0003c00000 */
[----:B-----5:R-:W-:Y:S01]  /*13560*/  MOV R5, R0 ;  /* 0x0000000000057202 */ /* 0x020fe20000000f00 */
[----:B-1----:R-:W-:Y:S05]  /*13570*/  BRA `(.L_x_1096) ;  /* 0xffffbaa000007947 */ /* 0x002fea000383ffff */
.L_x_1069:
[----:B------:R-:W-:Y:S01]  /*13580*/  IMAD.MOV.U32 R4, RZ, RZ, R5 ;  /* 0x000000ffff047224 */ /* 0x000fe200078e0005 */
[----:B------:R-:W-:Y:S02]  /*13590*/  MOV R0, 0x1 ;  /* 0x0000000100007802 */ /* 0x000fe40000000f00 */
[----:B------:R-:W-:Y:S02]  /*135a0*/  MOV R2, 0x135c0 ;  /* 0x000135c000027802 */ /* 0x000fe40000000f00 */
[----:B------:R-:W-:Y:S05]  /*135b0*/  CALL.REL.NOINC `($__internal_17_$__cuda_sm70_shflsync_bfly_p) ;  /* 0x0000012000007944 */ /* 0x000fea0003c00000 */
[----:B------:R2:W5:Y:S02]  /*135c0*/  LDL R4, [R1+0xa0] ;  /* 0x0000a00001047983 */ /* 0x0005640000100800 */
[----:B-----5:R-:W-:Y:S01]  /*135d0*/  FADD.FTZ R5, R5, R0 ;  /* 0x0000000005057221 */ /* 0x020fe20000010000 */
[----:B------:R-:W-:Y:S02]  /*135e0*/  MOV R0, 0x2 ;  /* 0x0000000200007802 */ /* 0x000fe40000000f00 */
[----:B------:R-:W-:Y:S02]  /*135f0*/  MOV R2, 0x13610 ;  /* 0x0001361000027802 */ /* 0x000fe40000000f00 */
[----:B-12---:R-:W-:Y:S05]  /*13600*/  CALL.REL.NOINC `($__internal_17_$__cuda_sm70_shflsync_bfly_p) ;  /* 0x000000d000007944 */ /* 0x006fea0003c00000 */
[----:B------:R-:W2:Y:S02]  /*13610*/  LDL.LU R2, [R1+0xa0] ;  /* 0x0000a00001027983 */ /* 0x000ea40000300800 */
[----:B--2---:R-:W-:Y:S01]  /*13620*/  FADD.FTZ R4, R2, R0 ;  /* 0x0000000002047221 */ /* 0x004fe20000010000 */
[----:B------:R-:W-:-:S02]  /*13630*/  MOV R0, 0x1 ;  /* 0x0000000100007802 */ /* 0x000fc40000000f00 */
[----:B------:R-:W-:Y:S02]  /*13640*/  MOV R2, 0x13660 ;  /* 0x0001366000027802 */ /* 0x000fe40000000f00 */
[----:B-1---5:R-:W-:Y:S05]  /*13650*/  CALL.REL.NOINC `($__internal_17_$__cuda_sm70_shflsync_bfly_p) ;  /* 0x0000008000007944 */ /* 0x022fea0003c00000 */
[----:B------:R-:W-:Y:S01]  /*13660*/  MOV R3, R0 ;  /* 0x0000000000037202 */ /* 0x000fe20000000f00 */
[----:B-1---5:R-:W-:Y:S05]  /*13670*/  BRA `(.L_x_1097) ;  /* 0xffffba3000007947 */ /* 0x022fea000383ffff */
.L_x_1079:
[----:B-1----:R-:W-:Y:S01]  /*13680*/  IMAD.MOV.U32 R0, RZ, RZ, R14 ;  /* 0x000000ffff007224 */ /* 0x002fe200078e000e */
[----:B------:R-:W-:Y:S01]  /*13690*/  MOV R7, RZ ;  /* 0x000000ff00077202 */ /* 0x000fe20000000f00 */
[----:B----4-:R-:W-:Y:S01]  /*136a0*/  IMAD.MOV.U32 R3, RZ, RZ, 0x1f ;  /* 0x0000001fff037424 */ /* 0x010fe200078e00ff */
[----:B---3--:R-:W-:Y:S02]  /*136b0*/  MOV R2, 0x136d0 ;  /* 0x000136d000027802 */ /* 0x008fe40000000f00 */
[----:B-----5:R-:W-:Y:S05]  /*136c0*/  CALL.REL.NOINC `($__internal_18_$__cuda_sm70_shflsync_idx_p) ;  /* 0x0000009000007944 */ /* 0x020fea0003c00000 */
[----:B-1---5:R-:W-:Y:S05]  /*136d0*/  BRA `(.L_x_1098) ;  /* 0xffffe32000007947 */ /* 0x022fea000383ffff */
        .weak           $__internal_17_$__cuda_sm70_shflsync_bfly_p
        .type           $__internal_17_$__cuda_sm70_shflsync_bfly_p,@function
        .size           $__internal_17_$__cuda_sm70_shflsync_bfly_p,($__internal_18_$__cuda_sm70_shflsync_idx_p - $__internal_17_$__cuda_sm70_shflsync_bfly_p)
$__internal_17_$__cuda_sm70_shflsync_bfly_p:
[----:B------:R1:W-:Y:S01]  /*136e0*/  STL [R1+0x20c], R5 ;  /* 0x00020c0501007387 */ /* 0x0003e20000100800 */
[----:B------:R-:W-:Y:S02]  /*136f0*/  MOV R3, 0x1f ;  /* 0x0000001f00037802 */ /* 0x000fe40000000f00 */
[----:B-1----:R-:W-:-:S04]  /*13700*/  MOV R5, 0xffffffff ;  /* 0xffffffff00057802 */ /* 0x002fc80000000f00 */
[----:B------:R-:W-:Y:S04]  /*13710*/  WARPSYNC R5 ;  /* 0x0000000500007348 */ /* 0x000fe80003800000 */
[----:B------:R1:W2:Y:S04]  /*13720*/  SHFL.BFLY PT, R0, R4, R0, R3 ;  /* 0x0c00000004007389 */ /* 0x0002a800000e0003 */
[----:B-1----:R1:W5:Y:S01]  /*13730*/  LDL.LU R5, [R1+0x20c] ;  /* 0x00020c0001057983 */ /* 0x0023620000300800 */
[----:B------:R-:W-:-:S04]  /*13740*/  MOV R3, 0x0 ;  /* 0x0000000000037802 */ /* 0x000fc80000000f00 */
[----:B--2---:R-:W-:Y:S05]  /*13750*/  RET.REL.NODEC R2 `(_ZN7cutlass13device_kernelIN5flash19enable_sm80_to_sm89INS1_16FlashAttnFwdSm80INS1_25CollectiveMainloopFwdSm80ILi8ELi1ELb1EN4cute5tupleIJNS5_1CILi128EEENS7_ILi64EEENS7_ILi256EEEEEELi256ENS_10bfloat16_tEfNS_4arch4Sm80ELb1ELb0ELb1ELb0ELb1ELb0ELb1ELb1EEENS1_21CollectiveEpilogueFwdINS6_IJS8_SA_S9_EEENS6_IJNS7_ILi1EEESI_SI_EEESC_SE_Li256ELb0ELb1ELb1ELb0EEENS1_30DynamicPersistentTileSchedulerILi256ELi256ELb1ELb1ELb0EEEEEEEEEvNT_6ParamsE) ;  /* 0xfffec8a002007950 */ /* 0x004fea0003c3ffff */
        .weak           $__internal_18_$__cuda_sm70_shflsync_idx_p
        .type           $__internal_18_$__cuda_sm70_shflsync_idx_p,@function
        .size           $__internal_18_$__cuda_sm70_shflsync_idx_p,(.L_x_3251 - $__internal_18_$__cuda_sm70_shflsync_idx_p)
$__internal_18_$__cuda_sm70_shflsync_idx_p:
[----:B------:R1:W-:Y:S02]  /*13760*/  STL [R1+0x20c], R4 ;  /* 0x00020c0401007387 */ /* 0x0003e40000100800 */
[----:B-1----:R-:W-:-:S04]  /*13770*/  MOV R4, 0xffffffff ;  /* 0xffffffff00047802 */ /* 0x002fc80000000f00 */
[----:B------:R-:W-:Y:S04]  /*13780*/  WARPSYNC R4 ;  /* 0x0000000400007348 */ /* 0x000fe80003800000 */
[----:B------:R1:W2:Y:S04]  /*13790*/  SHFL.IDX PT, R0, R0, R7, R3 ;  /* 0x0000000700007389 */ /* 0x0002a800000e0003 */
[----:B-1----:R1:W5:Y:S01]  /*137a0*/  LDL.LU R4, [R1+0x20c] ;  /* 0x00020c0001047983 */ /* 0x0023620000300800 */
[----:B------:R-:W-:-:S04]  /*137b0*/  MOV R3, 0x0 ;  /* 0x0000000000037802 */ /* 0x000fc80000000f00 */
[----:B--2---:R-:W-:Y:S05]  /*137c0*/  RET.REL.NODEC R2 `(_ZN7cutlass13device_kernelIN5flash19enable_sm80_to_sm89INS1_16FlashAttnFwdSm80INS1_25CollectiveMainloopFwdSm80ILi8ELi1ELb1EN4cute5tupleIJNS5_1CILi128EEENS7_ILi64EEENS7_ILi256EEEEEELi256ENS_10bfloat16_tEfNS_4arch4Sm80ELb1ELb0ELb1ELb0ELb1ELb0ELb1ELb1EEENS1_21CollectiveEpilogueFwdINS6_IJS8_SA_S9_EEENS6_IJNS7_ILi1EEESI_SI_EEESC_SE_Li256ELb0ELb1ELb1ELb0EEENS1_30DynamicPersistentTileSchedulerILi256ELi256ELb1ELb1ELb0EEEEEEEEEvNT_6ParamsE) ;  /* 0xfffec83002007950 */ /* 0x004fea0003c3ffff */
.L_x_1099:
        /* <DEDUP_REMOVED lines=11> */
.L_x_3251:


//--------------------- .text._ZN7cutlass13device_kernelIN5flash19enable_sm80_to_sm89INS1_16FlashAttnFwdSm80INS1_25CollectiveMainloopFwdSm80ILi8ELi1ELb1EN4cute5tupleIJNS5_1CILi128EEENS7_ILi48EEENS7_ILi256EEEEEELi256ENS_10bfloat16_tEfNS_4arch4Sm80ELb1ELb0ELb1ELb1ELb1ELb0ELb1ELb1EEENS1_21CollectiveEpilogueFwdINS6_IJS8_SA_S9_EEENS6_IJNS7_ILi1EEESI_SI_EEESC_SE_Li256ELb1ELb1ELb1ELb0EEENS1_36VarlenDynamicPersistentTileSchedulerILi128ELi48ELi256ELi256ELb1ELb1ELb0ELb1ELb1ELb1EEEEEEEEEvNT_6ParamsE --------------------------
	.section	.text._ZN7cutlass13device_kernelIN5flash19enable_sm80_to_sm89INS1_16FlashAttnFwdSm80INS1_25CollectiveMainloopFwdSm80ILi8ELi1ELb1EN4cute5tupleIJNS5_1CILi128EEENS7_ILi48EEENS7_ILi256EEEEEELi256ENS_10bfloat16_tEfNS_4arch4Sm80ELb1ELb0ELb1ELb1ELb1ELb0ELb1ELb1EEENS1_21CollectiveEpilogueFwdINS6_IJS8_SA_S9_EEENS6_IJNS7_ILi1EEESI_SI_EEESC_SE_Li256ELb1ELb1ELb1ELb0EEENS1_36VarlenDynamicPersistentTileSchedulerILi128ELi48ELi256ELi256ELb1ELb1ELb0ELb1ELb1ELb1EEEEEEEEEvNT_6ParamsE,"ax",@progbits
	.sectioninfo	@"SHI_REGISTERS=255"
	.align	128
.text._ZN7cutlass13device_kernelIN5flash19enable_sm80_to_sm89INS1_16FlashAttnFwdSm80INS1_25CollectiveMainloopFwdSm80ILi8ELi1ELb1EN4cute5tupleIJNS5_1CILi128EEENS7_ILi48EEENS7_ILi256EEEEEELi256ENS_10bfloat16_tEfNS_4arch4Sm80ELb1ELb0ELb1ELb1ELb1ELb0ELb1ELb1EEENS1_21CollectiveEpilogueFwdINS6_IJS8_SA_S9_EEENS6_IJNS7_ILi1EEESI_SI_EEESC_SE_Li256ELb1ELb1ELb1ELb0EEENS1_36VarlenDynamicPersistentTileSchedulerILi128ELi48ELi256ELi256ELb1ELb1ELb0ELb1ELb1ELb1EEEEEEEEEvNT_6ParamsE:
        .type           _ZN7cutlass13device_kernelIN5flash19enable_sm80_to_sm89INS1_16FlashAttnFwdSm80INS1_25CollectiveMainloopFwdSm80ILi8ELi1ELb1EN4cute5tupleIJNS5_1CILi128EEENS7_ILi48EEENS7_ILi256EEEEEELi256ENS_10bfloat16_tEfNS_4arch4Sm80ELb1ELb0ELb1ELb1ELb1ELb0ELb1ELb1EEENS1_21CollectiveEpilogueFwdINS6_IJS8_SA_S9_EEENS6_IJNS7_ILi1EEESI_SI_EEESC_SE_Li256ELb1ELb1ELb1ELb0EEENS1_36VarlenDynamicPersistentTileSchedulerILi128ELi48ELi256ELi256ELb1ELb1ELb0ELb1ELb1ELb1EEEEEEEEEvNT_6ParamsE,@function
        .size           _ZN7cutlass13device_kernelIN5flash19enable_sm80_to_sm89INS1_16FlashAttnFwdSm80INS1_25CollectiveMainloopFwdSm80ILi8ELi1ELb1EN4cute5tupleIJNS5_1CILi128EEENS7_ILi48EEENS7_ILi256EEEEEELi256ENS_10bfloat16_tEfNS_4arch4Sm80ELb1ELb0ELb1ELb1ELb1ELb0ELb1ELb1EEENS1_21CollectiveEpilogueFwdINS6_IJS8_SA_S9_EEENS6_IJNS7_ILi1EEESI_SI_EEESC_SE_Li256ELb1ELb1ELb1ELb0EEENS1_36VarlenDynamicPersistentTileSchedulerILi128ELi48ELi256ELi256ELb1ELb1ELb0ELb1ELb1ELb1EEEEEEEEEvNT_6ParamsE,(.L_x_3254 - _ZN7cutlass13device_kernelIN5flash19enable_sm80_to_sm89INS1_16FlashAttnFwdSm80INS1_25CollectiveMainloopFwdSm80ILi8ELi1ELb1EN4cute5tupleIJNS5_1CILi128EEENS7_ILi48EEENS7_ILi256EEEEEELi256ENS_10bfloat16_tEfNS_4arch4Sm80ELb1ELb0ELb1ELb1ELb1ELb0ELb1ELb1EEENS1_21CollectiveEpilogueFwdINS6_IJS8_SA_S9_EEENS6_IJNS7_ILi1EEESI_SI_EEESC_SE_Li256ELb1ELb1ELb1ELb0EEENS1_36VarlenDynamicPersistentTileSchedulerILi128ELi48ELi256ELi256ELb1ELb1ELb0ELb1ELb1ELb1EEEEEEEEEvNT_6ParamsE)
        .other          _ZN7cutlass13device_kernelIN5flash19enable_sm80_to_sm89INS1_16FlashAttnFwdSm80INS1_25CollectiveMainloopFwdSm80ILi8ELi1ELb1EN4cute5tupleIJNS5_1CILi128EEENS7_ILi48EEENS7_ILi256EEEEEELi256ENS_10bfloat16_tEfNS_4arch4Sm80ELb1ELb0ELb1ELb1ELb1ELb0ELb1ELb1EEENS1_21CollectiveEpilogueFwdINS6_IJS8_SA_S9_EEENS6_IJNS7_ILi1EEESI_SI_EEESC_SE_Li256ELb1ELb1ELb1ELb0EEENS1_36VarlenDynamicPersistentTileSchedulerILi128ELi48ELi256ELi256ELb1ELb1ELb0ELb1ELb1ELb1EEEEEEEEEvNT_6ParamsE,@"STO_CUDA_ENTRY STV_DEFAULT"
_ZN7cutlass13device_kernelIN5flash19enable_sm80_to_sm89INS1_16FlashAttnFwdSm80INS1_25CollectiveMainloopFwdSm80ILi8ELi1ELb1EN4cute5tupleIJNS5_1CILi128EEENS7_ILi48EEENS7_ILi256EEEEEELi256ENS_10bfloat16_tEfNS_4arch4Sm80ELb1ELb0ELb1ELb1ELb1ELb0ELb1ELb1EEENS1_21CollectiveEpilogueFwdINS6_IJS8_SA_S9_EEENS6_IJNS7_ILi1EEESI_SI_EEESC_SE_Li256ELb1ELb1ELb1ELb0EEENS1_36VarlenDynamicPersistentTileSchedulerILi128ELi48ELi256ELi256ELb1ELb1ELb0ELb1ELb1ELb1EEEEEEEEEvNT_6ParamsE:
        /* <DEDUP_REMOVED lines=54> */
.L_x_1105:
        /* <DEDUP_REMOVED lines=16> */
.L_x_1223:
        /* <DEDUP_REMOVED lines=16> */
.L_x_1224:
[----:B--2---:R-:W-:-:S05]  /*0560*/  IMAD R0, R0, c[0x0][0x538], RZ ;  /* 0x00014e0000007a24 */ /* 0x004fca00078e02ff */
[----:B------:R-:W-:-:S04]  /*0570*/  IADD3 R6, R0, R6, RZ ;  /* 0x0000000600067210 */ /* 0x000fc80007ffe0ff */
[----:B------:R-:W-:-:S13]  /*0580*/  ISETP.GT.AND P0, PT, R6, UR4, PT ;  /* 0x0000000406007c0c */ /* 0x000fda000bf04270 */
[----:B-1----:R-:W-:Y:S05]  /*0590*/  @!P0 BRA `(.L_x_1105) ;  /* 0xfffffdc000008947 */ /* 0x002fea000383ffff */
.L_x_1101:
[----:B------:R-:W-:-:S05]  /*05a0*/  IADD3 R11, -R0, R6, RZ ;  /* 0x00000006000b7210 */ /* 0x000fca0007ffe1ff */
[----:B------:R-:W-:-:S05]  /*05b0*/  IMAD R0, R4, c[0x0][0x538], R11 ;  /* 0x00014e0004007a24 */ /* 0x000fca00078e020b */
[----:B------:R-:W-:Y:S01]  /*05c0*/  ISETP.GT.AND P0, PT, R0, UR4, PT ;  /* 0x0000000400007c0c */ /* 0x000fe2000bf04270 */
[----:B------:R-:W-:-:S12]  /*05d0*/  BRA.DIV ~URZ, `(.L_x_1106) ;  /* 0x000140627f007947 */ /* 0x000fd8000b800000 */
[----:B------:R-:W-:-:S04]  /*05e0*/  VOTE.ANY R10, PT, !P0 ;  /* 0x00000000000a7806 */ /* 0x000fc800040e0100 */
.L_x_1225:
[----:B------:R-:W1:Y:S02]  /*05f0*/  POPC R5, R10 ;  /* 0x0000000a00057309 */ /* 0x000e640000000000 */
[----:B-1----:R-:W-:-:S05]  /*0600*/  IADD3 R0, R5, R7, RZ ;  /* 0x0000000705007210 */ /* 0x002fca0007ffe0ff */
[----:B------:R1:W-:Y:S01]  /*0610*/  STL [R1+0xb4], R0 ;  /* 0x0000b40001007387 */ /* 0x0003e20000100800 */
[----:B------:R-:W-:Y:S05]  /*0620*/  BRA.DIV ~URZ, `(.L_x_1107) ;  /* 0x000140627f007947 */ /* 0x000fea000b800000 */
[----:B------:R2:W3:Y:S01]  /*0630*/  SHFL.IDX PT, R12, R9, R5, 0x1f ;  /* 0x00001f05090c7589 */ /* 0x0004e200000e0000 */
[----:B------:R-:W-:-:S03]  /*0640*/  MOV R6, RZ ;  /* 0x000000ff00067202 */ /* 0x000fc60000000f00 */
[----:B------:R2:W4:Y:S04]  /*0650*/  SHFL.IDX PT, R9, R8, R5, 0x1f ;  /* 0x00001f0508097589 */ /* 0x00052800000e0000 */
.L_x_1226:
[----:B------:R-:W-:Y:S01]  /*0660*/  ISETP.NE.AND P0, PT, R10, RZ, PT ;  /* 0x000000ff0a00720c */ /* 0x000fe20003f05270 */
[----:B------:R-:W-:-:S12]  /*0670*/  BSSY B0, `(.L_x_1108) ;  /* 0x0000005000007945 */ /* 0x000fd80003800000 */
[----:B------:R-:W-:Y:S05]  /*0680*/  @!P0 BRA `(.L_x_1109) ;  /* 0x0000003000008947 */ /* 0x000fea0003800000 */
[----:B-1----:R-:W-:Y:S01]  /*0690*/  IADD3 R0, R5, -0x1, RZ ;  /* 0xffffffff05007810 */ /* 0x002fe20007ffe0ff */
[----:B------:R-:W-:Y:S05]  /*06a0*/  BRA.DIV ~URZ, `(.L_x_1110) ;  /* 0x000140c27f007947 */ /* 0x000fea000b800000 */
[----:B------:R1:W2:Y:S02]  /*06b0*/  SHFL.IDX PT, R6, R4, R0, 0x1f ;  /* 0x00001f0004067589 */ /* 0x0002a400000e0000 */
.L_x_1109:
[----:B------:R-:W-:Y:S05]  /*06c0*/  BSYNC B0 ;  /* 0x0000000000007941 */ /* 0x000fea0003800000 */
.L_x_1108:
        /* <DEDUP_REMOVED lines=69> */
.L_x_1112:
        /* <DEDUP_REMOVED lines=70> */
.L_x_1113:
[----:B------:R-:W-:Y:S05]  /*0f80*/  BSYNC B0 ;  /* 0x0000000000007941 */ /* 0x000fea0003800000 */
.L_x_1111:
[----:B------:R-:W-:-:S04]  /*0f90*/  LOP3.LUT R0, RZ, R0, RZ, 0x33, !PT ;  /* 0x00000000ff007212 */ /* 0x000fc800078e33ff */
[----:B------:R-:W-:-:S05]  /*0fa0*/  IADD3 R0, R0, R12, RZ ;  /* 0x0000000c00007210 */ /* 0x000fca0007ffe0ff */
[----:B------:R2:W-:Y:S01]  /*0fb0*/  STL [R1+0xac], R0 ;  /* 0x0000ac0001007387 */ /* 0x0005e20000100800 */
[----:B------:R-:W-:Y:S05]  /*0fc0*/  BRA `(.L_x_1114) ;  /* 0x0000006000007947 */ /* 0x000fea0003800000 */
.L_x_1102:
[----:B------:R-:W-:Y:S01]  /*0fd0*/  MOV R0, UR4 ;  /* 0x0000000400007c02 */ /* 0x000fe20008000f00 */
[----:B------:R-:W-:Y:S04]  /*0fe0*/  STL [R1+0xac], RZ ;  /* 0x0000acff01007387 */ /* 0x000fe80000100800 */
[----:B------:R-:W-:Y:S04]  /*0ff0*/  STL [R1+0xb0], RZ ;  /* 0x0000b0ff01007387 */ /* 0x000fe80000100800 */
[----:B------:R1:W-:Y:S02]  /*1000*/  STL [R1+0xa8], R0 ;  /* 0x0000a80001007387 */ /* 0x0003e40000100800 */
[----:B-1----:R-:W-:-:S05]  /*1010*/  MOV R0, c[0x0][0x53c] ;  /* 0x00014f0000007a02 */ /* 0x002fca0000000f00 */
[----:B------:R1:W-:Y:S02]  /*1020*/  STL [R1+0xb4], R0 ;  /* 0x0000b40001007387 */ /* 0x0003e40000100800 */
.L_x_1114:
        /* <DEDUP_REMOVED lines=8> */
.L_x_1100:
        /* <DEDUP_REMOVED lines=39> */
[----:B------:R-:W-:Y:S02]  /*1320*/  LOP3.LUT R3, R10, 0xffffffe0, RZ, 0xc0, !PT ;  /* 0xffffffe00a037812 */ /* 0x000fe400078ec0ff */
[----:B------:R-:W-:Y:S01]  /*1330*/  LOP3.LUT R0, R6, 0x1c0, RZ, 0xc0, !PT ;  /* 0x000001c006007812 */ /* 0x000fe200078ec0ff */
[----:B------:R-:W-:Y:S01]  /*1340*/  IMAD.IADD R6, R2, 0x1, -R4 ;  /* 0x0000000102067824 */ /* 0x000fe200078e0a04 */
        /* <DEDUP_REMOVED lines=17> */
[----:B------:R-:W-:Y:S02]  /*1460*/  LEA.HI R0, R3, R3, RZ, 0x1 ;  /* 0x0000000303007211 */ /* 0x000fe400078f08ff */
[----:B------:R-:W-:Y:S01]  /*1470*/  ISETP.NE.U32.AND P4, PT, R5, 0x1, PT ;  /* 0x000000010500780c */ /* 0x000fe20003f85070 */
[----:B------:R-:W-:Y:S01]  /*1480*/  IMAD R17, R4, 0x10, R2 ;  /* 0x0000001004117824 */ /* 0x000fe200078e0202 */
[----:B------:R-:W-:Y:S01]  /*1490*/  LOP3.LUT R4, R0, 0x1ffffffe, RZ, 0xc0, !PT ;  /* 0x1ffffffe00047812 */ /* 0x000fe200078ec0ff */
[----:B------:R-:W-:Y:S01]  /*14a0*/  IMAD.SHL.U32 R2, R6, 0x40, RZ ;  /* 0x0000004006027824 */ /* 0x000fe200078e00ff */
[C---:B------:R-:W-:Y:S01]  /*14b0*/  R2P PR, R8.reuse, 0x6 ;  /* 0x0000000608007804 */ /* 0x040fe20000000000 */
[----:B------:R-:W-:Y:S01]  /*14c0*/  IMAD.SHL.U32 R5, R8, 0x40, RZ ;  /* 0x0000004008057824 */ /* 0x000fe200078e00ff */
[C---:B------:R-:W-:Y:S01]  /*14d0*/  LOP3.LUT P3, RZ, R6.reuse, 0x2, RZ, 0xc0, !PT ;  /* 0x0000000206ff7812 */ /* 0x040fe2000786c0ff */
[----:B------:R-:W-:Y:S01]  /*14e0*/  IMAD.IADD R8, R3, 0x1, -R4 ;  /* 0x0000000103087824 */ /* 0x000fe200078e0a04 */
[----:B------:R-:W-:Y:S01]  /*14f0*/  LOP3.LUT P0, RZ, R6, 0x4, RZ, 0xc0, !PT ;  /* 0x0000000406ff7812 */ /* 0x000fe2000780c0ff */
[----:B------:R-:W-:Y:S01]  /*1500*/  IMAD.SHL.U32 R6, R13, 0x8, RZ ;  /* 0x000000080d067824 */ /* 0x000fe200078e00ff */
[----:B------:R-:W-:Y:S01]  /*1510*/  LOP3.LUT R2, R2, 0x1c0, RZ, 0xc0, !PT ;  /* 0x000001c002027812 */ /* 0x000fe200078ec0ff */
[----:B------:R-:W-:Y:S01]  /*1520*/  STL [R1+0x204], R17 ;  /* 0x0002041101007387 */ /* 0x000fe20000100800 */
        /* <DEDUP_REMOVED lines=198> */
.L_x_1222:
[----:B--2---:R-:W2:Y:S01]  /*2190*/  LDL R0, [R1+0xb4] ;  /* 0x0000b40001007983 */ /* 0x004ea20000100800 */
[----:B------:R-:W-:Y:S01]  /*21a0*/  IMAD.MOV.U32 R8, RZ, RZ, 0x4 ;  /* 0x00000004ff087424 */ /* 0x000fe200078e00ff */
[----:B------:R-:W-:-:S02]  /*21b0*/  ISETP.NE.U32.AND P0, PT, RZ, c[0x0][0x370], PT ;  /* 0x0000dc00ff007a0c */ /* 0x000fc40003f05070 */
[----:B------:R-:W-:Y:S01]  /*21c0*/  ISETP.NE.U32.AND P1, PT, RZ, c[0x0][0x360], PT ;  /* 0x0000d800ff007a0c */ /* 0x000fe20003f25070 */
[----:B--2---:R-:W-:-:S05]  /*21d0*/  IMAD.WIDE R2, R0, R8, c[0x0][0x588] ;  /* 0x0001620000027625 */ /* 0x004fca00078e0208 */
[----:B------:R-:W2:Y:S01]  /*21e0*/  LDG.E R17, [R2.64] ;  /* 0x0000000602117981 */ /* 0x000ea2000c1e1900 */
[----:B------:R-:W-:Y:S01]  /*21f0*/  ISETP.NE.AND.EX P3, PT, RZ, c[0x0][0x374], PT, P0 ;  /* 0x0000dd00ff007a0c */ /* 0x000fe20003f65300 */
[----:B------:R-:W-:Y:S01]  /*2200*/  IMAD.MOV.U32 R15, RZ, RZ, RZ ;  /* 0x000000ffff0f7224 */ /* 0x000fe200078e00ff */
[----:B------:R-:W-:Y:S01]  /*2210*/  ISETP.NE.AND.EX P1, PT, RZ, c[0x0][0x364], PT, P1 ;  /* 0x0000d900ff007a0c */ /* 0x000fe20003f25310 */
[----:B------:R-:W-:Y:S01]  /*2220*/  IMAD.MOV.U32 R11, RZ, RZ, RZ ;  /* 0x000000ffff0b7224 */ /* 0x000fe200078e00ff */
[----:B------:R-:W-:-:S04]  /*2230*/  ISETP.NE.U32.AND P4, PT, RZ, c[0x0][0x348], PT ;  /* 0x0000d200ff007a0c */ /* 0x000fc80003f85070 */
[----:B------:R-:W-:Y:S01]  /*2240*/  ISETP.NE.AND.EX P4, PT, RZ, c[0x0][0x34c], PT, P4 ;  /* 0x0000d300ff007a0c */ /* 0x000fe20003f85340 */
[C---:B--2---:R-:W-:Y:S01]  /*2250*/  IMAD.SHL.U32 R114, R17.reuse, 0x4, RZ ;  /* 0x0000000411727824 */ /* 0x044fe200078e00ff */
[----:B------:R-:W-:Y:S01]  /*2260*/  SHF.R.S32.HI R106, RZ, 0x1f, R17 ;  /* 0x0000001fff6a7819 */ /* 0x000fe20000011411 */
[----:B------:R1:W-:Y:S02]  /*2270*/  STL [R1+0xc0], R17 ;  /* 0x0000c01101007387 */ /* 0x0003e40000100800 */
[C---:B------:R-:W-:Y:S02]  /*2280*/  @P3 LEA R6, P0, R17.reuse, c[0x0][0x370], 0x2 ;  /* 0x0000dc0011063a11 */ /* 0x040fe400078010ff */
[C-C-:B------:R-:W-:Y:S01]  /*2290*/  SHF.L.U64.HI R107, R17.reuse, 0x2, R106.reuse ;  /* 0x00000002116b7819 */ /* 0x140fe2000001026a */
[----:B------:R1:W-:Y:S01]  /*22a0*/  STL [R1+0xfc], R106 ;  /* 0x0000fc6a01007387 */ /* 0x0003e20000100800 */
[----:B------:R-:W-:Y:S02]  /*22b0*/  @P1 IADD3 R4, P2, R114, c[0x0][0x360], RZ ;  /* 0x0000d80072041a10 */ /* 0x000fe40007f5e0ff */
[----:B------:R-:W-:Y:S01]  /*22c0*/  @P3 LEA.HI.X R7, R17, c[0x0][0x374], R106, 0x2, P0 ;  /* 0x0000dd0011073a11 */ /* 0x000fe200000f146a */
[----:B------:R1:W-:Y:S01]  /*22d0*/  STL [R1+0xc8], R114 ;  /* 0x0000c87201007387 */ /* 0x0003e20000100800 */
[----:B------:R-:W-:-:S02]  /*22e0*/  @P1 IADD3.X R5, R107, c[0x0][0x364], RZ, P2, !PT ;  /* 0x0000d9006b051a10 */ /* 0x000fc400017fe4ff */
[----:B------:R-:W-:Y:S01]  /*22f0*/  IADD3 R2, P0, R114, c[0x0][0x348], RZ ;  /* 0x0000d20072027a10 */ /* 0x000fe20007f1e0ff */
[----:B------:R-:W2:Y:S03]  /*2300*/  @P3 LDG.E R15, [R6.64] ;  /* 0x00000006060f3981 */ /* 0x000ea6000c1e1900 */
[----:B------:R-:W-:Y:S01]  /*2310*/  IADD3.X R3, R107, c[0x0][0x34c], RZ, P0, !PT ;  /* 0x0000d3006b037a10 */ /* 0x000fe200007fe4ff */
[----:B------:R-:W3:Y:S04]  /*2320*/  @P1 LDG.E R0, [R4.64] ;  /* 0x0000000604001981 */ /* 0x000ee8000c1e1900 */
[----:B------:R1:W5:Y:S04]  /*2330*/  @P4 LDG.E R11, [R2.64] ;  /* 0x00000006020b4981 */ /* 0x000368000c1e1900 */
[----:B------:R1:W-:Y:S01]  /*2340*/  STL [R1+0xcc], R107 ;  /* 0x0000cc6b01007387 */ /* 0x0003e20000100800 */
        /* <DEDUP_REMOVED lines=11> */
.L_x_1115:
[----:B------:R-:W-:-:S04]  /*2400*/  ISETP.NE.U32.AND P0, PT, RZ, c[0x0][0x368], PT ;  /* 0x0000da00ff007a0c */ /* 0x000fc80003f05070 */
[----:B------:R-:W-:-:S13]  /*2410*/  ISETP.NE.AND.EX P0, PT, RZ, c[0x0][0x36c], PT, P0 ;  /* 0x0000db00ff007a0c */ /* 0x000fda0003f05300 */
[----:B------:R-:W-:Y:S05]  /*2420*/  @!P0 BRA `(.L_x_1116) ;  /* 0x0000004000008947 */ /* 0x000fea0003800000 */
[----:B-1----:R-:W-:-:S04]  /*2430*/  IADD3 R2, P0, R114, c[0x0][0x368], RZ ;  /* 0x0000da0072027a10 */ /* 0x002fc80007f1e0ff */
[----:B------:R-:W-:-:S05]  /*2440*/  IADD3.X R3, R107, c[0x0][0x36c], RZ, P0, !PT ;  /* 0x0000db006b037a10 */ /* 0x000fca00007fe4ff */
[----:B------:R1:W5:Y:S01]  /*2450*/  LDG.E R0, [R2.64] ;  /* 0x0000000602007981 */ /* 0x000362000c1e1900 */
[----:B------:R-:W-:Y:S05]  /*2460*/  BRA `(.L_x_1117) ;  /* 0x0000008000007947 */ /* 0x000fea0003800000 */
.L_x_1116:
        /* <DEDUP_REMOVED lines=8> */
.L_x_1117:
[----:B-1----:R-:W2:Y:S04]  /*24f0*/  LDL R3, [R1+0x9c] ;  /* 0x00009c0001037983 */ /* 0x002ea80000100800 */
[----:B------:R-:W3:Y:S04]  /*2500*/  LDL.LU R2, [R1+0xac] ;  /* 0x0000ac0001027983 */ /* 0x000ee80000300800 */
[----:B------:R-:W4:Y:S04]  /*2510*/  LDL.LU R16, [R1+0xc4] ;  /* 0x0000c40001107983 */ /* 0x000f280000300800 */
[----:B------:R-:W4:Y:S01]  /*2520*/  LDL R14, [R1+0xb0] ;  /* 0x0000b000010e7983 */ /* 0x000f220000100800 */
[----:B-----5:R-:W-:Y:S01]  /*2530*/  IMAD.IADD R110, R0, 0x1, -R15 ;  /* 0x00000001006e7824 */ /* 0x020fe200078e0a0f */
[----:B------:R-:W-:Y:S01]  /*2540*/  BSSY B0, `(.L_x_1118) ;  /* 0x0000041000007945 */ /* 0x000fe20003800000 */
[----:B--2---:R-:W-:-:S02]  /*2550*/  IMAD.MOV.U32 R13, RZ, RZ, R3 ;  /* 0x000000ffff0d7224 */ /* 0x004fc400078e0003 */
[----:B------:R-:W-:Y:S02]  /*2560*/  IMAD.MOV.U32 R3, RZ, RZ, c[0x0][0x2c4] ;  /* 0x0000b100ff037624 */ /* 0x000fe400078e00ff */
[----:B---3--:R-:W-:-:S03]  /*2570*/  IMAD.SHL.U32 R12, R2, 0x80, RZ ;  /* 0x00000080020c7824 */ /* 0x008fc600078e00ff */
[----:B------:R-:W-:Y:S02]  /*2580*/  ISETP.NE.AND P3, PT, R3, 0x1, PT ;  /* 0x000000010300780c */ /* 0x000fe40003f65270 */
[----:B------:R-:W-:Y:S01]  /*2590*/  IADD3 R2, R12, 0x7f, RZ ;  /* 0x0000007f0c027810 */ /* 0x000fe20007ffe0ff */
[----:B------:R1:W-:Y:S01]  /*25a0*/  STL [R1+0xa4], R12 ;  /* 0x0000a40c01007387 */ /* 0x0003e20000100800 */
[----:B----4-:R-:W-:-:S03]  /*25b0*/  LOP3.LUT R16, R16, 0xfffffffb, RZ, 0xc0, !PT ;  /* 0xfffffffb10107812 */ /* 0x010fc600078ec0ff */
[----:B------:R-:W-:Y:S01]  /*25c0*/  IMAD.MOV.U32 R0, RZ, RZ, R2 ;  /* 0x000000ffff007224 */ /* 0x000fe200078e0002 */
[----:B------:R1:W-:Y:S05]  /*25d0*/  STL [R1+0xa0], R110 ;  /* 0x0000a06e01007387 */ /* 0x0003ea0000100800 */
[----:B------:R-:W-:Y:S01]  /*25e0*/  @P3 IMAD.HI.U32 R3, R2, c[0x0][0x2c8], RZ ;  /* 0x0000b20002033a27 */ /* 0x000fe200078e00ff */
[----:B------:R-:W-:Y:S02]  /*25f0*/  IADD3 R2, R110, 0x30, -R13 ;  /* 0x000000306e027810 */ /* 0x000fe40007ffe80d */
[----:B------:R-:W-:Y:S02]  /*2600*/  @P3 LOP3.LUT R16, R16, 0x4, RZ, 0xfc, !PT ;  /* 0x0000000410103812 */ /* 0x000fe400078efcff */
[----:B------:R-:W-:-:S02]  /*2610*/  @P3 SHF.R.U32.HI R0, RZ, c[0x0][0x2cc], R3 ;  /* 0x0000b300ff003a19 */ /* 0x000fc40000011603 */
[----:B------:R-:W-:Y:S01]  /*2620*/  IADD3 R3, R110, 0x2f, RZ ;  /* 0x0000002f6e037810 */ /* 0x000fe20007ffe0ff */
[----:B------:R1:W-:Y:S02]  /*2630*/  STL [R1+0xc4], R16 ;  /* 0x0000c41001007387 */ /* 0x0003e40000100800 */
[----:B------:R-:W-:Y:S02]  /*2640*/  IMAD.IADD R0, R2, 0x1, R0 ;  /* 0x0000000102007824 */ /* 0x000fe400078e0200 */
[----:B------:R-:W-:-:S04]  /*2650*/  IMAD.HI R2, R3, 0x2aaaaaab, RZ ;  /* 0x2aaaaaab03027827 */ /* 0x000fc800078e02ff */
[----:B------:R-:W-:Y:S01]  /*2660*/  IMAD.HI R0, R0, 0x2aaaaaab, RZ ;  /* 0x2aaaaaab00007827 */ /* 0x000fe200078e02ff */
[----:B------:R-:W-:-:S04]  /*2670*/  SHF.R.U32.HI R4, RZ, 0x1f, R2 ;  /* 0x0000001fff047819 */ /* 0x000fc80000011602 */
[----:B------:R-:W-:Y:S02]  /*2680*/  SHF.R.U32.HI R3, RZ, 0x1f, R0 ;  /* 0x0000001fff037819 */ /* 0x000fe40000011600 */
[----:B------:R-:W-:Y:S02]  /*2690*/  LEA.HI.SX32 R4, R2, R4, 0x1d ;  /* 0x0000000402047211 */ /* 0x000fe400078feaff */
[----:B------:R-:W-:Y:S02]  /*26a0*/  LEA.HI.SX32 R0, R0, R3, 0x1d ;  /* 0x0000000300007211 */ /* 0x000fe400078feaff */
[----:B------:R-:W-:Y:S02]  /*26b0*/  LOP3.LUT R2, R14, 0xff000000, RZ, 0xc0, !PT ;  /* 0xff0000000e027812 */ /* 0x000fe400078ec0ff */
[----:B------:R-:W-:Y:S02]  /*26c0*/  IMNMX R7, R4, R0, PT ;  /* 0x0000000004077217 */ /* 0x000fe40003800200 */
[----:B------:R-:W-:-:S02]  /*26d0*/  LOP3.LUT R3, R14, 0xff0000, RZ, 0xc0, !PT ;  /* 0x00ff00000e037812 */ /* 0x000fc400078ec0ff */
[----:B------:R-:W-:Y:S01]  /*26e0*/  SHF.R.U32.HI R0, RZ, 0x8, R2 ;  /* 0x00000008ff007819 */ /* 0x000fe20000011602 */
[----:B------:R-:W-:Y:S01]  /*26f0*/  IMAD.MOV.U32 R2, RZ, RZ, RZ ;  /* 0x000000ffff027224 */ /* 0x000fe200078e00ff */
[----:B------:R-:W-:Y:S02]  /*2700*/  ISETP.GE.AND P0, PT, R7, 0x1, PT ;  /* 0x000000010700780c */ /* 0x000fe40003f06270 */
        /* <DEDUP_REMOVED lines=36> */
.L_x_1119:
[----:B------:R-:W-:Y:S05]  /*2950*/  BSYNC B0 ;  /* 0x0000000000007941 */ /* 0x000fea0003800000 */
.L_x_1118:
        /* <DEDUP_REMOVED lines=75> */
[----:B------:R-:W-:-:S04]  /*2e10*/  @P0 IADD3 R2, P1, R114, c[0x0][0x340], RZ ;  /* 0x0000d00072020a10 */ /* 0x000fc80007f3e0ff */
[----:B------:R-:W-:-:S05]  /*2e20*/  @P0 IADD3.X R3, R107, c[0x0][0x344], RZ, P1, !PT ;  /* 0x0000d1006b030a10 */ /* 0x000fca0000ffe4ff */
[----:B------:R1:W5:Y:S01]  /*2e30*/  @P0 LDG.E R0, [R2.64] ;  /* 0x0000000602000981 */ /* 0x000362000c1e1900 */
[----:B------:R-:W-:Y:S01]  /*2e40*/  WARPSYNC 0xffffffff ;  /* 0xffffffff00007948 */ /* 0x000fe20003800000 */
[----:B------:R-:W-:Y:S02]  /*2e50*/  SEL R7, R17, RZ, !P4 ;  /* 0x000000ff11077207 */ /* 0x000fe40006000000 */
[----:B------:R-:W-:Y:S01]  /*2e60*/  SEL R6, R106, RZ, !P4 ;  /* 0x000000ff6a067207 */ /* 0x000fe20006000000 */
[----:B------:R-:W-:Y:S02]  /*2e70*/  @!P0 IMAD.MOV.U32 R0, RZ, RZ, R17 ;  /* 0x000000ffff008224 */ /* 0x000fe400078e0011 */
[----:B-1----:R-:W2:Y:S01]  /*2e80*/  LDL R106, [R1+0x68] ;  /* 0x00006800016a7983 */ /* 0x002ea20000100800 */
[----:B------:R-:W-:Y:S02]  /*2e90*/  IMAD.MOV.U32 R54, RZ, RZ, 0x30 ;  /* 0x00000030ff367424 */ /* 0x000fe400078e00ff */
[----:B------:R-:W-:Y:S02]  /*2ea0*/  IMAD.MOV.U32 R2, RZ, RZ, c[0x0][0x2b8] ;  /* 0x0000ae00ff027624 */ /* 0x000fe400078e00ff */
[----:B------:R-:W-:Y:S01]  /*2eb0*/  IMAD R54, R111, R54, -0x30 ;  /* 0xffffffd06f367424 */ /* 0x000fe200078e0236 */
[----:B-----5:R-:W-:Y:S01]  /*2ec0*/  SHF.R.S32.HI R3, RZ, 0x1f, R0 ;  /* 0x0000001fff037819 */ /* 0x020fe20000011400 */
[----:B------:R-:W-:Y:S01]  /*2ed0*/  IMAD.MOV.U32 R107, RZ, RZ, R16 ;  /* 0x000000ffff6b7224 */ /* 0x000fe200078e0010 */
[----:B------:R-:W-:Y:S01]  /*2ee0*/  ISETP.NE.AND P1, PT, R2, 0x1, PT ;  /* 0x000000010200780c */ /* 0x000fe20003f25270 */
[----:B------:R-:W-:-:S05]  /*2ef0*/  IMAD.WIDE.U32 R8, R0, c[0x0][0x2b0], RZ ;  /* 0x0000ac0000087a25 */ /* 0x000fca00078e00ff */
[----:B------:R-:W-:Y:S01]  /*2f00*/  STL.64 [R1+0x80], R8 ;  /* 0x0000800801007387 */ /* 0x000fe20000100a00 */
[----:B------:R-:W-:-:S06]  /*2f10*/  LOP3.LUT R107, R107, 0xfffffffd, RZ, 0xc0, !PT ;  /* 0xfffffffd6b6b7812 */ /* 0x000fcc00078ec0ff */
[----:B------:R-:W-:Y:S01]  /*2f20*/  @P1 LOP3.LUT R107, R107, 0x2, RZ, 0xfc, !PT ;  /* 0x000000026b6b1812 */ /* 0x000fe200078efcff */
[----:B------:R-:W-:Y:S01]  /*2f30*/  IMAD.MOV.U32 R34, RZ, RZ, RZ ;  /* 0x000000ffff227224 */ /* 0x000fe200078e00ff */
[----:B------:R-:W-:Y:S01]  /*2f40*/  LOP3.LUT R24, R14, 0xffff, RZ, 0xc0, !PT ;  /* 0x0000ffff0e187812 */ /* 0x000fe200078ec0ff */
[----:B------:R-:W-:-:S04]  /*2f50*/  IMAD R6, R6, c[0x0][0x1c0], RZ ;  /* 0x0000700006067a24 */ /* 0x000fc800078e02ff */
[----:B------:R-:W-:Y:S01]  /*2f60*/  IMAD R6, R7, c[0x0][0x1c4], R6 ;  /* 0x0000710007067a24 */ /* 0x000fe200078e0206 */
[----:B------:R-:W-:Y:S01]  /*2f70*/  BAR.SYNC.DEFER_BLOCKING 0x0 ;  /* 0x0000000000007b1d */ /* 0x000fe20000010000 */
[----:B--2---:R-:W-:-:S04]  /*2f80*/  IMAD.IADD R2, R106, 0x1, R54 ;  /* 0x000000016a027824 */ /* 0x004fc800078e0236 */
[C---:B------:R-:W-:Y:S01]  /*2f90*/  IMAD.IADD R23, R2.reuse, 0x1, R15 ;  /* 0x0000000102177824 */ /* 0x040fe200078e020f */
[----:B------:R-:W-:Y:S01]  /*2fa0*/  ISETP.GE.AND P0, PT, R2, R110, PT ;  /* 0x0000006e0200720c */ /* 0x000fe20003f06270 */
[----:B------:R-:W-:-:S04]  /*2fb0*/  IMAD R2, R3, c[0x0][0x2b0], RZ ;  /* 0x0000ac0003027a24 */ /* 0x000fc800078e02ff */
[----:B------:R-:W-:-:S04]  /*2fc0*/  IMAD R2, R0, c[0x0][0x2b4], R2 ;  /* 0x0000ad0000027a24 */ /* 0x000fc800078e0202 */
[----:B------:R-:W-:-:S05]  /*2fd0*/  IMAD.IADD R4, R9, 0x1, R2 ;  /* 0x0000000109047824 */ /* 0x000fca00078e0202 */
[----:B------:R1:W-:Y:S04]  /*2fe0*/  STL [R1+0x94], R4 ;  /* 0x0000940401007387 */ /* 0x0003e80000100800 */
[----:B------:R-:W2:Y:S04]  /*2ff0*/  LDL R25, [R1+0x5c] ;  /* 0x00005c0001197983 */ /* 0x000ea80000100800 */
[----:B------:R-:W3:Y:S04]  /*3000*/  LDL R27, [R1+0x210] ;  /* 0x00021000011b7983 */ /* 0x000ee80000100800 */
[----:B------:R-:W4:Y:S04]  /*3010*/  LDL R29, [R1+0x60] ;  /* 0x00006000011d7983 */ /* 0x000f280000100800 */
[----:B------:R-:W4:Y:S04]  /*3020*/  LDL R30, [R1+0x208] ;  /* 0x00020800011e7983 */ /* 0x000f280000100800 */
[----:B------:R-:W4:Y:S04]  /*3030*/  LDL R32, [R1+0x38] ;  /* 0x0000380001207983 */ /* 0x000f280000100800 */
[----:B------:R-:W4:Y:S04]  /*3040*/  LDL R31, [R1+0x58] ;  /* 0x00005800011f7983 */ /* 0x000f280000100800 */
[----:B------:R-:W4:Y:S04]  /*3050*/  LDL R33, [R1+0x214] ;  /* 0x0002140001217983 */ /* 0x000f280000100800 */
[----:B------:R-:W4:Y:S04]  /*3060*/  LDL R36, [R1+0x20c] ;  /* 0x00020c0001247983 */ /* 0x000f280000100800 */
[----:B------:R-:W4:Y:S01]  /*3070*/  LDL R28, [R1+0x18] ;  /* 0x00001800011c7983 */ /* 0x000f220000100800 */
[----:B------:R-:W-:Y:S01]  /*3080*/  ISETP.GT.OR P0, PT, R106, 0x2f, P0 ;  /* 0x0000002f6a00780c */ /* 0x000fe20000704670 */
[----:B------:R-:W-:-:S04]  /*3090*/  @P1 IMAD.HI.U32 R3, R23, c[0x0][0x2bc], RZ ;  /* 0x0000af0017031a27 */ /* 0x000fc800078e00ff */
[----:B------:R-:W-:Y:S01]  /*30a0*/  IMAD.MOV.U32 R22, RZ, RZ, R23 ;  /* 0x000000ffff167224 */ /* 0x000fe200078e0017 */
[----:B------:R-:W-:-:S07]  /*30b0*/  @P1 SHF.R.U32.HI R22, RZ, c[0x0][0x2c0], R3 ;  /* 0x0000b000ff161a19 */ /* 0x000fce0000011603 */
[----:B------:R-:W-:-:S04]  /*30c0*/  @!P0 IADD3 R0, P1, R22, R8, RZ ;  /* 0x0000000816008210 */ /* 0x000fc80007f3e0ff */
[----:B------:R-:W-:Y:S02]  /*30d0*/  @!P0 LEA.HI.X.SX32 R3, R22, R4, 0x1, P1 ;  /* 0x0000000416038211 */ /* 0x000fe400008f0eff */
[----:B------:R-:W-:-:S04]  /*30e0*/  @!P0 LEA R2, P1, R0, c[0x0][0x2a0], 0x2 ;  /* 0x0000a80000028a11 */ /* 0x000fc800078210ff */
[----:B------:R-:W-:-:S05]  /*30f0*/  @!P0 LEA.HI.X R3, R0, c[0x0][0x2a4], R3, 0x2, P1 ;  /* 0x0000a90000038a11 */ /* 0x000fca00008f1403 */
        /* <DEDUP_REMOVED lines=12> */
[----:B------:R-:W1:Y:S03]  /*31c0*/  S2R R8, SR_TID.X ;  /* 0x0000000000087919 */ /* 0x000e660000002100 */
        /* <DEDUP_REMOVED lines=21> */
[----:B------:R-:W3:Y:S02]  /*3320*/  SHFL.IDX PT, R4, R16, RZ, 0x181f ;  /* 0x00181fff10047589 */ /* 0x000ee400000e0000 */
[----:B------:R-:W-:-:S05]  /*3330*/  IMAD.IADD R20, R26, 0x1, R12 ;  /* 0x000000011a147824 */ /* 0x000fca00078e020c */
[C---:B------:R-:W-:Y:S01]  /*3340*/  ISETP.GE.AND P0, PT, R20.reuse, R21, PT ;  /* 0x000000151400720c */ /* 0x040fe20003f06270 */
[----:B------:R-:W1:Y:S01]  /*3350*/  SHFL.IDX PT, R0, R17, 0x1, 0x181f ;  /* 0x00381f0011007f89 */ /* 0x000e6200000e0000 */
[----:B------:R-:W-:-:S03]  /*3360*/  IADD3 R5, R20, 0x20, RZ ;  /* 0x0000002014057810 */ /* 0x000fc60007ffe0ff */
[----:B------:R-:W1:Y:S01]  /*3370*/  SHFL.IDX PT, R2, R16, 0x1, 0x181f ;  /* 0x00381f0010027f89 */ /* 0x000e6200000e0000 */
[----:B------:R-:W-:Y:S01]  /*3380*/  ISETP.GE.AND P1, PT, R5, R21, PT ;  /* 0x000000150500720c */ /* 0x000fe20003f26270 */
[----:B------:R-:W-:Y:S01]  /*3390*/  IMAD.WIDE.U32 R38, R24, c[0x0][0x1e8], RZ ;  /* 0x00007a0018267a25 */ /* 0x000fe200078e00ff */
[----:B------:R-:W-:-:S05]  /*33a0*/  IADD3 R53, R111, -0x1, RZ ;  /* 0xffffffff6f357810 */ /* 0x000fca0007ffe0ff */
[----:B------:R-:W-:Y:S01]  /*33b0*/  IMAD R52, R53, -0x30, R110 ;  /* 0xffffffd035347824 */ /* 0x000fe200078e026e */
[----:B--2---:R-:W-:-:S04]  /*33c0*/  @!P0 LEA R10, P3, R25, R3, 0x1 ;  /* 0x00000003190a8211 */ /* 0x004fc800078608ff */
[-C--:B---3--:R-:W-:Y:S02]  /*33d0*/  @!P0 LEA.HI.X R11, R25, R4.reuse, R27, 0x1, P3 ;  /* 0x00000004190b8211 */ /* 0x088fe400018f0c1b */
[-C--:B----4-:R-:W-:Y:S02]  /*33e0*/  @!P0 LEA R6, P3, R29, R3.reuse, 0x1 ;  /* 0x000000031d068211 */ /* 0x090fe400078608ff */
[----:B------:R-:W-:Y:S02]  /*33f0*/  ISETP.GE.AND P4, PT, R25, c[0x0][0x198], PT ;  /* 0x0000660019007a0c */ /* 0x000fe40003f86270 */
[----:B------:R-:W-:Y:S02]  /*3400*/  @!P0 LEA.HI.X R7, R29, R4, R30, 0x1, P3 ;  /* 0x000000041d078211 */ /* 0x000fe400018f0c1e */
[C---:B------:R-:W-:Y:S02]  /*3410*/  ISETP.GE.AND P3, PT, R32.reuse, c[0x0][0x198], PT ;  /* 0x0000660020007a0c */ /* 0x040fe40003f66270 */
[----:B------:R-:W-:-:S02]  /*3420*/  @!P0 LEA R12, P2, R32, R3, 0x1 ;  /* 0x00000003200c8211 */ /* 0x000fc400078408ff */
[----:B------:R-:W-:Y:S02]  /*3430*/  ISETP.GE.AND P5, PT, R31, c[0x0][0x198], PT ;  /* 0x000066001f007a0c */ /* 0x000fe40003fa6270 */
        /* <DEDUP_REMOVED lines=23> */
[----:B------:R3:W-:Y:S06]  /*35b0*/  @!P1 LDGSTS.E.BYPASS.LTC128B.128 [R28+0x11080], [R4.64], !P6 ;  /* 0x11080000041c9fae */ /* 0x0007ec000f101d46 */
[----:B--2---:R-:W-:-:S04]  /*35c0*/  @!P0 LEA R8, P1, R25, R0, 0x1 ;  /* 0x0000000019088211 */ /* 0x004fc800078208ff */
[----:B----4-:R-:W-:Y:S02]  /*35d0*/  @!P0 LEA.HI.X R9, R25, R2, R27, 0x1, P1 ;  /* 0x0000000219098211 */ /* 0x010fe400008f0c1b */
[-C--:B------:R-:W-:Y:S02]  /*35e0*/  @!P0 LEA R14, P2, R32, R0.reuse, 0x1 ;  /* 0x00000000200e8211 */ /* 0x080fe400078408ff */
[----:B-1----:R-:W-:-:S04]  /*35f0*/  @!P0 LEA R6, P1, R31, R0, 0x1 ;  /* 0x000000001f068211 */ /* 0x002fc800078208ff */
[----:B------:R-:W-:Y:S02]  /*3600*/  @!P0 LEA.HI.X R7, R31, R2, R36, 0x1, P1 ;  /* 0x000000021f078211 */ /* 0x000fe400008f0c24 */
[C---:B---3--:R-:W-:Y:S02]  /*3610*/  @!P0 LEA R4, P1, R29.reuse, R0, 0x1 ;  /* 0x000000001d048211 */ /* 0x048fe400078208ff */
[----:B------:R-:W-:Y:S02]  /*3620*/  IADD3 R0, R20, 0x60, RZ ;  /* 0x0000006014007810 */ /* 0x000fe40007ffe0ff */
[-C--:B------:R-:W-:Y:S02]  /*3630*/  @!P0 LEA.HI.X R15, R32, R2.reuse, R33, 0x1, P2 ;  /* 0x00000002200f8211 */ /* 0x080fe400010f0c21 */
[----:B------:R-:W-:Y:S01]  /*3640*/  ISETP.GE.AND P2, PT, R0, R21, PT ;  /* 0x000000150000720c */ /* 0x000fe20003f46270 */
[----:B------:R-:W-:Y:S01]  /*3650*/  IMAD.MOV R0, RZ, RZ, -R22 ;  /* 0x000000ffff007224 */ /* 0x000fe200078e0a16 */
[----:B------:R-:W1:Y:S03]  /*3660*/  SHFL.IDX PT, R12, R17, 0x3, 0x181f ;  /* 0x00781f00110c7f89 */ /* 0x000e6600000e0000 */
[----:B------:R-:W-:Y:S01]  /*3670*/  IMAD R23, R0, c[0x0][0x2b8], R23 ;  /* 0x0000ae0000177a24 */ /* 0x000fe200078e0217 */
[----:B------:R2:W-:Y:S04]  /*3680*/  @!P0 LDGSTS.E.BYPASS.LTC128B.128 [R28+0x6080], [R14.64], !P3 ;  /* 0x060800000e1c8fae */ /* 0x0005e8000d901d46 */
[----:B------:R3:W-:Y:S04]  /*3690*/  @!P0 LDGSTS.E.BYPASS.LTC128B.128 [R28+0xa080], [R8.64], !P4 ;  /* 0x0a080000081c8fae */ /* 0x0007e8000e101d46 */
[----:B------:R4:W-:Y:S04]  /*36a0*/  @!P0 LDGSTS.E.BYPASS.LTC128B.128 [R28+0xe080], [R6.64], !P5 ;  /* 0x0e080000061c8fae */ /* 0x0009e8000e901d46 */
[----:B------:R-:W1:Y:S01]  /*36b0*/  SHFL.IDX PT, R13, R16, 0x3, 0x181f ;  /* 0x00781f00100d7f89 */ /* 0x000e6200000e0000 */
[----:B------:R-:W-:Y:S01]  /*36c0*/  @!P0 LEA.HI.X R5, R29, R2, R30, 0x1, P1 ;  /* 0x000000021d058211 */ /* 0x000fe200008f0c1e */
[----:B------:R-:W-:-:S04]  /*36d0*/  IMAD.WIDE.U32 R2, R23, c[0x0][0x1e0], RZ ;  /* 0x0000780017027a25 */ /* 0x000fc800078e00ff */
[----:B------:R1:W-:Y:S01]  /*36e0*/  @!P0 LDGSTS.E.BYPASS.LTC128B.128 [R28+0x12080], [R4.64], !P6 ;  /* 0x12080000041c8fae */ /* 0x0003e2000f101d46 */
[----:B----4-:R-:W-:-:S05]  /*36f0*/  SHF.R.S32.HI R7, RZ, 0x1f, R23 ;  /* 0x0000001fff077819 */ /* 0x010fca0000011417 */
[----:B------:R-:W-:Y:S01]  /*3700*/  IMAD R0, R7, c[0x0][0x1e0], RZ ;  /* 0x0000780007007a24 */ /* 0x000fe200078e02ff */
[----:B--2---:R-:W-:-:S03]  /*3710*/  SHF.R.S32.HI R14, RZ, 0x1f, R34 ;  /* 0x0000001fff0e7819 */ /* 0x004fc60000011422 */
[----:B------:R-:W-:-:S04]  /*3720*/  IMAD R0, R23, c[0x0][0x1e4], R0 ;  /* 0x0000790017007a24 */ /* 0x000fc800078e0200 */
[----:B------:R-:W-:Y:S02]  /*3730*/  IMAD.IADD R3, R3, 0x1, R0 ;  /* 0x0000000103037824 */ /* 0x000fe400078e0200 */
[----:B------:R-:W-:Y:S02]  /*3740*/  IMAD R0, R14, c[0x0][0x1f0], RZ ;  /* 0x00007c000e007a24 */ /* 0x000fe400078e02ff */
[----:B------:R-:W-:Y:S01]  /*3750*/  IMAD.WIDE.U32 R2, R34, c[0x0][0x1f0], R2 ;  /* 0x00007c0022027a25 */ /* 0x000fe200078e0002 */
[----:B-1----:R-:W-:-:S03]  /*3760*/  @!P2 LEA R10, P1, R32, R12, 0x1 ;  /* 0x0000000c200aa211 */ /* 0x002fc600078208ff */
[----:B------:R-:W-:Y:S02]  /*3770*/  IMAD R5, R24, c[0x0][0x1ec], R39 ;  /* 0x00007b0018057a24 */ /* 0x000fe400078e0227 */
[----:B------:R-:W-:Y:S01]  /*3780*/  IMAD R4, R34, c[0x0][0x1f4], R0 ;  /* 0x00007d0022047a24 */ /* 0x000fe200078e0200 */
[----:B------:R-:W-:Y:S02]  /*3790*/  IADD3 R0, P0, R2, R38, RZ ;  /* 0x0000002602007210 */ /* 0x000fe40007f1e0ff */
[----:B------:R-:W-:Y:S02]  /*37a0*/  @!P2 LEA.HI.X R11, R32, R13, R33, 0x1, P1 ;  /* 0x0000000d200ba211 */ /* 0x000fe400008f0c21 */
[----:B------:R-:W-:Y:S02]  /*37b0*/  IADD3.X R2, R5, R3, R4, P0, !PT ;  /* 0x0000000305027210 */ /* 0x000fe400007fe404 */
[----:B------:R-:W-:Y:S01]  /*37c0*/  LEA R6, P0, R0, c[0x0][0x1c8], 0x1 ;  /* 0x0000720000067a11 */ /* 0x000fe200078008ff */
[----:B------:R1:W-:Y:S01]  /*37d0*/  @!P2 LDGSTS.E.BYPASS.LTC128B.128 [R28+0x7080], [R10.64], !P3 ;  /* 0x070800000a1cafae */ /* 0x0003e2000d901d46 */
[----:B------:R-:W-:-:S05]  /*37e0*/  IMNMX R3, R52, 0x30, PT ;  /* 0x0000003034037817 */ /* 0x000fca0003800200 */
[----:B---3--:R-:W-:-:S05]  /*37f0*/  IMAD.IADD R8, R3, 0x1, -R26 ;  /* 0x0000000103087824 */ /* 0x008fca00078e0a1a */
[----:B------:R-:W-:Y:S02]  /*3800*/  ISETP.GE.AND P1, PT, R8, 0x1, PT ;  /* 0x000000010800780c */ /* 0x000fe40003f26270 */
[----:B-1----:R-:W-:Y:S02]  /*3810*/  LEA.HI.X R11, R0, c[0x0][0x1cc], R2, 0x1, P0 ;  /* 0x00007300000b7a11 */ /* 0x002fe400000f0c02 */
[----:B------:R-:W1:Y:S01]  /*3820*/  SHFL.IDX PT, R0, R6, RZ, 0x181f ;  /* 0x00181fff06007589 */ /* 0x000e6200000e0000 */
[----:B------:R-:W-:-:S03]  /*3830*/  @!P2 LEA R2, P0, R25, R12, 0x1 ;  /* 0x0000000c1902a211 */ /* 0x000fc600078008ff */
[----:B------:R-:W2:Y:S01]  /*3840*/  SHFL.IDX PT, R9, R11, RZ, 0x181f ;  /* 0x00181fff0b097589 */ /* 0x000ea200000e0000 */
[----:B------:R-:W-:-:S05]  /*3850*/  @!P2 LEA.HI.X R3, R25, R13, R27, 0x1, P0 ;  /* 0x0000000d1903a211 */ /* 0x000fca00000f0c1b */
[----:B------:R3:W-:Y:S01]  /*3860*/  @!P2 LDGSTS.E.BYPASS.LTC128B.128 [R28+0xb080], [R2.64], !P4 ;  /* 0x0b080000021cafae */ /* 0x0007e2000e101d46 */
[----:B------:R-:W-:-:S03]  /*3870*/  @P1 ISETP.GE.AND P3, PT, R32, c[0x0][0x1d4], PT ;  /* 0x0000750020001a0c */ /* 0x000fc60003f66270 */
[----:B------:R-:W-:Y:S04]  /*3880*/  STL [R1+0x2c], R34 ;  /* 0x00002c2201007387 */ /* 0x000fe80000100800 */
[----:B------:R-:W-:Y:S04]  /*3890*/  STL [R1+0x30], R23 ;  /* 0x0000301701007387 */ /* 0x000fe80000100800 */
[----:B------:R-:W-:Y:S04]  /*38a0*/  STL.64 [R1+0x78], R38 ;  /* 0x0000782601007387 */ /* 0x000fe80000100a00 */
[----:B------:R4:W-:Y:S01]  /*38b0*/  STL [R1+0x90], R5 ;  /* 0x0000900501007387 */ /* 0x0009e20000100800 */
[----:B---3--:R-:W-:-:S04]  /*38c0*/  @!P2 LEA R2, P0, R31, R12, 0x1 ;  /* 0x0000000c1f02a211 */ /* 0x008fc800078008ff */
[----:B------:R-:W-:Y:S02]  /*38d0*/  @!P2 LEA.HI.X R3, R31, R13, R36, 0x1, P0 ;  /* 0x0000000d1f03a211 */ /* 0x000fe400000f0c24 */
[----:B------:R-:W-:-:S03]  /*38e0*/  @!P2 LEA R4, P0, R29, R12, 0x1 ;  /* 0x0000000c1d04a211 */ /* 0x000fc600078008ff */
[----:B------:R1:W-:Y:S01]  /*38f0*/  @!P2 LDGSTS.E.BYPASS.LTC128B.128 [R28+0xf080], [R2.64], !P5 ;  /* 0x0f080000021cafae */ /* 0x0003e2000e901d46 */
[----:B----4-:R-:W-:-:S05]  /*3900*/  @!P2 LEA.HI.X R5, R29, R13, R30, 0x1, P0 ;  /* 0x0000000d1d05a211 */ /* 0x010fca00000f0c1e */
[----:B------:R3:W-:Y:S01]  /*3910*/  @!P2 LDGSTS.E.BYPASS.LTC128B.128 [R28+0x13080], [R4.64], !P6 ;  /* 0x13080000041cafae */ /* 0x0007e2000f101d46 */
[----:B------:R-:W-:-:S03]  /*3920*/  @P1 ISETP.GE.AND P4, PT, R25, c[0x0][0x1d4], PT ;  /* 0x0000750019001a0c */ /* 0x000fc60003f86270 */
[----:B------:R-:W0:Y:S01]  /*3930*/  LDGDEPBAR ;  /* 0x00000000000079af */ /* 0x000e220000000000 */
[----:B-1----:R-:W-:-:S04]  /*3940*/  @P1 LEA R2, P0, R32, R0, 0x1 ;  /* 0x0000000020021211 */ /* 0x002fc800078008ff */
[----:B--2---:R-:W-:Y:S01]  /*3950*/  @P1 LEA.HI.X R3, R32, R9, R33, 0x1, P0 ;  /* 0x0000000920031211 */ /* 0x004fe200000f0c21 */
[----:B------:R1:W3:Y:S04]  /*3960*/  SHFL.IDX PT, R10, R6, 0x1, 0x181f ;  /* 0x00381f00060a7f89 */ /* 0x0002e800000e0000 */
[----:B------:R4:W-:Y:S01]  /*3970*/  @P1 LDGSTS.E.BYPASS.LTC128B.128 [R28+0x14080], [R2.64], !P3 ;  /* 0x14080000021c1fae */ /* 0x0009e2000d901d46 */
[----:B---3--:R-:W-:Y:S01]  /*3980*/  IMAD R4, R7, c[0x0][0x208], RZ ;  /* 0x0000820007047a24 */ /* 0x008fe200078e02ff */
[----:B------:R-:W-:-:S03]  /*3990*/  @P1 ISETP.GE.AND P3, PT, R31, c[0x0][0x1d4], PT ;  /* 0x000075001f001a0c */ /* 0x000fc60003f66270 */
[----:B------:R-:W-:Y:S02]  /*39a0*/  IMAD R4, R23, c[0x0][0x20c], R4 ;  /* 0x0000830017047a24 */ /* 0x000fe400078e0204 */
[----:B------:R-:W-:Y:S01]  /*39b0*/  IMAD.WIDE.U32 R16, R24, c[0x0][0x210], RZ ;  /* 0x0000840018107a25 */ /* 0x000fe200078e00ff */
[----:B-1----:R-:W-:-:S03]  /*39c0*/  @P1 LEA R6, P0, R25, R0, 0x1 ;  /* 0x0000000019061211 */ /* 0x002fc600078008ff */
[----:B----4-:R-:W-:-:S04]  /*39d0*/  IMAD.WIDE.U32 R2, R23, c[0x0][0x208], RZ ;  /* 0x0000820017027a25 */ /* 0x010fc800078e00ff */
[----:B------:R-:W-:Y:S01]  /*39e0*/  IMAD.IADD R3, R3, 0x1, R4 ;  /* 0x0000000103037824 */ /* 0x000fe200078e0204 */
[----:B------:R-:W-:Y:S02]  /*39f0*/  @P1 LEA R4, P2, R31, R0, 0x1 ;  /* 0x000000001f041211 */ /* 0x000fe400078408ff */
[-C--:B------:R-:W-:Y:S02]  /*3a00*/  @P1 LEA.HI.X R7, R25, R9.reuse, R27, 0x1, P0 ;  /* 0x0000000919071211 */ /* 0x080fe400000f0c1b */
[----:B------:R-:W-:Y:S01]  /*3a10*/  @P1 LEA.HI.X R5, R31, R9, R36, 0x1, P2 ;  /* 0x000000091f051211 */ /* 0x000fe200010f0c24 */
[----:B------:R-:W-:Y:S02]  /*3a20*/  IMAD R12, R24, c[0x0][0x214], R17 ;  /* 0x00008500180c7a24 */ /* 0x000fe400078e0211 */
[----:B------:R1:W-:Y:S01]  /*3a30*/  @P1 LDGSTS.E.BYPASS.LTC128B.128 [R28+0x15880], [R6.64], !P4 ;  /* 0x15880000061c1fae */ /* 0x0003e2000e101d46 */
[----:B------:R-:W-:-:S03]  /*3a40*/  IMAD.WIDE.U32 R2, R34, c[0x0][0x218], R2 ;  /* 0x0000860022027a25 */ /* 0x000fc600078e0002 */
[----:B------:R3:W-:Y:S04]  /*3a50*/  @P1 LDGSTS.E.BYPASS.LTC128B.128 [R28+0x17080], [R4.64], !P3 ;  /* 0x17080000041c1fae */ /* 0x0007e8000d901d46 */
[----:B------:R4:W-:Y:S04]  /*3a60*/  STL.64 [R1+0x88], R16 ;  /* 0x0000881001007387 */ /* 0x0009e80000100a00 */
[----:B------:R-:W-:Y:S04]  /*3a70*/  STL [R1+0x98], R12 ;  /* 0x0000980c01007387 */ /* 0x000fe80000100800 */
[----:B------:R-:W2:Y:S01]  /*3a80*/  LDL R15, [R1+0x14] ;  /* 0x00001400010f7983 */ /* 0x000ea20000100800 */
[----:B---3--:R-:W-:Y:S01]  /*3a90*/  @P1 LEA R4, P2, R29, R0, 0x1 ;  /* 0x000000001d041211 */ /* 0x008fe200078408ff */
[----:B-1----:R-:W-:-:S02]  /*3aa0*/  IMAD R6, R14, c[0x0][0x218], RZ ;  /* 0x000086000e067a24 */ /* 0x002fc400078e02ff */
[----:B------:R-:W3:Y:S01]  /*3ab0*/  LDL R14, [R1+0x10] ;  /* 0x00001000010e7983 */ /* 0x000ee20000100800 */
[----:B------:R-:W-:Y:S02]  /*3ac0*/  @P1 LEA.HI.X R5, R29, R9, R30, 0x1, P2 ;  /* 0x000000091d051211 */ /* 0x000fe400010f0c1e */
[----:B------:R-:W-:Y:S02]  /*3ad0*/  IADD3 R0, P2, R2, R16, RZ ;  /* 0x0000001002007210 */ /* 0x000fe40007f5e0ff */
[----:B----4-:R-:W4:Y:S04]  /*3ae0*/  LDL R16, [R1+0xc] ;  /* 0x00000c0001107983 */ /* 0x010f280000100800 */
[----:B------:R-:W1:Y:S01]  /*3af0*/  SHFL.IDX PT, R11, R11, 0x1, 0x181f ;  /* 0x00381f000b0b7f89 */ /* 0x000e6200000e0000 */
[----:B------:R-:W-:-:S02]  /*3b00*/  ISETP.GE.AND P0, PT, R8, 0x21, PT ;  /* 0x000000210800780c */ /* 0x000fc40003f06270 */
[----:B------:R-:W-:Y:S01]  /*3b10*/  @P1 ISETP.GE.AND P4, PT, R29, c[0x0][0x1d4], PT ;  /* 0x000075001d001a0c */ /* 0x000fe20003f86270 */
[----:B------:R-:W-:-:S10]  /*3b20*/  IMAD R6, R34, c[0x0][0x21c], R6 ;  /* 0x0000870022067a24 */ /* 0x000fd400078e0206 */
[C---:B------:R-:W-:Y:S02]  /*3b30*/  @P0 LEA R8, P3, R32.reuse, R10, 0x1 ;  /* 0x0000000a20080211 */ /* 0x040fe400078608ff */
[----:B------:R1:W-:Y:S02]  /*3b40*/  @P1 LDGSTS.E.BYPASS.LTC128B.128 [R28+0x18880], [R4.64], !P4 ;  /* 0x18880000041c1fae */ /* 0x0003e4000e101d46 */
[C---:B-1----:R-:W-:Y:S02]  /*3b50*/  @P0 LEA.HI.X R9, R32.reuse, R11, R33, 0x1, P3 ;  /* 0x0000000b20090211 */ /* 0x042fe400018f0c21 */
[----:B------:R-:W-:Y:S02]  /*3b60*/  @P0 ISETP.GE.AND P3, PT, R32, c[0x0][0x1d4], PT ;  /* 0x0000750020000a0c */ /* 0x000fe40003f66270 */
[----:B------:R-:W-:Y:S02]  /*3b70*/  IADD3.X R2, R12, R3, R6, P2, !PT ;  /* 0x000000030c027210 */ /* 0x000fe400017fe406 */
[----:B------:R-:W-:-:S02]  /*3b80*/  LEA R13, P2, R0, c[0x0][0x1f8], 0x1 ;  /* 0x00007e00000d7a11 */ /* 0x000fc400078408ff */
[C---:B------:R-:W-:Y:S02]  /*3b90*/  @P0 ISETP.GE.AND P4, PT, R25.reuse, c[0x0][0x1d4], PT ;  /* 0x0000750019000a0c */ /* 0x040fe40003f86270 */
[----:B------:R-:W-:Y:S02]  /*3ba0*/  LEA.HI.X R12, R0, c[0x0][0x1fc], R2, 0x1, P2 ;  /* 0x00007f00000c7a11 */ /* 0x000fe400010f0c02 */
[----:B------:R-:W-:-:S03]  /*3bb0*/  @P0 LEA R6, P2, R25, R10, 0x1 ;  /* 0x0000000a19060211 */ /* 0x000fc600078408ff */
[----:B------:R1:W-:Y:S01]  /*3bc0*/  @P0 LDGSTS.E.BYPASS.LTC128B.128 [R28+0x15080], [R8.64], !P3 ;  /* 0x15080000081c0fae */ /* 0x0003e2000d901d46 */
[CC--:B------:R-:W-:Y:S02]  /*3bd0*/  @P0 LEA R4, P1, R31.reuse, R10.reuse, 0x1 ;  /* 0x0000000a1f040211 */ /* 0x0c0fe400078208ff */
[C---:B------:R-:W-:Y:S02]  /*3be0*/  @P0 ISETP.GE.AND P3, PT, R31.reuse, c[0x0][0x1d4], PT ;  /* 0x000075001f000a0c */ /* 0x040fe40003f66270 */
[-C--:B------:R-:W-:Y:S02]  /*3bf0*/  @P0 LEA.HI.X R5, R31, R11.reuse, R36, 0x1, P1 ;  /* 0x0000000b1f050211 */ /* 0x080fe400008f0c24 */
[----:B------:R-:W-:Y:S01]  /*3c00*/  @P0 ISETP.GE.AND P1, PT, R29, c[0x0][0x1d4], PT ;  /* 0x000075001d000a0c */ /* 0x000fe20003f26270 */
[----:B------:R-:W1:Y:S01]  /*3c10*/  S2R R18, SR_TID.X ;  /* 0x0000000000127919 */ /* 0x000e620000002100 */
[----:B------:R-:W-:Y:S02]  /*3c20*/  @P0 LEA.HI.X R7, R25, R11, R27, 0x1, P2 ;  /* 0x0000000b19070211 */ /* 0x000fe400010f0c1b */
[----:B------:R-:W-:-:S03]  /*3c30*/  @P0 LEA R2, P2, R29, R10, 0x1 ;  /* 0x0000000a1d020211 */ /* 0x000fc600078408ff */
[----:B------:R1:W-:Y:S01]  /*3c40*/  @P0 LDGSTS.E.BYPASS.LTC128B.128 [R28+0x16880], [R6.64], !P4 ;  /* 0x16880000061c0fae */ /* 0x0003e2000e101d46 */
[----:B------:R-:W-:-:S03]  /*3c50*/  @P0 LEA.HI.X R3, R29, R11, R30, 0x1, P2 ;  /* 0x0000000b1d030211 */ /* 0x000fc600010f0c1e */
[----:B------:R1:W-:Y:S04]  /*3c60*/  @P0 LDGSTS.E.BYPASS.LTC128B.128 [R28+0x18080], [R4.64], !P3 ;  /* 0x18080000041c0fae */ /* 0x0003e8000d901d46 */
[----:B------:R1:W-:Y:S04]  /*3c70*/  @P0 LDGSTS.E.BYPASS.LTC128B.128 [R28+0x19880], [R2.64], !P1 ;  /* 0x19880000021c0fae */ /* 0x0003e8000c901d46 */
[----:B------:R-:W0:Y:S01]  /*3c80*/  LDGDEPBAR ;  /* 0x00000000000079af */ /* 0x000e220000000000 */
[----:B-1----:R-:W-:-:S04]  /*3c90*/  SHF.R.S32.HI R17, RZ, 0x1f, R18 ;  /* 0x0000001fff117819 */ /* 0x002fc80000011412 */
        /* <DEDUP_REMOVED lines=16> */
[----:B------:R-:W-:Y:S01]  /*3da0*/  ISETP.GE.AND P6, PT, R25, c[0x0][0x1d4], PT ;  /* 0x0000750019007a0c */ /* 0x000fe20003fc6270 */
[----:B------:R-:W-:Y:S01]  /*3db0*/  IMAD.IADD R4, R52, 0x1, -R26 ;  /* 0x0000000134047824 */ /* 0x000fe200078e0a1a */
[C---:B------:R-:W-:Y:S01]  /*3dc0*/  ISETP.GE.AND P5, PT, R32.reuse, c[0x0][0x1d4], PT ;  /* 0x0000750020007a0c */ /* 0x040fe20003fa6270 */
[----:B------:R-:W-:Y:S01]  /*3dd0*/  IMAD.SHL.U32 R2, R32, 0x2, RZ ;  /* 0x0000000220027824 */ /* 0x000fe200078e00ff */
[----:B------:R-:W-:-:S02]  /*3de0*/  LOP3.LUT R107, R107, 0xfffffffe, RZ, 0xc0, !PT ;  /* 0xfffffffe6b6b7812 */ /* 0x000fc400078ec0ff */
[----:B------:R-:W-:Y:S02]  /*3df0*/  IADD3 R243, R236, 0x20, RZ ;  /* 0x00000020ecf37810 */ /* 0x000fe40007ffe0ff */
[----:B------:R-:W-:Y:S02]  /*3e00*/  SHF.L.U64.HI R3, R32, 0x1, R33 ;  /* 0x0000000120037819 */ /* 0x000fe40000010221 */
[----:B------:R-:W-:Y:S01]  /*3e10*/  @P1 IADD3 R243, R236, -0x20, RZ ;  /* 0xffffffe0ecf31810 */ /* 0x000fe20007ffe0ff */
[----:B------:R1:W-:Y:S01]  /*3e20*/  STL [R1+0x108], R2 ;  /* 0x0001080201007387 */ /* 0x0003e20000100800 */
[----:B------:R-:W-:Y:S02]  /*3e30*/  ISETP.LT.OR P1, PT, R4, 0x1, P5 ;  /* 0x000000010400780c */ /* 0x000fe40002f21670 */
[----:B------:R-:W-:Y:S02]  /*3e40*/  @P6 LOP3.LUT R107, R107, 0x1, RZ, 0xfc, !PT ;  /* 0x000000016b6b6812 */ /* 0x000fe400078efcff */
[----:B------:R-:W-:-:S02]  /*3e50*/  SHF.L.U64.HI R5, R25, 0x1, R27 ;  /* 0x0000000119057819 */ /* 0x000fc4000001021b */
[----:B-1----:R-:W-:Y:S01]  /*3e60*/  IADD3 R6, P0, R8, R2, RZ ;  /* 0x0000000208067210 */ /* 0x002fe20007f1e0ff */
[----:B------:R-:W-:Y:S01]  /*3e70*/  STL [R1+0x3c], R3 ;  /* 0x00003c0301007387 */ /* 0x000fe20000100800 */
[----:B------:R-:W-:-:S03]  /*3e80*/  ISETP.LT.OR P2, PT, R4, 0x1, P6 ;  /* 0x000000010400780c */ /* 0x000fc60003741670 */
[----:B------:R-:W-:Y:S01]  /*3e90*/  STL [R1+0xc4], R107 ;  /* 0x0000c46b01007387 */ /* 0x000fe20000100800 */
[----:B------:R-:W-:-:S03]  /*3ea0*/  IMAD.X R7, R0, 0x1, R3, P0 ;  /* 0x0000000100077824 */ /* 0x000fc600000e0603 */
[----:B------:R-:W-:Y:S01]  /*3eb0*/  STL [R1+0x40], R5 ;  /* 0x0000400501007387 */ /* 0x000fe20000100800 */
[----:B------:R-:W-:-:S05]  /*3ec0*/  IMAD.SHL.U32 R2, R25, 0x2, RZ ;  /* 0x0000000219027824 */ /* 0x000fca00078e00ff */
[----:B------:R1:W-:Y:S01]  /*3ed0*/  STL [R1+0x10c], R2 ;  /* 0x00010c0201007387 */ /* 0x0003e20000100800 */
[----:B------:R-:W-:Y:S02]  /*3ee0*/  ISETP.GE.AND P4, PT, R31, c[0x0][0x1d4], PT ;  /* 0x000075001f007a0c */ /* 0x000fe40003f86270 */
[----:B-1----:R-:W-:-:S05]  /*3ef0*/  IADD3 R2, P0, R8, R2, RZ ;  /* 0x0000000208027210 */ /* 0x002fca0007f1e0ff */
[----:B------:R-:W-:Y:S01]  /*3f00*/  IMAD.X R3, R0, 0x1, R5, P0 ;  /* 0x0000000100037824 */ /* 0x000fe200000e0605 */
[----:B------:R-:W-:Y:S01]  /*3f10*/  SHF.L.U64.HI R5, R31, 0x1, R36 ;  /* 0x000000011f057819 */ /* 0x000fe20000010224 */
[----:B--2---:R-:W1:Y:S04]  /*3f20*/  LDSM.16.M88.4 R180, [R15] ;  /* 0x000000000fb4783b */ /* 0x004e680000000200 */
[----:B------:R-:W2:Y:S04]  /*3f30*/  LDSM.16.M88.4 R196, [R15+0x4000] ;  /* 0x004000000fc4783b */ /* 0x000ea80000000200 */
[----:B------:R-:W1:Y:S04]  /*3f40*/  LDSM.16.M88.4 R212, [R15+0x8000] ;  /* 0x008000000fd4783b */ /* 0x000e680000000200 */
[----:B------:R-:W1:Y:S04]  /*3f50*/  LDSM.16.M88.4 R228, [R15+0xc000] ;  /* 0x00c000000fe4783b */ /* 0x000e680000000200 */
[----:B---3--:R-:W3:Y:S04]  /*3f60*/  LDSM.16.M88.4 R184, [R14] ;  /* 0x000000000eb8783b */ /* 0x008ee80000000200 */
[----:B------:R-:W1:Y:S04]  /*3f70*/  LDSM.16.M88.4 R200, [R14+0x4000] ;  /* 0x004000000ec8783b */ /* 0x000e680000000200 */
[----:B----4-:R-:W4:Y:S04]  /*3f80*/  LDSM.16.M88.4 R164, [R16] ;  /* 0x0000000010a4783b */ /* 0x010f280000000200 */
[----:B------:R-:W1:Y:S04]  /*3f90*/  LDSM.16.M88.4 R192, [R16+0x4000] ;  /* 0x0040000010c0783b */ /* 0x000e680000000200 */
[----:B------:R-:W1:Y:S04]  /*3fa0*/  LDSM.16.M88.4 R208, [R16+0x8000] ;  /* 0x0080000010d0783b */ /* 0x000e680000000200 */
[----:B------:R-:W1:Y:S04]  /*3fb0*/  LDSM.16.M88.4 R216, [R14+0x8000] ;  /* 0x008000000ed8783b */ /* 0x000e680000000200 */
[----:B------:R-:W1:Y:S04]  /*3fc0*/  LDSM.16.M88.4 R224, [R16+0xc000] ;  /* 0x00c0000010e0783b */ /* 0x000e680000000200 */
[----:B------:R-:W1:Y:S04]  /*3fd0*/  LDSM.16.M88.4 R232, [R14+0xc000] ;  /* 0x00c000000ee8783b */ /* 0x000e680000000200 */
[----:B------:R-:W-:Y:S06]  /*3fe0*/  BAR.SYNC.DEFER_BLOCKING 0x0 ;  /* 0x0000000000007b1d */ /* 0x000fec0000010000 */
[----:B------:R-:W-:-:S04]  /*3ff0*/  DEPBAR.LE SB0, 0x0 ;  /* 0x000080000000791a */ /* 0x000fc80000000000 */
[----:B------:R-:W-:Y:S01]  /*4000*/  BAR.SYNC.DEFER_BLOCKING 0x0 ;  /* 0x0000000000007b1d */ /* 0x000fe20000010000 */
[----:B------:R-:W-:-:S05]  /*4010*/  ISETP.GE.AND P3, PT, R29, c[0x0][0x1d4], PT ;  /* 0x000075001d007a0c */ /* 0x000fca0003f66270 */
[----:B------:R-:W1:Y:S04]  /*4020*/  LDSM.16.M88.4 R16, [R236] ;  /* 0x00000000ec10783b */ /* 0x000e680000000200 */
[----:B------:R-:W1:Y:S04]  /*4030*/  LDSM.16.M88.4 R20, [R236+0x800] ;  /* 0x00080000ec14783b */ /* 0x000e680000000200 */
[----:B------:R-:W1:Y:S04]  /*4040*/  LDSM.16.M88.4 R40, [R236+0x1000] ;  /* 0x00100000ec28783b */ /* 0x000e680000000200 */
[----:B------:R-:W1:Y:S04]  /*4050*/  LDSM.16.M88.4 R24, [R243] ;  /* 0x00000000f318783b */ /* 0x000e680000000200 */
[----:B------:R-:W1:Y:S04]  /*4060*/  LDSM.16.M88.4 R32, [R243+0x800] ;  /* 0x00080000f320783b */ /* 0x000e680000000200 */
[----:B------:R-:W1:Y:S04]  /*4070*/  LDSM.16.M88.4 R48, [R243+0x1000] ;  /* 0x00100000f330783b */ /* 0x000e680000000200 */
[----:B------:R-:W-:Y:S01]  /*4080*/  @!PT LDS RZ, [RZ] ;  /* 0x00000000fffff984 */ /* 0x000fe20000000800 */
[----:B------:R-:W-:Y:S01]  /*4090*/  @!PT LDS RZ, [RZ] ;  /* 0x00000000fffff984 */ /* 0x000fe20000000800 */
[----:B------:R-:W-:Y:S01]  /*40a0*/  @!PT LDS RZ, [RZ] ;  /* 0x00000000fffff984 */ /* 0x000fe20000000800 */
[----:B------:R2:W-:Y:S01]  /*40b0*/  LDGSTS.E.BYPASS.LTC128B.128 [R28+0x4080], [R6.64], !P1 ;  /* 0x04080000061c7fae */ /* 0x0005e2000c901d46 */
[----:B------:R-:W-:-:S03]  /*40c0*/  ISETP.LT.OR P1, PT, R4, 0x1, P4 ;  /* 0x000000010400780c */ /* 0x000fc60002721670 */
[----:B------:R3:W-:Y:S01]  /*40d0*/  LDGSTS.E.BYPASS.LTC128B.128 [R28+0x5880], [R2.64], !P2 ;  /* 0x05880000021c7fae */ /* 0x0007e2000d101d46 */
[----:B--2---:R-:W-:-:S05]  /*40e0*/  IMAD.SHL.U32 R6, R31, 0x2, RZ ;  /* 0x000000021f067824 */ /* 0x004fca00078e00ff */
[----:B---3--:R-:W-:Y:S01]  /*40f0*/  IADD3 R2, P0, R8, R6, RZ ;  /* 0x0000000608027210 */ /* 0x008fe20007f1e0ff */
[----:B------:R2:W-:Y:S04]  /*4100*/  STL [R1+0x104], R6 ;  /* 0x0001040601007387 */ /* 0x0005e80000100800 */
[----:B------:R-:W-:Y:S01]  /*4110*/  IMAD.X R3, R0, 0x1, R5, P0 ;  /* 0x0000000100037824 */ /* 0x000fe200000e0605 */
[----:B------:R3:W-:Y:S04]  /*4120*/  STL [R1+0x44], R5 ;  /* 0x0000440501007387 */ /* 0x0007e80000100800 */
[----:B------:R1:W-:Y:S01]  /*4130*/  LDGSTS.E.BYPASS.LTC128B.128 [R28+0x7080], [R2.64], !P1 ;  /* 0x07080000021c7fae */ /* 0x0003e2000c901d46 */
[C---:B--2---:R-:W-:Y:S01]  /*4140*/  IMAD.SHL.U32 R6, R29.reuse, 0x2, RZ ;  /* 0x000000021d067824 */ /* 0x044fe200078e00ff */
[----:B---3--:R-:W-:-:S04]  /*4150*/  SHF.L.U64.HI R5, R29, 0x1, R30 ;  /* 0x000000011d057819 */ /* 0x008fc8000001021e */
[----:B------:R-:W-:Y:S01]  /*4160*/  STL [R1+0x100], R6 ;  /* 0x0001000601007387 */ /* 0x000fe20000100800 */
[----:B-1----:R-:W-:-:S03]  /*4170*/  IADD3 R2, P0, R8, R6, RZ ;  /* 0x0000000608027210 */ /* 0x002fc60007f1e0ff */
[----:B------:R1:W-:Y:S02]  /*4180*/  STL [R1+0x48], R5 ;  /* 0x0000480501007387 */ /* 0x0003e40000100800 */
[----:B------:R-:W-:Y:S01]  /*4190*/  IMAD.X R3, R0, 0x1, R5, P0 ;  /* 0x0000000100037824 */ /* 0x000fe200000e0605 */
[----:B------:R-:W-:Y:S02]  /*41a0*/  ISETP.LT.OR P0, PT, R4, 0x1, P3 ;  /* 0x000000010400780c */ /* 0x000fe40001f01670 */
[----:B------:R-:W-:-:S11]  /*41b0*/  IADD3 R0, R243, 0x800, RZ ;  /* 0x00000800f3007810 */ /* 0x000fd60007ffe0ff */
[----:B------:R2:W-:Y:S04]  /*41c0*/  LDGSTS.E.BYPASS.LTC128B.128 [R28+0x8880], [R2.64], !P0 ;  /* 0x08880000021c7fae */ /* 0x0005e8000c101d46 */
[----:B-1----:R-:W1:Y:S01]  /*41d0*/  S2R R5, SR_TID.X ;  /* 0x0000000000057919 */ /* 0x002e620000002100 */
[----:B--2---:R-:W-:-:S05]  /*41e0*/  IADD3 R2, R243, 0x1000, RZ ;  /* 0x00001000f3027810 */ /* 0x004fca0007ffe0ff */
[----:B------:R2:W-:Y:S04]  /*41f0*/  STL [R1+0x8], R2 ;  /* 0x0000080201007387 */ /* 0x0005e80000100800 */
[----:B------:R2:W-:Y:S01]  /*4200*/  STL [R1+0x4], R0 ;  /* 0x0000040001007387 */ /* 0x0005e20000100800 */
[----:B-1----:R-:W-:Y:S01]  /*4210*/  ISETP.GT.AND P0, PT, R5, 0x7f, PT ;  /* 0x0000007f0500780c */ /* 0x002fe20003f04270 */
[----:B------:R-:W-:Y:S01]  /*4220*/  BSSY B0, `(.L_x_1121) ;  /* 0x0000024000007945 */ /* 0x000fe20003800000 */
[----:B------:R-:W-:-:S11]  /*4230*/  ISETP.GT.AND P6, PT, R106, 0x2f, PT ;  /* 0x0000002f6a00780c */ /* 0x000fd60003fc4270 */
[----:B------:R-:W-:Y:S05]  /*4240*/  @P0 BRA `(.L_x_1122) ;  /* 0x0000021000000947 */ /* 0x000fea0003800000 */
[----:B----4-:R-:W-:Y:S05]  /*4250*/  BRA.DIV ~URZ, `(.L_x_1123) ;  /* 0x000105727f007947 */ /* 0x010fea000b800000 */
[----:B------:R1:W3:Y:S04]  /*4260*/  SHFL.IDX PT, R5, R12, 0x1, 0x181f ;  /* 0x00381f000c057f89 */ /* 0x0002e800000e0000 */
[----:B--2---:R1:W2:Y:S02]  /*4270*/  SHFL.IDX PT, R0, R13, 0x1, 0x181f ;  /* 0x00381f000d007f89 */ /* 0x0042a400000e0000 */
.L_x_1227:
[----:B------:R-:W4:Y:S04]  /*4280*/  LDL R2, [R1+0x10c] ;  /* 0x00010c0001027983 */ /* 0x000f280000100800 */
[----:B------:R-:W5:Y:S04]  /*4290*/  LDL R14, [R1+0x40] ;  /* 0x00004000010e7983 */ /* 0x000f680000100800 */
[----:B---3--:R-:W3:Y:S04]  /*42a0*/  LDL R6, [R1+0x108] ;  /* 0x0001080001067983 */ /* 0x008ee80000100800 */
[----:B--2---:R-:W2:Y:S04]  /*42b0*/  LDL R7, [R1+0x5c] ;  /* 0x00005c0001077983 */ /* 0x004ea80000100800 */
[----:B-1----:R-:W2:Y:S04]  /*42c0*/  LDL R13, [R1+0x3c] ;  /* 0x00003c00010d7983 */ /* 0x002ea80000100800 */
[----:B------:R-:W2:Y:S04]  /*42d0*/  LDL R8, [R1+0x18] ;  /* 0x0000180001087983 */ /* 0x000ea80000100800 */
[----:B------:R-:W2:Y:S04]  /*42e0*/  LDL R12, [R1+0x104] ;  /* 0x00010400010c7983 */ /* 0x000ea80000100800 */
[----:B------:R-:W2:Y:S04]  /*42f0*/  LDL R11, [R1+0x44] ;  /* 0x00004400010b7983 */ /* 0x000ea80000100800 */
[----:B------:R-:W2:Y:S04]  /*4300*/  LDL R10, [R1+0x100] ;  /* 0x00010000010a7983 */ /* 0x000ea80000100800 */
[----:B------:R-:W2:Y:S01]  /*4310*/  LDL R9, [R1+0x48] ;  /* 0x0000480001097983 */ /* 0x000ea20000100800 */
[----:B------:R-:W-:-:S02]  /*4320*/  ISETP.LT.OR P1, PT, R4, 0x21, P5 ;  /* 0x000000210400780c */ /* 0x000fc40002f21670 */
[----:B----4-:R-:W-:-:S05]  /*4330*/  IADD3 R2, P0, R0, R2, RZ ;  /* 0x0000000200027210 */ /* 0x010fca0007f1e0ff */
[----:B-----5:R-:W-:Y:S01]  /*4340*/  IMAD.X R3, R5, 0x1, R14, P0 ;  /* 0x0000000105037824 */ /* 0x020fe200000e060e */
[----:B---3--:R-:W-:Y:S02]  /*4350*/  IADD3 R6, P0, R0, R6, RZ ;  /* 0x0000000600067210 */ /* 0x008fe40007f1e0ff */
[----:B--2---:R-:W-:-:S03]  /*4360*/  ISETP.GE.AND P2, PT, R7, c[0x0][0x1d4], PT ;  /* 0x0000750007007a0c */ /* 0x004fc60003f46270 */
[----:B------:R-:W-:Y:S01]  /*4370*/  IMAD.X R7, R5, 0x1, R13, P0 ;  /* 0x0000000105077824 */ /* 0x000fe200000e060d */
[----:B------:R-:W-:-:S04]  /*4380*/  ISETP.LT.OR P0, PT, R4, 0x21, P2 ;  /* 0x000000210400780c */ /* 0x000fc80001701670 */
[----:B------:R-:W-:Y:S01]  /*4390*/  @!PT LDS RZ, [RZ] ;  /* 0x00000000fffff984 */ /* 0x000fe20000000800 */
[----:B------:R-:W-:Y:S01]  /*43a0*/  @!PT LDS RZ, [RZ] ;  /* 0x00000000fffff984 */ /* 0x000fe20000000800 */
[----:B------:R-:W-:Y:S01]  /*43b0*/  @!PT LDS RZ, [RZ] ;  /* 0x00000000fffff984 */ /* 0x000fe20000000800 */
[----:B------:R1:W-:Y:S01]  /*43c0*/  LDGSTS.E.BYPASS.LTC128B.128 [R8+0x5080], [R6.64], !P1 ;  /* 0x0508000006087fae */ /* 0x0003e2000c901d46 */
[C---:B------:R-:W-:Y:S02]  /*43d0*/  ISETP.LT.OR P2, PT, R4.reuse, 0x21, P4 ;  /* 0x000000210400780c */ /* 0x040fe40002741670 */
[----:B------:R-:W-:-:S06]  /*43e0*/  ISETP.LT.OR P1, PT, R4, 0x21, P3 ;  /* 0x000000210400780c */ /* 0x000fcc0001f21670 */
[----:B------:R2:W-:Y:S01]  /*43f0*/  LDGSTS.E.BYPASS.LTC128B.128 [R8+0x6880], [R2.64], !P0 ;  /* 0x0688000002087fae */ /* 0x0005e2000c101d46 */
[----:B-1----:R-:W-:-:S05]  /*4400*/  IADD3 R6, P0, R0, R12, RZ ;  /* 0x0000000c00067210 */ /* 0x002fca0007f1e0ff */
[----:B------:R-:W-:Y:S01]  /*4410*/  IMAD.X R7, R5, 0x1, R11, P0 ;  /* 0x0000000105077824 */ /* 0x000fe200000e060b */
[----:B--2---:R-:W-:-:S04]  /*4420*/  IADD3 R2, P0, R0, R10, RZ ;  /* 0x0000000a00027210 */ /* 0x004fc80007f1e0ff */
[----:B------:R1:W-:Y:S01]  /*4430*/  LDGSTS.E.BYPASS.LTC128B.128 [R8+0x8080], [R6.64], !P2 ;  /* 0x0808000006087fae */ /* 0x0003e2000d101d46 */
[----:B------:R-:W-:-:S05]  /*4440*/  IMAD.X R3, R5, 0x1, R9, P0 ;  /* 0x0000000105037824 */ /* 0x000fca00000e0609 */
[----:B------:R1:W-:Y:S03]  /*4450*/  LDGSTS.E.BYPASS.LTC128B.128 [R8+0x9880], [R2.64], !P1 ;  /* 0x0988000002087fae */ /* 0x0003e6000c901d46 */
.L_x_1122:
[----:B----4-:R-:W-:Y:S05]  /*4460*/  BSYNC B0 ;  /* 0x0000000000007941 */ /* 0x010fea0003800000 */
.L_x_1121:
[----:B-12---:R-:W1:Y:S04]  /*4470*/  S2R R2, SR_TID.X ;  /* 0x0000000000027919 */ /* 0x006e680000002100 */
[----:B------:R-:W0:Y:S01]  /*4480*/  LDGDEPBAR ;  /* 0x00000000000079af */ /* 0x000e220000000000 */
[----:B------:R-:W-:Y:S01]  /*4490*/  WARPSYNC 0xffffffff ;  /* 0xffffffff00007948 */ /* 0x000fe20003800000 */
[C---:B------:R-:W-:Y:S08]  /*44a0*/  HMMA.16816.F32.BF16 R4, R160.reuse, R16, RZ ;  /* 0x00000010a004723c */ /* 0x040ff000000418ff */
[C---:B------:R-:W-:Y:S08]  /*44b0*/  HMMA.16816.F32.BF16 R12, R160.reuse, R22, RZ ;  /* 0x00000016a00c723c */ /* 0x040ff000000418ff */
[----:B------:R-:W-:Y:S01]  /*44c0*/  HMMA.16816.F32.BF16 R8, R160, R18, RZ ;  /* 0x00000012a008723c */ /* 0x000fe200000418ff */
[----:B-1----:R-:W-:-:S04]  /*44d0*/  SHF.R.S32.HI R0, RZ, 0x1f, R2 ;  /* 0x0000001fff007819 */ /* 0x002fc80000011402 */
[----:B------:R-:W-:-:S03]  /*44e0*/  LEA.HI R0, R0, R2, RZ, 0x3 ;  /* 0x0000000200007211 */ /* 0x000fc600078f18ff */
[----:B------:R-:W-:Y:S01]  /*44f0*/  HMMA.16816.F32.BF16 R28, R164, R24, R4 ;  /* 0x00000018a41c723c */ /* 0x000fe20000041804 */
[----:B------:R-:W-:-:S04]  /*4500*/  LOP3.LUT R0, R0, 0xfffffff8, RZ, 0xc0, !PT ;  /* 0xfffffff800007812 */ /* 0x000fc800078ec0ff */
[----:B------:R-:W-:-:S03]  /*4510*/  IADD3 R0, -R0, R2, RZ ;  /* 0x0000000200007210 */ /* 0x000fc60007ffe1ff */
[----:B------:R-:W-:Y:S01]  /*4520*/  HMMA.16816.F32.BF16 R4, R160, R20, RZ ;  /* 0x00000014a004723c */ /* 0x000fe200000418ff */
[----:B------:R-:W2:Y:S01]  /*4530*/  LDL R2, [R1+0x64] ;  /* 0x0000640001027983 */ /* 0x000ea20000100800 */
[----:B------:R-:W-:Y:S02]  /*4540*/  LOP3.LUT P0, RZ, R0, 0x4, RZ, 0xc0, !PT ;  /* 0x0000000400ff7812 */ /* 0x000fe4000780c0ff */
[----:B------:R-:W-:-:S04]  /*4550*/  MOV R0, 0x40 ;  /* 0x0000004000007802 */ /* 0x000fc80000000f00 */
[----:B------:R-:W-:Y:S01]  /*4560*/  SEL R0, R0, 0xffffffc0, !P0 ;  /* 0xffffffc000007807 */ /* 0x000fe20004000000 */
[----:B------:R-:W-:Y:S03]  /*4570*/  HMMA.16816.F32.BF16 R24, R164, R26, R8 ;  /* 0x0000001aa418723c */ /* 0x000fe60000041808 */
[----:B------:R-:W-:-:S05]  /*4580*/  IADD3 R238, R236, R0, RZ ;  /* 0x00000000ecee7210 */ /* 0x000fca0007ffe0ff */
[----:B------:R-:W1:Y:S07]  /*4590*/  LDSM.16.M88.4 R8, [R238+0x800] ;  /* 0x00080000ee08783b */ /* 0x000e6e0000000200 */
[C---:B------:R-:W-:Y:S08]  /*45a0*/  HMMA.16816.F32.BF16 R20, R164.reuse, R32, R4 ;  /* 0x00000020a414723c */ /* 0x040ff00000041804 */
[----:B------:R-:W-:Y:S01]  /*45b0*/  HMMA.16816.F32.BF16 R4, R164, R34, R12 ;  /* 0x00000022a404723c */ /* 0x000fe2000004180c */
[----:B------:R-:W3:Y:S07]  /*45c0*/  LDSM.16.M88.4 R12, [R238] ;  /* 0x00000000ee0c783b */ /* 0x000eee0000000200 */
[----:B------:R-:W-:Y:S01]  /*45d0*/  HMMA.16816.F32.BF16 R16, R160, R40, RZ ;  /* 0x00000028a010723c */ /* 0x000fe200000418ff */
[----:B------:R-:W-:-:S07]  /*45e0*/  IADD3 R237, R243, R0, RZ ;  /* 0x00000000f3ed7210 */ /* 0x000fce0007ffe0ff */
[C---:B-1----:R-:W-:Y:S01]  /*45f0*/  HMMA.16816.F32.BF16 R32, R180.reuse, R8, R20 ;  /* 0x00000008b420723c */ /* 0x042fe20000041814 */
[----:B------:R-:W-:Y:S07]  /*4600*/  LDSM.16.M88.4 R20, [R237] ;  /* 0x00000000ed14783b */ /* 0x000fee0000000200 */
[C---:B---3--:R-:W-:Y:S08]  /*4610*/  HMMA.16816.F32.BF16 R44, R180.reuse, R12, R28 ;  /* 0x0000000cb42c723c */ /* 0x048ff0000004181c */
[C---:B------:R-:W-:Y:S01]  /*4620*/  HMMA.16816.F32.BF16 R36, R180.reuse, R14, R24 ;  /* 0x0000000eb424723c */ /* 0x040fe20000041818 */
[----:B------:R-:W1:Y:S04]  /*4630*/  LDSM.16.M88.4 R12, [R238+0x1000] ;  /* 0x00100000ee0c783b */ /* 0x000e680000000200 */
[----:B------:R-:W-:Y:S03]  /*4640*/  LDSM.16.M88.4 R24, [R237+0x1000] ;  /* 0x00100000ed18783b */ /* 0x000fe60000000200 */
[----:B------:R-:W-:Y:S08]  /*4650*/  HMMA.16816.F32.BF16 R28, R180, R10, R4 ;  /* 0x0000000ab41c723c */ /* 0x000ff00000041804 */
[----:B------:R-:W-:Y:S08]  /*4660*/  HMMA.16816.F32.BF16 R4, R160, R42, RZ ;  /* 0x0000002aa004723c */ /* 0x000ff000000418ff */
[C---:B------:R-:W-:Y:S01]  /*4670*/  HMMA.16816.F32.BF16 R8, R164.reuse, R48, R16 ;  /* 0x00000030a408723c */ /* 0x040fe20000041810 */
[----:B------:R-:W3:Y:S11]  /*4680*/  LDSM.16.M88.4 R16, [R237+0x800] ;  /* 0x00080000ed10783b */ /* 0x000ef60000000200 */
[----:B------:R-:W-:Y:S04]  /*4690*/  @!UPT UIADD3 URZ, URZ, URZ, URZ ;  /* 0x0000003f3f3ff290 */ /* 0x000fe8000fffe03f */
[----:B------:R-:W-:Y:S08]  /*46a0*/  HMMA.16816.F32.BF16 R4, R164, R50, R4 ;  /* 0x00000032a404723c */ /* 0x000ff00000041804 */
[C---:B-1----:R-:W-:Y:S11]  /*46b0*/  HMMA.16816.F32.BF16 R8, R180.reuse, R12, R8 ;  /* 0x0000000cb408723c */ /* 0x042ff60000041808 */
[----:B------:R-:W-:Y:S05]  /*46c0*/  @!UPT UIADD3 URZ, URZ, URZ, URZ ;  /* 0x0000003f3f3ff290 */ /* 0x000fea000fffe03f */
[----:B------:R-:W-:Y:S08]  /*46d0*/  HMMA.16816.F32.BF16 R4, R180, R14, R4 ;  /* 0x0000000eb404723c */ /* 0x000ff00000041804 */
[C---:B---3--:R-:W-:Y:S08]  /*46e0*/  HMMA.16816.F32.BF16 R40, R184.reuse, R16, R32 ;  /* 0x00000010b828723c */ /* 0x048ff00000041820 */
[C---:B------:R-:W-:Y:S01]  /*46f0*/  HMMA.16816.F32.BF16 R32, R184.reuse, R24, R8 ;  /* 0x00000018b820723c */ /* 0x040fe20000041808 */
[----:B------:R-:W1:Y:S07]  /*4700*/  LDSM.16.M88.4 R8, [R236+0x1800] ;  /* 0x00180000ec08783b */ /* 0x000e6e0000000200 */
[C---:B------:R-:W-:Y:S08]  /*4710*/  HMMA.16816.F32.BF16 R12, R184.reuse, R22, R36 ;  /* 0x00000016b80c723c */ /* 0x040ff00000041824 */
[C---:B------:R-:W-:Y:S01]  /*4720*/  HMMA.16816.F32.BF16 R36, R184.reuse, R18, R28 ;  /* 0x00000012b824723c */ /* 0x040fe2000004181c */
[----:B------:R-:W-:Y:S07]  /*4730*/  LDSM.16.M88.4 R28, [R243+0x1800] ;  /* 0x00180000f31c783b */ /* 0x000fee0000000200 */
[C---:B------:R-:W-:Y:S01]  /*4740*/  HMMA.16816.F32.BF16 R44, R184.reuse, R20, R44 ;  /* 0x00000014b82c723c */ /* 0x040fe2000004182c */
[----:B------:R-:W-:Y:S07]  /*4750*/  LDSM.16.M88.4 R20, [R236+0x2800] ;  /* 0x00280000ec14783b */ /* 0x000fee0000000200 */
[----:B------:R-:W-:Y:S01]  /*4760*/  HMMA.16816.F32.BF16 R16, R184, R26, R4 ;  /* 0x0000001ab810723c */ /* 0x000fe20000041804 */
[----:B------:R-:W3:Y:S07]  /*4770*/  LDSM.16.M88.4 R24, [R236+0x2000] ;  /* 0x00200000ec18783b */ /* 0x000eee0000000200 */
[C---:B-1----:R-:W-:Y:S08]  /*4780*/  HMMA.16816.F32.BF16 R12, R188.reuse, R10, R12 ;  /* 0x0000000abc0c723c */ /* 0x042ff0000004180c */
[C---:B------:R-:W-:Y:S01]  /*4790*/  HMMA.16816.F32.BF16 R4, R188.reuse, R8, R44 ;  /* 0x00000008bc04723c */ /* 0x040fe2000004182c */
[----:B------:R-:W1:Y:S07]  /*47a0*/  LDSM.16.M88.4 R8, [R243+0x2000] ;  /* 0x00200000f308783b */ /* 0x000e6e0000000200 */
[C---:B---3--:R-:W-:Y:S08]  /*47b0*/  HMMA.16816.F32.BF16 R48, R188.reuse, R24, R40 ;  /* 0x00000018bc30723c */ /* 0x048ff00000041828 */
[C---:B------:R-:W-:Y:S01]  /*47c0*/  HMMA.16816.F32.BF16 R44, R188.reuse, R26, R36 ;  /* 0x0000001abc2c723c */ /* 0x040fe20000041824 */
[----:B------:R-:W3:Y:S07]  /*47d0*/  LDSM.16.M88.4 R24, [R243+0x2800] ;  /* 0x00280000f318783b */ /* 0x000eee0000000200 */
[C---:B------:R-:W-:Y:S08]  /*47e0*/  HMMA.16816.F32.BF16 R40, R188.reuse, R20, R32 ;  /* 0x00000014bc28723c */ /* 0x040ff00000041820 */
[----:B------:R-:W-:Y:S01]  /*47f0*/  HMMA.16816.F32.BF16 R36, R188, R22, R16 ;  /* 0x00000016bc24723c */ /* 0x000fe20000041810 */
[----:B------:R-:W4:Y:S07]  /*4800*/  LDSM.16.M88.4 R20, [R238+0x1800] ;  /* 0x00180000ee14783b */ /* 0x000f2e0000000200 */
[C---:B------:R-:W-:Y:S08]  /*4810*/  HMMA.16816.F32.BF16 R32, R192.reuse, R28, R4 ;  /* 0x0000001cc020723c */ /* 0x040ff00000041804 */
[C---:B------:R-:W-:Y:S01]  /*4820*/  HMMA.16816.F32.BF16 R16, R192.reuse, R30, R12 ;  /* 0x0000001ec010723c */ /* 0x040fe2000004180c */
[----:B------:R-:W5:Y:S07]  /*4830*/  LDSM.16.M88.4 R28, [R238+0x2000] ;  /* 0x00200000ee1c783b */ /* 0x000f6e0000000200 */
        /* <DEDUP_REMOVED lines=8> */
[----:B------:R-:W4:Y:S07]  /*48c0*/  LDSM.16.M88.4 R20, [R237+0x2000] ;  /* 0x00200000ed14783b */ /* 0x000f2e0000000200 */
[C---:B-----5:R-:W-:Y:S08]  /*48d0*/  HMMA.16816.F32.BF16 R32, R196.reuse, R28, R4 ;  /* 0x0000001cc420723c */ /* 0x060ff00000041804 */
[C---:B------:R-:W-:Y:S01]  /*48e0*/  HMMA.16816.F32.BF16 R16, R196.reuse, R30, R12 ;  /* 0x0000001ec410723c */ /* 0x040fe2000004180c */
[----:B------:R-:W5:Y:S07]  /*48f0*/  LDSM.16.M88.4 R28, [R237+0x2800] ;  /* 0x00280000ed1c783b */ /* 0x000f6e0000000200 */
[C---:B-1----:R-:W-:Y:S08]  /*4900*/  HMMA.16816.F32.BF16 R4, R196.reuse, R8, R48 ;  /* 0x00000008c404723c */ /* 0x042ff00000041830 */
[----:B------:R-:W-:Y:S01]  /*4910*/  HMMA.16816.F32.BF16 R12, R196, R10, R44 ;  /* 0x0000000ac40c723c */ /* 0x000fe2000004182c */
[----:B------:R-:W1:Y:S07]  /*4920*/  LDSM.16.M88.4 R8, [R236+0x3000] ;  /* 0x00300000ec08783b */ /* 0x000e6e0000000200 */
[C---:B---3--:R-:W-:Y:S08]  /*4930*/  HMMA.16816.F32.BF16 R48, R200.reuse, R24, R40 ;  /* 0x00000018c830723c */ /* 0x048ff00000041828 */
[C---:B------:R-:W-:Y:S01]  /*4940*/  HMMA.16816.F32.BF16 R44, R200.reuse, R26, R36 ;  /* 0x0000001ac82c723c */ /* 0x040fe20000041824 */
[----:B------:R-:W3:Y:S07]  /*4950*/  LDSM.16.M88.4 R24, [R236+0x3800] ;  /* 0x00380000ec18783b */ /* 0x000eee0000000200 */
[C---:B----4-:R-:W-:Y:S08]  /*4960*/  HMMA.16816.F32.BF16 R40, R200.reuse, R20, R32 ;  /* 0x00000014c828723c */ /* 0x050ff00000041820 */
[C---:B------:R-:W-:Y:S01]  /*4970*/  HMMA.16816.F32.BF16 R36, R200.reuse, R22, R16 ;  /* 0x00000016c824723c */ /* 0x040fe20000041810 */
[----:B------:R-:W4:Y:S07]  /*4980*/  LDSM.16.M88.4 R20, [R236+0x4000] ;  /* 0x00400000ec14783b */ /* 0x000f2e0000000200 */
[C---:B-----5:R-:W-:Y:S08]  /*4990*/  HMMA.16816.F32.BF16 R32, R200.reuse, R28, R4 ;  /* 0x0000001cc820723c */ /* 0x060ff00000041804 */
[----:B------:R-:W-:Y:S01]  /*49a0*/  HMMA.16816.F32.BF16 R16, R200, R30, R12 ;  /* 0x0000001ec810723c */ /* 0x000fe2000004180c */
[----:B------:R-:W5:Y:S07]  /*49b0*/  LDSM.16.M88.4 R28, [R243+0x3000] ;  /* 0x00300000f31c783b */ /* 0x000f6e0000000200 */
[C---:B-1----:R-:W-:Y:S08]  /*49c0*/  HMMA.16816.F32.BF16 R4, R204.reuse, R8, R48 ;  /* 0x00000008cc04723c */ /* 0x042ff00000041830 */
[C---:B------:R-:W-:Y:S01]  /*49d0*/  HMMA.16816.F32.BF16 R12, R204.reuse, R10, R44 ;  /* 0x0000000acc0c723c */ /* 0x040fe2000004182c */
[----:B------:R-:W1:Y:S07]  /*49e0*/  LDSM.16.M88.4 R8, [R243+0x3800] ;  /* 0x00380000f308783b */ /* 0x000e6e0000000200 */
[C---:B---3--:R-:W-:Y:S08]  /*49f0*/  HMMA.16816.F32.BF16 R48, R204.reuse, R24, R40 ;  /* 0x00000018cc30723c */ /* 0x048ff00000041828 */
[C---:B------:R-:W-:Y:S01]  /*4a00*/  HMMA.16816.F32.BF16 R44, R204.reuse, R26, R36 ;  /* 0x0000001acc2c723c */ /* 0x040fe20000041824 */
[----:B------:R-:W3:Y:S07]  /*4a10*/  LDSM.16.M88.4 R24, [R243+0x4000] ;  /* 0x00400000f318783b */ /* 0x000eee0000000200 */
[C---:B----4-:R-:W-:Y:S08]  /*4a20*/  HMMA.16816.F32.BF16 R40, R204.reuse, R20, R32 ;  /* 0x00000014cc28723c */ /* 0x050ff00000041820 */
[----:B------:R-:W-:Y:S01]  /*4a30*/  HMMA.16816.F32.BF16 R36, R204, R22, R16 ;  /* 0x00000016cc24723c */ /* 0x000fe20000041810 */
[----:B------:R-:W4:Y:S07]  /*4a40*/  LDSM.16.M88.4 R20, [R238+0x3000] ;  /* 0x00300000ee14783b */ /* 0x000f2e0000000200 */
[C---:B-----5:R-:W-:Y:S08]  /*4a50*/  HMMA.16816.F32.BF16 R32, R208.reuse, R28, R4 ;  /* 0x0000001cd020723c */ /* 0x060ff00000041804 */
        /* <DEDUP_REMOVED lines=21> */
[C---:B-----5:R-:W-:Y:S08]  /*4bb0*/  HMMA.16816.F32.BF16 R32, R216.reuse, R28, R4 ;  /* 0x0000001cd820723c */ /* 0x060ff00000041804 */
[----:B------:R-:W-:Y:S01]  /*4bc0*/  HMMA.16816.F32.BF16 R36, R216, R22, R16 ;  /* 0x00000016d824723c */ /* 0x000fe20000041810 */
[----:B------:R-:W4:Y:S04]  /*4bd0*/  LDSM.16.M88.4 R20, [R236+0x5000] ;  /* 0x00500000ec14783b */ /* 0x000f280000000200 */
[----:B------:R-:W5:Y:S03]  /*4be0*/  LDSM.16.M88.4 R16, [R236+0x5800] ;  /* 0x00580000ec10783b */ /* 0x000f660000000200 */
[----:B-1----:R-:W-:Y:S08]  /*4bf0*/  HMMA.16816.F32.BF16 R4, R220, R8, R48 ;  /* 0x00000008dc04723c */ /* 0x002ff00000041830 */
[----:B------:R-:W-:Y:S08]  /*4c00*/  HMMA.16816.F32.BF16 R12, R216, R30, R12 ;  /* 0x0000001ed80c723c */ /* 0x000ff0000004180c */
[----:B------:R-:W-:Y:S08]  /*4c10*/  HMMA.16816.F32.BF16 R8, R220, R10, R44 ;  /* 0x0000000adc08723c */ /* 0x000ff0000004182c */
[----:B---3--:R-:W-:Y:S01]  /*4c20*/  HMMA.16816.F32.BF16 R28, R224, R24, R4 ;  /* 0x00000018e01c723c */ /* 0x008fe20000041804 */
[----:B------:R-:W1:Y:S07]  /*4c30*/  LDSM.16.M88.4 R4, [R243+0x5000] ;  /* 0x00500000f304783b */ /* 0x000e6e0000000200 */
[C---:B----4-:R-:W-:Y:S08]  /*4c40*/  HMMA.16816.F32.BF16 R44, R220.reuse, R20, R40 ;  /* 0x00000014dc2c723c */ /* 0x050ff00000041828 */
[C---:B------:R-:W-:Y:S01]  /*4c50*/  HMMA.16816.F32.BF16 R36, R220.reuse, R22, R36 ;  /* 0x00000016dc24723c */ /* 0x040fe20000041824 */
[----:B------:R-:W3:Y:S07]  /*4c60*/  LDSM.16.M88.4 R20, [R243+0x5800] ;  /* 0x00580000f314783b */ /* 0x000eee0000000200 */
[C---:B-----5:R-:W-:Y:S08]  /*4c70*/  HMMA.16816.F32.BF16 R40, R220.reuse, R16, R32 ;  /* 0x00000010dc28723c */ /* 0x060ff00000041820 */
[----:B------:R-:W-:Y:S01]  /*4c80*/  HMMA.16816.F32.BF16 R32, R220, R18, R12 ;  /* 0x00000012dc20723c */ /* 0x000fe2000004180c */
[----:B------:R-:W-:Y:S07]  /*4c90*/  LDSM.16.M88.4 R16, [R238+0x4800] ;  /* 0x00480000ee10783b */ /* 0x000fee0000000200 */
[C---:B------:R-:W-:Y:S01]  /*4ca0*/  HMMA.16816.F32.BF16 R12, R224.reuse, R26, R8 ;  /* 0x0000001ae00c723c */ /* 0x040fe20000041808 */
[----:B------:R-:W4:Y:S07]  /*4cb0*/  LDSM.16.M88.4 R24, [R238+0x5000] ;  /* 0x00500000ee18783b */ /* 0x000f2e0000000200 */
[C---:B-1----:R-:W-:Y:S08]  /*4cc0*/  HMMA.16816.F32.BF16 R8, R224.reuse, R4, R44 ;  /* 0x00000004e008723c */ /* 0x042ff0000004182c */
[C---:B------:R-:W-:Y:S08]  /*4cd0*/  HMMA.16816.F32.BF16 R4, R224.reuse, R6, R36 ;  /* 0x00000006e004723c */ /* 0x040ff00000041824 */
[C---:B---3--:R-:W-:Y:S08]  /*4ce0*/  HMMA.16816.F32.BF16 R40, R224.reuse, R20, R40 ;  /* 0x00000014e028723c */ /* 0x048ff00000041828 */
[----:B------:R-:W-:Y:S08]  /*4cf0*/  HMMA.16816.F32.BF16 R44, R224, R22, R32 ;  /* 0x00000016e02c723c */ /* 0x000ff00000041820 */
[C---:B----4-:R-:W-:Y:S01]  /*4d00*/  HMMA.16816.F32.BF16 R20, R228.reuse, R26, R4 ;  /* 0x0000001ae414723c */ /* 0x050fe20000041804 */
[----:B------:R-:W1:Y:S07]  /*4d10*/  LDSM.16.M88.4 R4, [R237+0x4800] ;  /* 0x00480000ed04783b */ /* 0x000e6e0000000200 */
[C---:B------:R-:W-:Y:S08]  /*4d20*/  HMMA.16816.F32.BF16 R36, R228.reuse, R16, R28 ;  /* 0x00000010e424723c */ /* 0x040ff0000004181c */
[C---:B------:R-:W-:Y:S01]  /*4d30*/  HMMA.16816.F32.BF16 R16, R228.reuse, R18, R12 ;  /* 0x00000012e410723c */ /* 0x040fe2000004180c */
[----:B------:R-:W3:Y:S07]  /*4d40*/  LDSM.16.M88.4 R12, [R238+0x5800] ;  /* 0x00580000ee0c783b */ /* 0x000eee0000000200 */
[----:B------:R-:W-:Y:S01]  /*4d50*/  HMMA.16816.F32.BF16 R32, R228, R24, R8 ;  /* 0x00000018e420723c */ /* 0x000fe20000041808 */
[----:B------:R-:W4:Y:S07]  /*4d60*/  LDSM.16.M88.4 R8, [R237+0x5000] ;  /* 0x00500000ed08783b */ /* 0x000f2e0000000200 */
[----:B-1----:R-:W-:Y:S08]  /*4d70*/  HMMA.16816.F32.BF16 R36, R232, R4, R36 ;  /* 0x00000004e824723c */ /* 0x002ff00000041824 */
[----:B---3--:R-:W-:Y:S01]  /*4d80*/  HMMA.16816.F32.BF16 R28, R228, R12, R40 ;  /* 0x0000000ce41c723c */ /* 0x008fe20000041828 */
[----:B------:R-:W1:Y:S01]  /*4d90*/  LDSM.16.M88.4 R40, [R237+0x5800] ;  /* 0x00580000ed28783b */ /* 0x000e620000000200 */
[----:B--2---:R-:W-:Y:S01]  /*4da0*/  ISETP.GT.AND P0, PT, R53, R2, PT ;  /* 0x000000023500720c */ /* 0x004fe20003f04270 */
[----:B------:R-:W-:-:S05]  /*4db0*/  DEPBAR.LE SB0, 0x0 ;  /* 0x000080000000791a */ /* 0x000fca0000000000 */
[C---:B------:R-:W-:Y:S08]  /*4dc0*/  HMMA.16816.F32.BF16 R16, R232.reuse, R6, R16 ;  /* 0x00000006e810723c */ /* 0x040ff00000041810 */
[----:B------:R-:W-:Y:S01]  /*4dd0*/  FMUL.FTZ R0, R36, c[0x0][0x320] ;  /* 0x0000c80024007a20 */ /* 0x000fe20000410000 */
[----:B----4-:R-:W-:Y:S03]  /*4de0*/  HMMA.16816.F32.BF16 R4, R232, R8, R32 ;  /* 0x00000008e804723c */ /* 0x010fe60000041820 */
[----:B------:R2:W3:Y:S02]  /*4df0*/  MUFU.TANH R35, R0 ;  /* 0x0000000000237308 */ /* 0x0004e40000002400 */
[----:B--2---:R-:W-:-:S06]  /*4e00*/  FMUL.FTZ R0, R37, c[0x0][0x320] ;  /* 0x0000c80025007a20 */ /* 0x004fcc0000410000 */
[----:B------:R2:W4:Y:S01]  /*4e10*/  MUFU.TANH R33, R0 ;  /* 0x0000000000217308 */ /* 0x0005220000002400 */
[----:B------:R-:W-:Y:S01]  /*4e20*/  HMMA.16816.F32.BF16 R24, R228, R14, R44 ;  /* 0x0000000ee418723c */ /* 0x000fe2000004182c */
[----:B--2---:R-:W-:-:S06]  /*4e30*/  FMUL.FTZ R0, R38, c[0x0][0x320] ;  /* 0x0000c80026007a20 */ /* 0x004fcc0000410000 */
[----:B------:R2:W2:Y:S01]  /*4e40*/  MUFU.TANH R38, R0 ;  /* 0x0000000000267308 */ /* 0x0004a20000002400 */
[----:B-1----:R-:W-:Y:S01]  /*4e50*/  HMMA.16816.F32.BF16 R12, R232, R40, R28 ;  /* 0x00000028e80c723c */ /* 0x002fe2000004181c */
[----:B--2---:R-:W-:-:S06]  /*4e60*/  FMUL.FTZ R0, R39, c[0x0][0x320] ;  /* 0x0000c80027007a20 */ /* 0x004fcc0000410000 */
        /* <DEDUP_REMOVED lines=99> */
.L_x_1228:
[----:B------:R-:W-:Y:S05]  /*54a0*/  BRA.DIV ~URZ, `(.L_x_1127) ;  /* 0x0000f4527f007947 */ /* 0x000fea000b800000 */
[----:B------:R4:W1:Y:S02]  /*54b0*/  SHFL.IDX PT, R0, R6, RZ, 0x181f ;  /* 0x00181fff06007589 */ /* 0x00086400000e0000 */
.L_x_1229:
        /* <DEDUP_REMOVED lines=34> */
.L_x_1129:
[----:B------:R-:W-:Y:S05]  /*56e0*/  BSYNC B0 ;  /* 0x0000000000007941 */ /* 0x000fea0003800000 */
.L_x_1128:
[----:B------:R-:W-:Y:S01]  /*56f0*/  ISETP.GE.AND P0, PT, R7, 0x21, PT ;  /* 0x000000210700780c */ /* 0x000fe20003f06270 */
[----:B------:R-:W-:Y:S06]  /*5700*/  BRA.DIV ~URZ, `(.L_x_1130) ;  /* 0x0000f2527f007947 */ /* 0x000fec000b800000 */
[----:B---3--:R3:W2:Y:S04]  /*5710*/  SHFL.IDX PT, R4, R5, 0x1, 0x181f ;  /* 0x00381f0005047f89 */ /* 0x0086a800000e0000 */
[----:B-1----:R3:W1:Y:S02]  /*5720*/  SHFL.IDX PT, R0, R6, 0x1, 0x181f ;  /* 0x00381f0006007f89 */ /* 0x00266400000e0000 */
.L_x_1230:
        /* <DEDUP_REMOVED lines=33> */
.L_x_1125:
[----:B-1234-:R-:W-:Y:S05]  /*5940*/  BSYNC B1 ;  /* 0x0000000000017941 */ /* 0x01efea0003800000 */
.L_x_1124:
[----:B------:R-:W2:Y:S01]  /*5950*/  LDL R2, [R1+0xa4] ;  /* 0x0000a40001027983 */ /* 0x000ea20000100800 */
[----:B------:R-:W-:-:S03]  /*5960*/  IMAD.MOV.U32 R4, RZ, RZ, c[0x0][0x2c4] ;  /* 0x0000b100ff047624 */ /* 0x000fc600078e00ff */
[----:B------:R-:W2:Y:S04]  /*5970*/  LDL R0, [R1+0xbc] ;  /* 0x0000bc0001007983 */ /* 0x000ea80000100800 */
[----:B------:R-:W3:Y:S04]  /*5980*/  LDL R5, [R1+0xb8] ;  /* 0x0000b80001057983 */ /* 0x000ee80000100800 */
[----:B------:R-:W4:Y:S01]  /*5990*/  LDL R3, [R1+0x9c] ;  /* 0x00009c0001037983 */ /* 0x000f220000100800 */
[----:B------:R-:W-:-:S03]  /*59a0*/  ISETP.NE.AND P0, PT, R4, 0x1, PT ;  /* 0x000000010400780c */ /* 0x000fc60003f05270 */
[----:B------:R-:W0:Y:S01]  /*59b0*/  LDGDEPBAR ;  /* 0x00000000000079af */ /* 0x000e220000000000 */
[----:B--2---:R-:W-:Y:S02]  /*59c0*/  IADD3 R0, R0, R2, RZ ;  /* 0x0000000200007210 */ /* 0x004fe40007ffe0ff */
[----:B---3--:R-:W-:-:S07]  /*59d0*/  IADD3 R6, -R5, R52, RZ ;  /* 0x0000003405067210 */ /* 0x008fce0007ffe1ff */
[----:B------:R-:W-:-:S04]  /*59e0*/  @P0 IMAD.HI.U32 R2, R0, c[0x0][0x2c8], RZ ;  /* 0x0000b20000020a27 */ /* 0x000fc800078e00ff */
[----:B------:R-:W-:Y:S01]  /*59f0*/  IMAD.MOV.U32 R4, RZ, RZ, R0 ;  /* 0x000000ffff047224 */ /* 0x000fe200078e0000 */
[----:B------:R-:W-:Y:S02]  /*5a00*/  IADD3 R0, -R5, 0x1, R52 ;  /* 0x0000000105007810 */ /* 0x000fe40007ffe134 */
[----:B------:R-:W-:-:S03]  /*5a10*/  @P0 SHF.R.U32.HI R4, RZ, c[0x0][0x2cc], R2 ;  /* 0x0000b300ff040a19 */ /* 0x000fc60000011602 */
[----:B----4-:R-:W-:Y:S01]  /*5a20*/  IMAD.IADD R5, R0, 0x1, -R3 ;  /* 0x0000000100057824 */ /* 0x010fe200078e0a03 */
[----:B------:R-:W-:Y:S05]  /*5a30*/  BRA.DIV ~URZ, `(.L_x_1131) ;  /* 0x0000efe27f007947 */ /* 0x000fea000b800000 */
[----:B------:R1:W2:Y:S02]  /*5a40*/  SHFL.IDX PT, R0, R4, RZ, 0x1c1f ;  /* 0x001c1fff04007589 */ /* 0x0002a400000e0000 */
.L_x_1231:
[----:B--2---:R-:W-:-:S05]  /*5a50*/  IMAD.IADD R0, R5, 0x1, R0 ;  /* 0x0000000105007824 */ /* 0x004fca00078e0200 */
[----:B------:R-:W-:-:S04]  /*5a60*/  IMNMX R0, R6, R0, PT ;  /* 0x0000000006007217 */ /* 0x000fc80003800200 */
[C---:B------:R-:W-:Y:S02]  /*5a70*/  ISETP.GT.AND P1, PT, R0.reuse, RZ, PT ;  /* 0x000000ff0000720c */ /* 0x040fe40003f24270 */
[C---:B------:R-:W-:Y:S02]  /*5a80*/  ISETP.GT.AND P0, PT, R0.reuse, 0x1, PT ;  /* 0x000000010000780c */ /* 0x040fe40003f04270 */
        /* <DEDUP_REMOVED lines=11> */
[----:B------:R-:W-:Y:S02]  /*5b40*/  FSEL R18, R18, -INF , P0 ;  /* 0xff80000012127808 */ /* 0x000fe40000000000 */
[C---:B------:R-:W-:Y:S02]  /*5b50*/  ISETP.GT.AND P4, PT, R0.reuse, 0x19, PT ;  /* 0x000000190000780c */ /* 0x040fe40003f84270 */
        /* <DEDUP_REMOVED lines=8> */
[----:B------:R-:W-:Y:S01]  /*5be0*/  FSEL R72, R8, -INF , P0 ;  /* 0xff80000008487808 */ /* 0x000fe20000000000 */
[----:B------:R-:W-:Y:S05]  /*5bf0*/  BRA.DIV ~URZ, `(.L_x_1132) ;  /* 0x0000ee827f007947 */ /* 0x000fea000b800000 */
[----:B------:R-:W2:Y:S02]  /*5c00*/  SHFL.IDX PT, R0, R4, 0x1, 0x1c1f ;  /* 0x003c1f0004007f89 */ /* 0x000ea400000e0000 */
[----:B--2---:R-:W-:-:S05]  /*5c10*/  IMAD.IADD R0, R5, 0x1, R0 ;  /* 0x0000000105007824 */ /* 0x004fca00078e0200 */
[----:B------:R-:W-:-:S04]  /*5c20*/  IMNMX R0, R6, R0, PT ;  /* 0x0000000006007217 */ /* 0x000fc80003800200 */
[C---:B------:R-:W-:Y:S02]  /*5c30*/  ISETP.GT.AND P1, PT, R0.reuse, RZ, PT ;  /* 0x000000ff0000720c */ /* 0x040fe40003f24270 */
[----:B------:R-:W-:Y:S02]  /*5c40*/  ISETP.GT.AND P0, PT, R0, 0x1, PT ;  /* 0x000000010000780c */ /* 0x000fe40003f04270 */
        /* <DEDUP_REMOVED lines=28> */
[----:B------:R-:W-:Y:S02]  /*5e10*/  FSEL R12, R22, -INF , P4 ;  /* 0xff800000160c7808 */ /* 0x000fe40002000000 */
[----:B------:R-:W-:Y:S02]  /*5e20*/  FMNMX.FTZ R0, R20, R0, !PT ;  /* 0x0000000014007209 */ /* 0x000fe40007810000 */
[----:B------:R-:W-:Y:S02]  /*5e30*/  FMNMX.FTZ R2, R13, R2, !PT ;  /* 0x000000020d027209 */ /* 0x000fe40007810000 */
[----:B------:R-:W-:Y:S02]  /*5e40*/  FSEL R71, R26, -INF , P3 ;  /* 0xff8000001a477808 */ /* 0x000fe40001800000 */
        /* <DEDUP_REMOVED lines=10> */
[----:B------:R-:W-:-:S03]  /*5ef0*/  FMNMX.FTZ R2, R69, R2, !PT ;  /* 0x0000000245027209 */ /* 0x000fc60007810000 */
[----:B------:R-:W2:Y:S01]  /*5f00*/  SHFL.BFLY PT, R3, R0, 0x2, 0x1f ;  /* 0x0c401f0000037f89 */ /* 0x000ea200000e0000 */
[----:B------:R-:W-:-:S05]  /*5f10*/  FMNMX.FTZ R2, R68, R2, !PT ;  /* 0x0000000244027209 */ /* 0x000fca0007810000 */
[----:B-1----:R-:W1:Y:S01]  /*5f20*/  SHFL.BFLY PT, R4, R2, 0x2, 0x1f ;  /* 0x0c401f0002047f89 */ /* 0x002e6200000e0000 */
[----:B--2---:R-:W-:Y:S02]  /*5f30*/  FMNMX.FTZ R0, R3, R0, !PT ;  /* 0x0000000003007209 */ /* 0x004fe40007810000 */
[----:B-1----:R-:W-:-:S03]  /*5f40*/  FMNMX.FTZ R4, R2, R4, !PT ;  /* 0x0000000402047209 */ /* 0x002fc60007810000 */
[----:B------:R-:W1:Y:S04]  /*5f50*/  SHFL.BFLY PT, R2, R0, 0x1, 0x1f ;  /* 0x0c201f0000027f89 */ /* 0x000e6800000e0000 */
[----:B------:R2:W3:Y:S01]  /*5f60*/  SHFL.BFLY PT, R3, R4, 0x1, 0x1f ;  /* 0x0c201f0004037f89 */ /* 0x0004e200000e0000 */
[----:B-1----:R-:W-:-:S04]  /*5f70*/  FMNMX.FTZ R133, R0, R2, !PT ;  /* 0x0000000200857209 */ /* 0x002fc80007810000 */
.L_x_1232:
[----:B------:R-:W4:Y:S01]  /*5f80*/  LDL R44, [R1] ;  /* 0x00000000012c7983 */ /* 0x000f220000100800 */
[C---:B------:R-:W-:Y:S01]  /*5f90*/  FMUL.FTZ R2, R133.reuse, c[0x0][0x2d0] ;  /* 0x0000b40085027a20 */ /* 0x040fe20000410000 */
[----:B------:R-:W-:Y:S01]  /*5fa0*/  FSETP.NEU.FTZ.AND P0, PT, R133, -INF , PT ;  /* 0xff8000008500780b */ /* 0x000fe20003f1d000 */
[----:B------:R-:W-:Y:S01]  /*5fb0*/  WARPSYNC 0xffffffff ;  /* 0xffffffff00007948 */ /* 0x000fe20003800000 */
[----:B---3--:R-:W-:Y:S01]  /*5fc0*/  FMNMX.FTZ R132, R3, R4, !PT ;  /* 0x0000000403847209 */ /* 0x008fe20007810000 */
[----:B------:R-:W-:Y:S01]  /*5fd0*/  LDSM.16.MT88.4 R32, [R241] ;  /* 0x00000000f120783b */ /* 0x000fe20000004200 */
[----:B------:R-:W-:-:S02]  /*5fe0*/  FSEL R2, R2, RZ, P0 ;  /* 0x000000ff02027208 */ /* 0x000fc40000000000 */
[C---:B------:R-:W-:Y:S01]  /*5ff0*/  FSETP.NEU.FTZ.AND P0, PT, R132.reuse, -INF , PT ;  /* 0xff8000008400780b */ /* 0x040fe20003f1d000 */
[----:B--2---:R-:W-:Y:S01]  /*6000*/  FMUL.FTZ R4, R132, c[0x0][0x2d0] ;  /* 0x0000b40084047a20 */ /* 0x004fe20000410000 */
[----:B------:R-:W-:Y:S01]  /*6010*/  LDSM.16.MT88.4 R36, [R241+0x800] ;  /* 0x00080000f124783b */ /* 0x000fe20000004200 */
[--C-:B------:R-:W-:Y:S02]  /*6020*/  FFMA.FTZ R0, R11, c[0x0][0x2d0], -R2.reuse ;  /* 0x0000b4000b007a23 */ /* 0x100fe40000010802 */
[--C-:B------:R-:W-:Y:S01]  /*6030*/  FFMA.FTZ R3, R18, c[0x0][0x2d0], -R2.reuse ;  /* 0x0000b40012037a23 */ /* 0x100fe20000010802 */
[----:B------:R-:W-:Y:S01]  /*6040*/  LDSM.16.MT88.4 R40, [R239+0x800] ;  /* 0x00080000ef28783b */ /* 0x000fe20000004200 */
[----:B------:R1:W-:Y:S03]  /*6050*/  MUFU.EX2 R101, R0 ;  /* 0x0000000000657308 */ /* 0x0003e60000000800 */
[----:B------:R-:W-:Y:S04]  /*6060*/  LDSM.16.MT88.4 R24, [R240] ;  /* 0x00000000f018783b */ /* 0x000fe80000004200 */
[----:B------:R-:W-:Y:S01]  /*6070*/  LDSM.16.MT88.4 R60, [R239+0x1800] ;  /* 0x00180000ef3c783b */ /* 0x000fe20000004200 */
[----:B------:R-:W-:Y:S03]  /*6080*/  MUFU.EX2 R127, R3 ;  /* 0x00000003007f7308 */ /* 0x000fe60000000800 */
[----:B------:R-:W-:Y:S04]  /*6090*/  LDSM.16.MT88.4 R48, [R240+0x800] ;  /* 0x00080000f030783b */ /* 0x000fe80000004200 */
[----:B------:R-:W-:Y:S01]  /*60a0*/  LDSM.16.MT88.4 R56, [R241+0x1800] ;  /* 0x00180000f138783b */ /* 0x000fe20000004200 */
[----:B-1----:R-:W-:-:S03]  /*60b0*/  FFMA.FTZ R0, R10, c[0x0][0x2d0], -R2 ;  /* 0x0000b4000a007a23 */ /* 0x002fc60000010802 */
[----:B------:R-:W-:Y:S01]  /*60c0*/  LDSM.16.MT88.4 R64, [R241+0x2000] ;  /* 0x00200000f140783b */ /* 0x000fe20000004200 */
[----:B------:R1:W-:Y:S02]  /*60d0*/  MUFU.EX2 R100, R0 ;  /* 0x0000000000647308 */ /* 0x0003e40000000800 */
[----:B-1----:R-:W-:-:S06]  /*60e0*/  FFMA.FTZ R0, R17, c[0x0][0x2d0], -R2 ;  /* 0x0000b40011007a23 */ /* 0x002fcc0000010802 */
[----:B------:R1:W-:Y:S02]  /*60f0*/  MUFU.EX2 R116, R0 ;  /* 0x0000000000747308 */ /* 0x0003e40000000800 */
[----:B-1----:R-:W-:-:S06]  /*6100*/  FFMA.FTZ R0, R16, c[0x0][0x2d0], -R2 ;  /* 0x0000b40010007a23 */ /* 0x002fcc0000010802 */
[----:B------:R1:W2:Y:S02]  /*6110*/  MUFU.EX2 R111, R0 ;  /* 0x00000000006f7308 */ /* 0x0002a40000000800 */
[----:B-1----:R-:W-:Y:S01]  /*6120*/  FFMA.FTZ R0, R15, c[0x0][0x2d0], -R2 ;  /* 0x0000b4000f007a23 */ /* 0x002fe20000010802 */
[----:B--2---:R-:W-:-:S05]  /*6130*/  F2FP.BF16.PACK_AB R10, R111, R116 ;  /* 0x000000746f0a723e */ /* 0x004fca00000010ff */
[----:B------:R1:W-:Y:S02]  /*6140*/  MUFU.EX2 R117, R0 ;  /* 0x0000000000757308 */ /* 0x0003e40000000800 */
[----:B-1----:R-:W-:Y:S02]  /*6150*/  FFMA.FTZ R0, R19, c[0x0][0x2d0], -R2 ;  /* 0x0000b40013007a23 */ /* 0x002fe40000010802 */
[----:B------:R-:W1:Y:S04]  /*6160*/  LDSM.16.MT88.4 R16, [R239] ;  /* 0x00000000ef10783b */ /* 0x000e680000004200 */
[----:B------:R2:W3:Y:S02]  /*6170*/  MUFU.EX2 R126, R0 ;  /* 0x00000000007e7308 */ /* 0x0004e40000000800 */
[----:B--2---:R-:W-:-:S02]  /*6180*/  FSEL R0, R4, RZ, P0 ;  /* 0x000000ff04007208 */ /* 0x004fc40000000000 */
[----:B---3--:R-:W-:-:S03]  /*6190*/  F2FP.BF16.PACK_AB R4, R126, R117 ;  /* 0x000000757e04723e */ /* 0x008fc600000010ff */
[----:B------:R-:W-:-:S04]  /*61a0*/  FFMA.FTZ R3, R6, c[0x0][0x2d0], -R0 ;  /* 0x0000b40006037a23 */ /* 0x000fc80000010800 */
[----:B------:R2:W-:Y:S02]  /*61b0*/  MUFU.EX2 R109, R3 ;  /* 0x00000003006d7308 */ /* 0x0005e40000000800 */
[----:B--2---:R-:W-:-:S06]  /*61c0*/  FFMA.FTZ R3, R5, c[0x0][0x2d0], -R0 ;  /* 0x0000b40005037a23 */ /* 0x004fcc0000010800 */
[----:B------:R2:W3:Y:S02]  /*61d0*/  MUFU.EX2 R108, R3 ;  /* 0x00000003006c7308 */ /* 0x0004e40000000800 */
[----:B--2---:R-:W-:Y:S01]  /*61e0*/  FFMA.FTZ R3, R9, c[0x0][0x2d0], -R0 ;  /* 0x0000b40009037a23 */ /* 0x004fe20000010800 */
[----:B---3--:R-:W-:-:S05]  /*61f0*/  F2FP.BF16.PACK_AB R9, R108, R109 ;  /* 0x0000006d6c09723e */ /* 0x008fca00000010ff */
[----:B------:R2:W-:Y:S02]  /*6200*/  MUFU.EX2 R110, R3 ;  /* 0x00000003006e7308 */ /* 0x0005e40000000800 */
[----:B--2---:R-:W-:Y:S01]  /*6210*/  FFMA.FTZ R3, R8, c[0x0][0x2d0], -R0 ;  /* 0x0000b40008037a23 */ /* 0x004fe20000010800 */
[----:B------:R-:W-:-:S05]  /*6220*/  F2FP.BF16.PACK_AB R8, R100, R101 ;  /* 0x000000656408723e */ /* 0x000fca00000010ff */
[----:B------:R2:W3:Y:S02]  /*6230*/  MUFU.EX2 R118, R3 ;  /* 0x0000000300767308 */ /* 0x0004e40000000800 */
[----:B--2---:R-:W-:Y:S01]  /*6240*/  FFMA.FTZ R3, R20, c[0x0][0x2d0], -R2 ;  /* 0x0000b40014037a23 */ /* 0x004fe20000010802 */
[----:B---3--:R-:W-:-:S05]  /*6250*/  F2FP.BF16.PACK_AB R11, R118, R110 ;  /* 0x0000006e760b723e */ /* 0x008fca00000010ff */
[----:B------:R2:W3:Y:S02]  /*6260*/  MUFU.EX2 R125, R3 ;  /* 0x00000003007d7308 */ /* 0x0004e40000000800 */
[C---:B-1----:R-:W-:Y:S08]  /*6270*/  HMMA.16816.F32.BF16 R28, R8.reuse, R16, RZ ;  /* 0x00000010081c723c */ /* 0x042ff000000418ff */
[----:B------:R-:W-:Y:S01]  /*6280*/  HMMA.16816.F32.BF16 R20, R8, R18, RZ ;  /* 0x000000120814723c */ /* 0x000fe200000418ff */
[----:B--2---:R-:W-:Y:S01]  /*6290*/  FFMA.FTZ R3, R7, c[0x0][0x2d0], -R0 ;  /* 0x0000b40007037a23 */ /* 0x004fe20000010800 */
[----:B---3--:R-:W-:-:S03]  /*62a0*/  F2FP.BF16.PACK_AB R6, R125, R127 ;  /* 0x0000007f7d06723e */ /* 0x008fc600000010ff */
[----:B------:R1:W-:Y:S03]  /*62b0*/  MUFU.EX2 R119, R3 ;  /* 0x0000000300777308 */ /* 0x0003e60000000800 */
[----:B------:R-:W-:Y:S01]  /*62c0*/  HMMA.16816.F32.BF16 R16, R8, R32, RZ ;  /* 0x000000200810723c */ /* 0x000fe200000418ff */
[----:B-1----:R-:W-:-:S04]  /*62d0*/  FFMA.FTZ R3, R14, c[0x0][0x2d0], -R0 ;  /* 0x0000b4000e037a23 */ /* 0x002fc80000010800 */
[----:B------:R1:W2:Y:S02]  /*62e0*/  MUFU.EX2 R124, R3 ;  /* 0x00000003007c7308 */ /* 0x0002a40000000800 */
[----:B-1----:R-:W-:Y:S01]  /*62f0*/  FFMA.FTZ R3, R13, c[0x0][0x2d0], -R0 ;  /* 0x0000b4000d037a23 */ /* 0x002fe20000010800 */
[----:B--2---:R-:W-:-:S05]  /*6300*/  F2FP.BF16.PACK_AB R5, R124, R119 ;  /* 0x000000777c05723e */ /* 0x004fca00000010ff */
[----:B------:R1:W-:Y:S02]  /*6310*/  MUFU.EX2 R129, R3 ;  /* 0x0000000300817308 */ /* 0x0003e40000000800 */
[----:B-1----:R-:W-:Y:S02]  /*6320*/  FFMA.FTZ R3, R12, c[0x0][0x2d0], -R0 ;  /* 0x0000b4000c037a23 */ /* 0x002fe40000010800 */
[----:B------:R-:W-:Y:S01]  /*6330*/  HMMA.16816.F32.BF16 R12, R8, R34, RZ ;  /* 0x00000022080c723c */ /* 0x000fe200000418ff */
[----:B------:R-:W-:Y:S03]  /*6340*/  LDSM.16.MT88.4 R32, [R239+0x2000] ;  /* 0x00200000ef20783b */ /* 0x000fe60000004200 */
[----:B------:R-:W1:Y:S01]  /*6350*/  MUFU.EX2 R128, R3 ;  /* 0x0000000300807308 */ /* 0x000e620000000800 */
[----:B----4-:R-:W2:Y:S01]  /*6360*/  LDSM.16.MT88.4 R44, [R44] ;  /* 0x000000002c2c783b */ /* 0x010ea20000004200 */
[----:B-1----:R-:W-:-:S07]  /*6370*/  F2FP.BF16.PACK_AB R7, R128, R129 ;  /* 0x000000818007723e */ /* 0x002fce00000010ff */
[C---:B------:R-:W-:Y:S11]  /*6380*/  HMMA.16816.F32.BF16 R148, R4.reuse, R36, R16 ;  /* 0x000000240494723c */ /* 0x040ff60000041810 */
[C---:B------:R-:W-:Y:S01]  /*6390*/  HMMA.16816.F32.BF16 R52, R4.reuse, R38, R12 ;  /* 0x000000260434723c */ /* 0x040fe2000004180c */
[----:B------:R-:W1:Y:S07]  /*63a0*/  LDSM.16.MT88.4 R36, [R242+0x800] ;  /* 0x00080000f224783b */ /* 0x000e6e0000004200 */
[C---:B------:R-:W-:Y:S08]  /*63b0*/  HMMA.16816.F32.BF16 R156, R4.reuse, R40, R28 ;  /* 0x00000028049c723c */ /* 0x040ff0000004181c */
[----:B------:R-:W-:Y:S08]  /*63c0*/  HMMA.16816.F32.BF16 R136, R4, R42, R20 ;  /* 0x0000002a0488723c */ /* 0x000ff00000041814 */
[----:B------:R-:W-:Y:S01]  /*63d0*/  HMMA.16816.F32.BF16 R40, R8, R24, RZ ;  /* 0x000000180828723c */ /* 0x000fe200000418ff */
[----:B------:R-:W-:Y:S01]  /*63e0*/  MOV R155, R52 ;  /* 0x00000034009b7202 */ /* 0x000fe20000000f00 */
[----:B------:R-:W-:Y:S01]  /*63f0*/  IMAD.MOV.U32 R153, RZ, RZ, R54 ;  /* 0x000000ffff997224 */ /* 0x000fe200078e0036 */
[----:B------:R-:W-:-:S02]  /*6400*/  MOV R154, R53 ;  /* 0x00000035009a7202 */ /* 0x000fc40000000f00 */
[----:B------:R-:W-:Y:S02]  /*6410*/  MOV R152, R55 ;  /* 0x0000003700987202 */ /* 0x000fe40000000f00 */
[----:B------:R-:W-:Y:S01]  /*6420*/  LDSM.16.MT88.4 R52, [R242+0x1800] ;  /* 0x00180000f234783b */ /* 0x000fe20000004200 */
[C---:B------:R-:W-:Y:S08]  /*6430*/  HMMA.16816.F32.BF16 R28, R8.reuse, R26, RZ ;  /* 0x0000001a081c723c */ /* 0x040ff000000418ff */
[C---:B--2---:R-:W-:Y:S08]  /*6440*/  HMMA.16816.F32.BF16 R24, R8.reuse, R44, RZ ;  /* 0x0000002c0818723c */ /* 0x044ff000000418ff */
[C---:B------:R-:W-:Y:S01]  /*6450*/  HMMA.16816.F32.BF16 R20, R8.reuse, R46, RZ ;  /* 0x0000002e0814723c */ /* 0x040fe200000418ff */
[----:B------:R-:W2:Y:S07]  /*6460*/  LDSM.16.MT88.4 R44, [R240+0x1800] ;  /* 0x00180000f02c783b */ /* 0x000eae0000004200 */
[C---:B------:R-:W-:Y:S08]  /*6470*/  HMMA.16816.F32.BF16 R16, R8.reuse, R60, RZ ;  /* 0x0000003c0810723c */ /* 0x040ff000000418ff */
[----:B------:R-:W-:Y:S01]  /*6480*/  HMMA.16816.F32.BF16 R12, R8, R62, RZ ;  /* 0x0000003e080c723c */ /* 0x000fe200000418ff */
[----:B------:R-:W3:Y:S07]  /*6490*/  LDSM.16.MT88.4 R60, [R240+0x2000] ;  /* 0x00200000f03c783b */ /* 0x000eee0000004200 */
        /* <DEDUP_REMOVED lines=20> */
[C---:B------:R-:W-:Y:S08]  /*65e0*/  HMMA.16816.F32.BF16 R16, R4.reuse, R32, R16 ;  /* 0x000000200410723c */ /* 0x040ff00000041810 */
[----:B------:R-:W-:Y:S08]  /*65f0*/  HMMA.16816.F32.BF16 R12, R4, R34, R12 ;  /* 0x00000022040c723c */ /* 0x000ff0000004180c */
[C---:B--2---:R-:W-:Y:S08]  /*6600*/  HMMA.16816.F32.BF16 R24, R8.reuse, R44, RZ ;  /* 0x0000002c0818723c */ /* 0x044ff000000418ff */
        /* <DEDUP_REMOVED lines=12> */
[----:B------:R-:W4:Y:S07]  /*66d0*/  LDSM.16.MT88.4 R40, [R239+0x3800] ;  /* 0x00380000ef28783b */ /* 0x000f2e0000004200 */
[C---:B------:R-:W-:Y:S08]  /*66e0*/  HMMA.16816.F32.BF16 R16, R8.reuse, R52, RZ ;  /* 0x000000340810723c */ /* 0x040ff000000418ff */
[----:B------:R-:W-:Y:S01]  /*66f0*/  HMMA.16816.F32.BF16 R12, R8, R54, RZ ;  /* 0x00000036080c723c */ /* 0x000fe200000418ff */
[----:B------:R-:W5:Y:S01]  /*6700*/  LDSM.16.MT88.4 R52, [R240+0x3000] ;  /* 0x00300000f034783b */ /* 0x000f620000004200 */
[----:B------:R-:W-:Y:S01]  /*6710*/  MOV R84, R33 ;  /* 0x0000002100547202 */ /* 0x000fe20000000f00 */
[----:B------:R-:W-:Y:S01]  /*6720*/  IMAD.MOV.U32 R92, RZ, RZ, R35 ;  /* 0x000000ffff5c7224 */ /* 0x000fe200078e0023 */
[----:B------:R-:W-:-:S02]  /*6730*/  MOV R93, R34 ;  /* 0x00000022005d7202 */ /* 0x000fc40000000f00 */
[----:B------:R-:W-:Y:S02]  /*6740*/  MOV R3, R32 ;  /* 0x0000002000037202 */ /* 0x000fe40000000f00 */
[----:B------:R-:W4:Y:S01]  /*6750*/  LDSM.16.MT88.4 R32, [R241+0x3800] ;  /* 0x00380000f120783b */ /* 0x000f220000004200 */
[----:B---3--:R-:W-:Y:S08]  /*6760*/  HMMA.16816.F32.BF16 R64, R4, R60, R24 ;  /* 0x0000003c0440723c */ /* 0x008ff00000041818 */
        /* <DEDUP_REMOVED lines=12> */
[----:B----4-:R-:W-:Y:S01]  /*6830*/  HMMA.16816.F32.BF16 R88, R4, R42, R24 ;  /* 0x0000002a0458723c */ /* 0x010fe20000041818 */
        /* <DEDUP_REMOVED lines=26> */
[----:B------:R-:W-:-:S06]  /*69e0*/  IMAD.MOV.U32 R37, RZ, RZ, R134 ;  /* 0x000000ffff257224 */ /* 0x000fcc00078e0086 */
[----:B------:R-:W-:Y:S01]  /*69f0*/  MOV R39, R130 ;  /* 0x0000008200277202 */ /* 0x000fe20000000f00 */
[----:B------:R-:W-:Y:S01]  /*6a00*/  HMMA.16816.F32.BF16 R20, R8, R54, RZ ;  /* 0x000000360814723c */ /* 0x000fe200000418ff */
[----:B------:R-:W-:-:S06]  /*6a10*/  MOV R38, R131 ;  /* 0x0000008300267202 */ /* 0x000fcc0000000f00 */
[----:B------:R-:W-:Y:S01]  /*6a20*/  IMAD.MOV.U32 R54, RZ, RZ, R48 ;  /* 0x000000ffff367224 */ /* 0x000fe200078e0030 */
[C---:B--2---:R-:W-:Y:S01]  /*6a30*/  HMMA.16816.F32.BF16 R92, R4.reuse, R24, R16 ;  /* 0x00000018045c723c */ /* 0x044fe20000041810 */
[----:B------:R-:W1:Y:S01]  /*6a40*/  LDSM.16.MT88.4 R16, [R239+0x5000] ;  /* 0x00500000ef10783b */ /* 0x000e620000004200 */
[----:B------:R-:W-:Y:S01]  /*6a50*/  MOV R55, R49 ;  /* 0x0000003100377202 */ /* 0x000fe20000000f00 */
[----:B------:R-:W-:Y:S01]  /*6a60*/  IMAD.MOV.U32 R49, RZ, RZ, R35 ;  /* 0x000000ffff317224 */ /* 0x000fe200078e0023 */
[----:B------:R-:W-:Y:S02]  /*6a70*/  MOV R48, R34 ;  /* 0x0000002200307202 */ /* 0x000fe40000000f00 */
[----:B------:R-:W-:Y:S01]  /*6a80*/  MOV R34, R153 ;  /* 0x0000009900227202 */ /* 0x000fe20000000f00 */
[----:B------:R-:W-:Y:S01]  /*6a90*/  FADD.FTZ R25, R117, R3 ;  /* 0x0000000375197221 */ /* 0x000fe20000010000 */
[----:B------:R-:W-:Y:S01]  /*6aa0*/  HMMA.16816.F32.BF16 R112, R4, R26, R12 ;  /* 0x0000001a0470723c */ /* 0x000fe2000004180c */
[----:B------:R-:W-:-:S06]  /*6ab0*/  MOV R35, R152 ;  /* 0x0000009800237202 */ /* 0x000fcc0000000f00 */
[--C-:B------:R-:W-:Y:S01]  /*6ac0*/  FFMA.FTZ R27, R74, c[0x0][0x2d0], -R2.reuse ;  /* 0x0000b4004a1b7a23 */ /* 0x100fe20000010802 */
[----:B---3--:R-:W-:Y:S01]  /*6ad0*/  HMMA.16816.F32.BF16 R12, R8, R28, RZ ;  /* 0x0000001c080c723c */ /* 0x008fe200000418ff */
[----:B------:R-:W-:Y:S01]  /*6ae0*/  FFMA.FTZ R26, R73, c[0x0][0x2d0], -R2 ;  /* 0x0000b400491a7a23 */ /* 0x000fe20000010802 */
[----:B------:R-:W-:Y:S01]  /*6af0*/  MOV R74, R145 ;  /* 0x00000091004a7202 */ /* 0x000fe20000000f00 */
[----:B------:R-:W-:-:S04]  /*6b00*/  IMAD.MOV.U32 R73, RZ, RZ, R146 ;  /* 0x000000ffff497224 */ /* 0x000fc800078e0092 */
[----:B------:R-:W-:Y:S01]  /*6b10*/  FFMA.FTZ R28, R75, c[0x0][0x2d0], -R2 ;  /* 0x0000b4004b1c7a23 */ /* 0x000fe20000010802 */
[----:B------:R-:W-:Y:S01]  /*6b20*/  HMMA.16816.F32.BF16 R104, R4, R50, R20 ;  /* 0x000000320468723c */ /* 0x000fe20000041814 */
[----:B------:R-:W2:Y:S01]  /*6b30*/  LDSM.16.MT88.4 R20, [R241+0x4800] ;  /* 0x00480000f114783b */ /* 0x000ea20000004200 */
[----:B------:R-:W-:Y:S01]  /*6b40*/  FFMA.FTZ R29, R70, c[0x0][0x2d0], -R0 ;  /* 0x0000b400461d7a23 */ /* 0x000fe20000010800 */
[----:B------:R-:W-:-:S04]  /*6b50*/  MOV R75, R144 ;  /* 0x00000090004b7202 */ /* 0x000fc80000000f00 */
[----:B------:R-:W-:Y:S02]  /*6b60*/  MOV R50, R32 ;  /* 0x0000002000327202 */ /* 0x000fe40000000f00 */
[----:B------:R-:W-:Y:S01]  /*6b70*/  MOV R51, R33 ;  /* 0x0000002100337202 */ /* 0x000fe20000000f00 */
[----:B------:R-:W-:Y:S01]  /*6b80*/  IMAD.MOV.U32 R33, RZ, RZ, R154 ;  /* 0x000000ffff217224 */ /* 0x000fe200078e009a */
        /* <DEDUP_REMOVED lines=78> */
[----:B------:R-:W4:Y:S07]  /*7070*/  LDL R9, [R1+0xa0] ;  /* 0x0000a00001097983 */ /* 0x000f2e0000100800 */
[----:B------:R-:W-:Y:S01]  /*7080*/  HMMA.16816.F32.BF16 R12, R4, R10, R12 ;  /* 0x0000000a040c723c */ /* 0x000fe2000004180c */
[----:B------:R-:W4:Y:S04]  /*7090*/  LDL R10, [R1+0x9c] ;  /* 0x00009c00010a7983 */ /* 0x000f280000100800 */
[----:B------:R-:W4:Y:S04]  /*70a0*/  LDL.LU R3, [R1+0x34] ;  /* 0x0000340001037983 */ /* 0x000f280000300800 */
[----:B------:R-:W4:Y:S01]  /*70b0*/  LDL R8, [R1+0x64] ;  /* 0x0000640001087983 */ /* 0x000f220000100800 */
[----:B---3--:R-:W-:Y:S03]  /*70c0*/  HMMA.16816.F32.BF16 R68, R128, R72, R80 ;  /* 0x000000488044723c */ /* 0x008fe60000041850 */
[----:B------:R-:W3:Y:S01]  /*70d0*/  LDSM.16.MT88.4 R80, [R241+0x4000] ;  /* 0x00400000f150783b */ /* 0x000ee20000004200 */
[----:B------:R-:W-:-:S03]  /*70e0*/  MOV R2, c[0x0][0x2c4] ;  /* 0x0000b10000027a02 */ /* 0x000fc60000000f00 */
[----:B------:R-:W-:Y:S01]  /*70f0*/  LDSM.16.MT88.4 R4, [R242+0x5800] ;  /* 0x00580000f204783b */ /* 0x000fe20000004200 */
[C---:B------:R-:W-:Y:S03]  /*7100*/  HMMA.16816.F32.BF16 R72, R128.reuse, R74, R88 ;  /* 0x0000004a8048723c */ /* 0x040fe60000041858 */
[----:B------:R-:W3:Y:S05]  /*7110*/  LDSM.16.MT88.4 R88, [R240+0x4000] ;  /* 0x00400000f058783b */ /* 0x000eea0000004200 */
[C---:B-1----:R-:W-:Y:S08]  /*7120*/  HMMA.16816.F32.BF16 R36, R128.reuse, R40, R36 ;  /* 0x000000288024723c */ /* 0x042ff00000041824 */
[C---:B------:R-:W-:Y:S08]  /*7130*/  HMMA.16816.F32.BF16 R40, R128.reuse, R42, R44 ;  /* 0x0000002a8028723c */ /* 0x040ff0000004182c */
[C---:B--2---:R-:W-:Y:S01]  /*7140*/  HMMA.16816.F32.BF16 R44, R128.reuse, R48, R56 ;  /* 0x00000030802c723c */ /* 0x044fe20000041838 */
[----:B------:R-:W1:Y:S07]  /*7150*/  LDSM.16.MT88.4 R56, [R240+0x2800] ;  /* 0x00280000f038783b */ /* 0x000e6e0000004200 */
[C---:B---3--:R-:W-:Y:S08]  /*7160*/  HMMA.16816.F32.BF16 R76, R128.reuse, R80, R76 ;  /* 0x00000050804c723c */ /* 0x048ff0000004184c */
[C---:B------:R-:W-:Y:S08]  /*7170*/  HMMA.16816.F32.BF16 R84, R128.reuse, R88, R84 ;  /* 0x000000588054723c */ /* 0x040ff00000041854 */
[C---:B------:R-:W-:Y:S01]  /*7180*/  HMMA.16816.F32.BF16 R88, R128.reuse, R90, R104 ;  /* 0x0000005a8058723c */ /* 0x040fe20000041868 */
[----:B------:R-:W2:Y:S07]  /*7190*/  LDSM.16.MT88.4 R104, [R239+0x5800] ;  /* 0x00580000ef68783b */ /* 0x000eae0000004200 */
[----:B------:R-:W-:Y:S01]  /*71a0*/  HMMA.16816.F32.BF16 R80, R128, R82, R96 ;  /* 0x000000528050723c */ /* 0x000fe20000041860 */
[----:B------:R-:W3:Y:S01]  /*71b0*/  LDSM.16.MT88.4 R96, [R242+0x4000] ;  /* 0x00400000f260783b */ /* 0x000ee20000004200 */
[----:B------:R-:W-:-:S06]  /*71c0*/  ISETP.NE.AND P1, PT, R2, 0x1, PT ;  /* 0x000000010200780c */ /* 0x000fcc0003f25270 */
[C---:B------:R-:W-:Y:S08]  /*71d0*/  HMMA.16816.F32.BF16 R48, R128.reuse, R50, R52 ;  /* 0x000000328030723c */ /* 0x040ff00000041834 */
[C---:B-1----:R-:W-:Y:S01]  /*71e0*/  HMMA.16816.F32.BF16 R52, R128.reuse, R56, R64 ;  /* 0x000000388034723c */ /* 0x042fe20000041840 */
[----:B------:R-:W1:Y:S07]  /*71f0*/  LDSM.16.MT88.4 R64, [R242+0x2800] ;  /* 0x00280000f240783b */ /* 0x000e6e0000004200 */
[C---:B--2---:R-:W-:Y:S08]  /*7200*/  HMMA.16816.F32.BF16 R100, R128.reuse, R104, R100 ;  /* 0x000000688064723c */ /* 0x044ff00000041864 */
[C---:B---3--:R-:W-:Y:S08]  /*7210*/  HMMA.16816.F32.BF16 R92, R128.reuse, R96, R92 ;  /* 0x00000060805c723c */ /* 0x048ff0000004185c */
[C---:B------:R-:W-:Y:S01]  /*7220*/  HMMA.16816.F32.BF16 R104, R128.reuse, R106, R120 ;  /* 0x0000006a8068723c */ /* 0x040fe20000041878 */
[----:B------:R-:W2:Y:S07]  /*7230*/  LDSM.16.MT88.4 R120, [R240+0x5800] ;  /* 0x00580000f078783b */ /* 0x000eae0000004200 */
[C---:B------:R-:W-:Y:S01]  /*7240*/  HMMA.16816.F32.BF16 R96, R128.reuse, R98, R112 ;  /* 0x000000628060723c */ /* 0x040fe20000041870 */
[----:B------:R-:W3:Y:S07]  /*7250*/  LDSM.16.MT88.4 R112, [R241+0x5800] ;  /* 0x00580000f170783b */ /* 0x000eee0000004200 */
        /* <DEDUP_REMOVED lines=10> */
[----:B------:R-:W-:-:S04]  /*7300*/  @P1 SHF.R.U32.HI R0, RZ, c[0x0][0x2cc], R2 ;  /* 0x0000b300ff001a19 */ /* 0x000fc80000011602 */
[----:B----4-:R-:W-:-:S05]  /*7310*/  IADD3 R0, R0, R9, -R10 ;  /* 0x0000000900007210 */ /* 0x010fca0007ffe80a */
[----:B------:R-:W-:-:S05]  /*7320*/  IMAD.HI R0, R0, 0x2aaaaaab, RZ ;  /* 0x2aaaaaab00007827 */ /* 0x000fca00078e02ff */
[----:B------:R-:W-:-:S04]  /*7330*/  SHF.R.U32.HI R2, RZ, 0x1f, R0 ;  /* 0x0000001fff027819 */ /* 0x000fc80000011600 */
[----:B------:R-:W-:Y:S02]  /*7340*/  LEA.HI.SX32 R0, R0, R2, 0x1d ;  /* 0x0000000200007211 */ /* 0x000fe400078feaff */
[----:B------:R-:W-:Y:S02]  /*7350*/  IADD3 R3, R3, -0x2, RZ ;  /* 0xfffffffe03037810 */ /* 0x000fe40007ffe0ff */
[----:B------:R-:W-:-:S03]  /*7360*/  IMNMX R0, R8, R0, !PT ;  /* 0x0000000008007217 */ /* 0x000fc60007800200 */
[----:B------:R1:W-:Y:S04]  /*7370*/  STL [R1+0x24], R3 ;  /* 0x0000240301007387 */ /* 0x0003e80000100800 */
[----:B------:R1:W-:Y:S01]  /*7380*/  STL [R1+0x6c], R0 ;  /* 0x00006c0001007387 */ /* 0x0003e20000100800 */
[----:B------:R-:W-:Y:S11]  /*7390*/  ISETP.GE.AND P0, PT, R3, R0, PT ;  /* 0x000000000300720c */ /* 0x000ff60003f06270 */
[----:B------:R-:W-:Y:S02]  /*73a0*/  @!UPT UIADD3 URZ, URZ, URZ, URZ ;  /* 0x0000003f3f3ff290 */ /* 0x000fe4000fffe03f */
[----:B------:R-:W-:Y:S05]  /*73b0*/  @!P0 BRA `(.L_x_1133) ;  /* 0x00003a1000008947 */ /* 0x000fea0003800000 */
[----:B-1----:R-:W-:Y:S02]  /*73c0*/  MOV R0, R3 ;  /* 0x0000000300007202 */ /* 0x002fe40000000f00 */
[----:B------:R-:W-:Y:S02]  /*73d0*/  MOV R135, R132 ;  /* 0x0000008400877202 */ /* 0x000fe40000000f00 */
[----:B------:R-:W-:Y:S01]  /*73e0*/  MOV R134, R133 ;  /* 0x0000008500867202 */ /* 0x000fe20000000f00 */
[----:B------:R1:W-:Y:S04]  /*73f0*/  STL [R1+0x34], R0 ;  /* 0x0000340001007387 */ /* 0x0003e80000100800 */
.L_x_1146:
[----:B------:R-:W2:Y:S01]  /*7400*/  LDL R4, [R1+0x4] ;  /* 0x0000040001047983 */ /* 0x000ea20000100800 */
[----:B------:R-:W-:Y:S04]  /*7410*/  DEPBAR.LE SB0, 0x0 ;  /* 0x000080000000791a */ /* 0x000fe80000000000 */
[----:B------:R-:W3:Y:S01]  /*7420*/  LDL R2, [R1+0x34] ;  /* 0x0000340001027983 */ /* 0x000ee20000100800 */
[----:B------:R-:W-:Y:S01]  /*7430*/  WARPSYNC 0xffffffff ;  /* 0xffffffff00007948 */ /* 0x000fe20003800000 */
[----:B------:R-:W-:Y:S02]  /*7440*/  BSSY B0, `(.L_x_1134) ;  /* 0x0000061000007945 */ /* 0x000fe40003800000 */
[----:B------:R-:W4:Y:S04]  /*7450*/  LDL R3, [R1+0x8] ;  /* 0x0000080001037983 */ /* 0x000f280000100800 */
[----:B-1----:R-:W3:Y:S04]  /*7460*/  LDL R0, [R1+0x64] ;  /* 0x0000640001007983 */ /* 0x002ee80000100800 */
        /* <DEDUP_REMOVED lines=29> */
.L_x_1233:
[----:B------:R-:W-:-:S05]  /*7640*/  BRA.DIV ~URZ, `(.L_x_1137) ;  /* 0x0000d9327f007947 */ /* 0x000fca000b800000 */
[----:B------:R4:W2:Y:S02]  /*7650*/  SHFL.IDX PT, R0, R12, RZ, 0x181f ;  /* 0x00181fff0c007589 */ /* 0x0008a400000e0000 */
.L_x_1234:
        /* <DEDUP_REMOVED lines=27> */
[----:B------:R-:W-:Y:S05]  /*7810*/  IMAD.X R3, R4, 0x1, R21, P0 ;  /* 0x0000000104037824 */ /* 0x000fea00000e0615 */
[----:B------:R3:W-:Y:S02]  /*7820*/  LDGSTS.E.BYPASS.LTC128B.128 [R14+0x7080], [R2.64], !P4 ;  /* 0x07080000020e7fae */ /* 0x0007e4000e101d46 */
[----:B---3--:R-:W-:Y:S02]  /*7830*/  IADD3 R2, P0, R0, R13, RZ ;  /* 0x0000000d00027210 */ /* 0x008fe40007f1e0ff */
[----:B------:R-:W3:Y:S03]  /*7840*/  S2R R13, SR_TID.X ;  /* 0x00000000000d7919 */ /* 0x000ee60000002100 */
[----:B------:R-:W-:Y:S05]  /*7850*/  IMAD.X R3, R4, 0x1, R20, P0 ;  /* 0x0000000104037824 */ /* 0x000fea00000e0614 */
[----:B------:R2:W-:Y:S01]  /*7860*/  LDGSTS.E.BYPASS.LTC128B.128 [R14+0x8880], [R2.64], !P1 ;  /* 0x08880000020e7fae */ /* 0x0005e2000c901d46 */
[----:B---3--:R-:W-:Y:S11]  /*7870*/  ISETP.GT.AND P0, PT, R13, 0x7f, PT ;  /* 0x0000007f0d00780c */ /* 0x008ff60003f04270 */
[----:B------:R-:W-:Y:S02]  /*7880*/  @!UPT UIADD3 URZ, URZ, URZ, URZ ;  /* 0x0000003f3f3ff290 */ /* 0x000fe4000fffe03f */
[----:B------:R-:W-:-:S05]  /*7890*/  @P0 BRA `(.L_x_1135) ;  /* 0x000001b000000947 */ /* 0x000fca0003800000 */
[----:B--2---:R-:W-:-:S05]  /*78a0*/  BRA.DIV ~URZ, `(.L_x_1138) ;  /* 0x0000d7327f007947 */ /* 0x004fca000b800000 */
[----:B------:R2:W3:Y:S04]  /*78b0*/  SHFL.IDX PT, R4, R5, 0x1, 0x181f ;  /* 0x00381f0005047f89 */ /* 0x0004e800000e0000 */
[----:B------:R2:W4:Y:S02]  /*78c0*/  SHFL.IDX PT, R0, R12, 0x1, 0x181f ;  /* 0x00381f000c007f89 */ /* 0x00052400000e0000 */
.L_x_1235:
        /* <DEDUP_REMOVED lines=8> */
[----:B------:R-:W3:Y:S01]  /*7950*/  LDL R12, [R1+0x48] ;  /* 0x00004800010c7983 */ /* 0x000ee20000100800 */
[----:B-----5:R-:W-:Y:S05]  /*7960*/  IADD3 R2, P0, R0, R2, RZ ;  /* 0x0000000200027210 */ /* 0x020fea0007f1e0ff */
[----:B--2---:R-:W-:Y:S05]  /*7970*/  IMAD.X R3, R4, 0x1, R20, P0 ;  /* 0x0000000104037824 */ /* 0x004fea00000e0614 */
[----:B------:R-:W-:Y:S01]  /*7980*/  @!PT LDS RZ, [RZ] ;  /* 0x00000000fffff984 */ /* 0x000fe20000000800 */
[----:B------:R-:W-:Y:S01]  /*7990*/  @!PT LDS RZ, [RZ] ;  /* 0x00000000fffff984 */ /* 0x000fe20000000800 */
[----:B------:R-:W-:Y:S01]  /*79a0*/  @!PT LDS RZ, [RZ] ;  /* 0x00000000fffff984 */ /* 0x000fe20000000800 */
[----:B----4-:R3:W-:Y:S02]  /*79b0*/  LDGSTS.E.BYPASS.LTC128B.128 [R5+0x5080], [R2.64], !P3 ;  /* 0x0508000002057fae */ /* 0x0107e4000d901d46 */
[----:B---3--:R-:W-:Y:S05]  /*79c0*/  IADD3 R2, P0, R0, R15, RZ ;  /* 0x0000000f00027210 */ /* 0x008fea0007f1e0ff */
[----:B------:R-:W-:Y:S01]  /*79d0*/  IMAD.X R3, R4, 0x1, R7, P0 ;  /* 0x0000000104037824 */ /* 0x000fe200000e0607 */
[----:B------:R-:W-:Y:S04]  /*79e0*/  IADD3 R6, P0, R0, R6, RZ ;  /* 0x0000000600067210 */ /* 0x000fe80007f1e0ff */
[----:B------:R2:W-:Y:S01]  /*79f0*/  LDGSTS.E.BYPASS.LTC128B.128 [R5+0x6880], [R2.64], !P2 ;  /* 0x0688000002057fae */ /* 0x0005e2000d101d46 */
[----:B------:R-:W-:Y:S05]  /*7a00*/  IMAD.X R7, R4, 0x1, R14, P0 ;  /* 0x0000000104077824 */ /* 0x000fea00000e060e */
[----:B------:R3:W-:Y:S01]  /*7a10*/  LDGSTS.E.BYPASS.LTC128B.128 [R5+0x8080], [R6.64], !P4 ;  /* 0x0808000006057fae */ /* 0x0007e2000e101d46 */
[----:B--2---:R-:W-:Y:S05]  /*7a20*/  IADD3 R2, P0, R0, R13, RZ ;  /* 0x0000000d00027210 */ /* 0x004fea0007f1e0ff */
[----:B------:R-:W-:Y:S05]  /*7a30*/  IMAD.X R3, R4, 0x1, R12, P0 ;  /* 0x0000000104037824 */ /* 0x000fea00000e060c */
[----:B------:R3:W-:Y:S03]  /*7a40*/  LDGSTS.E.BYPASS.LTC128B.128 [R5+0x9880], [R2.64], !P1 ;  /* 0x0988000002057fae */ /* 0x0007e6000c901d46 */
.L_x_1135:
[----:B--2---:R-:W-:Y:S05]  /*7a50*/  BSYNC B0 ;  /* 0x0000000000007941 */ /* 0x004fea0003800000 */
.L_x_1134:
[----:B------:R-:W0:Y:S01]  /*7a60*/  LDGDEPBAR ;  /* 0x00000000000079af */ /* 0x000e220000000000 */
[----:B------:R-:W-:Y:S01]  /*7a70*/  WARPSYNC 0xffffffff ;  /* 0xffffffff00007948 */ /* 0x000fe20003800000 */
[C---:B-1-3--:R-:W-:Y:S01]  /*7a80*/  HMMA.16816.F32.BF16 R4, R160.reuse, R8, RZ ;  /* 0x00000008a004723c */ /* 0x04afe200000418ff */
        /* <DEDUP_REMOVED lines=164> */
[----:B------:R-:W1:Y:S01]  /*84d0*/  MUFU.TANH R132, R2 ;  /* 0x0000000200847308 */ /* 0x000e620000002400 */
[----:B--2---:R-:W-:Y:S09]  /*84e0*/  FMUL.FTZ R0, R12, c[0x0][0x320] ;  /* 0x0000c8000c007a20 */ /* 0x004ff20000410000 */
[----:B------:R2:W4:Y:S02]  /*84f0*/  MUFU.TANH R133, R0 ;  /* 0x0000000000857308 */ /* 0x0005240000002400 */
        /* <DEDUP_REMOVED lines=31> */
[----:B------:R-:W-:Y:S02]  /*86f0*/  IMAD.MOV.U32 R5, RZ, RZ, RZ ;  /* 0x000000ffff057224 */ /* 0x000fe400078e00ff */
[----:B------:R-:W-:Y:S01]  /*8700*/  IMAD.MOV.U32 R2, RZ, RZ, c[0x0][0x2b8] ;  /* 0x0000ae00ff027624 */ /* 0x000fe200078e00ff */
[----:B------:R-:W4:Y:S04]  /*8710*/  LDL R3, [R1+0x68] ;  /* 0x0000680001037983 */ /* 0x000f280000100800 */
[----:B------:R-:W-:Y:S01]  /*8720*/  ISETP.NE.AND P1, PT, R2, 0x1, PT ;  /* 0x000000010200780c */ /* 0x000fe20003f25270 */
[----:B------:R-:W5:Y:S04]  /*8730*/  LDL.64 R18, [R1+0x80] ;  /* 0x0000800001127983 */ /* 0x000f680000100a00 */
[----:B--2---:R-:W2:Y:S04]  /*8740*/  LDL R16, [R1+0x94] ;  /* 0x0000940001107983 */ /* 0x004ea80000100800 */
[----:B------:R-:W2:Y:S04]  /*8750*/  LDL R6, [R1+0x90] ;  /* 0x0000900001067983 */ /* 0x000ea80000100800 */
[----:B------:R-:W1:Y:S01]  /*8760*/  S2R R7, SR_TID.X ;  /* 0x0000000000077919 */ /* 0x000e620000002100 */
[----:B---3--:R-:W-:Y:S03]  /*8770*/  IMAD R2, R8, 0x30, R9 ;  /* 0x0000003008027824 */ /* 0x008fe600078e0209 */
[----:B------:R-:W3:Y:S02]  /*8780*/  LDL.64 R8, [R1+0x78] ;  /* 0x0000780001087983 */ /* 0x000ee40000100a00 */
[----:B----4-:R-:W-:Y:S05]  /*8790*/  IADD3 R2, R2, -0x30, R3 ;  /* 0xffffffd002027810 */ /* 0x010fea0007ffe003 */
[----:B------:R-:W-:Y:S04]  /*87a0*/  @P1 IMAD.HI.U32 R3, R2, c[0x0][0x2bc], RZ ;  /* 0x0000af0002031a27 */ /* 0x000fe800078e00ff */
[----:B------:R-:W-:Y:S01]  /*87b0*/  IMAD.MOV.U32 R0, RZ, RZ, R2 ;  /* 0x000000ffff007224 */ /* 0x000fe200078e0002 */
[----:B------:R-:W-:Y:S04]  /*87c0*/  @P1 SHF.R.U32.HI R0, RZ, c[0x0][0x2c0], R3 ;  /* 0x0000b000ff001a19 */ /* 0x000fe80000011603 */
[C---:B-----5:R-:W-:Y:S01]  /*87d0*/  @!P6 IADD3 R3, P0, R0.reuse, R18, RZ ;  /* 0x000000120003e210 */ /* 0x060fe20007f1e0ff */
[----:B------:R-:W-:Y:S03]  /*87e0*/  IMAD.MOV R4, RZ, RZ, -R0 ;  /* 0x000000ffff047224 */ /* 0x000fe600078e0a00 */
[----:B--2---:R-:W-:Y:S01]  /*87f0*/  @!P6 LEA.HI.X.SX32 R0, R0, R16, 0x1, P0 ;  /* 0x000000100000e211 */ /* 0x004fe200000f0eff */
[----:B------:R-:W-:Y:S01]  /*8800*/  IMAD R4, R4, c[0x0][0x2b8], R2 ;  /* 0x0000ae0004047a24 */ /* 0x000fe200078e0202 */
[C---:B------:R-:W-:Y:S04]  /*8810*/  @!P6 LEA R2, P0, R3.reuse, c[0x0][0x2a0], 0x2 ;  /* 0x0000a8000302ea11 */ /* 0x040fe800078010ff */
[----:B------:R-:W-:Y:S01]  /*8820*/  @!P6 LEA.HI.X R3, R3, c[0x0][0x2a4], R0, 0x2, P0 ;  /* 0x0000a9000303ea11 */ /* 0x000fe200000f1400 */
[----:B------:R2:W-:Y:S01]  /*8830*/  STL [R1+0x30], R4 ;  /* 0x0000300401007387 */ /* 0x0005e20000100800 */
[----:B------:R-:W-:Y:S03]  /*8840*/  SHF.R.S32.HI R0, RZ, 0x1f, R4 ;  /* 0x0000001fff007819 */ /* 0x000fe60000011404 */
[----:B------:R4:W5:Y:S02]  /*8850*/  @!P6 LDG.E R5, [R2.64] ;  /* 0x000000060205e981 */ /* 0x000964000c1e1900 */
[----:B------:R-:W-:Y:S04]  /*8860*/  IMAD R0, R0, c[0x0][0x1e0], RZ ;  /* 0x0000780000007a24 */ /* 0x000fe800078e02ff */
[C---:B------:R-:W-:Y:S02]  /*8870*/  IMAD R0, R4.reuse, c[0x0][0x1e4], R0 ;  /* 0x0000790004007a24 */ /* 0x040fe400078e0200 */
[----:B----4-:R-:W-:Y:S04]  /*8880*/  IMAD.WIDE.U32 R2, R4, c[0x0][0x1e0], RZ ;  /* 0x0000780004027a25 */ /* 0x010fe800078e00ff */
[----:B------:R-:W-:Y:S01]  /*8890*/  IMAD.IADD R3, R3, 0x1, R0 ;  /* 0x0000000103037824 */ /* 0x000fe200078e0200 */
[----:B-----5:R-:W-:Y:S01]  /*88a0*/  SHF.R.S32.HI R0, RZ, 0x1f, R5 ;  /* 0x0000001fff007819 */ /* 0x020fe20000011405 */
[----:B------:R1:W-:Y:S02]  /*88b0*/  STL [R1+0x2c], R5 ;  /* 0x00002c0501007387 */ /* 0x0003e40000100800 */
[C---:B------:R-:W-:Y:S04]  /*88c0*/  IMAD.WIDE.U32 R2, R5.reuse, c[0x0][0x1f0], R2 ;  /* 0x00007c0005027a25 */ /* 0x040fe800078e0002 */
[----:B--2---:R-:W-:Y:S01]  /*88d0*/  IMAD R4, R0, c[0x0][0x1f0], RZ ;  /* 0x00007c0000047a24 */ /* 0x004fe200078e02ff */
[----:B---3--:R-:W-:Y:S03]  /*88e0*/  IADD3 R0, P0, R8, R2, RZ ;  /* 0x0000000208007210 */ /* 0x008fe60007f1e0ff */
[----:B------:R-:W-:Y:S05]  /*88f0*/  IMAD R4, R5, c[0x0][0x1f4], R4 ;  /* 0x00007d0005047a24 */ /* 0x000fea00078e0204 */
[----:B------:R-:W-:Y:S02]  /*8900*/  IADD3.X R2, R6, R3, R4, P0, !PT ;  /* 0x0000000306027210 */ /* 0x000fe400007fe404 */
[C---:B------:R-:W-:Y:S04]  /*8910*/  LEA R9, P0, R0.reuse, c[0x0][0x1c8], 0x1 ;  /* 0x0000720000097a11 */ /* 0x040fe800078008ff */
[----:B------:R-:W-:Y:S02]  /*8920*/  LEA.HI.X R8, R0, c[0x0][0x1cc], R2, 0x1, P0 ;  /* 0x0000730000087a11 */ /* 0x000fe400000f0c02 */
[----:B-1----:R-:W-:Y:S04]  /*8930*/  SHF.R.S32.HI R5, RZ, 0x1f, R7 ;  /* 0x0000001fff057819 */ /* 0x002fe80000011407 */
[----:B------:R-:W-:Y:S04]  /*8940*/  LEA.HI R5, R5, R7, RZ, 0x3 ;  /* 0x0000000705057211 */ /* 0x000fe800078f18ff */
[----:B------:R-:W-:Y:S04]  /*8950*/  SHF.R.S32.HI R5, RZ, 0x3, R5 ;  /* 0x00000003ff057819 */ /* 0x000fe80000011405 */
[----:B------:R-:W-:Y:S04]  /*8960*/  IADD3 R5, -R5, 0x30, RZ ;  /* 0x0000003005057810 */ /* 0x000fe80007ffe1ff */
[----:B------:R-:W-:Y:S01]  /*8970*/  ISETP.GE.AND P0, PT, R5, 0x1, PT ;  /* 0x000000010500780c */ /* 0x000fe20003f06270 */
[----:B------:R-:W-:-:S10]  /*8980*/  BRA.DIV ~URZ, `(.L_x_1141) ;  /* 0x0000c7127f007947 */ /* 0x000fd4000b800000 */
[----:B------:R1:W2:Y:S02]  /*8990*/  SHFL.IDX PT, R4, R8, RZ, 0x181f ;  /* 0x00181fff08047589 */ /* 0x0002a400000e0000 */
.L_x_1236:
[----:B------:R-:W-:-:S05]  /*89a0*/  BRA.DIV ~URZ, `(.L_x_1142) ;  /* 0x0000c7627f007947 */ /* 0x000fca000b800000 */
[----:B------:R3:W4:Y:S02]  /*89b0*/  SHFL.IDX PT, R0, R9, RZ, 0x181f ;  /* 0x00181fff09007589 */ /* 0x00072400000e0000 */
.L_x_1237:
        /* <DEDUP_REMOVED lines=13> */
[----:B-----5:R-:W-:Y:S02]  /*8a90*/  @P0 ISETP.GE.AND P1, PT, R7, c[0x0][0x1d4], PT ;  /* 0x0000750007000a0c */ /* 0x020fe40003f26270 */
[----:B---3--:R-:W-:Y:S05]  /*8aa0*/  @P0 IADD3 R6, P2, R0, R6, RZ ;  /* 0x0000000600060210 */ /* 0x008fea0007f5e0ff */
[----:B----4-:R-:W-:Y:S06]  /*8ab0*/  @P0 IMAD.X R7, R4, 0x1, R24, P2 ;  /* 0x0000000104070824 */ /* 0x010fec00010e0618 */
[----:B------:R-:W-:Y:S01]  /*8ac0*/  @!PT LDS RZ, [RZ] ;  /* 0x00000000fffff984 */ /* 0x000fe20000000800 */
[----:B------:R-:W-:Y:S01]  /*8ad0*/  @!PT LDS RZ, [RZ] ;  /* 0x00000000fffff984 */ /* 0x000fe20000000800 */
[----:B------:R-:W-:Y:S01]  /*8ae0*/  @!PT LDS RZ, [RZ] ;  /* 0x00000000fffff984 */ /* 0x000fe20000000800 */
[----:B--2---:R2:W-:Y:S01]  /*8af0*/  @P0 LDGSTS.E.BYPASS.LTC128B.128 [R16+0x14080], [R6.64], !P1 ;  /* 0x1408000006100fae */ /* 0x0045e2000c901d46 */
[----:B------:R-:W-:Y:S02]  /*8b00*/  @P0 ISETP.GE.AND P1, PT, R3, c[0x0][0x1d4], PT ;  /* 0x0000750003000a0c */ /* 0x000fe40003f26270 */
[----:B------:R-:W-:Y:S05]  /*8b10*/  @P0 IADD3 R2, P2, R0, R2, RZ ;  /* 0x0000000200020210 */ /* 0x000fea0007f5e0ff */
[----:B------:R-:W-:Y:S06]  /*8b20*/  @P0 IMAD.X R3, R4, 0x1, R23, P2 ;  /* 0x0000000104030824 */ /* 0x000fec00010e0617 */
[----:B------:R3:W-:Y:S01]  /*8b30*/  @P0 LDGSTS.E.BYPASS.LTC128B.128 [R16+0x15880], [R2.64], !P1 ;  /* 0x1588000002100fae */ /* 0x0007e2000c901d46 */
[----:B------:R-:W-:Y:S02]  /*8b40*/  @P0 ISETP.GE.AND P1, PT, R22, c[0x0][0x1d4], PT ;  /* 0x0000750016000a0c */ /* 0x000fe40003f26270 */
[----:B---3--:R-:W-:Y:S05]  /*8b50*/  @P0 IADD3 R2, P2, R0, R21, RZ ;  /* 0x0000001500020210 */ /* 0x008fea0007f5e0ff */
[----:B------:R-:W-:Y:S06]  /*8b60*/  @P0 IMAD.X R3, R4, 0x1, R20, P2 ;  /* 0x0000000104030824 */ /* 0x000fec00010e0614 */
[----:B------:R3:W-:Y:S01]  /*8b70*/  @P0 LDGSTS.E.BYPASS.LTC128B.128 [R16+0x17080], [R2.64], !P1 ;  /* 0x1708000002100fae */ /* 0x0007e2000c901d46 */
[----:B------:R-:W-:Y:S02]  /*8b80*/  @P0 ISETP.GE.AND P1, PT, R19, c[0x0][0x1d4], PT ;  /* 0x0000750013000a0c */ /* 0x000fe40003f26270 */
[----:B---3--:R-:W-:Y:S05]  /*8b90*/  @P0 IADD3 R2, P2, R0, R18, RZ ;  /* 0x0000001200020210 */ /* 0x008fea0007f5e0ff */
[----:B------:R-:W-:Y:S06]  /*8ba0*/  @P0 IMAD.X R3, R4, 0x1, R17, P2 ;  /* 0x0000000104030824 */ /* 0x000fec00010e0611 */
[----:B------:R2:W-:Y:S01]  /*8bb0*/  @P0 LDGSTS.E.BYPASS.LTC128B.128 [R16+0x18880], [R2.64], !P1 ;  /* 0x1888000002100fae */ /* 0x0005e2000c901d46 */
[----:B------:R-:W-:Y:S01]  /*8bc0*/  ISETP.GE.AND P0, PT, R5, 0x21, PT ;  /* 0x000000210500780c */ /* 0x000fe20003f06270 */
[----:B------:R-:W-:-:S06]  /*8bd0*/  BRA.DIV ~URZ, `(.L_x_1143) ;  /* 0x0000c5927f007947 */ /* 0x000fcc000b800000 */
[----:B------:R3:W4:Y:S04]  /*8be0*/  SHFL.IDX PT, R4, R8, 0x1, 0x181f ;  /* 0x00381f0008047f89 */ /* 0x00072800000e0000 */
[----:B------:R3:W1:Y:S02]  /*8bf0*/  SHFL.IDX PT, R0, R9, 0x1, 0x181f ;  /* 0x00381f0009007f89 */ /* 0x00066400000e0000 */
.L_x_1238:
        /* <DEDUP_REMOVED lines=13> */
[----:B--2---:R-:W-:Y:S02]  /*8cd0*/  @P0 ISETP.GE.AND P1, PT, R7, c[0x0][0x1d4], PT ;  /* 0x0000750007000a0c */ /* 0x004fe40003f26270 */
[----:B-----5:R-:W-:Y:S05]  /*8ce0*/  @P0 IADD3 R6, P2, R0, R6, RZ ;  /* 0x0000000600060210 */ /* 0x020fea0007f5e0ff */
[----:B---3--:R-:W-:Y:S06]  /*8cf0*/  @P0 IMAD.X R7, R4, 0x1, R21, P2 ;  /* 0x0000000104070824 */ /* 0x008fec00010e0615 */
[----:B------:R-:W-:Y:S01]  /*8d00*/  @!PT LDS RZ, [RZ] ;  /* 0x00000000fffff984 */ /* 0x000fe20000000800 */
[----:B------:R-:W-:Y:S01]  /*8d10*/  @!PT LDS RZ, [RZ] ;  /* 0x00000000fffff984 */ /* 0x000fe20000000800 */
[----:B------:R-:W-:Y:S01]  /*8d20*/  @!PT LDS RZ, [RZ] ;  /* 0x00000000fffff984 */ /* 0x000fe20000000800 */
[----:B----4-:R1:W-:Y:S01]  /*8d30*/  @P0 LDGSTS.E.BYPASS.LTC128B.128 [R5+0x15080], [R6.64], !P1 ;  /* 0x1508000006050fae */ /* 0x0103e2000c901d46 */
[----:B------:R-:W-:Y:S02]  /*8d40*/  @P0 ISETP.GE.AND P1, PT, R3, c[0x0][0x1d4], PT ;  /* 0x0000750003000a0c */ /* 0x000fe40003f26270 */
[----:B------:R-:W-:Y:S05]  /*8d50*/  @P0 IADD3 R2, P2, R0, R2, RZ ;  /* 0x0000000200020210 */ /* 0x000fea0007f5e0ff */
[----:B------:R-:W-:Y:S06]  /*8d60*/  @P0 IMAD.X R3, R4, 0x1, R20, P2 ;  /* 0x0000000104030824 */ /* 0x000fec00010e0614 */
[----:B------:R2:W-:Y:S01]  /*8d70*/  @P0 LDGSTS.E.BYPASS.LTC128B.128 [R5+0x16880], [R2.64], !P1 ;  /* 0x1688000002050fae */ /* 0x0005e2000c901d46 */
[----:B------:R-:W-:Y:S02]  /*8d80*/  @P0 ISETP.GE.AND P1, PT, R19, c[0x0][0x1d4], PT ;  /* 0x0000750013000a0c */ /* 0x000fe40003f26270 */
[----:B--2---:R-:W-:Y:S05]  /*8d90*/  @P0 IADD3 R2, P2, R0, R18, RZ ;  /* 0x0000001200020210 */ /* 0x004fea0007f5e0ff */
[----:B------:R-:W-:Y:S06]  /*8da0*/  @P0 IMAD.X R3, R4, 0x1, R17, P2 ;  /* 0x0000000104030824 */ /* 0x000fec00010e0611 */
[----:B------:R2:W-:Y:S01]  /*8db0*/  @P0 LDGSTS.E.BYPASS.LTC128B.128 [R5+0x18080], [R2.64], !P1 ;  /* 0x1808000002050fae */ /* 0x0005e2000c901d46 */
[----:B------:R-:W-:Y:S02]  /*8dc0*/  @P0 ISETP.GE.AND P1, PT, R16, c[0x0][0x1d4], PT ;  /* 0x0000750010000a0c */ /* 0x000fe40003f26270 */
[----:B--2---:R-:W-:Y:S05]  /*8dd0*/  @P0 IADD3 R2, P2, R0, R9, RZ ;  /* 0x0000000900020210 */ /* 0x004fea0007f5e0ff */
[----:B------:R-:W-:Y:S06]  /*8de0*/  @P0 IMAD.X R3, R4, 0x1, R8, P2 ;  /* 0x0000000104030824 */ /* 0x000fec00010e0608 */
[----:B------:R1:W-:Y:S02]  /*8df0*/  @P0 LDGSTS.E.BYPASS.LTC128B.128 [R5+0x19880], [R2.64], !P1 ;  /* 0x1988000002050fae */ /* 0x0003e4000c901d46 */
.L_x_1140:
[----:B---34-:R-:W-:Y:S05]  /*8e00*/  BSYNC B0 ;  /* 0x0000000000007941 */ /* 0x018fea0003800000 */
.L_x_1139:
[----:B------:R-:W3:Y:S01]  /*8e10*/  LDL R4, [R1+0xa4] ;  /* 0x0000a40001047983 */ /* 0x000ee20000100800 */
[----:B-1----:R-:W-:Y:S03]  /*8e20*/  IMAD.MOV.U32 R7, RZ, RZ, c[0x0][0x2c4] ;  /* 0x0000b100ff077624 */ /* 0x002fe600078e00ff */
[----:B--2---:R-:W3:Y:S02]  /*8e30*/  LDL R0, [R1+0xbc] ;  /* 0x0000bc0001007983 */ /* 0x004ee40000100800 */
[----:B------:R-:W-:Y:S02]  /*8e40*/  ISETP.NE.AND P0, PT, R7, 0x1, PT ;  /* 0x000000010700780c */ /* 0x000fe40003f05270 */
[----:B------:R-:W2:Y:S04]  /*8e50*/  LDL R6, [R1+0x34] ;  /* 0x0000340001067983 */ /* 0x000ea80000100800 */
[----:B------:R-:W4:Y:S04]  /*8e60*/  LDL R5, [R1+0xb8] ;  /* 0x0000b80001057983 */ /* 0x000f280000100800 */
[----:B------:R-:W5:Y:S04]  /*8e70*/  LDL R3, [R1+0xa0] ;  /* 0x0000a00001037983 */ /* 0x000f680000100800 */
[----:B------:R-:W5:Y:S04]  /*8e80*/  LDL R2, [R1+0x9c] ;  /* 0x00009c0001027983 */ /* 0x000f680000100800 */
[----:B------:R-:W0:Y:S01]  /*8e90*/  LDGDEPBAR ;  /* 0x00000000000079af */ /* 0x000e220000000000 */
[----:B---3--:R-:W-:Y:S04]  /*8ea0*/  IMAD.IADD R4, R0, 0x1, R4 ;  /* 0x0000000100047824 */ /* 0x008fe800078e0204 */
[----:B------:R-:W-:Y:S05]  /*8eb0*/  @P0 IMAD.HI.U32 R0, R4, c[0x0][0x2c8], RZ ;  /* 0x0000b20004000a27 */ /* 0x000fea00078e00ff */
[----:B------:R-:W-:Y:S01]  /*8ec0*/  @P0 SHF.R.U32.HI R4, RZ, c[0x0][0x2cc], R0 ;  /* 0x0000b300ff040a19 */ /* 0x000fe20000011600 */
[----:B--2---:R-:W-:Y:S05]  /*8ed0*/  IMAD R0, R6, -0x30, RZ ;  /* 0xffffffd006007824 */ /* 0x004fea00078e02ff */
[----:B----4-:R-:W-:Y:S04]  /*8ee0*/  IADD3 R0, -R5, 0x1, R0 ;  /* 0x0000000105007810 */ /* 0x010fe80007ffe100 */
[----:B-----5:R-:W-:Y:S01]  /*8ef0*/  IADD3 R5, -R2, R0, R3 ;  /* 0x0000000002057210 */ /* 0x020fe20007ffe103 */
[----:B------:R-:W-:-:S05]  /*8f00*/  BRA.DIV ~URZ, `(.L_x_1144) ;  /* 0x0000c3227f007947 */ /* 0x000fca000b800000 */
[----:B------:R1:W2:Y:S02]  /*8f10*/  SHFL.IDX PT, R0, R4, RZ, 0x1c1f ;  /* 0x001c1fff04007589 */ /* 0x0002a400000e0000 */
.L_x_1239:
[----:B--2---:R-:W-:Y:S05]  /*8f20*/  IMAD.IADD R0, R5, 0x1, R0 ;  /* 0x0000000105007824 */ /* 0x004fea00078e0200 */
[C---:B------:R-:W-:Y:S02]  /*8f30*/  ISETP.GT.AND P1, PT, R0.reuse, RZ, PT ;  /* 0x000000ff0000720c */ /* 0x040fe40003f24270 */
[C---:B------:R-:W-:Y:S02]  /*8f40*/  ISETP.GT.AND P0, PT, R0.reuse, 0x1, PT ;  /* 0x000000010000780c */ /* 0x040fe40003f04270 */
[C---:B------:R-:W-:Y:S02]  /*8f50*/  ISETP.GT.AND P3, PT, R0.reuse, 0x8, PT ;  /* 0x000000080000780c */ /* 0x040fe40003f64270 */
[C---:B------:R-:W-:Y:S02]  /*8f60*/  ISETP.GT.AND P4, PT, R0.reuse, 0x9, PT ;  /* 0x000000090000780c */ /* 0x040fe40003f84270 */
[----:B------:R-:W-:Y:S02]  /*8f70*/  FSEL R6, R175, -INF , P1 ;  /* 0xff800000af067808 */ /* 0x000fe40000800000 */
[----:B------:R-:W-:Y:S02]  /*8f80*/  ISETP.GT.AND P2, PT, R0, 0x10, PT ;  /* 0x000000100000780c */ /* 0x000fe40003f44270 */
[----:B------:R-:W-:Y:S02]  /*8f90*/  FSEL R21, R174, -INF , P0 ;  /* 0xff800000ae157808 */ /* 0x000fe40000000000 */
[C---:B------:R-:W-:Y:S02]  /*8fa0*/  ISETP.GT.AND P1, PT, R0.reuse, 0x11, PT ;  /* 0x000000110000780c */ /* 0x040fe40003f24270 */
[----:B------:R-:W-:Y:S02]  /*8fb0*/  ISETP.GT.AND P0, PT, R0, 0x18, PT ;  /* 0x000000180000780c */ /* 0x000fe40003f04270 */
[----:B------:R-:W-:Y:S02]  /*8fc0*/  FSEL R20, R173, -INF , P3 ;  /* 0xff800000ad147808 */ /* 0x000fe40001800000 */
[----:B------:R-:W-:Y:S02]  /*8fd0*/  FSEL R19, R172, -INF , P4 ;  /* 0xff800000ac137808 */ /* 0x000fe40002000000 */
[C---:B------:R-:W-:Y:S02]  /*8fe0*/  ISETP.GT.AND P4, PT, R0.reuse, 0x19, PT ;  /* 0x000000190000780c */ /* 0x040fe40003f84270 */
[----:B------:R-:W-:Y:S02]  /*8ff0*/  FSEL R18, R133, -INF , P2 ;  /* 0xff80000085127808 */ /* 0x000fe40001000000 */
[----:B------:R-:W-:Y:S02]  /*9000*/  ISETP.GT.AND P3, PT, R0, 0x20, PT ;  /* 0x000000200000780c */ /* 0x000fe40003f64270 */
[----:B------:R-:W-:Y:S02]  /*9010*/  FSEL R17, R132, -INF , P1 ;  /* 0xff80000084117808 */ /* 0x000fe40000800000 */
[----:B------:R-:W-:Y:S02]  /*9020*/  ISETP.GT.AND P2, PT, R0, 0x21, PT ;  /* 0x000000210000780c */ /* 0x000fe40003f44270 */
[----:B------:R-:W-:Y:S02]  /*9030*/  FSEL R16, R12, -INF , P0 ;  /* 0xff8000000c107808 */ /* 0x000fe40000000000 */
[C---:B------:R-:W-:Y:S02]  /*9040*/  ISETP.GT.AND P1, PT, R0.reuse, 0x28, PT ;  /* 0x000000280000780c */ /* 0x040fe40003f24270 */
[----:B------:R-:W-:Y:S02]  /*9050*/  ISETP.GT.AND P0, PT, R0, 0x29, PT ;  /* 0x000000290000780c */ /* 0x000fe40003f04270 */
[----:B------:R-:W-:Y:S02]  /*9060*/  FSEL R15, R15, -INF , P4 ;  /* 0xff8000000f0f7808 */ /* 0x000fe40002000000 */
[----:B------:R-:W-:Y:S02]  /*9070*/  FSEL R14, R14, -INF , P3 ;  /* 0xff8000000e0e7808 */ /* 0x000fe40001800000 */
[----:B------:R-:W-:Y:S02]  /*9080*/  FSEL R13, R13, -INF , P2 ;  /* 0xff8000000d0d7808 */ /* 0x000fe40001000000 */
[----:B------:R-:W-:Y:S02]  /*9090*/  FSEL R12, R10, -INF , P1 ;  /* 0xff8000000a0c7808 */ /* 0x000fe40000800000 */
[----:B------:R-:W-:Y:S01]  /*90a0*/  FSEL R11, R11, -INF , P0 ;  /* 0xff8000000b0b7808 */ /* 0x000fe20000000000 */
[----:B------:R-:W-:-:S05]  /*90b0*/  BRA.DIV ~URZ, `(.L_x_1145) ;  /* 0x0000c1d27f007947 */ /* 0x000fca000b800000 */
[----:B------:R-:W2:Y:S04]  /*90c0*/  LDL.LU R173, [R1+0x28] ;  /* 0x0000280001ad7983 */ /* 0x000ea80000300800 */
[----:B------:R-:W3:Y:S04]  /*90d0*/  LDL.LU R172, [R1+0x24] ;  /* 0x0000240001ac7983 */ /* 0x000ee80000300800 */
[----:B------:R-:W4:Y:S04]  /*90e0*/  LDL.LU R3, [R1+0x20] ;  /* 0x0000200001037983 */ /* 0x000f280000300800 */
[----:B------:R-:W5:Y:S04]  /*90f0*/  LDL.LU R2, [R1+0x1c] ;  /* 0x00001c0001027983 */ /* 0x000f680000300800 */
[----:B------:R-:W1:Y:S02]  /*9100*/  SHFL.IDX PT, R0, R4, 0x1, 0x1c1f ;  /* 0x003c1f0004007f89 */ /* 0x000e6400000e0000 */
[----:B-1----:R-:W-:Y:S05]  /*9110*/  IMAD.IADD R0, R5, 0x1, R0 ;  /* 0x0000000105007824 */ /* 0x002fea00078e0200 */
[C---:B------:R-:W-:Y:S02]  /*9120*/  ISETP.GT.AND P1, PT, R0.reuse, RZ, PT ;  /* 0x000000ff0000720c */ /* 0x040fe40003f24270 */
[C---:B------:R-:W-:Y:S02]  /*9130*/  ISETP.GT.AND P0, PT, R0.reuse, 0x1, PT ;  /* 0x000000010000780c */ /* 0x040fe40003f04270 */
[C---:B------:R-:W-:Y:S02]  /*9140*/  ISETP.GT.AND P3, PT, R0.reuse, 0x8, PT ;  /* 0x000000080000780c */ /* 0x040fe40003f64270 */
[C---:B------:R-:W-:Y:S02]  /*9150*/  ISETP.GT.AND P4, PT, R0.reuse, 0x9, PT ;  /* 0x000000090000780c */ /* 0x040fe40003f84270 */
[C---:B------:R-:W-:Y:S04]  /*9160*/  ISETP.GT.AND P2, PT, R0.reuse, 0x10, PT ;  /* 0x000000100000780c */ /* 0x040fe80003f44270 */
[----:B------:R-:W-:Y:S02]  /*9170*/  FSEL R25, R171, -INF , P2 ;  /* 0xff800000ab197808 */ /* 0x000fe40001000000 */
[C---:B------:R-:W-:Y:S04]  /*9180*/  ISETP.GT.AND P2, PT, R0.reuse, 0x21, PT ;  /* 0x000000210000780c */ /* 0x040fe80003f44270 */
[----:B------:R-:W-:Y:S02]  /*9190*/  FSEL R9, R179, -INF , P2 ;  /* 0xff800000b3097808 */ /* 0x000fe40001000000 */
[----:B--2---:R-:W-:Y:S02]  /*91a0*/  FSEL R5, R173, -INF , P1 ;  /* 0xff800000ad057808 */ /* 0x004fe40000800000 */
[----:B------:R-:W-:Y:S02]  /*91b0*/  ISETP.GT.AND P1, PT, R0, 0x11, PT ;  /* 0x000000110000780c */ /* 0x000fe40003f24270 */
[----:B---3--:R-:W-:Y:S02]  /*91c0*/  FSEL R132, R172, -INF , P0 ;  /* 0xff800000ac847808 */ /* 0x008fe40000000000 */
[C---:B------:R-:W-:Y:S02]  /*91d0*/  ISETP.GT.AND P0, PT, R0.reuse, 0x18, PT ;  /* 0x000000180000780c */ /* 0x040fe40003f04270 */
[----:B----4-:R-:W-:Y:S02]  /*91e0*/  FSEL R27, R3, -INF , P3 ;  /* 0xff800000031b7808 */ /* 0x010fe40001800000 */
[----:B------:R-:W-:Y:S02]  /*91f0*/  ISETP.GT.AND P3, PT, R0, 0x20, PT ;  /* 0x000000200000780c */ /* 0x000fe40003f64270 */
[----:B-----5:R-:W-:Y:S02]  /*9200*/  FSEL R26, R2, -INF , P4 ;  /* 0xff800000021a7808 */ /* 0x020fe40002000000 */
[----:B------:R-:W-:Y:S02]  /*9210*/  ISETP.GT.AND P4, PT, R0, 0x19, PT ;  /* 0x000000190000780c */ /* 0x000fe40003f84270 */
[----:B------:R-:W-:Y:S02]  /*9220*/  FSEL R24, R170, -INF , P1 ;  /* 0xff800000aa187808 */ /* 0x000fe40000800000 */
        /* <DEDUP_REMOVED lines=37> */
[----:B------:R1:W2:Y:S02]  /*9480*/  SHFL.BFLY PT, R0, R4, 0x1, 0x1f ;  /* 0x0c201f0004007f89 */ /* 0x0002a400000e0000 */
.L_x_1240:
        /* <DEDUP_REMOVED lines=23> */
[----:B------:R-:W-:Y:S05]  /*9600*/  FFMA.FTZ R177, R15, c[0x0][0x2d0], -R2 ;  /* 0x0000b4000fb17a23 */ /* 0x000fea0000010802 */
[----:B------:R-:W1:Y:S10]  /*9610*/  MUFU.EX2 R4, R4 ;  /* 0x0000000400047308 */ /* 0x000e740000000800 */
[----:B------:R2:W-:Y:S10]  /*9620*/  MUFU.EX2 R13, R20 ;  /* 0x00000014000d7308 */ /* 0x0005f40000000800 */
[----:B------:R4:W5:Y:S01]  /*9630*/  MUFU.EX2 R12, R19 ;  /* 0x00000013000c7308 */ /* 0x0009620000000800 */
[----:B---3--:R-:W-:Y:S01]  /*9640*/  FFMA.FTZ R2, R0, R168, R11 ;  /* 0x000000a800027223 */ /* 0x008fe2000001000b */
[----:B-1----:R-:W-:Y:S01]  /*9650*/  F2FP.BF16.PACK_AB R168, R4, R11 ;  /* 0x0000000b04a8723e */ /* 0x002fe200000010ff */
[----:B------:R-:W-:Y:S01]  /*9660*/  FMUL.FTZ R16, R0, R144 ;  /* 0x0000009000107220 */ /* 0x000fe20000410000 */
[----:B------:R-:W-:Y:S01]  /*9670*/  MOV R144, R14 ;  /* 0x0000000e00907202 */ /* 0x000fe20000000f00 */
[----:B------:R-:W-:Y:S01]  /*9680*/  FADD.FTZ R6, R4, R2 ;  /* 0x0000000204067221 */ /* 0x000fe20000010000 */
[C---:B------:R-:W-:Y:S01]  /*9690*/  FSEL R2, R3.reuse, RZ, P0 ;  /* 0x000000ff03027208 */ /* 0x040fe20000000000 */
[----:B------:R-:W-:Y:S02]  /*96a0*/  FMUL.FTZ R4, R3, c[0x0][0x2d0] ;  /* 0x0000b40003047a20 */ /* 0x000fe40000410000 */
[----:B------:R-:W-:Y:S01]  /*96b0*/  FMUL.FTZ R17, R0, R145 ;  /* 0x0000009100117220 */ /* 0x000fe20000410000 */
[----:B------:R-:W-:Y:S01]  /*96c0*/  MOV R145, R169 ;  /* 0x000000a900917202 */ /* 0x000fe20000000f00 */
[----:B------:R-:W-:Y:S01]  /*96d0*/  FADD.FTZ R2, -R2, R135 ;  /* 0x0000008702027221 */ /* 0x000fe20000010100 */
[----:B------:R-:W-:Y:S01]  /*96e0*/  FSEL R4, R4, RZ, P0 ;  /* 0x000000ff04047208 */ /* 0x000fe20000000000 */
[----:B--2---:R-:W-:Y:S01]  /*96f0*/  FMUL.FTZ R20, R0, R140 ;  /* 0x0000008c00147220 */ /* 0x004fe20000410000 */
[----:B------:R-:W-:Y:S01]  /*9700*/  MOV R140, R171 ;  /* 0x000000ab008c7202 */ /* 0x000fe20000000f00 */
[----:B------:R-:W-:Y:S02]  /*9710*/  FMUL.FTZ R2, R2, c[0x0][0x2d0] ;  /* 0x0000b40002027a20 */ /* 0x000fe40000410000 */
[--C-:B------:R-:W-:Y:S02]  /*9720*/  FFMA.FTZ R172, R24, c[0x0][0x2d0], -R4.reuse ;  /* 0x0000b40018ac7a23 */ /* 0x100fe40000010804 */
[----:B------:R-:W-:Y:S02]  /*9730*/  FMUL.FTZ R24, R0, R136 ;  /* 0x0000008800187220 */ /* 0x000fe40000410000 */
[----:B------:R-:W2:Y:S01]  /*9740*/  LDL.LU R136, [R1+0x50] ;  /* 0x0000500001887983 */ /* 0x000ea20000300800 */
[--C-:B------:R-:W-:Y:S01]  /*9750*/  FFMA.FTZ R5, R5, c[0x0][0x2d0], -R4.reuse ;  /* 0x0000b40005057a23 */ /* 0x100fe20000010804 */
[----:B------:R-:W1:Y:S01]  /*9760*/  MUFU.EX2 R2, R2 ;  /* 0x0000000200027308 */ /* 0x000e620000000800 */
[--C-:B------:R-:W-:Y:S02]  /*9770*/  FFMA.FTZ R7, R7, c[0x0][0x2d0], -R4.reuse ;  /* 0x0000b40007077a23 */ /* 0x100fe40000010804 */
[--C-:B------:R-:W-:Y:S02]  /*9780*/  FFMA.FTZ R134, R26, c[0x0][0x2d0], -R4.reuse ;  /* 0x0000b4001a867a23 */ /* 0x100fe40000010804 */
[--C-:B------:R-:W-:Y:S02]  /*9790*/  FFMA.FTZ R174, R25, c[0x0][0x2d0], -R4.reuse ;  /* 0x0000b40019ae7a23 */ /* 0x100fe40000010804 */
[--C-:B------:R-:W-:Y:S02]  /*97a0*/  FFMA.FTZ R175, R23, c[0x0][0x2d0], -R4.reuse ;  /* 0x0000b40017af7a23 */ /* 0x100fe40000010804 */
[--C-:B------:R-:W-:Y:S01]  /*97b0*/  FFMA.FTZ R176, R22, c[0x0][0x2d0], -R4.reuse ;  /* 0x0000b40016b07a23 */ /* 0x100fe20000010804 */
[----:B------:R3:W-:Y:S01]  /*97c0*/  MUFU.EX2 R135, R5 ;  /* 0x0000000500877308 */ /* 0x0007e20000000800 */
[--C-:B------:R-:W-:Y:S02]  /*97d0*/  FFMA.FTZ R15, R9, c[0x0][0x2d0], -R4.reuse ;  /* 0x0000b400090f7a23 */ /* 0x100fe40000010804 */
[--C-:B----4-:R-:W-:Y:S02]  /*97e0*/  FFMA.FTZ R19, R8, c[0x0][0x2d0], -R4.reuse ;  /* 0x0000b40008137a23 */ /* 0x110fe40000010804 */
[--C-:B------:R-:W-:Y:S02]  /*97f0*/  FFMA.FTZ R11, R132, c[0x0][0x2d0], -R4.reuse ;  /* 0x0000b400840b7a23 */ /* 0x100fe40000010804 */
[--C-:B------:R-:W-:Y:S01]  /*9800*/  FFMA.FTZ R132, R27, c[0x0][0x2d0], -R4.reuse ;  /* 0x0000b4001b847a23 */ /* 0x100fe20000010804 */
[----:B------:R-:W-:Y:S01]  /*9810*/  MOV R27, R170 ;  /* 0x000000aa001b7202 */ /* 0x000fe20000000f00 */
[----:B------:R-:W-:Y:S01]  /*9820*/  FFMA.FTZ R10, R10, c[0x0][0x2d0], -R4 ;  /* 0x0000b4000a0a7a23 */ /* 0x000fe20000010804 */
[----:B-----5:R-:W-:Y:S01]  /*9830*/  F2FP.BF16.PACK_AB R170, R12, R13 ;  /* 0x0000000d0caa723e */ /* 0x020fe200000010ff */
[----:B------:R-:W-:Y:S01]  /*9840*/  FADD.FTZ R4, R13, R6 ;  /* 0x000000060d047221 */ /* 0x000fe20000010000 */
[----:B------:R-:W-:Y:S01]  /*9850*/  MUFU.EX2 R176, R176 ;  /* 0x000000b000b07308 */ /* 0x000fe20000000800 */
[----:B------:R-:W-:Y:S02]  /*9860*/  FMUL.FTZ R25, R0, R137 ;  /* 0x0000008900197220 */ /* 0x000fe40000410000 */
[C---:B-1----:R-:W-:Y:S02]  /*9870*/  FMUL.FTZ R26, R2.reuse, R138 ;  /* 0x0000008a021a7220 */ /* 0x042fe40000410000 */
[C---:B------:R-:W-:Y:S01]  /*9880*/  FMUL.FTZ R6, R2.reuse, R158 ;  /* 0x0000009e02067220 */ /* 0x040fe20000410000 */
[----:B------:R-:W-:Y:S01]  /*9890*/  MOV R158, R27 ;  /* 0x0000001b009e7202 */ /* 0x000fe20000000f00 */
[----:B------:R-:W-:Y:S02]  /*98a0*/  FMUL.FTZ R27, R2, R139 ;  /* 0x0000008b021b7220 */ /* 0x000fe40000410000 */
[----:B------:R-:W-:Y:S02]  /*98b0*/  FADD.FTZ R173, R12, R4 ;  /* 0x000000040cad7221 */ /* 0x000fe40000010000 */
[C---:B------:R-:W-:Y:S02]  /*98c0*/  FMUL.FTZ R12, R0.reuse, R148 ;  /* 0x00000094000c7220 */ /* 0x040fe40000410000 */
[----:B---3--:R-:W-:Y:S01]  /*98d0*/  FMUL.FTZ R5, R0, R157 ;  /* 0x0000009d00057220 */ /* 0x008fe20000410000 */
[----:B------:R-:W-:Y:S01]  /*98e0*/  MOV R157, R7 ;  /* 0x00000007009d7202 */ /* 0x000fe20000000f00 */
[----:B------:R-:W-:Y:S02]  /*98f0*/  FMUL.FTZ R7, R2, R159 ;  /* 0x0000009f02077220 */ /* 0x000fe40000410000 */
[----:B------:R-:W3:Y:S01]  /*9900*/  LDL R159, [R1] ;  /* 0x00000000019f7983 */ /* 0x000ee20000100800 */
[C---:B------:R-:W-:Y:S02]  /*9910*/  FMUL.FTZ R4, R0.reuse, R156 ;  /* 0x0000009c00047220 */ /* 0x040fe40000410000 */
[----:B------:R-:W-:Y:S01]  /*9920*/  FMUL.FTZ R13, R0, R149 ;  /* 0x00000095000d7220 */ /* 0x000fe20000410000 */
[----:B------:R-:W1:Y:S01]  /*9930*/  MUFU.EX2 R156, R11 ;  /* 0x0000000b009c7308 */ /* 0x000e620000000800 */
[----:B------:R-:W-:Y:S02]  /*9940*/  FMUL.FTZ R14, R2, R150 ;  /* 0x00000096020e7220 */ /* 0x000fe40000410000 */
        /* <DEDUP_REMOVED lines=13> */
[----:B------:R-:W4:Y:S01]  /*9a20*/  MUFU.EX2 R150, R134 ;  /* 0x0000008600967308 */ /* 0x000f220000000800 */
[C---:B------:R-:W-:Y:S02]  /*9a30*/  FMUL.FTZ R40, R0.reuse, R40 ;  /* 0x0000002800287220 */ /* 0x040fe40000410000 */
[----:B------:R-:W-:Y:S01]  /*9a40*/  FMUL.FTZ R41, R0, R41 ;  /* 0x0000002900297220 */ /* 0x000fe20000410000 */
[----:B-1----:R-:W-:Y:S01]  /*9a50*/  F2FP.BF16.PACK_AB R169, R156, R135 ;  /* 0x000000879ca9723e */ /* 0x002fe200000010ff */
        /* <DEDUP_REMOVED lines=57> */
[----:B-1----:R-:W-:Y:S01]  /*9df0*/  MOV R158, R0 ;  /* 0x00000000009e7202 */ /* 0x002fe20000000f00 */
        /* <DEDUP_REMOVED lines=58> */
[----:B--2---:R-:W-:Y:S02]  /*a1a0*/  FFMA.FTZ R148, R2, R136, R135 ;  /* 0x0000008802947223 */ /* 0x004fe40000010087 */
[----:B------:R-:W1:Y:S01]  /*a1b0*/  LDSM.16.MT88.4 R136, [R239] ;  /* 0x00000000ef88783b */ /* 0x000e620000004200 */
[----:B------:R-:W2:Y:S10]  /*a1c0*/  MUFU.EX2 R2, R179 ;  /* 0x000000b300027308 */ /* 0x000eb40000000800 */
[----:B------:R-:W4:Y:S10]  /*a1d0*/  MUFU.EX2 R135, R178 ;  /* 0x000000b200877308 */ /* 0x000f340000000800 */
[----:B------:R-:W-:Y:S01]  /*a1e0*/  MUFU.EX2 R179, R174 ;  /* 0x000000ae00b37308 */ /* 0x000fe20000000800 */
[----:B--2---:R-:W-:Y:S09]  /*a1f0*/  FADD.FTZ R0, R2, R0 ;  /* 0x0000000002007221 */ /* 0x004ff20000010000 */
[----:B------:R-:W2:Y:S01]  /*a200*/  MUFU.EX2 R178, R172 ;  /* 0x000000ac00b27308 */ /* 0x000ea20000000800 */
        /* <DEDUP_REMOVED lines=12> */
[----:B---3--:R1:W3:Y:S03]  /*a2d0*/  LDSM.16.MT88.4 R136, [R159] ;  /* 0x000000009f88783b */ /* 0x0082e60000004200 */
[----:B-1----:R-:W-:Y:S05]  /*a2e0*/  MOV R159, R141 ;  /* 0x0000008d009f7202 */ /* 0x002fea0000000f00 */
[----:B------:R-:W-:Y:S01]  /*a2f0*/  LDSM.16.MT88.4 R140, [R239+0x800] ;  /* 0x00080000ef8c783b */ /* 0x000fe20000004200 */
        /* <DEDUP_REMOVED lines=40> */
[----:B--2---:R-:W-:Y:S03]  /*a580*/  F2FP.BF16.PACK_AB R137, R178, R179 ;  /* 0x000000b3b289723e */ /* 0x004fe600000010ff */
        /* <DEDUP_REMOVED lines=132> */
.L_x_1133:
[----:B------:R-:W2:Y:S04]  /*add0*/  LDL R2, [R1+0x64] ;  /* 0x0000640001027983 */ /* 0x000ea80000100800 */
[----:B-1----:R-:W2:Y:S02]  /*ade0*/  LDL R0, [R1+0x24] ;  /* 0x0000240001007983 */ /* 0x002ea40000100800 */
[----:B--2---:R-:W-:-:S13]  /*adf0*/  ISETP.GE.AND P0, PT, R0, R2, PT ;  /* 0x000000020000720c */ /* 0x004fda0003f06270 */
[----:B------:R-:W-:Y:S05]  /*ae00*/  @!P0 BRA `(.L_x_1147) ;  /* 0x000033a000008947 */ /* 0x000fea0003800000 */
.L_x_1159:
[----:B------:R-:W2:Y:S01]  /*ae10*/  LDL R4, [R1+0x30] ;  /* 0x0000300001047983 */ /* 0x000ea20000100800 */
[----:B------:R-:W-:Y:S04]  /*ae20*/  DEPBAR.LE SB0, 0x0 ;  /* 0x000080000000791a */ /* 0x000fe80000000000 */
[----:B------:R-:W3:Y:S01]  /*ae30*/  LDL R6, [R1+0x98] ;  /* 0x0000980001067983 */ /* 0x000ee20000100800 */
[----:B------:R-:W-:Y:S01]  /*ae40*/  WARPSYNC 0xffffffff ;  /* 0xffffffff00007948 */ /* 0x000fe20003800000 */
[----:B------:R-:W-:Y:S02]  /*ae50*/  MOV R134, R133 ;  /* 0x0000008500867202 */ /* 0x000fe40000000f00 */
        /* <DEDUP_REMOVED lines=26> */
.L_x_1241:
[----:B--2---:R-:W2:Y:S01]  /*b000*/  LDL R5, [R1+0x38] ;  /* 0x0000380001057983 */ /* 0x004ea20000100800 */
[----:B------:R-:W-:Y:S03]  /*b010*/  BSSY B0, `(.L_x_1149) ;  /* 0x000003e000007945 */ /* 0x000fe60003800000 */
[----:B------:R-:W5:Y:S04]  /*b020*/  LDL R4, [R1+0x108] ;  /* 0x0001080001047983 */ /* 0x000f680000100800 */
[----:B----4-:R-:W4:Y:S04]  /*b030*/  LDL R13, [R1+0x18] ;  /* 0x00001800010d7983 */ /* 0x010f280000100800 */
[----:B---3--:R-:W3:Y:S04]  /*b040*/  LDL R135, [R1+0x5c] ;  /* 0x00005c0001877983 */ /* 0x008ee80000100800 */
        /* <DEDUP_REMOVED lines=8> */
[----:B------:R-:W5:Y:S01]  /*b0d0*/  SHFL.IDX PT, R2, R7, RZ, 0x181f ;  /* 0x00181fff07027589 */ /* 0x000f6200000e0000 */
[----:B--2---:R-:W-:Y:S03]  /*b0e0*/  ISETP.GE.AND P4, PT, R5, c[0x0][0x1d4], PT ;  /* 0x0000750005007a0c */ /* 0x004fe60003f86270 */
[----:B------:R-:W2:Y:S01]  /*b0f0*/  LDL R5, [R1+0x3c] ;  /* 0x00003c0001057983 */ /* 0x000ea20000100800 */
[----:B-----5:R-:W-:Y:S02]  /*b100*/  IADD3 R4, P0, R2, R4, RZ ;  /* 0x0000000402047210 */ /* 0x020fe40007f1e0ff */
[----:B---3--:R-:W-:Y:S02]  /*b110*/  ISETP.GE.AND P3, PT, R135, c[0x0][0x1d4], PT ;  /* 0x0000750087007a0c */ /* 0x008fe40003f66270 */
[----:B----4-:R-:W-:Y:S02]  /*b120*/  ISETP.GE.AND P2, PT, R12, c[0x0][0x1d4], PT ;  /* 0x000075000c007a0c */ /* 0x010fe40003f46270 */
[----:B------:R-:W3:Y:S01]  /*b130*/  S2R R12, SR_TID.X ;  /* 0x00000000000c7919 */ /* 0x000ee20000002100 */
[----:B------:R-:W-:Y:S01]  /*b140*/  ISETP.GE.AND P5, PT, R21, c[0x0][0x1d4], PT ;  /* 0x0000750015007a0c */ /* 0x000fe20003fa6270 */
[----:B--2---:R-:W-:Y:S05]  /*b150*/  IMAD.X R5, R0, 0x1, R5, P0 ;  /* 0x0000000100057824 */ /* 0x004fea00000e0605 */
[----:B------:R-:W-:Y:S01]  /*b160*/  @!PT LDS RZ, [RZ] ;  /* 0x00000000fffff984 */ /* 0x000fe20000000800 */
[----:B------:R-:W-:Y:S01]  /*b170*/  @!PT LDS RZ, [RZ] ;  /* 0x00000000fffff984 */ /* 0x000fe20000000800 */
[----:B------:R2:W-:Y:S02]  /*b180*/  LDGSTS.E.BYPASS.LTC128B.128 [R13+0x4080], [R4.64], !P4 ;  /* 0x04080000040d7fae */ /* 0x0005e4000e101d46 */
[----:B--2---:R-:W-:Y:S05]  /*b190*/  IADD3 R4, P0, R2, R23, RZ ;  /* 0x0000001702047210 */ /* 0x004fea0007f1e0ff */
[----:B------:R-:W-:Y:S05]  /*b1a0*/  IMAD.X R5, R0, 0x1, R22, P0 ;  /* 0x0000000100057824 */ /* 0x000fea00000e0616 */
[----:B------:R2:W-:Y:S02]  /*b1b0*/  LDGSTS.E.BYPASS.LTC128B.128 [R13+0x5880], [R4.64], !P3 ;  /* 0x05880000040d7fae */ /* 0x0005e4000d901d46 */
[----:B--2---:R-:W-:Y:S05]  /*b1c0*/  IADD3 R4, P0, R2, R20, RZ ;  /* 0x0000001402047210 */ /* 0x004fea0007f1e0ff */
[----:B------:R-:W-:Y:S01]  /*b1d0*/  IMAD.X R5, R0, 0x1, R15, P0 ;  /* 0x0000000100057824 */ /* 0x000fe200000e060f */
[----:B------:R-:W-:Y:S04]  /*b1e0*/  IADD3 R2, P0, R2, R3, RZ ;  /* 0x0000000302027210 */ /* 0x000fe80007f1e0ff */
[----:B------:R2:W-:Y:S01]  /*b1f0*/  LDGSTS.E.BYPASS.LTC128B.128 [R13+0x7080], [R4.64], !P5 ;  /* 0x07080000040d7fae */ /* 0x0005e2000e901d46 */
[----:B------:R-:W-:Y:S01]  /*b200*/  IMAD.X R3, R0, 0x1, R14, P0 ;  /* 0x0000000100037824 */ /* 0x000fe200000e060e */
[----:B---3--:R-:W-:Y:S04]  /*b210*/  ISETP.GT.AND P0, PT, R12, 0x7f, PT ;  /* 0x0000007f0c00780c */ /* 0x008fe80003f04270 */
[----:B------:R2:W-:Y:S09]  /*b220*/  LDGSTS.E.BYPASS.LTC128B.128 [R13+0x8880], [R2.64], !P2 ;  /* 0x08880000020d7fae */ /* 0x0005f2000d101d46 */
[----:B------:R-:W-:-:S05]  /*b230*/  @P0 BRA `(.L_x_1150) ;  /* 0x000001b000000947 */ /* 0x000fca0003800000 */
[----:B------:R-:W-:-:S05]  /*b240*/  BRA.DIV ~URZ, `(.L_x_1151) ;  /* 0x0000a5527f007947 */ /* 0x000fca000b800000 */
[----:B--2---:R2:W3:Y:S04]  /*b250*/  SHFL.IDX PT, R4, R6, 0x1, 0x181f ;  /* 0x00381f0006047f89 */ /* 0x0044e800000e0000 */
[----:B------:R2:W4:Y:S02]  /*b260*/  SHFL.IDX PT, R0, R7, 0x1, 0x181f ;  /* 0x00381f0007007f89 */ /* 0x00052400000e0000 */
.L_x_1242:
        /* <DEDUP_REMOVED lines=24> */
.L_x_1150:
[----:B------:R-:W-:Y:S05]  /*b3f0*/  BSYNC B0 ;  /* 0x0000000000007941 */ /* 0x000fea0003800000 */
.L_x_1149:
[----:B------:R-:W0:Y:S01]  /*b400*/  LDGDEPBAR ;  /* 0x00000000000079af */ /* 0x000e220000000000 */
[----:B------:R-:W-:Y:S01]  /*b410*/  WARPSYNC 0xffffffff ;  /* 0xffffffff00007948 */ /* 0x000fe20003800000 */
[C---:B-123--:R-:W-:Y:S01]  /*b420*/  HMMA.16816.F32.BF16 R4, R160.reuse, R8, RZ ;  /* 0x00000008a004723c */ /* 0x04efe200000418ff */
        /* <DEDUP_REMOVED lines=203> */
[----:B--2---:R-:W-:Y:S03]  /*c0e0*/  IMAD R2, R8, 0x30, R9 ;  /* 0x0000003008027824 */ /* 0x004fe600078e0209 */
[----:B------:R-:W2:Y:S02]  /*c0f0*/  LDL.64 R8, [R1+0x78] ;  /* 0x0000780001087983 */ /* 0x000ea40000100a00 */
[----:B---3--:R-:W-:Y:S05]  /*c100*/  IADD3 R2, R2, -0x30, R3 ;  /* 0xffffffd002027810 */ /* 0x008fea0007ffe003 */
        /* <DEDUP_REMOVED lines=33> */
.L_x_1243:
[----:B------:R-:W-:-:S05]  /*c320*/  BRA.DIV ~URZ, `(.L_x_1155) ;  /* 0x000095a27f007947 */ /* 0x000fca000b800000 */
[----:B------:R3:W4:Y:S02]  /*c330*/  SHFL.IDX PT, R0, R9, RZ, 0x181f ;  /* 0x00181fff09007589 */ /* 0x00072400000e0000 */
.L_x_1244:
        /* <DEDUP_REMOVED lines=28> */
.L_x_1245:
        /* <DEDUP_REMOVED lines=10> */
[----:B-----5:R-:W-:Y:S05]  /*c5a0*/  @P0 IMAD.X R3, R4, 0x1, R21, P1 ;  /* 0x0000000104030824 */ /* 0x020fea00008e0615 */
[----:B------:R-:W-:Y:S01]  /*c5b0*/  @!PT LDS RZ, [RZ] ;  /* 0x00000000fffff984 */ /* 0x000fe20000000800 */
[----:B------:R-:W-:Y:S01]  /*c5c0*/  @!PT LDS RZ, [RZ] ;  /* 0x00000000fffff984 */ /* 0x000fe20000000800 */
[----:B------:R-:W-:Y:S01]  /*c5d0*/  @!PT LDS RZ, [RZ] ;  /* 0x00000000fffff984 */ /* 0x000fe20000000800 */
[----:B---3--:R4:W-:Y:S02]  /*c5e0*/  @P0 LDGSTS.E.BYPASS.LTC128B.128 [R5+0x15080], [R2.64], !P4 ;  /* 0x1508000002050fae */ /* 0x0089e4000e101d46 */
[----:B----4-:R-:W-:Y:S05]  /*c5f0*/  @P0 IADD3 R2, P1, R0, R20, RZ ;  /* 0x0000001400020210 */ /* 0x010fea0007f3e0ff */
[----:B------:R-:W-:Y:S01]  /*c600*/  @P0 IMAD.X R3, R4, 0x1, R7, P1 ;  /* 0x0000000104030824 */ /* 0x000fe200008e0607 */
[----:B------:R-:W-:Y:S04]  /*c610*/  @P0 IADD3 R6, P1, R0, R6, RZ ;  /* 0x0000000600060210 */ /* 0x000fe80007f3e0ff */
[----:B------:R1:W-:Y:S01]  /*c620*/  @P0 LDGSTS.E.BYPASS.LTC128B.128 [R5+0x16880], [R2.64], !P3 ;  /* 0x1688000002050fae */ /* 0x0003e2000d901d46 */
[----:B------:R-:W-:Y:S05]  /*c630*/  @P0 IMAD.X R7, R4, 0x1, R19, P1 ;  /* 0x0000000104070824 */ /* 0x000fea00008e0613 */
[----:B------:R2:W-:Y:S01]  /*c640*/  @P0 LDGSTS.E.BYPASS.LTC128B.128 [R5+0x18080], [R6.64], !P5 ;  /* 0x1808000006050fae */ /* 0x0005e2000e901d46 */
[----:B-1----:R-:W-:Y:S05]  /*c650*/  @P0 IADD3 R2, P1, R0, R9, RZ ;  /* 0x0000000900020210 */ /* 0x002fea0007f3e0ff */
[----:B------:R-:W-:Y:S05]  /*c660*/  @P0 IMAD.X R3, R4, 0x1, R8, P1 ;  /* 0x0000000104030824 */ /* 0x000fea00008e0608 */
[----:B------:R2:W-:Y:S03]  /*c670*/  @P0 LDGSTS.E.BYPASS.LTC128B.128 [R5+0x19880], [R2.64], !P2 ;  /* 0x1988000002050fae */ /* 0x0005e6000d101d46 */
.L_x_1153:
[----:B--234-:R-:W-:Y:S05]  /*c680*/  BSYNC B0 ;  /* 0x0000000000007941 */ /* 0x01cfea0003800000 */
.L_x_1152:
        /* <DEDUP_REMOVED lines=29> */
.L_x_1246:
[----:B-12---:R-:W-:Y:S01]  /*c860*/  FMNMX.FTZ R4, R4, R0, !PT ;  /* 0x0000000004047209 */ /* 0x006fe20007810000 */
[----:B------:R-:W-:-:S05]  /*c870*/  BRA.DIV ~URZ, `(.L_x_1158) ;  /* 0x000091b27f007947 */ /* 0x000fca000b800000 */
[----:B------:R-:W1:Y:S02]  /*c880*/  SHFL.BFLY PT, R0, R4, 0x1, 0x1f ;  /* 0x0c201f0004007f89 */ /* 0x000e6400000e0000 */
[----:B-1----:R-:W-:Y:S02]  /*c890*/  FMNMX.FTZ R133, R4, R0, !PT ;  /* 0x0000000004857209 */ /* 0x002fe40007810000 */
[----:B------:R-:W1:Y:S02]  /*c8a0*/  SHFL.BFLY PT, R0, R5, 0x2, 0x1f ;  /* 0x0c401f0005007f89 */ /* 0x000e6400000e0000 */
[----:B-1----:R-:W-:Y:S05]  /*c8b0*/  FMNMX.FTZ R4, R5, R0, !PT ;  /* 0x0000000005047209 */ /* 0x002fea0007810000 */
[----:B------:R1:W2:Y:S02]  /*c8c0*/  SHFL.BFLY PT, R0, R4, 0x1, 0x1f ;  /* 0x0c201f0004007f89 */ /* 0x0002a400000e0000 */
.L_x_1247:
        /* <DEDUP_REMOVED lines=398> */
.L_x_1147:
[----:B------:R-:W-:Y:S05]  /*e1b0*/  BRA.DIV ~URZ, `(.L_x_1160) ;  /* 0x000079427f007947 */ /* 0x000fea000b800000 */
[----:B------:R-:W2:Y:S04]  /*e1c0*/  LDL R2, [R1+0x54] ;  /* 0x0000540001027983 */ /* 0x000ea80000100800 */
[----:B--2---:R1:W2:Y:S02]  /*e1d0*/  SHFL.BFLY PT, R0, R2, 0x2, 0x1f ;  /* 0x0c401f0002007f89 */ /* 0x0042a400000e0000 */
.L_x_1248:
[----:B-1----:R-:W3:Y:S02]  /*e1e0*/  LDL.LU R2, [R1+0x54] ;  /* 0x0000540001027983 */ /* 0x002ee40000300800 */
[----:B--23--:R-:W-:Y:S01]  /*e1f0*/  FADD.FTZ R5, R0, R2 ;  /* 0x0000000200057221 */ /* 0x00cfe20000010000 */
[----:B------:R-:W-:Y:S05]  /*e200*/  BRA.DIV ~URZ, `(.L_x_1161) ;  /* 0x000079427f007947 */ /* 0x000fea000b800000 */
[----:B------:R-:W2:Y:S04]  /*e210*/  LDL.LU R2, [R1+0x50] ;  /* 0x0000500001027983 */ /* 0x000ea80000300800 */
[----:B--2---:R-:W1:Y:S02]  /*e220*/  SHFL.BFLY PT, R0, R2, 0x2, 0x1f ;  /* 0x0c401f0002007f89 */ /* 0x004e6400000e0000 */
[----:B-1----:R-:W-:-:S02]  /*e230*/  FADD.FTZ R4, R0, R2 ;  /* 0x0000000200047221 */ /* 0x002fc40000010000 */
[----:B------:R-:W1:Y:S04]  /*e240*/  SHFL.BFLY PT, R0, R5, 0x1, 0x1f ;  /* 0x0c201f0005007f89 */ /* 0x000e6800000e0000 */
[----:B------:R2:W3:Y:S01]  /*e250*/  SHFL.BFLY PT, R3, R4, 0x1, 0x1f ;  /* 0x0c201f0004037f89 */ /* 0x0004e200000e0000 */
[----:B-1----:R-:W-:-:S05]  /*e260*/  FADD.FTZ R5, R5, R0 ;  /* 0x0000000005057221 */ /* 0x002fca0000010000 */
.L_x_1249:
        /* <DEDUP_REMOVED lines=148> */
.L_x_1120:
        /* <DEDUP_REMOVED lines=19> */
.L_x_1163:
[----:B-1----:R-:W-:Y:S05]  /*ece0*/  BSYNC B0 ;  /* 0x0000000000007941 */ /* 0x002fea0003800000 */
.L_x_1162:
        /* <DEDUP_REMOVED lines=166> */
.L_x_1166:
        /* <DEDUP_REMOVED lines=12> */
[----:B-----5:R-:W-:-:S07]  /*f810*/  SHF.R.S32.HI R11, RZ, 0x1f, R0 ;  /* 0x0000001fff0b7819 */ /* 0x020fce0000011400 */
[----:B------:R-:W1:Y:S08]  /*f820*/  LDC.64 R12, c[0x0][R15+0x168] ;  /* 0x00005a000f0c7b82 */ /* 0x000e700000000a00 */
[----:B------:R-:W1:Y:S01]  /*f830*/  LDC.64 R16, c[0x0][R15+0x178] ;  /* 0x00005e000f107b82 */ /* 0x000e620000000a00 */
[----:B--2---:R-:W-:Y:S02]  /*f840*/  SEL R8, R6, RZ, !P0 ;  /* 0x000000ff06087207 */ /* 0x004fe40004000000 */
[----:B---3--:R-:W-:-:S02]  /*f850*/  LOP3.LUT R10, R3, 0xffff, RZ, 0xc0, !PT ;  /* 0x0000ffff030a7812 */ /* 0x008fc400078ec0ff */
[----:B----4-:R-:W-:Y:S01]  /*f860*/  SEL R3, R2, RZ, !P0 ;  /* 0x000000ff02037207 */ /* 0x010fe20004000000 */
[----:B-1----:R-:W-:Y:S02]  /*f870*/  IMAD R2, R5, R8, RZ ;  /* 0x0000000805027224 */ /* 0x002fe400078e02ff */
[----:B------:R-:W-:Y:S02]  /*f880*/  IMAD R6, R13, R10, RZ ;  /* 0x0000000a0d067224 */ /* 0x000fe400078e02ff */
[C---:B------:R-:W-:Y:S02]  /*f890*/  IMAD R7, R4.reuse, R3, R2 ;  /* 0x0000000304077224 */ /* 0x040fe400078e0202 */
[----:B------:R-:W-:-:S04]  /*f8a0*/  IMAD.WIDE.U32 R2, R4, R8, RZ ;  /* 0x0000000804027225 */ /* 0x000fc800078e00ff */
[----:B------:R-:W-:-:S04]  /*f8b0*/  IMAD.WIDE.U32 R4, R12, R10, RZ ;  /* 0x0000000a0c047225 */ /* 0x000fc800078e00ff */
[----:B------:R-:W-:Y:S01]  /*f8c0*/  IMAD.IADD R7, R3, 0x1, R7 ;  /* 0x0000000103077824 */ /* 0x000fe200078e0207 */
[----:B------:R-:W-:Y:S01]  /*f8d0*/  IADD3 R12, P1, P0, R2, R4, R0 ;  /* 0x00000004020c7210 */ /* 0x000fe2000783e000 */
[----:B------:R-:W-:Y:S02]  /*f8e0*/  IMAD.MOV.U32 R2, RZ, RZ, c[0x0][0x4e8] ;  /* 0x00013a00ff027624 */ /* 0x000fe400078e00ff */
[----:B------:R-:W-:Y:S02]  /*f8f0*/  IMAD.IADD R4, R5, 0x1, R6 ;  /* 0x0000000105047824 */ /* 0x000fe400078e0206 */
[----:B------:R-:W-:Y:S01]  /*f900*/  IMAD.IADD R9, R9, 0x1, R110 ;  /* 0x0000000109097824 */ /* 0x000fe200078e026e */
[----:B------:R-:W-:Y:S02]  /*f910*/  ISETP.NE.AND P3, PT, R2, 0x1, PT ;  /* 0x000000010200780c */ /* 0x000fe40003f65270 */
[----:B------:R-:W-:Y:S02]  /*f920*/  SEL R2, R107, RZ, P2 ;  /* 0x000000ff6b027207 */ /* 0x000fe40001000000 */
[----:B------:R-:W-:-:S03]  /*f930*/  IADD3.X R7, R7, R4, R11, P1, P0 ;  /* 0x0000000407077210 */ /* 0x000fc60000fe040b */
        /* <DEDUP_REMOVED lines=8> */
[--C-:B------:R-:W-:Y:S01]  /*f9c0*/  SHF.R.S32.HI R3, RZ, 0x1f, R2.reuse ;  /* 0x0000001fff037819 */ /* 0x100fe20000011402 */
[----:B------:R-:W3:Y:S01]  /*f9d0*/  S2R R111, SR_TID.X ;  /* 0x00000000006f7919 */ /* 0x000ee20000002100 */
[----:B------:R-:W-:Y:S02]  /*f9e0*/  IMAD.MOV R2, RZ, RZ, -R2 ;  /* 0x000000ffff027224 */ /* 0x000fe400078e0a02 */
[----:B------:R-:W-:Y:S02]  /*f9f0*/  IMAD.IADD R6, R5, 0x1, R6 ;  /* 0x0000000105067824 */ /* 0x000fe400078e0206 */
[----:B------:R-:W-:-:S03]  /*fa00*/  IMAD R2, R2, c[0x0][0x4e8], R9 ;  /* 0x00013a0002027a24 */ /* 0x000fc600078e0209 */
[----:B------:R-:W-:Y:S02]  /*fa10*/  IADD3.X R5, R3, R7, R6, P1, P0 ;  /* 0x0000000703057210 */ /* 0x000fe40000fe0406 */
[----:B------:R-:W-:Y:S02]  /*fa20*/  SHF.R.S32.HI R6, RZ, 0x1f, R2 ;  /* 0x0000001fff067819 */ /* 0x000fe40000011402 */
[----:B---3--:R-:W-:-:S04]  /*fa30*/  SHF.R.S32.HI R107, RZ, 0x1f, R111 ;  /* 0x0000001fff6b7819 */ /* 0x008fc8000001146f */
[----:B------:R-:W-:Y:S01]  /*fa40*/  LEA.HI R107, R107, R111, RZ, 0x5 ;  /* 0x0000006f6b6b7211 */ /* 0x000fe200078f28ff */
        /* <DEDUP_REMOVED lines=9> */
[----:B------:R-:W-:Y:S02]  /*fae0*/  LOP3.LUT R107, R107, 0xffffffe0, RZ, 0xc0, !PT ;  /* 0xffffffe06b6b7812 */ /* 0x000fe400078ec0ff */
[----:B------:R-:W-:Y:S01]  /*faf0*/  LEA.HI.X R2, R2, R5, R3, 0x2, P0 ;  /* 0x0000000502027211 */ /* 0x000fe200000f1403 */
[----:B------:R-:W-:Y:S02]  /*fb00*/  SHFL.IDX PT, R6, R4, RZ, 0x1c1f ;  /* 0x001c1fff04067589 */ /* 0x000fe400000e0000 */
[----:B------:R-:W-:-:S02]  /*fb10*/  IMAD.IADD R107, R111, 0x1, -R107 ;  /* 0x000000016f6b7824 */ /* 0x000fc400078e0a6b */
[----:B------:R-:W1:Y:S01]  /*fb20*/  SHFL.IDX PT, R7, R2, RZ, 0x1c1f ;  /* 0x001c1fff02077589 */ /* 0x000e6200000e0000 */
[----:B------:R-:W-:-:S03]  /*fb30*/  IMAD R13, R14, c[0x0][0x4e8], RZ ;  /* 0x00013a000e0d7a24 */ /* 0x000fc600078e02ff */
[----:B------:R-:W-:Y:S01]  /*fb40*/  SHFL.IDX PT, R4, R4, 0x1, 0x1c1f ;  /* 0x003c1f0004047f89 */ /* 0x000fe200000e0000 */
[----:B------:R-:W-:-:S03]  /*fb50*/  LOP3.LUT P0, RZ, R107, 0x3, RZ, 0xc0, !PT ;  /* 0x000000036bff7812 */ /* 0x000fc6000780c0ff */
[----:B------:R2:W3:Y:S02]  /*fb60*/  SHFL.IDX PT, R5, R2, 0x1, 0x1c1f ;  /* 0x003c1f0002057f89 */ /* 0x0004e400000e0000 */
        /* <DEDUP_REMOVED lines=15> */
[----:B------:R-:W-:Y:S02]  /*fc60*/  IMAD R0, R0, c[0x0][0x3a4], R11 ;  /* 0x0000e90000007a24 */ /* 0x000fe400078e020b */
[----:B------:R-:W-:-:S03]  /*fc70*/  IMAD R5, R5, c[0x0][0x3f0], RZ ;  /* 0x0000fc0005057a24 */ /* 0x000fc600078e02ff */
[----:B------:R-:W-:Y:S01]  /*fc80*/  IADD3 R3, R3, R0, RZ ;  /* 0x0000000003037210 */ /* 0x000fe20007ffe0ff */
[----:B------:R-:W-:-:S04]  /*fc90*/  IMAD R7, R8, c[0x0][0x3f4], R5 ;  /* 0x0000fd0008077a24 */ /* 0x000fc800078e0205 */
[----:B------:R-:W-:-:S04]  /*fca0*/  IMAD.WIDE.U32 R2, R10, c[0x0][0x3e8], R2 ;  /* 0x0000fa000a027a25 */ /* 0x000fc800078e0002 */
[----:B------:R-:W-:-:S04]  /*fcb0*/  IMAD R3, R10, c[0x0][0x3ec], R3 ;  /* 0x0000fb000a037a24 */ /* 0x000fc800078e0203 */
[----:B------:R-:W-:-:S05]  /*fcc0*/  IMAD.WIDE.U32 R2, R8, c[0x0][0x3f0], R2 ;  /* 0x0000fc0008027a25 */ /* 0x000fca00078e0002 */
[----:B------:R-:W-:Y:S02]  /*fcd0*/  IADD3 R3, R3, R7, RZ ;  /* 0x0000000703037210 */ /* 0x000fe40007ffe0ff */
[----:B--2---:R-:W-:Y:S01]  /*fce0*/  IADD3 R4, R16, R110, RZ ;  /* 0x0000006e10047210 */ /* 0x004fe20007ffe0ff */
[----:B---3--:R1:W2:Y:S04]  /*fcf0*/  LDS.128 R28, [R107+0x80] ;  /* 0x000080006b1c7984 */ /* 0x0082a80000000c00 */
[----:B------:R-:W-:Y:S01]  /*fd00*/  @P3 IMAD.HI.U32 R6, R4, c[0x0][0x4ec], RZ ;  /* 0x00013b0004063a27 */ /* 0x000fe200078e00ff */
[----:B------:R-:W-:Y:S01]  /*fd10*/  MOV R0, R4 ;  /* 0x0000000400007202 */ /* 0x000fe20000000f00 */
[----:B------:R1:W3:Y:S03]  /*fd20*/  LDS.128 R44, [R107+0x1080] ;  /* 0x001080006b2c7984 */ /* 0x0002e60000000c00 */
[----:B------:R-:W-:Y:S01]  /*fd30*/  @P3 SHF.R.U32.HI R0, RZ, c[0x0][0x4f0], R6 ;  /* 0x00013c00ff003a19 */ /* 0x000fe20000011606 */
[----:B------:R1:W4:Y:S03]  /*fd40*/  LDS.128 R60, [R107+0x2080] ;  /* 0x002080006b3c7984 */ /* 0x0003260000000c00 */
[----:B------:R-:W-:Y:S01]  /*fd50*/  SHF.R.S32.HI R6, RZ, 0x1f, R0 ;  /* 0x0000001fff067819 */ /* 0x000fe20000011400 */
[C---:B------:R-:W-:Y:S01]  /*fd60*/  IMAD.WIDE.U32 R2, R0.reuse, c[0x0][0x3e0], R2 ;  /* 0x0000f80000027a25 */ /* 0x040fe200078e0002 */
[----:B------:R1:W1:Y:S01]  /*fd70*/  LDS.128 R72, [R107+0x3080] ;  /* 0x003080006b487984 */ /* 0x0002620000000c00 */
[----:B------:R-:W-:-:S02]  /*fd80*/  IADD3 R5, -R0, RZ, RZ ;  /* 0x000000ff00057210 */ /* 0x000fc40007ffe1ff */
[----:B------:R-:W-:Y:S01]  /*fd90*/  IMAD R6, R6, c[0x0][0x3e0], RZ ;  /* 0x0000f80006067a24 */ /* 0x000fe200078e02ff */
[----:B------:R1:W1:Y:S02]  /*fda0*/  LDS.128 R24, [R107+0x4080] ;  /* 0x004080006b187984 */ /* 0x0002640000000c00 */
[----:B------:R-:W-:Y:S02]  /*fdb0*/  IMAD R4, R5, c[0x0][0x4e8], R4 ;  /* 0x00013a0005047a24 */ /* 0x000fe400078e0204 */
[----:B------:R1:W1:Y:S01]  /*fdc0*/  LDS.128 R40, [R107+0x5080] ;  /* 0x005080006b287984 */ /* 0x0002620000000c00 */
[----:B------:R-:W-:Y:S02]  /*fdd0*/  IMAD R5, R0, c[0x0][0x3e4], R6 ;  /* 0x0000f90000057a24 */ /* 0x000fe400078e0206 */
[----:B------:R-:W-:Y:S01]  /*fde0*/  SHF.R.S32.HI R0, RZ, 0x1f, R4 ;  /* 0x0000001fff007819 */ /* 0x000fe20000011404 */
[----:B------:R1:W1:Y:S02]  /*fdf0*/  LDS.128 R56, [R107+0x6080] ;  /* 0x006080006b387984 */ /* 0x0002640000000c00 */
[----:B------:R-:W-:-:S02]  /*fe00*/  IADD3 R3, R3, R5, RZ ;  /* 0x0000000503037210 */ /* 0x000fc40007ffe0ff */
[----:B------:R1:W1:Y:S01]  /*fe10*/  LDS.128 R68, [R107+0x7080] ;  /* 0x007080006b447984 */ /* 0x0002620000000c00 */
[----:B------:R-:W-:Y:S02]  /*fe20*/  IMAD R0, R0, c[0x0][0x3d8], RZ ;  /* 0x0000f60000007a24 */ /* 0x000fe400078e02ff */
[C---:B------:R-:W-:Y:S01]  /*fe30*/  IMAD.WIDE.U32 R2, R4.reuse, c[0x0][0x3d8], R2 ;  /* 0x0000f60004027a25 */ /* 0x040fe200078e0002 */
[----:B------:R1:W1:Y:S03]  /*fe40*/  LDS.128 R20, [R107+0x8080] ;  /* 0x008080006b147984 */ /* 0x0002660000000c00 */
[----:B------:R-:W-:Y:S01]  /*fe50*/  IMAD R0, R4, c[0x0][0x3dc], R0 ;  /* 0x0000f70004007a24 */ /* 0x000fe200078e0200 */
[----:B------:R1:W1:Y:S01]  /*fe60*/  LDS.128 R36, [R107+0x9080] ;  /* 0x009080006b247984 */ /* 0x0002620000000c00 */
[----:B------:R-:W-:-:S03]  /*fe70*/  LEA R14, P0, R2, c[0x0][0x380], 0x1 ;  /* 0x0000e000020e7a11 */ /* 0x000fc600078008ff */
[----:B------:R1:W1:Y:S01]  /*fe80*/  LDS.128 R52, [R107+0xa080] ;  /* 0x00a080006b347984 */ /* 0x0002620000000c00 */
[----:B------:R-:W-:-:S03]  /*fe90*/  IADD3 R0, R3, R0, RZ ;  /* 0x0000000003007210 */ /* 0x000fc60007ffe0ff */
[----:B------:R1:W1:Y:S01]  /*fea0*/  LDS.128 R64, [R107+0xb080] ;  /* 0x00b080006b407984 */ /* 0x0002620000000c00 */
[----:B------:R-:W-:-:S03]  /*feb0*/  LEA.HI.X R5, R2, c[0x0][0x384], R0, 0x1, P0 ;  /* 0x0000e10002057a11 */ /* 0x000fc600000f0c00 */
[----:B------:R1:W1:Y:S04]  /*fec0*/  LDS.128 R16, [R107+0xc080] ;  /* 0x00c080006b107984 */ /* 0x0002680000000c00 */
[----:B------:R1:W1:Y:S04]  /*fed0*/  LDS.128 R32, [R107+0xd080] ;  /* 0x00d080006b207984 */ /* 0x0002680000000c00 */
[----:B------:R1:W1:Y:S04]  /*fee0*/  LDS.128 R48, [R107+0xe080] ;  /* 0x00e080006b307984 */ /* 0x0002680000000c00 */
[----:B------:R1:W1:Y:S01]  /*fef0*/  LDS.128 R76, [R107+0xf080] ;  /* 0x00f080006b4c7984 */ /* 0x0002620000000c00 */
[----:B------:R-:W-:Y:S05]  /*ff00*/  BRA.DIV ~URZ, `(.L_x_1168) ;  /* 0x00005d427f007947 */ /* 0x000fea000b800000 */
[----:B--234-:R2:W3:Y:S02]  /*ff10*/  SHFL.IDX PT, R4, R5, RZ, 0x181f ;  /* 0x00181fff05047589 */ /* 0x01c4e400000e0000 */
.L_x_1250:
[----:B------:R-:W-:Y:S05]  /*ff20*/  BRA.DIV ~URZ, `(.L_x_1169) ;  /* 0x00005d927f007947 */ /* 0x000fea000b800000 */
[----:B------:R4:W2:Y:S02]  /*ff30*/  SHFL.IDX PT, R0, R14, RZ, 0x181f ;  /* 0x00181fff0e007589 */ /* 0x0008a400000e0000 */
.L_x_1251:
        /* <DEDUP_REMOVED lines=33> */
.L_x_1171:
[----:B------:R-:W-:Y:S05]  /*10150*/  BSYNC B0 ;  /* 0x0000000000007941 */ /* 0x000fea0003800000 */
.L_x_1170:
[----:B------:R-:W-:Y:S05]  /*10160*/  BRA.DIV ~URZ, `(.L_x_1172) ;  /* 0x00005bb27f007947 */ /* 0x000fea000b800000 */
[----:B---3--:R3:W4:Y:S04]  /*10170*/  SHFL.IDX PT, R4, R5, 0x1, 0x181f ;  /* 0x00381f0005047f89 */ /* 0x00872800000e0000 */
[----:B--2---:R3:W2:Y:S02]  /*10180*/  SHFL.IDX PT, R0, R14, 0x1, 0x181f ;  /* 0x00381f000e007f89 */ /* 0x0046a400000e0000 */
.L_x_1252:
        /* <DEDUP_REMOVED lines=28> */
.L_x_1174:
[----:B------:R-:W-:Y:S05]  /*10350*/  BSYNC B0 ;  /* 0x0000000000007941 */ /* 0x000fea0003800000 */
.L_x_1173:
[----:B------:R-:W-:Y:S05]  /*10360*/  BRA.DIV ~URZ, `(.L_x_1175) ;  /* 0x00005a727f007947 */ /* 0x000fea000b800000 */
[----:B----4-:R4:W3:Y:S02]  /*10370*/  SHFL.IDX PT, R4, R5, 0x2, 0x181f ;  /* 0x00581f0005047f89 */ /* 0x0108e400000e0000 */
.L_x_1253:
[----:B------:R-:W-:Y:S05]  /*10380*/  BRA.DIV ~URZ, `(.L_x_1176) ;  /* 0x00005ac27f007947 */ /* 0x000fea000b800000 */
[----:B--2---:R2:W4:Y:S02]  /*10390*/  SHFL.IDX PT, R0, R14, 0x2, 0x181f ;  /* 0x00581f000e007f89 */ /* 0x00452400000e0000 */
.L_x_1254:
        /* <DEDUP_REMOVED lines=28> */
.L_x_1178:
[----:B------:R-:W-:Y:S05]  /*10560*/  BSYNC B0 ;  /* 0x0000000000007941 */ /* 0x000fea0003800000 */
.L_x_1177:
[----:B------:R-:W-:Y:S05]  /*10570*/  BRA.DIV ~URZ, `(.L_x_1179) ;  /* 0x000059327f007947 */ /* 0x000fea000b800000 */
[----:B---3--:R3:W1:Y:S04]  /*10580*/  SHFL.IDX PT, R4, R5, 0x3, 0x181f ;  /* 0x00781f0005047f89 */ /* 0x00866800000e0000 */
[----:B----4-:R3:W4:Y:S02]  /*10590*/  SHFL.IDX PT, R0, R14, 0x3, 0x181f ;  /* 0x00781f000e007f89 */ /* 0x01072400000e0000 */
.L_x_1255:
        /* <DEDUP_REMOVED lines=29> */
.L_x_1167:
[----:B-1----:R-:W2:Y:S01]  /*10770*/  LDL.LU R5, [R1+0xf8] ;  /* 0x0000f80001057983 */ /* 0x002ea20000300800 */
[----:B------:R-:W-:-:S04]  /*10780*/  IMAD R2, R11, c[0x0][0x408], RZ ;  /* 0x000102000b027a24 */ /* 0x000fc800078e02ff */
[C---:B------:R-:W-:Y:S02]  /*10790*/  IMAD R4, R0.reuse, c[0x0][0x40c], R2 ;  /* 0x0001030000047a24 */ /* 0x040fe400078e0202 */
[----:B------:R-:W-:Y:S01]  /*107a0*/  IMAD.WIDE.U32 R2, R0, c[0x0][0x408], RZ ;  /* 0x0001020000027a25 */ /* 0x000fe200078e00ff */
[----:B------:R-:W-:-:S04]  /*107b0*/  SHF.R.S32.HI R0, RZ, 0x1f, R8 ;  /* 0x0000001fff007819 */ /* 0x000fc80000011408 */
[----:B------:R-:W-:Y:S01]  /*107c0*/  IADD3 R3, R3, R4, RZ ;  /* 0x0000000403037210 */ /* 0x000fe20007ffe0ff */
[----:B------:R-:W-:Y:S02]  /*107d0*/  IMAD R0, R0, c[0x0][0x440], RZ ;  /* 0x0001100000007a24 */ /* 0x000fe400078e02ff */
[----:B------:R-:W-:-:S04]  /*107e0*/  @P3 IMAD.HI.U32 R4, R9, c[0x0][0x4ec], RZ ;  /* 0x00013b0009043a27 */ /* 0x000fc800078e00ff */
        /* <DEDUP_REMOVED lines=25> */
.L_x_1256:
[----:B------:R-:W-:Y:S05]  /*10980*/  BRA.DIV ~URZ, `(.L_x_1182) ;  /* 0x000056527f007947 */ /* 0x000fea000b800000 */
[----:B------:R3:W4:Y:S02]  /*10990*/  SHFL.IDX PT, R0, R12, RZ, 0x1c1f ;  /* 0x001c1fff0c007589 */ /* 0x00072400000e0000 */
.L_x_1257:
        /* <DEDUP_REMOVED lines=194> */
.L_x_1184:
[----:B------:R-:W-:Y:S05]  /*115c0*/  BSYNC B0 ;  /* 0x0000000000007941 */ /* 0x000fea0003800000 */
.L_x_1183:
[----:B------:R-:W-:Y:S05]  /*115d0*/  BRA.DIV ~URZ, `(.L_x_1185) ;  /* 0x00004a627f007947 */ /* 0x000fea000b800000 */
[----:B--2---:R2:W1:Y:S04]  /*115e0*/  SHFL.IDX PT, R4, R5, 0x1, 0x1c1f ;  /* 0x003c1f0005047f89 */ /* 0x00446800000e0000 */
[----:B----4-:R2:W4:Y:S02]  /*115f0*/  SHFL.IDX PT, R0, R12, 0x1, 0x1c1f ;  /* 0x003c1f000c007f89 */ /* 0x01052400000e0000 */
.L_x_1258:
        /* <DEDUP_REMOVED lines=212> */
.L_x_1165:
        /* <DEDUP_REMOVED lines=22> */
.L_x_1186:
        /* <DEDUP_REMOVED lines=60> */
.L_x_1188:
[----:B------:R-:W-:Y:S05]  /*12860*/  BSYNC B0 ;  /* 0x0000000000007941 */ /* 0x000fea0003800000 */
.L_x_1187:
        /* <DEDUP_REMOVED lines=36> */
.L_x_1259:
[----:B------:R-:W-:Y:S05]  /*12ab0*/  BRA.DIV ~URZ, `(.L_x_1190) ;  /* 0x000036b27f007947 */ /* 0x000fea000b800000 */
[----:B------:R3:W4:Y:S02]  /*12ac0*/  SHFL.IDX PT, R0, R14, RZ, 0x181f ;  /* 0x00181fff0e007589 */ /* 0x00072400000e0000 */
.L_x_1260:
        /* <DEDUP_REMOVED lines=34> */
.L_x_1192:
[----:B------:R-:W-:Y:S05]  /*12cf0*/  BSYNC B0 ;  /* 0x0000000000007941 */ /* 0x000fea0003800000 */
.L_x_1191:
[----:B------:R-:W-:Y:S05]  /*12d00*/  BRA.DIV ~URZ, `(.L_x_1193) ;  /* 0x000034c27f007947 */ /* 0x000fea000b800000 */
[----:B--2---:R2:W1:Y:S04]  /*12d10*/  SHFL.IDX PT, R4, R5, 0x1, 0x181f ;  /* 0x00381f0005047f89 */ /* 0x00446800000e0000 */
[----:B----4-:R2:W4:Y:S02]  /*12d20*/  SHFL.IDX PT, R0, R14, 0x1, 0x181f ;  /* 0x00381f000e007f89 */ /* 0x01052400000e0000 */
.L_x_1261:
        /* <DEDUP_REMOVED lines=28> */
.L_x_1195:
[----:B------:R-:W-:Y:S05]  /*12ef0*/  BSYNC B0 ;  /* 0x0000000000007941 */ /* 0x000fea0003800000 */
.L_x_1194:
[----:B------:R-:W-:Y:S05]  /*12f00*/  BRA.DIV ~URZ, `(.L_x_1196) ;  /* 0x000033827f007947 */ /* 0x000fea000b800000 */
[----:B------:R1:W2:Y:S02]  /*12f10*/  SHFL.IDX PT, R4, R5, 0x2, 0x181f ;  /* 0x00581f0005047f89 */ /* 0x0002a400000e0000 */
.L_x_1262:
[----:B------:R-:W-:Y:S05]  /*12f20*/  BRA.DIV ~URZ, `(.L_x_1197) ;  /* 0x000033d27f007947 */ /* 0x000fea000b800000 */
[----:B----4-:R4:W1:Y:S02]  /*12f30*/  SHFL.IDX PT, R0, R14, 0x2, 0x181f ;  /* 0x00581f000e007f89 */ /* 0x01086400000e0000 */
.L_x_1263:
        /* <DEDUP_REMOVED lines=28> */
.L_x_1199:
[----:B------:R-:W-:Y:S05]  /*13100*/  BSYNC B0 ;  /* 0x0000000000007941 */ /* 0x000fea0003800000 */
.L_x_1198:
[----:B------:R-:W-:Y:S05]  /*13110*/  BRA.DIV ~URZ, `(.L_x_1200) ;  /* 0x000032427f007947 */ /* 0x000fea000b800000 */
[----:B--2---:R2:W1:Y:S04]  /*13120*/  SHFL.IDX PT, R4, R5, 0x3, 0x181f ;  /* 0x00781f0005047f89 */ /* 0x00446800000e0000 */
[----:B------:R2:W3:Y:S02]  /*13130*/  SHFL.IDX PT, R0, R14, 0x3, 0x181f ;  /* 0x00781f000e007f89 */ /* 0x0004e400000e0000 */
.L_x_1264:
        /* <DEDUP_REMOVED lines=27> */
.L_x_1180:
[----:B------:R-:W-:Y:S05]  /*132f0*/  BSYNC B1 ;  /* 0x0000000000017941 */ /* 0x000fea0003800000 */
.L_x_1164:
        /* <DEDUP_REMOVED lines=15> */
.L_x_1265:
[----:B------:R-:W-:Y:S05]  /*133f0*/  BRA.DIV ~URZ, `(.L_x_1203) ;  /* 0x000030927f007947 */ /* 0x000fea000b800000 */
[----:B------:R3:W4:Y:S02]  /*13400*/  SHFL.IDX PT, R8, R106, 0x1, 0x1f ;  /* 0x00201f006a087f89 */ /* 0x00072400000e0000 */
.L_x_1266:
        /* <DEDUP_REMOVED lines=19> */
.L_x_1267:
        /* <DEDUP_REMOVED lines=16> */
.L_x_1268:
[----:B---3--:R-:W-:Y:S01]  /*13640*/  IMAD R0, R0, c[0x0][0x538], RZ ;  /* 0x00014e0000007a24 */ /* 0x008fe200078e02ff */
[----:B------:R-:W-:Y:S04]  /*13650*/  BSSY B1, `(.L_x_1206) ;  /* 0x00000cf000017945 */ /* 0x000fe80003800000 */
[----:B----4-:R-:W-:-:S04]  /*13660*/  IADD3 R8, R0, R8, RZ ;  /* 0x0000000800087210 */ /* 0x010fc80007ffe0ff */
[----:B--2---:R-:W-:-:S13]  /*13670*/  ISETP.GT.AND P0, PT, R8, R9, PT ;  /* 0x000000090800720c */ /* 0x004fda0003f04270 */
[----:B------:R-:W-:Y:S05]  /*13680*/  @P0 BRA `(.L_x_1207) ;  /* 0x0000025000000947 */ /* 0x000fea0003800000 */
.L_x_1211:
        /* <DEDUP_REMOVED lines=17> */
.L_x_1269:
        /* <DEDUP_REMOVED lines=16> */
.L_x_1270:
[----:B--2---:R-:W-:-:S05]  /*138a0*/  IMAD R0, R0, c[0x0][0x538], RZ ;  /* 0x00014e0000007a24 */ /* 0x004fca00078e02ff */
[----:B------:R-:W-:-:S04]  /*138b0*/  IADD3 R8, R0, R8, RZ ;  /* 0x0000000800087210 */ /* 0x000fc80007ffe0ff */
[----:B------:R-:W-:-:S13]  /*138c0*/  ISETP.GT.AND P0, PT, R8, R9, PT ;  /* 0x000000090800720c */ /* 0x000fda0003f04270 */
[----:B-1----:R-:W-:Y:S05]  /*138d0*/  @!P0 BRA `(.L_x_1211) ;  /* 0xfffffdb000008947 */ /* 0x002fea000383ffff */
.L_x_1207:
[----:B------:R-:W-:-:S05]  /*138e0*/  IADD3 R8, -R0, R8, RZ ;  /* 0x0000000800087210 */ /* 0x000fca0007ffe1ff */
[----:B------:R-:W-:-:S05]  /*138f0*/  IMAD R0, R4, c[0x0][0x538], R8 ;  /* 0x00014e0004007a24 */ /* 0x000fca00078e0208 */
[----:B------:R-:W-:Y:S01]  /*13900*/  ISETP.GT.AND P0, PT, R0, R9, PT ;  /* 0x000000090000720c */ /* 0x000fe20003f04270 */
[----:B------:R-:W-:-:S12]  /*13910*/  BRA.DIV ~URZ, `(.L_x_1212) ;  /* 0x00002fb27f007947 */ /* 0x000fd8000b800000 */
[----:B------:R-:W-:-:S03]  /*13920*/  VOTE.ANY R10, PT, !P0 ;  /* 0x00000000000a7806 */ /* 0x000fc600040e0100 */
.L_x_1271:
[----:B------:R-:W2:Y:S01]  /*13930*/  LDL.LU R0, [R1+0xb4] ;  /* 0x0000b40001007983 */ /* 0x000ea20000300800 */
[----:B------:R-:W2:Y:S02]  /*13940*/  POPC R5, R10 ;  /* 0x0000000a00057309 */ /* 0x000ea40000000000 */
[----:B--2---:R-:W-:-:S05]  /*13950*/  IADD3 R0, R5, R0, RZ ;  /* 0x0000000005007210 */ /* 0x004fca0007ffe0ff */
[----:B------:R2:W-:Y:S01]  /*13960*/  STL [R1+0xb4], R0 ;  /* 0x0000b40001007387 */ /* 0x0005e20000100800 */
[----:B------:R-:W-:Y:S05]  /*13970*/  BRA.DIV ~URZ, `(.L_x_1213) ;  /* 0x00002fa27f007947 */ /* 0x000fea000b800000 */
[----:B------:R3:W4:Y:S04]  /*13980*/  SHFL.IDX PT, R11, R6, R5, 0x1f ;  /* 0x00001f05060b7589 */ /* 0x00072800000e0000 */
[----:B------:R3:W1:Y:S02]  /*13990*/  SHFL.IDX PT, R7, R7, R5, 0x1f ;  /* 0x00001f0507077589 */ /* 0x00066400000e0000 */
.L_x_1272:
[----:B------:R-:W-:Y:S01]  /*139a0*/  ISETP.NE.AND P0, PT, R10, RZ, PT ;  /* 0x000000ff0a00720c */ /* 0x000fe20003f05270 */
[----:B------:R-:W-:-:S12]  /*139b0*/  BSSY B0, `(.L_x_1214) ;  /* 0x0000005000007945 */ /* 0x000fd80003800000 */
[----:B------:R-:W-:Y:S05]  /*139c0*/  @!P0 BRA `(.L_x_1215) ;  /* 0x0000003000008947 */ /* 0x000fea0003800000 */
[----:B---3--:R-:W-:Y:S01]  /*139d0*/  IADD3 R5, R5, -0x1, RZ ;  /* 0xffffffff05057810 */ /* 0x008fe20007ffe0ff */
[----:B------:R-:W-:Y:S05]  /*139e0*/  BRA.DIV ~URZ, `(.L_x_1216) ;  /* 0x000030027f007947 */ /* 0x000fea000b800000 */
[----:B------:R3:W2:Y:S02]  /*139f0*/  SHFL.IDX PT, R12, R4, R5, 0x1f ;  /* 0x00001f05040c7589 */ /* 0x0006a400000e0000 */
.L_x_1215:
[----:B------:R-:W-:Y:S05]  /*13a00*/  BSYNC B0 ;  /* 0x0000000000007941 */ /* 0x000fea0003800000 */
.L_x_1214:
[----:B--2---:R-:W-:Y:S01]  /*13a10*/  IMAD R0, R12, c[0x0][0x538], R8 ;  /* 0x00014e000c007a24 */ /* 0x004fe200078e0208 */
        /* <DEDUP_REMOVED lines=10> */
[----:B---3--:R-:W1:Y:S02]  /*13ac0*/  F2I.FTZ.U32.TRUNC.NTZ R5, R0 ;  /* 0x0000000000057305 */ /* 0x008e64000021f000 */
        /* <DEDUP_REMOVED lines=56> */
.L_x_1218:
[----:B-1----:R-:W2:Y:S01]  /*13e50*/  LDL R0, [R1+0xb4] ;  /* 0x0000b40001007983 */ /* 0x002ea20000100800 */
[----:B------:R-:W-:-:S04]  /*13e60*/  IMAD.MOV.U32 R2, RZ, RZ, 0x4 ;  /* 0x00000004ff027424 */ /* 0x000fc800078e00ff */
[----:B--2---:R-:W-:-:S05]  /*13e70*/  IMAD.WIDE R2, R0, R2, c[0x0][0x590] ;  /* 0x0001640000027625 */ /* 0x004fca00078e0202 */
[----:B---3--:R-:W2:Y:S02]  /*13e80*/  LDG.E R4, [R2.64] ;  /* 0x0000000602047981 */ /* 0x008ea4000c1e1900 */
        /* <DEDUP_REMOVED lines=65> */
.L_x_1219:
[----:B------:R-:W-:Y:S05]  /*142a0*/  BSYNC B0 ;  /* 0x0000000000007941 */ /* 0x000fea0003800000 */
.L_x_1217:
[----:B------:R-:W-:-:S04]  /*142b0*/  LOP3.LUT R2, RZ, R2, RZ, 0x33, !PT ;  /* 0x00000002ff027212 */ /* 0x000fc800078e33ff */
[----:B-1----:R-:W-:-:S05]  /*142c0*/  IADD3 R0, R2, R11, RZ ;  /* 0x0000000b02007210 */ /* 0x002fca0007ffe0ff */
[----:B------:R1:W-:Y:S01]  /*142d0*/  STL [R1+0xac], R0 ;  /* 0x0000ac0001007387 */ /* 0x0003e20000100800 */
[----:B------:R-:W-:Y:S05]  /*142e0*/  BRA `(.L_x_1220) ;  /* 0x0000005000007947 */ /* 0x000fea0003800000 */
.L_x_1208:
[----:B------:R-:W-:Y:S01]  /*142f0*/  MOV R0, c[0x0][0x53c] ;  /* 0x00014f0000007a02 */ /* 0x000fe20000000f00 */
[----:B------:R2:W-:Y:S04]  /*14300*/  STL [R1+0xa8], R9 ;  /* 0x0000a80901007387 */ /* 0x0005e80000100800 */
[----:B------:R2:W-:Y:S04]  /*14310*/  STL [R1+0xac], RZ ;  /* 0x0000acff01007387 */ /* 0x0005e80000100800 */
[----:B------:R2:W-:Y:S04]  /*14320*/  STL [R1+0xb0], RZ ;  /* 0x0000b0ff01007387 */ /* 0x0005e80000100800 */
[----:B------:R2:W-:Y:S02]  /*14330*/  STL [R1+0xb4], R0 ;  /* 0x0000b40001007387 */ /* 0x0005e40000100800 */
.L_x_1220:
[----:B------:R-:W-:Y:S05]  /*14340*/  BSYNC B1 ;  /* 0x0000000000017941 */ /* 0x000fea0003800000 */
.L_x_1206:
        /* <DEDUP_REMOVED lines=9> */
.L_x_1201:
[----:B--2---:R-:W2:Y:S02]  /*143e0*/  LDL R0, [R1+0xb4] ;  /* 0x0000b40001007983 */ /* 0x004ea40000100800 */
[----:B--2---:R-:W-:-:S13]  /*143f0*/  ISETP.GE.AND P0, PT, R0, c[0x0][0x53c], PT ;  /* 0x00014f0000007a0c */ /* 0x004fda0003f06270 */
[----:B-1----:R-:W-:Y:S01]  /*14400*/  @P0 CALL.REL.NOINC `(.L_x_1221) ;  /* 0x0000001000000944 */ /* 0x002fe20003c00000 */
[----:B------:R-:W-:Y:S05]  /*14410*/  BRA `(.L_x_1222) ;  /* 0xfffedd7000007947 */ /* 0x000fea000383ffff */
.L_x_1221:
[----:B------:R-:W-:Y:S05]  /*14420*/  EXIT ;  /* 0x000000000000794d */ /* 0x000fea0003800000 */
.L_x_1103:
[----:B------:R-:W-:Y:S01]  /*14430*/  IMAD.MOV.U32 R0, RZ, RZ, R5 ;  /* 0x000000ffff007224 */ /* 0x000fe200078e0005 */
[----:B------:R-:W-:Y:S02]  /*14440*/  MOV R3, 0x1 ;  /* 0x0000000100037802 */ /* 0x000fe40000000f00 */
[----:B------:R-:W-:Y:S02]  /*14450*/  MOV R2, 0x14470 ;  /* 0x0001447000027802 */ /* 0x000fe40000000f00 */
[----:B------:R-:W-:Y:S05]  /*14460*/  CALL.REL.NOINC `($__internal_21_$__cuda_sm70_shflsync_up_p) ;  /* 0x0000271000007944 */ /* 0x000fea0003c00000 */
[----:B------:R-:W-:Y:S01]  /*14470*/  MOV R0, R4 ;  /* 0x0000000400007202 */ /* 0x000fe20000000f00 */
[----:B------:R-:W-:Y:S05]  /*14480*/  BRA `(.L_x_1223) ;  /* 0xfffebfd000007947 */ /* 0x000fea000383ffff */
.L_x_1104:
[----:B------:R-:W-:Y:S01]  /*14490*/  IMAD.MOV.U32 R0, RZ, RZ, R5 ;  /* 0x000000ffff007224 */ /* 0x000fe200078e0005 */
[----:B------:R-:W-:Y:S02]  /*144a0*/  MOV R3, 0x2 ;  /* 0x0000000200037802 */ /* 0x000fe40000000f00 */
[----:B------:R-:W-:Y:S02]  /*144b0*/  MOV R2, 0x144d0 ;  /* 0x000144d000027802 */ /* 0x000fe40000000f00 */
[----:B------:R-:W-:Y:S05]  /*144c0*/  CALL.REL.NOINC `($__internal_21_$__cuda_sm70_shflsync_up_p) ;  /* 0x000026b000007944 */ /* 0x000fea0003c00000 */
[----:B------:R-:W-:Y:S01]  /*144d0*/  SEL R4, R4, RZ, P4 ;  /* 0x000000ff04047207 */ /* 0x000fe20002000000 */
[----:B------:R-:W-:Y:S01]  /*144e0*/  IMAD.MOV.U32 R3, RZ, RZ, 0x4 ;  /* 0x00000004ff037424 */ /* 0x000fe200078e00ff */
[----:B------:R-:W-:-:S03]  /*144f0*/  MOV R2, 0x14520 ;  /* 0x0001452000027802 */ /* 0x000fc60000000f00 */
[----:B------:R-:W-:Y:S02]  /*14500*/  IMAD.IADD R0, R5, 0x1, R4 ;  /* 0x0000000105007824 */ /* 0x000fe400078e0204 */
        /* <DEDUP_REMOVED lines=14> */
[----:B------:R-:W-:Y:S01]  /*145f0*/  IMAD.IADD R4, R0, 0x1, R4 ;  /* 0x0000000100047824 */ /* 0x000fe200078e0204 */
[----:B------:R-:W-:-:S04]  /*14600*/  MOV R0, 0x1f ;  /* 0x0000001f00007802 */ /* 0x000fc80000000f00 */
[----:B------:R1:W-:Y:S03]  /*14610*/  STL [R1+0x4c], R4 ;  /* 0x00004c0401007387 */ /* 0x0003e60000100800 */
[----:B-1----:R-:W-:Y:S05]  /*14620*/  CALL.REL.NOINC `($__internal_20_$__cuda_sm70_shflsync_idx_p) ;  /* 0x000024b000007944 */ /* 0x002fea0003c00000 */
[----:B-1---5:R-:W-:Y:S05]  /*14630*/  BRA `(.L_x_1224) ;  /* 0xfffebf2000007947 */ /* 0x022fea000383ffff */
.L_x_1106:
[----:B------:R-:W-:Y:S02]  /*14640*/  SEL R0, RZ, 0x1, P0 ;  /* 0x00000001ff007807 */ /* 0x000fe40000000000 */
[----:B------:R-:W-:Y:S02]  /*14650*/  MOV R2, 0x14670 ;  /* 0x0001467000027802 */ /* 0x000fe40000000f00 */
[----:B------:R-:W-:Y:S05]  /*14660*/  CALL.REL.NOINC `($__internal_22_$__cuda_sm70_votesync_ballot) ;  /* 0x0000257000007944 */ /* 0x000fea0003c00000 */
[----:B------:R-:W-:Y:S01]  /*14670*/  MOV R10, R0 ;  /* 0x00000000000a7202 */ /* 0x000fe20000000f00 */
[----:B------:R-:W-:Y:S05]  /*14680*/  BRA `(.L_x_1225) ;  /* 0xfffebf6000007947 */ /* 0x000fea000383ffff */
.L_x_1107:
[----:B------:R2:W-:Y:S01]  /*14690*/  STL [R1+0x4c], R9 ;  /* 0x00004c0901007387 */ /* 0x0005e20000100800 */
[----:B-1----:R-:W-:Y:S01]  /*146a0*/  IMAD.MOV.U32 R0, RZ, RZ, R5 ;  /* 0x000000ffff007224 */ /* 0x002fe200078e0005 */
[----:B------:R-:W-:Y:S02]  /*146b0*/  MOV R3, 0x1f ;  /* 0x0000001f00037802 */ /* 0x000fe40000000f00 */
[----:B------:R-:W-:Y:S02]  /*146c0*/  MOV R2, 0x146e0 ;  /* 0x000146e000027802 */ /* 0x000fe40000000f00 */
[----:B--2---:R-:W-:Y:S05]  /*146d0*/  CALL.REL.NOINC `($__internal_20_$__cuda_sm70_shflsync_idx_p) ;  /* 0x0000240000007944 */ /* 0x004fea0003c00000 */
[----:B------:R2:W-:Y:S01]  /*146e0*/  STL [R1+0x4c], R8 ;  /* 0x00004c0801007387 */ /* 0x0005e20000100800 */
[----:B------:R-:W-:Y:S01]  /*146f0*/  IMAD.MOV.U32 R12, RZ, RZ, R0 ;  /* 0x000000ffff0c7224 */ /* 0x000fe200078e0000 */
[----:B-----5:R-:W-:Y:S01]  /*14700*/  MOV R0, R5 ;  /* 0x0000000500007202 */ /* 0x020fe20000000f00 */
[----:B------:R-:W-:Y:S01]  /*14710*/  IMAD.MOV.U32 R6, RZ, RZ, RZ ;  /* 0x000000ffff067224 */ /* 0x000fe200078e00ff */
[----:B------:R-:W-:-:S02]  /*14720*/  MOV R3, 0x1f ;  /* 0x0000001f00037802 */ /* 0x000fc40000000f00 */
[----:B------:R-:W-:Y:S02]  /*14730*/  MOV R2, 0x14750 ;  /* 0x0001475000027802 */ /* 0x000fe40000000f00 */
[----:B-12---:R-:W-:Y:S05]  /*14740*/  CALL.REL.NOINC `($__internal_20_$__cuda_sm70_shflsync_idx_p) ;  /* 0x0000239000007944 */ /* 0x006fea0003c00000 */
[----:B------:R-:W-:Y:S01]  /*14750*/  MOV R9, R0 ;  /* 0x0000000000097202 */ /* 0x000fe20000000f00 */
[----:B-1---5:R-:W-:Y:S05]  /*14760*/  BRA `(.L_x_1226) ;  /* 0xfffebef000007947 */ /* 0x022fea000383ffff */
.L_x_1110:
[----:B------:R1:W-:Y:S01]  /*14770*/  STL [R1+0x4c], R4 ;  /* 0x00004c0401007387 */ /* 0x0003e20000100800 */
[----:B------:R-:W-:Y:S02]  /*14780*/  MOV R3, 0x1f ;  /* 0x0000001f00037802 */ /* 0x000fe40000000f00 */
[----:B------:R-:W-:Y:S02]  /*14790*/  MOV R2, 0x147b0 ;  /* 0x000147b000027802 */ /* 0x000fe40000000f00 */
[----:B-1234-:R-:W-:Y:S05]  /*147a0*/  CALL.REL.NOINC `($__internal_20_$__cuda_sm70_shflsync_idx_p) ;  /* 0x0000233000007944 */ /* 0x01efea0003c00000 */
[----:B------:R-:W-:Y:S01]  /*147b0*/  MOV R6, R0 ;  /* 0x0000000000067202 */ /* 0x000fe20000000f00 */
[----:B-1---5:R-:W-:Y:S05]  /*147c0*/  BRA `(.L_x_1109) ;  /* 0xfffebef000007947 */ /* 0x022fea000383ffff */
.L_x_1123:
[----:B------:R1:W-:Y:S01]  /*147d0*/  STL [R1+0x4c], R12 ;  /* 0x00004c0c01007387 */ /* 0x0003e20000100800 */
[----:B--2---:R-:W-:Y:S01]  /*147e0*/  IMAD.MOV.U32 R0, RZ, RZ, 0x1 ;  /* 0x00000001ff007424 */ /* 0x004fe200078e00ff */
[----:B------:R-:W-:Y:S02]  /*147f0*/  MOV R3, 0x181f ;  /* 0x0000181f00037802 */ /* 0x000fe40000000f00 */
[----:B------:R-:W-:Y:S02]  /*14800*/  MOV R2, 0x14820 ;  /* 0x0001482000027802 */ /* 0x000fe40000000f00 */
[----:B-1----:R-:W-:Y:S05]  /*14810*/  CALL.REL.NOINC `($__internal_20_$__cuda_sm70_shflsync_idx_p) ;  /* 0x000022c000007944 */ /* 0x002fea0003c00000 */
[----:B------:R2:W-:Y:S01]  /*14820*/  STL [R1+0x4c], R13 ;  /* 0x00004c0d01007387 */ /* 0x0005e20000100800 */
[----:B-----5:R-:W-:Y:S01]  /*14830*/  IMAD.MOV.U32 R5, RZ, RZ, R0 ;  /* 0x000000ffff057224 */ /* 0x020fe200078e0000 */
[----:B------:R-:W-:Y:S01]  /*14840*/  MOV R0, 0x1 ;  /* 0x0000000100007802 */ /* 0x000fe20000000f00 */
[----:B------:R-:W-:Y:S01]  /*14850*/  IMAD.MOV.U32 R3, RZ, RZ, 0x181f ;  /* 0x0000181fff037424 */ /* 0x000fe200078e00ff */
[----:B------:R-:W-:-:S02]  /*14860*/  MOV R2, 0x14880 ;  /* 0x0001488000027802 */ /* 0x000fc40000000f00 */
[----:B-12---:R-:W-:Y:S05]  /*14870*/  CALL.REL.NOINC `($__internal_20_$__cuda_sm70_shflsync_idx_p) ;  /* 0x0000226000007944 */ /* 0x006fea0003c00000 */
[----:B-1---5:R-:W-:Y:S05]  /*14880*/  BRA `(.L_x_1227) ;  /* 0xfffef9f000007947 */ /* 0x022fea000383ffff */
.L_x_1126:
[----:B------:R2:W-:Y:S01]  /*14890*/  STL [R1+0x4c], R5 ;  /* 0x00004c0501007387 */ /* 0x0005e20000100800 */
[----:B------:R-:W-:Y:S01]  /*148a0*/  IMAD.MOV.U32 R0, RZ, RZ, RZ ;  /* 0x000000ffff007224 */ /* 0x000fe200078e00ff */
[----:B------:R-:W-:-:S02]  /*148b0*/  MOV R3, 0x181f ;  /* 0x0000181f00037802 */ /* 0x000fc40000000f00 */
[----:B------:R-:W-:Y:S02]  /*148c0*/  MOV R2, 0x148e0 ;  /* 0x000148e000027802 */ /* 0x000fe40000000f00 */
[----:B-12---:R-:W-:Y:S05]  /*148d0*/  CALL.REL.NOINC `($__internal_20_$__cuda_sm70_shflsync_idx_p) ;  /* 0x0000220000007944 */ /* 0x006fea0003c00000 */
[----:B-----5:R-:W-:Y:S01]  /*148e0*/  MOV R4, R0 ;  /* 0x0000000000047202 */ /* 0x020fe20000000f00 */
[----:B-1----:R-:W-:Y:S05]  /*148f0*/  BRA `(.L_x_1228) ;  /* 0xffff0ba000007947 */ /* 0x002fea000383ffff */
.L_x_1127:
[----:B------:R4:W-:Y:S01]  /*14900*/  STL [R1+0x4c], R6 ;  /* 0x00004c0601007387 */ /* 0x0009e20000100800 */
[----:B------:R-:W-:Y:S01]  /*14910*/  IMAD.MOV.U32 R0, RZ, RZ, RZ ;  /* 0x000000ffff007224 */ /* 0x000fe200078e00ff */
[----:B------:R-:W-:Y:S02]  /*14920*/  MOV R3, 0x181f ;  /* 0x0000181f00037802 */ /* 0x000fe40000000f00 */
[----:B------:R-:W-:Y:S02]  /*14930*/  MOV R2, 0x14950 ;  /* 0x0001495000027802 */ /* 0x000fe40000000f00 */
[----:B-1234-:R-:W-:Y:S05]  /*14940*/  CALL.REL.NOINC `($__internal_20_$__cuda_sm70_shflsync_idx_p) ;  /* 0x0000219000007944 */ /* 0x01efea0003c00000 */
[----:B-1---5:R-:W-:Y:S05]  /*14950*/  BRA `(.L_x_1229) ;  /* 0xffff0b6000007947 */ /* 0x022fea000383ffff */
.L_x_1130:
[----:B------:R2:W-:Y:S01]  /*14960*/  STL [R1+0x4c], R5 ;  /* 0x00004c0501007387 */ /* 0x0005e20000100800 */
[----:B-1----:R-:W-:Y:S01]  /*14970*/  IMAD.MOV.U32 R0, RZ, RZ, 0x1 ;  /* 0x00000001ff007424 */ /* 0x002fe200078e00ff */
[----:B------:R-:W-:Y:S02]  /*14980*/  MOV R3, 0x181f ;  /* 0x0000181f00037802 */ /* 0x000fe40000000f00 */
[----:B------:R-:W-:Y:S02]  /*14990*/  MOV R2, 0x149b0 ;  /* 0x000149b000027802 */ /* 0x000fe40000000f00 */
[----:B--234-:R-:W-:Y:S05]  /*149a0*/  CALL.REL.NOINC `($__internal_20_$__cuda_sm70_shflsync_idx_p) ;  /* 0x0000213000007944 */ /* 0x01cfea0003c00000 */
[----:B------:R2:W-:Y:S01]  /*149b0*/  STL [R1+0x4c], R6 ;  /* 0x00004c0601007387 */ /* 0x0005e20000100800 */
[----:B-----5:R-:W-:Y:S01]  /*149c0*/  IMAD.MOV.U32 R4, RZ, RZ, R0 ;  /* 0x000000ffff047224 */ /* 0x020fe200078e0000 */
[----:B------:R-:W-:Y:S01]  /*149d0*/  MOV R0, 0x1 ;  /* 0x0000000100007802 */ /* 0x000fe20000000f00 */
[----:B------:R-:W-:Y:S01]  /*149e0*/  IMAD.MOV.U32 R3, RZ, RZ, 0x181f ;  /* 0x0000181fff037424 */ /* 0x000fe200078e00ff */
[----:B------:R-:W-:-:S02]  /*149f0*/  MOV R2, 0x14a10 ;  /* 0x00014a1000027802 */ /* 0x000fc40000000f00 */
[----:B-12---:R-:W-:Y:S05]  /*14a00*/  CALL.REL.NOINC `($__internal_20_$__cuda_sm70_shflsync_idx_p) ;  /* 0x000020d000007944 */ /* 0x006fea0003c00000 */
[----:B-1---5:R-:W-:Y:S05]  /*14a10*/  BRA `(.L_x_1230) ;  /* 0xffff0d1000007947 */ /* 0x022fea000383ffff */
.L_x_1131:
[----:B------:R1:W-:Y:S01]  /*14a20*/  STL [R1+0x4c], R4 ;  /* 0x00004c0401007387 */ /* 0x0003e20000100800 */
[----:B------:R-:W-:Y:S01]  /*14a30*/  IMAD.MOV.U32 R0, RZ, RZ, RZ ;  /* 0x000000ffff007224 */ /* 0x000fe200078e00ff */
[----:B------:R-:W-:-:S02]  /*14a40*/  MOV R3, 0x1c1f ;  /* 0x00001c1f00037802 */ /* 0x000fc40000000f00 */
[----:B------:R-:W-:Y:S02]  /*14a50*/  MOV R2, 0x14a70 ;  /* 0x00014a7000027802 */ /* 0x000fe40000000f00 */
[----:B-1----:R-:W-:Y:S05]  /*14a60*/  CALL.REL.NOINC `($__internal_20_$__cuda_sm70_shflsync_idx_p) ;  /* 0x0000207000007944 */ /* 0x002fea0003c00000 */
[----:B-1---5:R-:W-:Y:S05]  /*14a70*/  BRA `(.L_x_1231) ;  /* 0xffff0fd000007947 */ /* 0x022fea000383ffff */
.L_x_1132:
[----:B------:R2:W-:Y:S01]  /*14a80*/  STL [R1+0x4c], R4 ;  /* 0x00004c0401007387 */ /* 0x0005e20000100800 */
[----:B------:R-:W-:Y:S01]  /*14a90*/  IMAD.MOV.U32 R0, RZ, RZ, 0x1 ;  /* 0x00000001ff007424 */ /* 0x000fe200078e00ff */
[----:B------:R-:W-:Y:S02]  /*14aa0*/  MOV R3, 0x1c1f ;  /* 0x00001c1f00037802 */ /* 0x000fe40000000f00 */
[----:B------:R-:W-:Y:S02]  /*14ab0*/  MOV R2, 0x14ad0 ;  /* 0x00014ad000027802 */ /* 0x000fe40000000f00 */
[----:B-12---:R-:W-:Y:S05]  /*14ac0*/  CALL.REL.NOINC `($__internal_20_$__cuda_sm70_shflsync_idx_p) ;  /* 0x0000201000007944 */ /* 0x006fea0003c00000 */
[----:B-----5:R-:W-:-:S05]  /*14ad0*/  IMAD.IADD R0, R5, 0x1, R0 ;  /* 0x0000000105007824 */ /* 0x020fca00078e0200 */
        /* <DEDUP_REMOVED lines=34> */
[----:B------:R-:W-:Y:S02]  /*14d00*/  FMNMX.FTZ R0, R75, R0, !PT ;  /* 0x000000004b007209 */ /* 0x000fe40007810000 */
[----:B------:R-:W-:Y:S02]  /*14d10*/  FSEL R71, R26, -INF , P3 ;  /* 0xff8000001a477808 */ /* 0x000fe40001800000 */
[----:B------:R-:W-:-:S02]  /*14d20*/  FMNMX.FTZ R21, R12, R21, !PT ;  /* 0x000000150c157209 */ /* 0x000fc40007810000 */
[----:B------:R-:W-:Y:S02]  /*14d30*/  FMNMX.FTZ R0, R74, R0, !PT ;  /* 0x000000004a007209 */ /* 0x000fe40007810000 */
[----:B------:R-:W-:Y:S02]  /*14d40*/  FSEL R70, R25, -INF , P2 ;  /* 0xff80000019467808 */ /* 0x000fe40001000000 */
[----:B------:R-:W-:Y:S02]  /*14d50*/  FMNMX.FTZ R21, R71, R21, !PT ;  /* 0x0000001547157209 */ /* 0x000fe40007810000 */
[----:B------:R-:W-:Y:S02]  /*14d60*/  FMNMX.FTZ R0, R73, R0, !PT ;  /* 0x0000000049007209 */ /* 0x000fe40007810000 */
[----:B------:R-:W-:Y:S02]  /*14d70*/  FSEL R69, R24, -INF , P1 ;  /* 0xff80000018457808 */ /* 0x000fe40000800000 */
[----:B------:R-:W-:-:S02]  /*14d80*/  FMNMX.FTZ R21, R70, R21, !PT ;  /* 0x0000001546157209 */ /* 0x000fc40007810000 */
[----:B------:R-:W-:Y:S01]  /*14d90*/  FMNMX.FTZ R133, R72, R0, !PT ;  /* 0x0000000048857209 */ /* 0x000fe20007810000 */
[----:B------:R-:W-:Y:S01]  /*14da0*/  IMAD.MOV.U32 R0, RZ, RZ, 0x2 ;  /* 0x00000002ff007424 */ /* 0x000fe200078e00ff */
[----:B------:R-:W-:Y:S02]  /*14db0*/  FSEL R68, R23, -INF , P0 ;  /* 0xff80000017447808 */ /* 0x000fe40000000000 */
[----:B------:R-:W-:Y:S01]  /*14dc0*/  FMNMX.FTZ R21, R69, R21, !PT ;  /* 0x0000001545157209 */ /* 0x000fe20007810000 */
[----:B------:R-:W-:Y:S01]  /*14dd0*/  IMAD.MOV.U32 R4, RZ, RZ, R133 ;  /* 0x000000ffff047224 */ /* 0x000fe200078e0085 */
[----:B------:R-:W-:Y:S02]  /*14de0*/  MOV R2, 0x14e10 ;  /* 0x00014e1000027802 */ /* 0x000fe40000000f00 */
[----:B------:R-:W-:Y:S02]  /*14df0*/  FMNMX.FTZ R21, R68, R21, !PT ;  /* 0x0000001544157209 */ /* 0x000fe40007810000 */
[----:B-1----:R-:W-:Y:S05]  /*14e00*/  CALL.REL.NOINC `($__internal_19_$__cuda_sm70_shflsync_bfly_p) ;  /* 0x00001c5000007944 */ /* 0x002fea0003c00000 */
[----:B------:R-:W-:Y:S01]  /*14e10*/  FMNMX.FTZ R133, R133, R0, !PT ;  /* 0x0000000085857209 */ /* 0x000fe20007810000 */
[----:B------:R-:W-:Y:S01]  /*14e20*/  IMAD.MOV.U32 R0, RZ, RZ, 0x1 ;  /* 0x00000001ff007424 */ /* 0x000fe200078e00ff */
[----:B------:R-:W-:-:S03]  /*14e30*/  MOV R2, 0x14e60 ;  /* 0x00014e6000027802 */ /* 0x000fc60000000f00 */
[----:B------:R-:W-:Y:S02]  /*14e40*/  IMAD.MOV.U32 R4, RZ, RZ, R133 ;  /* 0x000000ffff047224 */ /* 0x000fe400078e0085 */
[----:B-1---5:R-:W-:Y:S05]  /*14e50*/  CALL.REL.NOINC `($__internal_19_$__cuda_sm70_shflsync_bfly_p) ;  /* 0x00001c0000007944 */ /* 0x022fea0003c00000 */
[----:B------:R-:W-:Y:S01]  /*14e60*/  FMNMX.FTZ R133, R133, R0, !PT ;  /* 0x0000000085857209 */ /* 0x000fe20007810000 */
[----:B------:R-:W-:Y:S01]  /*14e70*/  IMAD.MOV.U32 R4, RZ, RZ, R21 ;  /* 0x000000ffff047224 */ /* 0x000fe200078e0015 */
[----:B------:R-:W-:Y:S01]  /*14e80*/  MOV R2, 0x14eb0 ;  /* 0x00014eb000027802 */ /* 0x000fe20000000f00 */
[----:B------:R-:W-:Y:S02]  /*14e90*/  IMAD.MOV.U32 R0, RZ, RZ, 0x2 ;  /* 0x00000002ff007424 */ /* 0x000fe400078e00ff */
[----:B-1---5:R-:W-:Y:S05]  /*14ea0*/  CALL.REL.NOINC `($__internal_19_$__cuda_sm70_shflsync_bfly_p) ;  /* 0x00001bb000007944 */ /* 0x022fea0003c00000 */
[----:B------:R-:W-:Y:S01]  /*14eb0*/  FMNMX.FTZ R4, R21, R0, !PT ;  /* 0x0000000015047209 */ /* 0x000fe20007810000 */
[----:B------:R-:W-:Y:S01]  /*14ec0*/  IMAD.MOV.U32 R0, RZ, RZ, 0x1 ;  /* 0x00000001ff007424 */ /* 0x000fe200078e00ff */
[----:B------:R-:W-:Y:S02]  /*14ed0*/  MOV R2, 0x14ef0 ;  /* 0x00014ef000027802 */ /* 0x000fe40000000f00 */
[----:B-1---5:R-:W-:Y:S05]  /*14ee0*/  CALL.REL.NOINC `($__internal_19_$__cuda_sm70_shflsync_bfly_p) ;  /* 0x00001b7000007944 */ /* 0x022fea0003c00000 */
[----:B------:R-:W-:Y:S01]  /*14ef0*/  MOV R3, R0 ;  /* 0x0000000000037202 */ /* 0x000fe20000000f00 */
[----:B-1---5:R-:W-:Y:S05]  /*14f00*/  BRA `(.L_x_1232) ;  /* 0xffff107000007947 */ /* 0x022fea000383ffff */
.L_x_1136:
[----:B------:R-:W-:Y:S01]  /*14f10*/  MOV R3, 0x181f ;  /* 0x0000181f00037802 */ /* 0x000fe20000000f00 */
[----:B------:R2:W-:Y:S01]  /*14f20*/  STL [R1+0x4c], R5 ;  /* 0x00004c0501007387 */ /* 0x0005e20000100800 */
[----:B------:R-:W-:Y:S01]  /*14f30*/  MOV R2, 0x14f60 ;  /* 0x00014f6000027802 */ /* 0x000fe20000000f00 */
[----:B------:R-:W-:Y:S02]  /*14f40*/  IMAD.MOV.U32 R0, RZ, RZ, RZ ;  /* 0x000000ffff007224 */ /* 0x000fe400078e00ff */
[----:B-12---:R-:W-:Y:S05]  /*14f50*/  CALL.REL.NOINC `($__internal_20_$__cuda_sm70_shflsync_idx_p) ;  /* 0x00001b8000007944 */ /* 0x006fea0003c00000 */
[----:B-----5:R-:W-:Y:S01]  /*14f60*/  MOV R4, R0 ;  /* 0x0000000000047202 */ /* 0x020fe20000000f00 */
[----:B-1----:R-:W-:-:S05]  /*14f70*/  BRA `(.L_x_1233) ;  /* 0xffff26c000007947 */ /* 0x002fca000383ffff */
.L_x_1137:
[----:B------:R-:W-:Y:S01]  /*14f80*/  MOV R3, 0x181f ;  /* 0x0000181f00037802 */ /* 0x000fe20000000f00 */
[----:B------:R4:W-:Y:S01]  /*14f90*/  STL [R1+0x4c], R12 ;  /* 0x00004c0c01007387 */ /* 0x0009e20000100800 */
[----:B------:R-:W-:Y:S01]  /*14fa0*/  MOV R2, 0x14fd0 ;  /* 0x00014fd000027802 */ /* 0x000fe20000000f00 */
[----:B------:R-:W-:Y:S02]  /*14fb0*/  IMAD.MOV.U32 R0, RZ, RZ, RZ ;  /* 0x000000ffff007224 */ /* 0x000fe400078e00ff */
[----:B-1234-:R-:W-:Y:S05]  /*14fc0*/  CALL.REL.NOINC `($__internal_20_$__cuda_sm70_shflsync_idx_p) ;  /* 0x00001b1000007944 */ /* 0x01efea0003c00000 */
[----:B-1---5:R-:W-:-:S05]  /*14fd0*/  BRA `(.L_x_1234) ;  /* 0xffff268000007947 */ /* 0x022fca000383ffff */
.L_x_1138:
[----:B------:R-:W-:Y:S01]  /*14fe0*/  MOV R3, 0x181f ;  /* 0x0000181f00037802 */ /* 0x000fe20000000f00 */
[----:B------:R2:W-:Y:S01]  /*14ff0*/  STL [R1+0x4c], R5 ;  /* 0x00004c0501007387 */ /* 0x0005e20000100800 */
[----:B------:R-:W-:Y:S01]  /*15000*/  MOV R2, 0x15030 ;  /* 0x0001503000027802 */ /* 0x000fe20000000f00 */
[----:B------:R-:W-:Y:S02]  /*15010*/  IMAD.MOV.U32 R0, RZ, RZ, 0x1 ;  /* 0x00000001ff007424 */ /* 0x000fe400078e00ff */
[----:B-12---:R-:W-:Y:S05]  /*15020*/  CALL.REL.NOINC `($__internal_20_$__cuda_sm70_shflsync_idx_p) ;  /* 0x00001ab000007944 */ /* 0x006fea0003c00000 */
[----:B------:R-:W-:Y:S01]  /*15030*/  MOV R2, 0x15090 ;  /* 0x0001509000027802 */ /* 0x000fe20000000f00 */
[----:B------:R2:W-:Y:S01]  /*15040*/  STL [R1+0x4c], R12 ;  /* 0x00004c0c01007387 */ /* 0x0005e20000100800 */
[----:B-----5:R-:W-:Y:S01]  /*15050*/  IMAD.MOV.U32 R4, RZ, RZ, R0 ;  /* 0x000000ffff047224 */ /* 0x020fe200078e0000 */
[----:B------:R-:W-:Y:S01]  /*15060*/  MOV R0, 0x1 ;  /* 0x0000000100007802 */ /* 0x000fe20000000f00 */
[----:B------:R-:W-:Y:S02]  /*15070*/  IMAD.MOV.U32 R3, RZ, RZ, 0x181f ;  /* 0x0000181fff037424 */ /* 0x000fe400078e00ff */
[----:B-12---:R-:W-:Y:S05]  /*15080*/  CALL.REL.NOINC `($__internal_20_$__cuda_sm70_shflsync_idx_p) ;  /* 0x00001a5000007944 */ /* 0x006fea0003c00000 */
[----:B-1---5:R-:W-:-:S05]  /*15090*/  BRA `(.L_x_1235) ;  /* 0xffff283000007947 */ /* 0x022fca000383ffff */
.L_x_1141:
[----:B------:R-:W-:Y:S01]  /*150a0*/  MOV R3, 0x181f ;  /* 0x0000181f00037802 */ /* 0x000fe20000000f00 */
[----:B------:R1:W-:Y:S01]  /*150b0*/  STL [R1+0x4c], R8 ;  /* 0x00004c0801007387 */ /* 0x0003e20000100800 */
[----:B------:R-:W-:Y:S01]  /*150c0*/  MOV R2, 0x150f0 ;  /* 0x000150f000027802 */ /* 0x000fe20000000f00 */
[----:B------:R-:W-:Y:S02]  /*150d0*/  IMAD.MOV.U32 R0, RZ, RZ, RZ ;  /* 0x000000ffff007224 */ /* 0x000fe400078e00ff */
[----:B-1----:R-:W-:Y:S05]  /*150e0*/  CALL.REL.NOINC `($__internal_20_$__cuda_sm70_shflsync_idx_p) ;  /* 0x000019f000007944 */ /* 0x002fea0003c00000 */
[----:B-----5:R-:W-:Y:S01]  /*150f0*/  MOV R4, R0 ;  /* 0x0000000000047202 */ /* 0x020fe20000000f00 */
[----:B-1----:R-:W-:-:S05]  /*15100*/  BRA `(.L_x_1236) ;  /* 0xffff389000007947 */ /* 0x002fca000383ffff */
.L_x_1142:
[----:B------:R-:W-:Y:S01]  /*15110*/  MOV R3, 0x181f ;  /* 0x0000181f00037802 */ /* 0x000fe20000000f00 */
[----:B------:R3:W-:Y:S01]  /*15120*/  STL [R1+0x4c], R9 ;  /* 0x00004c0901007387 */ /* 0x0007e20000100800 */
[----:B------:R-:W-:Y:S01]  /*15130*/  MOV R2, 0x15160 ;  /* 0x0001516000027802 */ /* 0x000fe20000000f00 */
[----:B------:R-:W-:Y:S02]  /*15140*/  IMAD.MOV.U32 R0, RZ, RZ, RZ ;  /* 0x000000ffff007224 */ /* 0x000fe400078e00ff */
[----:B-123--:R-:W-:Y:S05]  /*15150*/  CALL.REL.NOINC `($__internal_20_$__cuda_sm70_shflsync_idx_p) ;  /* 0x0000198000007944 */ /* 0x00efea0003c00000 */
[----:B-1---5:R-:W-:-:S05]  /*15160*/  BRA `(.L_x_1237) ;  /* 0xffff385000007947 */ /* 0x022fca000383ffff */
.L_x_1143:
[----:B--2---:R-:W-:Y:S01]  /*15170*/  MOV R3, 0x181f ;  /* 0x0000181f00037802 */ /* 0x004fe20000000f00 */
[----:B------:R2:W-:Y:S01]  /*15180*/  STL [R1+0x4c], R8 ;  /* 0x00004c0801007387 */ /* 0x0005e20000100800 */
[----:B------:R-:W-:Y:S01]  /*15190*/  MOV R2, 0x151c0 ;  /* 0x000151c000027802 */ /* 0x000fe20000000f00 */
[----:B------:R-:W-:Y:S03]  /*151a0*/  IMAD.MOV.U32 R0, RZ, RZ, 0x1 ;  /* 0x00000001ff007424 */ /* 0x000fe600078e00ff */
        /* <DEDUP_REMOVED lines=8> */
.L_x_1144:
[----:B------:R-:W-:Y:S01]  /*15230*/  MOV R3, 0x1c1f ;  /* 0x00001c1f00037802 */ /* 0x000fe20000000f00 */
[----:B------:R1:W-:Y:S01]  /*15240*/  STL [R1+0x4c], R4 ;  /* 0x00004c0401007387 */ /* 0x0003e20000100800 */
[----:B------:R-:W-:Y:S01]  /*15250*/  MOV R2, 0x15280 ;  /* 0x0001528000027802 */ /* 0x000fe20000000f00 */
[----:B------:R-:W-:Y:S02]  /*15260*/  IMAD.MOV.U32 R0, RZ, RZ, RZ ;  /* 0x000000ffff007224 */ /* 0x000fe400078e00ff */
[----:B-1----:R-:W-:Y:S05]  /*15270*/  CALL.REL.NOINC `($__internal_20_$__cuda_sm70_shflsync_idx_p) ;  /* 0x0000186000007944 */ /* 0x002fea0003c00000 */
[----:B-1---5:R-:W-:-:S05]  /*15280*/  BRA `(.L_x_1239) ;  /* 0xffff3c9000007947 */ /* 0x022fca000383ffff */
.L_x_1145:
[----:B------:R-:W-:Y:S01]  /*15290*/  MOV R3, 0x1c1f ;  /* 0x00001c1f00037802 */ /* 0x000fe20000000f00 */
[----:B------:R2:W-:Y:S01]  /*152a0*/  STL [R1+0x4c], R4 ;  /* 0x00004c0401007387 */ /* 0x0005e20000100800 */
[----:B------:R-:W-:Y:S01]  /*152b0*/  MOV R2, 0x152e0 ;  /* 0x000152e000027802 */ /* 0x000fe20000000f00 */
[----:B------:R-:W-:Y:S02]  /*152c0*/  IMAD.MOV.U32 R0, RZ, RZ, 0x1 ;  /* 0x00000001ff007424 */ /* 0x000fe400078e00ff */
[----:B-12---:R-:W-:Y:S05]  /*152d0*/  CALL.REL.NOINC `($__internal_20_$__cuda_sm70_shflsync_idx_p) ;  /* 0x0000180000007944 */ /* 0x006fea0003c00000 */
[----:B------:R-:W2:Y:S01]  /*152e0*/  LDL.LU R7, [R1+0x28] ;  /* 0x0000280001077983 */ /* 0x000ea20000300800 */
[----:B-----5:R-:W-:Y:S03]  /*152f0*/  IMAD.IADD R0, R5, 0x1, R0 ;  /* 0x0000000105007824 */ /* 0x020fe600078e0200 */
[----:B------:R-:W3:Y:S02]  /*15300*/  LDL.LU R4, [R1+0x24] ;  /* 0x0000240001047983 */ /* 0x000ee40000300800 */
[C---:B------:R-:W-:Y:S02]  /*15310*/  ISETP.GT.AND P1, PT, R0.reuse, RZ, PT ;  /* 0x000000ff0000720c */ /* 0x040fe40003f24270 */
[C---:B------:R-:W-:Y:S01]  /*15320*/  ISETP.GT.AND P0, PT, R0.reuse, 0x1, PT ;  /* 0x000000010000780c */ /* 0x040fe20003f04270 */
[----:B------:R-:W4:Y:S01]  /*15330*/  LDL.LU R3, [R1+0x20] ;  /* 0x0000200001037983 */ /* 0x000f220000300800 */
[C---:B------:R-:W-:Y:S02]  /*15340*/  ISETP.GT.AND P3, PT, R0.reuse, 0x8, PT ;  /* 0x000000080000780c */ /* 0x040fe40003f64270 */
[C---:B------:R-:W-:Y:S01]  /*15350*/  ISETP.GT.AND P4, PT, R0.reuse, 0x9, PT ;  /* 0x000000090000780c */ /* 0x040fe20003f84270 */
[----:B------:R-:W4:Y:S01]  /*15360*/  LDL.LU R2, [R1+0x1c] ;  /* 0x00001c0001027983 */ /* 0x000f220000300800 */
[C---:B------:R-:W-:Y:S04]  /*15370*/  ISETP.GT.AND P2, PT, R0.reuse, 0x10, PT ;  /* 0x000000100000780c */ /* 0x040fe80003f44270 */
[----:B------:R-:W-:Y:S02]  /*15380*/  FSEL R25, R171, -INF , P2 ;  /* 0xff800000ab197808 */ /* 0x000fe40001000000 */
[C---:B------:R-:W-:Y:S04]  /*15390*/  ISETP.GT.AND P2, PT, R0.reuse, 0x21, PT ;  /* 0x000000210000780c */ /* 0x040fe80003f44270 */
[----:B------:R-:W-:Y:S02]  /*153a0*/  FSEL R9, R179, -INF , P2 ;  /* 0xff800000b3097808 */ /* 0x000fe40001000000 */
[----:B--2---:R-:W-:Y:S02]  /*153b0*/  FSEL R5, R7, -INF , P1 ;  /* 0xff80000007057808 */ /* 0x004fe40000800000 */
[----:B------:R-:W-:Y:S02]  /*153c0*/  ISETP.GT.AND P1, PT, R0, 0x11, PT ;  /* 0x000000110000780c */ /* 0x000fe40003f24270 */
[----:B---3--:R-:W-:Y:S02]  /*153d0*/  FSEL R132, R4, -INF , P0 ;  /* 0xff80000004847808 */ /* 0x008fe40000000000 */
[----:B------:R-:W-:Y:S02]  /*153e0*/  ISETP.GT.AND P0, PT, R0, 0x18, PT ;  /* 0x000000180000780c */ /* 0x000fe40003f04270 */
[----:B------:R-:W-:Y:S02]  /*153f0*/  FSEL R24, R170, -INF , P1 ;  /* 0xff800000aa187808 */ /* 0x000fe40000800000 */
[----:B----4-:R-:W-:Y:S02]  /*15400*/  FSEL R27, R3, -INF , P3 ;  /* 0xff800000031b7808 */ /* 0x010fe40001800000 */
[----:B------:R-:W-:Y:S02]  /*15410*/  ISETP.GT.AND P3, PT, R0, 0x20, PT ;  /* 0x000000200000780c */ /* 0x000fe40003f64270 */
[----:B------:R-:W-:Y:S02]  /*15420*/  FSEL R26, R2, -INF , P4 ;  /* 0xff800000021a7808 */ /* 0x000fe40002000000 */
[C---:B------:R-:W-:Y:S02]  /*15430*/  ISETP.GT.AND P4, PT, R0.reuse, 0x19, PT ;  /* 0x000000190000780c */ /* 0x040fe40003f84270 */
        /* <DEDUP_REMOVED lines=19> */
[----:B------:R-:W-:Y:S02]  /*15570*/  FSEL R10, R177, -INF , P3 ;  /* 0xff800000b10a7808 */ /* 0x000fe40001800000 */
[----:B------:R-:W-:Y:S02]  /*15580*/  FMNMX.FTZ R168, R22, R2, !PT ;  /* 0x0000000216a87209 */ /* 0x000fe40007810000 */
[----:B------:R-:W-:Y:S01]  /*15590*/  FMNMX.FTZ R4, R14, R0, !PT ;  /* 0x000000000e047209 */ /* 0x000fe20007810000 */
[----:B------:R-:W-:Y:S01]  /*155a0*/  IMAD.MOV.U32 R0, RZ, RZ, 0x2 ;  /* 0x00000002ff007424 */ /* 0x000fe200078e00ff */
[----:B------:R-:W-:Y:S02]  /*155b0*/  FMNMX.FTZ R168, R10, R168, !PT ;  /* 0x000000a80aa87209 */ /* 0x000fe40007810000 */
[----:B------:R-:W-:Y:S02]  /*155c0*/  FMNMX.FTZ R4, R13, R4, !PT ;  /* 0x000000040d047209 */ /* 0x000fe40007810000 */
[----:B------:R-:W-:Y:S02]  /*155d0*/  FSEL R8, R176, -INF , P1 ;  /* 0xff800000b0087808 */ /* 0x000fe40000800000 */
[----:B------:R-:W-:Y:S02]  /*155e0*/  FMNMX.FTZ R168, R9, R168, !PT ;  /* 0x000000a809a87209 */ /* 0x000fe40007810000 */
[----:B------:R-:W-:Y:S02]  /*155f0*/  FMNMX.FTZ R4, R12, R4, !PT ;  /* 0x000000040c047209 */ /* 0x000fe40007810000 */
[----:B------:R-:W-:Y:S02]  /*15600*/  FSEL R7, R178, -INF , P0 ;  /* 0xff800000b2077808 */ /* 0x000fe40000000000 */
[----:B------:R-:W-:Y:S02]  /*15610*/  FMNMX.FTZ R168, R8, R168, !PT ;  /* 0x000000a808a87209 */ /* 0x000fe40007810000 */
[----:B------:R-:W-:Y:S02]  /*15620*/  FMNMX.FTZ R4, R11, R4, !PT ;  /* 0x000000040b047209 */ /* 0x000fe40007810000 */
[----:B------:R-:W-:Y:S02]  /*15630*/  FMNMX.FTZ R168, R7, R168, !PT ;  /* 0x000000a807a87209 */ /* 0x000fe40007810000 */
[----:B------:R-:W-:Y:S02]  /*15640*/  MOV R2, 0x15660 ;  /* 0x0001566000027802 */ /* 0x000fe40000000f00 */
[----:B-1----:R-:W-:Y:S05]  /*15650*/  CALL.REL.NOINC `($__internal_19_$__cuda_sm70_shflsync_bfly_p) ;  /* 0x0000140000007944 */ /* 0x002fea0003c00000 */
[----:B------:R-:W-:Y:S01]  /*15660*/  FMNMX.FTZ R4, R4, R0, !PT ;  /* 0x0000000004047209 */ /* 0x000fe20007810000 */
[----:B------:R-:W-:Y:S01]  /*15670*/  IMAD.MOV.U32 R0, RZ, RZ, 0x1 ;  /* 0x00000001ff007424 */ /* 0x000fe200078e00ff */
[----:B------:R-:W-:Y:S02]  /*15680*/  MOV R2, 0x156a0 ;  /* 0x000156a000027802 */ /* 0x000fe40000000f00 */
        /* <DEDUP_REMOVED lines=10> */
[----:B-1---5:R-:W-:-:S05]  /*15730*/  BRA `(.L_x_1240) ;  /* 0xffff3d5000007947 */ /* 0x022fca000383ffff */
.L_x_1148:
[----:B------:R-:W-:Y:S01]  /*15740*/  MOV R3, 0x181f ;  /* 0x0000181f00037802 */ /* 0x000fe20000000f00 */
[----:B------:R2:W-:Y:S01]  /*15750*/  STL [R1+0x4c], R6 ;  /* 0x00004c0601007387 */ /* 0x0005e20000100800 */
[----:B------:R-:W-:Y:S01]  /*15760*/  MOV R2, 0x15790 ;  /* 0x0001579000027802 */ /* 0x000fe20000000f00 */
[----:B------:R-:W-:Y:S02]  /*15770*/  IMAD.MOV.U32 R0, RZ, RZ, RZ ;  /* 0x000000ffff007224 */ /* 0x000fe400078e00ff */
[----:B-1234-:R-:W-:Y:S05]  /*15780*/  CALL.REL.NOINC `($__internal_20_$__cuda_sm70_shflsync_idx_p) ;  /* 0x0000135000007944 */ /* 0x01efea0003c00000 */
[----:B-1---5:R-:W-:-:S05]  /*15790*/  BRA `(.L_x_1241) ;  /* 0xffff586000007947 */ /* 0x022fca000383ffff */
.L_x_1151:
[----:B--2---:R-:W-:Y:S01]  /*157a0*/  MOV R3, 0x181f ;  /* 0x0000181f00037802 */ /* 0x004fe20000000f00 */
        /* <DEDUP_REMOVED lines=11> */
.L_x_1154:
[----:B------:R-:W-:Y:S01]  /*15860*/  MOV R3, 0x181f ;  /* 0x0000181f00037802 */ /* 0x000fe20000000f00 */
[----:B------:R1:W-:Y:S01]  /*15870*/  STL [R1+0x4c], R8 ;  /* 0x00004c0801007387 */ /* 0x0003e20000100800 */
[----:B------:R-:W-:Y:S01]  /*15880*/  MOV R2, 0x158b0 ;  /* 0x000158b000027802 */ /* 0x000fe20000000f00 */
[----:B------:R-:W-:Y:S02]  /*15890*/  IMAD.MOV.U32 R0, RZ, RZ, RZ ;  /* 0x000000ffff007224 */ /* 0x000fe400078e00ff */
[----:B-1----:R-:W-:Y:S05]  /*158a0*/  CALL.REL.NOINC `($__internal_20_$__cuda_sm70_shflsync_idx_p) ;  /* 0x0000123000007944 */ /* 0x002fea0003c00000 */
[----:B-----5:R-:W-:Y:S01]  /*158b0*/  MOV R4, R0 ;  /* 0x0000000000047202 */ /* 0x020fe20000000f00 */
[----:B-1----:R-:W-:-:S05]  /*158c0*/  BRA `(.L_x_1243) ;  /* 0xffff6a5000007947 */ /* 0x002fca000383ffff */
.L_x_1155:
[----:B------:R-:W-:Y:S01]  /*158d0*/  MOV R3, 0x181f ;  /* 0x0000181f00037802 */ /* 0x000fe20000000f00 */
[----:B------:R3:W-:Y:S01]  /*158e0*/  STL [R1+0x4c], R9 ;  /* 0x00004c0901007387 */ /* 0x0007e20000100800 */
[----:B------:R-:W-:Y:S01]  /*158f0*/  MOV R2, 0x15920 ;  /* 0x0001592000027802 */ /* 0x000fe20000000f00 */
[----:B------:R-:W-:Y:S02]  /*15900*/  IMAD.MOV.U32 R0, RZ, RZ, RZ ;  /* 0x000000ffff007224 */ /* 0x000fe400078e00ff */
[----:B-123--:R-:W-:Y:S05]  /*15910*/  CALL.REL.NOINC `($__internal_20_$__cuda_sm70_shflsync_idx_p) ;  /* 0x000011c000007944 */ /* 0x00efea0003c00000 */
[----:B-1---5:R-:W-:-:S05]  /*15920*/  BRA `(.L_x_1244) ;  /* 0xffff6a1000007947 */ /* 0x022fca000383ffff */
.L_x_1156:
        /* <DEDUP_REMOVED lines=12> */
.L_x_1157:
[----:B------:R-:W-:Y:S02]  /*159f0*/  MOV R0, 0x2 ;  /* 0x0000000200007802 */ /* 0x000fe40000000f00 */
[----:B------:R-:W-:Y:S02]  /*15a00*/  MOV R2, 0x15a20 ;  /* 0x00015a2000027802 */ /* 0x000fe40000000f00 */
[----:B------:R-:W-:Y:S05]  /*15a10*/  CALL.REL.NOINC `($__internal_19_$__cuda_sm70_shflsync_bfly_p) ;  /* 0x0000104000007944 */ /* 0x000fea0003c00000 */
[----:B-1---5:R-:W-:-:S05]  /*15a20*/  BRA `(.L_x_1246) ;  /* 0xffff6e3000007947 */ /* 0x022fca000383ffff */
.L_x_1158:
[----:B------:R-:W-:Y:S02]  /*15a30*/  MOV R0, 0x1 ;  /* 0x0000000100007802 */ /* 0x000fe40000000f00 */
[----:B------:R-:W-:Y:S02]  /*15a40*/  MOV R2, 0x15a60 ;  /* 0x00015a6000027802 */ /* 0x000fe40000000f00 */
[----:B------:R-:W-:Y:S05]  /*15a50*/  CALL.REL.NOINC `($__internal_19_$__cuda_sm70_shflsync_bfly_p) ;  /* 0x0000100000007944 */ /* 0x000fea0003c00000 */
[----:B------:R-:W-:Y:S01]  /*15a60*/  FMNMX.FTZ R133, R4, R0, !PT ;  /* 0x0000000004857209 */ /* 0x000fe20007810000 */
[----:B-----5:R-:W-:Y:S01]  /*15a70*/  IMAD.MOV.U32 R4, RZ, RZ, R5 ;  /* 0x000000ffff047224 */ /* 0x020fe200078e0005 */
[----:B------:R-:W-:Y:S01]  /*15a80*/  MOV R2, 0x15ab0 ;  /* 0x00015ab000027802 */ /* 0x000fe20000000f00 */
[----:B------:R-:W-:Y:S02]  /*15a90*/  IMAD.MOV.U32 R0, RZ, RZ, 0x2 ;  /* 0x00000002ff007424 */ /* 0x000fe400078e00ff */
[----:B-1----:R-:W-:Y:S05]  /*15aa0*/  CALL.REL.NOINC `($__internal_19_$__cuda_sm70_shflsync_bfly_p) ;  /* 0x00000fb000007944 */ /* 0x002fea0003c00000 */
[----:B-----5:R-:W-:Y:S01]  /*15ab0*/  FMNMX.FTZ R4, R5, R0, !PT ;  /* 0x0000000005047209 */ /* 0x020fe20007810000 */
[----:B------:R-:W-:Y:S01]  /*15ac0*/  IMAD.MOV.U32 R0, RZ, RZ, 0x1 ;  /* 0x00000001ff007424 */ /* 0x000fe200078e00ff */
[----:B------:R-:W-:Y:S02]  /*15ad0*/  MOV R2, 0x15af0 ;  /* 0x00015af000027802 */ /* 0x000fe40000000f00 */
[----:B-1----:R-:W-:Y:S05]  /*15ae0*/  CALL.REL.NOINC `($__internal_19_$__cuda_sm70_shflsync_bfly_p) ;  /* 0x00000f7000007944 */ /* 0x002fea0003c00000 */
[----:B-1---5:R-:W-:-:S05]  /*15af0*/  BRA `(.L_x_1247) ;  /* 0xffff6dd000007947 */ /* 0x022fca000383ffff */
.L_x_1160:
[----:B------:R1:W5:Y:S01]  /*15b00*/  LDL R4, [R1+0x54] ;  /* 0x0000540001047983 */ /* 0x0003620000100800 */
[----:B------:R-:W-:-:S02]  /*15b10*/  MOV R0, 0x2 ;  /* 0x0000000200007802 */ /* 0x000fc40000000f00 */
[----:B------:R-:W-:Y:S02]  /*15b20*/  MOV R2, 0x15b40 ;  /* 0x00015b4000027802 */ /* 0x000fe40000000f00 */
[----:B-1---5:R-:W-:Y:S05]  /*15b30*/  CALL.REL.NOINC `($__internal_19_$__cuda_sm70_shflsync_bfly_p) ;  /* 0x00000f2000007944 */ /* 0x022fea0003c00000 */
[----:B-1---5:R-:W-:Y:S05]  /*15b40*/  BRA `(.L_x_1248) ;  /* 0xffff869000007947 */ /* 0x022fea000383ffff */
.L_x_1161:
[----:B------:R-:W-:Y:S01]  /*15b50*/  IMAD.MOV.U32 R4, RZ, RZ, R5 ;  /* 0x000000ffff047224 */ /* 0x000fe200078e0005 */
[----:B------:R-:W-:Y:S02]  /*15b60*/  MOV R0, 0x1 ;  /* 0x0000000100007802 */ /* 0x000fe40000000f00 */
[----:B------:R-:W-:Y:S02]  /*15b70*/  MOV R2, 0x15b90 ;  /* 0x00015b9000027802 */ /* 0x000fe40000000f00 */
[----:B------:R-:W-:Y:S05]  /*15b80*/  CALL.REL.NOINC `($__internal_19_$__cuda_sm70_shflsync_bfly_p) ;  /* 0x00000ed000007944 */ /* 0x000fea0003c00000 */
[----:B------:R2:W5:Y:S02]  /*15b90*/  LDL R4, [R1+0x50] ;  /* 0x0000500001047983 */ /* 0x0005640000100800 */
[----:B-----5:R-:W-:Y:S01]  /*15ba0*/  FADD.FTZ R5, R5, R0 ;  /* 0x0000000005057221 */ /* 0x020fe20000010000 */
[----:B------:R-:W-:Y:S02]  /*15bb0*/  MOV R0, 0x2 ;  /* 0x0000000200007802 */ /* 0x000fe40000000f00 */
[----:B------:R-:W-:Y:S02]  /*15bc0*/  MOV R2, 0x15be0 ;  /* 0x00015be000027802 */ /* 0x000fe40000000f00 */
[----:B-12---:R-:W-:Y:S05]  /*15bd0*/  CALL.REL.NOINC `($__internal_19_$__cuda_sm70_shflsync_bfly_p) ;  /* 0x00000e8000007944 */ /* 0x006fea0003c00000 */
[----:B------:R-:W2:Y:S02]  /*15be0*/  LDL.LU R2, [R1+0x50] ;  /* 0x0000500001027983 */ /* 0x000ea40000300800 */
[----:B--2---:R-:W-:Y:S01]  /*15bf0*/  FADD.FTZ R4, R2, R0 ;  /* 0x0000000002047221 */ /* 0x004fe20000010000 */
[----:B------:R-:W-:-:S02]  /*15c00*/  MOV R0, 0x1 ;  /* 0x0000000100007802 */ /* 0x000fc40000000f00 */
[----:B------:R-:W-:Y:S02]  /*15c10*/  MOV R2, 0x15c30 ;  /* 0x00015c3000027802 */ /* 0x000fe40000000f00 */
[----:B-1---5:R-:W-:Y:S05]  /*15c20*/  CALL.REL.NOINC `($__internal_19_$__cuda_sm70_shflsync_bfly_p) ;  /* 0x00000e3000007944 */ /* 0x022fea0003c00000 */
[----:B------:R-:W-:Y:S01]  /*15c30*/  MOV R3, R0 ;  /* 0x0000000000037202 */ /* 0x000fe20000000f00 */
[----:B-1---5:R-:W-:Y:S05]  /*15c40*/  BRA `(.L_x_1249) ;  /* 0xffff862000007947 */ /* 0x022fea000383ffff */
.L_x_1168:
[----:B--234-:R2:W-:Y:S01]  /*15c50*/  STL [R1+0x4c], R5 ;  /* 0x00004c0501007387 */ /* 0x01c5e20000100800 */
[----:B------:R-:W-:Y:S01]  /*15c60*/  IMAD.MOV.U32 R0, RZ, RZ, RZ ;  /* 0x000000ffff007224 */ /* 0x000fe200078e00ff */
[----:B------:R-:W-:Y:S02]  /*15c70*/  MOV R3, 0x181f ;  /* 0x0000181f00037802 */ /* 0x000fe40000000f00 */
[----:B------:R-:W-:Y:S02]  /*15c80*/  MOV R2, 0x15ca0 ;  /* 0x00015ca000027802 */ /* 0x000fe40000000f00 */
[----:B-12---:R-:W-:Y:S05]  /*15c90*/  CALL.REL.NOINC `($__internal_20_$__cuda_sm70_shflsync_idx_p) ;  /* 0x00000e4000007944 */ /* 0x006fea0003c00000 */
[----:B-----5:R-:W-:Y:S01]  /*15ca0*/  MOV R4, R0 ;  /* 0x0000000000047202 */ /* 0x020fe20000000f00 */
[----:B-1----:R-:W-:Y:S05]  /*15cb0*/  BRA `(.L_x_1250) ;  /* 0xffffa26000007947 */ /* 0x002fea000383ffff */
.L_x_1169:
[----:B------:R4:W-:Y:S01]  /*15cc0*/  STL [R1+0x4c], R14 ;  /* 0x00004c0e01007387 */ /* 0x0009e20000100800 */
[----:B------:R-:W-:Y:S01]  /*15cd0*/  IMAD.MOV.U32 R0, RZ, RZ, RZ ;  /* 0x000000ffff007224 */ /* 0x000fe200078e00ff */
[----:B------:R-:W-:Y:S02]  /*15ce0*/  MOV R3, 0x181f ;  /* 0x0000181f00037802 */ /* 0x000fe40000000f00 */
[----:B------:R-:W-:-:S02]  /*15cf0*/  MOV R2, 0x15d10 ;  /* 0x00015d1000027802 */ /* 0x000fc40000000f00 */
[----:B-1234-:R-:W-:Y:S05]  /*15d00*/  CALL.REL.NOINC `($__internal_20_$__cuda_sm70_shflsync_idx_p) ;  /* 0x00000dd000007944 */ /* 0x01efea0003c00000 */
[----:B-1---5:R-:W-:Y:S05]  /*15d10*/  BRA `(.L_x_1251) ;  /* 0xffffa22000007947 */ /* 0x022fea000383ffff */
.L_x_1172:
[----:B------:R4:W-:Y:S01]  /*15d20*/  STL [R1+0x4c], R5 ;  /* 0x00004c0501007387 */ /* 0x0009e20000100800 */
[----:B--2---:R-:W-:Y:S01]  /*15d30*/  IMAD.MOV.U32 R0, RZ, RZ, 0x1 ;  /* 0x00000001ff007424 */ /* 0x004fe200078e00ff */
[----:B------:R-:W-:-:S02]  /*15d40*/  MOV R3, 0x181f ;  /* 0x0000181f00037802 */ /* 0x000fc40000000f00 */
[----:B------:R-:W-:Y:S02]  /*15d50*/  MOV R2, 0x15d70 ;  /* 0x00015d7000027802 */ /* 0x000fe40000000f00 */
[----:B-1-34-:R-:W-:Y:S05]  /*15d60*/  CALL.REL.NOINC `($__internal_20_$__cuda_sm70_shflsync_idx_p) ;  /* 0x00000d7000007944 */ /* 0x01afea0003c00000 */
[----:B------:R2:W-:Y:S01]  /*15d70*/  STL [R1+0x4c], R14 ;  /* 0x00004c0e01007387 */ /* 0x0005e20000100800 */
[----:B-----5:R-:W-:Y:S01]  /*15d80*/  IMAD.MOV.U32 R4, RZ, RZ, R0 ;  /* 0x000000ffff047224 */ /* 0x020fe200078e0000 */
[----:B------:R-:W-:Y:S01]  /*15d90*/  MOV R0, 0x1 ;  /* 0x0000000100007802 */ /* 0x000fe20000000f00 */
[----:B------:R-:W-:Y:S01]  /*15da0*/  IMAD.MOV.U32 R3, RZ, RZ, 0x181f ;  /* 0x0000181fff037424 */ /* 0x000fe200078e00ff */
[----:B------:R-:W-:Y:S02]  /*15db0*/  MOV R2, 0x15dd0 ;  /* 0x00015dd000027802 */ /* 0x000fe40000000f00 */
[----:B-12---:R-:W-:Y:S05]  /*15dc0*/  CALL.REL.NOINC `($__internal_20_$__cuda_sm70_shflsync_idx_p) ;  /* 0x00000d1000007944 */ /* 0x006fea0003c00000 */
[----:B-1---5:R-:W-:Y:S05]  /*15dd0*/  BRA `(.L_x_1252) ;  /* 0xffffa3b000007947 */ /* 0x022fea000383ffff */
.L_x_1175:
[----:B------:R3:W-:Y:S01]  /*15de0*/  STL [R1+0x4c], R5 ;  /* 0x00004c0501007387 */ /* 0x0007e20000100800 */
[----:B--2---:R-:W-:Y:S01]  /*15df0*/  IMAD.MOV.U32 R0, RZ, RZ, 0x2 ;  /* 0x00000002ff007424 */ /* 0x004fe200078e00ff */
[----:B-1----:R-:W-:Y:S02]  /*15e00*/  MOV R3, 0x181f ;  /* 0x0000181f00037802 */ /* 0x002fe40000000f00 */
[----:B------:R-:W-:Y:S02]  /*15e10*/  MOV R2, 0x15e30 ;  /* 0x00015e3000027802 */ /* 0x000fe40000000f00 */
[----:B---34-:R-:W-:Y:S05]  /*15e20*/  CALL.REL.NOINC `($__internal_20_$__cuda_sm70_shflsync_idx_p) ;  /* 0x00000cb000007944 */ /* 0x018fea0003c00000 */
[----:B-----5:R-:W-:Y:S01]  /*15e30*/  MOV R4, R0 ;  /* 0x0000000000047202 */ /* 0x020fe20000000f00 */
[----:B-1----:R-:W-:Y:S05]  /*15e40*/  BRA `(.L_x_1253) ;  /* 0xffffa53000007947 */ /* 0x002fea000383ffff */
.L_x_1176:
[----:B------:R4:W-:Y:S01]  /*15e50*/  STL [R1+0x4c], R14 ;  /* 0x00004c0e01007387 */ /* 0x0009e20000100800 */
[----:B--2---:R-:W-:Y:S01]  /*15e60*/  IMAD.MOV.U32 R0, RZ, RZ, 0x2 ;  /* 0x00000002ff007424 */ /* 0x004fe200078e00ff */
[----:B-1----:R-:W-:-:S02]  /*15e70*/  MOV R3, 0x181f ;  /* 0x0000181f00037802 */ /* 0x002fc40000000f00 */
[----:B------:R-:W-:Y:S02]  /*15e80*/  MOV R2, 0x15ea0 ;  /* 0x00015ea000027802 */ /* 0x000fe40000000f00 */
[----:B---34-:R-:W-:Y:S05]  /*15e90*/  CALL.REL.NOINC `($__internal_20_$__cuda_sm70_shflsync_idx_p) ;  /* 0x00000c4000007944 */ /* 0x018fea0003c00000 */
[----:B-1---5:R-:W-:Y:S05]  /*15ea0*/  BRA `(.L_x_1254) ;  /* 0xffffa4f000007947 */ /* 0x022fea000383ffff */
.L_x_1179:
[----:B------:R1:W-:Y:S01]  /*15eb0*/  STL [R1+0x4c], R5 ;  /* 0x00004c0501007387 */ /* 0x0003e20000100800 */
[----:B----4-:R-:W-:Y:S01]  /*15ec0*/  IMAD.MOV.U32 R0, RZ, RZ, 0x3 ;  /* 0x00000003ff007424 */ /* 0x010fe200078e00ff */
[----:B-1----:R-:W-:Y:S02]  /*15ed0*/  MOV R3, 0x181f ;  /* 0x0000181f00037802 */ /* 0x002fe40000000f00 */
[----:B------:R-:W-:Y:S02]  /*15ee0*/  MOV R2, 0x15f00 ;  /* 0x00015f0000027802 */ /* 0x000fe40000000f00 */
[----:B--23--:R-:W-:Y:S05]  /*15ef0*/  CALL.REL.NOINC `($__internal_20_$__cuda_sm70_shflsync_idx_p) ;  /* 0x00000be000007944 */ /* 0x00cfea0003c00000 */
[----:B------:R2:W-:Y:S01]  /*15f00*/  STL [R1+0x4c], R14 ;  /* 0x00004c0e01007387 */ /* 0x0005e20000100800 */
[----:B-----5:R-:W-:Y:S01]  /*15f10*/  IMAD.MOV.U32 R4, RZ, RZ, R0 ;  /* 0x000000ffff047224 */ /* 0x020fe200078e0000 */
[----:B------:R-:W-:Y:S01]  /*15f20*/  MOV R0, 0x3 ;  /* 0x0000000300007802 */ /* 0x000fe20000000f00 */
[----:B------:R-:W-:Y:S01]  /*15f30*/  IMAD.MOV.U32 R3, RZ, RZ, 0x181f ;  /* 0x0000181fff037424 */ /* 0x000fe200078e00ff */
[----:B------:R-:W-:Y:S02]  /*15f40*/  MOV R2, 0x15f60 ;  /* 0x00015f6000027802 */ /* 0x000fe40000000f00 */
[----:B-12---:R-:W-:Y:S05]  /*15f50*/  CALL.REL.NOINC `($__internal_20_$__cuda_sm70_shflsync_idx_p) ;  /* 0x00000b8000007944 */ /* 0x006fea0003c00000 */
[----:B-1---5:R-:W-:Y:S05]  /*15f60*/  BRA `(.L_x_1255) ;  /* 0xffffa63000007947 */ /* 0x022fea000383ffff */
.L_x_1181:
[----:B------:R1:W-:Y:S01]  /*15f70*/  STL [R1+0x4c], R5 ;  /* 0x00004c0501007387 */ /* 0x0003e20000100800 */
[----:B------:R-:W-:Y:S01]  /*15f80*/  IMAD.MOV.U32 R0, RZ, RZ, RZ ;  /* 0x000000ffff007224 */ /* 0x000fe200078e00ff */
[----:B------:R-:W-:-:S02]  /*15f90*/  MOV R3, 0x1c1f ;  /* 0x00001c1f00037802 */ /* 0x000fc40000000f00 */
[----:B------:R-:W-:Y:S02]  /*15fa0*/  MOV R2, 0x15fc0 ;  /* 0x00015fc000027802 */ /* 0x000fe40000000f00 */
[----:B-1----:R-:W-:Y:S05]  /*15fb0*/  CALL.REL.NOINC `($__internal_20_$__cuda_sm70_shflsync_idx_p) ;  /* 0x00000b2000007944 */ /* 0x002fea0003c00000 */
[----:B-----5:R-:W-:Y:S01]  /*15fc0*/  MOV R4, R0 ;  /* 0x0000000000047202 */ /* 0x020fe20000000f00 */
[----:B-1----:R-:W-:Y:S05]  /*15fd0*/  BRA `(.L_x_1256) ;  /* 0xffffa9a000007947 */ /* 0x002fea000383ffff */
.L_x_1182:
[----:B------:R3:W-:Y:S01]  /*15fe0*/  STL [R1+0x4c], R12 ;  /* 0x00004c0c01007387 */ /* 0x0007e20000100800 */
[----:B------:R-:W-:Y:S01]  /*15ff0*/  IMAD.MOV.U32 R0, RZ, RZ, RZ ;  /* 0x000000ffff007224 */ /* 0x000fe200078e00ff */
[----:B------:R-:W-:Y:S02]  /*16000*/  MOV R3, 0x1c1f ;  /* 0x00001c1f00037802 */ /* 0x000fe40000000f00 */
[----:B------:R-:W-:Y:S02]  /*16010*/  MOV R2, 0x16030 ;  /* 0x0001603000027802 */ /* 0x000fe40000000f00 */
[----:B-123--:R-:W-:Y:S05]  /*16020*/  CALL.REL.NOINC `($__internal_20_$__cuda_sm70_shflsync_idx_p) ;  /* 0x00000ab000007944 */ /* 0x00efea0003c00000 */
[----:B-1---5:R-:W-:Y:S05]  /*16030*/  BRA `(.L_x_1257) ;  /* 0xffffa96000007947 */ /* 0x022fea000383ffff */
.L_x_1185:
[----:B------:R1:W-:Y:S01]  /*16040*/  STL [R1+0x4c], R5 ;  /* 0x00004c0501007387 */ /* 0x0003e20000100800 */
[----:B----4-:R-:W-:Y:S01]  /*16050*/  IMAD.MOV.U32 R0, RZ, RZ, 0x1 ;  /* 0x00000001ff007424 */ /* 0x010fe200078e00ff */
[----:B--2---:R-:W-:Y:S02]  /*16060*/  MOV R3, 0x1c1f ;  /* 0x00001c1f00037802 */ /* 0x004fe40000000f00 */
[----:B------:R-:W-:Y:S02]  /*16070*/  MOV R2, 0x16090 ;  /* 0x0001609000027802 */ /* 0x000fe40000000f00 */
[----:B-1-3--:R-:W-:Y:S05]  /*16080*/  CALL.REL.NOINC `($__internal_20_$__cuda_sm70_shflsync_idx_p) ;  /* 0x00000a5000007944 */ /* 0x00afea0003c00000 */
[----:B------:R2:W-:Y:S01]  /*16090*/  STL [R1+0x4c], R12 ;  /* 0x00004c0c01007387 */ /* 0x0005e20000100800 */
[----:B-----5:R-:W-:Y:S01]  /*160a0*/  IMAD.MOV.U32 R4, RZ, RZ, R0 ;  /* 0x000000ffff047224 */ /* 0x020fe200078e0000 */
[----:B------:R-:W-:Y:S01]  /*160b0*/  MOV R0, 0x1 ;  /* 0x0000000100007802 */ /* 0x000fe20000000f00 */
[----:B------:R-:W-:Y:S01]  /*160c0*/  IMAD.MOV.U32 R3, RZ, RZ, 0x1c1f ;  /* 0x00001c1fff037424 */ /* 0x000fe200078e00ff */
[----:B------:R-:W-:-:S02]  /*160d0*/  MOV R2, 0x160f0 ;  /* 0x000160f000027802 */ /* 0x000fc40000000f00 */
[----:B-12---:R-:W-:Y:S05]  /*160e0*/  CALL.REL.NOINC `($__internal_20_$__cuda_sm70_shflsync_idx_p) ;  /* 0x000009f000007944 */ /* 0x006fea0003c00000 */
[----:B-1---5:R-:W-:Y:S05]  /*160f0*/  BRA `(.L_x_1258) ;  /* 0xffffb50000007947 */ /* 0x022fea000383ffff */
.L_x_1189:
[----:B------:R1:W-:Y:S01]  /*16100*/  STL [R1+0x4c], R5 ;  /* 0x00004c0501007387 */ /* 0x0003e20000100800 */
[----:B------:R-:W-:Y:S01]  /*16110*/  IMAD.MOV.U32 R0, RZ, RZ, RZ ;  /* 0x000000ffff007224 */ /* 0x000fe200078e00ff */
[----:B------:R-:W-:-:S02]  /*16120*/  MOV R3, 0x181f ;  /* 0x0000181f00037802 */ /* 0x000fc40000000f00 */
[----:B------:R-:W-:Y:S02]  /*16130*/  MOV R2, 0x16150 ;  /* 0x0001615000027802 */ /* 0x000fe40000000f00 */
[----:B-1----:R-:W-:Y:S05]  /*16140*/  CALL.REL.NOINC `($__internal_20_$__cuda_sm70_shflsync_idx_p) ;  /* 0x0000099000007944 */ /* 0x002fea0003c00000 */
[----:B-----5:R-:W-:Y:S01]  /*16150*/  MOV R4, R0 ;  /* 0x0000000000047202 */ /* 0x020fe20000000f00 */
[----:B-1----:R-:W-:Y:S05]  /*16160*/  BRA `(.L_x_1259) ;  /* 0xffffc94000007947 */ /* 0x002fea000383ffff */
.L_x_1190:
[----:B------:R3:W-:Y:S01]  /*16170*/  STL [R1+0x4c], R14 ;  /* 0x00004c0e01007387 */ /* 0x0007e20000100800 */
[----:B------:R-:W-:Y:S01]  /*16180*/  IMAD.MOV.U32 R0, RZ, RZ, RZ ;  /* 0x000000ffff007224 */ /* 0x000fe200078e00ff */
[----:B------:R-:W-:Y:S02]  /*16190*/  MOV R3, 0x181f ;  /* 0x0000181f00037802 */ /* 0x000fe40000000f00 */
[----:B------:R-:W-:Y:S02]  /*161a0*/  MOV R2, 0x161c0 ;  /* 0x000161c000027802 */ /* 0x000fe40000000f00 */
[----:B-123--:R-:W-:Y:S05]  /*161b0*/  CALL.REL.NOINC `($__internal_20_$__cuda_sm70_shflsync_idx_p) ;  /* 0x0000092000007944 */ /* 0x00efea0003c00000 */
[----:B-1---5:R-:W-:Y:S05]  /*161c0*/  BRA `(.L_x_1260) ;  /* 0xffffc90000007947 */ /* 0x022fea000383ffff */
.L_x_1193:
        /* <DEDUP_REMOVED lines=9> */
[----:B------:R-:W-:-:S02]  /*16260*/  MOV R2, 0x16280 ;  /* 0x0001628000027802 */ /* 0x000fc40000000f00 */
[----:B-12---:R-:W-:Y:S05]  /*16270*/  CALL.REL.NOINC `($__internal_20_$__cuda_sm70_shflsync_idx_p) ;  /* 0x0000086000007944 */ /* 0x006fea0003c00000 */
[----:B-1---5:R-:W-:Y:S05]  /*16280*/  BRA `(.L_x_1261) ;  /* 0xffffcaa000007947 */ /* 0x022fea000383ffff */
.L_x_1196:
[----:B------:R1:W-:Y:S01]  /*16290*/  STL [R1+0x4c], R5 ;  /* 0x00004c0501007387 */ /* 0x0003e20000100800 */
[----:B----4-:R-:W-:Y:S01]  /*162a0*/  IMAD.MOV.U32 R0, RZ, RZ, 0x2 ;  /* 0x00000002ff007424 */ /* 0x010fe200078e00ff */
[----:B-1----:R-:W-:-:S02]  /*162b0*/  MOV R3, 0x181f ;  /* 0x0000181f00037802 */ /* 0x002fc40000000f00 */
[----:B------:R-:W-:Y:S02]  /*162c0*/  MOV R2, 0x162e0 ;  /* 0x000162e000027802 */ /* 0x000fe40000000f00 */
[----:B--23--:R-:W-:Y:S05]  /*162d0*/  CALL.REL.NOINC `($__internal_20_$__cuda_sm70_shflsync_idx_p) ;  /* 0x0000080000007944 */ /* 0x00cfea0003c00000 */
[----:B-----5:R-:W-:Y:S01]  /*162e0*/  MOV R4, R0 ;  /* 0x0000000000047202 */ /* 0x020fe20000000f00 */
[----:B-1----:R-:W-:Y:S05]  /*162f0*/  BRA `(.L_x_1262) ;  /* 0xffffcc2000007947 */ /* 0x002fea000383ffff */
.L_x_1197:
[----:B------:R1:W-:Y:S01]  /*16300*/  STL [R1+0x4c], R14 ;  /* 0x00004c0e01007387 */ /* 0x0003e20000100800 */
[----:B----4-:R-:W-:Y:S01]  /*16310*/  IMAD.MOV.U32 R0, RZ, RZ, 0x2 ;  /* 0x00000002ff007424 */ /* 0x010fe200078e00ff */
[----:B-1----:R-:W-:Y:S02]  /*16320*/  MOV R3, 0x181f ;  /* 0x0000181f00037802 */ /* 0x002fe40000000f00 */
[----:B------:R-:W-:Y:S02]  /*16330*/  MOV R2, 0x16350 ;  /* 0x0001635000027802 */ /* 0x000fe40000000f00 */
[----:B--23--:R-:W-:Y:S05]  /*16340*/  CALL.REL.NOINC `($__internal_20_$__cuda_sm70_shflsync_idx_p) ;  /* 0x0000079000007944 */ /* 0x00cfea0003c00000 */
[----:B-1---5:R-:W-:Y:S05]  /*16350*/  BRA `(.L_x_1263) ;  /* 0xffffcbe000007947 */ /* 0x022fea000383ffff */
.L_x_1200:
[----:B------:R1:W-:Y:S01]  /*16360*/  STL [R1+0x4c], R5 ;  /* 0x00004c0501007387 */ /* 0x0003e20000100800 */
[----:B------:R-:W-:Y:S01]  /*16370*/  IMAD.MOV.U32 R0, RZ, RZ, 0x3 ;  /* 0x00000003ff007424 */ /* 0x000fe200078e00ff */
[----:B-1----:R-:W-:Y:S02]  /*16380*/  MOV R3, 0x181f ;  /* 0x0000181f00037802 */ /* 0x002fe40000000f00 */
        /* <DEDUP_REMOVED lines=9> */
.L_x_1202:
[----:B------:R1:W-:Y:S01]  /*16420*/  STL [R1+0x4c], R106 ;  /* 0x00004c6a01007387 */ /* 0x0003e20000100800 */
[----:B------:R-:W-:Y:S01]  /*16430*/  IMAD.MOV.U32 R0, RZ, RZ, RZ ;  /* 0x000000ffff007224 */ /* 0x000fe200078e00ff */
[----:B------:R-:W-:-:S02]  /*16440*/  MOV R3, 0x1f ;  /* 0x0000001f00037802 */ /* 0x000fc40000000f00 */
[----:B------:R-:W-:Y:S02]  /*16450*/  MOV R2, 0x16470 ;  /* 0x0001647000027802 */ /* 0x000fe40000000f00 */
[----:B-1----:R-:W-:Y:S05]  /*16460*/  CALL.REL.NOINC `($__internal_20_$__cuda_sm70_shflsync_idx_p) ;  /* 0x0000067000007944 */ /* 0x002fea0003c00000 */
[----:B------:R-:W-:Y:S01]  /*16470*/  MOV R9, R0 ;  /* 0x0000000000097202 */ /* 0x000fe20000000f00 */
[----:B-1---5:R-:W-:Y:S05]  /*16480*/  BRA `(.L_x_1265) ;  /* 0xffffcf6000007947 */ /* 0x022fea000383ffff */
.L_x_1203:
[----:B------:R3:W-:Y:S01]  /*16490*/  STL [R1+0x4c], R106 ;  /* 0x00004c6a01007387 */ /* 0x0007e20000100800 */
[----:B------:R-:W-:Y:S01]  /*164a0*/  IMAD.MOV.U32 R0, RZ, RZ, 0x1 ;  /* 0x00000001ff007424 */ /* 0x000fe200078e00ff */
[----:B------:R-:W-:Y:S02]  /*164b0*/  MOV R3, 0x1f ;  /* 0x0000001f00037802 */ /* 0x000fe40000000f00 */
[----:B------:R-:W-:Y:S02]  /*164c0*/  MOV R2, 0x164e0 ;  /* 0x000164e000027802 */ /* 0x000fe40000000f00 */
[----:B-123--:R-:W-:Y:S05]  /*164d0*/  CALL.REL.NOINC `($__internal_20_$__cuda_sm70_shflsync_idx_p) ;  /* 0x0000060000007944 */ /* 0x00efea0003c00000 */
[----:B------:R-:W-:Y:S01]  /*164e0*/  MOV R8, R0 ;  /* 0x0000000000087202 */ /* 0x000fe20000000f00 */
[----:B-1---5:R-:W-:Y:S05]  /*164f0*/  BRA `(.L_x_1266) ;  /* 0xffffcf1000007947 */ /* 0x022fea000383ffff */
.L_x_1204:
[----:B------:R-:W-:Y:S02]  /*16500*/  MOV R3, 0x1 ;  /* 0x0000000100037802 */ /* 0x000fe40000000f00 */
[----:B------:R-:W-:Y:S02]  /*16510*/  MOV R2, 0x16530 ;  /* 0x0001653000027802 */ /* 0x000fe40000000f00 */
[----:B-1234-:R-:W-:Y:S05]  /*16520*/  CALL.REL.NOINC `($__internal_21_$__cuda_sm70_shflsync_up_p) ;  /* 0x0000065000007944 */ /* 0x01efea0003c00000 */
[----:B------:R-:W-:Y:S05]  /*16530*/  BRA `(.L_x_1267) ;  /* 0xffffd00000007947 */ /* 0x000fea000383ffff */
.L_x_1205:
[----:B------:R-:W-:Y:S02]  /*16540*/  MOV R3, 0x2 ;  /* 0x0000000200037802 */ /* 0x000fe40000000f00 */
[----:B------:R-:W-:-:S02]  /*16550*/  MOV R2, 0x16570 ;  /* 0x0001657000027802 */ /* 0x000fc40000000f00 */
[----:B--2-4-:R-:W-:Y:S05]  /*16560*/  CALL.REL.NOINC `($__internal_21_$__cuda_sm70_shflsync_up_p) ;  /* 0x0000061000007944 */ /* 0x014fea0003c00000 */
        /* <DEDUP_REMOVED lines=23> */
.L_x_1209:
[----:B------:R-:W-:Y:S02]  /*166e0*/  MOV R3, 0x1 ;  /* 0x0000000100037802 */ /* 0x000fe40000000f00 */
[----:B------:R-:W-:Y:S02]  /*166f0*/  MOV R2, 0x16710 ;  /* 0x0001671000027802 */ /* 0x000fe40000000f00 */
[----:B------:R-:W-:Y:S05]  /*16700*/  CALL.REL.NOINC `($__internal_21_$__cuda_sm70_shflsync_up_p) ;  /* 0x0000047000007944 */ /* 0x000fea0003c00000 */
[----:B------:R-:W-:Y:S01]  /*16710*/  MOV R2, R4 ;  /* 0x0000000400027202 */ /* 0x000fe20000000f00 */
[----:B------:R-:W-:Y:S05]  /*16720*/  BRA `(.L_x_1269) ;  /* 0xffffd07000007947 */ /* 0x000fea000383ffff */
.L_x_1210:
        /* <DEDUP_REMOVED lines=26> */
.L_x_1212:
[----:B------:R-:W-:Y:S02]  /*168d0*/  SEL R0, RZ, 0x1, P0 ;  /* 0x00000001ff007807 */ /* 0x000fe40000000000 */
[----:B------:R-:W-:Y:S02]  /*168e0*/  MOV R2, 0x16900 ;  /* 0x0001690000027802 */ /* 0x000fe40000000f00 */
[----:B-1----:R-:W-:Y:S05]  /*168f0*/  CALL.REL.NOINC `($__internal_22_$__cuda_sm70_votesync_ballot) ;  /* 0x000002e000007944 */ /* 0x002fea0003c00000 */
[----:B------:R-:W-:Y:S01]  /*16900*/  MOV R10, R0 ;  /* 0x00000000000a7202 */ /* 0x000fe20000000f00 */
[----:B------:R-:W-:Y:S05]  /*16910*/  BRA `(.L_x_1271) ;  /* 0xffffd01000007947 */ /* 0x000fea000383ffff */
.L_x_1213:
[----:B------:R3:W-:Y:S01]  /*16920*/  STL [R1+0x4c], R6 ;  /* 0x00004c0601007387 */ /* 0x0007e20000100800 */
[----:B--2---:R-:W-:Y:S01]  /*16930*/  IMAD.MOV.U32 R0, RZ, RZ, R5 ;  /* 0x000000ffff007224 */ /* 0x004fe200078e0005 */
[----:B------:R-:W-:Y:S02]  /*16940*/  MOV R3, 0x1f ;  /* 0x0000001f00037802 */ /* 0x000fe40000000f00 */
[----:B------:R-:W-:Y:S02]  /*16950*/  MOV R2, 0x16970 ;  /* 0x0001697000027802 */ /* 0x000fe40000000f00 */
[----:B-1-3--:R-:W-:Y:S05]  /*16960*/  CALL.REL.NOINC `($__internal_20_$__cuda_sm70_shflsync_idx_p) ;  /* 0x0000017000007944 */ /* 0x00afea0003c00000 */
[----:B------:R2:W-:Y:S01]  /*16970*/  STL [R1+0x4c], R7 ;  /* 0x00004c0701007387 */ /* 0x0005e20000100800 */
[----:B------:R-:W-:Y:S01]  /*16980*/  IMAD.MOV.U32 R11, RZ, RZ, R0 ;  /* 0x000000ffff0b7224 */ /* 0x000fe200078e0000 */
[----:B-----5:R-:W-:Y:S01]  /*16990*/  MOV R0, R5 ;  /* 0x0000000500007202 */ /* 0x020fe20000000f00 */
[----:B------:R-:W-:Y:S01]  /*169a0*/  IMAD.MOV.U32 R3, RZ, RZ, 0x1f ;  /* 0x0000001fff037424 */ /* 0x000fe200078e00ff */
[----:B------:R-:W-:-:S02]  /*169b0*/  MOV R2, 0x169d0 ;  /* 0x000169d000027802 */ /* 0x000fc40000000f00 */
[----:B-12---:R-:W-:Y:S05]  /*169c0*/  CALL.REL.NOINC `($__internal_20_$__cuda_sm70_shflsync_idx_p) ;  /* 0x0000011000007944 */ /* 0x006fea0003c00000 */
[----:B------:R-:W-:Y:S01]  /*169d0*/  MOV R7, R0 ;  /* 0x0000000000077202 */ /* 0x000fe20000000f00 */
[----:B-1---5:R-:W-:Y:S05]  /*169e0*/  BRA `(.L_x_1272) ;  /* 0xffffcfb000007947 */ /* 0x022fea000383ffff */
.L_x_1216:
[----:B------:R3:W-:Y:S01]  /*169f0*/  STL [R1+0x4c], R4 ;  /* 0x00004c0401007387 */ /* 0x0007e20000100800 */
[----:B--2---:R-:W-:Y:S01]  /*16a00*/  IMAD.MOV.U32 R0, RZ, RZ, R5 ;  /* 0x000000ffff007224 */ /* 0x004fe200078e0005 */
[----:B------:R-:W-:-:S02]  /*16a10*/  MOV R3, 0x1f ;  /* 0x0000001f00037802 */ /* 0x000fc40000000f00 */
[----:B------:R-:W-:Y:S02]  /*16a20*/  MOV R2, 0x16a40 ;  /* 0x00016a4000027802 */ /* 0x000fe40000000f00 */
[----:B-1-34-:R-:W-:Y:S05]  /*16a30*/  CALL.REL.NOINC `($__internal_20_$__cuda_sm70_shflsync_idx_p) ;  /* 0x000000a000007944 */ /* 0x01afea0003c00000 */
[----:B------:R-:W-:Y:S01]  /*16a40*/  MOV R12, R0 ;  /* 0x00000000000c7202 */ /* 0x000fe20000000f00 */
[----:B-1---5:R-:W-:Y:S05]  /*16a50*/  BRA `(.L_x_1215) ;  /* 0xffffcfa000007947 */ /* 0x022fea000383ffff */
        .weak           $__internal_19_$__cuda_sm70_shflsync_bfly_p
        .type           $__internal_19_$__cuda_sm70_shflsync_bfly_p,@function
        .size           $__internal_19_$__cuda_sm70_shflsync_bfly_p,($__internal_20_$__cuda_sm70_shflsync_idx_p - $__internal_19_$__cuda_sm70_shflsync_bfly_p)
$__internal_19_$__cuda_sm70_shflsync_bfly_p:
[----:B------:R1:W-:Y:S01]  /*16a60*/  STL [R1+0x218], R5 ;  /* 0x0002180501007387 */ /* 0x0003e20000100800 */
[----:B------:R-:W-:Y:S02]  /*16a70*/  MOV R3, 0x1f ;  /* 0x0000001f00037802 */ /* 0x000fe40000000f00 */
[----:B-1----:R-:W-:-:S04]  /*16a80*/  MOV R5, 0xffffffff ;  /* 0xffffffff00057802 */ /* 0x002fc80000000f00 */
[----:B------:R-:W-:Y:S04]  /*16a90*/  WARPSYNC R5 ;  /* 0x0000000500007348 */ /* 0x000fe80003800000 */
[----:B------:R1:W2:Y:S04]  /*16aa0*/  SHFL.BFLY PT, R0, R4, R0, R3 ;  /* 0x0c00000004007389 */ /* 0x0002a800000e0003 */
[----:B-1----:R1:W5:Y:S01]  /*16ab0*/  LDL.LU R5, [R1+0x218] ;  /* 0x0002180001057983 */ /* 0x0023620000300800 */
[----:B------:R-:W-:-:S04]  /*16ac0*/  MOV R3, 0x0 ;  /* 0x0000000000037802 */ /* 0x000fc80000000f00 */
[----:B--2---:R-:W-:Y:S05]  /*16ad0*/  RET.REL.NODEC R2 `(_ZN7cutlass13device_kernelIN5flash19enable_sm80_to_sm89INS1_16FlashAttnFwdSm80INS1_25CollectiveMainloopFwdSm80ILi8ELi1ELb1EN4cute5tupleIJNS5_1CILi128EEENS7_ILi48EEENS7_ILi256EEEEEELi256ENS_10bfloat16_tEfNS_4arch4Sm80ELb1ELb0ELb1ELb1ELb1ELb0ELb1ELb1EEENS1_21CollectiveEpilogueFwdINS6_IJS8_SA_S9_EEENS6_IJNS7_ILi1EEESI_SI_EEESC_SE_Li256ELb1ELb1ELb1ELb0EEENS1_36VarlenDynamicPersistentTileSchedulerILi128ELi48ELi256ELi256ELb1ELb1ELb0ELb1ELb1ELb1EEEEEEEEEvNT_6ParamsE) ;  /* 0xfffe952002007950 */ /* 0x004fea0003c3ffff */
        .weak           $__internal_20_$__cuda_sm70_shflsync_idx_p
        .type           $__internal_20_$__cuda_sm70_shflsync_idx_p,@function
        .size           $__internal_20_$__cuda_sm70_shflsync_idx_p,($__internal_21_$__cuda_sm70_shflsync_up_p - $__internal_20_$__cuda_sm70_shflsync_idx_p)
$__internal_20_$__cuda_sm70_shflsync_idx_p:
[----:B------:R1:W-:Y:S04]  /*16ae0*/  STL [R1+0x21c], R5 ;  /* 0x00021c0501007387 */ /* 0x0003e80000100800 */
[----:B------:R2:W-:Y:S01]  /*16af0*/  STL [R1+0x218], R4 ;  /* 0x0002180401007387 */ /* 0x0005e20000100800 */
[----:B-1----:R-:W-:-:S03]  /*16b00*/  MOV R5, 0xffffffff ;  /* 0xffffffff00057802 */ /* 0x002fc60000000f00 */
[----:B--2---:R-:W2:Y:S01]  /*16b10*/  LDL.LU R4, [R1+0x4c] ;  /* 0x00004c0001047983 */ /* 0x004ea20000300800 */
[----:B------:R-:W-:Y:S04]  /*16b20*/  WARPSYNC R5 ;  /* 0x0000000500007348 */ /* 0x000fe80003800000 */
[----:B--2---:R1:W2:Y:S04]  /*16b30*/  SHFL.IDX PT, R0, R4, R0, R3 ;  /* 0x0000000004007389 */ /* 0x0042a800000e0003 */
[----:B-1----:R1:W5:Y:S04]  /*16b40*/  LDL.LU R5, [R1+0x21c] ;  /* 0x00021c0001057983 */ /* 0x0023680000300800 */
[----:B------:R1:W5:Y:S01]  /*16b50*/  LDL.LU R4, [R1+0x218] ;  /* 0x0002180001047983 */ /* 0x0003620000300800 */
[----:B------:R-:W-:-:S04]  /*16b60*/  MOV R3, 0x0 ;  /* 0x0000000000037802 */ /* 0x000fc80000000f00 */
[----:B--2---:R-:W-:Y:S05]  /*16b70*/  RET.REL.NODEC R2 `(_ZN7cutlass13device_kernelIN5flash19enable_sm80_to_sm89INS1_16FlashAttnFwdSm80INS1_25CollectiveMainloopFwdSm80ILi8ELi1ELb1EN4cute5tupleIJNS5_1CILi128EEENS7_ILi48EEENS7_ILi256EEEEEELi256ENS_10bfloat16_tEfNS_4arch4Sm80ELb1ELb0ELb1ELb1ELb1ELb0ELb1ELb1EEENS1_21CollectiveEpilogueFwdINS6_IJS8_SA_S9_EEENS6_IJNS7_ILi1EEESI_SI_EEESC_SE_Li256ELb1ELb1ELb1ELb0EEENS1_36VarlenDynamicPersistentTileSchedulerILi128ELi48ELi256ELi256ELb1ELb1ELb0ELb1ELb1ELb1EEEEEEEEEvNT_6ParamsE) ;  /* 0xfffe948002007950 */ /* 0x004fea0003c3ffff */
        .weak           $__internal_21_$__cuda_sm70_shflsync_up_p
        .type           $__internal_21_$__cuda_sm70_shflsync_up_p,@function
        .size           $__internal_21_$__cuda_sm70_shflsync_up_p,($__internal_22_$__cuda_sm70_votesync_ballot - $__internal_21_$__cuda_sm70_shflsync_up_p)
$__internal_21_$__cuda_sm70_shflsync_up_p:
[----:B------:R-:W-:Y:S02]  /*16b80*/  MOV R4, RZ ;  /* 0x000000ff00047202 */ /* 0x000fe40000000f00 */
[----:B------:R-:W-:-:S04]  /*16b90*/  MOV R10, 0xffffffff ;  /* 0xffffffff000a7802 */ /* 0x000fc80000000f00 */
[----:B------:R-:W-:Y:S04]  /*16ba0*/  WARPSYNC R10 ;  /* 0x0000000a00007348 */ /* 0x000fe80003800000 */
[----:B------:R1:W2:Y:S02]  /*16bb0*/  SHFL.UP PT, R4, R0, R3, R4 ;  /* 0x0400000300047389 */ /* 0x0002a400000e0004 */
[----:B-1----:R-:W-:-:S04]  /*16bc0*/  MOV R3, 0x0 ;  /* 0x0000000000037802 */ /* 0x002fc80000000f00 */
[----:B--2---:R-:W-:Y:S05]  /*16bd0*/  RET.REL.NODEC R2 `(_ZN7cutlass13device_kernelIN5flash19enable_sm80_to_sm89INS1_16FlashAttnFwdSm80INS1_25CollectiveMainloopFwdSm80ILi8ELi1ELb1EN4cute5tupleIJNS5_1CILi128EEENS7_ILi48EEENS7_ILi256EEEEEELi256ENS_10bfloat16_tEfNS_4arch4Sm80ELb1ELb0ELb1ELb1ELb1ELb0ELb1ELb1EEENS1_21CollectiveEpilogueFwdINS6_IJS8_SA_S9_EEENS6_IJNS7_ILi1EEESI_SI_EEESC_SE_Li256ELb1ELb1ELb1ELb0EEENS1_36VarlenDynamicPersistentTileSchedulerILi128ELi48ELi256ELi256ELb1ELb1ELb0ELb1ELb1ELb1EEEEEEEEEvNT_6ParamsE) ;  /* 0xfffe942002007950 */ /* 0x004fea0003c3ffff */
        .weak           $__internal_22_$__cuda_sm70_votesync_ballot
        .type           $__internal_22_$__cuda_sm70_votesync_ballot,@function
        .size           $__internal_22_$__cuda_sm70_votesync_ballot,(.L_x_3254 - $__internal_22_$__cuda_sm70_votesync_ballot)
$__internal_22_$__cuda_sm70_votesync_ballot:
[----:B------:R-:W-:Y:S01]  /*16be0*/  ISETP.NE.U32.AND P0, PT, R0, 0x1, PT ;  /* 0x000000010000780c */ /* 0x000fe20003f05070 */
[----:B------:R-:W-:-:S04]  /*16bf0*/  IMAD.MOV.U32 R3, RZ, RZ, -0x1 ;  /* 0xffffffffff037424 */ /* 0x000fc800078e00ff */
[----:B------:R-:W-:Y:S08]  /*16c00*/  WARPSYNC R3 ;  /* 0x0000000300007348 */ /* 0x000ff00003800000 */
[----:B------:R-:W-:-:S04]  /*16c10*/  VOTE.ANY R0, PT, !P0 ;  /* 0x0000000000007806 */ /* 0x000fc800040e0100 */
[----:B------:R-:W-:Y:S01]  /*16c20*/  LOP3.LUT R0, R0, R3, RZ, 0xc0, !PT ;  /* 0x0000000300007212 */ /* 0x000fe200078ec0ff */
[----:B------:R-:W-:-:S04]  /*16c30*/  IMAD.MOV.U32 R3, RZ, RZ, 0x0 ;  /* 0x00000000ff037424 */ /* 0x000fc800078e00ff */
[----:B------:R-:W-:Y:S05]  /*16c40*/  RET.REL.NODEC R2 `(_ZN7cutlass13device_kernelIN5flash19enable_sm80_to_sm89INS1_16FlashAttnFwdSm80INS1_25CollectiveMainloopFwdSm80ILi8ELi1ELb1EN4cute5tupleIJNS5_1CILi128EEENS7_ILi48EEENS7_ILi256EEEEEELi256ENS_10bfloat16_tEfNS_4arch4Sm80ELb1ELb0ELb1ELb1ELb1ELb0ELb1ELb1EEENS1_21CollectiveEpilogueFwdINS6_IJS8_SA_S9_EEENS6_IJNS7_ILi1EEESI_SI_EEESC_SE_Li256ELb1ELb1ELb1ELb0EEENS1_36VarlenDynamicPersistentTileSchedulerILi128ELi48ELi256ELi256ELb1ELb1ELb0ELb1ELb1ELb1EEEEEEEEEvNT_6ParamsE) ;  /* 0xfffe93b002007950 */ /* 0x000fea0003c3ffff */
.L_x_1273:
        /* <DEDUP_REMOVED lines=11> */
.L_x_3254:


//--------------------- .text._ZN7cutlass13device_kernelIN5flash19enable_sm80_to_sm89INS1_16FlashAttnFwdSm80INS1_25CollectiveMainloopFwdSm80ILi8ELi1ELb0EN4cute5tupleIJNS5_1CILi128EEENS7_ILi32EEENS7_ILi256EEEEEELi256ENS_10bfloat16_tEfNS_4arch4Sm80ELb1ELb0ELb1ELb1ELb1ELb1ELb1ELb1EEENS1_21CollectiveEpilogueFwdINS6_IJS8_SA_S9_EEENS6_IJNS7_ILi1EEESI_SI_EEESC_SE_Li256ELb1ELb1ELb1ELb0EEENS1_36VarlenDynamicPersistentTileSchedulerILi128ELi32ELi256ELi256ELb1ELb1ELb0ELb1ELb1ELb1EEEEEEEEEvNT_6ParamsE --------------------------
	.section	.text._ZN7cutlass13device_kernelIN5flash19enable_sm80_to_sm89INS1_16FlashAttnFwdSm80INS1_25CollectiveMainloopFwdSm80ILi8ELi1ELb0EN4cute5tupleIJNS5_1CILi128EEENS7_ILi32EEENS7_ILi256EEEEEELi256ENS_10bfloat16_tEfNS_4arch4Sm80ELb1ELb0ELb1ELb1ELb1ELb1ELb1ELb1EEENS1_21CollectiveEpilogueFwdINS6_IJS8_SA_S9_EEENS6_IJNS7_ILi1EEESI_SI_EEESC_SE_Li256ELb1ELb1ELb1ELb0EEENS1_36VarlenDynamicPersistentTileSchedulerILi128ELi32ELi256ELi256ELb1ELb1ELb0ELb1ELb1ELb1EEEEEEEEEvNT_6ParamsE,"ax",@progbits
	.sectioninfo	@"SHI_REGISTERS=255"
	.align	128
.text._ZN7cutlass13device_kernelIN5flash19enable_sm80_to_sm89INS1_16FlashAttnFwdSm80INS1_25CollectiveMainloopFwdSm80ILi8ELi1ELb0EN4cute5tupleIJNS5_1CILi128EEENS7_ILi32EEENS7_ILi256EEEEEELi256ENS_10bfloat16_tEfNS_4arch4Sm80ELb1ELb0ELb1ELb1ELb1ELb1ELb1ELb1EEENS1_21CollectiveEpilogueFwdINS6_IJS8_SA_S9_EEENS6_IJNS7_ILi1EEESI_SI_EEESC_SE_Li256ELb1ELb1ELb1ELb0EEENS1_36VarlenDynamicPersistentTileSchedulerILi128ELi32ELi256ELi256ELb1ELb1ELb0ELb1ELb1ELb1EEEEEEEEEvNT_6ParamsE:
        .type           _ZN7cutlass13device_kernelIN5flash19enable_sm80_to_sm89INS1_16FlashAttnFwdSm80INS1_25CollectiveMainloopFwdSm80ILi8ELi1ELb0EN4cute5tupleIJNS5_1CILi128EEENS7_ILi32EEENS7_ILi256EEEEEELi256ENS_10bfloat16_tEfNS_4arch4Sm80ELb1ELb0ELb1ELb1ELb1ELb1ELb1ELb1EEENS1_21CollectiveEpilogueFwdINS6_IJS8_SA_S9_EEENS6_IJNS7_ILi1EEESI_SI_EEESC_SE_Li256ELb1ELb1ELb1ELb0EEENS1_36VarlenDynamicPersistentTileSchedulerILi128ELi32ELi256ELi256ELb1ELb1ELb0ELb1ELb1ELb1EEEEEEEEEvNT_6ParamsE,@function
        .size           _ZN7cutlass13device_kernelIN5flash19enable_sm80_to_sm89INS1_16FlashAttnFwdSm80INS1_25CollectiveMainloopFwdSm80ILi8ELi1ELb0EN4cute5tupleIJNS5_1CILi128EEENS7_ILi32EEENS7_ILi256EEEEEELi256ENS_10bfloat16_tEfNS_4arch4Sm80ELb1ELb0ELb1ELb1ELb1ELb1ELb1ELb1EEENS1_21CollectiveEpilogueFwdINS6_IJS8_SA_S9_EEENS6_IJNS7_ILi1EEESI_SI_EEESC_SE_Li256ELb1ELb1ELb1ELb0EEENS1_36VarlenDynamicPersistentTileSchedulerILi128ELi32ELi256ELi256ELb1ELb1ELb0ELb1ELb1ELb1EEEEEEEEEvNT_6ParamsE,(.L_x_3259 - _ZN7cutlass13device_kernelIN5flash19enable_sm80_to_sm89INS1_16FlashAttnFwdSm80INS1_25CollectiveMainloopFwdSm80ILi8ELi1ELb0EN4cute5tupleIJNS5_1CILi128EEENS7_ILi32EEENS7_ILi256EEEEEELi256ENS_10bfloat16_tEfNS_4arch4Sm80ELb1ELb0ELb1ELb1ELb1ELb1ELb1ELb1EEENS1_21CollectiveEpilogueFwdINS6_IJS8_SA_S9_EEENS6_IJNS7_ILi1EEESI_SI_EEESC_SE_Li256ELb1ELb1ELb1ELb0EEENS1_36VarlenDynamicPersistentTileSchedulerILi128ELi32ELi256ELi256ELb1ELb1ELb0ELb1ELb1ELb1EEEEEEEEEvNT_6ParamsE)
        .other          _ZN7cutlass13device_kernelIN5flash19enable_sm80_to_sm89INS1_16FlashAttnFwdSm80INS1_25CollectiveMainloopFwdSm80ILi8ELi1ELb0EN4cute5tupleIJNS5_1CILi128EEENS7_ILi32EEENS7_ILi256EEEEEELi256ENS_10bfloat16_tEfNS_4arch4Sm80ELb1ELb0ELb1ELb1ELb1ELb1ELb1ELb1EEENS1_21CollectiveEpilogueFwdINS6_IJS8_SA_S9_EEENS6_IJNS7_ILi1EEESI_SI_EEESC_SE_Li256ELb1ELb1ELb1ELb0EEENS1_36VarlenDynamicPersistentTileSchedulerILi128ELi32ELi256ELi256ELb1ELb1ELb0ELb1ELb1ELb1EEEEEEEEEvNT_6ParamsE,@"STO_CUDA_ENTRY STV_DEFAULT"
_ZN7cutlass13device_kernelIN5flash19enable_sm80_to_sm89INS1_16FlashAttnFwdSm80INS1_25CollectiveMainloopFwdSm80ILi8ELi1ELb0EN4cute5tupleIJNS5_1CILi128EEENS7_ILi32EEENS7_ILi256EEEEEELi256ENS_10bfloat16_tEfNS_4arch4Sm80ELb1ELb0ELb1ELb1ELb1ELb1ELb1ELb1EEENS1_21CollectiveEpilogueFwdINS6_IJS8_SA_S9_EEENS6_IJNS7_ILi1EEESI_SI_EEESC_SE_Li256ELb1ELb1ELb1ELb0EEENS1_36VarlenDynamicPersistentTileSchedulerILi128ELi32ELi256ELi256ELb1ELb1ELb0ELb1ELb1ELb1EEEEEEEEEvNT_6ParamsE:
        /* <DEDUP_REMOVED lines=52> */
.L_x_1279:
        /* <DEDUP_REMOVED lines=16> */
.L_x_1482:
        /* <DEDUP_REMOVED lines=16> */
.L_x_1483:
[----:B---3--:R-:W-:-:S05]  /*0540*/  IMAD R0, R0, c[0x0][0x538], RZ ;  /* 0x00014e0000007a24 */ /* 0x008fca00078e02ff */
[----:B------:R-:W-:-:S04]  /*0550*/  IADD3 R6, R0, R6, RZ ;  /* 0x0000000600067210 */ /* 0x000fc80007ffe0ff */
[----:B------:R-:W-:-:S13]  /*0560*/  ISETP.GT.AND P0, PT, R6, UR4, PT ;  /* 0x0000000406007c0c */ /* 0x000fda000bf04270 */
[----:B-12---:R-:W-:Y:S05]  /*0570*/  @!P0 BRA `(.L_x_1279) ;  /* 0xfffffdc000008947 */ /* 0x006fea000383ffff */
.L_x_1275:
[----:B------:R-:W-:-:S05]  /*0580*/  IADD3 R11, -R0, R6, RZ ;  /* 0x00000006000b7210 */ /* 0x000fca0007ffe1ff */
[----:B------:R-:W-:-:S05]  /*0590*/  IMAD R0, R4, c[0x0][0x538], R11 ;  /* 0x00014e0004007a24 */ /* 0x000fca00078e020b */
[----:B------:R-:W-:Y:S01]  /*05a0*/  ISETP.GT.AND P0, PT, R0, UR4, PT ;  /* 0x0000000400007c0c */ /* 0x000fe2000bf04270 */
[----:B------:R-:W-:-:S12]  /*05b0*/  BRA.DIV ~URZ, `(.L_x_1280) ;  /* 0x0001d0227f007947 */ /* 0x000fd8000b800000 */
[----:B------:R-:W-:-:S04]  /*05c0*/  VOTE.ANY R10, PT, !P0 ;  /* 0x00000000000a7806 */ /* 0x000fc800040e0100 */
.L_x_1484:
[----:B------:R-:W1:Y:S02]  /*05d0*/  POPC R5, R10 ;  /* 0x0000000a00057309 */ /* 0x000e640000000000 */
[----:B-12---:R-:W-:Y:S01]  /*05e0*/  IADD3 R235, R5, R7, RZ ;  /* 0x0000000705eb7210 */ /* 0x006fe20007ffe0ff */
[----:B------:R-:W-:Y:S05]  /*05f0*/  BRA.DIV ~URZ, `(.L_x_1281) ;  /* 0x0001d0327f007947 */ /* 0x000fea000b800000 */
[----:B------:R1:W2:Y:S01]  /*0600*/  SHFL.IDX PT, R12, R9, R5, 0x1f ;  /* 0x00001f05090c7589 */ /* 0x0002a200000e0000 */
[----:B------:R-:W-:-:S03]  /*0610*/  MOV R6, RZ ;  /* 0x000000ff00067202 */ /* 0x000fc60000000f00 */
[----:B------:R1:W3:Y:S04]  /*0620*/  SHFL.IDX PT, R9, R8, R5, 0x1f ;  /* 0x00001f0508097589 */ /* 0x0002e800000e0000 */
.L_x_1485:
[----:B------:R-:W-:Y:S01]  /*0630*/  ISETP.NE.AND P0, PT, R10, RZ, PT ;  /* 0x000000ff0a00720c */ /* 0x000fe20003f05270 */
[----:B------:R-:W-:-:S12]  /*0640*/  BSSY B0, `(.L_x_1282) ;  /* 0x0000005000007945 */ /* 0x000fd80003800000 */
[----:B------:R-:W-:Y:S05]  /*0650*/  @!P0 BRA `(.L_x_1283) ;  /* 0x0000003000008947 */ /* 0x000fea0003800000 */
[----:B------:R-:W-:Y:S01]  /*0660*/  IADD3 R2, R5, -0x1, RZ ;  /* 0xffffffff05027810 */ /* 0x000fe20007ffe0ff */
[----:B------:R-:W-:Y:S05]  /*0670*/  BRA.DIV ~URZ, `(.L_x_1284) ;  /* 0x0001d0927f007947 */ /* 0x000fea000b800000 */
[----:B------:R4:W1:Y:S02]  /*0680*/  SHFL.IDX PT, R6, R4, R2, 0x1f ;  /* 0x00001f0204067589 */ /* 0x00086400000e0000 */
.L_x_1283:
[----:B------:R-:W-:Y:S05]  /*0690*/  BSYNC B0 ;  /* 0x0000000000007941 */ /* 0x000fea0003800000 */
.L_x_1282:
        /* <DEDUP_REMOVED lines=67> */
.L_x_1286:
        /* <DEDUP_REMOVED lines=68> */
.L_x_1287:
[----:B------:R-:W-:Y:S05]  /*0f10*/  BSYNC B0 ;  /* 0x0000000000007941 */ /* 0x000fea0003800000 */
.L_x_1285:
[----:B------:R-:W-:-:S04]  /*0f20*/  LOP3.LUT R0, RZ, R0, RZ, 0x33, !PT ;  /* 0x00000000ff007212 */ /* 0x000fc800078e33ff */
[----:B------:R-:W-:Y:S01]  /*0f30*/  IADD3 R233, R0, R12, RZ ;  /* 0x0000000c00e97210 */ /* 0x000fe20007ffe0ff */
[----:B------:R-:W-:Y:S05]  /*0f40*/  BRA `(.L_x_1288) ;  /* 0x0000004000007947 */ /* 0x000fea0003800000 */
.L_x_1276:
[----:B--2---:R-:W-:Y:S01]  /*0f50*/  IMAD.MOV.U32 R233, RZ, RZ, RZ ;  /* 0x000000ffffe97224 */ /* 0x004fe200078e00ff */
[----:B------:R-:W-:Y:S01]  /*0f60*/  MOV R234, RZ ;  /* 0x000000ff00ea7202 */ /* 0x000fe20000000f00 */
[----:B------:R-:W-:Y:S01]  /*0f70*/  IMAD.U32 R232, RZ, RZ, UR4 ;  /* 0x00000004ffe87e24 */ /* 0x000fe2000f8e00ff */
[----:B------:R-:W-:Y:S02]  /*0f80*/  MOV R235, c[0x0][0x53c] ;  /* 0x00014f0000eb7a02 */ /* 0x000fe40000000f00 */
.L_x_1288:
[----:B------:R-:W-:Y:S01]  /*0f90*/  ISETP.NE.AND P0, PT, R13, RZ, PT ;  /* 0x000000ff0d00720c */ /* 0x000fe20003f05270 */
[----:B------:R-:W-:-:S12]  /*0fa0*/  WARPSYNC 0xffffffff ;  /* 0xffffffff00007948 */ /* 0x000fd80003800000 */
[----:B------:R1:W-:Y:S04]  /*0fb0*/  @!P0 STS.128 [0x20080], R232 ;  /* 0x020080e8ff008388 */ /* 0x0003e80000000c00 */
[----:B------:R-:W-:Y:S06]  /*0fc0*/  BAR.ARV 0x5, 0x100 ;  /* 0x0144000000007b1d */ /* 0x000fec0000002000 */
.L_x_1274:
        /* <DEDUP_REMOVED lines=140> */
[----:B------:R1:W-:Y:S01]  /*1890*/  STL [R1+0x3c], R8 ;  /* 0x00003c0801007387 */ /* 0x0003e20000100800 */
[----:B------:R-:W-:Y:S02]  /*18a0*/  SHF.R.S32.HI R2, RZ, 0x1f, R157 ;  /* 0x0000001fff027819 */ /* 0x000fe4000001149d */
[CC--:B------:R-:W-:Y:S01]  /*18b0*/  IADD3 R3, R11.reuse, R9.reuse, R12 ;  /* 0x000000090b037210 */ /* 0x0c0fe20007ffe00c */
[----:B------:R-:W-:Y:S01]  /*18c0*/  STL [R1+0x8], R17 ;  /* 0x0000081101007387 */ /* 0x000fe20000100800 */
[----:B------:R-:W-:Y:S01]  /*18d0*/  LOP3.LUT R4, R11, R9, RZ, 0xfc, !PT ;  /* 0x000000090b047212 */ /* 0x000fe200078efcff */
[----:B------:R-:W-:Y:S01]  /*18e0*/  IMAD.MOV.U32 R12, RZ, RZ, 0x20 ;  /* 0x00000020ff0c7424 */ /* 0x000fe200078e00ff */
[--C-:B------:R-:W-:Y:S01]  /*18f0*/  LOP3.LUT R11, R29, 0x38, R132.reuse, 0xf8, !PT ;  /* 0x000000381d0b7812 */ /* 0x100fe200078ef884 */
[----:B------:R-:W-:Y:S01]  /*1900*/  STL [R1+0x4], R7 ;  /* 0x0000040701007387 */ /* 0x000fe20000100800 */
[----:B------:R-:W-:-:S02]  /*1910*/  LOP3.LUT R10, R28, 0x38, R132, 0xf8, !PT ;  /* 0x000000381c0a7812 */ /* 0x000fc400078ef884 */
[----:B------:R-:W-:Y:S01]  /*1920*/  LOP3.LUT R9, R27, 0x38, R132, 0xf8, !PT ;  /* 0x000000381b097812 */ /* 0x000fe200078ef884 */
[----:B------:R2:W-:Y:S01]  /*1930*/  STL [R1], R2 ;  /* 0x0000000201007387 */ /* 0x0005e20000100800 */
[----:B------:R-:W-:Y:S02]  /*1940*/  LOP3.LUT R11, R23, R11, R24, 0xf6, !PT ;  /* 0x0000000b170b7212 */ /* 0x000fe400078ef618 */
[----:B------:R-:W-:Y:S02]  /*1950*/  LOP3.LUT R10, R21, R10, R22, 0xf6, !PT ;  /* 0x0000000a150a7212 */ /* 0x000fe400078ef616 */
[----:B------:R-:W-:Y:S02]  /*1960*/  LOP3.LUT R9, R19, R9, R20, 0xf6, !PT ;  /* 0x0000000913097212 */ /* 0x000fe400078ef614 */
[----:B------:R-:W-:Y:S02]  /*1970*/  LEA R177, R0, 0xc080, 0x1 ;  /* 0x0000c08000b17811 */ /* 0x000fe400078e08ff */
[----:B------:R-:W-:-:S02]  /*1980*/  SHF.R.S32.HI R0, RZ, 0x3, R5 ;  /* 0x00000003ff007819 */ /* 0x000fc40000011405 */
[----:B------:R-:W-:Y:S02]  /*1990*/  LEA R11, R11, 0x10080, 0x1 ;  /* 0x000100800b0b7811 */ /* 0x000fe400078e08ff */
[----:B-1----:R-:W-:Y:S01]  /*19a0*/  LOP3.LUT R8, R8, R226, RZ, 0xfc, !PT ;  /* 0x000000e208087212 */ /* 0x002fe200078efcff */
[----:B------:R-:W-:Y:S01]  /*19b0*/  STL [R1+0xc], R0 ;  /* 0x00000c0001007387 */ /* 0x000fe20000100800 */
[----:B------:R-:W-:Y:S02]  /*19c0*/  LOP3.LUT R201, R5, 0xfffffff8, RZ, 0xc0, !PT ;  /* 0xfffffff805c97812 */ /* 0x000fe400078ec0ff */
[----:B------:R-:W-:Y:S01]  /*19d0*/  LEA R5, R9, 0x10080, 0x1 ;  /* 0x0001008009057811 */ /* 0x000fe200078e08ff */
[----:B------:R-:W-:Y:S01]  /*19e0*/  IMAD.SHL.U32 R215, R8, 0x2, RZ ;  /* 0x0000000208d77824 */ /* 0x000fe200078e00ff */
[----:B------:R-:W-:Y:S01]  /*19f0*/  LEA R8, R10, 0x10080, 0x1 ;  /* 0x000100800a087811 */ /* 0x000fe200078e08ff */
[----:B------:R-:W-:Y:S01]  /*1a00*/  STL [R1+0x34], R11 ;  /* 0x0000340b01007387 */ /* 0x000fe20000100800 */
[----:B------:R-:W-:-:S02]  /*1a10*/  LEA R182, R3, 0x10080, 0x1 ;  /* 0x0001008003b67811 */ /* 0x000fc400078e08ff */
[----:B------:R-:W-:Y:S01]  /*1a20*/  LEA R178, R4, 0x8080, 0x1 ;  /* 0x0000808004b27811 */ /* 0x000fe200078e08ff */
[----:B------:R-:W-:Y:S01]  /*1a30*/  STL [R1+0x30], R8 ;  /* 0x0000300801007387 */ /* 0x000fe20000100800 */
[----:B--2---:R-:W-:Y:S01]  /*1a40*/  IMAD.IADD R2, R26, 0x1, -R6 ;  /* 0x000000011a027824 */ /* 0x004fe200078e0a06 */
[----:B------:R-:W-:Y:S02]  /*1a50*/  SEL R6, R12, 0xffffffe0, !P1 ;  /* 0xffffffe00c067807 */ /* 0x000fe40004800000 */
[----:B------:R1:W-:Y:S01]  /*1a60*/  STL [R1+0x2c], R5 ;  /* 0x00002c0501007387 */ /* 0x0003e20000100800 */
[----:B------:R-:W-:Y:S01]  /*1a70*/  IMAD.SHL.U32 R229, R2, 0x2, RZ ;  /* 0x0000000202e57824 */ /* 0x000fe200078e00ff */
[----:B------:R-:W-:Y:S01]  /*1a80*/  SEL R2, R12, 0xffffffe0, !P4 ;  /* 0xffffffe00c027807 */ /* 0x000fe20006000000 */
[----:B------:R-:W-:Y:S01]  /*1a90*/  IMAD.IADD R242, R239, 0x1, R6 ;  /* 0x00000001eff27824 */ /* 0x000fe200078e0206 */
[----:B------:R-:W-:Y:S01]  /*1aa0*/  SEL R7, R18, 0xffffffc0, !P2 ;  /* 0xffffffc012077807 */ /* 0x000fe20005000000 */
[----:B------:R-:W-:Y:S01]  /*1ab0*/  IMAD.IADD R241, R6, 0x1, R240 ;  /* 0x0000000106f17824 */ /* 0x000fe200078e02f0 */
[C---:B------:R-:W-:Y:S01]  /*1ac0*/  IADD3 R36, R229.reuse, 0x10, RZ ;  /* 0x00000010e5247810 */ /* 0x040fe20007ffe0ff */
[----:B------:R-:W-:Y:S01]  /*1ad0*/  IMAD.IADD R183, R182, 0x1, R2 ;  /* 0x00000001b6b77824 */ /* 0x000fe200078e0202 */
[C---:B------:R-:W-:Y:S01]  /*1ae0*/  IADD3 R248, R229.reuse, 0x28, RZ ;  /* 0x00000028e5f87810 */ /* 0x040fe20007ffe0ff */
[----:B------:R-:W-:Y:S01]  /*1af0*/  IMAD.IADD R179, R2, 0x1, R178 ;  /* 0x0000000102b37824 */ /* 0x000fe200078e02b2 */
[----:B------:R-:W-:Y:S01]  /*1b00*/  IADD3 R32, R229, 0x40, RZ ;  /* 0x00000040e5207810 */ /* 0x000fe20007ffe0ff */
[--C-:B------:R-:W-:Y:S01]  /*1b10*/  IMAD.IADD R246, R239, 0x1, R7.reuse ;  /* 0x00000001eff67824 */ /* 0x100fe200078e0207 */
[----:B------:R-:W-:Y:S01]  /*1b20*/  IADD3 R29, R229, 0x58, RZ ;  /* 0x00000058e51d7810 */ /* 0x000fe20007ffe0ff */
[----:B------:R-:W-:Y:S01]  /*1b30*/  IMAD.IADD R245, R7, 0x1, R242 ;  /* 0x0000000107f57824 */ /* 0x000fe200078e02f2 */
[----:B------:R-:W-:Y:S01]  /*1b40*/  IADD3 R26, R229, 0x70, RZ ;  /* 0x00000070e51a7810 */ /* 0x000fe20007ffe0ff */
[----:B------:R-:W-:Y:S01]  /*1b50*/  IMAD.IADD R244, R7, 0x1, R240 ;  /* 0x0000000107f47824 */ /* 0x000fe200078e02f0 */
[----:B------:R-:W-:Y:S01]  /*1b60*/  SHF.R.S32.HI R9, RZ, 0x1f, R36 ;  /* 0x0000001fff097819 */ /* 0x000fe20000011424 */
[----:B------:R-:W-:Y:S01]  /*1b70*/  IMAD.IADD R243, R241, 0x1, R7 ;  /* 0x00000001f1f37824 */ /* 0x000fe200078e0207 */
[----:B------:R-:W-:-:S02]  /*1b80*/  IADD3 R23, R229, 0x88, RZ ;  /* 0x00000088e5177810 */ /* 0x000fc40007ffe0ff */
[C---:B------:R-:W-:Y:S02]  /*1b90*/  IADD3 R250, R229.reuse, 0xf8, RZ ;  /* 0x000000f8e5fa7810 */ /* 0x040fe40007ffe0ff */
[----:B------:R-:W-:Y:S02]  /*1ba0*/  SHF.R.S32.HI R9, RZ, 0x1f, R248 ;  /* 0x0000001fff097819 */ /* 0x000fe400000114f8 */
[C---:B------:R-:W-:Y:S02]  /*1bb0*/  IADD3 R20, R229.reuse, 0xa0, RZ ;  /* 0x000000a0e5147810 */ /* 0x040fe40007ffe0ff */
[C---:B-1----:R-:W-:Y:S02]  /*1bc0*/  IADD3 R5, R229.reuse, 0xe0, RZ ;  /* 0x000000e0e5057810 */ /* 0x042fe40007ffe0ff */
[----:B------:R-:W-:Y:S02]  /*1bd0*/  SHF.R.S32.HI R9, RZ, 0x1f, R32 ;  /* 0x0000001fff097819 */ /* 0x000fe40000011420 */
[----:B------:R-:W-:-:S02]  /*1be0*/  IADD3 R17, R229, 0xb8, RZ ;  /* 0x000000b8e5117810 */ /* 0x000fc40007ffe0ff */
[----:B------:R-:W-:Y:S02]  /*1bf0*/  SHF.R.S32.HI R9, RZ, 0x1f, R29 ;  /* 0x0000001fff097819 */ /* 0x000fe4000001141d */
[C---:B------:R-:W-:Y:S02]  /*1c00*/  IADD3 R10, R229.reuse, 0xd0, RZ ;  /* 0x000000d0e50a7810 */ /* 0x040fe40007ffe0ff */
[----:B------:R-:W-:Y:S02]  /*1c10*/  SHF.R.S32.HI R9, RZ, 0x1f, R26 ;  /* 0x0000001fff097819 */ /* 0x000fe4000001141a */
[----:B------:R-:W-:Y:S02]  /*1c20*/  SHF.R.S32.HI R5, RZ, 0x1f, R5 ;  /* 0x0000001fff057819 */ /* 0x000fe40000011405 */
[C---:B------:R-:W-:Y:S02]  /*1c30*/  IADD3 R8, R229.reuse, 0xd8, RZ ;  /* 0x000000d8e5087810 */ /* 0x040fe40007ffe0ff */
[----:B------:R-:W-:-:S02]  /*1c40*/  IADD3 R252, R229, 0xe8, RZ ;  /* 0x000000e8e5fc7810 */ /* 0x000fc40007ffe0ff */
[----:B------:R-:W-:Y:S02]  /*1c50*/  SHF.R.S32.HI R9, RZ, 0x1f, R23 ;  /* 0x0000001fff097819 */ /* 0x000fe40000011417 */
[----:B------:R-:W-:Y:S02]  /*1c60*/  SHF.R.S32.HI R5, RZ, 0x1f, R250 ;  /* 0x0000001fff057819 */ /* 0x000fe400000114fa */
[----:B------:R-:W-:Y:S02]  /*1c70*/  IADD3 R251, R229, 0xf0, RZ ;  /* 0x000000f0e5fb7810 */ /* 0x000fe40007ffe0ff */
[----:B------:R-:W-:Y:S02]  /*1c80*/  SHF.R.S32.HI R9, RZ, 0x1f, R20 ;  /* 0x0000001fff097819 */ /* 0x000fe40000011414 */
[----:B------:R-:W-:Y:S02]  /*1c90*/  LEA R5, R16, 0x10080, 0x1 ;  /* 0x0001008010057811 */ /* 0x000fe400078e08ff */
[----:B------:R-:W-:-:S02]  /*1ca0*/  SHF.R.S32.HI R9, RZ, 0x1f, R17 ;  /* 0x0000001fff097819 */ /* 0x000fc40000011411 */
[----:B------:R-:W-:Y:S01]  /*1cb0*/  SHF.R.S32.HI R9, RZ, 0x1f, R10 ;  /* 0x0000001fff097819 */ /* 0x000fe2000001140a */
[----:B------:R1:W-:Y:S01]  /*1cc0*/  STL [R1+0x28], R5 ;  /* 0x0000280501007387 */ /* 0x0003e20000100800 */
[----:B------:R-:W-:Y:S02]  /*1cd0*/  SHF.R.S32.HI R8, RZ, 0x1f, R8 ;  /* 0x0000001fff087819 */ /* 0x000fe40000011408 */
[----:B------:R-:W-:Y:S02]  /*1ce0*/  SHF.R.S32.HI R9, RZ, 0x1f, R252 ;  /* 0x0000001fff097819 */ /* 0x000fe400000114fc */
[----:B------:R-:W-:Y:S02]  /*1cf0*/  SHF.R.S32.HI R8, RZ, 0x1f, R251 ;  /* 0x0000001fff087819 */ /* 0x000fe400000114fb */
[----:B------:R-:W-:Y:S02]  /*1d00*/  LEA R9, R15, 0x10080, 0x1 ;  /* 0x000100800f097811 */ /* 0x000fe400078e08ff */
[----:B------:R-:W-:-:S02]  /*1d10*/  LEA R8, R14, 0x10080, 0x1 ;  /* 0x000100800e087811 */ /* 0x000fc400078e08ff */
[----:B------:R-:W-:Y:S01]  /*1d20*/  SEL R0, R18, 0xffffffc0, !P3 ;  /* 0xffffffc012007807 */ /* 0x000fe20005800000 */
[----:B------:R2:W-:Y:S01]  /*1d30*/  STL [R1+0x24], R9 ;  /* 0x0000240901007387 */ /* 0x0005e20000100800 */
[C---:B------:R-:W-:Y:S02]  /*1d40*/  IADD3 R35, R229.reuse, 0x18, RZ ;  /* 0x00000018e5237810 */ /* 0x040fe40007ffe0ff */
[C---:B------:R-:W-:Y:S01]  /*1d50*/  IADD3 R197, R132.reuse, 0x80, RZ ;  /* 0x0000008084c57810 */ /* 0x040fe20007ffe0ff */
[----:B------:R2:W-:Y:S01]  /*1d60*/  STL [R1+0x20], R8 ;  /* 0x0000200801007387 */ /* 0x0005e20000100800 */
[----:B------:R-:W-:Y:S01]  /*1d70*/  IADD3 R198, R132, 0xc0, RZ ;  /* 0x000000c084c67810 */ /* 0x000fe20007ffe0ff */
[----:B------:R-:W-:Y:S01]  /*1d80*/  IMAD.IADD R185, R182, 0x1, R0 ;  /* 0x00000001b6b97824 */ /* 0x000fe200078e0200 */
[C---:B------:R-:W-:Y:S01]  /*1d90*/  IADD3 R37, R229.reuse, 0x8, RZ ;  /* 0x00000008e5257810 */ /* 0x040fe20007ffe0ff */
[C---:B------:R-:W-:Y:S01]  /*1da0*/  IMAD.IADD R181, R0.reuse, 0x1, R178 ;  /* 0x0000000100b57824 */ /* 0x040fe200078e02b2 */
[----:B------:R-:W-:Y:S01]  /*1db0*/  IADD3 R249, R229, 0x20, RZ ;  /* 0x00000020e5f97810 */ /* 0x000fe20007ffe0ff */
[----:B------:R-:W-:Y:S01]  /*1dc0*/  IMAD.IADD R184, R183, 0x1, R0 ;  /* 0x00000001b7b87824 */ /* 0x000fe200078e0200 */
[----:B------:R-:W-:Y:S01]  /*1dd0*/  IADD3 R34, R229, 0x30, RZ ;  /* 0x00000030e5227810 */ /* 0x000fe20007ffe0ff */
[----:B------:R-:W-:Y:S01]  /*1de0*/  IMAD.IADD R180, R0, 0x1, R179 ;  /* 0x0000000100b47824 */ /* 0x000fe200078e02b3 */
[----:B-1----:R-:W-:-:S02]  /*1df0*/  LEA R5, R13, 0x10080, 0x1 ;  /* 0x000100800d057811 */ /* 0x002fc400078e08ff */
[C---:B------:R-:W-:Y:S02]  /*1e00*/  IADD3 R33, R229.reuse, 0x38, RZ ;  /* 0x00000038e5217810 */ /* 0x040fe40007ffe0ff */
[C---:B------:R-:W-:Y:S01]  /*1e10*/  IADD3 R31, R229.reuse, 0x48, RZ ;  /* 0x00000048e51f7810 */ /* 0x040fe20007ffe0ff */
[----:B------:R2:W-:Y:S01]  /*1e20*/  STL [R1+0x1c], R5 ;  /* 0x00001c0501007387 */ /* 0x0005e20000100800 */
        /* <DEDUP_REMOVED lines=10> */
[----:B------:R-:W-:Y:S02]  /*1ed0*/  IADD3 R11, R229, 0xc8, RZ ;  /* 0x000000c8e50b7810 */ /* 0x000fe40007ffe0ff */
        /* <DEDUP_REMOVED lines=21> */
[----:B--2---:R-:W-:Y:S02]  /*2030*/  SHF.R.S32.HI R11, RZ, 0x1f, R11 ;  /* 0x0000001fff0b7819 */ /* 0x004fe4000001140b */
.L_x_1481:
        /* <DEDUP_REMOVED lines=14> */
[----:B------:R-:W-:Y:S01]  /*2120*/  IMAD.MOV.U32 R106, RZ, RZ, RZ ;  /* 0x000000ffff6a7224 */ /* 0x000fe200078e00ff */
[----:B------:R-:W-:Y:S01]  /*2130*/  CS2R R12, SRZ ;  /* 0x00000000000c7805 */ /* 0x000fe2000001ff00 */
        /* <DEDUP_REMOVED lines=25> */
.L_x_1289:
[----:B------:R-:W-:-:S04]  /*22d0*/  ISETP.NE.U32.AND P0, PT, RZ, c[0x0][0x368], PT ;  /* 0x0000da00ff007a0c */ /* 0x000fc80003f05070 */
[----:B------:R-:W-:-:S13]  /*22e0*/  ISETP.NE.AND.EX P0, PT, RZ, c[0x0][0x36c], PT, P0 ;  /* 0x0000db00ff007a0c */ /* 0x000fda0003f05300 */
[----:B------:R-:W-:Y:S05]  /*22f0*/  @!P0 BRA `(.L_x_1290) ;  /* 0x0000004000008947 */ /* 0x000fea0003800000 */
[----:B---3--:R-:W-:-:S04]  /*2300*/  IADD3 R4, P0, R231, c[0x0][0x368], RZ ;  /* 0x0000da00e7047a10 */ /* 0x008fc80007f1e0ff */
[----:B------:R-:W-:-:S05]  /*2310*/  IADD3.X R5, R236, c[0x0][0x36c], RZ, P0, !PT ;  /* 0x0000db00ec057a10 */ /* 0x000fca00007fe4ff */
[----:B------:R1:W5:Y:S01]  /*2320*/  LDG.E R11, [R4.64] ;  /* 0x00000008040b7981 */ /* 0x000362000c1e1900 */
[----:B------:R-:W-:Y:S05]  /*2330*/  BRA `(.L_x_1291) ;  /* 0x0000005000007947 */ /* 0x000fea0003800000 */
.L_x_1290:
[----:B------:R-:W-:Y:S01]  /*2340*/  MOV R11, UR6 ;  /* 0x00000006000b7c02 */ /* 0x000fe20008000f00 */
[----:B------:R-:W-:Y:S05]  /*2350*/  @!P5 BRA `(.L_x_1291) ;  /* 0x000000300000d947 */ /* 0x000fea0003800000 */
[----:B---3--:R-:W2:Y:S04]  /*2360*/  LDG.E R6, [R4.64] ;  /* 0x0000000804067981 */ /* 0x008ea8000c1e1900 */
[----:B------:R-:W2:Y:S02]  /*2370*/  LDG.E R0, [R4.64+0x4] ;  /* 0x0000040804007981 */ /* 0x000ea4000c1e1900 */
[----:B--2---:R-:W-:Y:S02]  /*2380*/  IADD3 R11, -R6, R0, RZ ;  /* 0x00000000060b7210 */ /* 0x004fe40007ffe1ff */
.L_x_1291:
[----:B-1-3--:R1:W2:Y:S04]  /*2390*/  @P6 LDG.E R5, [R2.64] ;  /* 0x0000000802056981 */ /* 0x00a2a8000c1e1900 */
[----:B------:R1:W2:Y:S01]  /*23a0*/  @P6 LDG.E R4, [R2.64+0x4] ;  /* 0x0000040802046981 */ /* 0x0002a2000c1e1900 */
[----:B------:R-:W-:Y:S01]  /*23b0*/  ISETP.NE.U32.AND P0, PT, RZ, c[0x0][0x378], PT ;  /* 0x0000de00ff007a0c */ /* 0x000fe20003f05070 */
[----:B-----5:R-:W-:-:S03]  /*23c0*/  IMAD.MOV.U32 R93, RZ, RZ, R11 ;  /* 0x000000ffff5d7224 */ /* 0x020fc600078e000b */
[----:B------:R-:W-:Y:S01]  /*23d0*/  ISETP.NE.AND.EX P1, PT, RZ, c[0x0][0x37c], PT, P0 ;  /* 0x0000df00ff007a0c */ /* 0x000fe20003f25300 */
[----:B------:R-:W-:Y:S02]  /*23e0*/  IMAD.MOV.U32 R0, RZ, RZ, c[0x0][0x2c4] ;  /* 0x0000b100ff007624 */ /* 0x000fe400078e00ff */
[----:B------:R-:W-:-:S03]  /*23f0*/  IMAD.SHL.U32 R225, R233, 0x80, RZ ;  /* 0x00000080e9e17824 */ /* 0x000fc600078e00ff */
[----:B------:R-:W-:Y:S01]  /*2400*/  ISETP.NE.AND P2, PT, R0, 0x1, PT ;  /* 0x000000010000780c */ /* 0x000fe20003f45270 */
[----:B------:R-:W-:Y:S01]  /*2410*/  IMAD.MOV.U32 R50, RZ, RZ, c[0x0][0x228] ;  /* 0x00008a00ff327624 */ /* 0x000fe200078e00ff */
[----:B------:R-:W-:Y:S01]  /*2420*/  IADD3 R0, R225, 0x7f, RZ ;  /* 0x0000007fe1007810 */ /* 0x000fe20007ffe0ff */
[----:B------:R-:W-:-:S04]  /*2430*/  IMAD.IADD R8, R11, 0x1, -R223 ;  /* 0x000000010b087824 */ /* 0x000fc800078e0adf */
[----:B-1----:R-:W-:-:S04]  /*2440*/  @P1 IADD3 R2, P0, R231, c[0x0][0x378], RZ ;  /* 0x0000de00e7021a10 */ /* 0x002fc80007f1e0ff */
[----:B------:R-:W-:-:S05]  /*2450*/  @P1 IADD3.X R3, R236, c[0x0][0x37c], RZ, P0, !PT ;  /* 0x0000df00ec031a10 */ /* 0x000fca00007fe4ff */
[----:B------:R1:W5:Y:S01]  /*2460*/  @P1 LDG.E R93, [R2.64] ;  /* 0x00000008025d1981 */ /* 0x000362000c1e1900 */
[----:B------:R-:W-:Y:S01]  /*2470*/  LOP3.LUT R7, R234, 0xff0000, RZ, 0xc0, !PT ;  /* 0x00ff0000ea077812 */ /* 0x000fe200078ec0ff */
[----:B------:R-:W-:Y:S01]  /*2480*/  BSSY B0, `(.L_x_1292) ;  /* 0x0000038000007945 */ /* 0x000fe20003800000 */
[----:B------:R-:W-:-:S04]  /*2490*/  LOP3.LUT R207, R207, 0xffffffdf, RZ, 0xc0, !PT ;  /* 0xffffffdfcfcf7812 */ /* 0x000fc800078ec0ff */
[----:B------:R-:W-:Y:S01]  /*24a0*/  @P2 LOP3.LUT R207, R207, 0x20, RZ, 0xfc, !PT ;  /* 0x00000020cfcf2812 */ /* 0x000fe200078efcff */
[----:B-1----:R-:W-:Y:S01]  /*24b0*/  @P2 IMAD.HI.U32 R2, R0, c[0x0][0x2c8], RZ ;  /* 0x0000b20000022a27 */ /* 0x002fe200078e00ff */
[----:B------:R-:W-:-:S04]  /*24c0*/  LOP3.LUT R3, R234, 0xff000000, RZ, 0xc0, !PT ;  /* 0xff000000ea037812 */ /* 0x000fc800078ec0ff */
[----:B------:R-:W-:Y:S02]  /*24d0*/  @P2 SHF.R.U32.HI R0, RZ, c[0x0][0x2cc], R2 ;  /* 0x0000b300ff002a19 */ /* 0x000fe40000011602 */
[----:B------:R-:W-:Y:S01]  /*24e0*/  SHF.R.U32.HI R6, RZ, 0x8, R3 ;  /* 0x00000008ff067819 */ /* 0x000fe20000011603 */
[----:B--2---:R-:W-:-:S04]  /*24f0*/  @P6 IMAD.IADD R50, R4, 0x1, -R5 ;  /* 0x0000000104326824 */ /* 0x004fc800078e0a05 */
[----:B------:R-:W-:-:S05]  /*2500*/  IMAD.IADD R227, R8, 0x1, R50 ;  /* 0x0000000108e37824 */ /* 0x000fca00078e0232 */
[C---:B------:R-:W-:Y:S02]  /*2510*/  IADD3 R97, R227.reuse, 0x20, -R228 ;  /* 0x00000020e3617810 */ /* 0x040fe40007ffe8e4 */
[----:B------:R-:W-:-:S03]  /*2520*/  IADD3 R2, R227, 0x1f, RZ ;  /* 0x0000001fe3027810 */ /* 0x000fc60007ffe0ff */
[----:B------:R-:W-:Y:S01]  /*2530*/  IMAD.IADD R0, R97, 0x1, R0 ;  /* 0x0000000161007824 */ /* 0x000fe200078e0200 */
[----:B------:R-:W-:-:S04]  /*2540*/  SHF.R.S32.HI R4, RZ, 0x1f, R2 ;  /* 0x0000001fff047819 */ /* 0x000fc80000011402 */
[----:B------:R-:W-:Y:S02]  /*2550*/  SHF.R.S32.HI R5, RZ, 0x1f, R0 ;  /* 0x0000001fff057819 */ /* 0x000fe40000011400 */
[----:B------:R-:W-:Y:S02]  /*2560*/  LEA.HI R3, R4, R2, RZ, 0x5 ;  /* 0x0000000204037211 */ /* 0x000fe400078f28ff */
[----:B------:R-:W-:Y:S02]  /*2570*/  LEA.HI R0, R5, R0, RZ, 0x5 ;  /* 0x0000000005007211 */ /* 0x000fe400078f28ff */
[----:B------:R-:W-:Y:S02]  /*2580*/  SHF.R.S32.HI R95, RZ, 0x5, R3 ;  /* 0x00000005ff5f7819 */ /* 0x000fe40000011403 */
[----:B------:R-:W-:Y:S02]  /*2590*/  SHF.R.S32.HI R0, RZ, 0x5, R0 ;  /* 0x00000005ff007819 */ /* 0x000fe40000011400 */
[----:B------:R-:W-:-:S02]  /*25a0*/  LEA.HI R2, R7, R6, RZ, 0x10 ;  /* 0x0000000607027211 */ /* 0x000fc400078f80ff */
[----:B------:R-:W-:Y:S01]  /*25b0*/  IMNMX R5, R95, R0, PT ;  /* 0x000000005f057217 */ /* 0x000fe20003800200 */
[----:B------:R-:W-:Y:S01]  /*25c0*/  IMAD.MOV.U32 R0, RZ, RZ, RZ ;  /* 0x000000ffff007224 */ /* 0x000fe200078e00ff */
[----:B------:R-:W-:Y:S02]  /*25d0*/  SHF.R.U32.HI R233, RZ, 0x10, R2 ;  /* 0x00000010ffe97819 */ /* 0x000fe40000011602 */
[----:B------:R-:W-:Y:S02]  /*25e0*/  ISETP.GE.AND P0, PT, R5, 0x1, PT ;  /* 0x000000010500780c */ /* 0x000fe40003f06270 */
[C---:B------:R-:W-:Y:S02]  /*25f0*/  ISETP.NE.AND P1, PT, R233.reuse, RZ, PT ;  /* 0x000000ffe900720c */ /* 0x040fe40003f25270 */
[----:B------:R-:W-:Y:S02]  /*2600*/  LOP3.LUT R247, R2, 0xff, RZ, 0xc0, !PT ;  /* 0x000000ff02f77812 */ /* 0x000fe400078ec0ff */
[----:B------:R-:W-:-:S07]  /*2610*/  SEL R92, R233, c[0x0][0x338], P1 ;  /* 0x0000ce00e95c7a07 */ /* 0x000fce0000800000 */
        /* <DEDUP_REMOVED lines=30> */
.L_x_1293:
[----:B------:R-:W-:Y:S05]  /*2800*/  BSYNC B0 ;  /* 0x0000000000007941 */ /* 0x000fea0003800000 */
.L_x_1292:
        /* <DEDUP_REMOVED lines=30> */
[----:B------:R-:W-:Y:S01]  /*29f0*/  ISETP.NE.U32.AND P1, PT, RZ, c[0x0][0x340], PT ;  /* 0x0000d000ff007a0c */ /* 0x000fe20003f25070 */
[----:B------:R-:W-:Y:S01]  /*2a00*/  IMAD R0, R43, -0x20, R90 ;  /* 0xffffffe02b007824 */ /* 0x000fe200078e025a */
[----:B------:R-:W-:Y:S01]  /*2a10*/  SEL R10, R237, RZ, !P6 ;  /* 0x000000ffed0a7207 */ /* 0x000fe20007000000 */
[----:B------:R-:W-:Y:S01]  /*2a20*/  IMAD R4, R54, c[0x0][0x23c], R4 ;  /* 0x00008f0036047a24 */ /* 0x000fe200078e0204 */
[----:B------:R-:W-:-:S02]  /*2a30*/  ISETP.NE.AND.EX P1, PT, RZ, c[0x0][0x344], PT, P1 ;  /* 0x0000d100ff007a0c */ /* 0x000fc40003f25310 */
[----:B------:R-:W-:Y:S01]  /*2a40*/  ISETP.GT.AND P0, PT, R0, RZ, PT ;  /* 0x000000ff0000720c */ /* 0x000fe20003f04270 */
[----:B------:R-:W-:Y:S01]  /*2a50*/  IMAD.IADD R3, R3, 0x1, R4 ;  /* 0x0000000103037824 */ /* 0x000fe200078e0204 */
[----:B------:R-:W-:Y:S01]  /*2a60*/  SHF.L.U64.HI R99, R102, R98, c[0x0][0x23c] ;  /* 0x00008f0066637619 */ /* 0x000fe20000010262 */
[----:B------:R-:W-:Y:S01]  /*2a70*/  IMAD R0, R8, c[0x0][0x248], RZ ;  /* 0x0000920008007a24 */ /* 0x000fe200078e02ff */
[----:B------:R-:W-:Y:S01]  /*2a80*/  ISETP.GE.AND P4, PT, R132, c[0x0][0x1d4], PT ;  /* 0x0000750084007a0c */ /* 0x000fe20003f86270 */
[C---:B------:R-:W-:Y:S01]  /*2a90*/  IMAD.WIDE.U32 R2, R20.reuse, c[0x0][0x240], R2 ;  /* 0x0000900014027a25 */ /* 0x040fe200078e0002 */
[----:B------:R-:W-:Y:S02]  /*2aa0*/  LOP3.LUT R207, R207, 0xfffffffe, RZ, 0xc0, !PT ;  /* 0xfffffffecfcf7812 */ /* 0x000fe400078ec0ff */
[----:B------:R-:W-:Y:S01]  /*2ab0*/  ISETP.GE.AND P6, PT, R137, c[0x0][0x1d4], PT ;  /* 0x0000750089007a0c */ /* 0x000fe20003fc6270 */
[----:B------:R-:W-:Y:S01]  /*2ac0*/  IMAD R3, R20, c[0x0][0x244], R3 ;  /* 0x0000910014037a24 */ /* 0x000fe200078e0203 */
[----:B------:R-:W-:Y:S01]  /*2ad0*/  ISETP.GE.AND P5, PT, R197, c[0x0][0x1d4], PT ;  /* 0x00007500c5007a0c */ /* 0x000fe20003fa6270 */
[C---:B------:R-:W-:Y:S01]  /*2ae0*/  IMAD R4, R10.reuse, c[0x0][0x24c], R0 ;  /* 0x000093000a047a24 */ /* 0x040fe200078e0200 */
[----:B------:R-:W-:Y:S01]  /*2af0*/  @P1 IADD3 R6, P3, R231, c[0x0][0x340], RZ ;  /* 0x0000d000e7061a10 */ /* 0x000fe20007f7e0ff */
[----:B------:R-:W-:Y:S01]  /*2b00*/  IMAD.WIDE.U32 R58, R10, c[0x0][0x248], R2 ;  /* 0x000092000a3a7a25 */ /* 0x000fe200078e0002 */
[----:B------:R-:W-:-:S02]  /*2b10*/  @P0 SHF.R.S32.HI R2, RZ, 0x1f, R43 ;  /* 0x0000001fff020819 */ /* 0x000fc4000001142b */
[----:B------:R-:W-:Y:S01]  /*2b20*/  @P1 IADD3.X R7, R236, c[0x0][0x344], RZ, P3, !PT ;  /* 0x0000d100ec071a10 */ /* 0x000fe20001ffe4ff */
[----:B------:R-:W-:Y:S01]  /*2b30*/  IMAD.SHL.U32 R102, R102, 0x20, RZ ;  /* 0x0000002066667824 */ /* 0x000fe200078e00ff */
[----:B------:R-:W-:Y:S01]  /*2b40*/  @P4 LOP3.LUT R207, R207, 0x1, RZ, 0xfc, !PT ;  /* 0x00000001cfcf4812 */ /* 0x000fe200078efcff */
[----:B------:R-:W-:Y:S01]  /*2b50*/  @P0 IMAD R0, R99, R43, RZ ;  /* 0x0000002b63000224 */ /* 0x000fe200078e02ff */
[----:B------:R-:W-:Y:S01]  /*2b60*/  ISETP.GE.AND P4, PT, R198, c[0x0][0x1d4], PT ;  /* 0x00007500c6007a0c */ /* 0x000fe20003f86270 */
[----:B------:R-:W-:Y:S02]  /*2b70*/  IMAD.IADD R57, R59, 0x1, R4 ;  /* 0x000000013b397824 */ /* 0x000fe400078e0204 */
[----:B------:R-:W-:Y:S02]  /*2b80*/  @P0 IMAD.MOV.U32 R56, RZ, RZ, R58 ;  /* 0x000000ffff380224 */ /* 0x000fe400078e003a */
[-C--:B------:R-:W-:Y:S02]  /*2b90*/  @P0 IMAD R0, R2, R102.reuse, R0 ;  /* 0x0000006602000224 */ /* 0x080fe400078e0200 */
[----:B------:R-:W-:-:S04]  /*2ba0*/  @P0 IMAD.WIDE.U32 R4, R43, R102, R56 ;  /* 0x000000662b040225 */ /* 0x000fc800078e0038 */
[----:B------:R-:W-:Y:S01]  /*2bb0*/  @P0 IMAD.IADD R0, R5, 0x1, R0 ;  /* 0x0000000105000824 */ /* 0x000fe200078e0200 */
[----:B------:R-:W-:-:S04]  /*2bc0*/  @P0 LEA R2, P2, R4, c[0x0][0x220], 0x1 ;  /* 0x0000880004020a11 */ /* 0x000fc800078408ff */
[----:B------:R-:W-:Y:S02]  /*2bd0*/  @P0 LEA.HI.X R3, R4, c[0x0][0x224], R0, 0x1, P2 ;  /* 0x0000890004030a11 */ /* 0x000fe400010f0c00 */
[C---:B------:R-:W-:Y:S01]  /*2be0*/  LOP3.LUT P2, RZ, R207.reuse, 0x1, RZ, 0xc0, !PT ;  /* 0x00000001cfff7812 */ /* 0x040fe2000784c0ff */
[----:B------:R-:W2:Y:S01]  /*2bf0*/  @P1 LDG.E R0, [R6.64] ;  /* 0x0000000806001981 */ /* 0x000ea2000c1e1900 */
[----:B------:R-:W-:Y:S01]  /*2c00*/  IMAD.MOV.U32 R94, RZ, RZ, c[0x0][0x27c] ;  /* 0x00009f00ff5e7624 */ /* 0x000fe200078e00ff */
[----:B------:R-:W-:-:S10]  /*2c10*/  LOP3.LUT R207, R207, 0xfffffffd, RZ, 0xc0, !PT ;  /* 0xfffffffdcfcf7812 */ /* 0x000fd400078ec0ff */
[----:B------:R-:W-:Y:S01]  /*2c20*/  @!PT LDS RZ, [RZ] ;  /* 0x00000000fffff984 */ /* 0x000fe20000000800 */
[----:B------:R-:W-:Y:S01]  /*2c30*/  @!PT LDS RZ, [RZ] ;  /* 0x00000000fffff984 */ /* 0x000fe20000000800 */
[----:B------:R-:W-:Y:S01]  /*2c40*/  @!PT LDS RZ, [RZ] ;  /* 0x00000000fffff984 */ /* 0x000fe20000000800 */
[----:B------:R1:W-:Y:S01]  /*2c50*/  @P0 LDGSTS.E.BYPASS.LTC128B.128 [R194+0xc080], [R2.64], !P2 ;  /* 0x0c08000002c20fae */ /* 0x0003e2000d101d48 */
[----:B------:R-:W-:-:S03]  /*2c60*/  ISETP.GE.AND P2, PT, R132, c[0x0][0x27c], PT ;  /* 0x00009f0084007a0c */ /* 0x000fc60003f46270 */
[----:B------:R1:W-:Y:S04]  /*2c70*/  @P0 LDGSTS.E.BYPASS.LTC128B.128 [R194+0xd080], [R2.64+0x80], !P6 ;  /* 0x0d08008002c20fae */ /* 0x0003e8000f101d48 */
[----:B------:R1:W-:Y:S04]  /*2c80*/  @P0 LDGSTS.E.BYPASS.LTC128B.128 [R194+0xe080], [R2.64+0x100], !P5 ;  /* 0x0e08010002c20fae */ /* 0x0003e8000e901d48 */
[----:B------:R1:W-:Y:S01]  /*2c90*/  @P0 LDGSTS.E.BYPASS.LTC128B.128 [R194+0xf080], [R2.64+0x180], !P4 ;  /* 0x0f08018002c20fae */ /* 0x0003e2000e101d48 */
[----:B-----5:R-:W-:-:S03]  /*2ca0*/  SHF.R.S32.HI R19, RZ, 0x1f, R93 ;  /* 0x0000001fff137819 */ /* 0x020fc6000001145d */
[----:B------:R-:W0:Y:S01]  /*2cb0*/  LDGDEPBAR ;  /* 0x00000000000079af */ /* 0x000e220000000000 */
[----:B------:R-:W-:Y:S01]  /*2cc0*/  WARPSYNC 0xffffffff ;  /* 0xffffffff00007948 */ /* 0x000fe20003800000 */
[----:B------:R-:W-:Y:S01]  /*2cd0*/  @P2 LOP3.LUT R207, R207, 0x2, RZ, 0xfc, !PT ;  /* 0x00000002cfcf2812 */ /* 0x000fe200078efcff */
[----:B------:R-:W-:Y:S01]  /*2ce0*/  IMAD.SHL.U32 R94, R94, 0x2, RZ ;  /* 0x000000025e5e7824 */ /* 0x000fe200078e00ff */
[----:B--2---:R-:W-:Y:S01]  /*2cf0*/  @P1 SHF.R.S32.HI R18, RZ, 0x1f, R0 ;  /* 0x0000001fff121819 */ /* 0x004fe20000011400 */
[----:B------:R-:W-:Y:S02]  /*2d00*/  @!P1 IMAD.MOV.U32 R0, RZ, RZ, R237 ;  /* 0x000000ffff009224 */ /* 0x000fe400078e00ed */
[----:B------:R-:W-:Y:S02]  /*2d10*/  @!P1 IMAD.MOV.U32 R18, RZ, RZ, R238 ;  /* 0x000000ffff129224 */ /* 0x000fe400078e00ee */
[C---:B-1----:R-:W-:Y:S01]  /*2d20*/  IMAD.WIDE.U32 R2, R20.reuse, c[0x0][0x260], R132 ;  /* 0x0000980014027a25 */ /* 0x042fe200078e0084 */
[----:B------:R-:W-:Y:S01]  /*2d30*/  ISETP.GE.AND P0, PT, R137, c[0x0][0x27c], PT ;  /* 0x00009f0089007a0c */ /* 0x000fe20003f06270 */
[----:B------:R-:W-:Y:S01]  /*2d40*/  BAR.SYNC.DEFER_BLOCKING 0x0 ;  /* 0x0000000000007b1d */ /* 0x000fe20000010000 */
[----:B------:R-:W-:Y:S01]  /*2d50*/  LOP3.LUT R207, R207, 0xfffffffb, RZ, 0xc0, !PT ;  /* 0xfffffffbcfcf7812 */ /* 0x000fe200078ec0ff */
[----:B------:R-:W-:Y:S01]  /*2d60*/  IMAD R6, R9, c[0x0][0x290], RZ ;  /* 0x0000a40009067a24 */ /* 0x000fe200078e02ff */
        /* <DEDUP_REMOVED lines=61> */
[----:B------:R-:W-:Y:S01]  /*3140*/  IMAD R10, R93, c[0x0][0x294], R10 ;  /* 0x0000a5005d0a7a24 */ /* 0x000fe200078e020a */
[----:B------:R-:W-:Y:S01]  /*3150*/  SHF.L.U64.HI R98, R101, R98, c[0x0][0x284] ;  /* 0x0000a10065627619 */ /* 0x000fe20000010262 */
[----:B------:R-:W-:Y:S01]  /*3160*/  IMAD R0, R93, c[0x0][0x284], R14 ;  /* 0x0000a1005d007a24 */ /* 0x000fe200078e020e */
[----:B------:R-:W-:Y:S01]  /*3170*/  SHF.L.U32 R101, R101, 0x5, RZ ;  /* 0x0000000565657819 */ /* 0x000fe200000006ff */
[----:B------:R-:W-:Y:S01]  /*3180*/  IMAD.WIDE.U32 R62, R93, c[0x0][0x290], R4 ;  /* 0x0000a4005d3e7a25 */ /* 0x000fe200078e0004 */
[----:B------:R-:W-:-:S02]  /*3190*/  IADD3 R87, R75, R21, RZ ;  /* 0x000000154b577210 */ /* 0x000fc40007ffe0ff */
[----:B------:R-:W-:Y:S01]  /*31a0*/  SHF.R.S32.HI R85, RZ, 0x3, R13 ;  /* 0x00000003ff557819 */ /* 0x000fe2000001140d */
[C---:B------:R-:W-:Y:S01]  /*31b0*/  IMAD.WIDE.U32 R60, R93.reuse, c[0x0][0x280], R2 ;  /* 0x0000a0005d3c7a25 */ /* 0x040fe200078e0002 */
[----:B------:R-:W-:Y:S02]  /*31c0*/  SHF.R.S32.HI R84, RZ, 0x3, R12 ;  /* 0x00000003ff547819 */ /* 0x000fe4000001140c */
[----:B------:R-:W-:Y:S01]  /*31d0*/  IADD3 R81, R10, R63, RZ ;  /* 0x0000003f0a517210 */ /* 0x000fe20007ffe0ff */
[C---:B------:R-:W-:Y:S01]  /*31e0*/  IMAD.WIDE.U32 R66, R93.reuse, c[0x0][0x290], R8 ;  /* 0x0000a4005d427a25 */ /* 0x040fe200078e0008 */
        /* <DEDUP_REMOVED lines=13> */
.L_x_1313:
        /* <DEDUP_REMOVED lines=92> */
.L_x_1299:
[----:B------:R-:W-:Y:S05]  /*3880*/  BSYNC B0 ;  /* 0x0000000000007941 */ /* 0x000fea0003800000 */
.L_x_1298:
        /* <DEDUP_REMOVED lines=9> */
[----:B--2---:R-:W-:Y:S01]  /*3920*/  PRMT R20, R5, 0x5410, R8 ;  /* 0x0000541005147816 */ /* 0x004fe20000000008 */
        /* <DEDUP_REMOVED lines=30> */
[----:B------:R-:W-:Y:S04]  /*3b10*/  @!P0 SHF.R.U32.HI R17, RZ, 0x10, R17 ;  /* 0x00000010ff118819 */ /* 0x000fe80000011611 */
[----:B------:R-:W-:Y:S02]  /*3b20*/  @!P0 PRMT R24, R22, 0x5410, R17 ;  /* 0x0000541016188816 */ /* 0x000fe40000000011 */
[----:B------:R-:W-:Y:S02]  /*3b30*/  @!P0 PRMT R17, R5, 0x5410, R4 ;  /* 0x0000541005118816 */ /* 0x000fe40000000004 */
[----:B------:R-:W-:Y:S01]  /*3b40*/  @!P0 LOP3.LUT R22, R23, 0xffff0000, RZ, 0xc0, !PT ;  /* 0xffff000017168812 */ /* 0x000fe200078ec0ff */
[C---:B-1----:R-:W-:Y:S01]  /*3b50*/  @!P0 IMAD.U32 R4, R8.reuse, 0x10000, RZ ;  /* 0x0001000008048824 */ /* 0x042fe200078e00ff */
[----:B------:R-:W-:Y:S01]  /*3b60*/  @!P0 LOP3.LUT R0, R8, 0xffff0000, RZ, 0xc0, !PT ;  /* 0xffff000008008812 */ /* 0x000fe200078ec0ff */
[----:B------:R-:W-:Y:S01]  /*3b70*/  @!P0 IMAD.U32 R23, R10, 0x10000, RZ ;  /* 0x000100000a178824 */ /* 0x000fe200078e00ff */
[----:B------:R-:W-:Y:S03]  /*3b80*/  @!P0 LOP3.LUT R2, R9, 0xffff0000, RZ, 0xc0, !PT ;  /* 0xffff000009028812 */ /* 0x000fe600078ec0ff */
        /* <DEDUP_REMOVED lines=8> */
[----:B------:R-:W-:Y:S01]  /*3c10*/  @!P0 FMUL.FTZ R5, R2, R22 ;  /* 0x0000001602058220 */ /* 0x000fe20000410000 */
[----:B------:R-:W-:Y:S01]  /*3c20*/  @!P0 LOP3.LUT R24, R24, 0xffff0000, RZ, 0xc0, !PT ;  /* 0xffff000018188812 */ /* 0x000fe200078ec0ff */
[-C--:B------:R-:W-:Y:S02]  /*3c30*/  @!P0 FMUL.FTZ R2, R2, R4.reuse ;  /* 0x0000000402028220 */ /* 0x080fe40000410000 */
[----:B------:R-:W-:Y:S01]  /*3c40*/  @!P0 FFMA.FTZ R38, R16, R4, -R5 ;  /* 0x0000000410268223 */ /* 0x000fe20000010805 */
[----:B------:R-:W-:Y:S01]  /*3c50*/  @!P0 LOP3.LUT R4, R11, 0xffff0000, RZ, 0xc0, !PT ;  /* 0xffff00000b048812 */ /* 0x000fe200078ec0ff */
[----:B------:R-:W-:Y:S02]  /*3c60*/  @!P0 IMAD.U32 R5, R17, 0x10000, RZ ;  /* 0x0001000011058824 */ /* 0x000fe400078e00ff */
[C---:B------:R-:W-:Y:S02]  /*3c70*/  @!P0 FMUL.FTZ R36, R3.reuse, R21 ;  /* 0x0000001503248220 */ /* 0x040fe40000410000 */
[-C--:B------:R-:W-:Y:S02]  /*3c80*/  @!P0 FMUL.FTZ R3, R3, R5.reuse ;  /* 0x0000000503038220 */ /* 0x080fe40000410000 */
[----:B------:R-:W-:Y:S01]  /*3c90*/  @!P0 FFMA.FTZ R37, R23, R5, -R36 ;  /* 0x0000000517258223 */ /* 0x000fe20000010824 */
[----:B------:R-:W-:Y:S01]  /*3ca0*/  @!P0 LOP3.LUT R5, R17, 0xffff0000, RZ, 0xc0, !PT ;  /* 0xffff000011058812 */ /* 0x000fe200078ec0ff */
[----:B------:R-:W-:Y:S01]  /*3cb0*/  @!P0 FMUL.FTZ R36, R4, R24 ;  /* 0x0000001804248220 */ /* 0x000fe20000410000 */
[----:B------:R-:W-:Y:S01]  /*3cc0*/  @!P0 SHF.L.U32 R17, R11, 0x10, RZ ;  /* 0x000000100b118819 */ /* 0x000fe200000006ff */
[----:B------:R-:W-:Y:S02]  /*3cd0*/  @!P0 FFMA.FTZ R2, R22, R16, R2 ;  /* 0x0000001016028223 */ /* 0x000fe40000010002 */
[----:B------:R-:W-:Y:S02]  /*3ce0*/  @!P0 FMUL.FTZ R4, R4, R5 ;  /* 0x0000000504048220 */ /* 0x000fe40000410000 */
[----:B------:R-:W-:Y:S01]  /*3cf0*/  @!P0 FFMA.FTZ R3, R21, R23, R3 ;  /* 0x0000001715038223 */ /* 0x000fe20000010003 */
        /* <DEDUP_REMOVED lines=11> */
.L_x_1302:
[----:B------:R-:W-:Y:S05]  /*3db0*/  BSYNC B0 ;  /* 0x0000000000007941 */ /* 0x000fea0003800000 */
.L_x_1301:
        /* <DEDUP_REMOVED lines=58> */
.L_x_1304:
[----:B------:R-:W-:Y:S05]  /*4160*/  BSYNC B0 ;  /* 0x0000000000007941 */ /* 0x000fea0003800000 */
.L_x_1303:
        /* <DEDUP_REMOVED lines=58> */
.L_x_1306:
[----:B------:R-:W-:Y:S05]  /*4510*/  BSYNC B0 ;  /* 0x0000000000007941 */ /* 0x000fea0003800000 */
.L_x_1305:
[----:B------:R-:W-:Y:S11]  /*4520*/  ISETP.GE.AND P0, PT, R198, c[0x0][0x1d4], PT ;  /* 0x00007500c6007a0c */ /* 0x000ff60003f06270 */
[----:B------:R-:W-:Y:S02]  /*4530*/  @!UPT UIADD3 URZ, URZ, URZ, URZ ;  /* 0x0000003f3f3ff290 */ /* 0x000fe4000fffe03f */
        /* <DEDUP_REMOVED lines=56> */
.L_x_1297:
        /* <DEDUP_REMOVED lines=31> */
.L_x_1308:
[----:B------:R-:W-:Y:S05]  /*4ab0*/  BSYNC B0 ;  /* 0x0000000000007941 */ /* 0x000fea0003800000 */
.L_x_1307:
        /* <DEDUP_REMOVED lines=11> */
[----:B--2---:R-:W-:Y:S01]  /*4b70*/  PRMT R20, R3, 0x5410, R8 ;  /* 0x0000541003147816 */ /* 0x004fe20000000008 */
        /* <DEDUP_REMOVED lines=17> */
[----:B------:R-:W-:Y:S02]  /*4c90*/  IMAD.MOV.U32 R36, RZ, RZ, R15 ;  /* 0x000000ffff247224 */ /* 0x000fe400078e000f */
[----:B------:R-:W-:Y:S01]  /*4ca0*/  IMAD.MOV.U32 R8, RZ, RZ, R5 ;  /* 0x000000ffff087224 */ /* 0x000fe200078e0005 */
[----:B------:R-:W-:Y:S01]  /*4cb0*/  LEA.HI R0, R2, R0, RZ, 0x4 ;  /* 0x0000000002007211 */ /* 0x000fe200078f20ff */
[----:B------:R-:W-:Y:S02]  /*4cc0*/  IMAD.MOV.U32 R10, RZ, RZ, R7 ;  /* 0x000000ffff0a7224 */ /* 0x000fe400078e0007 */
[----:B------:R-:W-:Y:S02]  /*4cd0*/  @!P0 SHF.R.U64 R4, R4, 0x10, R5 ;  /* 0x0000001004048819 */ /* 0x000fe40000001205 */
[----:B------:R-:W-:Y:S02]  /*4ce0*/  LEA.HI.SX32 R0, R0, R85, 0x1c ;  /* 0x0000005500007211 */ /* 0x000fe400078fe2ff */
[--C-:B------:R-:W-:Y:S02]  /*4cf0*/  @!P0 SHF.R.U64 R22, R12, 0x10, R13.reuse ;  /* 0x000000100c168819 */ /* 0x100fe4000000120d */
[----:B------:R-:W-:Y:S01]  /*4d00*/  SHF.R.S32.HI R2, RZ, 0x1f, R0 ;  /* 0x0000001fff027819 */ /* 0x000fe20000011400 */
[----:B------:R-:W-:Y:S01]  /*4d10*/  IMAD.SHL.U32 R39, R0, 0x8, RZ ;  /* 0x0000000800277824 */ /* 0x000fe200078e00ff */
[----:B------:R-:W-:Y:S02]  /*4d20*/  @!P0 SHF.R.U32.HI R29, RZ, 0x10, R13 ;  /* 0x00000010ff1d8819 */ /* 0x000fe4000001160d */
[----:B------:R-:W-:Y:S02]  /*4d30*/  LEA.HI R2, R2, R0, RZ, 0x3 ;  /* 0x0000000002027211 */ /* 0x000fe400078f18ff */
[--C-:B------:R-:W-:Y:S02]  /*4d40*/  @!P0 SHF.R.U64 R28, R14, 0x10, R15.reuse ;  /* 0x000000100e1c8819 */ /* 0x100fe4000000120f */
[----:B------:R-:W-:Y:S01]  /*4d50*/  @!P0 SHF.R.U32.HI R30, RZ, 0x10, R15 ;  /* 0x00000010ff1e8819 */ /* 0x000fe2000001160f */
[----:B------:R-:W-:Y:S01]  /*4d60*/  IMAD.SHL.U32 R2, R2, 0x100, RZ ;  /* 0x0000010002027824 */ /* 0x000fe200078e00ff */
[----:B------:R-:W-:Y:S02]  /*4d70*/  LOP3.LUT R0, R222, 0x38, R39, 0xf8, !PT ;  /* 0x00000038de007812 */ /* 0x000fe400078ef827 */
[----:B------:R-:W-:Y:S02]  /*4d80*/  @!P0 PRMT R21, R21, 0x5410, R22 ;  /* 0x0000541015158816 */ /* 0x000fe40000000016 */
[----:B------:R-:W-:Y:S02]  /*4d90*/  LOP3.LUT R3, R0, R105, RZ, 0x3c, !PT ;  /* 0x0000006900037212 */ /* 0x000fe400078e3cff */
[----:B------:R-:W-:Y:S02]  /*4da0*/  LOP3.LUT R2, R2, 0x7ffff800, RZ, 0xc0, !PT ;  /* 0x7ffff80002027812 */ /* 0x000fe400078ec0ff */
[----:B------:R-:W-:Y:S02]  /*4db0*/  @!P0 SHF.R.U32.HI R0, RZ, 0x10, R5 ;  /* 0x00000010ff008819 */ /* 0x000fe40000011605 */
[----:B------:R-:W-:Y:S02]  /*4dc0*/  IADD3 R2, R3, R2, R226 ;  /* 0x0000000203027210 */ /* 0x000fe40007ffe0e2 */
[----:B------:R-:W-:Y:S02]  /*4dd0*/  @!P0 PRMT R4, R9, 0x5410, R4 ;  /* 0x0000541009048816 */ /* 0x000fe40000000004 */
[----:B------:R-:W-:Y:S01]  /*4de0*/  SHF.L.U32 R5, R2, 0x1, RZ ;  /* 0x0000000102057819 */ /* 0x000fe200000006ff */
[----:B------:R-:W-:Y:S01]  /*4df0*/  IMAD.MOV.U32 R2, RZ, RZ, R6 ;  /* 0x000000ffff027224 */ /* 0x000fe200078e0006 */
[----:B------:R-:W-:Y:S02]  /*4e00*/  @!P0 SHF.R.U64 R3, R6, 0x10, R7 ;  /* 0x0000001006038819 */ /* 0x000fe40000001207 */
[----:B------:R-:W-:Y:S01]  /*4e10*/  @!P0 PRMT R6, R8, 0x5410, R0 ;  /* 0x0000541008068816 */ /* 0x000fe20000000000 */
[----:B------:R-:W-:Y:S01]  /*4e20*/  @!P0 IMAD.U32 R8, R21, 0x10000, RZ ;  /* 0x0001000015088824 */ /* 0x000fe200078e00ff */
[----:B------:R2:W5:Y:S01]  /*4e30*/  LDS.128 R12, [R5+0xc080] ;  /* 0x00c08000050c7984 */ /* 0x0005620000000c00 */
[----:B------:R-:W-:Y:S02]  /*4e40*/  @!P0 PRMT R22, R31, 0x5410, R29 ;  /* 0x000054101f168816 */ /* 0x000fe4000000001d */
[----:B------:R-:W-:Y:S02]  /*4e50*/  @!P0 PRMT R23, R23, 0x5410, R28 ;  /* 0x0000541017178816 */ /* 0x000fe4000000001c */
[----:B------:R-:W-:Y:S02]  /*4e60*/  @!P0 PRMT R30, R36, 0x5410, R30 ;  /* 0x00005410241e8816 */ /* 0x000fe4000000001e */
[----:B--2---:R-:W-:Y:S02]  /*4e70*/  @!P0 SHF.R.U32.HI R5, RZ, 0x10, R7 ;  /* 0x00000010ff058819 */ /* 0x004fe40000011607 */
[----:B------:R-:W-:Y:S01]  /*4e80*/  @!P0 PRMT R7, R2, 0x5410, R3 ;  /* 0x0000541002078816 */ /* 0x000fe20000000003 */
[----:B------:R-:W-:Y:S01]  /*4e90*/  @!P0 IMAD.U32 R2, R4, 0x10000, RZ ;  /* 0x0001000004028824 */ /* 0x000fe200078e00ff */
[----:B------:R-:W-:Y:S01]  /*4ea0*/  @!P0 PRMT R10, R10, 0x5410, R5 ;  /* 0x000054100a0a8816 */ /* 0x000fe20000000005 */
[----:B-1----:R-:W-:Y:S02]  /*4eb0*/  @!P0 IMAD.U32 R3, R24, 0x10000, RZ ;  /* 0x0001000018038824 */ /* 0x002fe400078e00ff */
[----:B------:R-:W-:Y:S01]  /*4ec0*/  @!P0 IMAD.U32 R5, R22, 0x10000, RZ ;  /* 0x0001000016058824 */ /* 0x000fe200078e00ff */
[----:B-----5:R-:W-:Y:S05]  /*4ed0*/  @!P0 SHF.L.U32 R0, R12, 0x10, RZ ;  /* 0x000000100c008819 */ /* 0x020fea00000006ff */
[C---:B------:R-:W-:Y:S02]  /*4ee0*/  @!P0 FMUL.FTZ R9, R0.reuse, R8 ;  /* 0x0000000800098220 */ /* 0x040fe40000410000 */
[-C--:B------:R-:W-:Y:S02]  /*4ef0*/  @!P0 FMUL.FTZ R0, R0, R2.reuse ;  /* 0x0000000200008220 */ /* 0x080fe40000410000 */
[----:B------:R-:W-:Y:S01]  /*4f00*/  @!P0 FFMA.FTZ R29, R3, R2, -R9 ;  /* 0x00000002031d8223 */ /* 0x000fe20000010809 */
[----:B------:R-:W-:Y:S01]  /*4f10*/  @!P0 LOP3.LUT R9, R21, 0xffff0000, RZ, 0xc0, !PT ;  /* 0xffff000015098812 */ /* 0x000fe200078ec0ff */
[----:B------:R-:W-:Y:S01]  /*4f20*/  @!P0 FFMA.FTZ R0, R8, R3, R0 ;  /* 0x0000000308008223 */ /* 0x000fe20000010000 */
[----:B------:R-:W-:Y:S02]  /*4f30*/  @!P0 LOP3.LUT R2, R12, 0xffff0000, RZ, 0xc0, !PT ;  /* 0xffff00000c028812 */ /* 0x000fe400078ec0ff */
        /* <DEDUP_REMOVED lines=26> */
[C---:B------:R-:W-:Y:S01]  /*50e0*/  @!P0 IMAD.U32 R6, R7.reuse, 0x10000, RZ ;  /* 0x0001000007068824 */ /* 0x040fe200078e00ff */
[----:B------:R-:W-:Y:S01]  /*50f0*/  @!P0 LOP3.LUT R7, R7, 0xffff0000, RZ, 0xc0, !PT ;  /* 0xffff000007078812 */ /* 0x000fe200078ec0ff */
[----:B------:R-:W-:Y:S01]  /*5100*/  @!P0 IMAD.U32 R9, R26, 0x10000, RZ ;  /* 0x000100001a098824 */ /* 0x000fe200078e00ff */
[----:B------:R-:W-:Y:S01]  /*5110*/  @!P0 MOV R25, R28 ;  /* 0x0000001c00198202 */ /* 0x000fe20000000f00 */
[C---:B------:R-:W-:Y:S01]  /*5120*/  @!P0 FMUL.FTZ R21, R5.reuse, R8 ;  /* 0x0000000805158220 */ /* 0x040fe20000410000 */
[----:B------:R-:W-:Y:S01]  /*5130*/  @!P0 F2FP.BF16.PACK_AB R3, R4, R3 ;  /* 0x000000030403823e */ /* 0x000fe200000010ff */
[-C--:B------:R-:W-:Y:S02]  /*5140*/  @!P0 FMUL.FTZ R5, R5, R6.reuse ;  /* 0x0000000605058220 */ /* 0x080fe40000410000 */
[----:B------:R-:W-:Y:S01]  /*5150*/  @!P0 FFMA.FTZ R31, R9, R6, -R21 ;  /* 0x00000006091f8223 */ /* 0x000fe20000010815 */
[----:B------:R-:W-:Y:S01]  /*5160*/  @!P0 MOV R13, R3 ;  /* 0x00000003000d8202 */ /* 0x000fe20000000f00 */
[----:B------:R-:W-:Y:S01]  /*5170*/  @!P0 FFMA.FTZ R5, R8, R9, R5 ;  /* 0x0000000908058223 */ /* 0x000fe20000010005 */
[----:B------:R-:W-:Y:S02]  /*5180*/  @!P0 LOP3.LUT R8, R23, 0xffff0000, RZ, 0xc0, !PT ;  /* 0xffff000017088812 */ /* 0x000fe400078ec0ff */
[----:B------:R-:W-:Y:S02]  /*5190*/  @!P0 LOP3.LUT R6, R14, 0xffff0000, RZ, 0xc0, !PT ;  /* 0xffff00000e068812 */ /* 0x000fe400078ec0ff */
[----:B------:R-:W-:Y:S03]  /*51a0*/  @!P0 LOP3.LUT R9, R26, 0xffff0000, RZ, 0xc0, !PT ;  /* 0xffff00001a098812 */ /* 0x000fe600078ec0ff */
        /* <DEDUP_REMOVED lines=36> */
.L_x_1310:
[----:B------:R-:W-:Y:S05]  /*53f0*/  BSYNC B0 ;  /* 0x0000000000007941 */ /* 0x000fea0003800000 */
.L_x_1309:
[----:B------:R-:W-:Y:S11]  /*5400*/  ISETP.GE.AND P0, PT, R137, c[0x0][0x1d4], PT ;  /* 0x0000750089007a0c */ /* 0x000ff60003f06270 */
[----:B------:R-:W-:Y:S02]  /*5410*/  @!UPT UIADD3 URZ, URZ, URZ, URZ ;  /* 0x0000003f3f3ff290 */ /* 0x000fe4000fffe03f */
[----:B------:R-:W-:-:S05]  /*5420*/  @P0 BRA `(.L_x_1300) ;  /* 0x0000096000000947 */ /* 0x000fca0003800000 */
[----:B------:R-:W-:Y:S01]  /*5430*/  LOP3.LUT P1, RZ, R207, 0x4, RZ, 0xc0, !PT ;  /* 0x00000004cfff7812 */ /* 0x000fe2000782c0ff */
[----:B------:R-:W2:Y:S01]  /*5440*/  LDS.128 R28, [R76+0xc080] ;  /* 0x00c080004c1c7984 */ /* 0x000ea20000000c00 */
[----:B------:R-:W-:Y:S02]  /*5450*/  ISETP.GE.AND P0, PT, R137, c[0x0][0x27c], PT ;  /* 0x00009f0089007a0c */ /* 0x000fe40003f06270 */
[----:B------:R-:W-:Y:S04]  /*5460*/  SEL R0, R94, R42, !P1 ;  /* 0x0000002a5e007207 */ /* 0x000fe80004800000 */
[----:B-1----:R-:W-:Y:S04]  /*5470*/  SHF.R.S32.HI R2, RZ, 0x1f, R0 ;  /* 0x0000001fff027819 */ /* 0x002fe80000011400 */
[----:B------:R-:W-:Y:S03]  /*5480*/  LEA.HI R0, R2, R0, RZ, 0x4 ;  /* 0x0000000002007211 */ /* 0x000fe600078f20ff */
[--C-:B------:R-:W-:Y:S02]  /*5490*/  @!P0 SHF.R.U64 R4, R32, 0x10, R33.reuse ;  /* 0x0000001020048819 */ /* 0x100fe40000001221 */
[----:B------:R-:W-:Y:S02]  /*54a0*/  LEA.HI.SX32 R0, R0, R84, 0x1c ;  /* 0x0000005400007211 */ /* 0x000fe400078fe2ff */
[----:B------:R-:W-:Y:S02]  /*54b0*/  @!P0 SHF.R.U32.HI R7, RZ, 0x10, R33 ;  /* 0x00000010ff078819 */ /* 0x000fe40000011621 */
[----:B------:R-:W-:Y:S01]  /*54c0*/  SHF.R.S32.HI R2, RZ, 0x1f, R0 ;  /* 0x0000001fff027819 */ /* 0x000fe20000011400 */
[----:B------:R-:W-:Y:S01]  /*54d0*/  IMAD.SHL.U32 R36, R0, 0x8, RZ ;  /* 0x0000000800247824 */ /* 0x000fe200078e00ff */
[--C-:B------:R-:W-:Y:S02]  /*54e0*/  @!P0 SHF.R.U32.HI R6, RZ, 0x10, R19.reuse ;  /* 0x00000010ff068819 */ /* 0x100fe40000011613 */
[----:B------:R-:W-:Y:S02]  /*54f0*/  LEA.HI R0, R2, R0, RZ, 0x3 ;  /* 0x0000000002007211 */ /* 0x000fe400078f18ff */
[----:B------:R-:W-:Y:S02]  /*5500*/  @!P0 SHF.R.U64 R3, R18, 0x10, R19 ;  /* 0x0000001012038819 */ /* 0x000fe40000001213 */
[----:B------:R-:W-:Y:S01]  /*5510*/  LOP3.LUT R2, R222, 0x38, R36, 0xf8, !PT ;  /* 0x00000038de027812 */ /* 0x000fe200078ef824 */
[----:B------:R-:W-:Y:S01]  /*5520*/  IMAD.SHL.U32 R0, R0, 0x100, RZ ;  /* 0x0000010000007824 */ /* 0x000fe200078e00ff */
[----:B------:R-:W-:Y:S02]  /*5530*/  @!P0 PRMT R21, R37, 0x5410, R4 ;  /* 0x0000541025158816 */ /* 0x000fe40000000004 */
[----:B------:R-:W-:Y:S02]  /*5540*/  LOP3.LUT R2, R2, R105, RZ, 0x3c, !PT ;  /* 0x0000006902027212 */ /* 0x000fe400078e3cff */
[----:B------:R-:W-:Y:S02]  /*5550*/  LOP3.LUT R0, R0, 0x7ffff800, RZ, 0xc0, !PT ;  /* 0x7ffff80000007812 */ /* 0x000fe400078ec0ff */
[----:B------:R-:W-:Y:S02]  /*5560*/  @!P0 SHF.R.U32.HI R8, RZ, 0x10, R35 ;  /* 0x00000010ff088819 */ /* 0x000fe40000011623 */
[----:B------:R-:W-:Y:S01]  /*5570*/  IADD3 R0, R2, R0, R226 ;  /* 0x0000000002007210 */ /* 0x000fe20007ffe0e2 */
[----:B--2---:R-:W-:Y:S01]  /*5580*/  @!P0 IMAD.U32 R24, R31, 0x10000, RZ ;  /* 0x000100001f188824 */ /* 0x004fe200078e00ff */
[----:B------:R-:W-:Y:S03]  /*5590*/  @!P0 LOP3.LUT R19, R29, 0xffff0000, RZ, 0xc0, !PT ;  /* 0xffff00001d138812 */ /* 0x000fe600078ec0ff */
[----:B------:R-:W-:Y:S01]  /*55a0*/  IMAD.SHL.U32 R0, R0, 0x2, RZ ;  /* 0x0000000200007824 */ /* 0x000fe200078e00ff */
[----:B------:R-:W-:Y:S02]  /*55b0*/  @!P0 LOP3.LUT R26, R31, 0xffff0000, RZ, 0xc0, !PT ;  /* 0xffff00001f1a8812 */ /* 0x000fe400078ec0ff */
[----:B------:R-:W-:Y:S02]  /*55c0*/  @!P0 SHF.R.U64 R2, R16, 0x10, R17 ;  /* 0x0000001010028819 */ /* 0x000fe40000001211 */
[----:B------:R1:W2:Y:S01]  /*55d0*/  LDS.128 R12, [R0+0xc080] ;  /* 0x00c08000000c7984 */ /* 0x0002a20000000c00 */
[----:B------:R-:W-:Y:S01]  /*55e0*/  @!P0 PRMT R9, R37, 0x5432, R7 ;  /* 0x0000543225098816 */ /* 0x000fe20000000007 */
[----:B------:R-:W-:Y:S01]  /*55f0*/  @!P0 IMAD.U32 R7, R21, 0x10000, RZ ;  /* 0x0001000015078824 */ /* 0x000fe200078e00ff */
[----:B------:R-:W-:Y:S02]  /*5600*/  @!P0 PRMT R5, R11, 0x5432, R2 ;  /* 0x000054320b058816 */ /* 0x000fe40000000002 */
[----:B------:R-:W-:Y:S01]  /*5610*/  @!P0 SHF.R.U64 R10, R34, 0x10, R35 ;  /* 0x00000010220a8819 */ /* 0x000fe20000001223 */
[----:B------:R-:W-:Y:S01]  /*5620*/  @!P0 IMAD.U32 R16, R9, 0x10000, RZ ;  /* 0x0001000009108824 */ /* 0x000fe200078e00ff */
[----:B------:R-:W-:Y:S01]  /*5630*/  @!P0 PRMT R22, R38, 0x5410, R8 ;  /* 0x0000541026168816 */ /* 0x000fe20000000008 */
[C---:B------:R-:W-:Y:S01]  /*5640*/  @!P0 IMAD.U32 R2, R5.reuse, 0x10000, RZ ;  /* 0x0001000005028824 */ /* 0x040fe200078e00ff */
[----:B------:R-:W-:Y:S01]  /*5650*/  @!P0 PRMT R8, R20, 0x5410, R6 ;  /* 0x0000541014088816 */ /* 0x000fe20000000006 */
[----:B------:R-:W-:Y:S01]  /*5660*/  @!P0 IMAD.U32 R6, R28, 0x10000, RZ ;  /* 0x000100001c068824 */ /* 0x000fe200078e00ff */
[----:B------:R-:W-:Y:S01]  /*5670*/  @!P0 PRMT R27, R38, 0x5432, R10 ;  /* 0x00005432261b8816 */ /* 0x000fe2000000000a */
[----:B------:R-:W-:Y:S01]  /*5680*/  @!P0 IMAD.U32 R23, R22, 0x10000, RZ ;  /* 0x0001000016178824 */ /* 0x000fe200078e00ff */
[----:B------:R-:W-:Y:S02]  /*5690*/  @!P0 PRMT R10, R20, 0x5432, R3 ;  /* 0x00005432140a8816 */ /* 0x000fe40000000003 */
[----:B------:R-:W-:Y:S02]  /*56a0*/  @!P0 LOP3.LUT R5, R5, 0xffff0000, RZ, 0xc0, !PT ;  /* 0xffff000005058812 */ /* 0x000fe400078ec0ff */
[----:B------:R-:W-:Y:S02]  /*56b0*/  @!P0 LOP3.LUT R25, R22, 0xffff0000, RZ, 0xc0, !PT ;  /* 0xffff000016198812 */ /* 0x000fe400078ec0ff */
[----:B------:R-:W-:Y:S02]  /*56c0*/  @!P0 LOP3.LUT R18, R9, 0xffff0000, RZ, 0xc0, !PT ;  /* 0xffff000009128812 */ /* 0x000fe400078ec0ff */
[----:B-1----:R-:W-:Y:S01]  /*56d0*/  @!P0 SHF.R.U32.HI R0, RZ, 0x10, R17 ;  /* 0x00000010ff008819 */ /* 0x002fe20000011611 */
[----:B------:R-:W-:Y:S03]  /*56e0*/  @!P0 IMAD.U32 R17, R29, 0x10000, RZ ;  /* 0x000100001d118824 */ /* 0x000fe600078e00ff */
[----:B------:R-:W-:Y:S01]  /*56f0*/  @!P0 PRMT R4, R11, 0x5410, R0 ;  /* 0x000054100b048816 */ /* 0x000fe20000000000 */
[----:B--2---:R-:W-:Y:S01]  /*5700*/  @!P0 IMAD.U32 R0, R12, 0x10000, RZ ;  /* 0x000100000c008824 */ /* 0x004fe200078e00ff */
[----:B------:R-:W-:Y:S03]  /*5710*/  @!P0 SHF.L.U32 R3, R13, 0x10, RZ ;  /* 0x000000100d038819 */ /* 0x000fe600000006ff */
[C---:B------:R-:W-:Y:S02]  /*5720*/  @!P0 FMUL.FTZ R11, R0.reuse, R7 ;  /* 0x00000007000b8220 */ /* 0x040fe40000410000 */
[-C--:B------:R-:W-:Y:S02]  /*5730*/  @!P0 FMUL.FTZ R0, R0, R2.reuse ;  /* 0x0000000200008220 */ /* 0x080fe40000410000 */
[----:B------:R-:W-:Y:S01]  /*5740*/  @!P0 FFMA.FTZ R42, R6, R2, -R11 ;  /* 0x00000002062a8223 */ /* 0x000fe2000001080b */
[----:B------:R-:W-:Y:S01]  /*5750*/  @!P0 LOP3.LUT R11, R28, 0xffff0000, RZ, 0xc0, !PT ;  /* 0xffff00001c0b8812 */ /* 0x000fe200078ec0ff */
[----:B------:R-:W-:Y:S01]  /*5760*/  @!P0 FFMA.FTZ R0, R7, R6, R0 ;  /* 0x0000000607008223 */ /* 0x000fe20000010000 */
[C---:B------:R-:W-:Y:S01]  /*5770*/  @!P0 LOP3.LUT R6, R4.reuse, 0xffff0000, RZ, 0xc0, !PT ;  /* 0xffff000004068812 */ /* 0x040fe200078ec0ff */
[----:B------:R-:W-:Y:S01]  /*5780*/  @!P0 IMAD.U32 R7, R4, 0x10000, RZ ;  /* 0x0001000004078824 */ /* 0x000fe200078e00ff */
[----:B------:R-:W-:Y:S01]  /*5790*/  @!P0 LOP3.LUT R2, R13, 0xffff0000, RZ, 0xc0, !PT ;  /* 0xffff00000d028812 */ /* 0x000fe200078ec0ff */
[C---:B------:R-:W-:Y:S02]  /*57a0*/  @!P0 FMUL.FTZ R4, R3.reuse, R16 ;  /* 0x0000001003048220 */ /* 0x040fe40000410000 */
[-C--:B------:R-:W-:Y:S02]  /*57b0*/  @!P0 FMUL.FTZ R3, R3, R7.reuse ;  /* 0x0000000703038220 */ /* 0x080fe40000410000 */
[C---:B------:R-:W-:Y:S02]  /*57c0*/  @!P0 FMUL.FTZ R9, R2.reuse, R18 ;  /* 0x0000001202098220 */ /* 0x040fe40000410000 */
[----:B------:R-:W-:Y:S02]  /*57d0*/  @!P0 FFMA.FTZ R32, R17, R7, -R4 ;  /* 0x0000000711208223 */ /* 0x000fe40000010804 */
[-C--:B------:R-:W-:Y:S01]  /*57e0*/  @!P0 FMUL.FTZ R4, R2, R6.reuse ;  /* 0x0000000602048220 */ /* 0x080fe20000410000 */
[----:B------:R-:W-:Y:S01]  /*57f0*/  @!P0 LOP3.LUT R2, R12, 0xffff0000, RZ, 0xc0, !PT ;  /* 0xffff00000c028812 */ /* 0x000fe200078ec0ff */
[----:B------:R-:W-:Y:S01]  /*5800*/  @!P0 FFMA.FTZ R35, R19, R6, -R9 ;  /* 0x0000000613238223 */ /* 0x000fe20000010809 */
[----:B------:R-:W-:Y:S01]  /*5810*/  @!P0 LOP3.LUT R9, R21, 0xffff0000, RZ, 0xc0, !PT ;  /* 0xffff000015098812 */ /* 0x000fe200078ec0ff */
[----:B------:R-:W-:Y:S02]  /*5820*/  @!P0 IMAD.U32 R7, R15, 0x10000, RZ ;  /* 0x000100000f078824 */ /* 0x000fe400078e00ff */
[----:B------:R-:W-:Y:S01]  /*5830*/  @!P0 IMAD.U32 R6, R8, 0x10000, RZ ;  /* 0x0001000008068824 */ /* 0x000fe200078e00ff */
[----:B------:R-:W-:Y:S01]  /*5840*/  @!P0 F2FP.BF16.PACK_AB R35, R35, R32 ;  /* 0x000000202323823e */ /* 0x000fe200000010ff */
[----:B------:R-:W-:Y:S01]  /*5850*/  @!P0 FMUL.FTZ R20, R2, R9 ;  /* 0x0000000902148220 */ /* 0x000fe20000410000 */
[----:B----4-:R-:W-:Y:S01]  /*5860*/  LEA R32, P1, R51, R40, 0x1 ;  /* 0x0000002833207211 */ /* 0x010fe200078208ff */
[----:B------:R-:W-:Y:S01]  /*5870*/  @!P0 FMUL.FTZ R21, R7, R23 ;  /* 0x0000001707158220 */ /* 0x000fe20000410000 */
[----:B------:R-:W-:Y:S01]  /*5880*/  @!P0 LOP3.LUT R8, R8, 0xffff0000, RZ, 0xc0, !PT ;  /* 0xffff000008088812 */ /* 0x000fe200078ec0ff */
[----:B------:R-:W-:Y:S01]  /*5890*/  @!P0 FMUL.FTZ R2, R2, R5 ;  /* 0x0000000502028220 */ /* 0x000fe20000410000 */
[----:B---3--:R-:W-:Y:S01]  /*58a0*/  LEA.HI.X R33, R51, R41, R79, 0x1, P1 ;  /* 0x0000002933217211 */ /* 0x008fe200008f0c4f */
[----:B------:R-:W-:Y:S01]  /*58b0*/  @!P0 FFMA.FTZ R34, R11, R5, -R20 ;  /* 0x000000050b228223 */ /* 0x000fe20000010814 */
[----:B------:R-:W-:Y:S01]  /*58c0*/  @!P0 LOP3.LUT R5, R15, 0xffff0000, RZ, 0xc0, !PT ;  /* 0xffff00000f058812 */ /* 0x000fe200078ec0ff */
[-C--:B------:R-:W-:Y:S02]  /*58d0*/  @!P0 FMUL.FTZ R7, R7, R6.reuse ;  /* 0x0000000607078220 */ /* 0x080fe40000410000 */
[----:B------:R-:W-:Y:S01]  /*58e0*/  @!P0 FFMA.FTZ R39, R24, R6, -R21 ;  /* 0x0000000618278223 */ /* 0x000fe20000010815 */
[----:B------:R-:W-:Y:S01]  /*58f0*/  @!P0 SHF.L.U32 R6, R14, 0x10, RZ ;  /* 0x000000100e068819 */ /* 0x000fe200000006ff */
[----:B------:R-:W-:Y:S01]  /*5900*/  @!P0 FFMA.FTZ R2, R9, R11, R2 ;  /* 0x0000000b09028223 */ /* 0x000fe20000010002 */
[----:B------:R-:W-:Y:S01]  /*5910*/  @!P0 F2FP.BF16.PACK_AB R34, R34, R42 ;  /* 0x0000002a2222823e */ /* 0x000fe200000010ff */
[----:B------:R-:W-:Y:S02]  /*5920*/  @!P0 IMAD.U32 R11, R27, 0x10000, RZ ;  /* 0x000100001b0b8824 */ /* 0x000fe400078e00ff */
[----:B------:R-:W-:Y:S02]  /*5930*/  @!P0 FMUL.FTZ R21, R5, R25 ;  /* 0x0000001905158220 */ /* 0x000fe40000410000 */
[----:B------:R-:W-:Y:S02]  /*5940*/  @!P0 IMAD.U32 R9, R10, 0x10000, RZ ;  /* 0x000100000a098824 */ /* 0x000fe400078e00ff */
[----:B------:R-:W-:Y:S02]  /*5950*/  @!P0 IMAD.U32 R20, R30, 0x10000, RZ ;  /* 0x000100001e148824 */ /* 0x000fe400078e00ff */
[----:B------:R-:W-:Y:S02]  /*5960*/  @!P0 FMUL.FTZ R22, R6, R11 ;  /* 0x0000000b06168220 */ /* 0x000fe40000410000 */
[-C--:B------:R-:W-:Y:S01]  /*5970*/  @!P0 FFMA.FTZ R37, R26, R8.reuse, -R21 ;  /* 0x000000081a258223 */ /* 0x080fe20000010815 */
[----:B------:R-:W-:Y:S01]  /*5980*/  @!P0 LOP3.LUT R21, R27, 0xffff0000, RZ, 0xc0, !PT ;  /* 0xffff00001b158812 */ /* 0x000fe200078ec0ff */
[----:B------:R-:W-:Y:S02]  /*5990*/  @!P0 FMUL.FTZ R8, R5, R8 ;  /* 0x0000000805088220 */ /* 0x000fe40000410000 */
[-C--:B------:R-:W-:Y:S01]  /*59a0*/  @!P0 FMUL.FTZ R5, R6, R9.reuse ;  /* 0x0000000906058220 */ /* 0x080fe20000410000 */
[----:B------:R-:W-:Y:S01]  /*59b0*/  @!P0 LOP3.LUT R6, R14, 0xffff0000, RZ, 0xc0, !PT ;  /* 0xffff00000e068812 */ /* 0x000fe200078ec0ff */
[----:B------:R-:W-:Y:S01]  /*59c0*/  @!P0 FFMA.FTZ R38, R20, R9, -R22 ;  /* 0x0000000914268223 */ /* 0x000fe20000010816 */
[----:B------:R-:W-:Y:S01]  /*59d0*/  @!P0 LOP3.LUT R22, R30, 0xffff0000, RZ, 0xc0, !PT ;  /* 0xffff00001e168812 */ /* 0x000fe200078ec0ff */
[----:B------:R-:W-:Y:S01]  /*59e0*/  @!P0 FFMA.FTZ R3, R16, R17, R3 ;  /* 0x0000001110038223 */ /* 0x000fe20000010003 */
[----:B------:R-:W-:Y:S01]  /*59f0*/  @!P0 LOP3.LUT R9, R10, 0xffff0000, RZ, 0xc0, !PT ;  /* 0xffff00000a098812 */ /* 0x000fe200078ec0ff */
[----:B------:R-:W-:Y:S01]  /*5a00*/  @!P0 FMUL.FTZ R10, R6, R21 ;  /* 0x00000015060a8220 */ /* 0x000fe20000410000 */
[----:B------:R-:W-:Y:S01]  /*5a10*/  @!P0 F2FP.BF16.PACK_AB R27, R37, R39 ;  /* 0x00000027251b823e */ /* 0x000fe200000010ff */
[----:B------:R-:W-:Y:S02]  /*5a20*/  @!P0 FFMA.FTZ R4, R18, R19, R4 ;  /* 0x0000001312048223 */ /* 0x000fe40000010004 */
[----:B------:R-:W-:Y:S01]  /*5a30*/  @!P0 FFMA.FTZ R10, R22, R9, -R10 ;  /* 0x00000009160a8223 */ /* 0x000fe2000001080a */
[----:B------:R-:W-:Y:S01]  /*5a40*/  @!P0 MOV R31, R27 ;  /* 0x0000001b001f8202 */ /* 0x000fe20000000f00 */
[----:B------:R-:W-:Y:S01]  /*5a50*/  @!P0 FMUL.FTZ R6, R6, R9 ;  /* 0x0000000906068220 */ /* 0x000fe20000410000 */
[----:B------:R-:W-:Y:S01]  /*5a60*/  @!P0 F2FP.BF16.PACK_AB R9, R2, R0 ;  /* 0x000000000209823e */ /* 0x000fe200000010ff */
[----:B------:R-:W-:Y:S01]  /*5a70*/  @!P0 FFMA.FTZ R5, R11, R20, R5 ;  /* 0x000000140b058223 */ /* 0x000fe20000010005 */
[----:B------:R-:W-:Y:S01]  /*5a80*/  @!P0 F2FP.BF16.PACK_AB R10, R10, R38 ;  /* 0x000000260a0a823e */ /* 0x000fe200000010ff */
[----:B------:R-:W-:Y:S01]  /*5a90*/  @!P0 FFMA.FTZ R6, R21, R22, R6 ;  /* 0x0000001615068223 */ /* 0x000fe20000010006 */
[----:B------:R-:W-:Y:S01]  /*5aa0*/  @!P0 F2FP.BF16.PACK_AB R3, R4, R3 ;  /* 0x000000030403823e */ /* 0x000fe200000010ff */
[----:B------:R-:W-:Y:S02]  /*5ab0*/  @!P0 FFMA.FTZ R7, R23, R24, R7 ;  /* 0x0000001817078223 */ /* 0x000fe40000010007 */
        /* <DEDUP_REMOVED lines=18> */
.L_x_1296:
        /* <DEDUP_REMOVED lines=9> */
[----:B------:R-:W-:Y:S09]  /*5c70*/  ISETP.GE.AND P1, PT, R197, c[0x0][0x1d4], PT ;  /* 0x00007500c5007a0c */ /* 0x000ff20003f26270 */
        /* <DEDUP_REMOVED lines=17> */
.L_x_1300:
[----:B------:R-:W-:Y:S05]  /*5d90*/  BSYNC B1 ;  /* 0x0000000000017941 */ /* 0x000fea0003800000 */
.L_x_1295:
        /* <DEDUP_REMOVED lines=39> */
[C---:B-123--:R-:W-:Y:S02]  /*6010*/  ISETP.GE.AND P2, PT, R132.reuse, c[0x0][0x1d4], PT ;  /* 0x0000750084007a0c */ /* 0x04efe40003f46270 */
        /* <DEDUP_REMOVED lines=19> */
.L_x_1312:
[----:B-123--:R-:W-:Y:S05]  /*6150*/  BSYNC B0 ;  /* 0x0000000000007941 */ /* 0x00efea0003800000 */
.L_x_1311:
        /* <DEDUP_REMOVED lines=23> */
.L_x_1294:
[----:B------:R-:W-:Y:S01]  /*62d0*/  IMAD.MOV.U32 R0, RZ, RZ, c[0x0][0x2c4] ;  /* 0x0000b100ff007624 */ /* 0x000fe200078e00ff */
[----:B------:R-:W-:Y:S04]  /*62e0*/  BSSY B0, `(.L_x_1314) ;  /* 0x000002a000007945 */ /* 0x000fe80003800000 */
[----:B------:R-:W-:-:S02]  /*62f0*/  ISETP.NE.AND P3, PT, R0, 0x1, PT ;  /* 0x000000010000780c */ /* 0x000fc40003f65270 */
[----:B------:R-:W-:-:S11]  /*6300*/  IADD3 R0, R225, 0x7f, RZ ;  /* 0x0000007fe1007810 */ /* 0x000fd60007ffe0ff */
[----:B------:R-:W-:-:S05]  /*6310*/  @P3 IMAD.HI.U32 R2, R0, c[0x0][0x2c8], RZ ;  /* 0x0000b20000023a27 */ /* 0x000fca00078e00ff */
[----:B------:R-:W-:-:S05]  /*6320*/  @P3 SHF.R.U32.HI R0, RZ, c[0x0][0x2cc], R2 ;  /* 0x0000b300ff003a19 */ /* 0x000fca0000011602 */
[----:B------:R-:W-:-:S05]  /*6330*/  IMAD.IADD R0, R97, 0x1, R0 ;  /* 0x0000000161007824 */ /* 0x000fca00078e0200 */
[----:B------:R-:W-:-:S04]  /*6340*/  SHF.R.S32.HI R2, RZ, 0x1f, R0 ;  /* 0x0000001fff027819 */ /* 0x000fc80000011400 */
[----:B------:R-:W-:-:S04]  /*6350*/  LEA.HI R0, R2, R0, RZ, 0x5 ;  /* 0x0000000002007211 */ /* 0x000fc800078f28ff */
[----:B------:R-:W-:-:S04]  /*6360*/  SHF.R.S32.HI R0, RZ, 0x5, R0 ;  /* 0x00000005ff007819 */ /* 0x000fc80000011400 */
[----:B-1----:R-:W-:Y:S01]  /*6370*/  IMNMX R5, R95, R0, PT ;  /* 0x000000005f057217 */ /* 0x002fe20003800200 */
[----:B------:R-:W-:-:S03]  /*6380*/  IMAD.MOV.U32 R0, RZ, RZ, RZ ;  /* 0x000000ffff007224 */ /* 0x000fc600078e00ff */
[----:B------:R-:W-:-:S13]  /*6390*/  ISETP.GE.AND P0, PT, R5, 0x1, PT ;  /* 0x000000010500780c */ /* 0x000fda0003f06270 */
        /* <DEDUP_REMOVED lines=30> */
.L_x_1315:
[----:B------:R-:W-:Y:S05]  /*6580*/  BSYNC B0 ;  /* 0x0000000000007941 */ /* 0x000fea0003800000 */
.L_x_1314:
        /* <DEDUP_REMOVED lines=77> */
[----:B------:R-:W-:Y:S01]  /*6a60*/  SHF.R.S32.HI R0, RZ, 0x1f, R106 ;  /* 0x0000001fff007819 */ /* 0x000fe2000001146a */
[--C-:B------:R-:W-:Y:S01]  /*6a70*/  IMAD.IADD R4, R211, 0x1, R225.reuse ;  /* 0x00000001d3047824 */ /* 0x100fe200078e02e1 */
[----:B------:R-:W-:Y:S01]  /*6a80*/  ISETP.NE.U32.AND P0, PT, RZ, c[0x0][0x348], PT ;  /* 0x0000d200ff007a0c */ /* 0x000fe20003f05070 */
[----:B------:R-:W-:Y:S01]  /*6a90*/  IMAD.IADD R13, R208, 0x1, R225 ;  /* 0x00000001d00d7824 */ /* 0x000fe200078e02e1 */
[----:B------:R-:W-:Y:S01]  /*6aa0*/  LOP3.LUT R214, R234, 0xffff, RZ, 0xc0, !PT ;  /* 0x0000ffffead67812 */ /* 0x000fe200078ec0ff */
[----:B------:R-:W-:Y:S01]  /*6ab0*/  IMAD R0, R0, c[0x0][0x178], RZ ;  /* 0x00005e0000007a24 */ /* 0x000fe200078e02ff */
[----:B------:R-:W-:Y:S01]  /*6ac0*/  ISETP.NE.AND.EX P0, PT, RZ, c[0x0][0x34c], PT, P0 ;  /* 0x0000d300ff007a0c */ /* 0x000fe20003f05300 */
[----:B------:R-:W-:Y:S01]  /*6ad0*/  @P3 IMAD.HI.U32 R7, R4, c[0x0][0x2c8], RZ ;  /* 0x0000b20004073a27 */ /* 0x000fe200078e00ff */
[----:B------:R-:W-:Y:S02]  /*6ae0*/  ISETP.GE.AND P5, PT, R132, c[0x0][0x198], PT ;  /* 0x0000660084007a0c */ /* 0x000fe40003fa6270 */
[----:B------:R-:W-:Y:S01]  /*6af0*/  SEL R6, R238, RZ, !P0 ;  /* 0x000000ffee067207 */ /* 0x000fe20004000000 */
[----:B------:R-:W-:Y:S01]  /*6b00*/  IMAD R0, R106, c[0x0][0x17c], R0 ;  /* 0x00005f006a007a24 */ /* 0x000fe200078e0200 */
[----:B------:R-:W-:-:S02]  /*6b10*/  SEL R5, R237, RZ, !P0 ;  /* 0x000000ffed057207 */ /* 0x000fc40004000000 */
[----:B------:R-:W-:Y:S01]  /*6b20*/  ISETP.GE.AND P4, PT, R137, c[0x0][0x198], PT ;  /* 0x0000660089007a0c */ /* 0x000fe20003f86270 */
[----:B------:R-:W-:Y:S01]  /*6b30*/  IMAD R6, R6, c[0x0][0x1c0], RZ ;  /* 0x0000700006067a24 */ /* 0x000fe200078e02ff */
[----:B------:R-:W-:Y:S02]  /*6b40*/  ISETP.GE.AND P2, PT, R198, c[0x0][0x198], PT ;  /* 0x00006600c6007a0c */ /* 0x000fe40003f46270 */
[----:B------:R-:W-:Y:S01]  /*6b50*/  IADD3 R111, R195, -0x1, RZ ;  /* 0xffffffffc36f7810 */ /* 0x000fe20007ffe0ff */
[----:B------:R-:W-:Y:S02]  /*6b60*/  IMAD R6, R5, c[0x0][0x1c4], R6 ;  /* 0x0000710005067a24 */ /* 0x000fe400078e0206 */
[----:B-1----:R-:W-:-:S04]  /*6b70*/  IMAD.WIDE.U32 R2, R106, c[0x0][0x178], RZ ;  /* 0x00005e006a027a25 */ /* 0x002fc800078e00ff */
[----:B------:R-:W-:Y:S01]  /*6b80*/  IMAD.IADD R3, R3, 0x1, R0 ;  /* 0x0000000103037824 */ /* 0x000fe200078e0200 */
[----:B------:R-:W-:Y:S02]  /*6b90*/  MOV R0, R4 ;  /* 0x0000000400007202 */ /* 0x000fe40000000f00 */
[----:B------:R-:W-:Y:S01]  /*6ba0*/  @P3 SHF.R.U32.HI R0, RZ, c[0x0][0x2cc], R7 ;  /* 0x0000b300ff003a19 */ /* 0x000fe20000011607 */
[C---:B------:R-:W-:Y:S01]  /*6bb0*/  IMAD.WIDE.U32 R2, R214.reuse, c[0x0][0x1b8], R2 ;  /* 0x00006e00d6027a25 */ /* 0x040fe200078e0002 */
[----:B------:R-:W-:Y:S02]  /*6bc0*/  ISETP.GE.AND P3, PT, R197, c[0x0][0x198], PT ;  /* 0x00006600c5007a0c */ /* 0x000fe40003f66270 */
[----:B------:R-:W-:Y:S01]  /*6bd0*/  SHF.R.S32.HI R7, RZ, 0x1f, R0 ;  /* 0x0000001fff077819 */ /* 0x000fe20000011400 */
[----:B------:R-:W-:-:S04]  /*6be0*/  IMAD R3, R214, c[0x0][0x1bc], R3 ;  /* 0x00006f00d6037a24 */ /* 0x000fc800078e0203 */
        /* <DEDUP_REMOVED lines=18> */
.L_x_1486:
[----:B------:R-:W-:Y:S05]  /*6d10*/  BRA.DIV ~URZ, `(.L_x_1318) ;  /* 0x00016ac27f007947 */ /* 0x000fea000b800000 */
[----:B------:R3:W4:Y:S02]  /*6d20*/  SHFL.IDX PT, R0, R12, RZ, 0x181f ;  /* 0x00181fff0c007589 */ /* 0x00072400000e0000 */
.L_x_1487:
        /* <DEDUP_REMOVED lines=21> */
.L_x_1320:
[----:B------:R-:W-:Y:S05]  /*6e80*/  BSYNC B0 ;  /* 0x0000000000007941 */ /* 0x000fea0003800000 */
.L_x_1319:
[----:B------:R-:W-:Y:S05]  /*6e90*/  BRA.DIV ~URZ, `(.L_x_1321) ;  /* 0x000169a27f007947 */ /* 0x000fea000b800000 */
[----:B--2---:R2:W1:Y:S04]  /*6ea0*/  SHFL.IDX PT, R4, R5, 0x1, 0x181f ;  /* 0x00381f0005047f89 */ /* 0x00446800000e0000 */
[----:B----4-:R2:W4:Y:S02]  /*6eb0*/  SHFL.IDX PT, R0, R12, 0x1, 0x181f ;  /* 0x00381f000c007f89 */ /* 0x01052400000e0000 */
.L_x_1488:
        /* <DEDUP_REMOVED lines=21> */
.L_x_1323:
[----:B------:R-:W-:Y:S05]  /*7010*/  BSYNC B0 ;  /* 0x0000000000007941 */ /* 0x000fea0003800000 */
.L_x_1322:
[----:B------:R-:W-:Y:S05]  /*7020*/  BRA.DIV ~URZ, `(.L_x_1324) ;  /* 0x000168d27f007947 */ /* 0x000fea000b800000 */
[----:B-1----:R1:W2:Y:S02]  /*7030*/  SHFL.IDX PT, R4, R5, 0x2, 0x181f ;  /* 0x00581f0005047f89 */ /* 0x0022a400000e0000 */
.L_x_1489:
[----:B------:R-:W-:Y:S05]  /*7040*/  BRA.DIV ~URZ, `(.L_x_1325) ;  /* 0x000169227f007947 */ /* 0x000fea000b800000 */
[----:B----4-:R4:W1:Y:S02]  /*7050*/  SHFL.IDX PT, R0, R12, 0x2, 0x181f ;  /* 0x00581f000c007f89 */ /* 0x01086400000e0000 */
.L_x_1490:
        /* <DEDUP_REMOVED lines=21> */
.L_x_1327:
[----:B------:R-:W-:Y:S05]  /*71b0*/  BSYNC B0 ;  /* 0x0000000000007941 */ /* 0x000fea0003800000 */
.L_x_1326:
[----:B------:R-:W-:Y:S05]  /*71c0*/  BRA.DIV ~URZ, `(.L_x_1328) ;  /* 0x000168027f007947 */ /* 0x000fea000b800000 */
[----:B--2---:R2:W3:Y:S04]  /*71d0*/  SHFL.IDX PT, R4, R5, 0x3, 0x181f ;  /* 0x00781f0005047f89 */ /* 0x0044e800000e0000 */
[----:B-1----:R2:W1:Y:S02]  /*71e0*/  SHFL.IDX PT, R0, R12, 0x3, 0x181f ;  /* 0x00781f000c007f89 */ /* 0x00246400000e0000 */
.L_x_1491:
[----:B------:R-:W-:Y:S01]  /*71f0*/  IADD3 R2, R13, 0x60, RZ ;  /* 0x000000600d027810 */ /* 0x000fe20007ffe0ff */
[----:B-----5:R-:W-:Y:S01]  /*7200*/  IMAD.WIDE.U32 R218, R14, c[0x0][0x2b0], RZ ;  /* 0x0000ac000eda7a25 */ /* 0x020fe200078e00ff */
[----:B------:R-:W-:Y:S02]  /*7210*/  LOP3.LUT R207, R207, 0xfffffffe, RZ, 0xc0, !PT ;  /* 0xfffffffecfcf7812 */ /* 0x000fe400078ec0ff */
[----:B------:R-:W-:-:S13]  /*7220*/  ISETP.GE.AND P1, PT, R2, R60, PT ;  /* 0x0000003c0200720c */ /* 0x000fda0003f26270 */
[C---:B-1----:R-:W-:Y:S02]  /*7230*/  @!P1 LEA R10, P0, R132.reuse, R0, 0x1 ;  /* 0x00000000840a9211 */ /* 0x042fe400078008ff */
[----:B------:R-:W-:Y:S02]  /*7240*/  @P1 LOP3.LUT R207, R207, 0x1, RZ, 0xfc, !PT ;  /* 0x00000001cfcf1812 */ /* 0x000fe400078efcff */
        /* <DEDUP_REMOVED lines=22> */
[----:B-1----:R-:W-:Y:S01]  /*73b0*/  IMAD R2, R111, 0x20, R211 ;  /* 0x000000206f027824 */ /* 0x002fe200078e02d3 */
[----:B------:R-:W-:Y:S01]  /*73c0*/  LOP3.LUT R207, R207, 0xfffffffd, RZ, 0xc0, !PT ;  /* 0xfffffffdcfcf7812 */ /* 0x000fe200078ec0ff */
[----:B------:R-:W-:Y:S01]  /*73d0*/  IMAD.MOV.U32 R196, RZ, RZ, RZ ;  /* 0x000000ffffc47224 */ /* 0x000fe200078e00ff */
[----:B------:R-:W-:-:S02]  /*73e0*/  ISETP.NE.AND P1, PT, R119, 0x1, PT ;  /* 0x000000017700780c */ /* 0x000fc40003f25270 */
[C---:B------:R-:W-:Y:S01]  /*73f0*/  ISETP.GE.AND P0, PT, R2.reuse, R227, PT ;  /* 0x000000e30200720c */ /* 0x040fe20003f06270 */
[----:B------:R-:W-:-:S03]  /*7400*/  IMAD.IADD R2, R2, 0x1, R223 ;  /* 0x0000000102027824 */ /* 0x000fc600078e02df */
[----:B------:R-:W-:Y:S01]  /*7410*/  ISETP.GT.OR P0, PT, R211, 0x1f, P0 ;  /* 0x0000001fd300780c */ /* 0x000fe20000704670 */
[----:B------:R-:W-:-:S06]  /*7420*/  IMAD.MOV.U32 R0, RZ, RZ, R2 ;  /* 0x000000ffff007224 */ /* 0x000fcc00078e0002 */
[----:B------:R-:W-:Y:S01]  /*7430*/  @P1 IMAD.HI.U32 R3, R2, c[0x0][0x2bc], RZ ;  /* 0x0000af0002031a27 */ /* 0x000fe200078e00ff */
[----:B------:R-:W-:-:S04]  /*7440*/  @P1 LOP3.LUT R207, R207, 0x2, RZ, 0xfc, !PT ;  /* 0x00000002cfcf1812 */ /* 0x000fc800078efcff */
[----:B------:R-:W-:-:S04]  /*7450*/  @P1 SHF.R.U32.HI R0, RZ, c[0x0][0x2c0], R3 ;  /* 0x0000b000ff001a19 */ /* 0x000fc80000011603 */
        /* <DEDUP_REMOVED lines=50> */
.L_x_1329:
[----:B------:R-:W-:Y:S01]  /*7780*/  ULDC.U8 UR4, c[0x0][0x298] ;  /* 0x0000a60000047ab9 */ /* 0x000fe20000000000 */
[----:B------:R-:W-:Y:S01]  /*7790*/  SHF.R.S32.HI R0, RZ, 0x1f, R93 ;  /* 0x0000001fff007819 */ /* 0x000fe2000001145d */
[C---:B-1----:R-:W-:Y:S01]  /*77a0*/  IMAD.WIDE.U32 R4, R93.reuse, c[0x0][0x280], RZ ;  /* 0x0000a0005d047a25 */ /* 0x042fe200078e00ff */
[----:B------:R-:W-:Y:S01]  /*77b0*/  ISETP.NE.AND P0, PT, RZ, UR4, PT ;  /* 0x00000004ff007c0c */ /* 0x000fe2000bf05270 */
[----:B------:R-:W-:Y:S02]  /*77c0*/  BSSY B2, `(.L_x_1330) ;  /* 0x0000955000027945 */ /* 0x000fe40003800000 */
[C---:B------:R-:W-:Y:S02]  /*77d0*/  IMAD R2, R0.reuse, c[0x0][0x280], RZ ;  /* 0x0000a00000027a24 */ /* 0x040fe400078e02ff */
[----:B------:R-:W-:Y:S02]  /*77e0*/  IMAD R0, R0, c[0x0][0x290], RZ ;  /* 0x0000a40000007a24 */ /* 0x000fe400078e02ff */
[----:B------:R-:W-:-:S02]  /*77f0*/  IMAD R6, R93, c[0x0][0x284], R2 ;  /* 0x0000a1005d067a24 */ /* 0x000fc400078e0202 */
[C---:B------:R-:W-:Y:S01]  /*7800*/  IMAD R7, R93.reuse, c[0x0][0x294], R0 ;  /* 0x0000a5005d077a24 */ /* 0x040fe200078e0200 */
        /* <DEDUP_REMOVED lines=45> */
[----:B------:R-:W-:-:S02]  /*7ae0*/  ISETP.GE.AND P2, PT, R158, c[0x0][0x27c], PT ;  /* 0x00009f009e007a0c */ /* 0x000fc40003f46270 */
[----:B------:R-:W-:-:S09]  /*7af0*/  ISETP.GE.AND P1, PT, R156, c[0x0][0x27c], PT ;  /* 0x00009f009c007a0c */ /* 0x000fd20003f26270 */
[C---:B------:R-:W-:Y:S01]  /*7b00*/  @!P3 IMAD.SHL.U32 R6, R138.reuse, 0x2, RZ ;  /* 0x000000028a06b824 */ /* 0x040fe200078e00ff */
[----:B------:R-:W-:-:S04]  /*7b10*/  @!P3 SHF.L.U64.HI R5, R138, 0x1, R139 ;  /* 0x000000018a05b819 */ /* 0x000fc8000001028b */
[----:B--2---:R-:W-:-:S05]  /*7b20*/  @!P3 IADD3 R18, P0, R3, R6, RZ ;  /* 0x000000060312b210 */ /* 0x004fca0007f1e0ff */
[----:B----4-:R-:W-:Y:S01]  /*7b30*/  @!P3 IMAD.X R19, R4, 0x1, R5, P0 ;  /* 0x000000010413b824 */ /* 0x010fe200000e0605 */
[----:B---3--:R-:W-:Y:S02]  /*7b40*/  @!P3 IADD3 R16, P0, R0, R6, RZ ;  /* 0x000000060010b210 */ /* 0x008fe40007f1e0ff */
[----:B-----5:R-:W-:-:S03]  /*7b50*/  @!P2 SHF.L.U64.HI R6, R158, 0x1, R104 ;  /* 0x000000019e06a819 */ /* 0x020fc60000010268 */
[----:B-1----:R-:W-:Y:S02]  /*7b60*/  @!P3 IMAD.X R17, R2, 0x1, R5, P0 ;  /* 0x000000010211b824 */ /* 0x002fe400000e0605 */
[----:B------:R-:W-:-:S03]  /*7b70*/  @!P2 IMAD.SHL.U32 R5, R158, 0x2, RZ ;  /* 0x000000029e05a824 */ /* 0x000fc600078e00ff */
[----:B------:R1:W5:Y:S02]  /*7b80*/  @!P3 LD.E.64 R22, [R16.64] ;  /* 0x000000081016b980 */ /* 0x000364000c101b00 */
[----:B------:R-:W-:-:S05]  /*7b90*/  @!P2 IADD3 R14, P0, R3, R5, RZ ;  /* 0x00000005030ea210 */ /* 0x000fca0007f1e0ff */
        /* <DEDUP_REMOVED lines=9> */
[----:B------:R-:W-:-:S13]  /*7c30*/  ISETP.GE.AND P0, PT, R157, c[0x0][0x27c], PT ;  /* 0x00009f009d007a0c */ /* 0x000fda0003f06270 */
[C---:B------:R-:W-:Y:S01]  /*7c40*/  @!P0 IMAD.SHL.U32 R5, R157.reuse, 0x2, RZ ;  /* 0x000000029d058824 */ /* 0x040fe200078e00ff */
[----:B------:R-:W-:-:S04]  /*7c50*/  @!P0 SHF.L.U64.HI R20, R157, 0x1, R100 ;  /* 0x000000019d148819 */ /* 0x000fc80000010264 */
[----:B------:R-:W-:-:S05]  /*7c60*/  @!P0 IADD3 R6, P4, R3, R5, RZ ;  /* 0x0000000503068210 */ /* 0x000fca0007f9e0ff */
[----:B------:R-:W-:Y:S01]  /*7c70*/  @!P0 IMAD.X R7, R4, 0x1, R20, P4 ;  /* 0x0000000104078824 */ /* 0x000fe200020e0614 */
[----:B------:R-:W-:Y:S01]  /*7c80*/  @!P0 IADD3 R4, P4, R0, R5, RZ ;  /* 0x0000000500048210 */ /* 0x000fe20007f9e0ff */
[----:B-1----:R-:W-:-:S04]  /*7c90*/  CS2R R16, SRZ ;  /* 0x0000000000107805 */ /* 0x002fc8000001ff00 */
[----:B------:R-:W-:Y:S02]  /*7ca0*/  @!P0 IMAD.X R5, R2, 0x1, R20, P4 ;  /* 0x0000000102058824 */ /* 0x000fe400020e0614 */
[----:B------:R-:W-:Y:S01]  /*7cb0*/  CS2R R20, SRZ ;  /* 0x0000000000147805 */ /* 0x000fe2000001ff00 */
[----:B------:R1:W5:Y:S01]  /*7cc0*/  @!P2 LD.E.64 R16, [R14.64] ;  /* 0x000000080e10a980 */ /* 0x000362000c101b00 */
[----:B------:R-:W-:Y:S01]  /*7cd0*/  CS2R R28, SRZ ;  /* 0x00000000001c7805 */ /* 0x000fe2000001ff00 */
[----:B------:R-:W-:Y:S01]  /*7ce0*/  CS2R R30, SRZ ;  /* 0x00000000001e7805 */ /* 0x000fe2000001ff00 */
[----:B------:R-:W-:Y:S02]  /*7cf0*/  CS2R R32, SRZ ;  /* 0x0000000000207805 */ /* 0x000fe4000001ff00 */
[----:B------:R2:W5:Y:S04]  /*7d00*/  @!P3 LD.E.64 R20, [R18.64] ;  /* 0x000000081214b980 */ /* 0x000568000c101b00 */
[----:B------:R3:W5:Y:S04]  /*7d10*/  @!P1 LD.E.64 R28, [R8.64] ;  /* 0x00000008081c9980 */ /* 0x000768000c101b00 */
[----:B------:R3:W5:Y:S04]  /*7d20*/  @!P0 LD.E.64 R30, [R6.64] ;  /* 0x00000008061e8980 */ /* 0x000768000c101b00 */
[----:B------:R3:W5:Y:S01]  /*7d30*/  @!P0 LD.E.64 R32, [R4.64] ;  /* 0x0000000804208980 */ /* 0x000762000c101b00 */
[----:B-1----:R-:W-:Y:S01]  /*7d40*/  CS2R R14, SRZ ;  /* 0x00000000000e7805 */ /* 0x002fe2000001ff00 */
[----:B--2---:R-:W-:-:S05]  /*7d50*/  CS2R R18, SRZ ;  /* 0x0000000000127805 */ /* 0x004fca000001ff00 */
[----:B------:R3:W5:Y:S04]  /*7d60*/  @!P1 LD.E.64 R14, [R10.64] ;  /* 0x000000080a0e9980 */ /* 0x000768000c101b00 */
[----:B------:R3:W5:Y:S02]  /*7d70*/  @!P2 LD.E.64 R18, [R12.64] ;  /* 0x000000080c12a980 */ /* 0x000764000c101b00 */
.L_x_1333:
[----:B------:R-:W-:Y:S05]  /*7d80*/  BSYNC B0 ;  /* 0x0000000000007941 */ /* 0x000fea0003800000 */
.L_x_1332:
[----:B---345:R-:W-:Y:S01]  /*7d90*/  IMAD.MOV.U32 R4, RZ, RZ, R14 ;  /* 0x000000ffff047224 */ /* 0x038fe200078e000e */
[----:B------:R-:W-:Y:S01]  /*7da0*/  LOP3.LUT P0, RZ, R207, 0x8, RZ, 0xc0, !PT ;  /* 0x00000008cfff7812 */ /* 0x000fe2000780c0ff */
[----:B--2---:R-:W-:Y:S01]  /*7db0*/  IMAD.MOV.U32 R3, RZ, RZ, R15 ;  /* 0x000000ffff037224 */ /* 0x004fe200078e000f */
[----:B------:R2:W3:Y:S01]  /*7dc0*/  SHFL.IDX PT, R8, R24, 0x1, 0x181f ;  /* 0x00381f0018087f89 */ /* 0x0004e200000e0000 */
[----:B-1----:R-:W-:Y:S01]  /*7dd0*/  IMAD.MOV.U32 R2, RZ, RZ, R30 ;  /* 0x000000ffff027224 */ /* 0x002fe200078e001e */
[----:B------:R-:W-:Y:S01]  /*7de0*/  BSSY B0, `(.L_x_1334) ;  /* 0x000004e000007945 */ /* 0x000fe20003800000 */
[----:B------:R-:W-:Y:S01]  /*7df0*/  IMAD.MOV.U32 R0, RZ, RZ, R31 ;  /* 0x000000ffff007224 */ /* 0x000fe200078e001f */
[----:B------:R-:W-:Y:S01]  /*7e00*/  PRMT R83, R3, 0x5410, R4 ;  /* 0x0000541003537816 */ /* 0x000fe20000000004 */
[----:B------:R-:W-:Y:S01]  /*7e10*/  IMAD.MOV.U32 R4, RZ, RZ, R20 ;  /* 0x000000ffff047224 */ /* 0x000fe200078e0014 */
[----:B------:R-:W-:Y:S01]  /*7e20*/  CS2R R42, SRZ ;  /* 0x00000000002a7805 */ /* 0x000fe2000001ff00 */
        /* <DEDUP_REMOVED lines=11> */
[----:B------:R-:W-:Y:S01]  /*7ee0*/  MOV R2, R32 ;  /* 0x0000002000027202 */ /* 0x000fe20000000f00 */
[----:B------:R2:W1:Y:S01]  /*7ef0*/  SHFL.IDX PT, R3, R26, 0x1, 0x181f ;  /* 0x00381f001a037f89 */ /* 0x00046200000e0000 */
[----:B------:R-:W-:Y:S01]  /*7f00*/  PRMT R82, R4, 0x5410, R5 ;  /* 0x0000541004527816 */ /* 0x000fe20000000005 */
[----:B------:R-:W-:Y:S01]  /*7f10*/  IMAD.MOV.U32 R4, RZ, RZ, R23 ;  /* 0x000000ffff047224 */ /* 0x000fe200078e0017 */
[----:B------:R-:W-:Y:S01]  /*7f20*/  PRMT R85, R2, 0x7610, R85 ;  /* 0x0000761002557816 */ /* 0x000fe20000000055 */
[----:B------:R-:W-:Y:S01]  /*7f30*/  CS2R R38, SRZ ;  /* 0x0000000000267805 */ /* 0x000fe2000001ff00 */
[----:B------:R-:W-:Y:S01]  /*7f40*/  PRMT R84, R84, 0x5410, R0 ;  /* 0x0000541054547816 */ /* 0x000fe20000000000 */
[----:B------:R2:W4:Y:S01]  /*7f50*/  SHFL.IDX PT, R2, R27, 0x1, 0x181f ;  /* 0x00381f001b027f89 */ /* 0x00052200000e0000 */
[----:B------:R-:W-:Y:S01]  /*7f60*/  MOV R5, R22 ;  /* 0x0000001600057202 */ /* 0x000fe20000000f00 */
[----:B------:R-:W-:Y:S01]  /*7f70*/  CS2R R34, SRZ ;  /* 0x0000000000227805 */ /* 0x000fe2000001ff00 */
[----:B------:R-:W-:Y:S01]  /*7f80*/  PRMT R80, R6, 0x5410, R7 ;  /* 0x0000541006507816 */ /* 0x000fe20000000007 */
[----:B------:R2:W1:Y:S01]  /*7f90*/  SHFL.IDX PT, R0, R25, 0x1, 0x181f ;  /* 0x00381f0019007f89 */ /* 0x00046200000e0000 */
[----:B------:R-:W-:Y:S01]  /*7fa0*/  PRMT R13, R4, 0x5410, R5 ;  /* 0x00005410040d7816 */ /* 0x000fe20000000005 */
[----:B------:R-:W-:Y:S01]  /*7fb0*/  CS2R R46, SRZ ;  /* 0x00000000002e7805 */ /* 0x000fe2000001ff00 */
[----:B------:R-:W-:Y:S01]  /*7fc0*/  CS2R R44, SRZ ;  /* 0x00000000002c7805 */ /* 0x000fe2000001ff00 */
[----:B------:R-:W-:Y:S01]  /*7fd0*/  CS2R R40, SRZ ;  /* 0x0000000000287805 */ /* 0x000fe2000001ff00 */
[----:B------:R-:W-:Y:S01]  /*7fe0*/  CS2R R36, SRZ ;  /* 0x0000000000247805 */ /* 0x000fe2000001ff00 */
[----:B------:R-:W-:Y:S05]  /*7ff0*/  @P0 BRA `(.L_x_1335) ;  /* 0x000002c000000947 */ /* 0x000fea0003800000 */
[----:B---3--:R-:W-:Y:S01]  /*8000*/  ISETP.GE.AND P0, PT, R138, c[0x0][0x27c], PT ;  /* 0x00009f008a007a0c */ /* 0x008fe20003f06270 */
[----:B------:R-:W-:Y:S01]  /*8010*/  CS2R R34, SRZ ;  /* 0x0000000000227805 */ /* 0x000fe2000001ff00 */
[----:B------:R-:W-:Y:S01]  /*8020*/  ISETP.GE.AND P2, PT, R158, c[0x0][0x27c], PT ;  /* 0x00009f009e007a0c */ /* 0x000fe20003f46270 */
[----:B------:R-:W-:-:S10]  /*8030*/  CS2R R36, SRZ ;  /* 0x0000000000247805 */ /* 0x000fd4000001ff00 */
[C---:B------:R-:W-:Y:S01]  /*8040*/  @!P0 IMAD.SHL.U32 R4, R138.reuse, 0x2, RZ ;  /* 0x000000028a048824 */ /* 0x040fe200078e00ff */
[----:B------:R-:W-:-:S04]  /*8050*/  @!P0 SHF.L.U64.HI R5, R138, 0x1, R139 ;  /* 0x000000018a058819 */ /* 0x000fc8000001028b */
[----:B----4-:R-:W-:-:S05]  /*8060*/  @!P0 IADD3 R6, P1, R2, R4, RZ ;  /* 0x0000000402068210 */ /* 0x010fca0007f3e0ff */
[----:B-1----:R-:W-:Y:S01]  /*8070*/  @!P0 IMAD.X R7, R3, 0x1, R5, P1 ;  /* 0x0000000103078824 */ /* 0x002fe200008e0605 */
[----:B------:R-:W-:Y:S01]  /*8080*/  @!P0 IADD3 R4, P1, R0, R4, RZ ;  /* 0x0000000400048210 */ /* 0x000fe20007f3e0ff */
        /* <DEDUP_REMOVED lines=8> */
[----:B---3--:R-:W-:-:S05]  /*8110*/  @!P2 SHF.L.U64.HI R5, R158, 0x1, R104 ;  /* 0x000000019e05a819 */ /* 0x008fca0000010268 */
        /* <DEDUP_REMOVED lines=8> */
[----:B---3--:R-:W-:-:S05]  /*81a0*/  @!P1 SHF.L.U64.HI R5, R156, 0x1, R101 ;  /* 0x000000019c059819 */ /* 0x008fca0000010265 */
        /* <DEDUP_REMOVED lines=11> */
[----:B---3--:R-:W-:-:S05]  /*8260*/  @!P0 IADD3 R4, P1, R2, R6, RZ ;  /* 0x0000000602048210 */ /* 0x008fca0007f3e0ff */
[----:B------:R-:W-:Y:S01]  /*8270*/  @!P0 IMAD.X R5, R3, 0x1, R7, P1 ;  /* 0x0000000103058824 */ /* 0x000fe200008e0607 */
[----:B------:R-:W-:-:S04]  /*8280*/  @!P0 IADD3 R2, P1, R0, R6, RZ ;  /* 0x0000000600028210 */ /* 0x000fc80007f3e0ff */
[----:B------:R1:W5:Y:S01]  /*8290*/  @!P0 LD.E.64 R52, [R4.64] ;  /* 0x0000000804348980 */ /* 0x000362000c101b00 */
[----:B------:R-:W-:-:S05]  /*82a0*/  @!P0 IMAD.X R3, R8, 0x1, R7, P1 ;  /* 0x0000000108038824 */ /* 0x000fca00008e0607 */
[----:B------:R1:W5:Y:S03]  /*82b0*/  @!P0 LD.E.64 R46, [R2.64] ;  /* 0x00000008022e8980 */ /* 0x000366000c101b00 */
.L_x_1335:
[----:B---3--:R-:W-:Y:S05]  /*82c0*/  BSYNC B0 ;  /* 0x0000000000007941 */ /* 0x008fea0003800000 */
.L_x_1334:
[----:B-1---5:R-:W-:Y:S01]  /*82d0*/  IMAD.MOV.U32 R4, RZ, RZ, R52 ;  /* 0x000000ffff047224 */ /* 0x022fe200078e0034 */
[----:B------:R-:W-:Y:S01]  /*82e0*/  LOP3.LUT P0, RZ, R207, 0x10, RZ, 0xc0, !PT ;  /* 0x00000010cfff7812 */ /* 0x000fe2000780c0ff */
[----:B------:R-:W-:Y:S01]  /*82f0*/  IMAD.MOV.U32 R3, RZ, RZ, R53 ;  /* 0x000000ffff037224 */ /* 0x000fe200078e0035 */
[----:B------:R-:W-:Y:S01]  /*8300*/  MOV R7, R41 ;  /* 0x0000002900077202 */ /* 0x000fe20000000f00 */
[----:B----4-:R-:W-:Y:S01]  /*8310*/  IMAD.MOV.U32 R2, RZ, RZ, R42 ;  /* 0x000000ffff027224 */ /* 0x010fe200078e002a */
[----:B------:R-:W-:Y:S01]  /*8320*/  BSSY B0, `(.L_x_1336) ;  /* 0x0000053000007945 */ /* 0x000fe20003800000 */
        /* <DEDUP_REMOVED lines=20> */
[----:B------:R-:W-:Y:S01]  /*8470*/  CS2R R78, SRZ ;  /* 0x00000000004e7805 */ /* 0x000fe2000001ff00 */
        /* <DEDUP_REMOVED lines=9> */
[----:B------:R1:W2:Y:S01]  /*8510*/  SHFL.IDX PT, R2, R24, 0x2, 0x181f ;  /* 0x00581f0018027f89 */ /* 0x0002a200000e0000 */
[----:B------:R-:W-:Y:S01]  /*8520*/  CS2R R48, SRZ ;  /* 0x0000000000307805 */ /* 0x000fe2000001ff00 */
[----:B------:R-:W-:Y:S01]  /*8530*/  CS2R R64, SRZ ;  /* 0x0000000000407805 */ /* 0x000fe2000001ff00 */
[----:B------:R-:W-:Y:S01]  /*8540*/  CS2R R58, SRZ ;  /* 0x00000000003a7805 */ /* 0x000fe2000001ff00 */
[----:B------:R1:W1:Y:S01]  /*8550*/  SHFL.IDX PT, R0, R25, 0x2, 0x181f ;  /* 0x00581f0019007f89 */ /* 0x00026200000e0000 */
[----:B------:R-:W-:Y:S01]  /*8560*/  CS2R R54, SRZ ;  /* 0x0000000000367805 */ /* 0x000fe2000001ff00 */
[----:B------:R-:W-:Y:S01]  /*8570*/  CS2R R50, SRZ ;  /* 0x0000000000327805 */ /* 0x000fe2000001ff00 */
[----:B------:R-:W-:Y:S05]  /*8580*/  @P0 BRA `(.L_x_1337) ;  /* 0x000002c000000947 */ /* 0x000fea0003800000 */
[----:B------:R-:W-:Y:S01]  /*8590*/  ISETP.GE.AND P0, PT, R138, c[0x0][0x27c], PT ;  /* 0x00009f008a007a0c */ /* 0x000fe20003f06270 */
[----:B------:R-:W-:Y:S01]  /*85a0*/  CS2R R48, SRZ ;  /* 0x0000000000307805 */ /* 0x000fe2000001ff00 */
[----:B------:R-:W-:Y:S01]  /*85b0*/  ISETP.GE.AND P2, PT, R158, c[0x0][0x27c], PT ;  /* 0x00009f009e007a0c */ /* 0x000fe20003f46270 */
[----:B------:R-:W-:-:S10]  /*85c0*/  CS2R R50, SRZ ;  /* 0x0000000000327805 */ /* 0x000fd4000001ff00 */
[C---:B------:R-:W-:Y:S01]  /*85d0*/  @!P0 IMAD.SHL.U32 R5, R138.reuse, 0x2, RZ ;  /* 0x000000028a058824 */ /* 0x040fe200078e00ff */
[----:B------:R-:W-:Y:S01]  /*85e0*/  @!P0 SHF.L.U64.HI R8, R138, 0x1, R139 ;  /* 0x000000018a088819 */ /* 0x000fe2000001028b */
[----:B------:R-:W-:-:S03]  /*85f0*/  @!P2 IMAD.SHL.U32 R12, R158, 0x2, RZ ;  /* 0x000000029e0ca824 */ /* 0x000fc600078e00ff */
[----:B----4-:R-:W-:-:S05]  /*8600*/  @!P0 IADD3 R6, P1, R3, R5, RZ ;  /* 0x0000000503068210 */ /* 0x010fca0007f3e0ff */
[----:B---3--:R-:W-:Y:S01]  /*8610*/  @!P0 IMAD.X R7, R4, 0x1, R8, P1 ;  /* 0x0000000104078824 */ /* 0x008fe200008e0608 */
[----:B-1----:R-:W-:-:S04]  /*8620*/  @!P0 IADD3 R10, P1, R0, R5, RZ ;  /* 0x00000005000a8210 */ /* 0x002fc80007f3e0ff */
[----:B------:R1:W5:Y:S01]  /*8630*/  @!P0 LD.E.64 R48, [R6.64] ;  /* 0x0000000806308980 */ /* 0x000362000c101b00 */
[----:B--2---:R-:W-:Y:S01]  /*8640*/  @!P0 IMAD.X R11, R2, 0x1, R8, P1 ;  /* 0x00000001020b8824 */ /* 0x004fe200008e0608 */
[----:B------:R-:W-:Y:S02]  /*8650*/  ISETP.GE.AND P1, PT, R156, c[0x0][0x27c], PT ;  /* 0x00009f009c007a0c */ /* 0x000fe40003f26270 */
[----:B------:R-:W-:Y:S02]  /*8660*/  @!P2 SHF.L.U64.HI R5, R158, 0x1, R104 ;  /* 0x000000019e05a819 */ /* 0x000fe40000010268 */
[----:B------:R2:W5:Y:S01]  /*8670*/  @!P0 LD.E.64 R50, [R10.64] ;  /* 0x000000080a328980 */ /* 0x000562000c101b00 */
[----:B------:R-:W-:Y:S01]  /*8680*/  @!P2 IADD3 R8, P3, R3, R12, RZ ;  /* 0x0000000c0308a210 */ /* 0x000fe20007f7e0ff */
[----:B------:R-:W-:Y:S01]  /*8690*/  CS2R R56, SRZ ;  /* 0x0000000000387805 */ /* 0x000fe2000001ff00 */
[----:B------:R-:W-:-:S03]  /*86a0*/  CS2R R54, SRZ ;  /* 0x0000000000367805 */ /* 0x000fc6000001ff00 */
[----:B------:R-:W-:-:S05]  /*86b0*/  @!P2 IMAD.X R9, R4, 0x1, R5, P3 ;  /* 0x000000010409a824 */ /* 0x000fca00018e0605 */
[----:B------:R3:W5:Y:S01]  /*86c0*/  @!P2 LD.E.64 R56, [R8.64] ;  /* 0x000000080838a980 */ /* 0x000762000c101b00 */
[----:B-1----:R-:W-:-:S05]  /*86d0*/  @!P2 IADD3 R6, P0, R0, R12, RZ ;  /* 0x0000000c0006a210 */ /* 0x002fca0007f1e0ff */
[----:B------:R-:W-:Y:S02]  /*86e0*/  @!P2 IMAD.X R7, R2, 0x1, R5, P0 ;  /* 0x000000010207a824 */ /* 0x000fe400000e0605 */
[----:B------:R-:W-:-:S03]  /*86f0*/  @!P1 IMAD.SHL.U32 R5, R156, 0x2, RZ ;  /* 0x000000029c059824 */ /* 0x000fc600078e00ff */
[----:B------:R1:W5:Y:S01]  /*8700*/  @!P2 LD.E.64 R54, [R6.64] ;  /* 0x000000080636a980 */ /* 0x000362000c101b00 */
[----:B------:R-:W-:Y:S01]  /*8710*/  CS2R R62, SRZ ;  /* 0x00000000003e7805 */ /* 0x000fe2000001ff00 */
[----:B---3--:R-:W-:Y:S01]  /*8720*/  @!P1 SHF.L.U64.HI R8, R156, 0x1, R101 ;  /* 0x000000019c089819 */ /* 0x008fe20000010265 */
        /* <DEDUP_REMOVED lines=18> */
.L_x_1337:
[----:B------:R-:W-:Y:S05]  /*8850*/  BSYNC B0 ;  /* 0x0000000000007941 */ /* 0x000fea0003800000 */
.L_x_1336:
[----:B--2--5:R-:W-:Y:S01]  /*8860*/  IMAD.MOV.U32 R2, RZ, RZ, R66 ;  /* 0x000000ffff027224 */ /* 0x024fe200078e0042 */
[----:B------:R-:W-:Y:S01]  /*8870*/  LOP3.LUT P0, RZ, R207, 0x1, RZ, 0xc0, !PT ;  /* 0x00000001cfff7812 */ /* 0x000fe2000780c0ff */
[----:B-1----:R-:W-:Y:S01]  /*8880*/  IMAD.MOV.U32 R0, RZ, RZ, R67 ;  /* 0x000000ffff007224 */ /* 0x002fe200078e0043 */
[----:B----4-:R-:W-:Y:S01]  /*8890*/  MOV R3, R54 ;  /* 0x0000003600037202 */ /* 0x010fe20000000f00 */
[----:B------:R-:W1:Y:S01]  /*88a0*/  SHFL.IDX PT, R7, R26, 0x3, 0x181f ;  /* 0x00781f001a077f89 */ /* 0x000e6200000e0000 */
[----:B------:R-:W-:Y:S01]  /*88b0*/  BSSY B0, `(.L_x_1338) ;  /* 0x000004d000007945 */ /* 0x000fe20003800000 */
[----:B------:R-:W-:Y:S01]  /*88c0*/  CS2R R74, SRZ ;  /* 0x00000000004a7805 */ /* 0x000fe2000001ff00 */
[----:B------:R-:W-:Y:S01]  /*88d0*/  PRMT R103, R0, 0x5410, R2 ;  /* 0x0000541000677816 */ /* 0x000fe20000000002 */
[----:B------:R-:W-:Y:S01]  /*88e0*/  IMAD.MOV.U32 R2, RZ, RZ, R62 ;  /* 0x000000ffff027224 */ /* 0x000fe200078e003e */
[----:B------:R-:W-:Y:S01]  /*88f0*/  MOV R0, R63 ;  /* 0x0000003f00007202 */ /* 0x000fe20000000f00 */
[----:B------:R-:W2:Y:S01]  /*8900*/  SHFL.IDX PT, R6, R24, 0x3, 0x181f ;  /* 0x00781f0018067f89 */ /* 0x000ea200000e0000 */
[----:B------:R-:W-:Y:S01]  /*8910*/  CS2R R70, SRZ ;  /* 0x0000000000467805 */ /* 0x000fe2000001ff00 */
[----:B------:R-:W-:Y:S01]  /*8920*/  CS2R R76, SRZ ;  /* 0x00000000004c7805 */ /* 0x000fe2000001ff00 */
[----:B------:R-:W-:Y:S01]  /*8930*/  PRMT R99, R0, 0x5410, R2 ;  /* 0x0000541000637816 */ /* 0x000fe20000000002 */
[----:B------:R-:W-:Y:S01]  /*8940*/  IMAD.MOV.U32 R2, RZ, RZ, R56 ;  /* 0x000000ffff027224 */ /* 0x000fe200078e0038 */
[----:B------:R4:W3:Y:S01]  /*8950*/  SHFL.IDX PT, R5, R25, 0x3, 0x181f ;  /* 0x00781f0019057f89 */ /* 0x0008e200000e0000 */
[----:B------:R-:W-:Y:S01]  /*8960*/  IMAD.MOV.U32 R0, RZ, RZ, R57 ;  /* 0x000000ffff007224 */ /* 0x000fe200078e0039 */
[----:B------:R-:W-:Y:S01]  /*8970*/  CS2R R72, SRZ ;  /* 0x0000000000487805 */ /* 0x000fe2000001ff00 */
[----:B------:R-:W-:-:S03]  /*8980*/  CS2R R68, SRZ ;  /* 0x0000000000447805 */ /* 0x000fc6000001ff00 */
        /* <DEDUP_REMOVED lines=8> */
[----:B------:R-:W-:Y:S01]  /*8a10*/  IMAD.MOV.U32 R0, RZ, RZ, R59 ;  /* 0x000000ffff007224 */ /* 0x000fe200078e003b */
[----:B----4-:R-:W-:-:S04]  /*8a20*/  CS2R R24, SRZ ;  /* 0x0000000000187805 */ /* 0x010fc8000001ff00 */
[----:B------:R-:W-:Y:S01]  /*8a30*/  PRMT R98, R0, 0x5410, R2 ;  /* 0x0000541000627816 */ /* 0x000fe20000000002 */
[----:B------:R-:W-:Y:S01]  /*8a40*/  IMAD.MOV.U32 R2, RZ, RZ, R55 ;  /* 0x000000ffff027224 */ /* 0x000fe200078e0037 */
[----:B------:R4:W1:Y:S04]  /*8a50*/  SHFL.IDX PT, R0, R27, 0x3, 0x181f ;  /* 0x00781f001b007f89 */ /* 0x00086800000e0000 */
[----:B------:R-:W-:Y:S01]  /*8a60*/  PRMT R96, R2, 0x5410, R3 ;  /* 0x0000541002607816 */ /* 0x000fe20000000003 */
[----:B------:R-:W-:Y:S01]  /*8a70*/  IMAD.MOV.U32 R3, RZ, RZ, R50 ;  /* 0x000000ffff037224 */ /* 0x000fe200078e0032 */
[----:B------:R-:W-:-:S04]  /*8a80*/  MOV R2, R51 ;  /* 0x0000003300027202 */ /* 0x000fc80000000f00 */
[----:B------:R-:W-:Y:S01]  /*8a90*/  PRMT R92, R2, 0x5410, R3 ;  /* 0x00005410025c7816 */ /* 0x000fe20000000003 */
[----:B----4-:R-:W-:Y:S01]  /*8aa0*/  CS2R R26, SRZ ;  /* 0x00000000001a7805 */ /* 0x010fe2000001ff00 */
[----:B------:R-:W-:Y:S05]  /*8ab0*/  @P0 BRA `(.L_x_1339) ;  /* 0x000002c000000947 */ /* 0x000fea0003800000 */
[----:B-123--:R-:W-:Y:S01]  /*8ac0*/  ISETP.GE.AND P0, PT, R138, c[0x0][0x27c], PT ;  /* 0x00009f008a007a0c */ /* 0x00efe20003f06270 */
        /* <DEDUP_REMOVED lines=43> */
.L_x_1339:
[----:B-123--:R-:W-:Y:S05]  /*8d80*/  BSYNC B0 ;  /* 0x0000000000007941 */ /* 0x00efea0003800000 */
.L_x_1338:
        /* <DEDUP_REMOVED lines=83> */
.L_x_1343:
[----:B------:R-:W-:Y:S05]  /*92c0*/  BSYNC B0 ;  /* 0x0000000000007941 */ /* 0x000fea0003800000 */
.L_x_1342:
        /* <DEDUP_REMOVED lines=49> */
.L_x_1345:
[----:B------:R-:W-:Y:S05]  /*95e0*/  BSYNC B0 ;  /* 0x0000000000007941 */ /* 0x000fea0003800000 */
.L_x_1344:
        /* <DEDUP_REMOVED lines=49> */
.L_x_1347:
[----:B------:R-:W-:Y:S05]  /*9900*/  BSYNC B0 ;  /* 0x0000000000007941 */ /* 0x000fea0003800000 */
.L_x_1346:
        /* <DEDUP_REMOVED lines=11> */
[----:B------:R-:W-:-:S03]  /*99c0*/  IMAD.U32 R12, R0, 0x10000, RZ ;  /* 0x00010000000c7824 */ /* 0x000fc600078e00ff */
[----:B------:R-:W-:Y:S02]  /*99d0*/  SHF.L.U32 R11, R2, 0x10, RZ ;  /* 0x00000010020b7819 */ /* 0x000fe400000006ff */
[C---:B-1----:R-:W-:Y:S01]  /*99e0*/  LOP3.LUT R3, R6.reuse, 0xffff0000, RZ, 0xc0, !PT ;  /* 0xffff000006037812 */ /* 0x042fe200078ec0ff */
[----:B------:R-:W-:-:S04]  /*99f0*/  IMAD.U32 R6, R6, 0x10000, RZ ;  /* 0x0001000006067824 */ /* 0x000fc800078e00ff */
[CC--:B------:R-:W-:Y:S02]  /*9a00*/  FMUL.FTZ R10, R3.reuse, R12.reuse ;  /* 0x0000000c030a7220 */ /* 0x0c0fe40000410000 */
        /* <DEDUP_REMOVED lines=14> */
[C---:B------:R-:W-:Y:S02]  /*9af0*/  LOP3.LUT R0, R4.reuse, 0xffff0000, RZ, 0xc0, !PT ;  /* 0xffff000004007812 */ /* 0x040fe400078ec0ff */
[----:B------:R-:W-:Y:S01]  /*9b00*/  SHF.L.U32 R2, R4, 0x10, RZ ;  /* 0x0000001004027819 */ /* 0x000fe200000006ff */
[C---:B------:R-:W-:Y:S01]  /*9b10*/  IMAD.U32 R4, R9.reuse, 0x10000, RZ ;  /* 0x0001000009047824 */ /* 0x040fe200078e00ff */
[----:B------:R-:W-:Y:S01]  /*9b20*/  LOP3.LUT R9, R9, 0xffff0000, RZ, 0xc0, !PT ;  /* 0xffff000009097812 */ /* 0x000fe200078ec0ff */
[C---:B------:R-:W-:Y:S01]  /*9b30*/  FMUL.FTZ R3, R0.reuse, R12 ;  /* 0x0000000c00037220 */ /* 0x040fe20000410000 */
[----:B------:R-:W-:Y:S01]  /*9b40*/  F2FP.BF16.PACK_AB R7, R7, R11 ;  /* 0x0000000b0707723e */ /* 0x000fe200000010ff */
[----:B------:R-:W-:-:S02]  /*9b50*/  FMUL.FTZ R0, R0, R4 ;  /* 0x0000000400007220 */ /* 0x000fc40000410000 */
[C---:B------:R-:W-:Y:S02]  /*9b60*/  FFMA.FTZ R10, R2.reuse, R4, -R3 ;  /* 0x00000004020a7223 */ /* 0x040fe40000010803 */
[----:B------:R-:W-:Y:S01]  /*9b70*/  FFMA.FTZ R4, R2, R12, R0 ;  /* 0x0000000c02047223 */ /* 0x000fe20000010000 */
[C---:B------:R-:W-:Y:S02]  /*9b80*/  LOP3.LUT R2, R5.reuse, 0xffff0000, RZ, 0xc0, !PT ;  /* 0xffff000005027812 */ /* 0x040fe400078ec0ff */
[----:B------:R-:W-:Y:S02]  /*9b90*/  SHF.L.U32 R0, R5, 0x10, RZ ;  /* 0x0000001005007819 */ /* 0x000fe400000006ff */
[----:B------:R-:W-:Y:S01]  /*9ba0*/  F2FP.BF16.PACK_AB R4, R4, R10 ;  /* 0x0000000a0404723e */ /* 0x000fe200000010ff */
[C---:B------:R-:W-:Y:S02]  /*9bb0*/  FMUL.FTZ R3, R2.reuse, R8 ;  /* 0x0000000802037220 */ /* 0x040fe40000410000 */
[----:B------:R-:W-:-:S02]  /*9bc0*/  FMUL.FTZ R2, R2, R9 ;  /* 0x0000000902027220 */ /* 0x000fc40000410000 */
[C---:B------:R-:W-:Y:S02]  /*9bd0*/  FFMA.FTZ R3, R0.reuse, R9, -R3 ;  /* 0x0000000900037223 */ /* 0x040fe40000010803 */
[----:B------:R-:W-:-:S05]  /*9be0*/  FFMA.FTZ R2, R0, R8, R2 ;  /* 0x0000000800027223 */ /* 0x000fca0000010002 */
[----:B------:R-:W-:-:S05]  /*9bf0*/  F2FP.BF16.PACK_AB R5, R2, R3 ;  /* 0x000000030205723e */ /* 0x000fca00000010ff */
[----:B------:R1:W-:Y:S02]  /*9c00*/  STS.128 [R194+0x1c080], R4 ;  /* 0x01c08004c2007388 */ /* 0x0003e40000000c00 */
.L_x_1341:
[----:B------:R-:W-:Y:S05]  /*9c10*/  BSYNC B1 ;  /* 0x0000000000017941 */ /* 0x000fea0003800000 */
.L_x_1340:
        /* <DEDUP_REMOVED lines=31> */
[C---:B------:R-:W-:Y:S01]  /*9e10*/  PRMT R0, R87.reuse, 0x5410, R8 ;  /* 0x0000541057007816 */ /* 0x040fe20000000008 */
        /* <DEDUP_REMOVED lines=21> */
.L_x_1351:
[----:B------:R-:W-:Y:S05]  /*9f70*/  BSYNC B0 ;  /* 0x0000000000007941 */ /* 0x000fea0003800000 */
.L_x_1350:
        /* <DEDUP_REMOVED lines=49> */
.L_x_1353:
[----:B------:R-:W-:Y:S05]  /*a290*/  BSYNC B0 ;  /* 0x0000000000007941 */ /* 0x000fea0003800000 */
.L_x_1352:
[----:B------:R-:W-:Y:S01]  /*a2a0*/  ISETP.GE.AND P0, PT, R156, c[0x0][0x27c], PT ;  /* 0x00009f009c007a0c */ /* 0x000fe20003f06270 */
[----:B------:R-:W-:-:S12]  /*a2b0*/  BSSY B0, `(.L_x_1354) ;  /* 0x0000030000007945 */ /* 0x000fd80003800000 */
[----:B------:R-:W-:Y:S05]  /*a2c0*/  @P0 BRA `(.L_x_1355) ;  /* 0x000002e000000947 */ /* 0x000fea0003800000 */
[----:B-1----:R-:W1:Y:S01]  /*a2d0*/  LDS.128 R4, [R194+0x19080] ;  /* 0x01908000c2047984 */ /* 0x002e620000000c00 */
[----:B------:R-:W-:Y:S02]  /*a2e0*/  SHF.R.U64 R0, R42, 0x10, R43 ;  /* 0x000000102a007819 */ /* 0x000fe4000000122b */
[----:B------:R-:W-:Y:S02]  /*a2f0*/  SHF.R.U32.HI R2, RZ, 0x10, R45 ;  /* 0x00000010ff027819 */ /* 0x000fe4000001162d */
[----:B------:R-:W-:Y:S02]  /*a300*/  SHF.R.U32.HI R3, RZ, 0x10, R43 ;  /* 0x00000010ff037819 */ /* 0x000fe4000001162b */
[C---:B------:R-:W-:Y:S02]  /*a310*/  PRMT R10, R91.reuse, 0x5410, R0 ;  /* 0x000054105b0a7816 */ /* 0x040fe40000000000 */
[----:B------:R-:W-:Y:S02]  /*a320*/  PRMT R0, R90, 0x5410, R2 ;  /* 0x000054105a007816 */ /* 0x000fe40000000002 */
[----:B------:R-:W-:-:S02]  /*a330*/  PRMT R8, R91, 0x5432, R3 ;  /* 0x000054325b087816 */ /* 0x000fc40000000003 */
[----:B------:R-:W-:Y:S01]  /*a340*/  SHF.R.U64 R9, R44, 0x10, R45 ;  /* 0x000000102c097819 */ /* 0x000fe2000000122d */
[C---:B------:R-:W-:Y:S01]  /*a350*/  IMAD.U32 R12, R0.reuse, 0x10000, RZ ;  /* 0x00010000000c7824 */ /* 0x040fe200078e00ff */
[----:B------:R-:W-:Y:S01]  /*a360*/  LOP3.LUT R16, R0, 0xffff0000, RZ, 0xc0, !PT ;  /* 0xffff000000107812 */ /* 0x000fe200078ec0ff */
[----:B------:R-:W-:Y:S01]  /*a370*/  IMAD.U32 R13, R8, 0x10000, RZ ;  /* 0x00010000080d7824 */ /* 0x000fe200078e00ff */
[----:B------:R-:W-:Y:S02]  /*a380*/  PRMT R9, R90, 0x5432, R9 ;  /* 0x000054325a097816 */ /* 0x000fe40000000009 */
[----:B------:R-:W-:Y:S02]  /*a390*/  LOP3.LUT R8, R8, 0xffff0000, RZ, 0xc0, !PT ;  /* 0xffff000008087812 */ /* 0x000fe400078ec0ff */
[----:B------:R-:W-:Y:S01]  /*a3a0*/  SHF.L.U32 R14, R10, 0x10, RZ ;  /* 0x000000100a0e7819 */ /* 0x000fe200000006ff */
[C---:B------:R-:W-:Y:S01]  /*a3b0*/  IMAD.U32 R15, R9.reuse, 0x10000, RZ ;  /* 0x00010000090f7824 */ /* 0x040fe200078e00ff */
[----:B------:R-:W-:-:S02]  /*a3c0*/  LOP3.LUT R9, R9, 0xffff0000, RZ, 0xc0, !PT ;  /* 0xffff000009097812 */ /* 0x000fc400078ec0ff */
[----:B------:R-:W-:Y:S02]  /*a3d0*/  LOP3.LUT R10, R10, 0xffff0000, RZ, 0xc0, !PT ;  /* 0xffff00000a0a7812 */ /* 0x000fe400078ec0ff */
[C---:B-1----:R-:W-:Y:S01]  /*a3e0*/  LOP3.LUT R2, R6.reuse, 0xffff0000, RZ, 0xc0, !PT ;  /* 0xffff000006027812 */ /* 0x042fe200078ec0ff */
[C---:B------:R-:W-:Y:S01]  /*a3f0*/  IMAD.U32 R11, R7.reuse, 0x10000, RZ ;  /* 0x00010000070b7824 */ /* 0x040fe200078e00ff */
[----:B------:R-:W-:Y:S02]  /*a400*/  SHF.L.U32 R3, R6, 0x10, RZ ;  /* 0x0000001006037819 */ /* 0x000fe400000006ff */
[----:B------:R-:W-:Y:S01]  /*a410*/  LOP3.LUT R7, R7, 0xffff0000, RZ, 0xc0, !PT ;  /* 0xffff000007077812 */ /* 0x000fe200078ec0ff */
[C---:B------:R-:W-:Y:S01]  /*a420*/  FMUL.FTZ R6, R2.reuse, R12 ;  /* 0x0000000c02067220 */ /* 0x040fe20000410000 */
[----:B------:R-:W-:Y:S01]  /*a430*/  LOP3.LUT R0, R5, 0xffff0000, RZ, 0xc0, !PT ;  /* 0xffff000005007812 */ /* 0x000fe200078ec0ff */
[-C--:B------:R-:W-:Y:S02]  /*a440*/  FMUL.FTZ R2, R2, R13.reuse ;  /* 0x0000000d02027220 */ /* 0x080fe40000410000 */
[----:B------:R-:W-:-:S02]  /*a450*/  FFMA.FTZ R13, R3, R13, -R6 ;  /* 0x0000000d030d7223 */ /* 0x000fc40000010806 */
[----:B------:R-:W-:Y:S01]  /*a460*/  FFMA.FTZ R12, R3, R12, R2 ;  /* 0x0000000c030c7223 */ /* 0x000fe20000010002 */
[C---:B------:R-:W-:Y:S01]  /*a470*/  LOP3.LUT R3, R4.reuse, 0xffff0000, RZ, 0xc0, !PT ;  /* 0xffff000004037812 */ /* 0x040fe200078ec0ff */
[----:B------:R-:W-:Y:S01]  /*a480*/  IMAD.U32 R6, R4, 0x10000, RZ ;  /* 0x0001000004067824 */ /* 0x000fe200078e00ff */
[----:B------:R-:W-:Y:S01]  /*a490*/  SHF.L.U32 R2, R5, 0x10, RZ ;  /* 0x0000001005027819 */ /* 0x000fe200000006ff */
[C---:B------:R-:W-:Y:S02]  /*a4a0*/  FMUL.FTZ R4, R7.reuse, R16 ;  /* 0x0000001007047220 */ /* 0x040fe40000410000 */
[-C--:B------:R-:W-:Y:S02]  /*a4b0*/  FMUL.FTZ R7, R7, R8.reuse ;  /* 0x0000000807077220 */ /* 0x080fe40000410000 */
[----:B------:R-:W-:Y:S02]  /*a4c0*/  FFMA.FTZ R8, R11, R8, -R4 ;  /* 0x000000080b087223 */ /* 0x000fe40000010804 */
[----:B------:R-:W-:-:S02]  /*a4d0*/  FMUL.FTZ R5, R3, R15 ;  /* 0x0000000f03057220 */ /* 0x000fc40000410000 */
[----:B------:R-:W-:Y:S02]  /*a4e0*/  FMUL.FTZ R4, R3, R14 ;  /* 0x0000000e03047220 */ /* 0x000fe40000410000 */
[C---:B------:R-:W-:Y:S02]  /*a4f0*/  FMUL.FTZ R3, R0.reuse, R9 ;  /* 0x0000000900037220 */ /* 0x040fe40000410000 */
[----:B------:R-:W-:Y:S02]  /*a500*/  FMUL.FTZ R0, R0, R10 ;  /* 0x0000000a00007220 */ /* 0x000fe40000410000 */
[C---:B------:R-:W-:Y:S02]  /*a510*/  FFMA.FTZ R5, R6.reuse, R14, -R5 ;  /* 0x0000000e06057223 */ /* 0x040fe40000010805 */
[----:B------:R-:W-:Y:S01]  /*a520*/  FFMA.FTZ R4, R6, R15, R4 ;  /* 0x0000000f06047223 */ /* 0x000fe20000010004 */
[----:B------:R-:W-:Y:S01]  /*a530*/  F2FP.BF16.PACK_AB R6, R12, R13 ;  /* 0x0000000d0c06723e */ /* 0x000fe200000010ff */
[----:B------:R-:W-:-:S02]  /*a540*/  FFMA.FTZ R7, R11, R16, R7 ;  /* 0x000000100b077223 */ /* 0x000fc40000010007 */
[----:B------:R-:W-:Y:S01]  /*a550*/  FFMA.FTZ R3, R2, R10, -R3 ;  /* 0x0000000a02037223 */ /* 0x000fe20000010803 */
[----:B------:R-:W-:Y:S01]  /*a560*/  F2FP.BF16.PACK_AB R4, R4, R5 ;  /* 0x000000050404723e */ /* 0x000fe200000010ff */
[----:B------:R-:W-:Y:S01]  /*a570*/  FFMA.FTZ R0, R2, R9, R0 ;  /* 0x0000000902007223 */ /* 0x000fe20000010000 */
[----:B------:R-:W-:-:S04]  /*a580*/  F2FP.BF16.PACK_AB R7, R7, R8 ;  /* 0x000000080707723e */ /* 0x000fc800000010ff */
[----:B------:R-:W-:-:S05]  /*a590*/  F2FP.BF16.PACK_AB R5, R0, R3 ;  /* 0x000000030005723e */ /* 0x000fca00000010ff */
[----:B------:R1:W-:Y:S02]  /*a5a0*/  STS.128 [R194+0x19080], R4 ;  /* 0x01908004c2007388 */ /* 0x0003e40000000c00 */
.L_x_1355:
[----:B------:R-:W-:Y:S05]  /*a5b0*/  BSYNC B0 ;  /* 0x0000000000007941 */ /* 0x000fea0003800000 */
.L_x_1354:
        /* <DEDUP_REMOVED lines=48> */
.L_x_1349:
[----:B------:R-:W-:Y:S05]  /*a8c0*/  BSYNC B1 ;  /* 0x0000000000017941 */ /* 0x000fea0003800000 */
.L_x_1348:
        /* <DEDUP_REMOVED lines=53> */
.L_x_1359:
[----:B------:R-:W-:Y:S05]  /*ac20*/  BSYNC B0 ;  /* 0x0000000000007941 */ /* 0x000fea0003800000 */
.L_x_1358:
        /* <DEDUP_REMOVED lines=49> */
.L_x_1361:
[----:B------:R-:W-:Y:S05]  /*af40*/  BSYNC B0 ;  /* 0x0000000000007941 */ /* 0x000fea0003800000 */
.L_x_1360:
        /* <DEDUP_REMOVED lines=49> */
.L_x_1363:
[----:B------:R-:W-:Y:S05]  /*b260*/  BSYNC B0 ;  /* 0x0000000000007941 */ /* 0x000fea0003800000 */
.L_x_1362:
        /* <DEDUP_REMOVED lines=48> */
.L_x_1357:
[----:B------:R-:W-:Y:S05]  /*b570*/  BSYNC B1 ;  /* 0x0000000000017941 */ /* 0x000fea0003800000 */
.L_x_1356:
        /* <DEDUP_REMOVED lines=52> */
.L_x_1366:
[----:B------:R-:W-:Y:S05]  /*b8c0*/  BSYNC B0 ;  /* 0x0000000000007941 */ /* 0x000fea0003800000 */
.L_x_1365:
        /* <DEDUP_REMOVED lines=49> */
.L_x_1368:
[----:B------:R-:W-:Y:S05]  /*bbe0*/  BSYNC B0 ;  /* 0x0000000000007941 */ /* 0x000fea0003800000 */
.L_x_1367:
        /* <DEDUP_REMOVED lines=49> */
.L_x_1370:
[----:B------:R-:W-:Y:S05]  /*bf00*/  BSYNC B0 ;  /* 0x0000000000007941 */ /* 0x000fea0003800000 */
.L_x_1369:
        /* <DEDUP_REMOVED lines=49> */
.L_x_1331:
        /* <DEDUP_REMOVED lines=61> */
.L_x_1372:
[----:B------:R-:W-:Y:S05]  /*c5f0*/  BSYNC B0 ;  /* 0x0000000000007941 */ /* 0x000fea0003800000 */
.L_x_1371:
[----:B-1--45:R-:W-:Y:S01]  /*c600*/  IMAD.MOV.U32 R2, RZ, RZ, R26 ;  /* 0x000000ffff027224 */ /* 0x032fe200078e001a */
[----:B------:R-:W-:Y:S01]  /*c610*/  MOV R3, R25 ;  /* 0x0000001900037202 */ /* 0x000fe20000000f00 */
[----:B------:R-:W-:Y:S01]  /*c620*/  IMAD.MOV.U32 R0, RZ, RZ, R27 ;  /* 0x000000ffff007224 */ /* 0x000fe200078e001b */
[----:B------:R-:W-:Y:S01]  /*c630*/  LOP3.LUT P0, RZ, R207, 0x8, RZ, 0xc0, !PT ;  /* 0x00000008cfff7812 */ /* 0x000fe2000780c0ff */
[----:B------:R-:W-:Y:S01]  /*c640*/  IMAD.MOV.U32 R4, RZ, RZ, R24 ;  /* 0x000000ffff047224 */ /* 0x000fe200078e0018 */
[----:B------:R1:W4:Y:S01]  /*c650*/  SHFL.IDX PT, R8, R22, 0x1, 0x181f ;  /* 0x00381f0016087f89 */ /* 0x00032200000e0000 */
[----:B------:R-:W-:Y:S01]  /*c660*/  BSSY B0, `(.L_x_1373) ;  /* 0x000003a000007945 */ /* 0x000fe20003800000 */
[----:B------:R-:W-:Y:S01]  /*c670*/  PRMT R89, R0, 0x5410, R2 ;  /* 0x0000541000597816 */ /* 0x000fe20000000002 */
[----:B------:R-:W-:Y:S01]  /*c680*/  IMAD.MOV.U32 R2, RZ, RZ, R14 ;  /* 0x000000ffff027224 */ /* 0x000fe200078e000e */
[----:B------:R-:W-:Y:S01]  /*c690*/  PRMT R88, R3, 0x5410, R4 ;  /* 0x0000541003587816 */ /* 0x000fe20000000004 */
[----:B------:R-:W-:Y:S01]  /*c6a0*/  IMAD.MOV.U32 R0, RZ, RZ, R15 ;  /* 0x000000ffff007224 */ /* 0x000fe200078e000f */
[----:B------:R-:W-:Y:S01]  /*c6b0*/  MOV R4, R12 ;  /* 0x0000000c00047202 */ /* 0x000fe20000000f00 */
[----:B------:R-:W-:Y:S01]  /*c6c0*/  IMAD.MOV.U32 R3, RZ, RZ, R13 ;  /* 0x000000ffff037224 */ /* 0x000fe200078e000d */
[----:B------:R1:W3:Y:S01]  /*c6d0*/  SHFL.IDX PT, R6, R23, 0x1, 0x181f ;  /* 0x00381f0017067f89 */ /* 0x0002e200000e0000 */
[----:B------:R-:W-:Y:S01]  /*c6e0*/  CS2R R48, SRZ ;  /* 0x0000000000307805 */ /* 0x000fe2000001ff00 */
[----:B------:R-:W-:Y:S01]  /*c6f0*/  PRMT R34, R0, 0x5410, R2 ;  /* 0x0000541000227816 */ /* 0x000fe20000000002 */
[----:B------:R-:W-:Y:S01]  /*c700*/  IMAD.MOV.U32 R2, RZ, RZ, R30 ;  /* 0x000000ffff027224 */ /* 0x000fe200078e001e */
[----:B------:R-:W-:Y:S01]  /*c710*/  MOV R0, R31 ;  /* 0x0000001f00007202 */ /* 0x000fe20000000f00 */
[----:B------:R1:W2:Y:S01]  /*c720*/  SHFL.IDX PT, R9, R20, 0x1, 0x181f ;  /* 0x00381f0014097f89 */ /* 0x0002a200000e0000 */
[----:B------:R-:W-:Y:S01]  /*c730*/  PRMT R33, R3, 0x5410, R4 ;  /* 0x0000541003217816 */ /* 0x000fe20000000004 */
[----:B------:R-:W-:Y:S01]  /*c740*/  IMAD.MOV.U32 R3, RZ, RZ, R19 ;  /* 0x000000ffff037224 */ /* 0x000fe200078e0013 */
[----:B------:R-:W-:Y:S01]  /*c750*/  PRMT R90, R0, 0x5410, R2 ;  /* 0x00005410005a7816 */ /* 0x000fe20000000002 */
[----:B------:R-:W-:Y:S01]  /*c760*/  IMAD.MOV.U32 R2, RZ, RZ, R28 ;  /* 0x000000ffff027224 */ /* 0x000fe200078e001c */
[----:B------:R-:W-:Y:S01]  /*c770*/  MOV R4, R18 ;  /* 0x0000001200047202 */ /* 0x000fe20000000f00 */
[----:B------:R-:W-:Y:S01]  /*c780*/  IMAD.MOV.U32 R0, RZ, RZ, R29 ;  /* 0x000000ffff007224 */ /* 0x000fe200078e001d */
[----:B------:R1:W1:Y:S01]  /*c790*/  SHFL.IDX PT, R7, R21, 0x1, 0x181f ;  /* 0x00381f0015077f89 */ /* 0x00026200000e0000 */
[----:B------:R-:W-:Y:S01]  /*c7a0*/  CS2R R38, SRZ ;  /* 0x0000000000267805 */ /* 0x000fe2000001ff00 */
[----:B------:R-:W-:Y:S01]  /*c7b0*/  PRMT R61, R3, 0x5410, R4 ;  /* 0x00005410033d7816 */ /* 0x000fe20000000004 */
        /* <DEDUP_REMOVED lines=10> */
[----:B---34-:R-:W-:Y:S01]  /*c860*/  ISETP.GE.AND P1, PT, R132, c[0x0][0x27c], PT ;  /* 0x00009f0084007a0c */ /* 0x018fe20003f26270 */
[----:B------:R-:W-:Y:S01]  /*c870*/  CS2R R38, SRZ ;  /* 0x0000000000267805 */ /* 0x000fe2000001ff00 */
[----:B------:R-:W-:Y:S01]  /*c880*/  CS2R R36, SRZ ;  /* 0x0000000000247805 */ /* 0x000fe2000001ff00 */
[----:B------:R-:W-:Y:S01]  /*c890*/  CS2R R42, SRZ ;  /* 0x00000000002a7805 */ /* 0x000fe2000001ff00 */
[----:B------:R-:W-:-:S09]  /*c8a0*/  CS2R R40, SRZ ;  /* 0x0000000000287805 */ /* 0x000fd2000001ff00 */
[C---:B------:R-:W-:Y:S01]  /*c8b0*/  @!P1 IMAD.SHL.U32 R2, R132.reuse, 0x2, RZ ;  /* 0x0000000284029824 */ /* 0x040fe200078e00ff */
[----:B------:R-:W-:-:S04]  /*c8c0*/  @!P1 SHF.L.U64.HI R0, R132, 0x1, R133 ;  /* 0x0000000184009819 */ /* 0x000fc80000010285 */
[----:B------:R-:W-:-:S05]  /*c8d0*/  @!P1 IADD3 R4, P0, R6, R2, RZ ;  /* 0x0000000206049210 */ /* 0x000fca0007f1e0ff */
[----:B--2---:R-:W-:Y:S01]  /*c8e0*/  @!P1 IMAD.X R5, R8, 0x1, R0, P0 ;  /* 0x0000000108059824 */ /* 0x004fe200000e0600 */
[----:B-1----:R-:W-:-:S04]  /*c8f0*/  @!P1 IADD3 R2, P0, R7, R2, RZ ;  /* 0x0000000207029210 */ /* 0x002fc80007f1e0ff */
[----:B------:R1:W5:Y:S01]  /*c900*/  @!P1 LD.E.128 R36, [R4.64] ;  /* 0x0000000804249980 */ /* 0x000362000c101d00 */
[----:B------:R-:W-:Y:S01]  /*c910*/  @!P1 IMAD.X R3, R9, 0x1, R0, P0 ;  /* 0x0000000109039824 */ /* 0x000fe200000e0600 */
        /* <DEDUP_REMOVED lines=14> */
.L_x_1374:
[----:B---34-:R-:W-:Y:S05]  /*ca00*/  BSYNC B0 ;  /* 0x0000000000007941 */ /* 0x018fea0003800000 */
.L_x_1373:
[----:B-1---5:R-:W-:Y:S01]  /*ca10*/  IMAD.MOV.U32 R4, RZ, RZ, R50 ;  /* 0x000000ffff047224 */ /* 0x022fe200078e0032 */
[----:B------:R-:W-:Y:S01]  /*ca20*/  LOP3.LUT P0, RZ, R207, 0x10, RZ, 0xc0, !PT ;  /* 0x00000010cfff7812 */ /* 0x000fe2000780c0ff */
[----:B------:R-:W-:Y:S01]  /*ca30*/  IMAD.MOV.U32 R3, RZ, RZ, R51 ;  /* 0x000000ffff037224 */ /* 0x000fe200078e0033 */
[----:B--2---:R1:W2:Y:S01]  /*ca40*/  SHFL.IDX PT, R9, R22, 0x2, 0x181f ;  /* 0x00581f0016097f89 */ /* 0x0042a200000e0000 */
        /* <DEDUP_REMOVED lines=25> */
[----:B------:R1:W3:Y:S01]  /*cbe0*/  SHFL.IDX PT, R6, R23, 0x2, 0x181f ;  /* 0x00581f0017067f89 */ /* 0x0002e200000e0000 */
[----:B------:R-:W-:Y:S01]  /*cbf0*/  IMAD.MOV.U32 R0, RZ, RZ, R41 ;  /* 0x000000ffff007224 */ /* 0x000fe200078e0029 */
[----:B------:R-:W-:Y:S01]  /*cc00*/  BSSY B0, `(.L_x_1375) ;  /* 0x000002b000007945 */ /* 0x000fe20003800000 */
[----:B------:R-:W-:Y:S01]  /*cc10*/  PRMT R94, R4, 0x7610, R94 ;  /* 0x00007610045e7816 */ /* 0x000fe2000000005e */
[----:B------:R1:W4:Y:S01]  /*cc20*/  SHFL.IDX PT, R8, R20, 0x2, 0x181f ;  /* 0x00581f0014087f89 */ /* 0x00032200000e0000 */
[----:B------:R-:W-:Y:S01]  /*cc30*/  PRMT R93, R93, 0x5410, R3 ;  /* 0x000054105d5d7816 */ /* 0x000fe20000000003 */
        /* <DEDUP_REMOVED lines=19> */
[----:B---3--:R-:W-:-:S05]  /*cd70*/  @!P1 IADD3 R4, P2, R6, R2, RZ ;  /* 0x0000000206049210 */ /* 0x008fca0007f5e0ff */
[--C-:B------:R-:W-:Y:S01]  /*cd80*/  @!P1 IMAD.X R5, R9, 0x1, R0.reuse, P2 ;  /* 0x0000000109059824 */ /* 0x100fe200010e0600 */
[----:B-1----:R-:W-:Y:S01]  /*cd90*/  @!P1 IADD3 R2, P2, R7, R2, RZ ;  /* 0x0000000207029210 */ /* 0x002fe20007f5e0ff */
[----:B------:R-:W-:Y:S01]  /*cda0*/  CS2R R58, SRZ ;  /* 0x00000000003a7805 */ /* 0x000fe2000001ff00 */
[----:B------:R-:W-:Y:S02]  /*cdb0*/  CS2R R56, SRZ ;  /* 0x0000000000387805 */ /* 0x000fe4000001ff00 */
[----:B------:R1:W5:Y:S01]  /*cdc0*/  @!P1 LD.E.128 R52, [R4.64] ;  /* 0x0000000804349980 */ /* 0x000362000c101d00 */
[----:B----4-:R-:W-:Y:S02]  /*cdd0*/  @!P1 IMAD.X R3, R8, 0x1, R0, P2 ;  /* 0x0000000108039824 */ /* 0x010fe400010e0600 */
[----:B------:R-:W-:-:S03]  /*cde0*/  @!P0 IMAD.SHL.U32 R0, R201, 0x2, RZ ;  /* 0x00000002c9008824 */ /* 0x000fc600078e00ff */
[----:B------:R2:W5:Y:S01]  /*cdf0*/  @!P1 LD.E.128 R56, [R2.64] ;  /* 0x0000000802389980 */ /* 0x000562000c101d00 */
[----:B------:R-:W-:Y:S01]  /*ce00*/  CS2R R66, SRZ ;  /* 0x0000000000427805 */ /* 0x000fe2000001ff00 */
[----:B------:R-:W-:Y:S01]  /*ce10*/  CS2R R64, SRZ ;  /* 0x0000000000407805 */ /* 0x000fe2000001ff00 */
[----:B------:R-:W-:Y:S01]  /*ce20*/  CS2R R70, SRZ ;  /* 0x0000000000467805 */ /* 0x000fe2000001ff00 */
[----:B------:R-:W-:Y:S01]  /*ce30*/  CS2R R68, SRZ ;  /* 0x0000000000447805 */ /* 0x000fe2000001ff00 */
[-C--:B-1----:R-:W-:Y:S02]  /*ce40*/  @!P0 IADD3 R4, P2, R6, R0.reuse, RZ ;  /* 0x0000000006048210 */ /* 0x082fe40007f5e0ff */
[----:B--2---:R-:W-:Y:S02]  /*ce50*/  @!P0 SHF.L.U64.HI R3, R201, 0x1, R204 ;  /* 0x00000001c9038819 */ /* 0x004fe400000102cc */
[----:B------:R-:W-:-:S03]  /*ce60*/  @!P0 IADD3 R2, P1, R7, R0, RZ ;  /* 0x0000000007028210 */ /* 0x000fc60007f3e0ff */
[--C-:B------:R-:W-:Y:S02]  /*ce70*/  @!P0 IMAD.X R5, R9, 0x1, R3.reuse, P2 ;  /* 0x0000000109058824 */ /* 0x100fe400010e0603 */
[----:B------:R-:W-:-:S03]  /*ce80*/  @!P0 IMAD.X R3, R8, 0x1, R3, P1 ;  /* 0x0000000108038824 */ /* 0x000fc600008e0603 */
[----:B------:R1:W5:Y:S04]  /*ce90*/  @!P0 LD.E.128 R64, [R4.64] ;  /* 0x0000000804408980 */ /* 0x000368000c101d00 */
[----:B------:R1:W5:Y:S02]  /*cea0*/  @!P0 LD.E.128 R68, [R2.64] ;  /* 0x0000000802448980 */ /* 0x000364000c101d00 */
.L_x_1376:
[----:B--2---:R-:W-:Y:S05]  /*ceb0*/  BSYNC B0 ;  /* 0x0000000000007941 */ /* 0x004fea0003800000 */
.L_x_1375:
[----:B-1---5:R-:W-:Y:S01]  /*cec0*/  IMAD.MOV.U32 R2, RZ, RZ, R66 ;  /* 0x000000ffff027224 */ /* 0x022fe200078e0042 */
[----:B------:R-:W-:Y:S01]  /*ced0*/  LOP3.LUT P0, RZ, R207, 0x1, RZ, 0xc0, !PT ;  /* 0x00000001cfff7812 */ /* 0x000fe2000780c0ff */
[----:B------:R-:W-:Y:S01]  /*cee0*/  IMAD.MOV.U32 R0, RZ, RZ, R67 ;  /* 0x000000ffff007224 */ /* 0x000fe200078e0043 */
[----:B----4-:R1:W2:Y:S01]  /*cef0*/  SHFL.IDX PT, R8, R22, 0x3, 0x181f ;  /* 0x00781f0016087f89 */ /* 0x0102a200000e0000 */
[----:B------:R-:W-:Y:S01]  /*cf00*/  BSSY B0, `(.L_x_1377) ;  /* 0x000003c000007945 */ /* 0x000fe20003800000 */
[----:B------:R-:W-:Y:S01]  /*cf10*/  CS2R R84, SRZ ;  /* 0x0000000000547805 */ /* 0x000fe2000001ff00 */
[----:B------:R-:W-:Y:S01]  /*cf20*/  CS2R R74, SRZ ;  /* 0x00000000004a7805 */ /* 0x000fe2000001ff00 */
[----:B------:R-:W-:Y:S01]  /*cf30*/  PRMT R106, R0, 0x5410, R2 ;  /* 0x00005410006a7816 */ /* 0x000fe20000000002 */
[----:B------:R-:W-:Y:S01]  /*cf40*/  IMAD.MOV.U32 R2, RZ, RZ, R64 ;  /* 0x000000ffff027224 */ /* 0x000fe200078e0040 */
[----:B------:R-:W-:Y:S01]  /*cf50*/  MOV R0, R65 ;  /* 0x0000004100007202 */ /* 0x000fe20000000f00 */
[----:B------:R1:W4:Y:S01]  /*cf60*/  SHFL.IDX PT, R5, R23, 0x3, 0x181f ;  /* 0x00781f0017057f89 */ /* 0x00032200000e0000 */
[----:B------:R-:W-:Y:S01]  /*cf70*/  CS2R R72, SRZ ;  /* 0x0000000000487805 */ /* 0x000fe2000001ff00 */
[----:B------:R-:W-:Y:S01]  /*cf80*/  CS2R R82, SRZ ;  /* 0x0000000000527805 */ /* 0x000fe2000001ff00 */
[----:B------:R-:W-:Y:S01]  /*cf90*/  PRMT R105, R0, 0x5410, R2 ;  /* 0x0000541000697816 */ /* 0x000fe20000000002 */
[----:B------:R-:W-:Y:S01]  /*cfa0*/  IMAD.MOV.U32 R2, RZ, RZ, R54 ;  /* 0x000000ffff027224 */ /* 0x000fe200078e0036 */
[----:B------:R1:W3:Y:S01]  /*cfb0*/  SHFL.IDX PT, R7, R20, 0x3, 0x181f ;  /* 0x00781f0014077f89 */ /* 0x0002e200000e0000 */
[----:B------:R-:W-:Y:S01]  /*cfc0*/  IMAD.MOV.U32 R0, RZ, RZ, R55 ;  /* 0x000000ffff007224 */ /* 0x000fe200078e0037 */
[----:B------:R-:W-:Y:S01]  /*cfd0*/  CS2R R80, SRZ ;  /* 0x0000000000507805 */ /* 0x000fe2000001ff00 */
[----:B------:R-:W-:Y:S01]  /*cfe0*/  CS2R R78, SRZ ;  /* 0x00000000004e7805 */ /* 0x000fe2000001ff00 */
[----:B---3--:R1:W3:Y:S01]  /*cff0*/  SHFL.IDX PT, R6, R21, 0x3, 0x181f ;  /* 0x00781f0015067f89 */ /* 0x0082e200000e0000 */
[----:B------:R-:W-:Y:S01]  /*d000*/  CS2R R76, SRZ ;  /* 0x00000000004c7805 */ /* 0x000fe2000001ff00 */
        /* <DEDUP_REMOVED lines=43> */
.L_x_1378:
[----:B-1234-:R-:W-:Y:S05]  /*d2c0*/  BSYNC B0 ;  /* 0x0000000000007941 */ /* 0x01efea0003800000 */
.L_x_1377:
        /* <DEDUP_REMOVED lines=40> */
[----:B------:R-:W-:Y:S02]  /*d550*/  SHF.R.U64 R12, R12, 0x10, R13 ;  /* 0x000000100c0c7819 */ /* 0x000fe4000000120d */
[----:B------:R-:W-:Y:S02]  /*d560*/  SHF.R.U64 R3, R16, 0x10, R17 ;  /* 0x0000001010037819 */ /* 0x000fe40000001211 */
[----:B------:R-:W-:Y:S02]  /*d570*/  LEA.HI R2, R2, R224, RZ, 0x1d ;  /* 0x000000e002027211 */ /* 0x000fe400078fe8ff */
[----:B------:R-:W-:Y:S02]  /*d580*/  SHF.R.U64 R20, R14, 0x10, R15 ;  /* 0x000000100e147819 */ /* 0x000fe4000000120f */
[----:B------:R-:W-:-:S02]  /*d590*/  SHF.R.S32.HI R0, RZ, 0x1f, R2 ;  /* 0x0000001fff007819 */ /* 0x000fc40000011402 */
[----:B------:R-:W-:Y:S02]  /*d5a0*/  PRMT R14, R33, 0x5432, R12 ;  /* 0x00005432210e7816 */ /* 0x000fe4000000000c */
[----:B------:R-:W-:Y:S01]  /*d5b0*/  LEA.HI R0, R0, R2, RZ, 0x3 ;  /* 0x0000000200007211 */ /* 0x000fe200078f18ff */
[----:B------:R-:W-:Y:S01]  /*d5c0*/  IMAD.SHL.U32 R2, R2, 0x8, RZ ;  /* 0x0000000802027824 */ /* 0x000fe200078e00ff */
[----:B------:R-:W-:Y:S02]  /*d5d0*/  PRMT R12, R32, 0x5432, R3 ;  /* 0x00005432200c7816 */ /* 0x000fe40000000003 */
[----:B------:R-:W-:Y:S01]  /*d5e0*/  SHF.R.U64 R16, R18, 0x10, R19 ;  /* 0x0000001012107819 */ /* 0x000fe20000001213 */
[----:B------:R-:W-:Y:S01]  /*d5f0*/  IMAD.SHL.U32 R0, R0, 0x400, RZ ;  /* 0x0000040000007824 */ /* 0x000fe200078e00ff */
[----:B------:R-:W-:Y:S01]  /*d600*/  LOP3.LUT R2, R222, 0x38, R2, 0xf8, !PT ;  /* 0x00000038de027812 */ /* 0x000fe200078ef802 */
[----:B------:R-:W-:Y:S01]  /*d610*/  IMAD.U32 R21, R12, 0x10000, RZ ;  /* 0x000100000c157824 */ /* 0x000fe200078e00ff */
[----:B------:R-:W-:Y:S01]  /*d620*/  PRMT R16, R61, 0x5432, R16 ;  /* 0x000054323d107816 */ /* 0x000fe20000000010 */
[----:B------:R-:W-:Y:S01]  /*d630*/  IMAD.U32 R18, R14, 0x10000, RZ ;  /* 0x000100000e127824 */ /* 0x000fe200078e00ff */
[----:B------:R-:W-:-:S02]  /*d640*/  LOP3.LUT R2, R2, R120, RZ, 0x3c, !PT ;  /* 0x0000007802027212 */ /* 0x000fc400078e3cff */
[----:B------:R-:W-:-:S04]  /*d650*/  LOP3.LUT R0, R0, 0x7fffe000, RZ, 0xc0, !PT ;  /* 0x7fffe00000007812 */ /* 0x000fc800078ec0ff */
[----:B------:R-:W-:Y:S02]  /*d660*/  IADD3 R0, R2, R0, R226 ;  /* 0x0000000002007210 */ /* 0x000fe40007ffe0e2 */
[----:B------:R-:W-:Y:S02]  /*d670*/  SHF.R.U32.HI R2, RZ, 0x10, R15 ;  /* 0x00000010ff027819 */ /* 0x000fe4000001160f */
[----:B------:R-:W-:Y:S01]  /*d680*/  SHF.R.U32.HI R15, RZ, 0x10, R19 ;  /* 0x00000010ff0f7819 */ /* 0x000fe20000011613 */
[----:B------:R-:W-:Y:S01]  /*d690*/  IMAD.SHL.U32 R22, R0, 0x2, RZ ;  /* 0x0000000200167824 */ /* 0x000fe200078e00ff */
[----:B------:R-:W-:Y:S02]  /*d6a0*/  SHF.R.U32.HI R0, RZ, 0x10, R13 ;  /* 0x00000010ff007819 */ /* 0x000fe4000001160d */
[----:B------:R-:W-:Y:S02]  /*d6b0*/  SHF.R.U32.HI R13, RZ, 0x10, R17 ;  /* 0x00000010ff0d7819 */ /* 0x000fe40000011611 */
[----:B------:R-:W2:Y:S01]  /*d6c0*/  LDS.128 R4, [R22+0x10080] ;  /* 0x0100800016047984 */ /* 0x000ea20000000c00 */
[----:B------:R-:W-:-:S02]  /*d6d0*/  PRMT R17, R33, 0x5410, R0 ;  /* 0x0000541021117816 */ /* 0x000fc40000000000 */
[C---:B------:R-:W-:Y:S02]  /*d6e0*/  PRMT R19, R34.reuse, 0x5432, R20 ;  /* 0x0000543222137816 */ /* 0x040fe40000000014 */
[----:B------:R-:W-:Y:S01]  /*d6f0*/  PRMT R20, R34, 0x5410, R2 ;  /* 0x0000541022147816 */ /* 0x000fe20000000002 */
[----:B-1----:R-:W-:Y:S01]  /*d700*/  IMAD.U32 R2, R8, 0x10000, RZ ;  /* 0x0001000008027824 */ /* 0x002fe200078e00ff */
[----:B------:R-:W-:-:S04]  /*d710*/  PRMT R13, R32, 0x5410, R13 ;  /* 0x00005410200d7816 */ /* 0x000fc8000000000d */
        /* <DEDUP_REMOVED lines=72> */
.L_x_1382:
[----:B------:R-:W-:Y:S05]  /*dba0*/  BSYNC B0 ;  /* 0x0000000000007941 */ /* 0x000fea0003800000 */
.L_x_1381:
        /* <DEDUP_REMOVED lines=8> */
[----:B------:R-:W-:Y:S02]  /*dc30*/  SHF.R.U32.HI R15, RZ, 0x10, R29 ;  /* 0x00000010ff0f7819 */ /* 0x000fe4000001161d */
[C---:B------:R-:W-:Y:S02]  /*dc40*/  PRMT R12, R63.reuse, 0x5432, R13 ;  /* 0x000054323f0c7816 */ /* 0x040fe4000000000d */
[----:B------:R-:W-:Y:S02]  /*dc50*/  PRMT R13, R63, 0x5410, R15 ;  /* 0x000054103f0d7816 */ /* 0x000fe4000000000f */
[--C-:B------:R-:W-:Y:S01]  /*dc60*/  SHF.R.U32.HI R18, RZ, 0x10, R31.reuse ;  /* 0x00000010ff127819 */ /* 0x100fe2000001161f */
[----:B------:R-:W-:Y:S01]  /*dc70*/  IMAD.U32 R15, R12, 0x10000, RZ ;  /* 0x000100000c0f7824 */ /* 0x000fe200078e00ff */
[----:B------:R-:W-:Y:S01]  /*dc80*/  SHF.R.U64 R16, R30, 0x10, R31 ;  /* 0x000000101e107819 */ /* 0x000fe2000000121f */
[----:B-1----:R-:W-:Y:S01]  /*dc90*/  IMAD.U32 R22, R13, 0x10000, RZ ;  /* 0x000100000d167824 */ /* 0x002fe200078e00ff */
[----:B------:R-:W-:-:S02]  /*dca0*/  PRMT R18, R90, 0x5410, R18 ;  /* 0x000054105a127816 */ /* 0x000fc40000000012 */
        /* <DEDUP_REMOVED lines=91> */
.L_x_1380:
[----:B------:R-:W-:Y:S05]  /*e260*/  BSYNC B1 ;  /* 0x0000000000017941 */ /* 0x000fea0003800000 */
.L_x_1379:
        /* <DEDUP_REMOVED lines=18> */
[----:B------:R-:W-:Y:S02]  /*e390*/  SHF.R.U64 R3, R38, 0x10, R39 ;  /* 0x0000001026037819 */ /* 0x000fe40000001227 */
[----:B------:R-:W-:-:S02]  /*e3a0*/  LEA.HI R2, R2, R224, RZ, 0x1d ;  /* 0x000000e002027211 */ /* 0x000fc400078fe8ff */
[----:B------:R-:W-:Y:S02]  /*e3b0*/  PRMT R13, R91, 0x5410, R13 ;  /* 0x000054105b0d7816 */ /* 0x000fe4000000000d */
[----:B------:R-:W-:Y:S02]  /*e3c0*/  SHF.R.S32.HI R0, RZ, 0x1f, R2 ;  /* 0x0000001fff007819 */ /* 0x000fe40000011402 */
[----:B------:R-:W-:Y:S01]  /*e3d0*/  PRMT R17, R93, 0x5410, R3 ;  /* 0x000054105d117816 */ /* 0x000fe20000000003 */
[----:B------:R-:W-:Y:S01]  /*e3e0*/  IMAD.U32 R19, R13, 0x10000, RZ ;  /* 0x000100000d137824 */ /* 0x000fe200078e00ff */
[----:B------:R-:W-:Y:S01]  /*e3f0*/  LEA.HI R0, R0, R2, RZ, 0x3 ;  /* 0x0000000200007211 */ /* 0x000fe200078f18ff */
[----:B------:R-:W-:Y:S01]  /*e400*/  IMAD.SHL.U32 R2, R2, 0x8, RZ ;  /* 0x0000000802027824 */ /* 0x000fe200078e00ff */
[----:B------:R-:W-:Y:S02]  /*e410*/  SHF.R.U32.HI R12, RZ, 0x10, R39 ;  /* 0x00000010ff0c7819 */ /* 0x000fe40000011627 */
[----:B------:R-:W-:Y:S01]  /*e420*/  SHF.R.U32.HI R16, RZ, 0x10, R41 ;  /* 0x00000010ff107819 */ /* 0x000fe20000011629 */
[----:B------:R-:W-:Y:S01]  /*e430*/  IMAD.SHL.U32 R0, R0, 0x400, RZ ;  /* 0x0000040000007824 */ /* 0x000fe200078e00ff */
[----:B------:R-:W-:-:S02]  /*e440*/  LOP3.LUT R2, R30, 0x38, R2, 0xf8, !PT ;  /* 0x000000381e027812 */ /* 0x000fc400078ef802 */
[--C-:B------:R-:W-:Y:S02]  /*e450*/  SHF.R.U64 R18, R42, 0x10, R43.reuse ;  /* 0x000000102a127819 */ /* 0x100fe4000000122b */
[----:B------:R-:W-:Y:S02]  /*e460*/  LOP3.LUT R2, R2, R29, RZ, 0x3c, !PT ;  /* 0x0000001d02027212 */ /* 0x000fe400078e3cff */
[----:B------:R-:W-:Y:S02]  /*e470*/  LOP3.LUT R0, R0, 0x7fffe000, RZ, 0xc0, !PT ;  /* 0x7fffe00000007812 */ /* 0x000fe400078ec0ff */
[----:B------:R-:W-:Y:S02]  /*e480*/  SHF.R.U32.HI R20, RZ, 0x10, R43 ;  /* 0x00000010ff147819 */ /* 0x000fe4000001162b */
[----:B-----5:R-:W-:Y:S02]  /*e490*/  IADD3 R0, R2, R0, R28 ;  /* 0x0000000002007210 */ /* 0x020fe40007ffe01c */
[----:B------:R-:W-:-:S03]  /*e4a0*/  SHF.R.U32.HI R2, RZ, 0x10, R37 ;  /* 0x00000010ff027819 */ /* 0x000fc60000011625 */
[----:B-1----:R-:W-:Y:S01]  /*e4b0*/  IMAD.SHL.U32 R22, R0, 0x2, RZ ;  /* 0x0000000200167824 */ /* 0x002fe200078e00ff */
[----:B------:R-:W-:Y:S02]  /*e4c0*/  SHF.R.U64 R0, R36, 0x10, R37 ;  /* 0x0000001024007819 */ /* 0x000fe40000001225 */
[----:B------:R-:W-:Y:S02]  /*e4d0*/  PRMT R15, R91, 0x5432, R2 ;  /* 0x000054325b0f7816 */ /* 0x000fe40000000002 */
[----:B------:R-:W1:Y:S01]  /*e4e0*/  LDS.128 R4, [R22+0x10080] ;  /* 0x0100800016047984 */ /* 0x000e620000000c00 */
[----:B------:R-:W-:-:S05]  /*e4f0*/  PRMT R14, R92, 0x5410, R0 ;  /* 0x000054105c0e7816 */ /* 0x000fca0000000000 */
[C---:B------:R-:W-:Y:S01]  /*e500*/  IMAD.U32 R21, R14.reuse, 0x10000, RZ ;  /* 0x000100000e157824 */ /* 0x040fe200078e00ff */
[----:B------:R-:W-:Y:S02]  /*e510*/  LOP3.LUT R14, R14, 0xffff0000, RZ, 0xc0, !PT ;  /* 0xffff00000e0e7812 */ /* 0x000fe400078ec0ff */
[----:B-1----:R-:W-:-:S05]  /*e520*/  SHF.L.U32 R0, R4, 0x10, RZ ;  /* 0x0000001004007819 */ /* 0x002fca00000006ff */
[C---:B------:R-:W-:Y:S02]  /*e530*/  FMUL.FTZ R3, R0.reuse, R19 ;  /* 0x0000001300037220 */ /* 0x040fe40000410000 */
[----:B------:R-:W-:Y:S01]  /*e540*/  FMUL.FTZ R0, R0, R21 ;  /* 0x0000001500007220 */ /* 0x000fe20000410000 */
[----:B---3--:R-:W1:Y:S02]  /*e550*/  LDS.128 R8, [R31] ;  /* 0x000000001f087984 */ /* 0x008e640000000c00 */
[C---:B-1----:R-:W-:Y:S01]  /*e560*/  IMAD.U32 R2, R8.reuse, 0x10000, RZ ;  /* 0x0001000008027824 */ /* 0x042fe200078e00ff */
[----:B------:R-:W-:-:S03]  /*e570*/  LOP3.LUT R8, R8, 0xffff0000, RZ, 0xc0, !PT ;  /* 0xffff000008087812 */ /* 0x000fc600078ec0ff */
[----:B------:R-:W-:Y:S01]  /*e580*/  FFMA.FTZ R26, R2, R19, R0 ;  /* 0x00000013021a7223 */ /* 0x000fe20000010000 */
[----:B------:R-:W-:Y:S01]  /*e590*/  PRMT R19, R94, 0x5432, R12 ;  /* 0x000054325e137816 */ /* 0x000fe2000000000c */
[----:B------:R-:W-:Y:S01]  /*e5a0*/  FFMA.FTZ R27, R2, R21, -R3 ;  /* 0x00000015021b7223 */ /* 0x000fe20000010803 */
[----:B------:R-:W-:Y:S01]  /*e5b0*/  PRMT R12, R92, 0x5432, R16 ;  /* 0x000054325c0c7816 */ /* 0x000fe20000000010 */
[----:B------:R-:W-:Y:S01]  /*e5c0*/  IMAD.U32 R21, R15, 0x10000, RZ ;  /* 0x000100000f157824 */ /* 0x000fe200078e00ff */
[----:B------:R-:W-:Y:S01]  /*e5d0*/  PRMT R16, R94, 0x5410, R18 ;  /* 0x000054105e107816 */ /* 0x000fe20000000012 */
[----:B------:R-:W-:Y:S01]  /*e5e0*/  IMAD.U32 R2, R9, 0x10000, RZ ;  /* 0x0001000009027824 */ /* 0x000fe200078e00ff */
[----:B------:R-:W-:Y:S01]  /*e5f0*/  PRMT R18, R93, 0x5432, R20 ;  /* 0x000054325d127816 */ /* 0x000fe20000000014 */
[----:B------:R-:W-:Y:S01]  /*e600*/  IMAD.U32 R20, R12, 0x10000, RZ ;  /* 0x000100000c147824 */ /* 0x000fe200078e00ff */
[----:B------:R-:W-:-:S05]  /*e610*/  SHF.L.U32 R0, R5, 0x10, RZ ;  /* 0x0000001005007819 */ /* 0x000fca00000006ff */
[CC--:B------:R-:W-:Y:S02]  /*e620*/  FMUL.FTZ R3, R0.reuse, R20.reuse ;  /* 0x0000001400037220 */ /* 0x0c0fe40000410000 */
[-C--:B------:R-:W-:Y:S02]  /*e630*/  FMUL.FTZ R0, R0, R21.reuse ;  /* 0x0000001500007220 */ /* 0x080fe40000410000 */
[C---:B------:R-:W-:Y:S02]  /*e640*/  FFMA.FTZ R25, R2.reuse, R21, -R3 ;  /* 0x0000001502197223 */ /* 0x040fe40000010803 */
[----:B------:R-:W-:Y:S01]  /*e650*/  FFMA.FTZ R23, R2, R20, R0 ;  /* 0x0000001402177223 */ /* 0x000fe20000010000 */
[----:B------:R-:W-:Y:S01]  /*e660*/  SHF.L.U32 R0, R7, 0x10, RZ ;  /* 0x0000001007007819 */ /* 0x000fe200000006ff */
[----:B------:R-:W-:Y:S02]  /*e670*/  IMAD.U32 R21, R18, 0x10000, RZ ;  /* 0x0001000012157824 */ /* 0x000fe400078e00ff */
[----:B------:R-:W-:-:S02]  /*e680*/  IMAD.U32 R20, R19, 0x10000, RZ ;  /* 0x0001000013147824 */ /* 0x000fc400078e00ff */
[----:B------:R-:W-:Y:S02]  /*e690*/  IMAD.U32 R2, R11, 0x10000, RZ ;  /* 0x000100000b027824 */ /* 0x000fe400078e00ff */
[CC--:B------:R-:W-:Y:S02]  /*e6a0*/  FMUL.FTZ R3, R0.reuse, R21.reuse ;  /* 0x0000001500037220 */ /* 0x0c0fe40000410000 */
[-C--:B------:R-:W-:Y:S02]  /*e6b0*/  FMUL.FTZ R0, R0, R20.reuse ;  /* 0x0000001400007220 */ /* 0x080fe40000410000 */
[C---:B------:R-:W-:Y:S01]  /*e6c0*/  FFMA.FTZ R24, R2.reuse, R20, -R3 ;  /* 0x0000001402187223 */ /* 0x040fe20000010803 */
        /* <DEDUP_REMOVED lines=8> */
[C---:B------:R-:W-:Y:S01]  /*e750*/  FFMA.FTZ R20, R8.reuse, R14, -R4 ;  /* 0x0000000e08147223 */ /* 0x040fe20000010804 */
[----:B------:R-:W-:Y:S01]  /*e760*/  LOP3.LUT R4, R15, 0xffff0000, RZ, 0xc0, !PT ;  /* 0xffff00000f047812 */ /* 0x000fe200078ec0ff */
[----:B------:R-:W-:Y:S02]  /*e770*/  FFMA.FTZ R14, R8, R9, R2 ;  /* 0x00000009080e7223 */ /* 0x000fe40000010002 */
[----:B------:R-:W-:-:S02]  /*e780*/  FMUL.FTZ R2, R0, R5 ;  /* 0x0000000500027220 */ /* 0x000fc40000410000 */
        /* <DEDUP_REMOVED lines=20> */
[----:B------:R-:W-:Y:S01]  /*e8d0*/  F2FP.BF16.PACK_AB R8, R20, R27 ;  /* 0x0000001b1408723e */ /* 0x000fe200000010ff */
[----:B------:R-:W-:Y:S01]  /*e8e0*/  FFMA.FTZ R6, R2, R4, R0 ;  /* 0x0000000402067223 */ /* 0x000fe20000010000 */
[----:B------:R-:W-:Y:S02]  /*e8f0*/  LOP3.LUT R2, R7, 0xffff0000, RZ, 0xc0, !PT ;  /* 0xffff000007027812 */ /* 0x000fe400078ec0ff */
        /* <DEDUP_REMOVED lines=9> */
[----:B------:R-:W-:-:S03]  /*e990*/  FFMA.FTZ R2, R0, R7, R2 ;  /* 0x0000000700027223 */ /* 0x000fc60000010002 */
[----:B------:R-:W-:Y:S02]  /*e9a0*/  F2FP.BF16.PACK_AB R11, R3, R24 ;  /* 0x00000018030b723e */ /* 0x000fe400000010ff */
[----:B------:R-:W-:-:S03]  /*e9b0*/  F2FP.BF16.PACK_AB R7, R2, R21 ;  /* 0x000000150207723e */ /* 0x000fc600000010ff */
[----:B------:R1:W-:Y:S04]  /*e9c0*/  STS.128 [R31], R8 ;  /* 0x000000081f007388 */ /* 0x0003e80000000c00 */
[----:B------:R1:W-:Y:S02]  /*e9d0*/  STS.128 [R22+0x10080], R4 ;  /* 0x0100800416007388 */ /* 0x0003e40000000c00 */
.L_x_1386:
[----:B------:R-:W-:Y:S05]  /*e9e0*/  BSYNC B0 ;  /* 0x0000000000007941 */ /* 0x000fea0003800000 */
.L_x_1385:
[----:B------:R-:W-:-:S13]  /*e9f0*/  ISETP.GE.AND P0, PT, R137, c[0x0][0x27c], PT ;  /* 0x00009f0089007a0c */ /* 0x000fda0003f06270 */
[----:B------:R-:W-:Y:S05]  /*ea00*/  @P0 BRA `(.L_x_1384) ;  /* 0x0000069000000947 */ /* 0x000fea0003800000 */
[----:B------:R-:W3:Y:S04]  /*ea10*/  LDL R2, [R1+0xc] ;  /* 0x00000c0001027983 */ /* 0x000ee80000100800 */
[----:B------:R-:W4:Y:S01]  /*ea20*/  LDL R26, [R1+0x24] ;  /* 0x00002400011a7983 */ /* 0x000f220000100800 */
[----:B------:R-:W-:Y:S01]  /*ea30*/  IMAD.MOV.U32 R0, RZ, RZ, c[0x0][0x27c] ;  /* 0x00009f00ff007624 */ /* 0x000fe200078e00ff */
[----:B------:R-:W-:Y:S02]  /*ea40*/  SHF.R.U32.HI R15, RZ, 0x10, R45 ;  /* 0x00000010ff0f7819 */ /* 0x000fe4000001162d */
[----:B------:R-:W-:-:S04]  /*ea50*/  SHF.R.U32.HI R14, RZ, 0x10, R49 ;  /* 0x00000010ff0e7819 */ /* 0x000fc80000011631 */
[----:B------:R-:W-:Y:S02]  /*ea60*/  PRMT R14, R96, 0x5432, R14 ;  /* 0x00005432600e7816 */ /* 0x000fe4000000000e */
[----:B---3--:R-:W-:-:S04]  /*ea70*/  LEA.HI R0, R0, R2, RZ, 0x1d ;  /* 0x0000000200007211 */ /* 0x008fc800078fe8ff */
[----:B------:R-:W-:Y:S01]  /*ea80*/  SHF.R.S32.HI R2, RZ, 0x1f, R0 ;  /* 0x0000001fff027819 */ /* 0x000fe20000011400 */
[----:B------:R-:W-:Y:S01]  /*ea90*/  IMAD.SHL.U32 R3, R0, 0x8, RZ ;  /* 0x0000000800037824 */ /* 0x000fe200078e00ff */
[----:B-1--4-:R-:W1:Y:S02]  /*eaa0*/  LDS.128 R8, [R26] ;  /* 0x000000001a087984 */ /* 0x012e640000000c00 */
        /* <DEDUP_REMOVED lines=23> */
[C---:B------:R-:W-:Y:S01]  /*ec20*/  IMAD.U32 R16, R13.reuse, 0x10000, RZ ;  /* 0x000100000d107824 */ /* 0x040fe200078e00ff */
[----:B------:R-:W-:Y:S01]  /*ec30*/  LOP3.LUT R13, R13, 0xffff0000, RZ, 0xc0, !PT ;  /* 0xffff00000d0d7812 */ /* 0x000fe200078ec0ff */
[----:B------:R-:W-:-:S02]  /*ec40*/  IMAD.U32 R2, R9, 0x10000, RZ ;  /* 0x0001000009027824 */ /* 0x000fc400078e00ff */
[CC--:B------:R-:W-:Y:S02]  /*ec50*/  FMUL.FTZ R15, R0.reuse, R16.reuse ;  /* 0x00000010000f7220 */ /* 0x0c0fe40000410000 */
[-C--:B------:R-:W-:Y:S02]  /*ec60*/  FMUL.FTZ R0, R0, R17.reuse ;  /* 0x0000001100007220 */ /* 0x080fe40000410000 */
[C---:B------:R-:W-:Y:S02]  /*ec70*/  FFMA.FTZ R23, R2.reuse, R17, -R15 ;  /* 0x0000001102177223 */ /* 0x040fe4000001080f */
[----:B------:R-:W-:Y:S01]  /*ec80*/  FFMA.FTZ R22, R2, R16, R0 ;  /* 0x0000001002167223 */ /* 0x000fe20000010000 */
[----:B------:R-:W-:Y:S02]  /*ec90*/  SHF.R.U32.HI R2, RZ, 0x10, R47 ;  /* 0x00000010ff027819 */ /* 0x000fe4000001162f */
[----:B------:R-:W-:Y:S02]  /*eca0*/  SHF.R.U32.HI R0, RZ, 0x10, R51 ;  /* 0x00000010ff007819 */ /* 0x000fe40000011633 */
[----:B------:R-:W-:Y:S01]  /*ecb0*/  PRMT R16, R97, 0x5410, R2 ;  /* 0x0000541061107816 */ /* 0x000fe20000000002 */
[----:B------:R-:W-:Y:S01]  /*ecc0*/  IMAD.U32 R2, R11, 0x10000, RZ ;  /* 0x000100000b027824 */ /* 0x000fe200078e00ff */
[----:B------:R-:W-:-:S02]  /*ecd0*/  PRMT R17, R97, 0x5432, R0 ;  /* 0x0000543261117816 */ /* 0x000fc40000000000 */
[----:B------:R-:W-:Y:S01]  /*ece0*/  SHF.L.U32 R0, R7, 0x10, RZ ;  /* 0x0000001007007819 */ /* 0x000fe200000006ff */
[----:B------:R-:W-:Y:S02]  /*ecf0*/  IMAD.U32 R18, R16, 0x10000, RZ ;  /* 0x0001000010127824 */ /* 0x000fe400078e00ff */
[----:B------:R-:W-:Y:S02]  /*ed00*/  IMAD.U32 R19, R17, 0x10000, RZ ;  /* 0x0001000011137824 */ /* 0x000fe400078e00ff */
[CC--:B------:R-:W-:Y:S02]  /*ed10*/  FMUL.FTZ R15, R0.reuse, R18.reuse ;  /* 0x00000012000f7220 */ /* 0x0c0fe40000410000 */
[-C--:B------:R-:W-:Y:S02]  /*ed20*/  FMUL.FTZ R0, R0, R19.reuse ;  /* 0x0000001300007220 */ /* 0x080fe40000410000 */
[----:B------:R-:W-:Y:S01]  /*ed30*/  FFMA.FTZ R21, R2, R19, -R15 ;  /* 0x0000001302157223 */ /* 0x000fe2000001080f */
[----:B------:R-:W-:Y:S01]  /*ed40*/  LOP3.LUT R15, R12, 0xffff0000, RZ, 0xc0, !PT ;  /* 0xffff00000c0f7812 */ /* 0x000fe200078ec0ff */
[----:B------:R-:W-:Y:S01]  /*ed50*/  FFMA.FTZ R19, R2, R18, R0 ;  /* 0x0000001202137223 */ /* 0x000fe20000010000 */
[----:B------:R-:W-:-:S02]  /*ed60*/  LOP3.LUT R12, R3, 0xffff0000, RZ, 0xc0, !PT ;  /* 0xffff0000030c7812 */ /* 0x000fc400078ec0ff */
[----:B------:R-:W-:Y:S02]  /*ed70*/  LOP3.LUT R0, R4, 0xffff0000, RZ, 0xc0, !PT ;  /* 0xffff000004007812 */ /* 0x000fe400078ec0ff */
[----:B------:R-:W-:Y:S02]  /*ed80*/  LOP3.LUT R2, R8, 0xffff0000, RZ, 0xc0, !PT ;  /* 0xffff000008027812 */ /* 0x000fe400078ec0ff */
[----:B------:R-:W-:Y:S01]  /*ed90*/  SHF.R.U64 R8, R46, 0x10, R47 ;  /* 0x000000102e087819 */ /* 0x000fe2000000122f */
[-C--:B------:R-:W-:Y:S01]  /*eda0*/  FMUL.FTZ R3, R0, R12.reuse ;  /* 0x0000000c00037220 */ /* 0x080fe20000410000 */
[----:B------:R-:W-:Y:S01]  /*edb0*/  SHF.R.U64 R4, R50, 0x10, R51 ;  /* 0x0000001032047819 */ /* 0x000fe20000001233 */
[-C--:B------:R-:W-:Y:S02]  /*edc0*/  FMUL.FTZ R0, R0, R15.reuse ;  /* 0x0000000f00007220 */ /* 0x080fe40000410000 */
[C---:B------:R-:W-:Y:S02]  /*edd0*/  FFMA.FTZ R18, R2.reuse, R15, -R3 ;  /* 0x0000000f02127223 */ /* 0x040fe40000010803 */
[----:B------:R-:W-:Y:S01]  /*ede0*/  FFMA.FTZ R15, R2, R12, R0 ;  /* 0x0000000c020f7223 */ /* 0x000fe20000010000 */
[----:B------:R-:W-:-:S02]  /*edf0*/  LOP3.LUT R2, R5, 0xffff0000, RZ, 0xc0, !PT ;  /* 0xffff000005027812 */ /* 0x000fc400078ec0ff */
[----:B------:R-:W-:Y:S02]  /*ee00*/  LOP3.LUT R5, R14, 0xffff0000, RZ, 0xc0, !PT ;  /* 0xffff00000e057812 */ /* 0x000fe400078ec0ff */
[----:B------:R-:W-:Y:S01]  /*ee10*/  LOP3.LUT R0, R9, 0xffff0000, RZ, 0xc0, !PT ;  /* 0xffff000009007812 */ /* 0x000fe200078ec0ff */
[C---:B------:R-:W-:Y:S02]  /*ee20*/  FMUL.FTZ R3, R2.reuse, R13 ;  /* 0x0000000d02037220 */ /* 0x040fe40000410000 */
[-C--:B------:R-:W-:Y:S02]  /*ee30*/  FMUL.FTZ R2, R2, R5.reuse ;  /* 0x0000000502027220 */ /* 0x080fe40000410000 */
[----:B------:R-:W-:Y:S01]  /*ee40*/  FFMA.FTZ R9, R0, R5, -R3 ;  /* 0x0000000500097223 */ /* 0x000fe20000010803 */
[----:B------:R-:W-:Y:S01]  /*ee50*/  SHF.L.U32 R3, R6, 0x10, RZ ;  /* 0x0000001006037819 */ /* 0x000fe200000006ff */
[----:B------:R-:W-:Y:S01]  /*ee60*/  FFMA.FTZ R14, R0, R13, R2 ;  /* 0x0000000d000e7223 */ /* 0x000fe20000010002 */
[----:B------:R-:W-:-:S02]  /*ee70*/  PRMT R0, R98, 0x5410, R8 ;  /* 0x0000541062007816 */ /* 0x000fc40000000008 */
[----:B------:R-:W-:Y:S01]  /*ee80*/  PRMT R2, R98, 0x5432, R4 ;  /* 0x0000543262027816 */ /* 0x000fe20000000004 */
[----:B------:R-:W-:Y:S01]  /*ee90*/  IMAD.U32 R4, R10, 0x10000, RZ ;  /* 0x000100000a047824 */ /* 0x000fe200078e00ff */
[----:B------:R-:W-:Y:S01]  /*eea0*/  F2FP.BF16.PACK_AB R9, R9, R23 ;  /* 0x000000170909723e */ /* 0x000fe200000010ff */
[----:B------:R-:W-:Y:S02]  /*eeb0*/  IMAD.U32 R12, R0, 0x10000, RZ ;  /* 0x00010000000c7824 */ /* 0x000fe400078e00ff */
[----:B------:R-:W-:Y:S02]  /*eec0*/  IMAD.U32 R8, R2, 0x10000, RZ ;  /* 0x0001000002087824 */ /* 0x000fe400078e00ff */
[C---:B------:R-:W-:Y:S02]  /*eed0*/  FMUL.FTZ R5, R3.reuse, R12 ;  /* 0x0000000c03057220 */ /* 0x040fe40000410000 */
[-C--:B------:R-:W-:Y:S02]  /*eee0*/  FMUL.FTZ R3, R3, R8.reuse ;  /* 0x0000000803037220 */ /* 0x080fe40000410000 */
[----:B------:R-:W-:Y:S01]  /*eef0*/  FFMA.FTZ R13, R4, R8, -R5 ;  /* 0x00000008040d7223 */ /* 0x000fe20000010805 */
[----:B------:R-:W-:Y:S01]  /*ef00*/  LOP3.LUT R5, R2, 0xffff0000, RZ, 0xc0, !PT ;  /* 0xffff000002057812 */ /* 0x000fe200078ec0ff */
[----:B------:R-:W-:Y:S01]  /*ef10*/  FFMA.FTZ R12, R4, R12, R3 ;  /* 0x0000000c040c7223 */ /* 0x000fe20000010003 */
[----:B------:R-:W-:-:S02]  /*ef20*/  LOP3.LUT R4, R0, 0xffff0000, RZ, 0xc0, !PT ;  /* 0xffff000000047812 */ /* 0x000fc400078ec0ff */
[----:B------:R-:W-:Y:S02]  /*ef30*/  LOP3.LUT R0, R6, 0xffff0000, RZ, 0xc0, !PT ;  /* 0xffff000006007812 */ /* 0x000fe400078ec0ff */
[----:B------:R-:W-:Y:S02]  /*ef40*/  LOP3.LUT R2, R10, 0xffff0000, RZ, 0xc0, !PT ;  /* 0xffff00000a027812 */ /* 0x000fe400078ec0ff */
[----:B------:R-:W-:Y:S01]  /*ef50*/  F2FP.BF16.PACK_AB R8, R18, R25 ;  /* 0x000000191208723e */ /* 0x000fe200000010ff */
[CC--:B------:R-:W-:Y:S02]  /*ef60*/  FMUL.FTZ R3, R0.reuse, R4.reuse ;  /* 0x0000000400037220 */ /* 0x0c0fe40000410000 */
[-C--:B------:R-:W-:Y:S02]  /*ef70*/  FMUL.FTZ R0, R0, R5.reuse ;  /* 0x0000000500007220 */ /* 0x080fe40000410000 */
[----:B------:R-:W-:Y:S01]  /*ef80*/  FFMA.FTZ R10, R2, R5, -R3 ;  /* 0x00000005020a7223 */ /* 0x000fe20000010803 */
[----:B------:R-:W-:Y:S01]  /*ef90*/  LOP3.LUT R5, R16, 0xffff0000, RZ, 0xc0, !PT ;  /* 0xffff000010057812 */ /* 0x000fe200078ec0ff */
[----:B------:R-:W-:Y:S01]  /*efa0*/  FFMA.FTZ R6, R2, R4, R0 ;  /* 0x0000000402067223 */ /* 0x000fe20000010000 */
[----:B------:R-:W-:-:S02]  /*efb0*/  LOP3.LUT R2, R7, 0xffff0000, RZ, 0xc0, !PT ;  /* 0xffff000007027812 */ /* 0x000fc400078ec0ff */
[----:B------:R-:W-:Y:S02]  /*efc0*/  LOP3.LUT R4, R17, 0xffff0000, RZ, 0xc0, !PT ;  /* 0xffff000011047812 */ /* 0x000fe400078ec0ff */
[----:B------:R-:W-:Y:S01]  /*efd0*/  LOP3.LUT R0, R11, 0xffff0000, RZ, 0xc0, !PT ;  /* 0xffff00000b007812 */ /* 0x000fe200078ec0ff */
[----:B------:R-:W-:Y:S01]  /*efe0*/  FMUL.FTZ R3, R2, R5 ;  /* 0x0000000502037220 */ /* 0x000fe20000410000 */
[----:B------:R-:W-:Y:S01]  /*eff0*/  F2FP.BF16.PACK_AB R10, R10, R13 ;  /* 0x0000000d0a0a723e */ /* 0x000fe200000010ff */
[----:B------:R-:W-:Y:S01]  /*f000*/  FMUL.FTZ R2, R2, R4 ;  /* 0x0000000402027220 */ /* 0x000fe20000410000 */
[----:B------:R-:W-:Y:S01]  /*f010*/  F2FP.BF16.PACK_AB R6, R6, R12 ;  /* 0x0000000c0606723e */ /* 0x000fe200000010ff */
[C---:B------:R-:W-:Y:S01]  /*f020*/  FFMA.FTZ R3, R0.reuse, R4, -R3 ;  /* 0x0000000400037223 */ /* 0x040fe20000010803 */
[----:B------:R-:W-:Y:S01]  /*f030*/  F2FP.BF16.PACK_AB R4, R15, R24 ;  /* 0x000000180f04723e */ /* 0x000fe200000010ff */
[----:B------:R-:W-:Y:S01]  /*f040*/  FFMA.FTZ R2, R0, R5, R2 ;  /* 0x0000000500027223 */ /* 0x000fe20000010002 */
[----:B------:R-:W-:-:S02]  /*f050*/  F2FP.BF16.PACK_AB R5, R14, R22 ;  /* 0x000000160e05723e */ /* 0x000fc400000010ff */
[----:B------:R-:W-:Y:S02]  /*f060*/  F2FP.BF16.PACK_AB R11, R3, R21 ;  /* 0x00000015030b723e */ /* 0x000fe400000010ff */
[----:B------:R-:W-:-:S03]  /*f070*/  F2FP.BF16.PACK_AB R7, R2, R19 ;  /* 0x000000130207723e */ /* 0x000fc600000010ff */
[----:B------:R1:W-:Y:S04]  /*f080*/  STS.128 [R26], R8 ;  /* 0x000000081a007388 */ /* 0x0003e80000000c00 */
[----:B------:R1:W-:Y:S02]  /*f090*/  STS.128 [R20+0x10080], R4 ;  /* 0x0100800414007388 */ /* 0x0003e40000000c00 */
.L_x_1384:
[----:B------:R-:W-:Y:S05]  /*f0a0*/  BSYNC B1 ;  /* 0x0000000000017941 */ /* 0x000fea0003800000 */
.L_x_1383:
        /* <DEDUP_REMOVED lines=24> */
[----:B-1----:R-:W-:Y:S01]  /*f230*/  IMAD.U32 R31, R14, 0x10000, RZ ;  /* 0x000100000e1f7824 */ /* 0x002fe200078e00ff */
        /* <DEDUP_REMOVED lines=94> */
.L_x_1390:
[----:B------:R-:W-:Y:S05]  /*f820*/  BSYNC B0 ;  /* 0x0000000000007941 */ /* 0x000fea0003800000 */
.L_x_1389:
        /* <DEDUP_REMOVED lines=107> */
.L_x_1388:
[----:B------:R-:W-:Y:S05]  /*fee0*/  BSYNC B1 ;  /* 0x0000000000017941 */ /* 0x000fea0003800000 */
.L_x_1387:
        /* <DEDUP_REMOVED lines=118> */
.L_x_1392:
[----:B------:R-:W-:Y:S05]  /*10650*/  BSYNC B0 ;  /* 0x0000000000007941 */ /* 0x000fea0003800000 */
.L_x_1391:
        /* <DEDUP_REMOVED lines=107> */
.L_x_1364:
[----:B------:R-:W-:Y:S05]  /*10d10*/  BSYNC B2 ;  /* 0x0000000000027941 */ /* 0x000fea0003800000 */
.L_x_1330:
[----:B------:R-:W-:Y:S01]  /*10d20*/  IMAD R0, R117, c[0x0][0x208], RZ ;  /* 0x0000820075007a24 */ /* 0x000fe200078e02ff */
[----:B------:R-:W-:-:S04]  /*10d30*/  DEPBAR.LE SB0, 0x0 ;  /* 0x000080000000791a */ /* 0x000fc80000000000 */
[----:B------:R-:W-:Y:S01]  /*10d40*/  IMAD.WIDE.U32 R2, R199, c[0x0][0x208], RZ ;  /* 0x00008200c7027a25 */ /* 0x000fe200078e00ff */
        /* <DEDUP_REMOVED lines=8> */
[----:B-1----:R-:W-:Y:S01]  /*10dd0*/  IMAD R4, R196, c[0x0][0x21c], R0 ;  /* 0x00008700c4047a24 */ /* 0x002fe200078e0200 */
[----:B------:R-:W-:Y:S01]  /*10de0*/  IADD3 R0, P0, R2, R212, RZ ;  /* 0x000000d402007210 */ /* 0x000fe20007f1e0ff */
[----:B------:R-:W-:-:S05]  /*10df0*/  IMAD R214, R214, c[0x0][0x214], R213 ;  /* 0x00008500d6d67a24 */ /* 0x000fca00078e02d5 */
[----:B------:R-:W-:Y:S01]  /*10e00*/  IADD3.X R2, R214, R3, R4, P0, !PT ;  /* 0x00000003d6027210 */ /* 0x000fe200007fe404 */
[----:B----4-:R-:W-:Y:S01]  /*10e10*/  LDSM.16.M88.4 R12, [R182] ;  /* 0x00000000b60c783b */ /* 0x010fe20000000200 */
[----:B------:R-:W-:-:S03]  /*10e20*/  LEA R3, P0, R0, c[0x0][0x1f8], 0x1 ;  /* 0x00007e0000037a11 */ /* 0x000fc600078008ff */
[----:B------:R-:W-:Y:S01]  /*10e30*/  LDSM.16.M88.4 R24, [R177] ;  /* 0x00000000b118783b */ /* 0x000fe20000000200 */
[----:B------:R-:W-:Y:S02]  /*10e40*/  LEA.HI.X R2, R0, c[0x0][0x1fc], R2, 0x1, P0 ;  /* 0x00007f0000027a11 */ /* 0x000fe400000f0c02 */
[----:B------:R-:W-:Y:S01]  /*10e50*/  R2P PR, R224, 0x6 ;  /* 0x00000006e0007804 */ /* 0x000fe20000000000 */
[----:B------:R-:W1:Y:S01]  /*10e60*/  SHFL.IDX PT, R0, R3, RZ, 0x181f ;  /* 0x00181fff03007589 */ /* 0x000e6200000e0000 */
[----:B------:R-:W-:-:S03]  /*10e70*/  ISETP.GT.AND P0, PT, R116, R208, PT ;  /* 0x000000d07400720c */ /* 0x000fc60003f04270 */
[----:B------:R-:W4:Y:S04]  /*10e80*/  SHFL.IDX PT, R2, R2, RZ, 0x181f ;  /* 0x00181fff02027589 */ /* 0x000f2800000e0000 */
[----:B------:R-:W-:Y:S04]  /*10e90*/  LDSM.16.M88.4 R8, [R183] ;  /* 0x00000000b708783b */ /* 0x000fe80000000200 */
[----:B------:R-:W-:Y:S01]  /*10ea0*/  @P1 IADD3 R186, R177, -0x20, RZ ;  /* 0xffffffe0b1ba1810 */ /* 0x000fe20007ffe0ff */
[----:B-----5:R-:W2:Y:S03]  /*10eb0*/  LDSM.16.M88.4 R36, [R177+0x800] ;  /* 0x00080000b124783b */ /* 0x020ea60000000200 */
[C---:B------:R-:W-:Y:S01]  /*10ec0*/  IADD3 R187, R186.reuse, 0x3000, RZ ;  /* 0x00003000babb7810 */ /* 0x040fe20007ffe0ff */
[----:B------:R-:W3:Y:S01]  /*10ed0*/  LDSM.16.M88.4 R28, [R186] ;  /* 0x00000000ba1c783b */ /* 0x000ee20000000200 */
[----:B------:R-:W-:-:S02]  /*10ee0*/  IADD3 R189, R186, 0x1000, RZ ;  /* 0x00001000babd7810 */ /* 0x000fc40007ffe0ff */
[C---:B------:R-:W-:Y:S01]  /*10ef0*/  IADD3 R188, R186.reuse, 0x1800, RZ ;  /* 0x00001800babc7810 */ /* 0x040fe20007ffe0ff */
[----:B------:R-:W3:Y:S01]  /*10f00*/  LDSM.16.M88.4 R56, [R186+0x800] ;  /* 0x00080000ba38783b */ /* 0x000ee20000000200 */
[----:B------:R-:W-:Y:S02]  /*10f10*/  IADD3 R191, R186, 0x2000, RZ ;  /* 0x00002000babf7810 */ /* 0x000fe40007ffe0ff */
[-C--:B-1----:R-:W-:Y:S02]  /*10f20*/  LEA R18, P1, R197, R0.reuse, 0x1 ;  /* 0x00000000c5127211 */ /* 0x082fe400078208ff */
[-C--:B------:R-:W-:Y:S02]  /*10f30*/  LEA R4, P4, R132, R0.reuse, 0x1 ;  /* 0x0000000084047211 */ /* 0x080fe400078808ff */
[----:B------:R-:W-:Y:S02]  /*10f40*/  LEA R16, P3, R201, R0, 0x1 ;  /* 0x00000000c9107211 */ /* 0x000fe400078608ff */
[----:B----4-:R-:W-:-:S02]  /*10f50*/  LEA.HI.X R19, R197, R2, R206, 0x1, P1 ;  /* 0x00000002c5137211 */ /* 0x010fc400008f0cce */
[----:B------:R-:W-:Y:S01]  /*10f60*/  LEA R6, P1, R198, R0, 0x1 ;  /* 0x00000000c6067211 */ /* 0x000fe200078208ff */
[----:B------:R-:W-:Y:S01]  /*10f70*/  IMAD.MOV.U32 R0, RZ, RZ, 0x40 ;  /* 0x00000040ff007424 */ /* 0x000fe200078e00ff */
[CC--:B------:R-:W-:Y:S02]  /*10f80*/  LEA.HI.X R5, R132.reuse, R2.reuse, R133, 0x1, P4 ;  /* 0x0000000284057211 */ /* 0x0c0fe400020f0c85 */
[-C--:B------:R-:W-:Y:S01]  /*10f90*/  LEA.HI.X R17, R201, R2.reuse, R204, 0x1, P3 ;  /* 0x00000002c9117211 */ /* 0x080fe200018f0ccc */
[----:B------:R-:W-:Y:S01]  /*10fa0*/  HMMA.16816.F32.BF16 R20, R12, R24, RZ ;  /* 0x000000180c14723c */ /* 0x000fe200000418ff */
[----:B------:R-:W-:Y:S02]  /*10fb0*/  ISETP.GE.OR P4, PT, R132, c[0x0][0x1d4], !P0 ;  /* 0x0000750084007a0c */ /* 0x000fe40004786670 */
[----:B------:R-:W-:Y:S02]  /*10fc0*/  LEA.HI.X R7, R198, R2, R205, 0x1, P1 ;  /* 0x00000002c6077211 */ /* 0x000fe400008f0ccd */
[----:B------:R-:W-:-:S02]  /*10fd0*/  ISETP.GE.OR P3, PT, R137, c[0x0][0x1d4], !P0 ;  /* 0x0000750089007a0c */ /* 0x000fc40004766670 */
[----:B------:R-:W-:Y:S01]  /*10fe0*/  ISETP.GE.OR P1, PT, R197, c[0x0][0x1d4], !P0 ;  /* 0x00007500c5007a0c */ /* 0x000fe20004726670 */
[C---:B------:R-:W-:Y:S01]  /*10ff0*/  HMMA.16816.F32.BF16 R24, R12.reuse, R26, RZ ;  /* 0x0000001a0c18723c */ /* 0x040fe200000418ff */
[----:B------:R-:W-:Y:S02]  /*11000*/  ISETP.GE.OR P0, PT, R198, c[0x0][0x1d4], !P0 ;  /* 0x00007500c6007a0c */ /* 0x000fe40004706670 */
[----:B------:R-:W-:Y:S02]  /*11010*/  SEL R0, R0, 0xffffffc0, !P2 ;  /* 0xffffffc000007807 */ /* 0x000fe40005000000 */
[C---:B------:R-:W-:Y:S01]  /*11020*/  IADD3 R190, R186.reuse, 0x2800, RZ ;  /* 0x00002800babe7810 */ /* 0x040fe20007ffe0ff */
[----:B------:R-:W-:Y:S01]  /*11030*/  @!PT LDS RZ, [RZ] ;  /* 0x00000000fffff984 */ /* 0x000fe20000000800 */
[----:B------:R-:W-:Y:S01]  /*11040*/  @!PT LDS RZ, [RZ] ;  /* 0x00000000fffff984 */ /* 0x000fe20000000800 */
[----:B------:R-:W-:Y:S01]  /*11050*/  @!PT LDS RZ, [RZ] ;  /* 0x00000000fffff984 */ /* 0x000fe20000000800 */
[----:B------:R1:W-:Y:S01]  /*11060*/  LDGSTS.E.BYPASS.LTC128B.128 [R194+0x8080], [R4.64], !P4 ;  /* 0x0808000004c27fae */ /* 0x0003e2000e101d48 */
[C---:B------:R-:W-:Y:S01]  /*11070*/  IADD3 R192, R186.reuse, 0x3800, RZ ;  /* 0x00003800bac07810 */ /* 0x040fe20007ffe0ff */
[--C-:B------:R-:W-:Y:S01]  /*11080*/  IMAD.IADD R176, R177, 0x1, R0.reuse ;  /* 0x00000001b1b07824 */ /* 0x100fe200078e0200 */
[----:B--2---:R-:W-:Y:S01]  /*11090*/  HMMA.16816.F32.BF16 R32, R12, R36, RZ ;  /* 0x000000240c20723c */ /* 0x004fe200000418ff */
[----:B------:R2:W-:Y:S01]  /*110a0*/  LDGSTS.E.BYPASS.LTC128B.128 [R194+0x9080], [R16.64], !P3 ;  /* 0x0908000010c27fae */ /* 0x0005e2000d901d48 */
[----:B------:R-:W-:Y:S01]  /*110b0*/  IMAD.IADD R159, R187, 0x1, R0 ;  /* 0x00000001bb9f7824 */ /* 0x000fe200078e0200 */
[----:B------:R-:W-:-:S02]  /*110c0*/  IADD3 R193, R186, 0x800, RZ ;  /* 0x00000800bac17810 */ /* 0x000fc40007ffe0ff */
[----:B------:R2:W-:Y:S03]  /*110d0*/  LDGSTS.E.BYPASS.LTC128B.128 [R194+0xa080], [R18.64], !P1 ;  /* 0x0a08000012c27fae */ /* 0x0005e6000c901d48 */
[----:B---3--:R-:W-:Y:S01]  /*110e0*/  HMMA.16816.F32.BF16 R20, R8, R28, R20 ;  /* 0x0000001c0814723c */ /* 0x008fe20000041814 */
[----:B------:R1:W-:Y:S01]  /*110f0*/  LDGSTS.E.BYPASS.LTC128B.128 [R194+0xb080], [R6.64], !P0 ;  /* 0x0b08000006c27fae */ /* 0x0003e2000c101d48 */
[----:B------:R-:W-:-:S03]  /*11100*/  ISETP.GT.AND P0, PT, R111, R210, PT ;  /* 0x000000d26f00720c */ /* 0x000fc60003f04270 */
[----:B------:R-:W-:Y:S03]  /*11110*/  LDSM.16.M88.4 R40, [R176] ;  /* 0x00000000b028783b */ /* 0x000fe60000000200 */
[----:B------:R-:W-:Y:S01]  /*11120*/  HMMA.16816.F32.BF16 R28, R8, R30, R24 ;  /* 0x0000001e081c723c */ /* 0x000fe20000041818 */
[----:B------:R-:W-:Y:S04]  /*11130*/  LDSM.16.M88.4 R44, [R159+-0x3000] ;  /* 0xffd000009f2c783b */ /* 0x000fe80000000200 */
[----:B------:R-:W-:Y:S03]  /*11140*/  LDSM.16.M88.4 R48, [R176+0x800] ;  /* 0x00080000b030783b */ /* 0x000fe60000000200 */
[----:B------:R-:W-:Y:S01]  /*11150*/  HMMA.16816.F32.BF16 R36, R12, R38, RZ ;  /* 0x000000260c24723c */ /* 0x000fe200000418ff */
[----:B------:R-:W-:Y:S04]  /*11160*/  LDSM.16.M88.4 R24, [R182+0x4000] ;  /* 0x00400000b618783b */ /* 0x000fe80000000200 */
[----:B------:R-:W-:Y:S03]  /*11170*/  LDSM.16.M88.4 R64, [R177+0x1000] ;  /* 0x00100000b140783b */ /* 0x000fe60000000200 */
[C---:B------:R-:W-:Y:S01]  /*11180*/  HMMA.16816.F32.BF16 R32, R8.reuse, R56, R32 ;  /* 0x000000380820723c */ /* 0x040fe20000041820 */
[----:B--2---:R-:W-:Y:S04]  /*11190*/  LDSM.16.M88.4 R16, [R184] ;  /* 0x00000000b810783b */ /* 0x004fe80000000200 */
[----:B-1----:R-:W1:Y:S04]  /*111a0*/  LDSM.16.M88.4 R4, [R185] ;  /* 0x00000000b904783b */ /* 0x002e680000000200 */
[----:B------:R-:W2:Y:S04]  /*111b0*/  LDSM.16.M88.4 R52, [R159+-0x2800] ;  /* 0xffd800009f34783b */ /* 0x000ea80000000200 */
[----:B------:R-:W-:Y:S03]  /*111c0*/  LDSM.16.M88.4 R68, [R189] ;  /* 0x00000000bd44783b */ /* 0x000fe60000000200 */
[----:B------:R-:W-:Y:S01]  /*111d0*/  HMMA.16816.F32.BF16 R36, R8, R58, R36 ;  /* 0x0000003a0824723c */ /* 0x000fe20000041824 */
[----:B------:R-:W-:Y:S04]  /*111e0*/  LDSM.16.M88.4 R60, [R176+0x1000] ;  /* 0x00100000b03c783b */ /* 0x000fe80000000200 */
[----:B------:R-:W-:Y:S04]  /*111f0*/  LDSM.16.M88.4 R56, [R188] ;  /* 0x00000000bc38783b */ /* 0x000fe80000000200 */
[----:B------:R-:W-:Y:S04]  /*11200*/  LDSM.16.M88.4 R72, [R159+-0x2000] ;  /* 0xffe000009f48783b */ /* 0x000fe80000000200 */
[----:B------:R-:W0:Y:S01]  /*11210*/  LDGDEPBAR ;  /* 0x00000000000079af */ /* 0x000e220000000000 */
[C---:B-1----:R-:W-:Y:S08]  /*11220*/  HMMA.16816.F32.BF16 R20, R4.reuse, R40, R20 ;  /* 0x000000280414723c */ /* 0x042ff00000041814 */
[C---:B------:R-:W-:Y:S01]  /*11230*/  HMMA.16816.F32.BF16 R12, R4.reuse, R42, R28 ;  /* 0x0000002a040c723c */ /* 0x040fe2000004181c */
[----:B------:R-:W1:Y:S07]  /*11240*/  LDSM.16.M88.4 R28, [R183+0x4000] ;  /* 0x00400000b71c783b */ /* 0x000e6e0000000200 */
[----:B------:R-:W-:Y:S08]  /*11250*/  HMMA.16816.F32.BF16 R32, R4, R48, R32 ;  /* 0x000000300420723c */ /* 0x000ff00000041820 */
[C---:B------:R-:W-:Y:S08]  /*11260*/  HMMA.16816.F32.BF16 R20, R16.reuse, R44, R20 ;  /* 0x0000002c1014723c */ /* 0x040ff00000041814 */
[----:B------:R-:W-:Y:S01]  /*11270*/  HMMA.16816.F32.BF16 R12, R16, R46, R12 ;  /* 0x0000002e100c723c */ /* 0x000fe2000004180c */
[----:B------:R-:W3:Y:S07]  /*11280*/  LDSM.16.M88.4 R44, [R177+0x1800] ;  /* 0x00180000b12c783b */ /* 0x000eee0000000200 */
[----:B------:R-:W-:Y:S01]  /*11290*/  HMMA.16816.F32.BF16 R40, R4, R50, R36 ;  /* 0x000000320428723c */ /* 0x000fe20000041824 */
[----:B------:R-:W-:Y:S07]  /*112a0*/  LDSM.16.M88.4 R48, [R176+0x1800] ;  /* 0x00180000b030783b */ /* 0x000fee0000000200 */
[----:B------:R-:W-:Y:S01]  /*112b0*/  HMMA.16816.F32.BF16 R8, R24, R64, R20 ;  /* 0x000000401808723c */ /* 0x000fe20000041814 */
[----:B------:R-:W4:Y:S07]  /*112c0*/  LDSM.16.M88.4 R20, [R185+0x4000] ;  /* 0x00400000b914783b */ /* 0x000f2e0000000200 */
[----:B--2---:R-:W-:Y:S08]  /*112d0*/  HMMA.16816.F32.BF16 R36, R16, R52, R32 ;  /* 0x000000341024723c */ /* 0x004ff00000041820 */
[----:B------:R-:W-:Y:S01]  /*112e0*/  HMMA.16816.F32.BF16 R32, R24, R66, R12 ;  /* 0x000000421820723c */ /* 0x000fe2000004180c */
[----:B------:R-:W2:Y:S04]  /*112f0*/  LDSM.16.M88.4 R12, [R184+0x4000] ;  /* 0x00400000b80c783b */ /* 0x000ea80000000200 */
[----:B------:R-:W-:Y:S03]  /*11300*/  LDSM.16.M88.4 R64, [R177+0x2000] ;  /* 0x00200000b140783b */ /* 0x000fe60000000200 */
[----:B-1----:R-:W-:Y:S01]  /*11310*/  HMMA.16816.F32.BF16 R4, R28, R68, R8 ;  /* 0x000000441c04723c */ /* 0x002fe20000041808 */
[----:B------:R-:W1:Y:S07]  /*11320*/  LDSM.16.M88.4 R8, [R182+0x8000] ;  /* 0x00800000b608783b */ /* 0x000e6e0000000200 */
[----:B------:R-:W-:Y:S01]  /*11330*/  HMMA.16816.F32.BF16 R40, R16, R54, R40 ;  /* 0x000000361028723c */ /* 0x000fe20000041828 */
[----:B------:R-:W-:Y:S07]  /*11340*/  LDSM.16.M88.4 R52, [R177+0x2800] ;  /* 0x00280000b134783b */ /* 0x000fee0000000200 */
[----:B---3--:R-:W-:Y:S08]  /*11350*/  HMMA.16816.F32.BF16 R36, R24, R44, R36 ;  /* 0x0000002c1824723c */ /* 0x008ff00000041824 */
[----:B------:R-:W-:Y:S01]  /*11360*/  HMMA.16816.F32.BF16 R16, R28, R70, R32 ;  /* 0x000000461c10723c */ /* 0x000fe20000041820 */
[----:B------:R-:W-:Y:S07]  /*11370*/  LDSM.16.M88.4 R68, [R176+0x2000] ;  /* 0x00200000b044783b */ /* 0x000fee0000000200 */
[----:B----4-:R-:W-:Y:S08]  /*11380*/  HMMA.16816.F32.BF16 R4, R20, R60, R4 ;  /* 0x0000003c1404723c */ /* 0x010ff00000041804 */
[----:B------:R-:W-:Y:S01]  /*11390*/  HMMA.16816.F32.BF16 R40, R24, R46, R40 ;  /* 0x0000002e1828723c */ /* 0x000fe20000041828 */
[----:B------:R-:W3:Y:S07]  /*113a0*/  LDSM.16.M88.4 R44, [R159+-0x1800] ;  /* 0xffe800009f2c783b */ /* 0x000eee0000000200 */
[----:B------:R-:W-:Y:S08]  /*113b0*/  HMMA.16816.F32.BF16 R32, R28, R56, R36 ;  /* 0x000000381c20723c */ /* 0x000ff00000041824 */
[----:B------:R-:W-:Y:S01]  /*113c0*/  HMMA.16816.F32.BF16 R24, R20, R62, R16 ;  /* 0x0000003e1418723c */ /* 0x000fe20000041810 */
[----:B------:R-:W-:Y:S07]  /*113d0*/  LDSM.16.M88.4 R60, [R191] ;  /* 0x00000000bf3c783b */ /* 0x000fee0000000200 */
[----:B--2---:R-:W-:Y:S01]  /*113e0*/  HMMA.16816.F32.BF16 R16, R12, R72, R4 ;  /* 0x000000480c10723c */ /* 0x004fe20000041804 */
[----:B------:R-:W2:Y:S07]  /*113f0*/  LDSM.16.M88.4 R4, [R183+0x8000] ;  /* 0x00800000b704783b */ /* 0x000eae0000000200 */
        /* <DEDUP_REMOVED lines=10> */
[----:B---3--:R-:W-:Y:S08]  /*114a0*/  HMMA.16816.F32.BF16 R32, R12, R44, R32 ;  /* 0x0000002c0c20723c */ /* 0x008ff00000041820 */
[----:B------:R-:W-:Y:S01]  /*114b0*/  HMMA.16816.F32.BF16 R28, R8, R66, R28 ;  /* 0x00000042081c723c */ /* 0x000fe2000004181c */
[----:B------:R-:W-:Y:S07]  /*114c0*/  LDSM.16.M88.4 R64, [R187] ;  /* 0x00000000bb40783b */ /* 0x000fee0000000200 */
[----:B--2---:R-:W-:Y:S08]  /*114d0*/  HMMA.16816.F32.BF16 R16, R4, R60, R16 ;  /* 0x0000003c0410723c */ /* 0x004ff00000041810 */
        /* <DEDUP_REMOVED lines=78> */
[----:B------:R-:W-:Y:S02]  /*119c0*/  IMAD R2, R111, 0x20, R223 ;  /* 0x000000206f027824 */ /* 0x000fe400078e02df */
[----:B------:R-:W-:-:S03]  /*119d0*/  IMAD.MOV.U32 R196, RZ, RZ, RZ ;  /* 0x000000ffffc47224 */ /* 0x000fc600078e00ff */
[----:B------:R-:W-:-:S05]  /*119e0*/  IADD3 R2, R2, -0x20, R211 ;  /* 0xffffffe002027810 */ /* 0x000fca0007ffe0d3 */
        /* <DEDUP_REMOVED lines=25> */
.L_x_1492:
[----:B------:R-:W-:Y:S05]  /*11b80*/  BRA.DIV ~URZ, `(.L_x_1396) ;  /* 0x0000bf627f007947 */ /* 0x000fea000b800000 */
[----:B-1----:R1:W3:Y:S02]  /*11b90*/  SHFL.IDX PT, R0, R5, RZ, 0x181f ;  /* 0x00181fff05007589 */ /* 0x0022e400000e0000 */
.L_x_1493:
        /* <DEDUP_REMOVED lines=19> */
.L_x_1394:
[----:B--234-:R-:W-:Y:S05]  /*11cd0*/  BSYNC B0 ;  /* 0x0000000000007941 */ /* 0x01cfea0003800000 */
.L_x_1393:
[----:B-1----:R-:W-:Y:S01]  /*11ce0*/  IMAD.MOV.U32 R0, RZ, RZ, c[0x0][0x2c4] ;  /* 0x0000b100ff007624 */ /* 0x002fe200078e00ff */
[----:B------:R-:W0:Y:S01]  /*11cf0*/  LDGDEPBAR ;  /* 0x00000000000079af */ /* 0x000e220000000000 */
[----:B------:R-:W-:Y:S01]  /*11d00*/  IMAD.MOV.U32 R2, RZ, RZ, -0x20 ;  /* 0xffffffe0ff027424 */ /* 0x000fe200078e00ff */
[----:B------:R-:W-:Y:S02]  /*11d10*/  IADD3 R6, -R229, R116, RZ ;  /* 0x00000074e5067210 */ /* 0x000fe40007ffe1ff */
[----:B------:R-:W-:Y:S01]  /*11d20*/  ISETP.NE.AND P0, PT, R0, 0x1, PT ;  /* 0x000000010000780c */ /* 0x000fe20003f05270 */
[----:B------:R-:W-:Y:S01]  /*11d30*/  IMAD R2, R111, R2, 0x1 ;  /* 0x000000016f027424 */ /* 0x000fe200078e0202 */
[----:B------:R-:W-:-:S05]  /*11d40*/  IADD3 R0, R230, R225, RZ ;  /* 0x000000e1e6007210 */ /* 0x000fca0007ffe0ff */
[----:B------:R-:W-:-:S06]  /*11d50*/  IMAD.MOV.U32 R4, RZ, RZ, R0 ;  /* 0x000000ffff047224 */ /* 0x000fcc00078e0000 */
[----:B------:R-:W-:Y:S01]  /*11d60*/  @P0 IMAD.HI.U32 R3, R0, c[0x0][0x2c8], RZ ;  /* 0x0000b20000030a27 */ /* 0x000fe200078e00ff */
[----:B------:R-:W-:-:S04]  /*11d70*/  IADD3 R0, -R229, R2, R227 ;  /* 0x00000002e5007210 */ /* 0x000fc80007ffe1e3 */
[----:B------:R-:W-:Y:S02]  /*11d80*/  @P0 SHF.R.U32.HI R4, RZ, c[0x0][0x2cc], R3 ;  /* 0x0000b300ff040a19 */ /* 0x000fe40000011603 */
[----:B------:R-:W-:Y:S01]  /*11d90*/  IADD3 R5, R0, -R228, RZ ;  /* 0x800000e400057210 */ /* 0x000fe20007ffe0ff */
[----:B------:R-:W-:Y:S05]  /*11da0*/  BRA.DIV ~URZ, `(.L_x_1397) ;  /* 0x0000bda27f007947 */ /* 0x000fea000b800000 */
[----:B------:R1:W2:Y:S02]  /*11db0*/  SHFL.IDX PT, R0, R4, RZ, 0x1c1f ;  /* 0x001c1fff04007589 */ /* 0x0002a400000e0000 */
.L_x_1494:
[----:B--2---:R-:W-:-:S05]  /*11dc0*/  IMAD.IADD R0, R5, 0x1, R0 ;  /* 0x0000000105007824 */ /* 0x004fca00078e0200 */
[----:B------:R-:W-:-:S04]  /*11dd0*/  IMNMX R0, R6, R0, PT ;  /* 0x0000000006007217 */ /* 0x000fc80003800200 */
[C---:B------:R-:W-:Y:S02]  /*11de0*/  ISETP.GT.AND P1, PT, R0.reuse, RZ, PT ;  /* 0x000000ff0000720c */ /* 0x040fe40003f24270 */
[C---:B------:R-:W-:Y:S02]  /*11df0*/  ISETP.GT.AND P0, PT, R0.reuse, 0x1, PT ;  /* 0x000000010000780c */ /* 0x040fe40003f04270 */
[C---:B------:R-:W-:Y:S02]  /*11e00*/  ISETP.GT.AND P3, PT, R0.reuse, 0x8, PT ;  /* 0x000000080000780c */ /* 0x040fe40003f64270 */
[----:B------:R-:W-:Y:S02]  /*11e10*/  ISETP.GT.AND P5, PT, R0, 0x9, PT ;  /* 0x000000090000780c */ /* 0x000fe40003fa4270 */
[----:B------:R-:W-:Y:S02]  /*11e20*/  FSEL R10, R36, -INF , P1 ;  /* 0xff800000240a7808 */ /* 0x000fe40000800000 */
[----:B------:R-:W-:-:S02]  /*11e30*/  FSEL R11, R29, -INF , P0 ;  /* 0xff8000001d0b7808 */ /* 0x000fc40000000000 */
[C---:B------:R-:W-:Y:S02]  /*11e40*/  ISETP.GT.AND P4, PT, R0.reuse, 0x10, PT ;  /* 0x000000100000780c */ /* 0x040fe40003f84270 */
[C---:B------:R-:W-:Y:S02]  /*11e50*/  ISETP.GT.AND P2, PT, R0.reuse, 0x11, PT ;  /* 0x000000110000780c */ /* 0x040fe40003f44270 */
[C---:B------:R-:W-:Y:S02]  /*11e60*/  ISETP.GT.AND P1, PT, R0.reuse, 0x18, PT ;  /* 0x000000180000780c */ /* 0x040fe40003f24270 */
[----:B------:R-:W-:Y:S02]  /*11e70*/  ISETP.GT.AND P0, PT, R0, 0x19, PT ;  /* 0x000000190000780c */ /* 0x000fe40003f04270 */
[----:B------:R-:W-:Y:S02]  /*11e80*/  FSEL R12, R26, -INF , P3 ;  /* 0xff8000001a0c7808 */ /* 0x000fe40001800000 */
[----:B------:R-:W-:-:S02]  /*11e90*/  FSEL R13, R24, -INF , P5 ;  /* 0xff800000180d7808 */ /* 0x000fc40002800000 */
[----:B------:R-:W-:Y:S02]  /*11ea0*/  FSEL R14, R18, -INF , P4 ;  /* 0xff800000120e7808 */ /* 0x000fe40002000000 */
[----:B------:R-:W-:Y:S02]  /*11eb0*/  FSEL R23, R17, -INF , P2 ;  /* 0xff80000011177808 */ /* 0x000fe40001000000 */
        /* <DEDUP_REMOVED lines=10> */
[----:B--2---:R-:W-:-:S05]  /*11f60*/  IMAD.IADD R0, R5, 0x1, R0 ;  /* 0x0000000105007824 */ /* 0x004fca00078e0200 */
[----:B------:R-:W-:-:S04]  /*11f70*/  IMNMX R0, R6, R0, PT ;  /* 0x0000000006007217 */ /* 0x000fc80003800200 */
[C---:B------:R-:W-:Y:S02]  /*11f80*/  ISETP.GT.AND P1, PT, R0.reuse, RZ, PT ;  /* 0x000000ff0000720c */ /* 0x040fe40003f24270 */
[C---:B------:R-:W-:Y:S02]  /*11f90*/  ISETP.GT.AND P0, PT, R0.reuse, 0x1, PT ;  /* 0x000000010000780c */ /* 0x040fe40003f04270 */
[----:B------:R-:W-:Y:S02]  /*11fa0*/  ISETP.GT.AND P2, PT, R0, 0x8, PT ;  /* 0x000000080000780c */ /* 0x000fe40003f44270 */
[----:B------:R-:W-:Y:S02]  /*11fb0*/  FSEL R6, R30, -INF , P1 ;  /* 0xff8000001e067808 */ /* 0x000fe40000800000 */
[----:B------:R-:W-:Y:S02]  /*11fc0*/  FSEL R7, R28, -INF , P0 ;  /* 0xff8000001c077808 */ /* 0x000fe40000000000 */
        /* <DEDUP_REMOVED lines=15> */
[----:B------:R-:W-:Y:S02]  /*120c0*/  FMNMX.FTZ R0, R26, R2, !PT ;  /* 0x000000021a007209 */ /* 0x000fe40007810000 */
        /* <DEDUP_REMOVED lines=8> */
[----:B-1----:R1:W3:Y:S01]  /*12150*/  SHFL.BFLY PT, R4, R5, 0x1, 0x1f ;  /* 0x0c201f0005047f89 */ /* 0x0022e200000e0000 */
[----:B--2---:R-:W-:-:S05]  /*12160*/  FMNMX.FTZ R134, R0, R3, !PT ;  /* 0x0000000300867209 */ /* 0x004fca0007810000 */
.L_x_1495:
[C---:B------:R-:W-:Y:S01]  /*12170*/  FMUL.FTZ R2, R134.reuse, c[0x0][0x2d0] ;  /* 0x0000b40086027a20 */ /* 0x040fe20000410000 */
[----:B------:R-:W-:Y:S01]  /*12180*/  FSETP.NEU.FTZ.AND P0, PT, R134, -INF , PT ;  /* 0xff8000008600780b */ /* 0x000fe20003f1d000 */
[----:B------:R-:W-:Y:S01]  /*12190*/  WARPSYNC 0xffffffff ;  /* 0xffffffff00007948 */ /* 0x000fe20003800000 */
[----:B-1-3--:R-:W-:Y:S01]  /*121a0*/  FMNMX.FTZ R5, R4, R5, !PT ;  /* 0x0000000504057209 */ /* 0x00afe20007810000 */
        /* <DEDUP_REMOVED lines=11> */
[----:B------:R-:W-:Y:S04]  /*12260*/  LDSM.16.MT88.4 R36, [R180] ;  /* 0x00000000b424783b */ /* 0x000fe80000004200 */
[----:B------:R-:W-:Y:S01]  /*12270*/  LDSM.16.MT88.4 R40, [R178+0x1000] ;  /* 0x00100000b228783b */ /* 0x000fe20000004200 */
[----:B------:R2:W-:Y:S03]  /*12280*/  MUFU.EX2 R119, R3 ;  /* 0x0000000300777308 */ /* 0x0005e60000000800 */
[----:B------:R-:W-:Y:S04]  /*12290*/  LDSM.16.MT88.4 R52, [R180+0x800] ;  /* 0x00080000b434783b */ /* 0x000fe80000004200 */
[----:B------:R-:W-:Y:S01]  /*122a0*/  LDSM.16.MT88.4 R56, [R181+0x1000] ;  /* 0x00100000b538783b */ /* 0x000fe20000004200 */
[----:B-1----:R-:W-:-:S03]  /*122b0*/  FFMA.FTZ R0, R11, c[0x0][0x2d0], -R2 ;  /* 0x0000b4000b007a23 */ /* 0x002fc60000010802 */
[----:B------:R-:W-:Y:S01]  /*122c0*/  LDSM.16.MT88.4 R16, [R179] ;  /* 0x00000000b310783b */ /* 0x000fe20000004200 */
        /* <DEDUP_REMOVED lines=10> */
[----:B------:R-:W-:Y:S04]  /*12370*/  LDSM.16.MT88.4 R64, [R180+0x1000] ;  /* 0x00100000b440783b */ /* 0x000fe80000004200 */
[----:B------:R-:W-:Y:S04]  /*12380*/  LDSM.16.MT88.4 R80, [R180+0x1800] ;  /* 0x00180000b450783b */ /* 0x000fe80000004200 */
[----:B------:R-:W4:Y:S04]  /*12390*/  LDSM.16.MT88.4 R84, [R179+0x2000] ;  /* 0x00200000b354783b */ /* 0x000f280000004200 */
        /* <DEDUP_REMOVED lines=9> */
[----:B------:R-:W-:Y:S04]  /*12430*/  LDSM.16.MT88.4 R48, [R179+0x1800] ;  /* 0x00180000b330783b */ /* 0x000fe80000004200 */
[----:B------:R-:W-:Y:S04]  /*12440*/  LDSM.16.MT88.4 R88, [R181+0x2000] ;  /* 0x00200000b558783b */ /* 0x000fe80000004200 */
[----:B------:R-:W3:Y:S01]  /*12450*/  LDSM.16.MT88.4 R104, [R178+0x3000] ;  /* 0x00300000b268783b */ /* 0x000ee20000004200 */
[----:B--2---:R-:W-:-:S04]  /*12460*/  FFMA.FTZ R3, R7, c[0x0][0x2d0], -R0 ;  /* 0x0000b40007037a23 */ /* 0x004fc80000010800 */
[----:B------:R2:W5:Y:S02]  /*12470*/  MUFU.EX2 R4, R3 ;  /* 0x0000000300047308 */ /* 0x0005640000000800 */
[----:B--2---:R-:W-:Y:S01]  /*12480*/  FFMA.FTZ R3, R9, c[0x0][0x2d0], -R0 ;  /* 0x0000b40009037a23 */ /* 0x004fe20000010800 */
[----:B-----5:R-:W-:-:S05]  /*12490*/  F2FP.BF16.PACK_AB R9, R4, R6 ;  /* 0x000000060409723e */ /* 0x020fca00000010ff */
[----:B------:R2:W-:Y:S02]  /*124a0*/  MUFU.EX2 R116, R3 ;  /* 0x0000000300747308 */ /* 0x0005e40000000800 */
[----:B--2---:R-:W-:Y:S01]  /*124b0*/  FFMA.FTZ R3, R8, c[0x0][0x2d0], -R0 ;  /* 0x0000b40008037a23 */ /* 0x004fe20000010800 */
[----:B------:R-:W-:-:S05]  /*124c0*/  F2FP.BF16.PACK_AB R8, R108, R110 ;  /* 0x0000006e6c08723e */ /* 0x000fca00000010ff */
        /* <DEDUP_REMOVED lines=9> */
[----:B------:R-:W-:Y:S03]  /*12560*/  MUFU.EX2 R125, R3 ;  /* 0x00000003007d7308 */ /* 0x000fe60000000800 */
[C---:B------:R-:W-:Y:S05]  /*12570*/  HMMA.16816.F32.BF16 R144, R8.reuse, R16, RZ ;  /* 0x000000100890723c */ /* 0x040fea00000418ff */
[----:B------:R1:W2:Y:S03]  /*12580*/  MUFU.EX2 R203, R2 ;  /* 0x0000000200cb7308 */ /* 0x0002a60000000800 */
[C---:B------:R-:W-:Y:S08]  /*12590*/  HMMA.16816.F32.BF16 R16, R8.reuse, R18, RZ ;  /* 0x000000120810723c */ /* 0x040ff000000418ff */
[----:B------:R-:W-:Y:S01]  /*125a0*/  HMMA.16816.F32.BF16 R44, R8, R60, RZ ;  /* 0x0000003c082c723c */ /* 0x000fe200000418ff */
[----:B-1----:R-:W-:Y:S01]  /*125b0*/  FFMA.FTZ R2, R21, c[0x0][0x2d0], -R0 ;  /* 0x0000b40015027a23 */ /* 0x002fe20000010800 */
[----:B--2---:R-:W-:-:S06]  /*125c0*/  F2FP.BF16.PACK_AB R130, R203, R125 ;  /* 0x0000007dcb82723e */ /* 0x004fcc00000010ff */
[C---:B----4-:R-:W-:Y:S01]  /*125d0*/  HMMA.16816.F32.BF16 R76, R8.reuse, R84, RZ ;  /* 0x00000054084c723c */ /* 0x050fe200000418ff */
[----:B------:R1:W-:Y:S07]  /*125e0*/  MUFU.EX2 R3, R2 ;  /* 0x0000000200037308 */ /* 0x0003ee0000000800 */
[C---:B---3--:R-:W-:Y:S08]  /*125f0*/  HMMA.16816.F32.BF16 R100, R8.reuse, R104, RZ ;  /* 0x000000680864723c */ /* 0x048ff000000418ff */
[----:B------:R-:W-:Y:S01]  /*12600*/  HMMA.16816.F32.BF16 R104, R8, R106, RZ ;  /* 0x0000006a0868723c */ /* 0x000fe200000418ff */
[----:B-1----:R-:W-:-:S04]  /*12610*/  FFMA.FTZ R2, R20, c[0x0][0x2d0], -R0 ;  /* 0x0000b40014027a23 */ /* 0x002fc80000010800 */
[----:B------:R1:W2:Y:S02]  /*12620*/  MUFU.EX2 R117, R2 ;  /* 0x0000000200757308 */ /* 0x0002a40000000800 */
[--C-:B-1----:R-:W-:Y:S01]  /*12630*/  FFMA.FTZ R2, R22, c[0x0][0x2d0], -R0.reuse ;  /* 0x0000b40016027a23 */ /* 0x102fe20000010800 */
[----:B--2---:R-:W-:Y:S01]  /*12640*/  F2FP.BF16.PACK_AB R129, R117, R3 ;  /* 0x000000037581723e */ /* 0x004fe200000010ff */
[----:B------:R-:W-:Y:S01]  /*12650*/  FFMA.FTZ R0, R25, c[0x0][0x2d0], -R0 ;  /* 0x0000b40019007a23 */ /* 0x000fe20000010800 */
[C---:B------:R-:W-:Y:S03]  /*12660*/  HMMA.16816.F32.BF16 R20, R8.reuse, R28, RZ ;  /* 0x0000001c0814723c */ /* 0x040fe600000418ff */
[----:B------:R1:W-:Y:S05]  /*12670*/  MUFU.EX2 R126, R2 ;  /* 0x00000002007e7308 */ /* 0x0003ea0000000800 */
[C---:B------:R-:W-:Y:S03]  /*12680*/  HMMA.16816.F32.BF16 R24, R8.reuse, R30, RZ ;  /* 0x0000001e0818723c */ /* 0x040fe600000418ff */
[----:B------:R-:W2:Y:S05]  /*12690*/  MUFU.EX2 R202, R0 ;  /* 0x0000000000ca7308 */ /* 0x000eaa0000000800 */
[----:B------:R-:W-:Y:S01]  /*126a0*/  HMMA.16816.F32.BF16 R28, R8, R36, RZ ;  /* 0x00000024081c723c */ /* 0x000fe200000418ff */
[----:B-1----:R-:W-:-:S04]  /*126b0*/  FADD.FTZ R2, R6, R4 ;  /* 0x0000000406027221 */ /* 0x002fc80000010000 */
[----:B------:R-:W-:Y:S01]  /*126c0*/  FADD.FTZ R2, R116, R2 ;  /* 0x0000000274027221 */ /* 0x000fe20000010000 */
[----:B--2---:R-:W-:Y:S01]  /*126d0*/  F2FP.BF16.PACK_AB R131, R202, R126 ;  /* 0x0000007eca83723e */ /* 0x004fe200000010ff */
        /* <DEDUP_REMOVED lines=12> */
[C---:B------:R-:W-:Y:S03]  /*127a0*/  HMMA.16816.F32.BF16 R20, R128.reuse, R32, R20 ;  /* 0x000000208014723c */ /* 0x040fe60000041814 */
[----:B------:R-:W-:Y:S02]  /*127b0*/  FADD.FTZ R203, R203, R0 ;  /* 0x00000000cbcb7221 */ /* 0x000fe40000010000 */
[----:B------:R-:W-:Y:S02]  /*127c0*/  FADD.FTZ R0, R126, R2 ;  /* 0x000000027e007221 */ /* 0x000fe40000010000 */
[----:B------:R-:W-:Y:S01]  /*127d0*/  @P1 IMAD.HI.U32 R2, R225, c[0x0][0x2c8], RZ ;  /* 0x0000b200e1021a27 */ /* 0x000fe200078e00ff */
[----:B------:R-:W-:Y:S03]  /*127e0*/  HMMA.16816.F32.BF16 R24, R128, R34, R24 ;  /* 0x000000228018723c */ /* 0x000fe60000041818 */
[----:B------:R-:W-:Y:S01]  /*127f0*/  FADD.FTZ R202, R202, R0 ;  /* 0x00000000caca7221 */ /* 0x000fe20000010000 */
[----:B------:R-:W-:-:S02]  /*12800*/  MOV R0, R225 ;  /* 0x000000e100007202 */ /* 0x000fc40000000f00 */
[----:B------:R-:W-:Y:S02]  /*12810*/  @P1 SHF.R.U32.HI R0, RZ, c[0x0][0x2cc], R2 ;  /* 0x0000b300ff001a19 */ /* 0x000fe40000011602 */
[----:B------:R-:W-:Y:S02]  /*12820*/  HMMA.16816.F32.BF16 R32, R8, R38, RZ ;  /* 0x000000260820723c */ /* 0x000fe400000418ff */
[----:B------:R-:W-:-:S04]  /*12830*/  IADD3 R0, R0, R227, -R228 ;  /* 0x000000e300007210 */ /* 0x000fc80007ffe8e4 */
[----:B------:R-:W-:Y:S02]  /*12840*/  SHF.R.S32.HI R2, RZ, 0x1f, R0 ;  /* 0x0000001fff027819 */ /* 0x000fe40000011400 */
[----:B------:R-:W-:Y:S02]  /*12850*/  HMMA.16816.F32.BF16 R36, R8, R40, RZ ;  /* 0x000000280824723c */ /* 0x000fe400000418ff */
[----:B------:R-:W-:-:S04]  /*12860*/  LEA.HI R0, R2, R0, RZ, 0x5 ;  /* 0x0000000002007211 */ /* 0x000fc800078f28ff */
[----:B------:R-:W-:Y:S02]  /*12870*/  SHF.R.S32.HI R0, RZ, 0x5, R0 ;  /* 0x00000005ff007819 */ /* 0x000fe40000011400 */
[----:B------:R-:W-:Y:S02]  /*12880*/  HMMA.16816.F32.BF16 R40, R8, R42, RZ ;  /* 0x0000002a0828723c */ /* 0x000fe400000418ff */
[----:B------:R-:W-:-:S04]  /*12890*/  IMNMX R209, R210, R0, !PT ;  /* 0x00000000d2d17217 */ /* 0x000fc80007800200 */
[----:B------:R-:W-:Y:S02]  /*128a0*/  ISETP.GE.AND P0, PT, R195, R209, PT ;  /* 0x000000d1c300720c */ /* 0x000fe40003f06270 */
        /* <DEDUP_REMOVED lines=10> */
[----:B------:R-:W-:Y:S08]  /*12950*/  HMMA.16816.F32.BF16 R72, R8, R74, RZ ;  /* 0x0000004a0848723c */ /* 0x000ff000000418ff */
[C---:B------:R-:W-:Y:S08]  /*12960*/  HMMA.16816.F32.BF16 R144, R128.reuse, R140, R144 ;  /* 0x0000008c8090723c */ /* 0x040ff00000041890 */
        /* <DEDUP_REMOVED lines=44> */
[----:B------:R-:W-:Y:S03]  /*12c30*/  @!UPT UIADD3 URZ, URZ, URZ, URZ ;  /* 0x0000003f3f3ff290 */ /* 0x000fe6000fffe03f */
[----:B------:R-:W-:Y:S11]  /*12c40*/  @!P0 BRA `(.L_x_1399) ;  /* 0x0000270000008947 */ /* 0x000ff60003800000 */
[----:B------:R-:W-:Y:S02]  /*12c50*/  MOV R136, R5 ;  /* 0x0000000500887202 */ /* 0x000fe40000000f00 */
[----:B------:R-:W-:-:S07]  /*12c60*/  MOV R135, R134 ;  /* 0x0000008600877202 */ /* 0x000fce0000000f00 */
.L_x_1410:
        /* <DEDUP_REMOVED lines=12> */
[C---:B------:R-:W-:Y:S01]  /*12d30*/  IMAD.WIDE.U32 R2, R199.reuse, c[0x0][0x208], RZ ;  /* 0x00008200c7027a25 */ /* 0x040fe200078e00ff */
[----:B------:R-:W-:Y:S05]  /*12d40*/  SHF.R.S32.HI R0, RZ, 0x1f, R199 ;  /* 0x0000001fff007819 */ /* 0x000fea00000114c7 */
[----:B------:R-:W-:Y:S04]  /*12d50*/  IMAD R0, R0, c[0x0][0x208], RZ ;  /* 0x0000820000007a24 */ /* 0x000fe800078e02ff */
[----:B------:R-:W-:Y:S05]  /*12d60*/  IMAD R0, R199, c[0x0][0x20c], R0 ;  /* 0x00008300c7007a24 */ /* 0x000fea00078e0200 */
[----:B------:R-:W-:Y:S02]  /*12d70*/  IADD3 R3, R3, R0, RZ ;  /* 0x0000000003037210 */ /* 0x000fe40007ffe0ff */
[----:B------:R-:W-:Y:S03]  /*12d80*/  SHF.R.S32.HI R0, RZ, 0x1f, R196 ;  /* 0x0000001fff007819 */ /* 0x000fe600000114c4 */
        /* <DEDUP_REMOVED lines=9> */
.L_x_1496:
[----:B------:R-:W-:-:S05]  /*12e20*/  BRA.DIV ~URZ, `(.L_x_1403) ;  /* 0x0000b1827f007947 */ /* 0x000fca000b800000 */
[----:B----4-:R4:W3:Y:S02]  /*12e30*/  SHFL.IDX PT, R0, R5, RZ, 0x181f ;  /* 0x00181fff05007589 */ /* 0x0108e400000e0000 */
.L_x_1497:
        /* <DEDUP_REMOVED lines=20> */
.L_x_1401:
[----:B------:R-:W-:Y:S05]  /*12f80*/  BSYNC B0 ;  /* 0x0000000000007941 */ /* 0x000fea0003800000 */
.L_x_1400:
        /* <DEDUP_REMOVED lines=175> */
.L_x_1498:
[----:B------:R-:W-:-:S05]  /*13a80*/  BRA.DIV ~URZ, `(.L_x_1407) ;  /* 0x0000a5e27f007947 */ /* 0x000fca000b800000 */
[----:B-1----:R1:W3:Y:S02]  /*13a90*/  SHFL.IDX PT, R0, R5, RZ, 0x181f ;  /* 0x00181fff05007589 */ /* 0x0022e400000e0000 */
.L_x_1499:
        /* <DEDUP_REMOVED lines=20> */
.L_x_1405:
[----:B--234-:R-:W-:Y:S05]  /*13be0*/  BSYNC B0 ;  /* 0x0000000000007941 */ /* 0x01cfea0003800000 */
.L_x_1404:
[----:B-1----:R-:W-:Y:S01]  /*13bf0*/  IMAD.MOV.U32 R0, RZ, RZ, c[0x0][0x2c4] ;  /* 0x0000b100ff007624 */ /* 0x002fe200078e00ff */
[----:B------:R-:W0:Y:S01]  /*13c00*/  LDGDEPBAR ;  /* 0x00000000000079af */ /* 0x000e220000000000 */
[----:B------:R-:W-:Y:S03]  /*13c10*/  IMAD.IADD R4, R230, 0x1, R225 ;  /* 0x00000001e6047824 */ /* 0x000fe600078e02e1 */
[----:B------:R-:W-:Y:S11]  /*13c20*/  ISETP.NE.AND P0, PT, R0, 0x1, PT ;  /* 0x000000010000780c */ /* 0x000ff60003f05270 */
[----:B------:R-:W-:Y:S02]  /*13c30*/  @!UPT UIADD3 URZ, URZ, URZ, URZ ;  /* 0x0000003f3f3ff290 */ /* 0x000fe4000fffe03f */
[----:B------:R-:W-:Y:S05]  /*13c40*/  @P0 IMAD.HI.U32 R0, R4, c[0x0][0x2c8], RZ ;  /* 0x0000b20004000a27 */ /* 0x000fea00078e00ff */
[----:B------:R-:W-:Y:S02]  /*13c50*/  @P0 SHF.R.U32.HI R4, RZ, c[0x0][0x2cc], R0 ;  /* 0x0000b300ff040a19 */ /* 0x000fe40000011600 */
[----:B------:R-:W-:Y:S05]  /*13c60*/  MOV R0, 0x1 ;  /* 0x0000000100007802 */ /* 0x000fea0000000f00 */
[----:B------:R-:W-:Y:S05]  /*13c70*/  IMAD R0, R195, -0x20, R0 ;  /* 0xffffffe0c3007824 */ /* 0x000fea00078e0200 */
[----:B------:R-:W-:Y:S04]  /*13c80*/  IADD3 R0, R227, R0, -R229 ;  /* 0x00000000e3007210 */ /* 0x000fe80007ffe8e5 */
[----:B------:R-:W-:Y:S01]  /*13c90*/  IADD3 R5, R0, -R228, RZ ;  /* 0x800000e400057210 */ /* 0x000fe20007ffe0ff */
[----:B------:R-:W-:-:S05]  /*13ca0*/  BRA.DIV ~URZ, `(.L_x_1408) ;  /* 0x0000a4227f007947 */ /* 0x000fca000b800000 */
[----:B------:R1:W2:Y:S02]  /*13cb0*/  SHFL.IDX PT, R0, R4, RZ, 0x1c1f ;  /* 0x001c1fff04007589 */ /* 0x0002a400000e0000 */
.L_x_1500:
[----:B--2---:R-:W-:Y:S05]  /*13cc0*/  IMAD.IADD R0, R5, 0x1, R0 ;  /* 0x0000000105007824 */ /* 0x004fea00078e0200 */
[C---:B------:R-:W-:Y:S02]  /*13cd0*/  ISETP.GT.AND P1, PT, R0.reuse, RZ, PT ;  /* 0x000000ff0000720c */ /* 0x040fe40003f24270 */
[C---:B------:R-:W-:Y:S02]  /*13ce0*/  ISETP.GT.AND P0, PT, R0.reuse, 0x1, PT ;  /* 0x000000010000780c */ /* 0x040fe40003f04270 */
[C---:B------:R-:W-:Y:S02]  /*13cf0*/  ISETP.GT.AND P3, PT, R0.reuse, 0x8, PT ;  /* 0x000000080000780c */ /* 0x040fe40003f64270 */
[----:B------:R-:W-:Y:S02]  /*13d00*/  ISETP.GT.AND P5, PT, R0, 0x9, PT ;  /* 0x000000090000780c */ /* 0x000fe40003fa4270 */
[----:B------:R-:W-:Y:S02]  /*13d10*/  FSEL R6, R172, -INF , P1 ;  /* 0xff800000ac067808 */ /* 0x000fe40000800000 */
[C---:B------:R-:W-:Y:S02]  /*13d20*/  ISETP.GT.AND P4, PT, R0.reuse, 0x10, PT ;  /* 0x000000100000780c */ /* 0x040fe40003f84270 */
[----:B------:R-:W-:Y:S02]  /*13d30*/  FSEL R17, R161, -INF , P0 ;  /* 0xff800000a1117808 */ /* 0x000fe40000000000 */
[C---:B------:R-:W-:Y:S02]  /*13d40*/  ISETP.GT.AND P2, PT, R0.reuse, 0x11, PT ;  /* 0x000000110000780c */ /* 0x040fe40003f44270 */
[C---:B------:R-:W-:Y:S02]  /*13d50*/  ISETP.GT.AND P1, PT, R0.reuse, 0x18, PT ;  /* 0x000000180000780c */ /* 0x040fe40003f24270 */
[----:B------:R-:W-:Y:S02]  /*13d60*/  ISETP.GT.AND P0, PT, R0, 0x19, PT ;  /* 0x000000190000780c */ /* 0x000fe40003f04270 */
[----:B------:R-:W-:Y:S02]  /*13d70*/  FSEL R16, R160, -INF , P3 ;  /* 0xff800000a0107808 */ /* 0x000fe40001800000 */
[----:B------:R-:W-:Y:S02]  /*13d80*/  FSEL R15, R134, -INF , P5 ;  /* 0xff800000860f7808 */ /* 0x000fe40002800000 */
[----:B------:R-:W-:Y:S02]  /*13d90*/  FSEL R14, R10, -INF , P4 ;  /* 0xff8000000a0e7808 */ /* 0x000fe40002000000 */
[----:B------:R-:W-:Y:S02]  /*13da0*/  FSEL R13, R9, -INF , P2 ;  /* 0xff800000090d7808 */ /* 0x000fe40001000000 */
[----:B------:R-:W-:Y:S02]  /*13db0*/  FSEL R12, R8, -INF , P1 ;  /* 0xff800000080c7808 */ /* 0x000fe40000800000 */
[----:B------:R-:W-:Y:S01]  /*13dc0*/  FSEL R11, R11, -INF , P0 ;  /* 0xff8000000b0b7808 */ /* 0x000fe20000000000 */
[----:B------:R-:W-:-:S05]  /*13dd0*/  BRA.DIV ~URZ, `(.L_x_1409) ;  /* 0x0000a3527f007947 */ /* 0x000fca000b800000 */
[----:B------:R-:W2:Y:S02]  /*13de0*/  SHFL.IDX PT, R0, R4, 0x1, 0x1c1f ;  /* 0x003c1f0004007f89 */ /* 0x000ea400000e0000 */
        /* <DEDUP_REMOVED lines=24> */
[----:B------:R-:W-:Y:S05]  /*13f70*/  FMNMX.FTZ R0, R11, R0, !PT ;  /* 0x000000000b007209 */ /* 0x000fea0007810000 */
[----:B------:R-:W2:Y:S02]  /*13f80*/  SHFL.BFLY PT, R2, R0, 0x2, 0x1f ;  /* 0x0c401f0000027f89 */ /* 0x000ea400000e0000 */
[----:B--2---:R-:W-:Y:S05]  /*13f90*/  FMNMX.FTZ R0, R2, R0, !PT ;  /* 0x0000000002007209 */ /* 0x004fea0007810000 */
[----:B------:R-:W2:Y:S02]  /*13fa0*/  SHFL.BFLY PT, R2, R0, 0x1, 0x1f ;  /* 0x0c201f0000027f89 */ /* 0x000ea400000e0000 */
[----:B--2---:R-:W-:Y:S02]  /*13fb0*/  FMNMX.FTZ R134, R0, R2, !PT ;  /* 0x0000000200867209 */ /* 0x004fe40007810000 */
        /* <DEDUP_REMOVED lines=8> */
[----:B------:R-:W2:Y:S02]  /*14040*/  SHFL.BFLY PT, R2, R0, 0x2, 0x1f ;  /* 0x0c401f0000027f89 */ /* 0x000ea400000e0000 */
[----:B-12---:R-:W-:Y:S05]  /*14050*/  FMNMX.FTZ R4, R0, R2, !PT ;  /* 0x0000000200047209 */ /* 0x006fea0007810000 */
[----:B------:R1:W2:Y:S02]  /*14060*/  SHFL.BFLY PT, R0, R4, 0x1, 0x1f ;  /* 0x0c201f0004007f89 */ /* 0x0002a400000e0000 */
.L_x_1501:
        /* <DEDUP_REMOVED lines=10> */
[--C-:B------:R-:W-:Y:S02]  /*14110*/  FFMA.FTZ R170, R12, c[0x0][0x2d0], -R2.reuse ;  /* 0x0000b4000caa7a23 */ /* 0x100fe40000010802 */
[--C-:B------:R-:W-:Y:S01]  /*14120*/  FFMA.FTZ R17, R17, c[0x0][0x2d0], -R2.reuse ;  /* 0x0000b40011117a23 */ /* 0x100fe20000010802 */
[----:B------:R-:W-:Y:S01]  /*14130*/  MUFU.EX2 R12, R6 ;  /* 0x00000006000c7308 */ /* 0x000fe20000000800 */
[--C-:B------:R-:W-:Y:S02]  /*14140*/  FFMA.FTZ R169, R11, c[0x0][0x2d0], -R2.reuse ;  /* 0x0000b4000ba97a23 */ /* 0x100fe40000010802 */
[--C-:B-1----:R-:W-:Y:S02]  /*14150*/  FFMA.FTZ R4, R16, c[0x0][0x2d0], -R2.reuse ;  /* 0x0000b40010047a23 */ /* 0x102fe40000010802 */
[--C-:B------:R-:W-:Y:S02]  /*14160*/  FFMA.FTZ R172, R14, c[0x0][0x2d0], -R2.reuse ;  /* 0x0000b4000eac7a23 */ /* 0x100fe40000010802 */
[--C-:B------:R-:W-:Y:S02]  /*14170*/  FFMA.FTZ R15, R15, c[0x0][0x2d0], -R2.reuse ;  /* 0x0000b4000f0f7a23 */ /* 0x100fe40000010802 */
[----:B------:R-:W-:Y:S01]  /*14180*/  FFMA.FTZ R171, R13, c[0x0][0x2d0], -R2 ;  /* 0x0000b4000dab7a23 */ /* 0x000fe20000010802 */
[----:B------:R-:W-:Y:S10]  /*14190*/  MUFU.EX2 R0, R0 ;  /* 0x0000000000007308 */ /* 0x000ff40000000800 */
[----:B------:R-:W1:Y:S10]  /*141a0*/  MUFU.EX2 R11, R17 ;  /* 0x00000011000b7308 */ /* 0x000e740000000800 */
[----:B------:R2:W-:Y:S10]  /*141b0*/  MUFU.EX2 R13, R4 ;  /* 0x00000004000d7308 */ /* 0x0005f40000000800 */
[----:B------:R-:W3:Y:S01]  /*141c0*/  MUFU.EX2 R15, R15 ;  /* 0x0000000f000f7308 */ /* 0x000ee20000000800 */
[----:B--2---:R-:W-:Y:S05]  /*141d0*/  FMUL.FTZ R4, R3, c[0x0][0x2d0] ;  /* 0x0000b40003047a20 */ /* 0x004fea0000410000 */
[----:B------:R-:W-:Y:S05]  /*141e0*/  FSEL R4, R4, RZ, P0 ;  /* 0x000000ff04047208 */ /* 0x000fea0000000000 */
[----:B------:R-:W-:Y:S01]  /*141f0*/  FFMA.FTZ R135, R19, c[0x0][0x2d0], -R4 ;  /* 0x0000b40013877a23 */ /* 0x000fe20000010804 */
[----:B-1----:R-:W-:Y:S01]  /*14200*/  F2FP.BF16.PACK_AB R160, R11, R12 ;  /* 0x0000000c0ba0723e */ /* 0x002fe200000010ff */
[C---:B------:R-:W-:Y:S01]  /*14210*/  FFMA.FTZ R2, R0.reuse, R203, R12 ;  /* 0x000000cb00027223 */ /* 0x040fe2000001000c */
[----:B---3--:R-:W-:Y:S01]  /*14220*/  F2FP.BF16.PACK_AB R162, R15, R13 ;  /* 0x0000000d0fa2723e */ /* 0x008fe200000010ff */
[C---:B------:R-:W-:Y:S02]  /*14230*/  FMUL.FTZ R16, R0.reuse, R140 ;  /* 0x0000008c00107220 */ /* 0x040fe40000410000 */
[----:B------:R-:W-:Y:S01]  /*14240*/  FADD.FTZ R6, R11, R2 ;  /* 0x000000020b067221 */ /* 0x000fe20000010000 */
[----:B------:R-:W-:Y:S01]  /*14250*/  FSEL R2, R3, RZ, P0 ;  /* 0x000000ff03027208 */ /* 0x000fe20000000000 */
[----:B------:R-:W-:Y:S01]  /*14260*/  FMUL.FTZ R17, R0, R141 ;  /* 0x0000008d00117220 */ /* 0x000fe20000410000 */
[----:B------:R-:W-:Y:S01]  /*14270*/  ISETP.GT.AND P0, PT, R195, R209, PT ;  /* 0x000000d1c300720c */ /* 0x000fe20003f04270 */
[----:B------:R-:W-:Y:S01]  /*14280*/  FFMA.FTZ R11, R161, c[0x0][0x2d0], -R4 ;  /* 0x0000b400a10b7a23 */ /* 0x000fe20000010804 */
[----:B------:R-:W-:Y:S01]  /*14290*/  IADD3 R195, R195, -0x1, RZ ;  /* 0xffffffffc3c37810 */ /* 0x000fe20007ffe0ff */
[----:B------:R-:W-:Y:S02]  /*142a0*/  FADD.FTZ R2, -R2, R136 ;  /* 0x0000008802027221 */ /* 0x000fe40000010100 */
[--C-:B------:R-:W-:Y:S02]  /*142b0*/  FFMA.FTZ R136, R18, c[0x0][0x2d0], -R4.reuse ;  /* 0x0000b40012887a23 */ /* 0x100fe40000010804 */
[----:B------:R-:W-:Y:S02]  /*142c0*/  FMUL.FTZ R2, R2, c[0x0][0x2d0] ;  /* 0x0000b40002027a20 */ /* 0x000fe40000410000 */
[--C-:B------:R-:W-:Y:S01]  /*142d0*/  FFMA.FTZ R166, R10, c[0x0][0x2d0], -R4.reuse ;  /* 0x0000b4000aa67a23 */ /* 0x100fe20000010804 */
[----:B------:R-:W-:Y:S01]  /*142e0*/  MUFU.EX2 R173, R136 ;  /* 0x0000008800ad7308 */ /* 0x000fe20000000800 */
[--C-:B------:R-:W-:Y:S02]  /*142f0*/  FFMA.FTZ R165, R9, c[0x0][0x2d0], -R4.reuse ;  /* 0x0000b40009a57a23 */ /* 0x100fe40000010804 */
[--C-:B------:R-:W-:Y:S02]  /*14300*/  FFMA.FTZ R167, R8, c[0x0][0x2d0], -R4.reuse ;  /* 0x0000b40008a77a23 */ /* 0x100fe40000010804 */
[--C-:B------:R-:W-:Y:S02]  /*14310*/  FFMA.FTZ R5, R5, c[0x0][0x2d0], -R4.reuse ;  /* 0x0000b40005057a23 */ /* 0x100fe40000010804 */
[----:B------:R-:W-:Y:S02]  /*14320*/  FFMA.FTZ R168, R7, c[0x0][0x2d0], -R4 ;  /* 0x0000b40007a87a23 */ /* 0x000fe40000010804 */
[----:B------:R-:W-:Y:S01]  /*14330*/  FADD.FTZ R4, R13, R6 ;  /* 0x000000060d047221 */ /* 0x000fe20000010000 */
[----:B------:R-:W1:Y:S01]  /*14340*/  MUFU.EX2 R2, R2 ;  /* 0x0000000200027308 */ /* 0x000e620000000800 */
[C---:B------:R-:W-:Y:S02]  /*14350*/  FMUL.FTZ R13, R0.reuse, R145 ;  /* 0x00000091000d7220 */ /* 0x040fe40000410000 */
[----:B------:R-:W-:Y:S02]  /*14360*/  FADD.FTZ R164, R15, R4 ;  /* 0x000000040fa47221 */ /* 0x000fe40000010000 */
        /* <DEDUP_REMOVED lines=9> */
[----:B------:R3:W4:Y:S01]  /*14400*/  MUFU.EX2 R161, R5 ;  /* 0x0000000500a17308 */ /* 0x0007220000000800 */
[C---:B------:R-:W-:Y:S02]  /*14410*/  FMUL.FTZ R28, R0.reuse, R28 ;  /* 0x0000001c001c7220 */ /* 0x040fe40000410000 */
[----:B------:R-:W-:Y:S02]  /*14420*/  FMUL.FTZ R29, R0, R29 ;  /* 0x0000001d001d7220 */ /* 0x000fe40000410000 */
[C---:B-1----:R-:W-:Y:S02]  /*14430*/  FMUL.FTZ R18, R2.reuse, R142 ;  /* 0x0000008e02127220 */ /* 0x042fe40000410000 */
[C---:B------:R-:W-:Y:S02]  /*14440*/  FMUL.FTZ R19, R2.reuse, R143 ;  /* 0x0000008f02137220 */ /* 0x040fe40000410000 */
[----:B------:R-:W1:Y:S01]  /*14450*/  LDSM.16.MT88.4 R140, [R178] ;  /* 0x00000000b28c783b */ /* 0x000e620000004200 */
[C---:B------:R-:W-:Y:S01]  /*14460*/  FMUL.FTZ R14, R2.reuse, R146 ;  /* 0x00000092020e7220 */ /* 0x040fe20000410000 */
[----:B------:R-:W-:Y:S01]  /*14470*/  MUFU.EX2 R144, R170 ;  /* 0x000000aa00907308 */ /* 0x000fe20000000800 */
[C---:B------:R-:W-:Y:S02]  /*14480*/  FMUL.FTZ R6, R2.reuse, R154 ;  /* 0x0000009a02067220 */ /* 0x040fe40000410000 */
[C---:B------:R-:W-:Y:S02]  /*14490*/  FMUL.FTZ R7, R2.reuse, R155 ;  /* 0x0000009b02077220 */ /* 0x040fe40000410000 */
[C---:B------:R-:W-:Y:S02]  /*144a0*/  FMUL.FTZ R10, R2.reuse, R150 ;  /* 0x00000096020a7220 */ /* 0x040fe40000410000 */
[C---:B--2---:R-:W-:Y:S02]  /*144b0*/  FMUL.FTZ R11, R2.reuse, R151 ;  /* 0x00000097020b7220 */ /* 0x044fe40000410000 */
[C---:B------:R-:W-:Y:S01]  /*144c0*/  FMUL.FTZ R15, R2.reuse, R147 ;  /* 0x00000093020f7220 */ /* 0x040fe20000410000 */
[----:B------:R-:W2:Y:S01]  /*144d0*/  MUFU.EX2 R146, R135 ;  /* 0x0000008700927308 */ /* 0x000ea20000000800 */
[----:B------:R-:W-:Y:S01]  /*144e0*/  FMUL.FTZ R22, R2, R22 ;  /* 0x0000001602167220 */ /* 0x000fe20000410000 */
[----:B------:R-:W-:Y:S01]  /*144f0*/  LDSM.16.MT88.4 R148, [R178+0x800] ;  /* 0x00080000b294783b */ /* 0x000fe20000004200 */
[----:B---3--:R-:W-:Y:S02]  /*14500*/  FMUL.FTZ R5, R0, R153 ;  /* 0x0000009900057220 */ /* 0x008fe40000410000 */
[----:B----4-:R-:W-:Y:S01]  /*14510*/  FFMA.FTZ R145, R2, R202, R161 ;  /* 0x000000ca02917223 */ /* 0x010fe200000100a1 */
[----:B------:R-:W-:Y:S01]  /*14520*/  F2FP.BF16.PACK_AB R161, R152, R161 ;  /* 0x000000a198a1723e */ /* 0x000fe200000010ff */
[C---:B------:R-:W-:Y:S02]  /*14530*/  FMUL.FTZ R23, R2.reuse, R23 ;  /* 0x0000001702177220 */ /* 0x040fe40000410000 */
[C---:B------:R-:W-:Y:S01]  /*14540*/  FMUL.FTZ R26, R2.reuse, R26 ;  /* 0x0000001a021a7220 */ /* 0x040fe20000410000 */
[----:B------:R-:W-:Y:S01]  /*14550*/  MUFU.EX2 R135, R172 ;  /* 0x000000ac00877308 */ /* 0x000fe20000000800 */
[C---:B------:R-:W-:Y:S02]  /*14560*/  FMUL.FTZ R27, R2.reuse, R27 ;  /* 0x0000001b021b7220 */ /* 0x040fe40000410000 */
[C---:B------:R-:W-:Y:S02]  /*14570*/  FMUL.FTZ R30, R2.reuse, R30 ;  /* 0x0000001e021e7220 */ /* 0x040fe40000410000 */
[----:B------:R-:W-:Y:S02]  /*14580*/  FMUL.FTZ R31, R2, R31 ;  /* 0x0000001f021f7220 */ /* 0x000fe40000410000 */
[C---:B------:R-:W-:Y:S02]  /*14590*/  FMUL.FTZ R32, R0.reuse, R32 ;  /* 0x0000002000207220 */ /* 0x040fe40000410000 */
[----:B------:R-:W-:Y:S01]  /*145a0*/  FMUL.FTZ R33, R0, R33 ;  /* 0x0000002100217220 */ /* 0x000fe20000410000 */
[----:B------:R-:W3:Y:S01]  /*145b0*/  MUFU.EX2 R136, R169 ;  /* 0x000000a900887308 */ /* 0x000ee20000000800 */
[C---:B------:R-:W-:Y:S02]  /*145c0*/  FMUL.FTZ R34, R2.reuse, R34 ;  /* 0x0000002202227220 */ /* 0x040fe40000410000 */
[----:B------:R-:W-:Y:S01]  /*145d0*/  FMUL.FTZ R35, R2, R35 ;  /* 0x0000002302237220 */ /* 0x000fe20000410000 */
[----:B--2---:R-:W-:Y:S01]  /*145e0*/  F2FP.BF16.PACK_AB R163, R173, R146 ;  /* 0x00000092ada3723e */ /* 0x004fe200000010ff */
[C---:B------:R-:W-:Y:S02]  /*145f0*/  FMUL.FTZ R36, R0.reuse, R36 ;  /* 0x0000002400247220 */ /* 0x040fe40000410000 */
[----:B------:R-:W-:Y:S02]  /*14600*/  FMUL.FTZ R37, R0, R37 ;  /* 0x0000002500257220 */ /* 0x000fe40000410000 */
[C---:B------:R-:W-:Y:S01]  /*14610*/  FMUL.FTZ R38, R2.reuse, R38 ;  /* 0x0000002602267220 */ /* 0x040fe20000410000 */
[----:B------:R3:W-:Y:S01]  /*14620*/  MUFU.EX2 R170, R166 ;  /* 0x000000a600aa7308 */ /* 0x0007e20000000800 */
[C---:B-1----:R-:W-:Y:S05]  /*14630*/  HMMA.16816.F32.BF16 R4, R160.reuse, R140, R4 ;  /* 0x0000008ca004723c */ /* 0x042fea0000041804 */
[----:B------:R-:W-:Y:S02]  /*14640*/  FMUL.FTZ R39, R2, R39 ;  /* 0x0000002702277220 */ /* 0x000fe40000410000 */
[C---:B------:R-:W-:Y:S01]  /*14650*/  FMUL.FTZ R40, R0.reuse, R40 ;  /* 0x0000002800287220 */ /* 0x040fe20000410000 */
[C---:B------:R-:W-:Y:S01]  /*14660*/  HMMA.16816.F32.BF16 R8, R160.reuse, R142, R8 ;  /* 0x0000008ea008723c */ /* 0x040fe20000041808 */
[----:B------:R-:W1:Y:S01]  /*14670*/  LDSM.16.MT88.4 R140, [R179] ;  /* 0x00000000b38c783b */ /* 0x000e620000004200 */
[----:B------:R-:W2:Y:S02]  /*14680*/  MUFU.EX2 R169, R165 ;  /* 0x000000a500a97308 */ /* 0x000ea40000000800 */
[----:B------:R-:W-:Y:S02]  /*14690*/  FMUL.FTZ R41, R0, R41 ;  /* 0x0000002900297220 */ /* 0x000fe40000410000 */
[C---:B------:R-:W-:Y:S02]  /*146a0*/  FMUL.FTZ R42, R2.reuse, R42 ;  /* 0x0000002a022a7220 */ /* 0x040fe40000410000 */
[----:B------:R-:W-:Y:S04]  /*146b0*/  FMUL.FTZ R43, R2, R43 ;  /* 0x0000002b022b7220 */ /* 0x000fe80000410000 */
[C---:B------:R-:W-:Y:S02]  /*146c0*/  FMUL.FTZ R44, R0.reuse, R44 ;  /* 0x0000002c002c7220 */ /* 0x040fe40000410000 */
[----:B------:R-:W-:Y:S01]  /*146d0*/  FMUL.FTZ R45, R0, R45 ;  /* 0x0000002d002d7220 */ /* 0x000fe20000410000 */
[----:B---3--:R-:W-:Y:S01]  /*146e0*/  F2FP.BF16.PACK_AB R166, R136, R144 ;  /* 0x0000009088a6723e */ /* 0x008fe200000010ff */
[C---:B------:R-:W-:Y:S02]  /*146f0*/  FMUL.FTZ R46, R2.reuse, R46 ;  /* 0x0000002e022e7220 */ /* 0x040fe40000410000 */
[----:B------:R-:W-:Y:S02]  /*14700*/  FMUL.FTZ R47, R2, R47 ;  /* 0x0000002f022f7220 */ /* 0x000fe40000410000 */
[C---:B------:R-:W-:Y:S02]  /*14710*/  FMUL.FTZ R48, R0.reuse, R48 ;  /* 0x0000003000307220 */ /* 0x040fe40000410000 */
[----:B------:R-:W-:Y:S02]  /*14720*/  FMUL.FTZ R49, R0, R49 ;  /* 0x0000003100317220 */ /* 0x000fe40000410000 */
[C---:B------:R-:W-:Y:S02]  /*14730*/  FMUL.FTZ R50, R2.reuse, R50 ;  /* 0x0000003202327220 */ /* 0x040fe40000410000 */
[----:B------:R-:W-:Y:S01]  /*14740*/  FMUL.FTZ R51, R2, R51 ;  /* 0x0000003302337220 */ /* 0x000fe20000410000 */
[----:B--2---:R-:W-:Y:S01]  /*14750*/  F2FP.BF16.PACK_AB R165, R169, R170 ;  /* 0x000000aaa9a5723e */ /* 0x004fe200000010ff */
        /* <DEDUP_REMOVED lines=81> */
[C---:B------:R-:W-:Y:S02]  /*14c70*/  FMUL.FTZ R123, R2.reuse, R123 ;  /* 0x0000007b027b7220 */ /* 0x040fe40000410000 */
[C---:B------:R-:W-:Y:S01]  /*14c80*/  FMUL.FTZ R126, R2.reuse, R126 ;  /* 0x0000007e027e7220 */ /* 0x040fe20000410000 */
[C---:B------:R-:W-:Y:S01]  /*14c90*/  HMMA.16816.F32.BF16 R40, R160.reuse, R142, R40 ;  /* 0x0000008ea028723c */ /* 0x040fe20000041828 */
[----:B------:R-:W1:Y:S03]  /*14ca0*/  LDSM.16.MT88.4 R140, [R179+0x1000] ;  /* 0x00100000b38c783b */ /* 0x000e660000004200 */
[C---:B------:R-:W-:Y:S02]  /*14cb0*/  FMUL.FTZ R127, R2.reuse, R127 ;  /* 0x0000007f027f7220 */ /* 0x040fe40000410000 */
[C---:B------:R-:W-:Y:S02]  /*14cc0*/  FMUL.FTZ R130, R2.reuse, R130 ;  /* 0x0000008202827220 */ /* 0x040fe40000410000 */
[----:B------:R-:W-:Y:S02]  /*14cd0*/  FMUL.FTZ R131, R2, R131 ;  /* 0x0000008302837220 */ /* 0x000fe40000410000 */
[----:B------:R-:W2:Y:S02]  /*14ce0*/  MUFU.EX2 R2, R171 ;  /* 0x000000ab00027308 */ /* 0x000ea40000000800 */
[C---:B------:R-:W-:Y:S02]  /*14cf0*/  FMUL.FTZ R124, R0.reuse, R124 ;  /* 0x0000007c007c7220 */ /* 0x040fe40000410000 */
[C---:B------:R-:W-:Y:S02]  /*14d00*/  FMUL.FTZ R125, R0.reuse, R125 ;  /* 0x0000007d007d7220 */ /* 0x040fe40000410000 */
[C---:B------:R-:W-:Y:S02]  /*14d10*/  FMUL.FTZ R128, R0.reuse, R128 ;  /* 0x0000008000807220 */ /* 0x040fe40000410000 */
[----:B------:R-:W-:Y:S02]  /*14d20*/  FMUL.FTZ R129, R0, R129 ;  /* 0x0000008100817220 */ /* 0x000fe40000410000 */
[----:B------:R-:W-:Y:S01]  /*14d30*/  FADD.FTZ R0, R135, R164 ;  /* 0x000000a487007221 */ /* 0x000fe20000010000 */
[C---:B--2---:R-:W-:Y:S03]  /*14d40*/  F2FP.BF16.PACK_AB R164, R2.reuse, R135 ;  /* 0x0000008702a4723e */ /* 0x044fe600000010ff */
[----:B------:R-:W-:Y:S01]  /*14d50*/  FADD.FTZ R0, R2, R0 ;  /* 0x0000000002007221 */ /* 0x000fe20000010000 */
[----:B------:R-:W-:Y:S01]  /*14d60*/  MUFU.EX2 R135, R168 ;  /* 0x000000a800877308 */ /* 0x000fe20000000800 */
[----:B------:R-:W-:Y:S02]  /*14d70*/  FADD.FTZ R2, R152, R145 ;  /* 0x0000009198027221 */ /* 0x000fe40000010000 */
[----:B------:R-:W-:Y:S01]  /*14d80*/  FADD.FTZ R0, R144, R0 ;  /* 0x0000000090007221 */ /* 0x000fe20000010000 */
[C---:B-1----:R-:W-:Y:S03]  /*14d90*/  HMMA.16816.F32.BF16 R44, R160.reuse, R140, R44 ;  /* 0x0000008ca02c723c */ /* 0x042fe6000004182c */
[----:B------:R-:W-:Y:S01]  /*14da0*/  FADD.FTZ R203, R136, R0 ;  /* 0x0000000088cb7221 */ /* 0x000fe20000010000 */
[-C--:B------:R-:W-:Y:S01]  /*14db0*/  MOV R136, R3.reuse ;  /* 0x0000000300887202 */ /* 0x080fe20000000f00 */
[----:B------:R-:W-:Y:S03]  /*14dc0*/  FADD.FTZ R0, R146, R2 ;  /* 0x0000000292007221 */ /* 0x000fe60000010000 */
[C---:B------:R-:W-:Y:S01]  /*14dd0*/  HMMA.16816.F32.BF16 R48, R160.reuse, R142, R48 ;  /* 0x0000008ea030723c */ /* 0x040fe20000041830 */
[----:B------:R-:W1:Y:S03]  /*14de0*/  LDSM.16.MT88.4 R140, [R181+0x1000] ;  /* 0x00100000b58c783b */ /* 0x000e660000004200 */
        /* <DEDUP_REMOVED lines=86> */
.L_x_1399:
[----:B------:R-:W-:-:S13]  /*15350*/  ISETP.GE.AND P0, PT, R195, R210, PT ;  /* 0x000000d2c300720c */ /* 0x000fda0003f06270 */
[----:B------:R-:W-:Y:S05]  /*15360*/  @!P0 BRA `(.L_x_1411) ;  /* 0x0000230000008947 */ /* 0x000fea0003800000 */
[----:B------:R-:W-:Y:S02]  /*15370*/  MOV R136, R5 ;  /* 0x0000000500887202 */ /* 0x000fe40000000f00 */
[----:B------:R-:W-:Y:S02]  /*15380*/  MOV R135, R134 ;  /* 0x0000008600877202 */ /* 0x000fe40000000f00 */
.L_x_1418:
[----:B------:R-:W-:Y:S04]  /*15390*/  DEPBAR.LE SB0, 0x0 ;  /* 0x000080000000791a */ /* 0x000fe80000000000 */
[----:B------:R-:W-:Y:S01]  /*153a0*/  WARPSYNC 0xffffffff ;  /* 0xffffffff00007948 */ /* 0x000fe20003800000 */
[----:B------:R-:W-:Y:S01]  /*153b0*/  BAR.SYNC.DEFER_BLOCKING 0x0 ;  /* 0x0000000000007b1d */ /* 0x000fe20000010000 */
[----:B------:R-:W-:Y:S01]  /*153c0*/  SHF.R.S32.HI R0, RZ, 0x1f, R199 ;  /* 0x0000001fff007819 */ /* 0x000fe200000114c7 */
[C---:B------:R-:W-:Y:S01]  /*153d0*/  IMAD.WIDE.U32 R2, R199.reuse, c[0x0][0x208], RZ ;  /* 0x00008200c7027a25 */ /* 0x040fe200078e00ff */
[----:B------:R-:W-:Y:S03]  /*153e0*/  SHF.R.S32.HI R4, RZ, 0x1f, R196 ;  /* 0x0000001fff047819 */ /* 0x000fe600000114c4 */
[----:B------:R-:W-:Y:S02]  /*153f0*/  IMAD R0, R0, c[0x0][0x208], RZ ;  /* 0x0000820000007a24 */ /* 0x000fe400078e02ff */
[----:B------:R-:W-:Y:S02]  /*15400*/  IMAD R4, R4, c[0x0][0x218], RZ ;  /* 0x0000860004047a24 */ /* 0x000fe400078e02ff */
[----:B------:R-:W-:Y:S02]  /*15410*/  IMAD R0, R199, c[0x0][0x20c], R0 ;  /* 0x00008300c7007a24 */ /* 0x000fe400078e0200 */
[C---:B------:R-:W-:Y:S03]  /*15420*/  IMAD R4, R196.reuse, c[0x0][0x21c], R4 ;  /* 0x00008700c4047a24 */ /* 0x040fe600078e0204 */
        /* <DEDUP_REMOVED lines=14> */
.L_x_1502:
[C---:B--23--:R-:W-:Y:S01]  /*15510*/  HMMA.16816.F32.BF16 R4, R16.reuse, R8, RZ ;  /* 0x000000081004723c */ /* 0x04cfe200000418ff */
[----:B------:R-:W2:Y:S01]  /*15520*/  SHFL.IDX PT, R2, R134, RZ, 0x181f ;  /* 0x00181fff86027589 */ /* 0x000ea200000e0000 */
[----:B------:R-:W-:Y:S01]  /*15530*/  BSSY B0, `(.L_x_1413) ;  /* 0x00000d0000007945 */ /* 0x000fe20003800000 */
[C---:B------:R-:W-:Y:S02]  /*15540*/  ISETP.GE.AND P3, PT, R132.reuse, c[0x0][0x1d4], PT ;  /* 0x0000750084007a0c */ /* 0x040fe40003f66270 */
        /* <DEDUP_REMOVED lines=13> */
[C---:B------:R-:W-:Y:S01]  /*15620*/  ISETP.GE.AND P1, PT, R198.reuse, c[0x0][0x1d4], PT ;  /* 0x00007500c6007a0c */ /* 0x040fe20003f26270 */
[C---:B------:R-:W-:Y:S02]  /*15630*/  HMMA.16816.F32.BF16 R8, R164.reuse, R170, R8 ;  /* 0x000000aaa408723c */ /* 0x040fe40000041808 */
[----:B------:R2:W-:Y:S06]  /*15640*/  LDGSTS.E.BYPASS.LTC128B.128 [R215+0x9080], [R162.64], !P2 ;  /* 0x09080000a2d77fae */ /* 0x0005ec000d101d48 */
[C---:B------:R-:W-:Y:S08]  /*15650*/  HMMA.16816.F32.BF16 R12, R164.reuse, R172, R12 ;  /* 0x000000aca40c723c */ /* 0x040ff0000004180c */
[----:B------:R-:W-:Y:S04]  /*15660*/  HMMA.16816.F32.BF16 R16, R164, R174, R16 ;  /* 0x000000aea410723c */ /* 0x000fe80000041810 */
[C---:B-1----:R-:W-:Y:S04]  /*15670*/  LEA R160, P0, R197.reuse, R2, 0x1 ;  /* 0x00000002c5a07211 */ /* 0x042fe800078008ff */
[----:B------:R-:W-:Y:S04]  /*15680*/  LEA.HI.X R161, R197, R0, R206, 0x1, P0 ;  /* 0x00000000c5a17211 */ /* 0x000fe800000f0cce */
[C---:B------:R-:W-:Y:S01]  /*15690*/  LEA R2, P0, R198.reuse, R2, 0x1 ;  /* 0x00000002c6027211 */ /* 0x040fe200078008ff */
[----:B------:R2:W-:Y:S03]  /*156a0*/  LDGSTS.E.BYPASS.LTC128B.128 [R215+0xa080], [R160.64], !P4 ;  /* 0x0a080000a0d77fae */ /* 0x0005e6000e101d48 */
[----:B------:R-:W-:Y:S02]  /*156b0*/  LEA.HI.X R3, R198, R0, R205, 0x1, P0 ;  /* 0x00000000c6037211 */ /* 0x000fe400000f0ccd */
[----:B------:R-:W-:Y:S03]  /*156c0*/  ISETP.GT.AND P0, PT, R195, R210, PT ;  /* 0x000000d2c300720c */ /* 0x000fe60003f04270 */
[----:B------:R1:W-:Y:S06]  /*156d0*/  LDGSTS.E.BYPASS.LTC128B.128 [R215+0xb080], [R2.64], !P1 ;  /* 0x0b08000002d77fae */ /* 0x0003ec000c901d48 */
[----:B------:R-:W-:Y:S06]  /*156e0*/  LDSM.16.M88.4 R168, [R176] ;  /* 0x00000000b0a8783b */ /* 0x000fec0000000200 */
[----:B------:R-:W-:Y:S06]  /*156f0*/  LDSM.16.M88.4 R164, [R176+0x800] ;  /* 0x00080000b0a4783b */ /* 0x000fec0000000200 */
[----:B------:R-:W-:Y:S06]  /*15700*/  LDSM.16.M88.4 R172, [R159+-0x3000] ;  /* 0xffd000009fac783b */ /* 0x000fec0000000200 */
[----:B--2---:R-:W2:Y:S06]  /*15710*/  LDSM.16.M88.4 R160, [R185] ;  /* 0x00000000b9a0783b */ /* 0x004eac0000000200 */
[----:B------:R-:W0:Y:S01]  /*15720*/  LDGDEPBAR ;  /* 0x00000000000079af */ /* 0x000e220000000000 */
[C---:B--2---:R-:W-:Y:S08]  /*15730*/  HMMA.16816.F32.BF16 R4, R160.reuse, R168, R4 ;  /* 0x000000a8a004723c */ /* 0x044ff00000041804 */
[C---:B------:R-:W-:Y:S01]  /*15740*/  HMMA.16816.F32.BF16 R8, R160.reuse, R170, R8 ;  /* 0x000000aaa008723c */ /* 0x040fe20000041808 */
[----:B------:R-:W2:Y:S07]  /*15750*/  LDSM.16.M88.4 R168, [R184] ;  /* 0x00000000b8a8783b */ /* 0x000eae0000000200 */
[C---:B------:R-:W-:Y:S08]  /*15760*/  HMMA.16816.F32.BF16 R12, R160.reuse, R164, R12 ;  /* 0x000000a4a00c723c */ /* 0x040ff0000004180c */
[----:B------:R-:W-:Y:S01]  /*15770*/  HMMA.16816.F32.BF16 R16, R160, R166, R16 ;  /* 0x000000a6a010723c */ /* 0x000fe20000041810 */
[----:B------:R-:W3:Y:S06]  /*15780*/  LDSM.16.M88.4 R160, [R159+-0x2800] ;  /* 0xffd800009fa0783b */ /* 0x000eec0000000200 */
[----:B------:R-:W-:Y:S01]  /*15790*/  LDSM.16.M88.4 R164, [R182+0x4000] ;  /* 0x00400000b6a4783b */ /* 0x000fe20000000200 */
[C---:B--2---:R-:W-:Y:S08]  /*157a0*/  HMMA.16816.F32.BF16 R4, R168.reuse, R172, R4 ;  /* 0x000000aca804723c */ /* 0x044ff00000041804 */
[C---:B------:R-:W-:Y:S01]  /*157b0*/  HMMA.16816.F32.BF16 R8, R168.reuse, R174, R8 ;  /* 0x000000aea808723c */ /* 0x040fe20000041808 */
[----:B------:R-:W2:Y:S07]  /*157c0*/  LDSM.16.M88.4 R172, [R177+0x1000] ;  /* 0x00100000b1ac783b */ /* 0x000eae0000000200 */
[C---:B---3--:R-:W-:Y:S08]  /*157d0*/  HMMA.16816.F32.BF16 R12, R168.reuse, R160, R12 ;  /* 0x000000a0a80c723c */ /* 0x048ff0000004180c */
[----:B------:R-:W-:Y:S01]  /*157e0*/  HMMA.16816.F32.BF16 R16, R168, R162, R16 ;  /* 0x000000a2a810723c */ /* 0x000fe20000041810 */
[----:B------:R-:W3:Y:S06]  /*157f0*/  LDSM.16.M88.4 R160, [R177+0x1800] ;  /* 0x00180000b1a0783b */ /* 0x000eec0000000200 */
[----:B------:R-:W-:Y:S01]  /*15800*/  LDSM.16.M88.4 R168, [R183+0x4000] ;  /* 0x00400000b7a8783b */ /* 0x000fe20000000200 */
[C---:B--2---:R-:W-:Y:S08]  /*15810*/  HMMA.16816.F32.BF16 R4, R164.reuse, R172, R4 ;  /* 0x000000aca404723c */ /* 0x044ff00000041804 */
[C---:B------:R-:W-:Y:S01]  /*15820*/  HMMA.16816.F32.BF16 R8, R164.reuse, R174, R8 ;  /* 0x000000aea408723c */ /* 0x040fe20000041808 */
[----:B------:R-:W2:Y:S07]  /*15830*/  LDSM.16.M88.4 R172, [R189] ;  /* 0x00000000bdac783b */ /* 0x000eae0000000200 */
[C---:B---3--:R-:W-:Y:S08]  /*15840*/  HMMA.16816.F32.BF16 R12, R164.reuse, R160, R12 ;  /* 0x000000a0a40c723c */ /* 0x048ff0000004180c */
[----:B------:R-:W-:Y:S01]  /*15850*/  HMMA.16816.F32.BF16 R16, R164, R162, R16 ;  /* 0x000000a2a410723c */ /* 0x000fe20000041810 */
[----:B------:R-:W3:Y:S06]  /*15860*/  LDSM.16.M88.4 R160, [R188] ;  /* 0x00000000bca0783b */ /* 0x000eec0000000200 */
        /* <DEDUP_REMOVED lines=10> */
[----:B------:R-:W2:Y:S07]  /*15910*/  LDSM.16.M88.4 R172, [R159+-0x2000] ;  /* 0xffe000009fac783b */ /* 0x000eae0000000200 */
[C---:B---3--:R-:W-:Y:S08]  /*15920*/  HMMA.16816.F32.BF16 R12, R164.reuse, R160, R12 ;  /* 0x000000a0a40c723c */ /* 0x048ff0000004180c */
        /* <DEDUP_REMOVED lines=57> */
[----:B------:R-:W3:Y:S01]  /*15cc0*/  LDSM.16.M88.4 R160, [R159+0x800] ;  /* 0x000800009fa0783b */ /* 0x000ee20000000200 */
[----:B------:R-:W-:Y:S05]  /*15cd0*/  DEPBAR.LE SB0, 0x0 ;  /* 0x000080000000791a */ /* 0x000fea0000000000 */
[----:B------:R-:W-:Y:S01]  /*15ce0*/  BAR.SYNC.DEFER_BLOCKING 0x0 ;  /* 0x0000000000007b1d */ /* 0x000fe20000010000 */
[C---:B--2---:R-:W-:Y:S08]  /*15cf0*/  HMMA.16816.F32.BF16 R4, R168.reuse, R172, R4 ;  /* 0x000000aca804723c */ /* 0x044ff00000041804 */
[C---:B------:R-:W-:Y:S08]  /*15d00*/  HMMA.16816.F32.BF16 R8, R168.reuse, R174, R8 ;  /* 0x000000aea808723c */ /* 0x040ff00000041808 */
[C---:B---3--:R-:W-:Y:S08]  /*15d10*/  HMMA.16816.F32.BF16 R12, R168.reuse, R160, R12 ;  /* 0x000000a0a80c723c */ /* 0x048ff0000004180c */
[----:B------:R-:W-:Y:S01]  /*15d20*/  FMUL.FTZ R0, R4, c[0x0][0x320] ;  /* 0x0000c80004007a20 */ /* 0x000fe20000410000 */
[----:B------:R-:W-:Y:S03]  /*15d30*/  HMMA.16816.F32.BF16 R16, R168, R162, R16 ;  /* 0x000000a2a810723c */ /* 0x000fe60000041810 */
[----:B------:R2:W3:Y:S02]  /*15d40*/  MUFU.TANH R172, R0 ;  /* 0x0000000000ac7308 */ /* 0x0004e40000002400 */
[----:B--2---:R-:W-:Y:S08]  /*15d50*/  FMUL.FTZ R0, R5, c[0x0][0x320] ;  /* 0x0000c80005007a20 */ /* 0x004ff00000410000 */
        /* <DEDUP_REMOVED lines=30> */
[----:B---34-:R-:W-:Y:S02]  /*15f40*/  IMAD.MOV.U32 R200, RZ, RZ, c[0x0][0x2b8] ;  /* 0x0000ae00ffc87624 */ /* 0x018fe400078e00ff */
[----:B------:R-:W-:Y:S02]  /*15f50*/  IMAD.MOV.U32 R196, RZ, RZ, RZ ;  /* 0x000000ffffc47224 */ /* 0x000fe400078e00ff */
[----:B-1----:R-:W-:Y:S01]  /*15f60*/  IMAD R2, R195, 0x20, R223 ;  /* 0x00000020c3027824 */ /* 0x002fe200078e02df */
[----:B------:R-:W-:Y:S04]  /*15f70*/  ISETP.NE.AND P5, PT, R200, 0x1, PT ;  /* 0x00000001c800780c */ /* 0x000fe80003fa5270 */
[----:B------:R-:W-:Y:S05]  /*15f80*/  IADD3 R2, R2, -0x20, R211 ;  /* 0xffffffe002027810 */ /* 0x000fea0007ffe0d3 */
[--C-:B--2---:R-:W-:Y:S04]  /*15f90*/  IMAD.MOV.U32 R0, RZ, RZ, R2.reuse ;  /* 0x000000ffff007224 */ /* 0x104fe800078e0002 */
        /* <DEDUP_REMOVED lines=24> */
.L_x_1503:
[----:B------:R-:W-:-:S05]  /*16120*/  BRA.DIV ~URZ, `(.L_x_1416) ;  /* 0x000084227f007947 */ /* 0x000fca000b800000 */
[----:B-1----:R1:W3:Y:S02]  /*16130*/  SHFL.IDX PT, R0, R5, RZ, 0x181f ;  /* 0x00181fff05007589 */ /* 0x0022e400000e0000 */
.L_x_1504:
[C---:B---3--:R-:W-:Y:S04]  /*16140*/  LEA R2, P0, R132.reuse, R0, 0x1 ;  /* 0x0000000084027211 */ /* 0x048fe800078008ff */
[----:B--2---:R-:W-:Y:S05]  /*16150*/  LEA.HI.X R3, R132, R4, R133, 0x1, P0 ;  /* 0x0000000484037211 */ /* 0x004fea00000f0c85 */
        /* <DEDUP_REMOVED lines=13> */
.L_x_1414:
[----:B---34-:R-:W-:Y:S05]  /*16230*/  BSYNC B0 ;  /* 0x0000000000007941 */ /* 0x018fea0003800000 */
.L_x_1413:
[----:B-1----:R-:W-:Y:S01]  /*16240*/  FMNMX.FTZ R2, R172, R135, !PT ;  /* 0x00000087ac027209 */ /* 0x002fe20007810000 */
[----:B------:R-:W0:Y:S01]  /*16250*/  LDGDEPBAR ;  /* 0x00000000000079af */ /* 0x000e220000000000 */
[----:B--2---:R-:W-:Y:S02]  /*16260*/  FMNMX.FTZ R0, R173, R136, !PT ;  /* 0x00000088ad007209 */ /* 0x004fe40007810000 */
        /* <DEDUP_REMOVED lines=22> */
.L_x_1505:
        /* <DEDUP_REMOVED lines=243> */
[----:B------:R-:W-:Y:S02]  /*17300*/  F2FP.BF16.PACK_AB R167, R135, R160 ;  /* 0x000000a087a7723e */ /* 0x000fe400000010ff */
        /* <DEDUP_REMOVED lines=54> */
.L_x_1411:
[----:B------:R-:W-:Y:S05]  /*17670*/  BRA.DIV ~URZ, `(.L_x_1419) ;  /* 0x000070427f007947 */ /* 0x000fea000b800000 */
[----:B------:R1:W2:Y:S02]  /*17680*/  SHFL.BFLY PT, R0, R203, 0x2, 0x1f ;  /* 0x0c401f00cb007f89 */ /* 0x0002a400000e0000 */
.L_x_1506:
[----:B--2---:R-:W-:Y:S01]  /*17690*/  FADD.FTZ R6, R0, R203 ;  /* 0x000000cb00067221 */ /* 0x004fe20000010000 */
[----:B------:R-:W-:Y:S05]  /*176a0*/  BRA.DIV ~URZ, `(.L_x_1420) ;  /* 0x000070627f007947 */ /* 0x000fea000b800000 */
[----:B------:R-:W2:Y:S02]  /*176b0*/  SHFL.BFLY PT, R0, R6, 0x1, 0x1f ;  /* 0x0c201f0006007f89 */ /* 0x000ea400000e0000 */
[----:B--2---:R-:W-:-:S02]  /*176c0*/  FADD.FTZ R6, R6, R0 ;  /* 0x0000000006067221 */ /* 0x004fc40000010000 */
[----:B------:R-:W2:Y:S02]  /*176d0*/  SHFL.BFLY PT, R0, R202, 0x2, 0x1f ;  /* 0x0c401f00ca007f89 */ /* 0x000ea400000e0000 */
[----:B--2---:R-:W-:-:S05]  /*176e0*/  FADD.FTZ R4, R0, R202 ;  /* 0x000000ca00047221 */ /* 0x004fca0000010000 */
[----:B------:R2:W3:Y:S02]  /*176f0*/  SHFL.BFLY PT, R3, R4, 0x1, 0x1f ;  /* 0x0c201f0004037f89 */ /* 0x0004e400000e0000 */
.L_x_1507:
        /* <DEDUP_REMOVED lines=148> */
.L_x_1316:
        /* <DEDUP_REMOVED lines=17> */
.L_x_1422:
[----:B------:R-:W-:Y:S05]  /*18150*/  BSYNC B0 ;  /* 0x0000000000007941 */ /* 0x000fea0003800000 */
.L_x_1421:
[----:B------:R-:W-:Y:S01]  /*18160*/  PRMT R0, R0, 0x9910, RZ ;  /* 0x0000991000007816 */ /* 0x000fe200000000ff */
[----:B------:R-:W-:Y:S01]  /*18170*/  BSSY B1, `(.L_x_1423) ;  /* 0x0000421000017945 */ /* 0x000fe20003800000 */
[----:B------:R-:W-:Y:S02]  /*18180*/  IMAD.MOV.U32 R92, RZ, RZ, R232 ;  /* 0x000000ffff5c7224 */ /* 0x000fe400078e00e8 */
        /* <DEDUP_REMOVED lines=140> */
[----:B------:R-:W-:-:S03]  /*18a50*/  IADD3 R4, P0, R231, c[0x0][0x500], RZ ;  /* 0x00014000e7047a10 */ /* 0x000fc60007f1e0ff */
[----:B------:R2:W5:Y:S01]  /*18a60*/  @P1 LDG.E R12, [R2.64] ;  /* 0x00000008020c1981 */ /* 0x000562000c1e1900 */
[----:B------:R-:W-:Y:S01]  /*18a70*/  IADD3.X R5, R236, c[0x0][0x504], RZ, P0, !PT ;  /* 0x00014100ec057a10 */ /* 0x000fe200007fe4ff */
        /* <DEDUP_REMOVED lines=9> */
.L_x_1425:
[----:B-----5:R-:W2:Y:S01]  /*18b10*/  LDL R93, [R1+0x40] ;  /* 0x00004000015d7983 */ /* 0x020ea20000100800 */
[----:B------:R-:W-:Y:S01]  /*18b20*/  IMAD.MOV.U32 R16, RZ, RZ, 0x368 ;  /* 0x00000368ff107424 */ /* 0x000fe200078e00ff */
[----:B------:R-:W-:Y:S01]  /*18b30*/  ISETP.GT.AND P2, PT, R3, 0x1, PT ;  /* 0x000000010300780c */ /* 0x000fe20003f44270 */
[----:B------:R-:W-:Y:S01]  /*18b40*/  IMAD R12, R12, c[0x0][0x4e8], RZ ;  /* 0x00013a000c0c7a24 */ /* 0x000fe200078e02ff */
[----:B------:R-:W-:-:S02]  /*18b50*/  ISETP.NE.U32.AND P0, PT, RZ, c[0x0][0x500], PT ;  /* 0x00014000ff007a0c */ /* 0x000fc40003f05070 */
[----:B------:R-:W-:Y:S02]  /*18b60*/  SEL R16, R16, 0x328, P2 ;  /* 0x0000032810107807 */ /* 0x000fe40001000000 */
[----:B------:R-:W-:Y:S02]  /*18b70*/  ISETP.NE.AND.EX P0, PT, RZ, c[0x0][0x504], PT, P0 ;  /* 0x00014100ff007a0c */ /* 0x000fe40003f05300 */
[----:B------:R-:W4:Y:S01]  /*18b80*/  LDC.64 R6, c[0x0][R16+0x170] ;  /* 0x00005c0010067b82 */ /* 0x000f220000000a00 */
[----:B---3--:R-:W-:Y:S02]  /*18b90*/  LOP3.LUT R4, R234, 0xffff, RZ, 0xc0, !PT ;  /* 0x0000ffffea047812 */ /* 0x008fe400078ec0ff */
[----:B------:R-:W-:Y:S02]  /*18ba0*/  SEL R0, R237, RZ, !P0 ;  /* 0x000000ffed007207 */ /* 0x000fe40004000000 */
[----:B------:R-:W-:Y:S02]  /*18bb0*/  SEL R5, R238, RZ, !P0 ;  /* 0x000000ffee057207 */ /* 0x000fe40004000000 */
[----:B------:R-:W-:Y:S01]  /*18bc0*/  SHF.R.S32.HI R19, RZ, 0x1f, R106 ;  /* 0x0000001fff137819 */ /* 0x000fe2000001146a */
[----:B------:R-:W3:Y:S03]  /*18bd0*/  LDC.64 R10, c[0x0][R16+0x168] ;  /* 0x00005a00100a7b82 */ /* 0x000ee60000000a00 */
[----:B------:R-:W-:-:S04]  /*18be0*/  LEA.HI R19, R19, R106, RZ, 0x5 ;  /* 0x0000006a13137211 */ /* 0x000fc800078f28ff */
[----:B------:R-:W-:Y:S01]  /*18bf0*/  LOP3.LUT R19, R19, 0xffffffe0, RZ, 0xc0, !PT ;  /* 0xffffffe013137812 */ /* 0x000fe200078ec0ff */
[----:B------:R-:W1:Y:S04]  /*18c00*/  LDC.64 R14, c[0x0][R16+0x178] ;  /* 0x00005e00100e7b82 */ /* 0x000e680000000a00 */
        /* <DEDUP_REMOVED lines=103> */
.L_x_1508:
[----:B------:R-:W-:Y:S05]  /*19280*/  BRA.DIV ~URZ, `(.L_x_1428) ;  /* 0x000055e27f007947 */ /* 0x000fea000b800000 */
[----:B------:R4:W2:Y:S02]  /*19290*/  SHFL.IDX PT, R0, R14, RZ, 0x181f ;  /* 0x00181fff0e007589 */ /* 0x0008a400000e0000 */
.L_x_1509:
[----:B------:R-:W-:Y:S01]  /*192a0*/  ISETP.GE.AND P0, PT, R5, R12, PT ;  /* 0x0000000c0500720c */ /* 0x000fe20003f06270 */
[----:B------:R-:W-:-:S12]  /*192b0*/  BSSY B0, `(.L_x_1429) ;  /* 0x0000012000007945 */ /* 0x000fd80003800000 */
[----:B------:R-:W-:Y:S05]  /*192c0*/  @P0 BRA `(.L_x_1430) ;  /* 0x0000010000000947 */ /* 0x000fea0003800000 */
[----:B------:R-:W-:Y:S02]  /*192d0*/  ISETP.GE.AND P3, PT, R132, c[0x0][0x3c8], PT ;  /* 0x0000f20084007a0c */ /* 0x000fe40003f66270 */
[----:B------:R-:W-:Y:S02]  /*192e0*/  ISETP.GE.AND P2, PT, R137, c[0x0][0x3c8], PT ;  /* 0x0000f20089007a0c */ /* 0x000fe40003f46270 */
[----:B------:R-:W-:Y:S02]  /*192f0*/  ISETP.GE.AND P1, PT, R197, c[0x0][0x3c8], PT ;  /* 0x0000f200c5007a0c */ /* 0x000fe40003f26270 */
[----:B------:R-:W-:-:S07]  /*19300*/  ISETP.GE.AND P0, PT, R198, c[0x0][0x3c8], PT ;  /* 0x0000f200c6007a0c */ /* 0x000fce0003f06270 */
[CC--:B--2---:R-:W-:Y:S02]  /*19310*/  @!P3 LEA R10, P4, R132.reuse, R0.reuse, 0x1 ;  /* 0x00000000840ab211 */ /* 0x0c4fe400078808ff */
        /* <DEDUP_REMOVED lines=11> */
.L_x_1430:
[----:B------:R-:W-:Y:S05]  /*193d0*/  BSYNC B0 ;  /* 0x0000000000007941 */ /* 0x000fea0003800000 */
.L_x_1429:
[----:B------:R-:W-:Y:S05]  /*193e0*/  BRA.DIV ~URZ, `(.L_x_1431) ;  /* 0x000054e27f007947 */ /* 0x000fea000b800000 */
[----:B---3--:R3:W4:Y:S04]  /*193f0*/  SHFL.IDX PT, R4, R13, 0x1, 0x181f ;  /* 0x00381f000d047f89 */ /* 0x00872800000e0000 */
[----:B--2---:R3:W2:Y:S02]  /*19400*/  SHFL.IDX PT, R0, R14, 0x1, 0x181f ;  /* 0x00381f000e007f89 */ /* 0x0046a400000e0000 */
.L_x_1510:
        /* <DEDUP_REMOVED lines=20> */
.L_x_1433:
[----:B------:R-:W-:Y:S05]  /*19550*/  BSYNC B0 ;  /* 0x0000000000007941 */ /* 0x000fea0003800000 */
.L_x_1432:
[----:B------:R-:W-:Y:S05]  /*19560*/  BRA.DIV ~URZ, `(.L_x_1434) ;  /* 0x000054227f007947 */ /* 0x000fea000b800000 */
[----:B----4-:R4:W3:Y:S02]  /*19570*/  SHFL.IDX PT, R4, R13, 0x2, 0x181f ;  /* 0x00581f000d047f89 */ /* 0x0108e400000e0000 */
.L_x_1511:
[----:B------:R-:W-:Y:S05]  /*19580*/  BRA.DIV ~URZ, `(.L_x_1435) ;  /* 0x000054727f007947 */ /* 0x000fea000b800000 */
[----:B--2---:R2:W4:Y:S02]  /*19590*/  SHFL.IDX PT, R0, R14, 0x2, 0x181f ;  /* 0x00581f000e007f89 */ /* 0x00452400000e0000 */
.L_x_1512:
        /* <DEDUP_REMOVED lines=8> */
[CC--:B----4-:R-:W-:Y:S02]  /*19620*/  @!P3 LEA R10, P4, R132.reuse, R0.reuse, 0x1 ;  /* 0x00000000840ab211 */ /* 0x0d0fe400078808ff */
        /* <DEDUP_REMOVED lines=11> */
.L_x_1437:
[----:B------:R-:W-:Y:S05]  /*196e0*/  BSYNC B0 ;  /* 0x0000000000007941 */ /* 0x000fea0003800000 */
.L_x_1436:
[----:B------:R-:W-:Y:S05]  /*196f0*/  BRA.DIV ~URZ, `(.L_x_1438) ;  /* 0x000053627f007947 */ /* 0x000fea000b800000 */
[----:B---3--:R3:W2:Y:S04]  /*19700*/  SHFL.IDX PT, R4, R13, 0x3, 0x181f ;  /* 0x00781f000d047f89 */ /* 0x0086a800000e0000 */
[----:B----4-:R3:W4:Y:S02]  /*19710*/  SHFL.IDX PT, R0, R14, 0x3, 0x181f ;  /* 0x00781f000e007f89 */ /* 0x01072400000e0000 */
.L_x_1513:
[----:B------:R-:W-:-:S04]  /*19720*/  IADD3 R2, R5, 0x60, RZ ;  /* 0x0000006005027810 */ /* 0x000fc80007ffe0ff */
[----:B------:R-:W-:-:S13]  /*19730*/  ISETP.GE.AND P0, PT, R2, R12, PT ;  /* 0x0000000c0200720c */ /* 0x000fda0003f06270 */
[----:B------:R-:W-:Y:S05]  /*19740*/  @P0 BRA `(.L_x_1439) ;  /* 0x00002c3000000947 */ /* 0x000fea0003800000 */
[----:B------:R-:W-:Y:S02]  /*19750*/  ISETP.GE.AND P2, PT, R132, c[0x0][0x3c8], PT ;  /* 0x0000f20084007a0c */ /* 0x000fe40003f46270 */
[----:B------:R-:W-:Y:S02]  /*19760*/  ISETP.GE.AND P1, PT, R137, c[0x0][0x3c8], PT ;  /* 0x0000f20089007a0c */ /* 0x000fe40003f26270 */
[----:B------:R-:W-:-:S09]  /*19770*/  ISETP.GE.AND P0, PT, R197, c[0x0][0x3c8], PT ;  /* 0x0000f200c5007a0c */ /* 0x000fd20003f06270 */
[CC--:B----4-:R-:W-:Y:S02]  /*19780*/  @!P2 LEA R8, P5, R132.reuse, R0.reuse, 0x1 ;  /* 0x000000008408a211 */ /* 0x0d0fe400078a08ff */
[-C--:B------:R-:W-:Y:S02]  /*19790*/  @!P1 LEA R6, P4, R201, R0.reuse, 0x1 ;  /* 0x00000000c9069211 */ /* 0x080fe400078808ff */
        /* <DEDUP_REMOVED lines=13> */
.L_x_1426:
        /* <DEDUP_REMOVED lines=33> */
.L_x_1514:
[----:B------:R-:W-:Y:S05]  /*19a80*/  BRA.DIV ~URZ, `(.L_x_1441) ;  /* 0x000051027f007947 */ /* 0x000fea000b800000 */
[----:B------:R3:W4:Y:S02]  /*19a90*/  SHFL.IDX PT, R0, R12, RZ, 0x1c1f ;  /* 0x001c1fff0c007589 */ /* 0x00072400000e0000 */
.L_x_1515:
        /* <DEDUP_REMOVED lines=8> */
[C---:B------:R-:W-:Y:S01]  /*19b20*/  IADD3 R14, R229.reuse, 0x60, RZ ;  /* 0x00000060e50e7810 */ /* 0x040fe20007ffe0ff */
[----:B----4-:R-:W-:Y:S01]  /*19b30*/  @!P0 IMAD.MOV.U32 R2, RZ, RZ, R0 ;  /* 0x000000ffff028224 */ /* 0x010fe200078e0000 */
[----:B------:R-:W-:Y:S01]  /*19b40*/  ISETP.GE.AND P2, PT, R6, c[0x0][0x3c8], PT ;  /* 0x0000f20006007a0c */ /* 0x000fe20003f46270 */
[----:B--2---:R-:W-:Y:S01]  /*19b50*/  @!P0 IMAD.MOV.U32 R3, RZ, RZ, R4 ;  /* 0x000000ffff038224 */ /* 0x004fe200078e0004 */
[C---:B------:R-:W-:Y:S02]  /*19b60*/  IADD3 R11, R229.reuse, 0x58, RZ ;  /* 0x00000058e50b7810 */ /* 0x040fe40007ffe0ff */
[C---:B------:R-:W-:Y:S01]  /*19b70*/  IADD3 R10, R229.reuse, 0x70, RZ ;  /* 0x00000070e50a7810 */ /* 0x040fe20007ffe0ff */
[----:B------:R-:W-:Y:S01]  /*19b80*/  @!P0 IMAD.WIDE R2, R229, 0x4, R2 ;  /* 0x00000004e5028825 */ /* 0x000fe200078e0202 */
[----:B------:R-:W-:-:S02]  /*19b90*/  SHF.R.S32.HI R11, RZ, 0x1f, R11 ;  /* 0x0000001fff0b7819 */ /* 0x000fc4000001140b */
[C---:B------:R-:W-:Y:S02]  /*19ba0*/  IADD3 R15, R229.reuse, 0x60, RZ ;  /* 0x00000060e50f7810 */ /* 0x040fe40007ffe0ff */
[----:B------:R2:W-:Y:S01]  /*19bb0*/  @!P0 ST.E.64 [R2.64], R134 ;  /* 0x0000008602008985 */ /* 0x0005e2000c101b08 */
[----:B------:R-:W-:Y:S02]  /*19bc0*/  ISETP.GE.AND P0, PT, R8, c[0x0][0x3c8], PT ;  /* 0x0000f20008007a0c */ /* 0x000fe40003f06270 */
[----:B------:R-:W-:Y:S02]  /*19bd0*/  SHF.R.S32.HI R15, RZ, 0x1f, R15 ;  /* 0x0000001fff0f7819 */ /* 0x000fe4000001140f */
[C---:B------:R-:W-:Y:S02]  /*19be0*/  IADD3 R16, R229.reuse, 0xa0, RZ ;  /* 0x000000a0e5107810 */ /* 0x040fe40007ffe0ff */
[C---:B------:R-:W-:Y:S02]  /*19bf0*/  IADD3 R18, R229.reuse, 0xa0, RZ ;  /* 0x000000a0e5127810 */ /* 0x040fe40007ffe0ff */
[----:B------:R-:W-:-:S02]  /*19c00*/  IADD3 R17, R229, 0xb0, RZ ;  /* 0x000000b0e5117810 */ /* 0x000fc40007ffe0ff */
        /* <DEDUP_REMOVED lines=11> */
[----:B------:R-:W-:Y:S02]  /*19cc0*/  IADD3 R7, R229, 0x18, RZ ;  /* 0x00000018e5077810 */ /* 0x000fe40007ffe0ff */
[----:B------:R-:W-:Y:S01]  /*19cd0*/  ISETP.GE.AND P1, PT, R249, c[0x0][0x3c8], PT ;  /* 0x0000f200f9007a0c */ /* 0x000fe20003f26270 */
[----:B------:R2:W-:Y:S01]  /*19ce0*/  @!P0 ST.E.64 [R2.64], R144 ;  /* 0x0000009002008985 */ /* 0x0005e2000c101b08 */
[----:B------:R-:W-:Y:S02]  /*19cf0*/  SHF.R.S32.HI R7, RZ, 0x1f, R7 ;  /* 0x0000001fff077819 */ /* 0x000fe40000011407 */
[----:B------:R-:W-:Y:S02]  /*19d00*/  SHF.R.S32.HI R8, RZ, 0x1f, R248 ;  /* 0x0000001fff087819 */ /* 0x000fe400000114f8 */
        /* <DEDUP_REMOVED lines=25> */
[----:B------:R-:W-:Y:S02]  /*19ea0*/  IADD3 R9, R229, 0x40, RZ ;  /* 0x00000040e5097810 */ /* 0x000fe40007ffe0ff */
[----:B------:R-:W-:Y:S01]  /*19eb0*/  ISETP.GE.AND P0, PT, R7, c[0x0][0x3c8], PT ;  /* 0x0000f20007007a0c */ /* 0x000fe20003f06270 */
[----:B------:R2:W-:Y:S01]  /*19ec0*/  @!P2 ST.E.64 [R2.64], R32 ;  /* 0x000000200200a985 */ /* 0x0005e2000c101b08 */
[----:B------:R-:W-:Y:S02]  /*19ed0*/  SHF.R.S32.HI R9, RZ, 0x1f, R9 ;  /* 0x0000001fff097819 */ /* 0x000fe40000011409 */
[----:B------:R-:W-:-:S04]  /*19ee0*/  IADD3 R6, R229, 0x50, RZ ;  /* 0x00000050e5067810 */ /* 0x000fc80007ffe0ff */
        /* <DEDUP_REMOVED lines=8> */
[----:B------:R-:W-:-:S02]  /*19f70*/  ISETP.GE.AND P2, PT, R14, c[0x0][0x3c8], PT ;  /* 0x0000f2000e007a0c */ /* 0x000fc40003f46270 */
        /* <DEDUP_REMOVED lines=12> */
[C---:B------:R-:W-:Y:S02]  /*1a040*/  IADD3 R8, R229.reuse, 0x78, RZ ;  /* 0x00000078e5087810 */ /* 0x040fe40007ffe0ff */
[----:B------:R-:W-:Y:S01]  /*1a050*/  ISETP.GE.AND P3, PT, R10, c[0x0][0x3c8], PT ;  /* 0x0000f2000a007a0c */ /* 0x000fe20003f66270 */
[----:B------:R4:W-:Y:S01]  /*1a060*/  @!P4 ST.E.64 [R6.64], R48 ;  /* 0x000000300600c985 */ /* 0x0009e2000c101b08 */
[----:B------:R-:W-:Y:S02]  /*1a070*/  IADD3 R11, R229, 0x68, RZ ;  /* 0x00000068e50b7810 */ /* 0x000fe40007ffe0ff */
[----:B------:R-:W-:Y:S02]  /*1a080*/  ISETP.GE.AND P4, PT, R8, c[0x0][0x3c8], PT ;  /* 0x0000f20008007a0c */ /* 0x000fe40003f86270 */
[----:B------:R-:W-:-:S02]  /*1a090*/  SHF.R.S32.HI R11, RZ, 0x1f, R11 ;  /* 0x0000001fff0b7819 */ /* 0x000fc4000001140b */
[----:B--2---:R-:W-:-:S04]  /*1a0a0*/  @!P2 LEA R2, P5, R14, R0, 0x2 ;  /* 0x000000000e02a211 */ /* 0x004fc800078a10ff */
[----:B------:R-:W-:Y:S02]  /*1a0b0*/  @!P2 LEA.HI.X R3, R14, R4, R15, 0x2, P5 ;  /* 0x000000040e03a211 */ /* 0x000fe400028f140f */
[----:B----4-:R-:W-:Y:S02]  /*1a0c0*/  @!P1 LEA R6, P0, R9, R0, 0x2 ;  /* 0x0000000009069211 */ /* 0x010fe400078010ff */
[----:B------:R-:W-:Y:S01]  /*1a0d0*/  IADD3 R14, R229, 0x80, RZ ;  /* 0x00000080e50e7810 */ /* 0x000fe20007ffe0ff */
[----:B------:R2:W-:Y:S01]  /*1a0e0*/  @!P2 ST.E.64 [R2.64], R52 ;  /* 0x000000340200a985 */ /* 0x0005e2000c101b08 */
[----:B------:R-:W-:Y:S02]  /*1a0f0*/  @!P1 LEA.HI.X R7, R9, R4, R11, 0x2, P0 ;  /* 0x0000000409079211 */ /* 0x000fe400000f140b */
[C---:B------:R-:W-:Y:S02]  /*1a100*/  IADD3 R15, R229.reuse, 0x70, RZ ;  /* 0x00000070e50f7810 */ /* 0x040fe40007ffe0ff */
[----:B------:R-:W-:Y:S01]  /*1a110*/  IADD3 R9, R229, 0x88, RZ ;  /* 0x00000088e5097810 */ /* 0x000fe20007ffe0ff */
[----:B------:R4:W-:Y:S01]  /*1a120*/  @!P1 ST.E.64 [R6.64], R56 ;  /* 0x0000003806009985 */ /* 0x0009e2000c101b08 */
[----:B------:R-:W-:-:S02]  /*1a130*/  ISETP.GE.AND P2, PT, R14, c[0x0][0x3c8], PT ;  /* 0x0000f2000e007a0c */ /* 0x000fc40003f46270 */
[----:B------:R-:W-:Y:S02]  /*1a140*/  IADD3 R11, R229, 0x78, RZ ;  /* 0x00000078e50b7810 */ /* 0x000fe40007ffe0ff */
[----:B------:R-:W-:Y:S02]  /*1a150*/  SHF.R.S32.HI R15, RZ, 0x1f, R15 ;  /* 0x0000001fff0f7819 */ /* 0x000fe4000001140f */
[----:B------:R-:W-:Y:S02]  /*1a160*/  ISETP.GE.AND P1, PT, R9, c[0x0][0x3c8], PT ;  /* 0x0000f20009007a0c */ /* 0x000fe40003f26270 */
[----:B------:R-:W-:Y:S02]  /*1a170*/  SHF.R.S32.HI R11, RZ, 0x1f, R11 ;  /* 0x0000001fff0b7819 */ /* 0x000fe4000001140b */
[----:B--2---:R-:W-:-:S04]  /*1a180*/  @!P3 LEA R2, P5, R10, R0, 0x2 ;  /* 0x000000000a02b211 */ /* 0x004fc800078a10ff */
[----:B------:R-:W-:Y:S02]  /*1a190*/  @!P3 LEA.HI.X R3, R10, R4, R15, 0x2, P5 ;  /* 0x000000040a03b211 */ /* 0x000fe400028f140f */
[C---:B----4-:R-:W-:Y:S02]  /*1a1a0*/  @!P4 LEA R6, P0, R8.reuse, R0, 0x2 ;  /* 0x000000000806c211 */ /* 0x050fe400078010ff */
[C---:B------:R-:W-:Y:S01]  /*1a1b0*/  IADD3 R10, R229.reuse, 0x90, RZ ;  /* 0x00000090e50a7810 */ /* 0x040fe20007ffe0ff */
[----:B------:R2:W-:Y:S01]  /*1a1c0*/  @!P3 ST.E.64 [R2.64], R60 ;  /* 0x0000003c0200b985 */ /* 0x0005e2000c101b08 */
[----:B------:R-:W-:Y:S02]  /*1a1d0*/  @!P4 LEA.HI.X R7, R8, R4, R11, 0x2, P0 ;  /* 0x000000040807c211 */ /* 0x000fe400000f140b */
[C---:B------:R-:W-:Y:S02]  /*1a1e0*/  IADD3 R15, R229.reuse, 0x80, RZ ;  /* 0x00000080e50f7810 */ /* 0x040fe40007ffe0ff */
[----:B------:R-:W-:Y:S01]  /*1a1f0*/  IADD3 R8, R229, 0x98, RZ ;  /* 0x00000098e5087810 */ /* 0x000fe20007ffe0ff */
[----:B------:R4:W-:Y:S01]  /*1a200*/  @!P4 ST.E.64 [R6.64], R64 ;  /* 0x000000400600c985 */ /* 0x0009e2000c101b08 */
[----:B------:R-:W-:-:S02]  /*1a210*/  ISETP.GE.AND P3, PT, R10, c[0x0][0x3c8], PT ;  /* 0x0000f2000a007a0c */ /* 0x000fc40003f66270 */
[----:B------:R-:W-:Y:S02]  /*1a220*/  SHF.R.S32.HI R15, RZ, 0x1f, R15 ;  /* 0x0000001fff0f7819 */ /* 0x000fe4000001140f */
[----:B------:R-:W-:Y:S02]  /*1a230*/  IADD3 R11, R229, 0x88, RZ ;  /* 0x00000088e50b7810 */ /* 0x000fe40007ffe0ff */
[----:B------:R-:W-:Y:S02]  /*1a240*/  ISETP.GE.AND P4, PT, R8, c[0x0][0x3c8], PT ;  /* 0x0000f20008007a0c */ /* 0x000fe40003f86270 */
[----:B------:R-:W-:Y:S02]  /*1a250*/  SHF.R.S32.HI R11, RZ, 0x1f, R11 ;  /* 0x0000001fff0b7819 */ /* 0x000fe4000001140b */
[----:B--2---:R-:W-:-:S04]  /*1a260*/  @!P2 LEA R2, P5, R14, R0, 0x2 ;  /* 0x000000000e02a211 */ /* 0x004fc800078a10ff */
[----:B------:R-:W-:Y:S02]  /*1a270*/  @!P2 LEA.HI.X R3, R14, R4, R15, 0x2, P5 ;  /* 0x000000040e03a211 */ /* 0x000fe400028f140f */
[----:B----4-:R-:W-:Y:S02]  /*1a280*/  @!P1 LEA R6, P0, R9, R0, 0x2 ;  /* 0x0000000009069211 */ /* 0x010fe400078010ff */
[----:B------:R-:W-:Y:S01]  /*1a290*/  IADD3 R14, R229, 0x90, RZ ;  /* 0x00000090e50e7810 */ /* 0x000fe20007ffe0ff */
[----:B------:R2:W-:Y:S01]  /*1a2a0*/  @!P2 ST.E.64 [R2.64], R68 ;  /* 0x000000440200a985 */ /* 0x0005e2000c101b08 */
[----:B------:R-:W-:Y:S02]  /*1a2b0*/  @!P1 LEA.HI.X R7, R9, R4, R11, 0x2, P0 ;  /* 0x0000000409079211 */ /* 0x000fe400000f140b */
[----:B------:R-:W-:Y:S02]  /*1a2c0*/  ISETP.GE.AND P2, PT, R16, c[0x0][0x3c8], PT ;  /* 0x0000f20010007a0c */ /* 0x000fe40003f46270 */
[C---:B------:R-:W-:Y:S01]  /*1a2d0*/  IADD3 R9, R229.reuse, 0x98, RZ ;  /* 0x00000098e5097810 */ /* 0x040fe20007ffe0ff */
[----:B------:R4:W-:Y:S01]  /*1a2e0*/  @!P1 ST.E.64 [R6.64], R72 ;  /* 0x0000004806009985 */ /* 0x0009e2000c101b08 */
[----:B------:R-:W-:-:S02]  /*1a2f0*/  IADD3 R11, R229, 0xa8, RZ ;  /* 0x000000a8e50b7810 */ /* 0x000fc40007ffe0ff */
[----:B------:R-:W-:Y:S02]  /*1a300*/  SHF.R.S32.HI R14, RZ, 0x1f, R14 ;  /* 0x0000001fff0e7819 */ /* 0x000fe4000001140e */
[----:B------:R-:W-:Y:S02]  /*1a310*/  SHF.R.S32.HI R9, RZ, 0x1f, R9 ;  /* 0x0000001fff097819 */ /* 0x000fe40000011409 */
[----:B------:R-:W-:Y:S02]  /*1a320*/  ISETP.GE.AND P1, PT, R11, c[0x0][0x3c8], PT ;  /* 0x0000f2000b007a0c */ /* 0x000fe40003f26270 */
[----:B------:R-:W-:-:S04]  /*1a330*/  IADD3 R15, R229, 0xa8, RZ ;  /* 0x000000a8e50f7810 */ /* 0x000fc80007ffe0ff */
[----:B------:R-:W-:Y:S02]  /*1a340*/  SHF.R.S32.HI R15, RZ, 0x1f, R15 ;  /* 0x0000001fff0f7819 */ /* 0x000fe4000001140f */
[----:B--2---:R-:W-:-:S04]  /*1a350*/  @!P3 LEA R2, P5, R10, R0, 0x2 ;  /* 0x000000000a02b211 */ /* 0x004fc800078a10ff */
[----:B------:R-:W-:Y:S02]  /*1a360*/  @!P3 LEA.HI.X R3, R10, R4, R14, 0x2, P5 ;  /* 0x000000040a03b211 */ /* 0x000fe400028f140e */
[C---:B----4-:R-:W-:Y:S02]  /*1a370*/  @!P4 LEA R6, P0, R8.reuse, R0, 0x2 ;  /* 0x000000000806c211 */ /* 0x050fe400078010ff */
[----:B------:R-:W-:Y:S01]  /*1a380*/  IADD3 R10, R229, 0xb8, RZ ;  /* 0x000000b8e50a7810 */ /* 0x000fe20007ffe0ff */
[----:B------:R2:W-:Y:S01]  /*1a390*/  @!P3 ST.E.64 [R2.64], R76 ;  /* 0x0000004c0200b985 */ /* 0x0005e2000c101b08 */
[----:B------:R-:W-:Y:S02]  /*1a3a0*/  @!P4 LEA.HI.X R7, R8, R4, R9, 0x2, P0 ;  /* 0x000000040807c211 */ /* 0x000fe400000f1409 */
[----:B------:R-:W-:Y:S02]  /*1a3b0*/  ISETP.GE.AND P3, PT, R17, c[0x0][0x3c8], PT ;  /* 0x0000f20011007a0c */ /* 0x000fe40003f66270 */
[----:B------:R-:W-:Y:S01]  /*1a3c0*/  @!P1 LEA R8, P0, R11, R0, 0x2 ;  /* 0x000000000b089211 */ /* 0x000fe200078010ff */
[----:B------:R4:W-:Y:S01]  /*1a3d0*/  @!P4 ST.E.64 [R6.64], R80 ;  /* 0x000000500600c985 */ /* 0x0009e2000c101b08 */
[----:B------:R-:W-:-:S02]  /*1a3e0*/  ISETP.GE.AND P4, PT, R10, c[0x0][0x3c8], PT ;  /* 0x0000f2000a007a0c */ /* 0x000fc40003f86270 */
[----:B------:R-:W-:Y:S02]  /*1a3f0*/  IADD3 R14, R229, 0xc0, RZ ;  /* 0x000000c0e50e7810 */ /* 0x000fe40007ffe0ff */
[----:B------:R-:W-:Y:S02]  /*1a400*/  @!P1 LEA.HI.X R9, R11, R4, R15, 0x2, P0 ;  /* 0x000000040b099211 */ /* 0x000fe400000f140f */
[C---:B------:R-:W-:Y:S02]  /*1a410*/  IADD3 R15, R229.reuse, 0xb8, RZ ;  /* 0x000000b8e50f7810 */ /* 0x040fe40007ffe0ff */
[----:B------:R-:W-:Y:S02]  /*1a420*/  IADD3 R11, R229, 0xd0, RZ ;  /* 0x000000d0e50b7810 */ /* 0x000fe40007ffe0ff */
[----:B------:R-:W-:Y:S02]  /*1a430*/  SHF.R.S32.HI R15, RZ, 0x1f, R15 ;  /* 0x0000001fff0f7819 */ /* 0x000fe4000001140f */
[----:B------:R-:W-:-:S02]  /*1a440*/  ISETP.GE.AND P6, PT, R11, c[0x0][0x3c8], PT ;  /* 0x0000f2000b007a0c */ /* 0x000fc40003fc6270 */
[----:B--2---:R-:W-:-:S04]  /*1a450*/  @!P2 LEA R2, P5, R16, R0, 0x2 ;  /* 0x000000001002a211 */ /* 0x004fc800078a10ff */
[----:B------:R-:W-:Y:S02]  /*1a460*/  @!P2 LEA.HI.X R3, R16, R4, R18, 0x2, P5 ;  /* 0x000000041003a211 */ /* 0x000fe400028f1412 */
[C---:B------:R-:W-:Y:S02]  /*1a470*/  IADD3 R16, R229.reuse, 0xc8, RZ ;  /* 0x000000c8e5107810 */ /* 0x040fe40007ffe0ff */
[----:B------:R-:W-:Y:S01]  /*1a480*/  IADD3 R18, R229, 0xb0, RZ ;  /* 0x000000b0e5127810 */ /* 0x000fe20007ffe0ff */
[----:B------:R2:W-:Y:S01]  /*1a490*/  @!P2 ST.E.64 [R2.64], R84 ;  /* 0x000000540200a985 */ /* 0x0005e2000c101b08 */
[----:B------:R-:W-:Y:S02]  /*1a4a0*/  ISETP.GE.AND P2, PT, R14, c[0x0][0x3c8], PT ;  /* 0x0000f2000e007a0c */ /* 0x000fe40003f46270 */
[----:B----4-:R-:W-:Y:S01]  /*1a4b0*/  @!P3 LEA R6, P5, R17, R0, 0x2 ;  /* 0x000000001106b211 */ /* 0x010fe200078a10ff */
[----:B------:R4:W-:Y:S01]  /*1a4c0*/  @!P1 ST.E.64 [R8.64], R88 ;  /* 0x0000005808009985 */ /* 0x0009e2000c101b08 */
[----:B------:R-:W-:-:S02]  /*1a4d0*/  ISETP.GE.AND P1, PT, R16, c[0x0][0x3c8], PT ;  /* 0x0000f20010007a0c */ /* 0x000fc40003f26270 */
[----:B------:R-:W-:-:S04]  /*1a4e0*/  SHF.R.S32.HI R18, RZ, 0x1f, R18 ;  /* 0x0000001fff127819 */ /* 0x000fc80000011412 */
[----:B------:R-:W-:Y:S02]  /*1a4f0*/  @!P3 LEA.HI.X R7, R17, R4, R18, 0x2, P5 ;  /* 0x000000041107b211 */ /* 0x000fe400028f1412 */
[----:B------:R-:W-:-:S03]  /*1a500*/  IADD3 R17, R229, 0xc8, RZ ;  /* 0x000000c8e5117810 */ /* 0x000fc60007ffe0ff */
[----:B------:R5:W-:Y:S01]  /*1a510*/  @!P3 ST.E.64 [R6.64], R160 ;  /* 0x000000a00600b985 */ /* 0x000be2000c101b08 */
[----:B------:R-:W-:Y:S02]  /*1a520*/  SHF.R.S32.HI R17, RZ, 0x1f, R17 ;  /* 0x0000001fff117819 */ /* 0x000fe40000011411 */
[----:B--2---:R-:W-:-:S04]  /*1a530*/  @!P4 LEA R2, P0, R10, R0, 0x2 ;  /* 0x000000000a02c211 */ /* 0x004fc800078010ff */
[----:B------:R-:W-:Y:S02]  /*1a540*/  @!P4 LEA.HI.X R3, R10, R4, R15, 0x2, P0 ;  /* 0x000000040a03c211 */ /* 0x000fe400000f140f */
[C---:B------:R-:W-:Y:S02]  /*1a550*/  IADD3 R15, R229.reuse, 0xc0, RZ ;  /* 0x000000c0e50f7810 */ /* 0x040fe40007ffe0ff */
[C---:B----4-:R-:W-:Y:S01]  /*1a560*/  @!P2 LEA R8, P0, R14.reuse, R0, 0x2 ;  /* 0x000000000e08a211 */ /* 0x050fe200078010ff */
[----:B------:R2:W-:Y:S01]  /*1a570*/  @!P4 ST.E.64 [R2.64], R96 ;  /* 0x000000600200c985 */ /* 0x0005e2000c101b08 */
[----:B------:R-:W-:Y:S02]  /*1a580*/  SHF.R.S32.HI R15, RZ, 0x1f, R15 ;  /* 0x0000001fff0f7819 */ /* 0x000fe4000001140f */
[----:B------:R-:W-:Y:S02]  /*1a590*/  IADD3 R10, R229, 0xd8, RZ ;  /* 0x000000d8e50a7810 */ /* 0x000fe40007ffe0ff */
[----:B------:R-:W-:-:S02]  /*1a5a0*/  @!P2 LEA.HI.X R9, R14, R4, R15, 0x2, P0 ;  /* 0x000000040e09a211 */ /* 0x000fc400000f140f */
[----:B------:R-:W-:Y:S02]  /*1a5b0*/  ISETP.GE.AND P5, PT, R10, c[0x0][0x3c8], PT ;  /* 0x0000f2000a007a0c */ /* 0x000fe40003fa6270 */
[C---:B------:R-:W-:Y:S01]  /*1a5c0*/  IADD3 R15, R229.reuse, 0xd0, RZ ;  /* 0x000000d0e50f7810 */ /* 0x040fe20007ffe0ff */
[----:B------:R-:W-:Y:S01]  /*1a5d0*/  @!P2 ST.E.64 [R8.64], R162 ;  /* 0x000000a20800a985 */ /* 0x000fe2000c101b08 */
[----:B------:R-:W-:Y:S02]  /*1a5e0*/  IADD3 R14, R229, 0xe0, RZ ;  /* 0x000000e0e50e7810 */ /* 0x000fe40007ffe0ff */
[----:B-----5:R-:W-:Y:S02]  /*1a5f0*/  @!P6 LEA R6, P0, R11, R0, 0x2 ;  /* 0x000000000b06e211 */ /* 0x020fe400078010ff */
[----:B------:R-:W-:Y:S02]  /*1a600*/  SHF.R.S32.HI R15, RZ, 0x1f, R15 ;  /* 0x0000001fff0f7819 */ /* 0x000fe4000001140f */
[----:B------:R-:W-:-:S02]  /*1a610*/  ISETP.GE.AND P4, PT, R14, c[0x0][0x3c8], PT ;  /* 0x0000f2000e007a0c */ /* 0x000fc40003f86270 */
[----:B------:R-:W-:Y:S02]  /*1a620*/  ISETP.GE.AND P2, PT, R252, c[0x0][0x3c8], PT ;  /* 0x0000f200fc007a0c */ /* 0x000fe40003f46270 */
[----:B------:R-:W-:Y:S02]  /*1a630*/  @!P6 LEA.HI.X R7, R11, R4, R15, 0x2, P0 ;  /* 0x000000040b07e211 */ /* 0x000fe400000f140f */
[----:B------:R-:W-:Y:S02]  /*1a640*/  IADD3 R11, R229, 0xd8, RZ ;  /* 0x000000d8e50b7810 */ /* 0x000fe40007ffe0ff */
[----:B------:R-:W-:Y:S02]  /*1a650*/  ISETP.GE.AND P0, PT, R250, c[0x0][0x3c8], PT ;  /* 0x0000f200fa007a0c */ /* 0x000fe40003f06270 */
[----:B------:R-:W-:Y:S02]  /*1a660*/  SHF.R.S32.HI R11, RZ, 0x1f, R11 ;  /* 0x0000001fff0b7819 */ /* 0x000fe4000001140b */
[----:B--2---:R-:W-:-:S02]  /*1a670*/  @!P1 LEA R2, P3, R16, R0, 0x2 ;  /* 0x0000000010029211 */ /* 0x004fc400078610ff */
[----:B------:R-:W-:Y:S02]  /*1a680*/  IADD3 R15, R229, 0xe0, RZ ;  /* 0x000000e0e50f7810 */ /* 0x000fe40007ffe0ff */
[----:B------:R-:W-:Y:S02]  /*1a690*/  @!P1 LEA.HI.X R3, R16, R4, R17, 0x2, P3 ;  /* 0x0000000410039211 */ /* 0x000fe400018f1411 */
[----:B------:R-:W-:Y:S02]  /*1a6a0*/  SHF.R.S32.HI R15, RZ, 0x1f, R15 ;  /* 0x0000001fff0f7819 */ /* 0x000fe4000001140f */
[----:B------:R-:W-:Y:S01]  /*1a6b0*/  SHF.R.S32.HI R16, RZ, 0x1f, R252 ;  /* 0x0000001fff107819 */ /* 0x000fe200000114fc */
[----:B------:R2:W-:Y:S01]  /*1a6c0*/  @!P1 ST.E.64 [R2.64], R100 ;  /* 0x0000006402009985 */ /* 0x0005e2000c101b08 */
[----:B------:R-:W-:-:S03]  /*1a6d0*/  ISETP.GE.AND P1, PT, R251, c[0x0][0x3c8], PT ;  /* 0x0000f200fb007a0c */ /* 0x000fc60003f26270 */
[----:B------:R4:W-:Y:S01]  /*1a6e0*/  @!P6 ST.E.64 [R6.64], R104 ;  /* 0x000000680600e985 */ /* 0x0009e2000c101b08 */
[----:B--2---:R-:W-:-:S04]  /*1a6f0*/  @!P5 LEA R2, P3, R10, R0, 0x2 ;  /* 0x000000000a02d211 */ /* 0x004fc800078610ff */
[----:B------:R-:W-:Y:S02]  /*1a700*/  @!P5 LEA.HI.X R3, R10, R4, R11, 0x2, P3 ;  /* 0x000000040a03d211 */ /* 0x000fe400018f140b */
[-C--:B------:R-:W-:Y:S02]  /*1a710*/  @!P4 LEA R10, P6, R14, R0.reuse, 0x2 ;  /* 0x000000000e0ac211 */ /* 0x080fe400078c10ff */
[----:B------:R-:W-:Y:S01]  /*1a720*/  @!P2 LEA R8, P3, R252, R0, 0x2 ;  /* 0x00000000fc08a211 */ /* 0x000fe200078610ff */
[----:B------:R2:W-:Y:S01]  /*1a730*/  @!P5 ST.E.64 [R2.64], R108 ;  /* 0x0000006c0200d985 */ /* 0x0005e2000c101b08 */
[----:B------:R-:W-:Y:S02]  /*1a740*/  @!P4 LEA.HI.X R11, R14, R4, R15, 0x2, P6 ;  /* 0x000000040e0bc211 */ /* 0x000fe400030f140f */
[----:B----4-:R-:W-:Y:S02]  /*1a750*/  @!P1 LEA R6, P5, R251, R0, 0x2 ;  /* 0x00000000fb069211 */ /* 0x010fe400078a10ff */
[----:B------:R-:W-:Y:S01]  /*1a760*/  SHF.R.S32.HI R15, RZ, 0x1f, R251 ;  /* 0x0000001fff0f7819 */ /* 0x000fe200000114fb */
[----:B------:R4:W-:Y:S01]  /*1a770*/  @!P4 ST.E.64 [R10.64], R166 ;  /* 0x000000a60a00c985 */ /* 0x0009e2000c101b08 */
[----:B------:R-:W-:-:S02]  /*1a780*/  @!P2 LEA.HI.X R9, R252, R4, R16, 0x2, P3 ;  /* 0x00000004fc09a211 */ /* 0x000fc400018f1410 */
[----:B------:R-:W-:Y:S02]  /*1a790*/  SHF.R.S32.HI R14, RZ, 0x1f, R250 ;  /* 0x0000001fff0e7819 */ /* 0x000fe400000114fa */
[----:B------:R-:W-:Y:S01]  /*1a7a0*/  @!P1 LEA.HI.X R7, R251, R4, R15, 0x2, P5 ;  /* 0x00000004fb079211 */ /* 0x000fe200028f140f */
[----:B------:R4:W-:Y:S04]  /*1a7b0*/  @!P2 ST.E.64 [R8.64], R164 ;  /* 0x000000a40800a985 */ /* 0x0009e8000c101b08 */
[----:B------:R4:W-:Y:S01]  /*1a7c0*/  @!P1 ST.E.64 [R6.64], R112 ;  /* 0x0000007006009985 */ /* 0x0009e2000c101b08 */
[----:B--2---:R-:W-:-:S04]  /*1a7d0*/  @!P0 LEA R2, P3, R250, R0, 0x2 ;  /* 0x00000000fa028211 */ /* 0x004fc800078610ff */
[----:B------:R-:W-:-:S05]  /*1a7e0*/  @!P0 LEA.HI.X R3, R250, R4, R14, 0x2, P3 ;  /* 0x00000004fa038211 */ /* 0x000fca00018f140e */
[----:B------:R4:W-:Y:S04]  /*1a7f0*/  @!P0 ST.E.64 [R2.64], R20 ;  /* 0x0000001402008985 */ /* 0x0009e8000c101b08 */
.L_x_1443:
[----:B------:R-:W-:Y:S05]  /*1a800*/  BSYNC B0 ;  /* 0x0000000000007941 */ /* 0x000fea0003800000 */
.L_x_1442:
[----:B------:R-:W-:Y:S05]  /*1a810*/  BRA.DIV ~URZ, `(.L_x_1444) ;  /* 0x000043d27f007947 */ /* 0x000fea000b800000 */
[----:B--2---:R2:W1:Y:S04]  /*1a820*/  SHFL.IDX PT, R4, R5, 0x1, 0x1c1f ;  /* 0x003c1f0005047f89 */ /* 0x00446800000e0000 */
[----:B----4-:R2:W4:Y:S02]  /*1a830*/  SHFL.IDX PT, R0, R12, 0x1, 0x1c1f ;  /* 0x003c1f000c007f89 */ /* 0x01052400000e0000 */
.L_x_1516:
        /* <DEDUP_REMOVED lines=8> */
[C---:B------:R-:W-:Y:S01]  /*1a8c0*/  IADD3 R10, R229.reuse, 0x18, RZ ;  /* 0x00000018e50a7810 */ /* 0x040fe20007ffe0ff */
        /* <DEDUP_REMOVED lines=30> */
[----:B--2---:R-:W-:Y:S02]  /*1aab0*/  @!P4 LEA R8, P0, R249, R0, 0x2 ;  /* 0x00000000f908c211 */ /* 0x004fe400078010ff */
        /* <DEDUP_REMOVED lines=148> */
[----:B------:R-:W-:Y:S01]  /*1b400*/  IADD3 R14, R229, 0xc8, RZ ;  /* 0x000000c8e50e7810 */ /* 0x000fe20007ffe0ff */
[----:B------:R1:W-:Y:S01]  /*1b410*/  @!P1 ST.E.64 [R6.64], R78 ;  /* 0x0000004e06009985 */ /* 0x0003e2000c101b08 */
[----:B------:R-:W-:Y:S02]  /*1b420*/  ISETP.GE.AND P3, PT, R5, c[0x0][0x3c8], PT ;  /* 0x0000f20005007a0c */ /* 0x000fe40003f66270 */
[----:B------:R-:W-:Y:S01]  /*1b430*/  SHF.R.S32.HI R14, RZ, 0x1f, R14 ;  /* 0x0000001fff0e7819 */ /* 0x000fe2000001140e */
[----:B------:R2:W-:Y:S01]  /*1b440*/  @!P0 ST.E.64 [R2.64], R62 ;  /* 0x0000003e02008985 */ /* 0x0005e2000c101b08 */
[C---:B------:R-:W-:Y:S02]  /*1b450*/  IADD3 R11, R229.reuse, 0xd0, RZ ;  /* 0x000000d0e50b7810 */ /* 0x040fe40007ffe0ff */
[----:B------:R-:W-:Y:S02]  /*1b460*/  IADD3 R13, R229, 0xe0, RZ ;  /* 0x000000e0e50d7810 */ /* 0x000fe40007ffe0ff */
[----:B------:R-:W-:-:S02]  /*1b470*/  SHF.R.S32.HI R11, RZ, 0x1f, R11 ;  /* 0x0000001fff0b7819 */ /* 0x000fc4000001140b */
[----:B------:R-:W-:Y:S02]  /*1b480*/  ISETP.GE.AND P2, PT, R13, c[0x0][0x3c8], PT ;  /* 0x0000f2000d007a0c */ /* 0x000fe40003f46270 */
[----:B------:R-:W-:Y:S02]  /*1b490*/  ISETP.GE.AND P1, PT, R252, c[0x0][0x3c8], PT ;  /* 0x0000f200fc007a0c */ /* 0x000fe40003f26270 */
[----:B-1----:R-:W-:-:S04]  /*1b4a0*/  @!P5 LEA R6, P0, R12, R0, 0x2 ;  /* 0x000000000c06d211 */ /* 0x002fc800078010ff */
[----:B------:R-:W-:Y:S02]  /*1b4b0*/  @!P5 LEA.HI.X R7, R12, R4, R14, 0x2, P0 ;  /* 0x000000040c07d211 */ /* 0x000fe400000f140e */
[C---:B--2---:R-:W-:Y:S02]  /*1b4c0*/  @!P4 LEA R2, P6, R10.reuse, R0, 0x2 ;  /* 0x000000000a02c211 */ /* 0x044fe400078c10ff */
[----:B------:R-:W-:Y:S01]  /*1b4d0*/  ISETP.GE.AND P0, PT, R251, c[0x0][0x3c8], PT ;  /* 0x0000f200fb007a0c */ /* 0x000fe20003f06270 */
[----:B------:R-:W-:Y:S01]  /*1b4e0*/  @!P5 ST.E.64 [R6.64], R82 ;  /* 0x000000520600d985 */ /* 0x000fe2000c101b08 */
[----:B------:R-:W-:Y:S02]  /*1b4f0*/  @!P4 LEA.HI.X R3, R10, R4, R11, 0x2, P6 ;  /* 0x000000040a03c211 */ /* 0x000fe400030f140b */
[----:B------:R-:W-:Y:S02]  /*1b500*/  @!P3 LEA R10, P5, R5, R0, 0x2 ;  /* 0x00000000050ab211 */ /* 0x000fe400078a10ff */
[C---:B------:R-:W-:Y:S01]  /*1b510*/  IADD3 R12, R229.reuse, 0xd8, RZ ;  /* 0x000000d8e50c7810 */ /* 0x040fe20007ffe0ff */
[----:B------:R1:W-:Y:S01]  /*1b520*/  @!P4 ST.E.64 [R2.64], R86 ;  /* 0x000000560200c985 */ /* 0x0003e2000c101b08 */
[----:B------:R-:W-:-:S02]  /*1b530*/  IADD3 R14, R229, 0xe0, RZ ;  /* 0x000000e0e50e7810 */ /* 0x000fc40007ffe0ff */
[----:B------:R-:W-:Y:S02]  /*1b540*/  SHF.R.S32.HI R12, RZ, 0x1f, R12 ;  /* 0x0000001fff0c7819 */ /* 0x000fe4000001140c */
[----:B------:R-:W-:Y:S02]  /*1b550*/  @!P2 LEA R8, P6, R13, R0, 0x2 ;  /* 0x000000000d08a211 */ /* 0x000fe400078c10ff */
        /* <DEDUP_REMOVED lines=22> */
.L_x_1424:
        /* <DEDUP_REMOVED lines=8> */
[----:B------:R-:W-:Y:S02]  /*1b740*/  @P2 IADD3 R4, P0, R231, c[0x0][0x508], RZ ;  /* 0x00014200e7042a10 */ /* 0x000fe40007f1e0ff */
[----:B------:R2:W5:Y:S02]  /*1b750*/  @P3 LDG.E R6, [R2.64] ;  /* 0x0000000802063981 */ /* 0x000564000c1e1900 */
[----:B------:R-:W-:-:S05]  /*1b760*/  @P2 IADD3.X R5, R236, c[0x0][0x50c], RZ, P0, !PT ;  /* 0x00014300ec052a10 */ /* 0x000fca00007fe4ff */
[----:B------:R2:W5:Y:S01]  /*1b770*/  @P2 LDG.E R20, [R4.64] ;  /* 0x0000000804142981 */ /* 0x000562000c1e1900 */
[----:B------:R-:W-:-:S04]  /*1b780*/  ISETP.NE.AND P0, PT, R233, RZ, PT ;  /* 0x000000ffe900720c */ /* 0x000fc80003f05270 */
[----:B------:R-:W-:Y:S01]  /*1b790*/  SEL R19, R233, c[0x0][0x3d4], P0 ;  /* 0x0000f500e9137a07 */ /* 0x000fe20000000000 */
[----:B------:R-:W-:Y:S05]  /*1b7a0*/  @P2 BRA `(.L_x_1445) ;  /* 0x0000004000002947 */ /* 0x000fea0003800000 */
[----:B------:R-:W-:Y:S05]  /*1b7b0*/  @!P3 BRA `(.L_x_1445) ;  /* 0x000000300000b947 */ /* 0x000fea0003800000 */
[----:B------:R3:W4:Y:S04]  /*1b7c0*/  LDG.E R0, [R2.64] ;  /* 0x0000000802007981 */ /* 0x000728000c1e1900 */
[----:B--23--:R-:W4:Y:S02]  /*1b7d0*/  LDG.E R2, [R2.64+0x4] ;  /* 0x0000040802027981 */ /* 0x00cf24000c1e1900 */
[----:B----45:R-:W-:Y:S02]  /*1b7e0*/  IADD3 R20, -R0, R2, RZ ;  /* 0x0000000200147210 */ /* 0x030fe40007ffe1ff */
.L_x_1445:
[----:B--2---:R-:W2:Y:S01]  /*1b7f0*/  S2R R2, SR_TID.X ;  /* 0x0000000000027919 */ /* 0x004ea20000002100 */
[----:B------:R-:W-:Y:S01]  /*1b800*/  BSSY B0, `(.L_x_1446) ;  /* 0x0000036000007945 */ /* 0x000fe20003800000 */
[----:B------:R-:W-:Y:S02]  /*1b810*/  LOP3.LUT R12, R234, 0xffff, RZ, 0xc0, !PT ;  /* 0x0000ffffea0c7812 */ /* 0x000fe400078ec0ff */
[----:B------:R-:W-:-:S02]  /*1b820*/  SEL R13, R237, RZ, !P3 ;  /* 0x000000ffed0d7207 */ /* 0x000fc40005800000 */
[----:B------:R-:W-:Y:S02]  /*1b830*/  SEL R21, R238, RZ, !P3 ;  /* 0x000000ffee157207 */ /* 0x000fe40005800000 */
[----:B-----5:R-:W-:Y:S02]  /*1b840*/  SHF.R.S32.HI R18, RZ, 0x1f, R6 ;  /* 0x0000001fff127819 */ /* 0x020fe40000011406 */
        /* <DEDUP_REMOVED lines=21> */
[----:B------:R-:W-:Y:S01]  /*1b9a0*/  IMAD.WIDE.U32 R4, R4, R12, RZ ;  /* 0x0000000c04047225 */ /* 0x000fe200078e00ff */
[----:B------:R-:W-:-:S03]  /*1b9b0*/  IADD3 R3, R3, R8, RZ ;  /* 0x0000000803037210 */ /* 0x000fc60007ffe0ff */
[----:B------:R-:W-:Y:S02]  /*1b9c0*/  IMAD.IADD R9, R5, 0x1, R9 ;  /* 0x0000000105097824 */ /* 0x000fe400078e0209 */
[----:B------:R-:W-:-:S04]  /*1b9d0*/  @P0 IMAD.HI.U32 R17, R16, c[0x0][0x4ec], RZ ;  /* 0x00013b0010110a27 */ /* 0x000fc800078e00ff */
[-C--:B-----5:R-:W-:Y:S01]  /*1b9e0*/  IMAD R8, R15, R7.reuse, RZ ;  /* 0x000000070f087224 */ /* 0x0a0fe200078e02ff */
        /* <DEDUP_REMOVED lines=10> */
[----:B-1----:R-:W-:Y:S01]  /*1ba90*/  IMAD R0, R11, R2, RZ ;  /* 0x000000020b007224 */ /* 0x002fe200078e02ff */
        /* <DEDUP_REMOVED lines=12> */
.L_x_1447:
[----:B------:R-:W-:Y:S05]  /*1bb60*/  BSYNC B0 ;  /* 0x0000000000007941 */ /* 0x000fea0003800000 */
.L_x_1446:
[----:B------:R-:W-:-:S13]  /*1bb70*/  ISETP.GT.AND P0, PT, R19, 0x1, PT ;  /* 0x000000011300780c */ /* 0x000fda0003f04270 */
[----:B------:R-:W-:Y:S05]  /*1bb80*/  @P0 BRA `(.L_x_1439) ;  /* 0x000007f000000947 */ /* 0x000fea0003800000 */
[----:B------:R-:W-:Y:S01]  /*1bb90*/  MOV R2, c[0x0][0x4e8] ;  /* 0x00013a0000027a02 */ /* 0x000fe20000000f00 */
[----:B-1----:R-:W-:Y:S01]  /*1bba0*/  IMAD R0, R18, c[0x0][0x3a0], RZ ;  /* 0x0000e80012007a24 */ /* 0x002fe200078e02ff */
[----:B------:R-:W-:Y:S01]  /*1bbb0*/  IADD3 R4, R211, R225, RZ ;  /* 0x000000e1d3047210 */ /* 0x000fe20007ffe0ff */
        /* <DEDUP_REMOVED lines=30> */
.L_x_1517:
[----:B------:R-:W-:Y:S05]  /*1bda0*/  BRA.DIV ~URZ, `(.L_x_1449) ;  /* 0x00002f727f007947 */ /* 0x000fea000b800000 */
[----:B------:R3:W4:Y:S02]  /*1bdb0*/  SHFL.IDX PT, R0, R14, RZ, 0x181f ;  /* 0x00181fff0e007589 */ /* 0x00072400000e0000 */
.L_x_1518:
        /* <DEDUP_REMOVED lines=20> */
.L_x_1451:
[----:B------:R-:W-:Y:S05]  /*1bf00*/  BSYNC B0 ;  /* 0x0000000000007941 */ /* 0x000fea0003800000 */
.L_x_1450:
[----:B------:R-:W-:Y:S05]  /*1bf10*/  BRA.DIV ~URZ, `(.L_x_1452) ;  /* 0x00002e627f007947 */ /* 0x000fea000b800000 */
[----:B--2---:R2:W1:Y:S04]  /*1bf20*/  SHFL.IDX PT, R4, R5, 0x1, 0x181f ;  /* 0x00381f0005047f89 */ /* 0x00446800000e0000 */
[----:B----4-:R2:W4:Y:S02]  /*1bf30*/  SHFL.IDX PT, R0, R14, 0x1, 0x181f ;  /* 0x00381f000e007f89 */ /* 0x01052400000e0000 */
.L_x_1519:
        /* <DEDUP_REMOVED lines=20> */
.L_x_1454:
[----:B------:R-:W-:Y:S05]  /*1c080*/  BSYNC B0 ;  /* 0x0000000000007941 */ /* 0x000fea0003800000 */
.L_x_1453:
[----:B------:R-:W-:Y:S05]  /*1c090*/  BRA.DIV ~URZ, `(.L_x_1455) ;  /* 0x00002da27f007947 */ /* 0x000fea000b800000 */
[----:B-1----:R1:W2:Y:S02]  /*1c0a0*/  SHFL.IDX PT, R4, R5, 0x2, 0x181f ;  /* 0x00581f0005047f89 */ /* 0x0022a400000e0000 */
.L_x_1520:
[----:B------:R-:W-:Y:S05]  /*1c0b0*/  BRA.DIV ~URZ, `(.L_x_1456) ;  /* 0x00002df27f007947 */ /* 0x000fea000b800000 */
[----:B----4-:R4:W1:Y:S02]  /*1c0c0*/  SHFL.IDX PT, R0, R14, 0x2, 0x181f ;  /* 0x00581f000e007f89 */ /* 0x01086400000e0000 */
.L_x_1521:
        /* <DEDUP_REMOVED lines=8> */
[CC--:B-1----:R-:W-:Y:S02]  /*1c150*/  @!P3 LEA R10, P4, R132.reuse, R0.reuse, 0x1 ;  /* 0x00000000840ab211 */ /* 0x0c2fe400078808ff */
        /* <DEDUP_REMOVED lines=11> */
.L_x_1458:
[----:B------:R-:W-:Y:S05]  /*1c210*/  BSYNC B0 ;  /* 0x0000000000007941 */ /* 0x000fea0003800000 */
.L_x_1457:
[----:B------:R-:W-:Y:S05]  /*1c220*/  BRA.DIV ~URZ, `(.L_x_1459) ;  /* 0x00002ce27f007947 */ /* 0x000fea000b800000 */
[----:B--2---:R2:W3:Y:S04]  /*1c230*/  SHFL.IDX PT, R4, R5, 0x3, 0x181f ;  /* 0x00781f0005047f89 */ /* 0x0044e800000e0000 */
[----:B-1----:R2:W1:Y:S02]  /*1c240*/  SHFL.IDX PT, R0, R14, 0x3, 0x181f ;  /* 0x00781f000e007f89 */ /* 0x00246400000e0000 */
.L_x_1522:
[----:B------:R-:W-:-:S04]  /*1c250*/  IADD3 R2, R13, 0x60, RZ ;  /* 0x000000600d027810 */ /* 0x000fc80007ffe0ff */
        /* <DEDUP_REMOVED lines=18> */
.L_x_1439:
[----:B------:R-:W-:Y:S05]  /*1c380*/  BSYNC B1 ;  /* 0x0000000000017941 */ /* 0x000fea0003800000 */
.L_x_1423:
        /* <DEDUP_REMOVED lines=13> */
.L_x_1523:
[----:B------:R-:W-:Y:S05]  /*1c460*/  BRA.DIV ~URZ, `(.L_x_1462) ;  /* 0x00002bd27f007947 */ /* 0x000fea000b800000 */
[----:B------:R3:W4:Y:S02]  /*1c470*/  SHFL.IDX PT, R6, R92, 0x1, 0x1f ;  /* 0x00201f005c067f89 */ /* 0x00072400000e0000 */
.L_x_1524:
        /* <DEDUP_REMOVED lines=18> */
.L_x_1525:
        /* <DEDUP_REMOVED lines=16> */
.L_x_1526:
[----:B--2---:R-:W-:Y:S01]  /*1c6a0*/  IMAD R0, R0, c[0x0][0x538], RZ ;  /* 0x00014e0000007a24 */ /* 0x004fe200078e02ff */
[----:B------:R-:W-:Y:S04]  /*1c6b0*/  BSSY B1, `(.L_x_1465) ;  /* 0x00000c8000017945 */ /* 0x000fe80003800000 */
[----:B----4-:R-:W-:-:S04]  /*1c6c0*/  IADD3 R6, R0, R6, RZ ;  /* 0x0000000600067210 */ /* 0x010fc80007ffe0ff */
[----:B------:R-:W-:-:S13]  /*1c6d0*/  ISETP.GT.AND P0, PT, R6, R9, PT ;  /* 0x000000090600720c */ /* 0x000fda0003f04270 */
[----:B------:R-:W-:Y:S05]  /*1c6e0*/  @P0 BRA `(.L_x_1466) ;  /* 0x0000025000000947 */ /* 0x000fea0003800000 */
.L_x_1470:
        /* <DEDUP_REMOVED lines=17> */
.L_x_1527:
        /* <DEDUP_REMOVED lines=16> */
.L_x_1528:
[----:B--2---:R-:W-:-:S05]  /*1c900*/  IMAD R0, R0, c[0x0][0x538], RZ ;  /* 0x00014e0000007a24 */ /* 0x004fca00078e02ff */
[----:B------:R-:W-:-:S04]  /*1c910*/  IADD3 R6, R0, R6, RZ ;  /* 0x0000000600067210 */ /* 0x000fc80007ffe0ff */
[----:B------:R-:W-:-:S13]  /*1c920*/  ISETP.GT.AND P0, PT, R6, R9, PT ;  /* 0x000000090600720c */ /* 0x000fda0003f04270 */
[----:B-1-3--:R-:W-:Y:S05]  /*1c930*/  @!P0 BRA `(.L_x_1470) ;  /* 0xfffffdb000008947 */ /* 0x00afea000383ffff */
.L_x_1466:
[----:B------:R-:W-:-:S05]  /*1c940*/  IADD3 R11, -R0, R6, RZ ;  /* 0x00000006000b7210 */ /* 0x000fca0007ffe1ff */
[----:B------:R-:W-:-:S05]  /*1c950*/  IMAD R0, R4, c[0x0][0x538], R11 ;  /* 0x00014e0004007a24 */ /* 0x000fca00078e020b */
[----:B------:R-:W-:Y:S01]  /*1c960*/  ISETP.GT.AND P0, PT, R0, R9, PT ;  /* 0x000000090000720c */ /* 0x000fe20003f04270 */
[----:B------:R-:W-:-:S12]  /*1c970*/  BRA.DIV ~URZ, `(.L_x_1471) ;  /* 0x00002b027f007947 */ /* 0x000fd8000b800000 */
[----:B------:R-:W-:-:S04]  /*1c980*/  VOTE.ANY R10, PT, !P0 ;  /* 0x00000000000a7806 */ /* 0x000fc800040e0100 */
.L_x_1529:
[----:B------:R-:W2:Y:S02]  /*1c990*/  POPC R6, R10 ;  /* 0x0000000a00067309 */ /* 0x000ea40000000000 */
[----:B--2---:R-:W-:Y:S01]  /*1c9a0*/  IADD3 R235, R6, R235, RZ ;  /* 0x000000eb06eb7210 */ /* 0x004fe20007ffe0ff */
[----:B------:R-:W-:Y:S05]  /*1c9b0*/  BRA.DIV ~URZ, `(.L_x_1472) ;  /* 0x00002b127f007947 */ /* 0x000fea000b800000 */
[----:B------:R2:W4:Y:S04]  /*1c9c0*/  SHFL.IDX PT, R7, R7, R6, 0x1f ;  /* 0x00001f0607077589 */ /* 0x00052800000e0000 */
[----:B------:R2:W1:Y:S02]  /*1c9d0*/  SHFL.IDX PT, R5, R8, R6, 0x1f ;  /* 0x00001f0608057589 */ /* 0x00046400000e0000 */
.L_x_1530:
[----:B------:R-:W-:Y:S01]  /*1c9e0*/  ISETP.NE.AND P0, PT, R10, RZ, PT ;  /* 0x000000ff0a00720c */ /* 0x000fe20003f05270 */
[----:B------:R-:W-:-:S12]  /*1c9f0*/  BSSY B0, `(.L_x_1473) ;  /* 0x0000005000007945 */ /* 0x000fd80003800000 */
[----:B------:R-:W-:Y:S05]  /*1ca00*/  @!P0 BRA `(.L_x_1474) ;  /* 0x0000003000008947 */ /* 0x000fea0003800000 */
[----:B--2---:R-:W-:Y:S01]  /*1ca10*/  IADD3 R6, R6, -0x1, RZ ;  /* 0xffffffff06067810 */ /* 0x004fe20007ffe0ff */
[----:B------:R-:W-:Y:S05]  /*1ca20*/  BRA.DIV ~URZ, `(.L_x_1475) ;  /* 0x00002b727f007947 */ /* 0x000fea000b800000 */
[----:B------:R2:W3:Y:S02]  /*1ca30*/  SHFL.IDX PT, R12, R4, R6, 0x1f ;  /* 0x00001f06040c7589 */ /* 0x0004e400000e0000 */
.L_x_1474:
[----:B------:R-:W-:Y:S05]  /*1ca40*/  BSYNC B0 ;  /* 0x0000000000007941 */ /* 0x000fea0003800000 */
.L_x_1473:
        /* <DEDUP_REMOVED lines=67> */
.L_x_1477:
        /* <DEDUP_REMOVED lines=67> */
.L_x_1478:
[----:B------:R-:W-:Y:S05]  /*1d2b0*/  BSYNC B0 ;  /* 0x0000000000007941 */ /* 0x000fea0003800000 */
.L_x_1476:
[----:B------:R-:W-:-:S04]  /*1d2c0*/  LOP3.LUT R2, RZ, R2, RZ, 0x33, !PT ;  /* 0x00000002ff027212 */ /* 0x000fc800078e33ff */
[----:B------:R-:W-:Y:S01]  /*1d2d0*/  IADD3 R233, R2, R7, RZ ;  /* 0x0000000702e97210 */ /* 0x000fe20007ffe0ff */
[----:B------:R-:W-:Y:S05]  /*1d2e0*/  BRA `(.L_x_1479) ;  /* 0x0000004000007947 */ /* 0x000fea0003800000 */
.L_x_1467:
[----:B------:R-:W-:Y:S01]  /*1d2f0*/  IMAD.MOV.U32 R232, RZ, RZ, R9 ;  /* 0x000000ffffe87224 */ /* 0x000fe200078e0009 */
[----:B------:R-:W-:Y:S01]  /*1d300*/  MOV R234, RZ ;  /* 0x000000ff00ea7202 */ /* 0x000fe20000000f00 */
[----:B------:R-:W-:Y:S01]  /*1d310*/  IMAD.MOV.U32 R233, RZ, RZ, RZ ;  /* 0x000000ffffe97224 */ /* 0x000fe200078e00ff */
[----:B------:R-:W-:Y:S02]  /*1d320*/  MOV R235, c[0x0][0x53c] ;  /* 0x00014f0000eb7a02 */ /* 0x000fe40000000f00 */
.L_x_1479:
[----:B------:R-:W-:Y:S05]  /*1d330*/  BSYNC B1 ;  /* 0x0000000000017941 */ /* 0x000fea0003800000 */
.L_x_1465:
[----:B------:R-:W-:Y:S01]  /*1d340*/  WARPSYNC 0xffffffff ;  /* 0xffffffff00007948 */ /* 0x000fe20003800000 */
[----:B------:R-:W-:Y:S01]  /*1d350*/  BAR.SYNC.DEFER_BLOCKING 0x4, 0x100 ;  /* 0x0104000000007b1d */ /* 0x000fe20000010000 */
[----:B------:R-:W-:-:S13]  /*1d360*/  ISETP.NE.AND P0, PT, R13, RZ, PT ;  /* 0x000000ff0d00720c */ /* 0x000fda0003f05270 */
[----:B------:R2:W-:Y:S04]  /*1d370*/  @!P0 STS.128 [0x20080], R232 ;  /* 0x020080e8ff008388 */ /* 0x0005e80000000c00 */
[----:B------:R-:W-:Y:S06]  /*1d380*/  BAR.ARV 0x5, 0x100 ;  /* 0x0144000000007b1d */ /* 0x000fec0000002000 */
.L_x_1460:
[----:B-1----:R-:W-:-:S13]  /*1d390*/  ISETP.GE.AND P0, PT, R235, c[0x0][0x53c], PT ;  /* 0x00014f00eb007a0c */ /* 0x002fda0003f06270 */
[----:B--23--:R-:W-:Y:S01]  /*1d3a0*/  @P0 CALL.REL.NOINC `(.L_x_1480) ;  /* 0x0000001000000944 */ /* 0x00cfe20003c00000 */
[----:B------:R-:W-:Y:S05]  /*1d3b0*/  BRA `(.L_x_1481) ;  /* 0xfffe4c8000007947 */ /* 0x000fea000383ffff */
.L_x_1480:
[----:B------:R-:W-:Y:S05]  /*1d3c0*/  EXIT ;  /* 0x000000000000794d */ /* 0x000fea0003800000 */
.L_x_1277:
[----:B------:R-:W-:Y:S01]  /*1d3d0*/  IMAD.MOV.U32 R0, RZ, RZ, R5 ;  /* 0x000000ffff007224 */ /* 0x000fe200078e0005 */
[----:B------:R-:W-:Y:S02]  /*1d3e0*/  MOV R3, 0x1 ;  /* 0x0000000100037802 */ /* 0x000fe40000000f00 */
[----:B------:R-:W-:Y:S02]  /*1d3f0*/  MOV R2, 0x1d410 ;  /* 0x0001d41000027802 */ /* 0x000fe40000000f00 */
[----:B--2---:R-:W-:Y:S05]  /*1d400*/  CALL.REL.NOINC `($__internal_25_$__cuda_sm70_shflsync_up_p) ;  /* 0x000022e000007944 */ /* 0x004fea0003c00000 */
[----:B------:R-:W-:Y:S01]  /*1d410*/  MOV R0, R4 ;  /* 0x0000000400007202 */ /* 0x000fe20000000f00 */
[----:B------:R-:W-:Y:S05]  /*1d420*/  BRA `(.L_x_1482) ;  /* 0xfffe301000007947 */ /* 0x000fea000383ffff */
.L_x_1278:
[----:B------:R-:W-:Y:S01]  /*1d430*/  IMAD.MOV.U32 R0, RZ, RZ, R5 ;  /* 0x000000ffff007224 */ /* 0x000fe200078e0005 */
[----:B------:R-:W-:Y:S02]  /*1d440*/  MOV R3, 0x2 ;  /* 0x0000000200037802 */ /* 0x000fe40000000f00 */
[----:B------:R-:W-:Y:S02]  /*1d450*/  MOV R2, 0x1d470 ;  /* 0x0001d47000027802 */ /* 0x000fe40000000f00 */
[----:B--2---:R-:W-:Y:S05]  /*1d460*/  CALL.REL.NOINC `($__internal_25_$__cuda_sm70_shflsync_up_p) ;  /* 0x0000228000007944 */ /* 0x004fea0003c00000 */
[----:B------:R-:W-:Y:S01]  /*1d470*/  SEL R4, R4, RZ, P4 ;  /* 0x000000ff04047207 */ /* 0x000fe20002000000 */
[----:B------:R-:W-:Y:S01]  /*1d480*/  IMAD.MOV.U32 R3, RZ, RZ, 0x4 ;  /* 0x00000004ff037424 */ /* 0x000fe200078e00ff */
[----:B------:R-:W-:-:S03]  /*1d490*/  MOV R2, 0x1d4c0 ;  /* 0x0001d4c000027802 */ /* 0x000fc60000000f00 */
[----:B------:R-:W-:Y:S02]  /*1d4a0*/  IMAD.IADD R0, R5, 0x1, R4 ;  /* 0x0000000105007824 */ /* 0x000fe400078e0204 */
[----:B------:R-:W-:Y:S05]  /*1d4b0*/  CALL.REL.NOINC `($__internal_25_$__cuda_sm70_shflsync_up_p) ;  /* 0x0000223000007944 */ /* 0x000fea0003c00000 */
        /* <DEDUP_REMOVED lines=12> */
[----:B------:R-:W-:Y:S02]  /*1d580*/  MOV R200, 0x1f ;  /* 0x0000001f00c87802 */ /* 0x000fe40000000f00 */
[----:B------:R-:W-:Y:S01]  /*1d590*/  MOV R3, 0x1d5d0 ;  /* 0x0001d5d000037802 */ /* 0x000fe20000000f00 */
[----:B------:R-:W-:-:S04]  /*1d5a0*/  IMAD.IADD R4, R0, 0x1, R4 ;  /* 0x0000000100047824 */ /* 0x000fc800078e0204 */
[----:B------:R-:W-:Y:S02]  /*1d5b0*/  IMAD.MOV.U32 R0, RZ, RZ, R4 ;  /* 0x000000ffff007224 */ /* 0x000fe400078e0004 */
[----:B------:R-:W-:Y:S05]  /*1d5c0*/  CALL.REL.NOINC `($__internal_24_$__cuda_sm70_shflsync_idx_p) ;  /* 0x000020a000007944 */ /* 0x000fea0003c00000 */
[----:B-1---5:R-:W-:Y:S05]  /*1d5d0*/  BRA `(.L_x_1483) ;  /* 0xfffe2f6000007947 */ /* 0x022fea000383ffff */
.L_x_1280:
[----:B------:R-:W-:Y:S02]  /*1d5e0*/  SEL R0, RZ, 0x1, P0 ;  /* 0x00000001ff007807 */ /* 0x000fe40000000000 */
[----:B------:R-:W-:Y:S02]  /*1d5f0*/  MOV R2, 0x1d610 ;  /* 0x0001d61000027802 */ /* 0x000fe40000000f00 */
[----:B--2---:R-:W-:Y:S05]  /*1d600*/  CALL.REL.NOINC `($__internal_26_$__cuda_sm70_votesync_ballot) ;  /* 0x0000214000007944 */ /* 0x004fea0003c00000 */
[----:B------:R-:W-:Y:S01]  /*1d610*/  MOV R10, R0 ;  /* 0x00000000000a7202 */ /* 0x000fe20000000f00 */
[----:B------:R-:W-:Y:S05]  /*1d620*/  BRA `(.L_x_1484) ;  /* 0xfffe2fa000007947 */ /* 0x000fea000383ffff */
.L_x_1281:
[----:B------:R-:W-:Y:S01]  /*1d630*/  IMAD.MOV.U32 R0, RZ, RZ, R9 ;  /* 0x000000ffff007224 */ /* 0x000fe200078e0009 */
[----:B------:R-:W-:Y:S01]  /*1d640*/  MOV R2, R5 ;  /* 0x0000000500027202 */ /* 0x000fe20000000f00 */
[----:B------:R-:W-:Y:S01]  /*1d650*/  IMAD.MOV.U32 R200, RZ, RZ, 0x1f ;  /* 0x0000001fffc87424 */ /* 0x000fe200078e00ff */
[----:B------:R-:W-:Y:S02]  /*1d660*/  MOV R3, 0x1d680 ;  /* 0x0001d68000037802 */ /* 0x000fe40000000f00 */
[----:B------:R-:W-:Y:S05]  /*1d670*/  CALL.REL.NOINC `($__internal_24_$__cuda_sm70_shflsync_idx_p) ;  /* 0x00001ff000007944 */ /* 0x000fea0003c00000 */
[----:B------:R-:W-:Y:S01]  /*1d680*/  IMAD.MOV.U32 R12, RZ, RZ, R0 ;  /* 0x000000ffff0c7224 */ /* 0x000fe200078e0000 */
[----:B------:R-:W-:Y:S01]  /*1d690*/  MOV R0, R8 ;  /* 0x0000000800007202 */ /* 0x000fe20000000f00 */
[----:B------:R-:W-:Y:S01]  /*1d6a0*/  IMAD.MOV.U32 R6, RZ, RZ, RZ ;  /* 0x000000ffff067224 */ /* 0x000fe200078e00ff */
[----:B------:R-:W-:Y:S01]  /*1d6b0*/  MOV R2, R5 ;  /* 0x0000000500027202 */ /* 0x000fe20000000f00 */
[----:B------:R-:W-:Y:S01]  /*1d6c0*/  IMAD.MOV.U32 R200, RZ, RZ, 0x1f ;  /* 0x0000001fffc87424 */ /* 0x000fe200078e00ff */
[----:B------:R-:W-:-:S02]  /*1d6d0*/  MOV R3, 0x1d6f0 ;  /* 0x0001d6f000037802 */ /* 0x000fc40000000f00 */
[----:B-1---5:R-:W-:Y:S05]  /*1d6e0*/  CALL.REL.NOINC `($__internal_24_$__cuda_sm70_shflsync_idx_p) ;  /* 0x00001f8000007944 */ /* 0x022fea0003c00000 */
[----:B------:R-:W-:Y:S01]  /*1d6f0*/  MOV R9, R0 ;  /* 0x0000000000097202 */ /* 0x000fe20000000f00 */
[----:B-1---5:R-:W-:Y:S05]  /*1d700*/  BRA `(.L_x_1485) ;  /* 0xfffe2f2000007947 */ /* 0x022fea000383ffff */
.L_x_1284:
[----:B------:R-:W-:Y:S01]  /*1d710*/  IMAD.MOV.U32 R0, RZ, RZ, R4 ;  /* 0x000000ffff007224 */ /* 0x000fe200078e0004 */
[----:B------:R-:W-:-:S02]  /*1d720*/  MOV R200, 0x1f ;  /* 0x0000001f00c87802 */ /* 0x000fc40000000f00 */
[----:B------:R-:W-:Y:S02]  /*1d730*/  MOV R3, 0x1d750 ;  /* 0x0001d75000037802 */ /* 0x000fe40000000f00 */
[----:B-123--:R-:W-:Y:S05]  /*1d740*/  CALL.REL.NOINC `($__internal_24_$__cuda_sm70_shflsync_idx_p) ;  /* 0x00001f2000007944 */ /* 0x00efea0003c00000 */
[----:B------:R-:W-:Y:S01]  /*1d750*/  MOV R6, R0 ;  /* 0x0000000000067202 */ /* 0x000fe20000000f00 */
[----:B-1---5:R-:W-:Y:S05]  /*1d760*/  BRA `(.L_x_1283) ;  /* 0xfffe2f2000007947 */ /* 0x022fea000383ffff */
.L_x_1317:
[----:B------:R-:W-:Y:S01]  /*1d770*/  IMAD.MOV.U32 R0, RZ, RZ, R5 ;  /* 0x000000ffff007224 */ /* 0x000fe200078e0005 */
[----:B------:R-:W-:Y:S01]  /*1d780*/  MOV R2, RZ ;  /* 0x000000ff00027202 */ /* 0x000fe20000000f00 */
[----:B------:R-:W-:Y:S01]  /*1d790*/  IMAD.MOV.U32 R200, RZ, RZ, 0x181f ;  /* 0x0000181fffc87424 */ /* 0x000fe200078e00ff */
[----:B------:R-:W-:Y:S02]  /*1d7a0*/  MOV R3, 0x1d7c0 ;  /* 0x0001d7c000037802 */ /* 0x000fe40000000f00 */
[----:B-----5:R-:W-:Y:S05]  /*1d7b0*/  CALL.REL.NOINC `($__internal_24_$__cuda_sm70_shflsync_idx_p) ;  /* 0x00001eb000007944 */ /* 0x020fea0003c00000 */
[----:B-----5:R-:W-:Y:S01]  /*1d7c0*/  MOV R4, R0 ;  /* 0x0000000000047202 */ /* 0x020fe20000000f00 */
[----:B-1----:R-:W-:Y:S05]  /*1d7d0*/  BRA `(.L_x_1486) ;  /* 0xfffe953000007947 */ /* 0x002fea000383ffff */
.L_x_1318:
[----:B------:R-:W-:Y:S01]  /*1d7e0*/  IMAD.MOV.U32 R0, RZ, RZ, R12 ;  /* 0x000000ffff007224 */ /* 0x000fe200078e000c */
[----:B------:R-:W-:Y:S01]  /*1d7f0*/  MOV R2, RZ ;  /* 0x000000ff00027202 */ /* 0x000fe20000000f00 */
[----:B------:R-:W-:Y:S01]  /*1d800*/  IMAD.MOV.U32 R200, RZ, RZ, 0x181f ;  /* 0x0000181fffc87424 */ /* 0x000fe200078e00ff */
[----:B------:R-:W-:Y:S02]  /*1d810*/  MOV R3, 0x1d830 ;  /* 0x0001d83000037802 */ /* 0x000fe40000000f00 */
[----:B-12--5:R-:W-:Y:S05]  /*1d820*/  CALL.REL.NOINC `($__internal_24_$__cuda_sm70_shflsync_idx_p) ;  /* 0x00001e4000007944 */ /* 0x026fea0003c00000 */
[----:B-1---5:R-:W-:Y:S05]  /*1d830*/  BRA `(.L_x_1487) ;  /* 0xfffe94f000007947 */ /* 0x022fea000383ffff */
.L_x_1321:
[----:B----4-:R-:W-:Y:S01]  /*1d840*/  IMAD.MOV.U32 R0, RZ, RZ, R5 ;  /* 0x000000ffff007224 */ /* 0x010fe200078e0005 */
[----:B--2---:R-:W-:Y:S01]  /*1d850*/  MOV R2, 0x1 ;  /* 0x0000000100027802 */ /* 0x004fe20000000f00 */
[----:B------:R-:W-:Y:S01]  /*1d860*/  IMAD.MOV.U32 R200, RZ, RZ, 0x181f ;  /* 0x0000181fffc87424 */ /* 0x000fe200078e00ff */
[----:B------:R-:W-:-:S02]  /*1d870*/  MOV R3, 0x1d890 ;  /* 0x0001d89000037802 */ /* 0x000fc40000000f00 */
[----:B-1-3-5:R-:W-:Y:S05]  /*1d880*/  CALL.REL.NOINC `($__internal_24_$__cuda_sm70_shflsync_idx_p) ;  /* 0x00001de000007944 */ /* 0x02afea0003c00000 */
[----:B-----5:R-:W-:Y:S01]  /*1d890*/  IMAD.MOV.U32 R4, RZ, RZ, R0 ;  /* 0x000000ffff047224 */ /* 0x020fe200078e0000 */
[----:B------:R-:W-:Y:S01]  /*1d8a0*/  MOV R2, 0x1 ;  /* 0x0000000100027802 */ /* 0x000fe20000000f00 */
[----:B------:R-:W-:Y:S01]  /*1d8b0*/  IMAD.MOV.U32 R0, RZ, RZ, R12 ;  /* 0x000000ffff007224 */ /* 0x000fe200078e000c */
[----:B------:R-:W-:-:S02]  /*1d8c0*/  MOV R200, 0x181f ;  /* 0x0000181f00c87802 */ /* 0x000fc40000000f00 */
[----:B------:R-:W-:Y:S02]  /*1d8d0*/  MOV R3, 0x1d8f0 ;  /* 0x0001d8f000037802 */ /* 0x000fe40000000f00 */
[----:B-1----:R-:W-:Y:S05]  /*1d8e0*/  CALL.REL.NOINC `($__internal_24_$__cuda_sm70_shflsync_idx_p) ;  /* 0x00001d8000007944 */ /* 0x002fea0003c00000 */
[----:B-1---5:R-:W-:Y:S05]  /*1d8f0*/  BRA `(.L_x_1488) ;  /* 0xfffe95c000007947 */ /* 0x022fea000383ffff */
.L_x_1324:
[----:B----4-:R-:W-:Y:S01]  /*1d900*/  IMAD.MOV.U32 R0, RZ, RZ, R5 ;  /* 0x000000ffff007224 */ /* 0x010fe200078e0005 */
[----:B-1----:R-:W-:Y:S01]  /*1d910*/  MOV R2, 0x2 ;  /* 0x0000000200027802 */ /* 0x002fe20000000f00 */
[----:B------:R-:W-:Y:S01]  /*1d920*/  IMAD.MOV.U32 R200, RZ, RZ, 0x181f ;  /* 0x0000181fffc87424 */ /* 0x000fe200078e00ff */
[----:B------:R-:W-:Y:S02]  /*1d930*/  MOV R3, 0x1d950 ;  /* 0x0001d95000037802 */ /* 0x000fe40000000f00 */
[----:B--23-5:R-:W-:Y:S05]  /*1d940*/  CALL.REL.NOINC `($__internal_24_$__cuda_sm70_shflsync_idx_p) ;  /* 0x00001d2000007944 */ /* 0x02cfea0003c00000 */
[----:B-----5:R-:W-:Y:S01]  /*1d950*/  MOV R4, R0 ;  /* 0x0000000000047202 */ /* 0x020fe20000000f00 */
[----:B-1----:R-:W-:Y:S05]  /*1d960*/  BRA `(.L_x_1489) ;  /* 0xfffe96d000007947 */ /* 0x002fea000383ffff */
.L_x_1325:
[----:B----4-:R-:W-:Y:S01]  /*1d970*/  IMAD.MOV.U32 R0, RZ, RZ, R12 ;  /* 0x000000ffff007224 */ /* 0x010fe200078e000c */
[----:B------:R-:W-:Y:S01]  /*1d980*/  MOV R2, 0x2 ;  /* 0x0000000200027802 */ /* 0x000fe20000000f00 */
[----:B------:R-:W-:Y:S01]  /*1d990*/  IMAD.MOV.U32 R200, RZ, RZ, 0x181f ;  /* 0x0000181fffc87424 */ /* 0x000fe200078e00ff */
[----:B------:R-:W-:Y:S02]  /*1d9a0*/  MOV R3, 0x1d9c0 ;  /* 0x0001d9c000037802 */ /* 0x000fe40000000f00 */
[----:B-123-5:R-:W-:Y:S05]  /*1d9b0*/  CALL.REL.NOINC `($__internal_24_$__cuda_sm70_shflsync_idx_p) ;  /* 0x00001cb000007944 */ /* 0x02efea0003c00000 */
[----:B-1---5:R-:W-:Y:S05]  /*1d9c0*/  BRA `(.L_x_1490) ;  /* 0xfffe969000007947 */ /* 0x022fea000383ffff */
.L_x_1328:
[----:B-1----:R-:W-:Y:S01]  /*1d9d0*/  IMAD.MOV.U32 R0, RZ, RZ, R5 ;  /* 0x000000ffff007224 */ /* 0x002fe200078e0005 */
[----:B------:R-:W-:Y:S01]  /*1d9e0*/  MOV R2, 0x3 ;  /* 0x0000000300027802 */ /* 0x000fe20000000f00 */
[----:B------:R-:W-:Y:S01]  /*1d9f0*/  IMAD.MOV.U32 R200, RZ, RZ, 0x181f ;  /* 0x0000181fffc87424 */ /* 0x000fe200078e00ff */
[----:B------:R-:W-:-:S02]  /*1da00*/  MOV R3, 0x1da20 ;  /* 0x0001da2000037802 */ /* 0x000fc40000000f00 */
[----:B--2345:R-:W-:Y:S05]  /*1da10*/  CALL.REL.NOINC `($__internal_24_$__cuda_sm70_shflsync_idx_p) ;  /* 0x00001c5000007944 */ /* 0x03cfea0003c00000 */
[----:B-----5:R-:W-:Y:S01]  /*1da20*/  IMAD.MOV.U32 R4, RZ, RZ, R0 ;  /* 0x000000ffff047224 */ /* 0x020fe200078e0000 */
[----:B------:R-:W-:Y:S01]  /*1da30*/  MOV R2, 0x3 ;  /* 0x0000000300027802 */ /* 0x000fe20000000f00 */
[----:B------:R-:W-:Y:S01]  /*1da40*/  IMAD.MOV.U32 R0, RZ, RZ, R12 ;  /* 0x000000ffff007224 */ /* 0x000fe200078e000c */
[----:B------:R-:W-:-:S02]  /*1da50*/  MOV R200, 0x181f ;  /* 0x0000181f00c87802 */ /* 0x000fc40000000f00 */
[----:B------:R-:W-:Y:S02]  /*1da60*/  MOV R3, 0x1da80 ;  /* 0x0001da8000037802 */ /* 0x000fe40000000f00 */
[----:B-1----:R-:W-:Y:S05]  /*1da70*/  CALL.REL.NOINC `($__internal_24_$__cuda_sm70_shflsync_idx_p) ;  /* 0x00001bf000007944 */ /* 0x002fea0003c00000 */
[----:B-1---5:R-:W-:Y:S05]  /*1da80*/  BRA `(.L_x_1491) ;  /* 0xfffe976000007947 */ /* 0x022fea000383ffff */
.L_x_1395:
[----:B------:R-:W-:Y:S01]  /*1da90*/  IMAD.MOV.U32 R2, RZ, RZ, RZ ;  /* 0x000000ffff027224 */ /* 0x000fe200078e00ff */
[----:B------:R-:W-:Y:S02]  /*1daa0*/  MOV R200, 0x181f ;  /* 0x0000181f00c87802 */ /* 0x000fe40000000f00 */
[----:B------:R-:W-:Y:S02]  /*1dab0*/  MOV R3, 0x1dad0 ;  /* 0x0001dad000037802 */ /* 0x000fe40000000f00 */
[----:B------:R-:W-:Y:S05]  /*1dac0*/  CALL.REL.NOINC `($__internal_24_$__cuda_sm70_shflsync_idx_p) ;  /* 0x00001ba000007944 */ /* 0x000fea0003c00000 */
[----:B-----5:R-:W-:Y:S01]  /*1dad0*/  MOV R4, R0 ;  /* 0x0000000000047202 */ /* 0x020fe20000000f00 */
[----:B-1----:R-:W-:Y:S05]  /*1dae0*/  BRA `(.L_x_1492) ;  /* 0xffff409000007947 */ /* 0x002fea000383ffff */
.L_x_1396:
[----:B-1----:R-:W-:Y:S01]  /*1daf0*/  IMAD.MOV.U32 R0, RZ, RZ, R5 ;  /* 0x000000ffff007224 */ /* 0x002fe200078e0005 */
[----:B------:R-:W-:Y:S01]  /*1db00*/  MOV R2, RZ ;  /* 0x000000ff00027202 */ /* 0x000fe20000000f00 */
[----:B------:R-:W-:Y:S01]  /*1db10*/  IMAD.MOV.U32 R200, RZ, RZ, 0x181f ;  /* 0x0000181fffc87424 */ /* 0x000fe200078e00ff */
[----:B------:R-:W-:Y:S02]  /*1db20*/  MOV R3, 0x1db40 ;  /* 0x0001db4000037802 */ /* 0x000fe40000000f00 */
[----:B--2---:R-:W-:Y:S05]  /*1db30*/  CALL.REL.NOINC `($__internal_24_$__cuda_sm70_shflsync_idx_p) ;  /* 0x00001b3000007944 */ /* 0x004fea0003c00000 */
[----:B-1---5:R-:W-:Y:S05]  /*1db40*/  BRA `(.L_x_1493) ;  /* 0xffff405000007947 */ /* 0x022fea000383ffff */
.L_x_1397:
[----:B------:R-:W-:Y:S01]  /*1db50*/  IMAD.MOV.U32 R0, RZ, RZ, R4 ;  /* 0x000000ffff007224 */ /* 0x000fe200078e0004 */
[----:B------:R-:W-:Y:S01]  /*1db60*/  MOV R2, RZ ;  /* 0x000000ff00027202 */ /* 0x000fe20000000f00 */
[----:B------:R-:W-:Y:S01]  /*1db70*/  IMAD.MOV.U32 R200, RZ, RZ, 0x1c1f ;  /* 0x00001c1fffc87424 */ /* 0x000fe200078e00ff */
[----:B------:R-:W-:-:S02]  /*1db80*/  MOV R3, 0x1dba0 ;  /* 0x0001dba000037802 */ /* 0x000fc40000000f00 */
[----:B------:R-:W-:Y:S05]  /*1db90*/  CALL.REL.NOINC `($__internal_24_$__cuda_sm70_shflsync_idx_p) ;  /* 0x00001ad000007944 */ /* 0x000fea0003c00000 */
[----:B-1---5:R-:W-:Y:S05]  /*1dba0*/  BRA `(.L_x_1494) ;  /* 0xffff421000007947 */ /* 0x022fea000383ffff */
.L_x_1398:
[----:B------:R-:W-:Y:S01]  /*1dbb0*/  IMAD.MOV.U32 R0, RZ, RZ, R4 ;  /* 0x000000ffff007224 */ /* 0x000fe200078e0004 */
[----:B------:R-:W-:Y:S01]  /*1dbc0*/  MOV R2, 0x1 ;  /* 0x0000000100027802 */ /* 0x000fe20000000f00 */
[----:B------:R-:W-:Y:S01]  /*1dbd0*/  IMAD.MOV.U32 R200, RZ, RZ, 0x1c1f ;  /* 0x00001c1fffc87424 */ /* 0x000fe200078e00ff */
[----:B------:R-:W-:-:S02]  /*1dbe0*/  MOV R3, 0x1dc00 ;  /* 0x0001dc0000037802 */ /* 0x000fc40000000f00 */
[----:B-1----:R-:W-:Y:S05]  /*1dbf0*/  CALL.REL.NOINC `($__internal_24_$__cuda_sm70_shflsync_idx_p) ;  /* 0x00001a7000007944 */ /* 0x002fea0003c00000 */
[----:B------:R-:W-:Y:S01]  /*1dc00*/  IMAD.IADD R0, R5, 0x1, R0 ;  /* 0x0000000105007824 */ /* 0x000fe200078e0200 */
[----:B------:R-:W-:-:S04]  /*1dc10*/  FMNMX.FTZ R2, R10, R11, !PT ;  /* 0x0000000b0a027209 */ /* 0x000fc80007810000 */
[----:B------:R-:W-:Y:S02]  /*1dc20*/  IMNMX R0, R6, R0, PT ;  /* 0x0000000006007217 */ /* 0x000fe40003800200 */
[----:B------:R-:W-:Y:S02]  /*1dc30*/  FMNMX.FTZ R2, R12, R2, !PT ;  /* 0x000000020c027209 */ /* 0x000fe40007810000 */
[C---:B------:R-:W-:Y:S02]  /*1dc40*/  ISETP.GT.AND P1, PT, R0.reuse, RZ, PT ;  /* 0x000000ff0000720c */ /* 0x040fe40003f24270 */
[C---:B------:R-:W-:Y:S02]  /*1dc50*/  ISETP.GT.AND P0, PT, R0.reuse, 0x1, PT ;  /* 0x000000010000780c */ /* 0x040fe40003f04270 */
[----:B------:R-:W-:Y:S02]  /*1dc60*/  ISETP.GT.AND P2, PT, R0, 0x8, PT ;  /* 0x000000080000780c */ /* 0x000fe40003f44270 */
[----:B------:R-:W-:-:S02]  /*1dc70*/  FSEL R6, R30, -INF , P1 ;  /* 0xff8000001e067808 */ /* 0x000fc40000800000 */
[----:B------:R-:W-:Y:S02]  /*1dc80*/  FSEL R7, R28, -INF , P0 ;  /* 0xff8000001c077808 */ /* 0x000fe40000000000 */
[----:B------:R-:W-:Y:S02]  /*1dc90*/  ISETP.GT.AND P0, PT, R0, 0x9, PT ;  /* 0x000000090000780c */ /* 0x000fe40003f04270 */
[----:B------:R-:W-:Y:S02]  /*1dca0*/  FSEL R9, R22, -INF , P2 ;  /* 0xff80000016097808 */ /* 0x000fe40001000000 */
[----:B------:R-:W-:Y:S02]  /*1dcb0*/  FMNMX.FTZ R3, R6, R7, !PT ;  /* 0x0000000706037209 */ /* 0x000fe40007810000 */
[----:B------:R-:W-:Y:S02]  /*1dcc0*/  FMNMX.FTZ R5, R13, R2, !PT ;  /* 0x000000020d057209 */ /* 0x000fe40007810000 */
[----:B------:R-:W-:-:S02]  /*1dcd0*/  ISETP.GT.AND P1, PT, R0, 0x10, PT ;  /* 0x000000100000780c */ /* 0x000fc40003f24270 */
[----:B------:R-:W-:Y:S02]  /*1dce0*/  FSEL R8, R27, -INF , P0 ;  /* 0xff8000001b087808 */ /* 0x000fe40000000000 */
[----:B------:R-:W-:Y:S02]  /*1dcf0*/  FMNMX.FTZ R2, R9, R3, !PT ;  /* 0x0000000309027209 */ /* 0x000fe40007810000 */
[----:B------:R-:W-:Y:S02]  /*1dd00*/  FMNMX.FTZ R134, R14, R5, !PT ;  /* 0x000000050e867209 */ /* 0x000fe40007810000 */
[----:B------:R-:W-:Y:S02]  /*1dd10*/  ISETP.GT.AND P0, PT, R0, 0x11, PT ;  /* 0x000000110000780c */ /* 0x000fe40003f04270 */
[----:B------:R-:W-:Y:S02]  /*1dd20*/  FSEL R21, R21, -INF , P1 ;  /* 0xff80000015157808 */ /* 0x000fe40000800000 */
[----:B------:R-:W-:-:S02]  /*1dd30*/  FMNMX.FTZ R2, R8, R2, !PT ;  /* 0x0000000208027209 */ /* 0x000fc40007810000 */
[----:B------:R-:W-:Y:S02]  /*1dd40*/  FMNMX.FTZ R134, R23, R134, !PT ;  /* 0x0000008617867209 */ /* 0x000fe40007810000 */
[----:B------:R-:W-:Y:S02]  /*1dd50*/  ISETP.GT.AND P1, PT, R0, 0x18, PT ;  /* 0x000000180000780c */ /* 0x000fe40003f24270 */
[----:B------:R-:W-:Y:S02]  /*1dd60*/  FSEL R20, R20, -INF , P0 ;  /* 0xff80000014147808 */ /* 0x000fe40000000000 */
[----:B------:R-:W-:Y:S02]  /*1dd70*/  FMNMX.FTZ R5, R21, R2, !PT ;  /* 0x0000000215057209 */ /* 0x000fe40007810000 */
[----:B------:R-:W-:Y:S02]  /*1dd80*/  FMNMX.FTZ R134, R24, R134, !PT ;  /* 0x0000008618867209 */ /* 0x000fe40007810000 */
[----:B------:R-:W-:Y:S01]  /*1dd90*/  ISETP.GT.AND P0, PT, R0, 0x19, PT ;  /* 0x000000190000780c */ /* 0x000fe20003f04270 */
[----:B------:R-:W-:Y:S01]  /*1dda0*/  IMAD.MOV.U32 R0, RZ, RZ, 0x2 ;  /* 0x00000002ff007424 */ /* 0x000fe200078e00ff */
[----:B------:R-:W-:-:S02]  /*1ddb0*/  FSEL R22, R19, -INF , P1 ;  /* 0xff80000013167808 */ /* 0x000fc40000800000 */
[----:B------:R-:W-:Y:S02]  /*1ddc0*/  FMNMX.FTZ R5, R20, R5, !PT ;  /* 0x0000000514057209 */ /* 0x000fe40007810000 */
[----:B------:R-:W-:Y:S02]  /*1ddd0*/  FMNMX.FTZ R134, R26, R134, !PT ;  /* 0x000000861a867209 */ /* 0x000fe40007810000 */
[----:B------:R-:W-:Y:S02]  /*1dde0*/  FSEL R25, R25, -INF , P0 ;  /* 0xff80000019197808 */ /* 0x000fe40000000000 */
[----:B------:R-:W-:Y:S01]  /*1ddf0*/  FMNMX.FTZ R5, R22, R5, !PT ;  /* 0x0000000516057209 */ /* 0x000fe20007810000 */
[----:B-----5:R-:W-:Y:S01]  /*1de00*/  IMAD.MOV.U32 R4, RZ, RZ, R134 ;  /* 0x000000ffff047224 */ /* 0x020fe200078e0086 */
[----:B------:R-:W-:Y:S02]  /*1de10*/  MOV R2, 0x1de40 ;  /* 0x0001de4000027802 */ /* 0x000fe40000000f00 */
[----:B------:R-:W-:-:S02]  /*1de20*/  FMNMX.FTZ R5, R25, R5, !PT ;  /* 0x0000000519057209 */ /* 0x000fc40007810000 */
[----:B-1----:R-:W-:Y:S05]  /*1de30*/  CALL.REL.NOINC `($__internal_23_$__cuda_sm70_shflsync_bfly_p) ;  /* 0x000017d000007944 */ /* 0x002fea0003c00000 */
[----:B------:R-:W-:Y:S01]  /*1de40*/  FMNMX.FTZ R134, R134, R0, !PT ;  /* 0x0000000086867209 */ /* 0x000fe20007810000 */
[----:B------:R-:W-:Y:S01]  /*1de50*/  IMAD.MOV.U32 R0, RZ, RZ, 0x1 ;  /* 0x00000001ff007424 */ /* 0x000fe200078e00ff */
[----:B------:R-:W-:-:S03]  /*1de60*/  MOV R2, 0x1de90 ;  /* 0x0001de9000027802 */ /* 0x000fc60000000f00 */
[----:B------:R-:W-:Y:S02]  /*1de70*/  IMAD.MOV.U32 R4, RZ, RZ, R134 ;  /* 0x000000ffff047224 */ /* 0x000fe400078e0086 */
[----:B------:R-:W-:Y:S05]  /*1de80*/  CALL.REL.NOINC `($__internal_23_$__cuda_sm70_shflsync_bfly_p) ;  /* 0x0000178000007944 */ /* 0x000fea0003c00000 */
[----:B------:R-:W-:Y:S01]  /*1de90*/  FMNMX.FTZ R134, R134, R0, !PT ;  /* 0x0000000086867209 */ /* 0x000fe20007810000 */
[----:B------:R-:W-:Y:S01]  /*1dea0*/  IMAD.MOV.U32 R4, RZ, RZ, R5 ;  /* 0x000000ffff047224 */ /* 0x000fe200078e0005 */
[----:B------:R-:W-:Y:S01]  /*1deb0*/  MOV R2, 0x1dee0 ;  /* 0x0001dee000027802 */ /* 0x000fe20000000f00 */
[----:B------:R-:W-:Y:S02]  /*1dec0*/  IMAD.MOV.U32 R0, RZ, RZ, 0x2 ;  /* 0x00000002ff007424 */ /* 0x000fe400078e00ff */
[----:B------:R-:W-:Y:S05]  /*1ded0*/  CALL.REL.NOINC `($__internal_23_$__cuda_sm70_shflsync_bfly_p) ;  /* 0x0000173000007944 */ /* 0x000fea0003c00000 */
[----:B------:R-:W-:Y:S01]  /*1dee0*/  FMNMX.FTZ R5, R5, R0, !PT ;  /* 0x0000000005057209 */ /* 0x000fe20007810000 */
[----:B------:R-:W-:Y:S01]  /*1def0*/  IMAD.MOV.U32 R0, RZ, RZ, 0x1 ;  /* 0x00000001ff007424 */ /* 0x000fe200078e00ff */
[----:B------:R-:W-:-:S03]  /*1df00*/  MOV R2, 0x1df30 ;  /* 0x0001df3000027802 */ /* 0x000fc60000000f00 */
[----:B------:R-:W-:Y:S02]  /*1df10*/  IMAD.MOV.U32 R4, RZ, RZ, R5 ;  /* 0x000000ffff047224 */ /* 0x000fe400078e0005 */
[----:B------:R-:W-:Y:S05]  /*1df20*/  CALL.REL.NOINC `($__internal_23_$__cuda_sm70_shflsync_bfly_p) ;  /* 0x000016e000007944 */ /* 0x000fea0003c00000 */
[----:B------:R-:W-:Y:S01]  /*1df30*/  MOV R4, R0 ;  /* 0x0000000000047202 */ /* 0x000fe20000000f00 */
[----:B------:R-:W-:Y:S05]  /*1df40*/  BRA `(.L_x_1495) ;  /* 0xffff422000007947 */ /* 0x000fea000383ffff */
.L_x_1402:
[----:B------:R-:W-:Y:S01]  /*1df50*/  MOV R200, 0x181f ;  /* 0x0000181f00c87802 */ /* 0x000fe20000000f00 */
[----:B------:R-:W-:Y:S01]  /*1df60*/  IMAD.MOV.U32 R2, RZ, RZ, RZ ;  /* 0x000000ffff027224 */ /* 0x000fe200078e00ff */
[----:B------:R-:W-:Y:S02]  /*1df70*/  MOV R3, 0x1df90 ;  /* 0x0001df9000037802 */ /* 0x000fe40000000f00 */
[----:B-1234-:R-:W-:Y:S05]  /*1df80*/  CALL.REL.NOINC `($__internal_24_$__cuda_sm70_shflsync_idx_p) ;  /* 0x000016e000007944 */ /* 0x01efea0003c00000 */
[----:B-----5:R-:W-:Y:S01]  /*1df90*/  MOV R4, R0 ;  /* 0x0000000000047202 */ /* 0x020fe20000000f00 */
[----:B-1----:R-:W-:-:S05]  /*1dfa0*/  BRA `(.L_x_1496) ;  /* 0xffff4e7000007947 */ /* 0x002fca000383ffff */
.L_x_1403:
[----:B------:R-:W-:Y:S01]  /*1dfb0*/  MOV R2, RZ ;  /* 0x000000ff00027202 */ /* 0x000fe20000000f00 */
[----:B----4-:R-:W-:Y:S01]  /*1dfc0*/  IMAD.MOV.U32 R0, RZ, RZ, R5 ;  /* 0x000000ffff007224 */ /* 0x010fe200078e0005 */
[----:B------:R-:W-:Y:S01]  /*1dfd0*/  MOV R3, 0x1e000 ;  /* 0x0001e00000037802 */ /* 0x000fe20000000f00 */
[----:B------:R-:W-:Y:S02]  /*1dfe0*/  IMAD.MOV.U32 R200, RZ, RZ, 0x181f ;  /* 0x0000181fffc87424 */ /* 0x000fe400078e00ff */
[----:B-123--:R-:W-:Y:S05]  /*1dff0*/  CALL.REL.NOINC `($__internal_24_$__cuda_sm70_shflsync_idx_p) ;  /* 0x0000167000007944 */ /* 0x00efea0003c00000 */
[----:B-1---5:R-:W-:-:S05]  /*1e000*/  BRA `(.L_x_1497) ;  /* 0xffff4e3000007947 */ /* 0x022fca000383ffff */
.L_x_1406:
[----:B------:R-:W-:Y:S01]  /*1e010*/  MOV R200, 0x181f ;  /* 0x0000181f00c87802 */ /* 0x000fe20000000f00 */
[----:B------:R-:W-:Y:S01]  /*1e020*/  IMAD.MOV.U32 R2, RZ, RZ, RZ ;  /* 0x000000ffff027224 */ /* 0x000fe200078e00ff */
[----:B------:R-:W-:Y:S02]  /*1e030*/  MOV R3, 0x1e050 ;  /* 0x0001e05000037802 */ /* 0x000fe40000000f00 */
[----:B------:R-:W-:Y:S05]  /*1e040*/  CALL.REL.NOINC `($__internal_24_$__cuda_sm70_shflsync_idx_p) ;  /* 0x0000162000007944 */ /* 0x000fea0003c00000 */
[----:B-----5:R-:W-:Y:S01]  /*1e050*/  MOV R4, R0 ;  /* 0x0000000000047202 */ /* 0x020fe20000000f00 */
[----:B-1----:R-:W-:-:S05]  /*1e060*/  BRA `(.L_x_1498) ;  /* 0xffff5a1000007947 */ /* 0x002fca000383ffff */
.L_x_1407:
[----:B------:R-:W-:Y:S01]  /*1e070*/  MOV R2, RZ ;  /* 0x000000ff00027202 */ /* 0x000fe20000000f00 */
[----:B-1----:R-:W-:Y:S01]  /*1e080*/  IMAD.MOV.U32 R0, RZ, RZ, R5 ;  /* 0x000000ffff007224 */ /* 0x002fe200078e0005 */
[----:B------:R-:W-:Y:S01]  /*1e090*/  MOV R3, 0x1e0c0 ;  /* 0x0001e0c000037802 */ /* 0x000fe20000000f00 */
[----:B------:R-:W-:Y:S02]  /*1e0a0*/  IMAD.MOV.U32 R200, RZ, RZ, 0x181f ;  /* 0x0000181fffc87424 */ /* 0x000fe400078e00ff */
[----:B--2---:R-:W-:Y:S05]  /*1e0b0*/  CALL.REL.NOINC `($__internal_24_$__cuda_sm70_shflsync_idx_p) ;  /* 0x000015b000007944 */ /* 0x004fea0003c00000 */
[----:B-1---5:R-:W-:-:S05]  /*1e0c0*/  BRA `(.L_x_1499) ;  /* 0xffff59d000007947 */ /* 0x022fca000383ffff */
.L_x_1408:
[----:B------:R-:W-:Y:S01]  /*1e0d0*/  MOV R2, RZ ;  /* 0x000000ff00027202 */ /* 0x000fe20000000f00 */
[----:B------:R-:W-:Y:S01]  /*1e0e0*/  IMAD.MOV.U32 R0, RZ, RZ, R4 ;  /* 0x000000ffff007224 */ /* 0x000fe200078e0004 */
[----:B------:R-:W-:Y:S01]  /*1e0f0*/  MOV R3, 0x1e120 ;  /* 0x0001e12000037802 */ /* 0x000fe20000000f00 */
[----:B------:R-:W-:Y:S02]  /*1e100*/  IMAD.MOV.U32 R200, RZ, RZ, 0x1c1f ;  /* 0x00001c1fffc87424 */ /* 0x000fe400078e00ff */
[----:B------:R-:W-:Y:S05]  /*1e110*/  CALL.REL.NOINC `($__internal_24_$__cuda_sm70_shflsync_idx_p) ;  /* 0x0000155000007944 */ /* 0x000fea0003c00000 */
[----:B-1---5:R-:W-:-:S05]  /*1e120*/  BRA `(.L_x_1500) ;  /* 0xffff5b9000007947 */ /* 0x022fca000383ffff */
.L_x_1409:
[----:B------:R-:W-:Y:S01]  /*1e130*/  MOV R2, 0x1 ;  /* 0x0000000100027802 */ /* 0x000fe20000000f00 */
[----:B------:R-:W-:Y:S01]  /*1e140*/  IMAD.MOV.U32 R0, RZ, RZ, R4 ;  /* 0x000000ffff007224 */ /* 0x000fe200078e0004 */
[----:B------:R-:W-:Y:S01]  /*1e150*/  MOV R3, 0x1e180 ;  /* 0x0001e18000037802 */ /* 0x000fe20000000f00 */
[----:B------:R-:W-:Y:S02]  /*1e160*/  IMAD.MOV.U32 R200, RZ, RZ, 0x1c1f ;  /* 0x00001c1fffc87424 */ /* 0x000fe400078e00ff */
[----:B-1----:R-:W-:Y:S05]  /*1e170*/  CALL.REL.NOINC `($__internal_24_$__cuda_sm70_shflsync_idx_p) ;  /* 0x000014f000007944 */ /* 0x002fea0003c00000 */
[----:B------:R-:W-:Y:S05]  /*1e180*/  IMAD.IADD R0, R5, 0x1, R0 ;  /* 0x0000000105007824 */ /* 0x000fea00078e0200 */
[C---:B------:R-:W-:Y:S02]  /*1e190*/  ISETP.GT.AND P1, PT, R0.reuse, RZ, PT ;  /* 0x000000ff0000720c */ /* 0x040fe40003f24270 */
[----:B------:R-:W-:Y:S02]  /*1e1a0*/  ISETP.GT.AND P0, PT, R0, 0x1, PT ;  /* 0x000000010000780c */ /* 0x000fe40003f04270 */
[----:B------:R-:W-:Y:S02]  /*1e1b0*/  FSEL R5, R174, -INF , P1 ;  /* 0xff800000ae057808 */ /* 0x000fe40000800000 */
[C---:B------:R-:W-:Y:S02]  /*1e1c0*/  ISETP.GT.AND P3, PT, R0.reuse, 0x8, PT ;  /* 0x000000080000780c */ /* 0x040fe40003f64270 */
[C---:B------:R-:W-:Y:S02]  /*1e1d0*/  ISETP.GT.AND P5, PT, R0.reuse, 0x9, PT ;  /* 0x000000090000780c */ /* 0x040fe40003fa4270 */
[C---:B------:R-:W-:Y:S02]  /*1e1e0*/  ISETP.GT.AND P4, PT, R0.reuse, 0x10, PT ;  /* 0x000000100000780c */ /* 0x040fe40003f84270 */
[----:B------:R-:W-:Y:S02]  /*1e1f0*/  FSEL R161, R173, -INF , P0 ;  /* 0xff800000ada17808 */ /* 0x000fe40000000000 */
[C---:B------:R-:W-:Y:S02]  /*1e200*/  ISETP.GT.AND P2, PT, R0.reuse, 0x11, PT ;  /* 0x000000110000780c */ /* 0x040fe40003f44270 */
[C---:B------:R-:W-:Y:S02]  /*1e210*/  ISETP.GT.AND P1, PT, R0.reuse, 0x18, PT ;  /* 0x000000180000780c */ /* 0x040fe40003f24270 */
[----:B------:R-:W-:Y:S02]  /*1e220*/  ISETP.GT.AND P0, PT, R0, 0x19, PT ;  /* 0x000000190000780c */ /* 0x000fe40003f04270 */
        /* <DEDUP_REMOVED lines=11> */
[----:B-----5:R-:W-:Y:S01]  /*1e2e0*/  FMNMX.FTZ R4, R14, R0, !PT ;  /* 0x000000000e047209 */ /* 0x020fe20007810000 */
[----:B------:R-:W-:Y:S01]  /*1e2f0*/  IMAD.MOV.U32 R0, RZ, RZ, 0x2 ;  /* 0x00000002ff007424 */ /* 0x000fe200078e00ff */
[----:B------:R-:W-:Y:S02]  /*1e300*/  FSEL R9, R167, -INF , P2 ;  /* 0xff800000a7097808 */ /* 0x000fe40001000000 */
        /* <DEDUP_REMOVED lines=10> */
[----:B-1----:R-:W-:Y:S05]  /*1e3b0*/  CALL.REL.NOINC `($__internal_23_$__cuda_sm70_shflsync_bfly_p) ;  /* 0x0000125000007944 */ /* 0x002fea0003c00000 */
[----:B------:R-:W-:Y:S01]  /*1e3c0*/  FMNMX.FTZ R4, R4, R0, !PT ;  /* 0x0000000004047209 */ /* 0x000fe20007810000 */
[----:B------:R-:W-:Y:S01]  /*1e3d0*/  IMAD.MOV.U32 R0, RZ, RZ, 0x1 ;  /* 0x00000001ff007424 */ /* 0x000fe200078e00ff */
[----:B------:R-:W-:Y:S02]  /*1e3e0*/  MOV R2, 0x1e400 ;  /* 0x0001e40000027802 */ /* 0x000fe40000000f00 */
        /* <DEDUP_REMOVED lines=8> */
[----:B------:R-:W-:Y:S02]  /*1e470*/  MOV R2, 0x1e490 ;  /* 0x0001e49000027802 */ /* 0x000fe40000000f00 */
[----:B------:R-:W-:Y:S05]  /*1e480*/  CALL.REL.NOINC `($__internal_23_$__cuda_sm70_shflsync_bfly_p) ;  /* 0x0000118000007944 */ /* 0x000fea0003c00000 */
[----:B------:R-:W-:-:S05]  /*1e490*/  BRA `(.L_x_1501) ;  /* 0xffff5bd000007947 */ /* 0x000fca000383ffff */
.L_x_1412:
[----:B------:R-:W-:Y:S01]  /*1e4a0*/  MOV R200, 0x181f ;  /* 0x0000181f00c87802 */ /* 0x000fe20000000f00 */
[----:B------:R-:W-:Y:S01]  /*1e4b0*/  IMAD.MOV.U32 R2, RZ, RZ, RZ ;  /* 0x000000ffff027224 */ /* 0x000fe200078e00ff */
[----:B------:R-:W-:Y:S02]  /*1e4c0*/  MOV R3, 0x1e4e0 ;  /* 0x0001e4e000037802 */ /* 0x000fe40000000f00 */
[----:B-1234-:R-:W-:Y:S05]  /*1e4d0*/  CALL.REL.NOINC `($__internal_24_$__cuda_sm70_shflsync_idx_p) ;  /* 0x0000119000007944 */ /* 0x01efea0003c00000 */
[----:B-1---5:R-:W-:-:S05]  /*1e4e0*/  BRA `(.L_x_1502) ;  /* 0xffff702000007947 */ /* 0x022fca000383ffff */
.L_x_1415:
[----:B------:R-:W-:Y:S01]  /*1e4f0*/  MOV R200, 0x181f ;  /* 0x0000181f00c87802 */ /* 0x000fe20000000f00 */
[----:B------:R-:W-:Y:S01]  /*1e500*/  IMAD.MOV.U32 R2, RZ, RZ, RZ ;  /* 0x000000ffff027224 */ /* 0x000fe200078e00ff */
[----:B------:R-:W-:Y:S02]  /*1e510*/  MOV R3, 0x1e530 ;  /* 0x0001e53000037802 */ /* 0x000fe40000000f00 */
[----:B------:R-:W-:Y:S05]  /*1e520*/  CALL.REL.NOINC `($__internal_24_$__cuda_sm70_shflsync_idx_p) ;  /* 0x0000114000007944 */ /* 0x000fea0003c00000 */
[----:B-----5:R-:W-:Y:S01]  /*1e530*/  MOV R4, R0 ;  /* 0x0000000000047202 */ /* 0x020fe20000000f00 */
[----:B-1----:R-:W-:-:S05]  /*1e540*/  BRA `(.L_x_1503) ;  /* 0xffff7bd000007947 */ /* 0x002fca000383ffff */
.L_x_1416:
[----:B------:R-:W-:Y:S01]  /*1e550*/  MOV R2, RZ ;  /* 0x000000ff00027202 */ /* 0x000fe20000000f00 */
[----:B-1----:R-:W-:Y:S01]  /*1e560*/  IMAD.MOV.U32 R0, RZ, RZ, R5 ;  /* 0x000000ffff007224 */ /* 0x002fe200078e0005 */
[----:B------:R-:W-:Y:S01]  /*1e570*/  MOV R3, 0x1e5a0 ;  /* 0x0001e5a000037802 */ /* 0x000fe20000000f00 */
[----:B------:R-:W-:Y:S02]  /*1e580*/  IMAD.MOV.U32 R200, RZ, RZ, 0x181f ;  /* 0x0000181fffc87424 */ /* 0x000fe400078e00ff */
[----:B--2---:R-:W-:Y:S05]  /*1e590*/  CALL.REL.NOINC `($__internal_24_$__cuda_sm70_shflsync_idx_p) ;  /* 0x000010d000007944 */ /* 0x004fea0003c00000 */
[----:B-1---5:R-:W-:-:S05]  /*1e5a0*/  BRA `(.L_x_1504) ;  /* 0xffff7b9000007947 */ /* 0x022fca000383ffff */
.L_x_1417:
[----:B------:R-:W-:Y:S02]  /*1e5b0*/  MOV R0, 0x2 ;  /* 0x0000000200007802 */ /* 0x000fe40000000f00 */
[----:B------:R-:W-:Y:S02]  /*1e5c0*/  MOV R2, 0x1e5e0 ;  /* 0x0001e5e000027802 */ /* 0x000fe40000000f00 */
[----:B------:R-:W-:Y:S05]  /*1e5d0*/  CALL.REL.NOINC `($__internal_23_$__cuda_sm70_shflsync_bfly_p) ;  /* 0x0000103000007944 */ /* 0x000fea0003c00000 */
        /* <DEDUP_REMOVED lines=14> */
.L_x_1419:
[----:B------:R-:W-:Y:S01]  /*1e6c0*/  IMAD.MOV.U32 R4, RZ, RZ, R203 ;  /* 0x000000ffff047224 */ /* 0x000fe200078e00cb */
[----:B------:R-:W-:-:S02]  /*1e6d0*/  MOV R0, 0x2 ;  /* 0x0000000200007802 */ /* 0x000fc40000000f00 */
[----:B------:R-:W-:Y:S02]  /*1e6e0*/  MOV R2, 0x1e700 ;  /* 0x0001e70000027802 */ /* 0x000fe40000000f00 */
[----:B------:R-:W-:Y:S05]  /*1e6f0*/  CALL.REL.NOINC `($__internal_23_$__cuda_sm70_shflsync_bfly_p) ;  /* 0x00000f1000007944 */ /* 0x000fea0003c00000 */
[----:B------:R-:W-:Y:S05]  /*1e700*/  BRA `(.L_x_1506) ;  /* 0xffff8f8000007947 */ /* 0x000fea000383ffff */
.L_x_1420:
[----:B------:R-:W-:Y:S01]  /*1e710*/  IMAD.MOV.U32 R4, RZ, RZ, R6 ;  /* 0x000000ffff047224 */ /* 0x000fe200078e0006 */
[----:B------:R-:W-:Y:S02]  /*1e720*/  MOV R0, 0x1 ;  /* 0x0000000100007802 */ /* 0x000fe40000000f00 */
[----:B------:R-:W-:Y:S02]  /*1e730*/  MOV R2, 0x1e750 ;  /* 0x0001e75000027802 */ /* 0x000fe40000000f00 */
[----:B-1----:R-:W-:Y:S05]  /*1e740*/  CALL.REL.NOINC `($__internal_23_$__cuda_sm70_shflsync_bfly_p) ;  /* 0x00000ec000007944 */ /* 0x002fea0003c00000 */
[----:B------:R-:W-:Y:S01]  /*1e750*/  FADD.FTZ R6, R6, R0 ;  /* 0x0000000006067221 */ /* 0x000fe20000010000 */
[----:B------:R-:W-:Y:S02]  /*1e760*/  MOV R4, R202 ;  /* 0x000000ca00047202 */ /* 0x000fe40000000f00 */
[----:B------:R-:W-:Y:S02]  /*1e770*/  MOV R0, 0x2 ;  /* 0x0000000200007802 */ /* 0x000fe40000000f00 */
[----:B------:R-:W-:Y:S02]  /*1e780*/  MOV R2, 0x1e7a0 ;  /* 0x0001e7a000027802 */ /* 0x000fe40000000f00 */
[----:B------:R-:W-:Y:S05]  /*1e790*/  CALL.REL.NOINC `($__internal_23_$__cuda_sm70_shflsync_bfly_p) ;  /* 0x00000e7000007944 */ /* 0x000fea0003c00000 */
[----:B------:R-:W-:Y:S01]  /*1e7a0*/  FADD.FTZ R4, R202, R0 ;  /* 0x00000000ca047221 */ /* 0x000fe20000010000 */
[----:B------:R-:W-:Y:S02]  /*1e7b0*/  MOV R0, 0x1 ;  /* 0x0000000100007802 */ /* 0x000fe40000000f00 */
[----:B------:R-:W-:-:S02]  /*1e7c0*/  MOV R2, 0x1e7e0 ;  /* 0x0001e7e000027802 */ /* 0x000fc40000000f00 */
[----:B------:R-:W-:Y:S05]  /*1e7d0*/  CALL.REL.NOINC `($__internal_23_$__cuda_sm70_shflsync_bfly_p) ;  /* 0x00000e3000007944 */ /* 0x000fea0003c00000 */
[----:B------:R-:W-:Y:S01]  /*1e7e0*/  MOV R3, R0 ;  /* 0x0000000000037202 */ /* 0x000fe20000000f00 */
[----:B------:R-:W-:Y:S05]  /*1e7f0*/  BRA `(.L_x_1507) ;  /* 0xffff8f0000007947 */ /* 0x000fea000383ffff */
.L_x_1427:
[----:B--234-:R-:W-:Y:S01]  /*1e800*/  IMAD.MOV.U32 R0, RZ, RZ, R13 ;  /* 0x000000ffff007224 */ /* 0x01cfe200078e000d */
[----:B------:R-:W-:Y:S01]  /*1e810*/  MOV R2, RZ ;  /* 0x000000ff00027202 */ /* 0x000fe20000000f00 */
[----:B------:R-:W-:Y:S01]  /*1e820*/  IMAD.MOV.U32 R200, RZ, RZ, 0x181f ;  /* 0x0000181fffc87424 */ /* 0x000fe200078e00ff */
[----:B------:R-:W-:-:S02]  /*1e830*/  MOV R3, 0x1e850 ;  /* 0x0001e85000037802 */ /* 0x000fc40000000f00 */
[----:B-1----:R-:W-:Y:S05]  /*1e840*/  CALL.REL.NOINC `($__internal_24_$__cuda_sm70_shflsync_idx_p) ;  /* 0x00000e2000007944 */ /* 0x002fea0003c00000 */
[----:B-----5:R-:W-:Y:S01]  /*1e850*/  MOV R4, R0 ;  /* 0x0000000000047202 */ /* 0x020fe20000000f00 */
[----:B-1----:R-:W-:Y:S05]  /*1e860*/  BRA `(.L_x_1508) ;  /* 0xffffaa1000007947 */ /* 0x002fea000383ffff */
.L_x_1428:
[----:B------:R-:W-:Y:S01]  /*1e870*/  IMAD.MOV.U32 R0, RZ, RZ, R14 ;  /* 0x000000ffff007224 */ /* 0x000fe200078e000e */
[----:B------:R-:W-:Y:S01]  /*1e880*/  MOV R2, RZ ;  /* 0x000000ff00027202 */ /* 0x000fe20000000f00 */
[----:B------:R-:W-:Y:S01]  /*1e890*/  IMAD.MOV.U32 R200, RZ, RZ, 0x181f ;  /* 0x0000181fffc87424 */ /* 0x000fe200078e00ff */
[----:B------:R-:W-:-:S02]  /*1e8a0*/  MOV R3, 0x1e8c0 ;  /* 0x0001e8c000037802 */ /* 0x000fc40000000f00 */
[----:B-123--:R-:W-:Y:S05]  /*1e8b0*/  CALL.REL.NOINC `($__internal_24_$__cuda_sm70_shflsync_idx_p) ;  /* 0x00000db000007944 */ /* 0x00efea0003c00000 */
[----:B-1---5:R-:W-:Y:S05]  /*1e8c0*/  BRA `(.L_x_1509) ;  /* 0xffffa9d000007947 */ /* 0x022fea000383ffff */
.L_x_1431:
[----:B--2---:R-:W-:Y:S01]  /*1e8d0*/  IMAD.MOV.U32 R0, RZ, RZ, R13 ;  /* 0x000000ffff007224 */ /* 0x004fe200078e000d */
[----:B------:R-:W-:Y:S01]  /*1e8e0*/  MOV R2, 0x1 ;  /* 0x0000000100027802 */ /* 0x000fe20000000f00 */
[----:B------:R-:W-:Y:S01]  /*1e8f0*/  IMAD.MOV.U32 R200, RZ, RZ, 0x181f ;  /* 0x0000181fffc87424 */ /* 0x000fe200078e00ff */
[----:B------:R-:W-:-:S02]  /*1e900*/  MOV R3, 0x1e920 ;  /* 0x0001e92000037802 */ /* 0x000fc40000000f00 */
[----:B-1-34-:R-:W-:Y:S05]  /*1e910*/  CALL.REL.NOINC `($__internal_24_$__cuda_sm70_shflsync_idx_p) ;  /* 0x00000d5000007944 */ /* 0x01afea0003c00000 */
[----:B-----5:R-:W-:Y:S01]  /*1e920*/  IMAD.MOV.U32 R4, RZ, RZ, R0 ;  /* 0x000000ffff047224 */ /* 0x020fe200078e0000 */
[----:B------:R-:W-:Y:S01]  /*1e930*/  MOV R2, 0x1 ;  /* 0x0000000100027802 */ /* 0x000fe20000000f00 */
[----:B------:R-:W-:Y:S01]  /*1e940*/  IMAD.MOV.U32 R0, RZ, RZ, R14 ;  /* 0x000000ffff007224 */ /* 0x000fe200078e000e */
[----:B------:R-:W-:-:S02]  /*1e950*/  MOV R200, 0x181f ;  /* 0x0000181f00c87802 */ /* 0x000fc40000000f00 */
[----:B------:R-:W-:Y:S02]  /*1e960*/  MOV R3, 0x1e980 ;  /* 0x0001e98000037802 */ /* 0x000fe40000000f00 */
[----:B-1----:R-:W-:Y:S05]  /*1e970*/  CALL.REL.NOINC `($__internal_24_$__cuda_sm70_shflsync_idx_p) ;  /* 0x00000cf000007944 */ /* 0x002fea0003c00000 */
[----:B-1---5:R-:W-:Y:S05]  /*1e980*/  BRA `(.L_x_1510) ;  /* 0xffffaa8000007947 */ /* 0x022fea000383ffff */
.L_x_1434:
[----:B--2---:R-:W-:Y:S01]  /*1e990*/  IMAD.MOV.U32 R0, RZ, RZ, R13 ;  /* 0x000000ffff007224 */ /* 0x004fe200078e000d */
[----:B------:R-:W-:Y:S01]  /*1e9a0*/  MOV R2, 0x2 ;  /* 0x0000000200027802 */ /* 0x000fe20000000f00 */
[----:B------:R-:W-:Y:S01]  /*1e9b0*/  IMAD.MOV.U32 R200, RZ, RZ, 0x181f ;  /* 0x0000181fffc87424 */ /* 0x000fe200078e00ff */
[----:B------:R-:W-:Y:S02]  /*1e9c0*/  MOV R3, 0x1e9e0 ;  /* 0x0001e9e000037802 */ /* 0x000fe40000000f00 */
[----:B-1-34-:R-:W-:Y:S05]  /*1e9d0*/  CALL.REL.NOINC `($__internal_24_$__cuda_sm70_shflsync_idx_p) ;  /* 0x00000c9000007944 */ /* 0x01afea0003c00000 */
[----:B-----5:R-:W-:Y:S01]  /*1e9e0*/  MOV R4, R0 ;  /* 0x0000000000047202 */ /* 0x020fe20000000f00 */
[----:B-1----:R-:W-:Y:S05]  /*1e9f0*/  BRA `(.L_x_1511) ;  /* 0xffffab8000007947 */ /* 0x002fea000383ffff */
.L_x_1435:
[----:B--2---:R-:W-:Y:S01]  /*1ea00*/  IMAD.MOV.U32 R0, RZ, RZ, R14 ;  /* 0x000000ffff007224 */ /* 0x004fe200078e000e */
[----:B------:R-:W-:Y:S01]  /*1ea10*/  MOV R2, 0x2 ;  /* 0x0000000200027802 */ /* 0x000fe20000000f00 */
[----:B------:R-:W-:Y:S01]  /*1ea20*/  IMAD.MOV.U32 R200, RZ, RZ, 0x181f ;  /* 0x0000181fffc87424 */ /* 0x000fe200078e00ff */
[----:B------:R-:W-:Y:S02]  /*1ea30*/  MOV R3, 0x1ea50 ;  /* 0x0001ea5000037802 */ /* 0x000fe40000000f00 */
[----:B-1-34-:R-:W-:Y:S05]  /*1ea40*/  CALL.REL.NOINC `($__internal_24_$__cuda_sm70_shflsync_idx_p) ;  /* 0x00000c2000007944 */ /* 0x01afea0003c00000 */
[----:B-1---5:R-:W-:Y:S05]  /*1ea50*/  BRA `(.L_x_1512) ;  /* 0xffffab4000007947 */ /* 0x022fea000383ffff */
.L_x_1438:
[----:B----4-:R-:W-:Y:S01]  /*1ea60*/  IMAD.MOV.U32 R0, RZ, RZ, R13 ;  /* 0x000000ffff007224 */ /* 0x010fe200078e000d */
[----:B---3--:R-:W-:Y:S01]  /*1ea70*/  MOV R2, 0x3 ;  /* 0x0000000300027802 */ /* 0x008fe20000000f00 */
[----:B------:R-:W-:Y:S01]  /*1ea80*/  IMAD.MOV.U32 R200, RZ, RZ, 0x181f ;  /* 0x0000181fffc87424 */ /* 0x000fe200078e00ff */
[----:B------:R-:W-:-:S02]  /*1ea90*/  MOV R3, 0x1eab0 ;  /* 0x0001eab000037802 */ /* 0x000fc40000000f00 */
[----:B-12---:R-:W-:Y:S05]  /*1eaa0*/  CALL.REL.NOINC `($__internal_24_$__cuda_sm70_shflsync_idx_p) ;  /* 0x00000bc000007944 */ /* 0x006fea0003c00000 */
[----:B-----5:R-:W-:Y:S01]  /*1eab0*/  IMAD.MOV.U32 R4, RZ, RZ, R0 ;  /* 0x000000ffff047224 */ /* 0x020fe200078e0000 */
[----:B------:R-:W-:Y:S01]  /*1eac0*/  MOV R2, 0x3 ;  /* 0x0000000300027802 */ /* 0x000fe20000000f00 */
[----:B------:R-:W-:Y:S01]  /*1ead0*/  IMAD.MOV.U32 R0, RZ, RZ, R14 ;  /* 0x000000ffff007224 */ /* 0x000fe200078e000e */
[----:B------:R-:W-:-:S02]  /*1eae0*/  MOV R200, 0x181f ;  /* 0x0000181f00c87802 */ /* 0x000fc40000000f00 */
[----:B------:R-:W-:Y:S02]  /*1eaf0*/  MOV R3, 0x1eb10 ;  /* 0x0001eb1000037802 */ /* 0x000fe40000000f00 */
[----:B-1----:R-:W-:Y:S05]  /*1eb00*/  CALL.REL.NOINC `($__internal_24_$__cuda_sm70_shflsync_idx_p) ;  /* 0x00000b6000007944 */ /* 0x002fea0003c00000 */
[----:B-1---5:R-:W-:Y:S05]  /*1eb10*/  BRA `(.L_x_1513) ;  /* 0xffffac0000007947 */ /* 0x022fea000383ffff */
.L_x_1440:
[----:B------:R-:W-:Y:S01]  /*1eb20*/  IMAD.MOV.U32 R0, RZ, RZ, R5 ;  /* 0x000000ffff007224 */ /* 0x000fe200078e0005 */
[----:B------:R-:W-:Y:S01]  /*1eb30*/  MOV R2, RZ ;  /* 0x000000ff00027202 */ /* 0x000fe20000000f00 */
[----:B------:R-:W-:Y:S01]  /*1eb40*/  IMAD.MOV.U32 R200, RZ, RZ, 0x1c1f ;  /* 0x00001c1fffc87424 */ /* 0x000fe200078e00ff */
[----:B------:R-:W-:Y:S02]  /*1eb50*/  MOV R3, 0x1eb70 ;  /* 0x0001eb7000037802 */ /* 0x000fe40000000f00 */
[----:B------:R-:W-:Y:S05]  /*1eb60*/  CALL.REL.NOINC `($__internal_24_$__cuda_sm70_shflsync_idx_p) ;  /* 0x00000b0000007944 */ /* 0x000fea0003c00000 */
[----:B-----5:R-:W-:Y:S01]  /*1eb70*/  MOV R4, R0 ;  /* 0x0000000000047202 */ /* 0x020fe20000000f00 */
[----:B-1----:R-:W-:Y:S05]  /*1eb80*/  BRA `(.L_x_1514) ;  /* 0xffffaef000007947 */ /* 0x002fea000383ffff */
.L_x_1441:
[----:B------:R-:W-:Y:S01]  /*1eb90*/  IMAD.MOV.U32 R0, RZ, RZ, R12 ;  /* 0x000000ffff007224 */ /* 0x000fe200078e000c */
[----:B------:R-:W-:Y:S01]  /*1eba0*/  MOV R2, RZ ;  /* 0x000000ff00027202 */ /* 0x000fe20000000f00 */
[----:B------:R-:W-:Y:S01]  /*1ebb0*/  IMAD.MOV.U32 R200, RZ, RZ, 0x1c1f ;  /* 0x00001c1fffc87424 */ /* 0x000fe200078e00ff */
[----:B------:R-:W-:Y:S02]  /*1ebc0*/  MOV R3, 0x1ebe0 ;  /* 0x0001ebe000037802 */ /* 0x000fe40000000f00 */
[----:B-12---:R-:W-:Y:S05]  /*1ebd0*/  CALL.REL.NOINC `($__internal_24_$__cuda_sm70_shflsync_idx_p) ;  /* 0x00000a9000007944 */ /* 0x006fea0003c00000 */
[----:B-1---5:R-:W-:Y:S05]  /*1ebe0*/  BRA `(.L_x_1515) ;  /* 0xffffaeb000007947 */ /* 0x022fea000383ffff */
.L_x_1444:
[----:B----4-:R-:W-:Y:S01]  /*1ebf0*/  IMAD.MOV.U32 R0, RZ, RZ, R5 ;  /* 0x000000ffff007224 */ /* 0x010fe200078e0005 */
[----:B------:R-:W-:Y:S01]  /*1ec00*/  MOV R2, 0x1 ;  /* 0x0000000100027802 */ /* 0x000fe20000000f00 */
[----:B------:R-:W-:Y:S01]  /*1ec10*/  IMAD.MOV.U32 R200, RZ, RZ, 0x1c1f ;  /* 0x00001c1fffc87424 */ /* 0x000fe200078e00ff */
[----:B------:R-:W-:-:S02]  /*1ec20*/  MOV R3, 0x1ec40 ;  /* 0x0001ec4000037802 */ /* 0x000fc40000000f00 */
[----:B-123--:R-:W-:Y:S05]  /*1ec30*/  CALL.REL.NOINC `($__internal_24_$__cuda_sm70_shflsync_idx_p) ;  /* 0x00000a3000007944 */ /* 0x00efea0003c00000 */
[----:B-----5:R-:W-:Y:S01]  /*1ec40*/  IMAD.MOV.U32 R4, RZ, RZ, R0 ;  /* 0x000000ffff047224 */ /* 0x020fe200078e0000 */
[----:B------:R-:W-:Y:S01]  /*1ec50*/  MOV R2, 0x1 ;  /* 0x0000000100027802 */ /* 0x000fe20000000f00 */
[----:B------:R-:W-:Y:S01]  /*1ec60*/  IMAD.MOV.U32 R0, RZ, RZ, R12 ;  /* 0x000000ffff007224 */ /* 0x000fe200078e000c */
[----:B------:R-:W-:-:S02]  /*1ec70*/  MOV R200, 0x1c1f ;  /* 0x00001c1f00c87802 */ /* 0x000fc40000000f00 */
[----:B------:R-:W-:Y:S02]  /*1ec80*/  MOV R3, 0x1eca0 ;  /* 0x0001eca000037802 */ /* 0x000fe40000000f00 */
[----:B-1----:R-:W-:Y:S05]  /*1ec90*/  CALL.REL.NOINC `($__internal_24_$__cuda_sm70_shflsync_idx_p) ;  /* 0x000009d000007944 */ /* 0x002fea0003c00000 */
[----:B-1---5:R-:W-:Y:S05]  /*1eca0*/  BRA `(.L_x_1516) ;  /* 0xffffbb9000007947 */ /* 0x022fea000383ffff */
.L_x_1448:
[----:B------:R-:W-:Y:S01]  /*1ecb0*/  IMAD.MOV.U32 R0, RZ, RZ, R5 ;  /* 0x000000ffff007224 */ /* 0x000fe200078e0005 */
[----:B------:R-:W-:Y:S01]  /*1ecc0*/  MOV R2, RZ ;  /* 0x000000ff00027202 */ /* 0x000fe20000000f00 */
[----:B------:R-:W-:Y:S01]  /*1ecd0*/  IMAD.MOV.U32 R200, RZ, RZ, 0x181f ;  /* 0x0000181fffc87424 */ /* 0x000fe200078e00ff */
[----:B------:R-:W-:Y:S02]  /*1ece0*/  MOV R3, 0x1ed00 ;  /* 0x0001ed0000037802 */ /* 0x000fe40000000f00 */
[----:B------:R-:W-:Y:S05]  /*1ecf0*/  CALL.REL.NOINC `($__internal_24_$__cuda_sm70_shflsync_idx_p) ;  /* 0x0000097000007944 */ /* 0x000fea0003c00000 */
[----:B-----5:R-:W-:Y:S01]  /*1ed00*/  MOV R4, R0 ;  /* 0x0000000000047202 */ /* 0x020fe20000000f00 */
[----:B-1----:R-:W-:Y:S05]  /*1ed10*/  BRA `(.L_x_1517) ;  /* 0xffffd08000007947 */ /* 0x002fea000383ffff */
.L_x_1449:
[----:B------:R-:W-:Y:S01]  /*1ed20*/  IMAD.MOV.U32 R0, RZ, RZ, R14 ;  /* 0x000000ffff007224 */ /* 0x000fe200078e000e */
[----:B------:R-:W-:Y:S01]  /*1ed30*/  MOV R2, RZ ;  /* 0x000000ff00027202 */ /* 0x000fe20000000f00 */
[----:B------:R-:W-:Y:S01]  /*1ed40*/  IMAD.MOV.U32 R200, RZ, RZ, 0x181f ;  /* 0x0000181fffc87424 */ /* 0x000fe200078e00ff */
[----:B------:R-:W-:Y:S02]  /*1ed50*/  MOV R3, 0x1ed70 ;  /* 0x0001ed7000037802 */ /* 0x000fe40000000f00 */
[----:B-12---:R-:W-:Y:S05]  /*1ed60*/  CALL.REL.NOINC `($__internal_24_$__cuda_sm70_shflsync_idx_p) ;  /* 0x0000090000007944 */ /* 0x006fea0003c00000 */
[----:B-1---5:R-:W-:Y:S05]  /*1ed70*/  BRA `(.L_x_1518) ;  /* 0xffffd04000007947 */ /* 0x022fea000383ffff */
.L_x_1452:
[----:B----4-:R-:W-:Y:S01]  /*1ed80*/  IMAD.MOV.U32 R0, RZ, RZ, R5 ;  /* 0x000000ffff007224 */ /* 0x010fe200078e0005 */
[----:B--2---:R-:W-:Y:S01]  /*1ed90*/  MOV R2, 0x1 ;  /* 0x0000000100027802 */ /* 0x004fe20000000f00 */
[----:B------:R-:W-:Y:S01]  /*1eda0*/  IMAD.MOV.U32 R200, RZ, RZ, 0x181f ;  /* 0x0000181fffc87424 */ /* 0x000fe200078e00ff */
[----:B------:R-:W-:-:S02]  /*1edb0*/  MOV R3, 0x1edd0 ;  /* 0x0001edd000037802 */ /* 0x000fc40000000f00 */
[----:B-1-3--:R-:W-:Y:S05]  /*1edc0*/  CALL.REL.NOINC `($__internal_24_$__cuda_sm70_shflsync_idx_p) ;  /* 0x000008a000007944 */ /* 0x00afea0003c00000 */
[----:B-----5:R-:W-:Y:S01]  /*1edd0*/  IMAD.MOV.U32 R4, RZ, RZ, R0 ;  /* 0x000000ffff047224 */ /* 0x020fe200078e0000 */
[----:B------:R-:W-:Y:S01]  /*1ede0*/  MOV R2, 0x1 ;  /* 0x0000000100027802 */ /* 0x000fe20000000f00 */
[----:B------:R-:W-:Y:S01]  /*1edf0*/  IMAD.MOV.U32 R0, RZ, RZ, R14 ;  /* 0x000000ffff007224 */ /* 0x000fe200078e000e */
[----:B------:R-:W-:-:S02]  /*1ee00*/  MOV R200, 0x181f ;  /* 0x0000181f00c87802 */ /* 0x000fc40000000f00 */
[----:B------:R-:W-:Y:S02]  /*1ee10*/  MOV R3, 0x1ee30 ;  /* 0x0001ee3000037802 */ /* 0x000fe40000000f00 */
[----:B-1----:R-:W-:Y:S05]  /*1ee20*/  CALL.REL.NOINC `($__internal_24_$__cuda_sm70_shflsync_idx_p) ;  /* 0x0000084000007944 */ /* 0x002fea0003c00000 */
[----:B-1---5:R-:W-:Y:S05]  /*1ee30*/  BRA `(.L_x_1519) ;  /* 0xffffd10000007947 */ /* 0x022fea000383ffff */
.L_x_1455:
[----:B----4-:R-:W-:Y:S01]  /*1ee40*/  IMAD.MOV.U32 R0, RZ, RZ, R5 ;  /* 0x000000ffff007224 */ /* 0x010fe200078e0005 */
[----:B-1----:R-:W-:Y:S01]  /*1ee50*/  MOV R2, 0x2 ;  /* 0x0000000200027802 */ /* 0x002fe20000000f00 */
[----:B------:R-:W-:Y:S01]  /*1ee60*/  IMAD.MOV.U32 R200, RZ, RZ, 0x181f ;  /* 0x0000181fffc87424 */ /* 0x000fe200078e00ff */
[----:B------:R-:W-:Y:S02]  /*1ee70*/  MOV R3, 0x1ee90 ;  /* 0x0001ee9000037802 */ /* 0x000fe40000000f00 */
[----:B--23--:R-:W-:Y:S05]  /*1ee80*/  CALL.REL.NOINC `($__internal_24_$__cuda_sm70_shflsync_idx_p) ;  /* 0x000007e000007944 */ /* 0x00cfea0003c00000 */
[----:B-----5:R-:W-:Y:S01]  /*1ee90*/  MOV R4, R0 ;  /* 0x0000000000047202 */ /* 0x020fe20000000f00 */
[----:B-1----:R-:W-:Y:S05]  /*1eea0*/  BRA `(.L_x_1520) ;  /* 0xffffd20000007947 */ /* 0x002fea000383ffff */
.L_x_1456:
[----:B----4-:R-:W-:Y:S01]  /*1eeb0*/  IMAD.MOV.U32 R0, RZ, RZ, R14 ;  /* 0x000000ffff007224 */ /* 0x010fe200078e000e */
[----:B------:R-:W-:Y:S01]  /*1eec0*/  MOV R2, 0x2 ;  /* 0x0000000200027802 */ /* 0x000fe20000000f00 */
[----:B------:R-:W-:Y:S01]  /*1eed0*/  IMAD.MOV.U32 R200, RZ, RZ, 0x181f ;  /* 0x0000181fffc87424 */ /* 0x000fe200078e00ff */
[----:B------:R-:W-:Y:S02]  /*1eee0*/  MOV R3, 0x1ef00 ;  /* 0x0001ef0000037802 */ /* 0x000fe40000000f00 */
[----:B-123--:R-:W-:Y:S05]  /*1eef0*/  CALL.REL.NOINC `($__internal_24_$__cuda_sm70_shflsync_idx_p) ;  /* 0x0000077000007944 */ /* 0x00efea0003c00000 */
[----:B-1---5:R-:W-:Y:S05]  /*1ef00*/  BRA `(.L_x_1521) ;  /* 0xffffd1c000007947 */ /* 0x022fea000383ffff */
.L_x_1459:
[----:B-1----:R-:W-:Y:S01]  /*1ef10*/  IMAD.MOV.U32 R0, RZ, RZ, R5 ;  /* 0x000000ffff007224 */ /* 0x002fe200078e0005 */
[----:B------:R-:W-:Y:S01]  /*1ef20*/  MOV R2, 0x3 ;  /* 0x0000000300027802 */ /* 0x000fe20000000f00 */
[----:B------:R-:W-:Y:S01]  /*1ef30*/  IMAD.MOV.U32 R200, RZ, RZ, 0x181f ;  /* 0x0000181fffc87424 */ /* 0x000fe200078e00ff */
[----:B------:R-:W-:-:S02]  /*1ef40*/  MOV R3, 0x1ef60 ;  /* 0x0001ef6000037802 */ /* 0x000fc40000000f00 */
[----:B--234-:R-:W-:Y:S05]  /*1ef50*/  CALL.REL.NOINC `($__internal_24_$__cuda_sm70_shflsync_idx_p) ;  /* 0x0000071000007944 */ /* 0x01cfea0003c00000 */
[----:B-----5:R-:W-:Y:S01]  /*1ef60*/  IMAD.MOV.U32 R4, RZ, RZ, R0 ;  /* 0x000000ffff047224 */ /* 0x020fe200078e0000 */
[----:B------:R-:W-:Y:S01]  /*1ef70*/  MOV R2, 0x3 ;  /* 0x0000000300027802 */ /* 0x000fe20000000f00 */
[----:B------:R-:W-:Y:S01]  /*1ef80*/  IMAD.MOV.U32 R0, RZ, RZ, R14 ;  /* 0x000000ffff007224 */ /* 0x000fe200078e000e */
[----:B------:R-:W-:-:S02]  /*1ef90*/  MOV R200, 0x181f ;  /* 0x0000181f00c87802 */ /* 0x000fc40000000f00 */
[----:B------:R-:W-:Y:S02]  /*1efa0*/  MOV R3, 0x1efc0 ;  /* 0x0001efc000037802 */ /* 0x000fe40000000f00 */
[----:B-1----:R-:W-:Y:S05]  /*1efb0*/  CALL.REL.NOINC `($__internal_24_$__cuda_sm70_shflsync_idx_p) ;  /* 0x000006b000007944 */ /* 0x002fea0003c00000 */
[----:B-1---5:R-:W-:Y:S05]  /*1efc0*/  BRA `(.L_x_1522) ;  /* 0xffffd28000007947 */ /* 0x022fea000383ffff */
.L_x_1461:
[----:B------:R-:W-:Y:S01]  /*1efd0*/  IMAD.MOV.U32 R0, RZ, RZ, R92 ;  /* 0x000000ffff007224 */ /* 0x000fe200078e005c */
[----:B------:R-:W-:Y:S01]  /*1efe0*/  MOV R2, RZ ;  /* 0x000000ff00027202 */ /* 0x000fe20000000f00 */
[----:B------:R-:W-:Y:S01]  /*1eff0*/  IMAD.MOV.U32 R200, RZ, RZ, 0x1f ;  /* 0x0000001fffc87424 */ /* 0x000fe200078e00ff */
[----:B------:R-:W-:Y:S02]  /*1f000*/  MOV R3, 0x1f020 ;  /* 0x0001f02000037802 */ /* 0x000fe40000000f00 */
[----:B-12---:R-:W-:Y:S05]  /*1f010*/  CALL.REL.NOINC `($__internal_24_$__cuda_sm70_shflsync_idx_p) ;  /* 0x0000065000007944 */ /* 0x006fea0003c00000 */
[----:B------:R-:W-:Y:S01]  /*1f020*/  MOV R9, R0 ;  /* 0x0000000000097202 */ /* 0x000fe20000000f00 */
[----:B-1---5:R-:W-:Y:S05]  /*1f030*/  BRA `(.L_x_1523) ;  /* 0xffffd42000007947 */ /* 0x022fea000383ffff */
.L_x_1462:
[----:B------:R-:W-:Y:S01]  /*1f040*/  IMAD.MOV.U32 R0, RZ, RZ, R92 ;  /* 0x000000ffff007224 */ /* 0x000fe200078e005c */
[----:B------:R-:W-:Y:S01]  /*1f050*/  MOV R2, 0x1 ;  /* 0x0000000100027802 */ /* 0x000fe20000000f00 */
[----:B------:R-:W-:Y:S01]  /*1f060*/  IMAD.MOV.U32 R200, RZ, RZ, 0x1f ;  /* 0x0000001fffc87424 */ /* 0x000fe200078e00ff */
[----:B------:R-:W-:Y:S02]  /*1f070*/  MOV R3, 0x1f090 ;  /* 0x0001f09000037802 */ /* 0x000fe40000000f00 */
[----:B-1234-:R-:W-:Y:S05]  /*1f080*/  CALL.REL.NOINC `($__internal_24_$__cuda_sm70_shflsync_idx_p) ;  /* 0x000005e000007944 */ /* 0x01efea0003c00000 */
[----:B------:R-:W-:Y:S01]  /*1f090*/  MOV R6, R0 ;  /* 0x0000000000067202 */ /* 0x000fe20000000f00 */
[----:B-1---5:R-:W-:Y:S05]  /*1f0a0*/  BRA `(.L_x_1524) ;  /* 0xffffd3d000007947 */ /* 0x022fea000383ffff */
.L_x_1463:
[----:B------:R-:W-:Y:S02]  /*1f0b0*/  MOV R3, 0x1 ;  /* 0x0000000100037802 */ /* 0x000fe40000000f00 */
[----:B------:R-:W-:-:S02]  /*1f0c0*/  MOV R2, 0x1f0e0 ;  /* 0x0001f0e000027802 */ /* 0x000fc40000000f00 */
[----:B---34-:R-:W-:Y:S05]  /*1f0d0*/  CALL.REL.NOINC `($__internal_25_$__cuda_sm70_shflsync_up_p) ;  /* 0x0000061000007944 */ /* 0x018fea0003c00000 */
[----:B------:R-:W-:Y:S05]  /*1f0e0*/  BRA `(.L_x_1525) ;  /* 0xffffd4b000007947 */ /* 0x000fea000383ffff */
.L_x_1464:
[----:B------:R-:W-:Y:S02]  /*1f0f0*/  MOV R3, 0x2 ;  /* 0x0000000200037802 */ /* 0x000fe40000000f00 */
[----:B------:R-:W-:-:S02]  /*1f100*/  MOV R2, 0x1f120 ;  /* 0x0001f12000027802 */ /* 0x000fc40000000f00 */
[----:B---34-:R-:W-:Y:S05]  /*1f110*/  CALL.REL.NOINC `($__internal_25_$__cuda_sm70_shflsync_up_p) ;  /* 0x000005d000007944 */ /* 0x018fea0003c00000 */
        /* <DEDUP_REMOVED lines=23> */
.L_x_1468:
[----:B------:R-:W-:Y:S02]  /*1f290*/  MOV R3, 0x1 ;  /* 0x0000000100037802 */ /* 0x000fe40000000f00 */
[----:B------:R-:W-:Y:S02]  /*1f2a0*/  MOV R2, 0x1f2c0 ;  /* 0x0001f2c000027802 */ /* 0x000fe40000000f00 */
[----:B---3--:R-:W-:Y:S05]  /*1f2b0*/  CALL.REL.NOINC `($__internal_25_$__cuda_sm70_shflsync_up_p) ;  /* 0x0000043000007944 */ /* 0x008fea0003c00000 */
[----:B------:R-:W-:Y:S01]  /*1f2c0*/  MOV R2, R4 ;  /* 0x0000000400027202 */ /* 0x000fe20000000f00 */
[----:B------:R-:W-:Y:S05]  /*1f2d0*/  BRA `(.L_x_1527) ;  /* 0xffffd52000007947 */ /* 0x000fea000383ffff */
.L_x_1469:
[----:B------:R-:W-:Y:S02]  /*1f2e0*/  MOV R3, 0x2 ;  /* 0x0000000200037802 */ /* 0x000fe40000000f00 */
[----:B------:R-:W-:Y:S02]  /*1f2f0*/  MOV R2, 0x1f310 ;  /* 0x0001f31000027802 */ /* 0x000fe40000000f00 */
[----:B---3--:R-:W-:Y:S05]  /*1f300*/  CALL.REL.NOINC `($__internal_25_$__cuda_sm70_shflsync_up_p) ;  /* 0x000003e000007944 */ /* 0x008fea0003c00000 */
        /* <DEDUP_REMOVED lines=23> */
.L_x_1471:
[----:B------:R-:W-:Y:S02]  /*1f480*/  SEL R0, RZ, 0x1, P0 ;  /* 0x00000001ff007807 */ /* 0x000fe40000000000 */
[----:B------:R-:W-:Y:S02]  /*1f490*/  MOV R2, 0x1f4b0 ;  /* 0x0001f4b000027802 */ /* 0x000fe40000000f00 */
[----:B-1-3--:R-:W-:Y:S05]  /*1f4a0*/  CALL.REL.NOINC `($__internal_26_$__cuda_sm70_votesync_ballot) ;  /* 0x000002a000007944 */ /* 0x00afea0003c00000 */
[----:B------:R-:W-:Y:S01]  /*1f4b0*/  MOV R10, R0 ;  /* 0x00000000000a7202 */ /* 0x000fe20000000f00 */
[----:B------:R-:W-:Y:S05]  /*1f4c0*/  BRA `(.L_x_1529) ;  /* 0xffffd4c000007947 */ /* 0x000fea000383ffff */
.L_x_1472:
[----:B------:R-:W-:Y:S01]  /*1f4d0*/  IMAD.MOV.U32 R0, RZ, RZ, R7 ;  /* 0x000000ffff007224 */ /* 0x000fe200078e0007 */
[----:B------:R-:W-:Y:S01]  /*1f4e0*/  MOV R2, R6 ;  /* 0x0000000600027202 */ /* 0x000fe20000000f00 */
[----:B------:R-:W-:Y:S01]  /*1f4f0*/  IMAD.MOV.U32 R200, RZ, RZ, 0x1f ;  /* 0x0000001fffc87424 */ /* 0x000fe200078e00ff */
[----:B------:R-:W-:Y:S02]  /*1f500*/  MOV R3, 0x1f520 ;  /* 0x0001f52000037802 */ /* 0x000fe40000000f00 */
[----:B-1-3--:R-:W-:Y:S05]  /*1f510*/  CALL.REL.NOINC `($__internal_24_$__cuda_sm70_shflsync_idx_p) ;  /* 0x0000015000007944 */ /* 0x00afea0003c00000 */
[----:B------:R-:W-:Y:S01]  /*1f520*/  IMAD.MOV.U32 R7, RZ, RZ, R0 ;  /* 0x000000ffff077224 */ /* 0x000fe200078e0000 */
[----:B------:R-:W-:Y:S01]  /*1f530*/  MOV R2, R6 ;  /* 0x0000000600027202 */ /* 0x000fe20000000f00 */
[----:B------:R-:W-:Y:S01]  /*1f540*/  IMAD.MOV.U32 R0, RZ, RZ, R8 ;  /* 0x000000ffff007224 */ /* 0x000fe200078e0008 */
[----:B------:R-:W-:Y:S02]  /*1f550*/  MOV R200, 0x1f ;  /* 0x0000001f00c87802 */ /* 0x000fe40000000f00 */
[----:B------:R-:W-:-:S02]  /*1f560*/  MOV R3, 0x1f580 ;  /* 0x0001f58000037802 */ /* 0x000fc40000000f00 */
[----:B-1---5:R-:W-:Y:S05]  /*1f570*/  CALL.REL.NOINC `($__internal_24_$__cuda_sm70_shflsync_idx_p) ;  /* 0x000000f000007944 */ /* 0x022fea0003c00000 */
[----:B------:R-:W-:Y:S01]  /*1f580*/  MOV R5, R0 ;  /* 0x0000000000057202 */ /* 0x000fe20000000f00 */
[----:B-1---5:R-:W-:Y:S05]  /*1f590*/  BRA `(.L_x_1530) ;  /* 0xffffd44000007947 */ /* 0x022fea000383ffff */
.L_x_1475:
[----:B------:R-:W-:Y:S01]  /*1f5a0*/  IMAD.MOV.U32 R0, RZ, RZ, R4 ;  /* 0x000000ffff007224 */ /* 0x000fe200078e0004 */
[----:B------:R-:W-:Y:S01]  /*1f5b0*/  MOV R2, R6 ;  /* 0x0000000600027202 */ /* 0x000fe20000000f00 */
[----:B------:R-:W-:Y:S01]  /*1f5c0*/  IMAD.MOV.U32 R200, RZ, RZ, 0x1f ;  /* 0x0000001fffc87424 */ /* 0x000fe200078e00ff */
[----:B------:R-:W-:-:S02]  /*1f5d0*/  MOV R3, 0x1f5f0 ;  /* 0x0001f5f000037802 */ /* 0x000fc40000000f00 */
[----:B-1-34-:R-:W-:Y:S05]  /*1f5e0*/  CALL.REL.NOINC `($__internal_24_$__cuda_sm70_shflsync_idx_p) ;  /* 0x0000008000007944 */ /* 0x01afea0003c00000 */
[----:B------:R-:W-:Y:S01]  /*1f5f0*/  MOV R12, R0 ;  /* 0x00000000000c7202 */ /* 0x000fe20000000f00 */
[----:B-1---5:R-:W-:Y:S05]  /*1f600*/  BRA `(.L_x_1474) ;  /* 0xffffd43000007947 */ /* 0x022fea000383ffff */
        .weak           $__internal_23_$__cuda_sm70_shflsync_bfly_p
        .type           $__internal_23_$__cuda_sm70_shflsync_bfly_p,@function
        .size           $__internal_23_$__cuda_sm70_shflsync_bfly_p,($__internal_24_$__cuda_sm70_shflsync_idx_p - $__internal_23_$__cuda_sm70_shflsync_bfly_p)
$__internal_23_$__cuda_sm70_shflsync_bfly_p:
[----:B------:R-:W-:Y:S02]  /*1f610*/  MOV R162, 0xffffffff ;  /* 0xffffffff00a27802 */ /* 0x000fe40000000f00 */
[----:B------:R-:W-:-:S02]  /*1f620*/  MOV R3, 0x1f ;  /* 0x0000001f00037802 */ /* 0x000fc40000000f00 */
[----:B------:R-:W-:Y:S04]  /*1f630*/  WARPSYNC R162 ;  /* 0x000000a200007348 */ /* 0x000fe80003800000 */
[----:B------:R1:W2:Y:S02]  /*1f640*/  SHFL.BFLY PT, R0, R4, R0, R3 ;  /* 0x0c00000004007389 */ /* 0x0002a400000e0003 */
[----:B-1----:R-:W-:-:S04]  /*1f650*/  MOV R3, 0x0 ;  /* 0x0000000000037802 */ /* 0x002fc80000000f00 */
[----:B--2---:R-:W-:Y:S05]  /*1f660*/  RET.REL.NODEC R2 `(_ZN7cutlass13device_kernelIN5flash19enable_sm80_to_sm89INS1_16FlashAttnFwdSm80INS1_25CollectiveMainloopFwdSm80ILi8ELi1ELb0EN4cute5tupleIJNS5_1CILi128EEENS7_ILi32EEENS7_ILi256EEEEEELi256ENS_10bfloat16_tEfNS_4arch4Sm80ELb1ELb0ELb1ELb1ELb1ELb1ELb1ELb1EEENS1_21CollectiveEpilogueFwdINS6_IJS8_SA_S9_EEENS6_IJNS7_ILi1EEESI_SI_EEESC_SE_Li256ELb1ELb1ELb1ELb0EEENS1_36VarlenDynamicPersistentTileSchedulerILi128ELi32ELi256ELi256ELb1ELb1ELb0ELb1ELb1ELb1EEEEEEEEEvNT_6ParamsE) ;  /* 0xfffe099002007950 */ /* 0x004fea0003c3ffff */
        .weak           $__internal_24_$__cuda_sm70_shflsync_idx_p
        .type           $__internal_24_$__cuda_sm70_shflsync_idx_p,@function
        .size           $__internal_24_$__cuda_sm70_shflsync_idx_p,($__internal_25_$__cuda_sm70_shflsync_up_p - $__internal_24_$__cuda_sm70_shflsync_idx_p)
$__internal_24_$__cuda_sm70_shflsync_idx_p:
[----:B------:R1:W-:Y:S02]  /*1f670*/  STL [R1+0x44], R4 ;  /* 0x0000440401007387 */ /* 0x0003e40000100800 */
[----:B-1----:R-:W-:-:S04]  /*1f680*/  MOV R4, 0xffffffff ;  /* 0xffffffff00047802 */ /* 0x002fc80000000f00 */
[----:B------:R-:W-:Y:S04]  /*1f690*/  WARPSYNC R4 ;  /* 0x0000000400007348 */ /* 0x000fe80003800000 */
[----:B------:R1:W2:Y:S04]  /*1f6a0*/  SHFL.IDX PT, R0, R0, R2, R200 ;  /* 0x0000000200007389 */ /* 0x0002a800000e00c8 */
[----:B-1----:R1:W5:Y:S01]  /*1f6b0*/  LDL.LU R4, [R1+0x44] ;  /* 0x0000440001047983 */ /* 0x0023620000300800 */
[----:B------:R-:W-:Y:S02]  /*1f6c0*/  MOV R2, R3 ;  /* 0x0000000300027202 */ /* 0x000fe40000000f00 */
[----:B------:R-:W-:-:S04]  /*1f6d0*/  MOV R3, 0x0 ;  /* 0x0000000000037802 */ /* 0x000fc80000000f00 */
[----:B--2---:R-:W-:Y:S05]  /*1f6e0*/  RET.REL.NODEC R2 `(_ZN7cutlass13device_kernelIN5flash19enable_sm80_to_sm89INS1_16FlashAttnFwdSm80INS1_25CollectiveMainloopFwdSm80ILi8ELi1ELb0EN4cute5tupleIJNS5_1CILi128EEENS7_ILi32EEENS7_ILi256EEEEEELi256ENS_10bfloat16_tEfNS_4arch4Sm80ELb1ELb0ELb1ELb1ELb1ELb1ELb1ELb1EEENS1_21CollectiveEpilogueFwdINS6_IJS8_SA_S9_EEENS6_IJNS7_ILi1EEESI_SI_EEESC_SE_Li256ELb1ELb1ELb1ELb0EEENS1_36VarlenDynamicPersistentTileSchedulerILi128ELi32ELi256ELi256ELb1ELb1ELb0ELb1ELb1ELb1EEEEEEEEEvNT_6ParamsE) ;  /* 0xfffe091002007950 */ /* 0x004fea0003c3ffff */
        .weak           $__internal_25_$__cuda_sm70_shflsync_up_p
        .type           $__internal_25_$__cuda_sm70_shflsync_up_p,@function
        .size           $__internal_25_$__cuda_sm70_shflsync_up_p,($__internal_26_$__cuda_sm70_votesync_ballot - $__internal_25_$__cuda_sm70_shflsync_up_p)
$__internal_25_$__cuda_sm70_shflsync_up_p:
[----:B------:R-:W-:Y:S02]  /*1f6f0*/  MOV R4, RZ ;  /* 0x000000ff00047202 */ /* 0x000fe40000000f00 */
[----:B------:R-:W-:-:S04]  /*1f700*/  MOV R10, 0xffffffff ;  /* 0xffffffff000a7802 */ /* 0x000fc80000000f00 */
[----:B------:R-:W-:Y:S04]  /*1f710*/  WARPSYNC R10 ;  /* 0x0000000a00007348 */ /* 0x000fe80003800000 */
[----:B------:R1:W2:Y:S02]  /*1f720*/  SHFL.UP PT, R4, R0, R3, R4 ;  /* 0x0400000300047389 */ /* 0x0002a400000e0004 */
[----:B-1----:R-:W-:-:S04]  /*1f730*/  MOV R3, 0x0 ;  /* 0x0000000000037802 */ /* 0x002fc80000000f00 */
[----:B--2---:R-:W-:Y:S05]  /*1f740*/  RET.REL.NODEC R2 `(_ZN7cutlass13device_kernelIN5flash19enable_sm80_to_sm89INS1_16FlashAttnFwdSm80INS1_25CollectiveMainloopFwdSm80ILi8ELi1ELb0EN4cute5tupleIJNS5_1CILi128EEENS7_ILi32EEENS7_ILi256EEEEEELi256ENS_10bfloat16_tEfNS_4arch4Sm80ELb1ELb0ELb1ELb1ELb1ELb1ELb1ELb1EEENS1_21CollectiveEpilogueFwdINS6_IJS8_SA_S9_EEENS6_IJNS7_ILi1EEESI_SI_EEESC_SE_Li256ELb1ELb1ELb1ELb0EEENS1_36VarlenDynamicPersistentTileSchedulerILi128ELi32ELi256ELi256ELb1ELb1ELb0ELb1ELb1ELb1EEEEEEEEEvNT_6ParamsE) ;  /* 0xfffe08b002007950 */ /* 0x004fea0003c3ffff */
        .weak           $__internal_26_$__cuda_sm70_votesync_ballot
        .type           $__internal_26_$__cuda_sm70_votesync_ballot,@function
        .size           $__internal_26_$__cuda_sm70_votesync_ballot,(.L_x_3259 - $__internal_26_$__cuda_sm70_votesync_ballot)
$__internal_26_$__cuda_sm70_votesync_ballot:
[----:B------:R-:W-:Y:S01]  /*1f750*/  ISETP.NE.U32.AND P0, PT, R0, 0x1, PT ;  /* 0x000000010000780c */ /* 0x000fe20003f05070 */
[----:B------:R-:W-:-:S04]  /*1f760*/  IMAD.MOV.U32 R3, RZ, RZ, -0x1 ;  /* 0xffffffffff037424 */ /* 0x000fc800078e00ff */
[----:B------:R-:W-:Y:S08]  /*1f770*/  WARPSYNC R3 ;  /* 0x0000000300007348 */ /* 0x000ff00003800000 */
[----:B------:R-:W-:-:S04]  /*1f780*/  VOTE.ANY R0, PT, !P0 ;  /* 0x0000000000007806 */ /* 0x000fc800040e0100 */
[----:B------:R-:W-:Y:S01]  /*1f790*/  LOP3.LUT R0, R0, R3, RZ, 0xc0, !PT ;  /* 0x0000000300007212 */ /* 0x000fe200078ec0ff */
[----:B------:R-:W-:-:S04]  /*1f7a0*/  IMAD.MOV.U32 R3, RZ, RZ, 0x0 ;  /* 0x00000000ff037424 */ /* 0x000fc800078e00ff */
[----:B------:R-:W-:Y:S05]  /*1f7b0*/  RET.REL.NODEC R2 `(_ZN7cutlass13device_kernelIN5flash19enable_sm80_to_sm89INS1_16FlashAttnFwdSm80INS1_25CollectiveMainloopFwdSm80ILi8ELi1ELb0EN4cute5tupleIJNS5_1CILi128EEENS7_ILi32EEENS7_ILi256EEEEEELi256ENS_10bfloat16_tEfNS_4arch4Sm80ELb1ELb0ELb1ELb1ELb1ELb1ELb1ELb1EEENS1_21CollectiveEpilogueFwdINS6_IJS8_SA_S9_EEENS6_IJNS7_ILi1EEESI_SI_EEESC_SE_Li256ELb1ELb1ELb1ELb0EEENS1_36VarlenDynamicPersistentTileSchedulerILi128ELi32ELi256ELi256ELb1ELb1ELb0ELb1ELb1ELb1EEEEEEEEEvNT_6ParamsE) ;  /* 0xfffe084002007950 */ /* 0x000fea0003c3ffff */
.L_x_1531:
        /* <DEDUP_REMOVED lines=12> */
.L_x_3259:


//--------------------- .text._ZN7cutlass13device_kernelIN5flash19enable_sm80_to_sm89INS1_16FlashAttnFwdSm80INS1_25CollectiveMainloopFwdSm80ILi8ELi1ELb0EN4cute5tupleIJNS5_1CILi128EEENS7_ILi96EEENS7_ILi256EEEEEELi256ENS_10bfloat16_tEfNS_4arch4Sm80ELb0ELb0ELb1ELb0ELb1ELb0ELb1ELb1EEENS1_21CollectiveEpilogueFwdINS6_IJS8_SA_S9_EEENS6_IJNS7_ILi1EEESI_SI_EEESC_SE_Li256ELb0ELb1ELb1ELb0EEENS1_19SingleTileSchedulerILb0ELb1ELb1ELi128EEEEEEEEEvNT_6ParamsE --------------------------
	.section	.text._ZN7cutlass13device_kernelIN5flash19enable_sm80_to_sm89INS1_16FlashAttnFwdSm80INS1_25CollectiveMainloopFwdSm80ILi8ELi1ELb0EN4cute5tupleIJNS5_1CILi128EEENS7_ILi96EEENS7_ILi256EEEEEELi256ENS_10bfloat16_tEfNS_4arch4Sm80ELb0ELb0ELb1ELb0ELb1ELb0ELb1ELb1EEENS1_21CollectiveEpilogueFwdINS6_IJS8_SA_S9_EEENS6_IJNS7_ILi1EEESI_SI_EEESC_SE_Li256ELb0ELb1ELb1ELb0EEENS1_19SingleTileSchedulerILb0ELb1ELb1ELi128EEEEEEEEEvNT_6ParamsE,"ax",@progbits
	.sectioninfo	@"SHI_REGISTERS=255"
	.align	128
.text._ZN7cutlass13device_kernelIN5flash19enable_sm80_to_sm89INS1_16FlashAttnFwdSm80INS1_25CollectiveMainloopFwdSm80ILi8ELi1ELb0EN4cute5tupleIJNS5_1CILi128EEENS7_ILi96EEENS7_ILi256EEEEEELi256ENS_10bfloat16_tEfNS_4arch4Sm80ELb0ELb0ELb1ELb0ELb1ELb0ELb1ELb1EEENS1_21CollectiveEpilogueFwdINS6_IJS8_SA_S9_EEENS6_IJNS7_ILi1EEESI_SI_EEESC_SE_Li256ELb0ELb1ELb1ELb0EEENS1_19SingleTileSchedulerILb0ELb1ELb1ELi128EEEEEEEEEvNT_6ParamsE:
        .type           _ZN7cutlass13device_kernelIN5flash19enable_sm80_to_sm89INS1_16FlashAttnFwdSm80INS1_25CollectiveMainloopFwdSm80ILi8ELi1ELb0EN4cute5tupleIJNS5_1CILi128EEENS7_ILi96EEENS7_ILi256EEEEEELi256ENS_10bfloat16_tEfNS_4arch4Sm80ELb0ELb0ELb1ELb0ELb1ELb0ELb1ELb1EEENS1_21CollectiveEpilogueFwdINS6_IJS8_SA_S9_EEENS6_IJNS7_ILi1EEESI_SI_EEESC_SE_Li256ELb0ELb1ELb1ELb0EEENS1_19SingleTileSchedulerILb0ELb1ELb1ELi128EEEEEEEEEvNT_6ParamsE,@function
        .size           _ZN7cutlass13device_kernelIN5flash19enable_sm80_to_sm89INS1_16FlashAttnFwdSm80INS1_25CollectiveMainloopFwdSm80ILi8ELi1ELb0EN4cute5tupleIJNS5_1CILi128EEENS7_ILi96EEENS7_ILi256EEEEEELi256ENS_10bfloat16_tEfNS_4arch4Sm80ELb0ELb0ELb1ELb0ELb1ELb0ELb1ELb1EEENS1_21CollectiveEpilogueFwdINS6_IJS8_SA_S9_EEENS6_IJNS7_ILi1EEESI_SI_EEESC_SE_Li256ELb0ELb1ELb1ELb0EEENS1_19SingleTileSchedulerILb0ELb1ELb1ELi128EEEEEEEEEvNT_6ParamsE,(.L_x_3264 - _ZN7cutlass13device_kernelIN5flash19enable_sm80_to_sm89INS1_16FlashAttnFwdSm80INS1_25CollectiveMainloopFwdSm80ILi8ELi1ELb0EN4cute5tupleIJNS5_1CILi128EEENS7_ILi96EEENS7_ILi256EEEEEELi256ENS_10bfloat16_tEfNS_4arch4Sm80ELb0ELb0ELb1ELb0ELb1ELb0ELb1ELb1EEENS1_21CollectiveEpilogueFwdINS6_IJS8_SA_S9_EEENS6_IJNS7_ILi1EEESI_SI_EEESC_SE_Li256ELb0ELb1ELb1ELb0EEENS1_19SingleTileSchedulerILb0ELb1ELb1ELi128EEEEEEEEEvNT_6ParamsE)
        .other          _ZN7cutlass13device_kernelIN5flash19enable_sm80_to_sm89INS1_16FlashAttnFwdSm80INS1_25CollectiveMainloopFwdSm80ILi8ELi1ELb0EN4cute5tupleIJNS5_1CILi128EEENS7_ILi96EEENS7_ILi256EEEEEELi256ENS_10bfloat16_tEfNS_4arch4Sm80ELb0ELb0ELb1ELb0ELb1ELb0ELb1ELb1EEENS1_21CollectiveEpilogueFwdINS6_IJS8_SA_S9_EEENS6_IJNS7_ILi1EEESI_SI_EEESC_SE_Li256ELb0ELb1ELb1ELb0EEENS1_19SingleTileSchedulerILb0ELb1ELb1ELi128EEEEEEEEEvNT_6ParamsE,@"STO_CUDA_ENTRY STV_DEFAULT"
_ZN7cutlass13device_kernelIN5flash19enable_sm80_to_sm89INS1_16FlashAttnFwdSm80INS1_25CollectiveMainloopFwdSm80ILi8ELi1ELb0EN4cute5tupleIJNS5_1CILi128EEENS7_ILi96EEENS7_ILi256EEEEEELi256ENS_10bfloat16_tEfNS_4arch4Sm80ELb0ELb0ELb1ELb0ELb1ELb0ELb1ELb1EEENS1_21CollectiveEpilogueFwdINS6_IJS8_SA_S9_EEENS6_IJNS7_ILi1EEESI_SI_EEESC_SE_Li256ELb0ELb1ELb1ELb0EEENS1_19SingleTileSchedulerILb0ELb1ELb1ELi128EEEEEEEEEvNT_6ParamsE:
        /* <DEDUP_REMOVED lines=18> */
.L_x_1532:
[----:B------:R-:W-:Y:S02]  /*0120*/  ULDC.64 UR4, c[0x0][0x550] ;  /* 0x0001540000047ab9 */ /* 0x000fe40000000a00 */
[----:B------:R-:W-:Y:S02]  /*0130*/  UISETP.NE.AND UP0, UPT, UR4, 0x1, UPT ;  /* 0x000000010400788c */ /* 0x000fe4000bf05270 */
[----:B------:R-:W-:-:S02]  /*0140*/  UIMAD.WIDE.U32 UR8, UR7, UR5, URZ ;  /* 0x00000005070872a5 */ /* 0x000fc4000f8e003f */
[----:B------:R-:W-:Y:S02]  /*0150*/  ULDC UR4, c[0x0][0x558] ;  /* 0x0001560000047ab9 */ /* 0x000fe40000000800 */
[----:B------:R-:W-:-:S05]  /*0160*/  UMOV UR11, UR7 ;  /* 0x00000007000b7c82 */ /* 0x000fca0008000000 */
[----:B------:R-:W-:-:S03]  /*0170*/  @UP0 USHF.R.U32.HI UR11, URZ, UR4, UR9 ;  /* 0x000000043f0b0299 */ /* 0x000fc60008011609 */
.L_x_1533:
        /* <DEDUP_REMOVED lines=8> */
[----:B------:R-:W-:-:S06]  /*0200*/  UISETP.NE.AND.EX UP0, UPT, URZ, UR5, UPT, UP0 ;  /* 0x000000053f00728c */ /* 0x000fcc000bf05300 */
[----:B------:R-:W-:-:S05]  /*0210*/  PLOP3.LUT P0, PT, PT, PT, UP0, 0x80, 0x0 ;  /* 0x000000000000781c */ /* 0x000fca0003f0f008 */
[----:B------:R-:W-:Y:S02]  /*0220*/  @UP0 UMOV UR4, 0x4 ;  /* 0x0000000400040882 */ /* 0x000fe40000000000 */
[----:B------:R-:W-:-:S03]  /*0230*/  @UP0 UIMAD.WIDE UR4, UR6, UR4, UR12 ;  /* 0x00000004060402a5 */ /* 0x000fc6000f8e020c */
[----:B------:R-:W-:-:S03]  /*0240*/  ULDC.64 UR12, c[0x0][0x118] ;  /* 0x00004600000c7ab9 */ /* 0x000fc60000000a00 */
        /* <DEDUP_REMOVED lines=10> */
[----:B------:R-:W-:-:S04]  /*02f0*/  UIMAD.WIDE UR4, UR4, 0x2aaaaaab, URZ ;  /* 0x2aaaaaab040478a5 */ /* 0x000fc8000f8e023f */
[----:B------:R-:W-:-:S04]  /*0300*/  USHF.R.U32.HI UR7, URZ, 0x1f, UR5 ;  /* 0x0000001f3f077899 */ /* 0x000fc80008011605 */
[----:B------:R-:W-:Y:S01]  /*0310*/  ULEA.HI.SX32 UR7, UR5, UR7, 0x1c ;  /* 0x0000000705077291 */ /* 0x000fe2000f8fe23f */
[----:B--2---:R1:W2:Y:S01]  /*0320*/  @P0 R2UR UR9, R4 ;  /* 0x00000000040903c2 */ /* 0x0042a200000e0000 */
[----:B------:R-:W-:-:S13]  /*0330*/  PLOP3.LUT P0, PT, PT, PT, UP0, 0x80, 0x0 ;  /* 0x000000000000781c */ /* 0x000fda0003f0f008 */
[----:B------:R-:W-:Y:S05]  /*0340*/  @!P0 BRA `(.L_x_1534) ;  /* 0x0000023000008947 */ /* 0x000fea0003800000 */
[----:B------:R-:W-:Y:S02]  /*0350*/  USHF.R.U32.HI UR4, URZ, 0x10, UR8 ;  /* 0x000000103f047899 */ /* 0x000fe40008011608 */
[----:B------:R-:W-:Y:S02]  /*0360*/  ULDC UR5, c[0x0][0x338] ;  /* 0x0000ce0000057ab9 */ /* 0x000fe40000000800 */
[----:B------:R-:W-:Y:S02]  /*0370*/  UISETP.NE.AND UP0, UPT, UR4, URZ, UPT ;  /* 0x0000003f0400728c */ /* 0x000fe4000bf05270 */
[----:B------:R-:W-:Y:S02]  /*0380*/  UMOV UR18, URZ ;  /* 0x0000003f00127c82 */ /* 0x000fe40008000000 */
[----:B------:R-:W-:-:S04]  /*0390*/  USEL UR5, UR4, UR5, UP0 ;  /* 0x0000000504057287 */ /* 0x000fc80008000000 */
[----:B------:R-:W-:Y:S02]  /*03a0*/  UIADD3 UR17, UR7, -0x1, UR5 ;  /* 0xffffffff07117890 */ /* 0x000fe4000fffe005 */
[----:B------:R-:W-:-:S05]  /*03b0*/  IMAD.U32 R0, RZ, RZ, UR5 ;  /* 0x00000005ff007e24 */ /* 0x000fca000f8e00ff */
[-C--:B------:R-:W-:Y:S02]  /*03c0*/  IABS R3, R0.reuse ;  /* 0x0000000000037213 */ /* 0x080fe40000000000 */
[----:B------:R-:W-:Y:S02]  /*03d0*/  IABS R0, R0 ;  /* 0x0000000000007213 */ /* 0x000fe40000000000 */
[----:B------:R-:W3:Y:S03]  /*03e0*/  R2UR UR16, R3 ;  /* 0x00000000031073c2 */ /* 0x000ee600000e0000 */
[----:B------:R-:W-:-:S05]  /*03f0*/  IMAD.MOV R0, RZ, RZ, -R0 ;  /* 0x000000ffff007224 */ /* 0x000fca00078e0a00 */
[----:B------:R-:W4:Y:S01]  /*0400*/  R2UR UR14, R0 ;  /* 0x00000000000e73c2 */ /* 0x000f2200000e0000 */
[----:B---3--:R-:W3:Y:S08]  /*0410*/  I2F.RP R3, UR16 ;  /* 0x0000001000037d06 */ /* 0x008ef00008209400 */
[----:B---3--:R-:W3:Y:S02]  /*0420*/  MUFU.RCP R3, R3 ;  /* 0x0000000300037308 */ /* 0x008ee40000001000 */
[----:B---3--:R-:W-:-:S06]  /*0430*/  IADD3 R3, R3, 0xffffffe, RZ ;  /* 0x0ffffffe03037810 */ /* 0x008fcc0007ffe0ff */
[----:B------:R-:W3:Y:S02]  /*0440*/  F2I.FTZ.U32.TRUNC.NTZ R3, R3 ;  /* 0x0000000300037305 */ /* 0x000ee4000021f000 */
[----:B---3--:R3:W5:Y:S02]  /*0450*/  R2UR UR19, R3 ;  /* 0x00000000031373c2 */ /* 0x00876400000e0000 */
[----:B---3--:R-:W-:Y:S01]  /*0460*/  IMAD.U32 R3, RZ, RZ, UR17 ;  /* 0x00000011ff037e24 */ /* 0x008fe2000f8e00ff */
[----:B-----5:R-:W-:Y:S02]  /*0470*/  UIADD3 UR4, URZ, -UR19, URZ ;  /* 0x800000133f047290 */ /* 0x020fe4000fffe03f */
[----:B------:R-:W-:Y:S02]  /*0480*/  ULOP3.LUT UR17, UR17, UR5, URZ, 0x3c, !UPT ;  /* 0x0000000511117292 */ /* 0x000fe4000f8e3c3f */
[----:B------:R-:W-:Y:S01]  /*0490*/  IABS R3, R3 ;  /* 0x0000000300037213 */ /* 0x000fe20000000000 */
[----:B------:R-:W-:-:S03]  /*04a0*/  UIMAD UR4, UR4, UR16, URZ ;  /* 0x00000010040472a4 */ /* 0x000fc6000f8e023f */
[----:B------:R-:W3:Y:S01]  /*04b0*/  R2UR UR15, R3 ;  /* 0x00000000030f73c2 */ /* 0x000ee200000e0000 */
[----:B------:R-:W-:-:S04]  /*04c0*/  UIMAD.WIDE.U32 UR18, UR19, UR4, UR18 ;  /* 0x00000004131272a5 */ /* 0x000fc8000f8e0012 */
[----:B---3--:R-:W-:-:S04]  /*04d0*/  UIMAD.WIDE.U32 UR18, UR19, UR15, URZ ;  /* 0x0000000f131272a5 */ /* 0x008fc8000f8e003f */
[----:B----4-:R-:W-:-:S04]  /*04e0*/  UIMAD UR14, UR19, UR14, UR15 ;  /* 0x0000000e130e72a4 */ /* 0x010fc8000f8e020f */
        /* <DEDUP_REMOVED lines=9> */
.L_x_1534:
[----:B------:R-:W-:Y:S01]  /*0580*/  ULOP3.LUT UR8, UR8, 0xffff, URZ, 0xc0, !UPT ;  /* 0x0000ffff08087892 */ /* 0x000fe2000f8ec03f */
[----:B------:R-:W-:Y:S01]  /*0590*/  PLOP3.LUT P2, PT, PT, PT, PT, 0x80, 0x0 ;  /* 0x000000000000781c */ /* 0x000fe20003f4f070 */
[----:B------:R-:W-:Y:S01]  /*05a0*/  IMAD.MOV.U32 R6, RZ, RZ, RZ ;  /* 0x000000ffff067224 */ /* 0x000fe200078e00ff */
[----:B------:R-:W-:Y:S01]  /*05b0*/  CS2R R128, SRZ ;  /* 0x0000000000807805 */ /* 0x000fe2000001ff00 */
[----:B------:R-:W-:Y:S01]  /*05c0*/  UIMAD UR8, UR8, UR19, URZ ;  /* 0x00000013080872a4 */ /* 0x000fe2000f8e023f */
[----:B-1----:R-:W-:Y:S01]  /*05d0*/  IMAD.MOV.U32 R4, RZ, RZ, RZ ;  /* 0x000000ffff047224 */ /* 0x002fe200078e00ff */
        /* <DEDUP_REMOVED lines=78> */
[----:B------:R-:W1:Y:S01]  /*0ac0*/  S2R R12, SR_CTAID.X ;  /* 0x00000000000c7919 */ /* 0x000e620000002500 */
[----:B------:R-:W-:Y:S01]  /*0ad0*/  SHF.R.S32.HI R6, RZ, 0x1f, R2 ;  /* 0x0000001fff067819 */ /* 0x000fe20000011402 */
[----:B------:R-:W-:Y:S01]  /*0ae0*/  IMAD.MOV.U32 R3, RZ, RZ, c[0x0][0x2c4] ;  /* 0x0000b100ff037624 */ /* 0x000fe200078e00ff */
[----:B------:R-:W-:Y:S01]  /*0af0*/  USHF.R.S32.HI UR14, URZ, 0x1f, UR11 ;  /* 0x0000001f3f0e7899 */ /* 0x000fe2000801140b */
[----:B------:R3:W4:Y:S01]  /*0b00*/  @P1 LDG.E R4, [R4.64] ;  /* 0x0000000c04041981 */ /* 0x000722000c1e1900 */
[-C--:B------:R-:W-:Y:S01]  /*0b10*/  LEA.HI R18, R6, R2.reuse, RZ, 0x3 ;  /* 0x0000000206127211 */ /* 0x080fe200078f18ff */
[----:B------:R-:W-:Y:S01]  /*0b20*/  ULDC.64 UR4, c[0x0][0x1b8] ;  /* 0x00006e0000047ab9 */ /* 0x000fe20000000a00 */
[----:B------:R-:W-:Y:S01]  /*0b30*/  ISETP.NE.AND P0, PT, R3, 0x1, PT ;  /* 0x000000010300780c */ /* 0x000fe20003f05270 */
[----:B------:R-:W-:Y:S01]  /*0b40*/  UIMAD UR14, UR14, UR4, URZ ;  /* 0x000000040e0e72a4 */ /* 0x000fe2000f8e023f */
[----:B------:R-:W-:Y:S01]  /*0b50*/  LOP3.LUT R0, R18, 0xfffffff8, RZ, 0xc0, !PT ;  /* 0xfffffff812007812 */ /* 0x000fe200078ec0ff */
[----:B------:R-:W-:Y:S01]  /*0b60*/  UIMAD.WIDE.U32 UR16, UR11, UR4, URZ ;  /* 0x000000040b1072a5 */ /* 0x000fe2000f8e003f */
[----:B------:R-:W-:Y:S01]  /*0b70*/  SHF.R.S32.HI R18, RZ, 0x3, R18 ;  /* 0x00000003ff127819 */ /* 0x000fe20000011412 */
[----:B------:R-:W-:Y:S01]  /*0b80*/  UIMAD UR14, UR11, UR5, UR14 ;  /* 0x000000050b0e72a4 */ /* 0x000fe2000f8e020e */
[-C--:B------:R-:W-:Y:S01]  /*0b90*/  LEA.HI R14, R6, R2.reuse, RZ, 0x4 ;  /* 0x00000002060e7211 */ /* 0x080fe200078f20ff */
[----:B------:R-:W-:Y:S01]  /*0ba0*/  IMAD.IADD R0, R2, 0x1, -R0 ;  /* 0x0000000102007824 */ /* 0x000fe200078e0a00 */
[----:B------:R-:W-:Y:S01]  /*0bb0*/  USHF.R.S32.HI UR15, URZ, 0x1f, UR6 ;  /* 0x0000001f3f0f7899 */ /* 0x000fe20008011406 */
[----:B------:R-:W-:Y:S01]  /*0bc0*/  IMAD.SHL.U32 R251, R18, 0x40, RZ ;  /* 0x0000004012fb7824 */ /* 0x000fe200078e00ff */
[----:B------:R-:W-:Y:S01]  /*0bd0*/  ULDC.64 UR4, c[0x0][0x1c0] ;  /* 0x0000700000047ab9 */ /* 0x000fe20000000a00 */
[C---:B------:R-:W-:Y:S01]  /*0be0*/  IMAD R120, R0.reuse, 0x20, R18 ;  /* 0x0000002000787824 */ /* 0x040fe200078e0212 */
[----:B------:R-:W-:Y:S01]  /*0bf0*/  UIADD3 UR17, UR17, UR14, URZ ;  /* 0x0000000e11117290 */ /* 0x000fe2000fffe03f */
[----:B------:R-:W-:Y:S01]  /*0c00*/  IMAD.SHL.U32 R33, R0, 0x8, RZ ;  /* 0x0000000800217824 */ /* 0x000fe200078e00ff */
[----:B------:R-:W-:Y:S01]  /*0c10*/  UIMAD UR15, UR15, UR4, URZ ;  /* 0x000000040f0f72a4 */ /* 0x000fe2000f8e023f */
[----:B------:R-:W-:Y:S01]  /*0c20*/  LOP3.LUT R251, R251, 0x1c0, RZ, 0xc0, !PT ;  /* 0x000001c0fbfb7812 */ /* 0x000fe200078ec0ff */
[----:B------:R-:W-:Y:S01]  /*0c30*/  UIMAD.WIDE.U32 UR16, UR6, UR4, UR16 ;  /* 0x00000004061072a5 */ /* 0x000fe2000f8e0010 */
[----:B-1----:R-:W-:Y:S01]  /*0c40*/  IMAD R8, R12, 0x80, R120 ;  /* 0x000000800c087824 */ /* 0x002fe200078e0278 */
[----:B------:R-:W-:Y:S01]  /*0c50*/  UIMAD UR5, UR6, UR5, UR15 ;  /* 0x00000005060572a4 */ /* 0x000fe2000f8e020f */
[----:B------:R1:W-:Y:S01]  /*0c60*/  STL [R1+0x8], R120 ;  /* 0x0000087801007387 */ /* 0x0003e20000100800 */
[----:B------:R-:W-:Y:S01]  /*0c70*/  ULDC UR4, c[0x0][0x168] ;  /* 0x00005a0000047ab9 */ /* 0x000fe20000000800 */
[----:B------:R-:W-:Y:S01]  /*0c80*/  @P0 IMAD.HI.U32 R3, R8, c[0x0][0x2c8], RZ ;  /* 0x0000b20008030a27 */ /* 0x000fe200078e00ff */
[----:B------:R-:W-:Y:S01]  /*0c90*/  UIADD3 UR5, UR17, UR5, URZ ;  /* 0x0000000511057290 */ /* 0x000fe2000fffe03f */
[----:B------:R-:W-:Y:S01]  /*0ca0*/  LEA.HI R13, R6, R2, RZ, 0x6 ;  /* 0x00000002060d7211 */ /* 0x000fe200078f30ff */
[----:B------:R-:W-:Y:S01]  /*0cb0*/  BSSY B0, `(.L_x_1536) ;  /* 0x0000048000007945 */ /* 0x000fe20003800000 */
[----:B------:R-:W-:Y:S01]  /*0cc0*/  IMAD.MOV.U32 R7, RZ, RZ, R8 ;  /* 0x000000ffff077224 */ /* 0x000fe200078e0008 */
[----:B------:R-:W-:Y:S01]  /*0cd0*/  @P0 SHF.R.U32.HI R7, RZ, c[0x0][0x2cc], R3 ;  /* 0x0000b300ff070a19 */ /* 0x000fe20000011603 */
[----:B------:R-:W-:Y:S01]  /*0ce0*/  IMAD.U32 R11, RZ, RZ, UR17 ;  /* 0x00000011ff0b7e24 */ /* 0x000fe2000f8e00ff */
[----:B------:R-:W-:Y:S01]  /*0cf0*/  ISETP.GE.AND P3, PT, R33, c[0x0][0x198], PT ;  /* 0x0000660021007a0c */ /* 0x000fe20003f66270 */
[----:B------:R-:W-:Y:S01]  /*0d00*/  IMAD.U32 R10, RZ, RZ, UR16 ;  /* 0x00000010ff0a7e24 */ /* 0x000fe2000f8e00ff */
[--C-:B---3--:R-:W-:Y:S01]  /*0d10*/  SHF.R.S32.HI R5, RZ, 0x1f, R7.reuse ;  /* 0x0000001fff057819 */ /* 0x108fe20000011407 */
[----:B------:R-:W-:-:S02]  /*0d20*/  IMAD.MOV R3, RZ, RZ, -R7 ;  /* 0x000000ffff037224 */ /* 0x000fc400078e0a07 */
[----:B------:R-:W-:Y:S01]  /*0d30*/  IMAD.U32 R11, RZ, RZ, UR5 ;  /* 0x00000005ff0b7e24 */ /* 0x000fe2000f8e00ff */
[----:B------:R-:W-:Y:S01]  /*0d40*/  ULDC UR5, c[0x0][0x2c4] ;  /* 0x0000b10000057ab9 */ /* 0x000fe20000000800 */
[----:B------:R-:W-:Y:S01]  /*0d50*/  IMAD R5, R5, c[0x0][0x1b0], RZ ;  /* 0x00006c0005057a24 */ /* 0x000fe200078e02ff */
[----:B------:R-:W-:Y:S01]  /*0d60*/  UIMAD UR4, UR5, UR4, URZ ;  /* 0x00000004050472a4 */ /* 0x000fe2000f8e023f */
[----:B------:R-:W-:Y:S02]  /*0d70*/  IMAD R3, R3, c[0x0][0x2c4], R8 ;  /* 0x0000b10003037a24 */ /* 0x000fe400078e0208 */
[----:B------:R-:W-:-:S04]  /*0d80*/  IMAD.WIDE.U32 R10, R7, c[0x0][0x1b0], R10 ;  /* 0x00006c00070a7a25 */ /* 0x000fc800078e000a */
[----:B------:R-:W-:Y:S01]  /*0d90*/  IMAD R7, R7, c[0x0][0x1b4], R5 ;  /* 0x00006d0007077a24 */ /* 0x000fe200078e0205 */
[----:B------:R-:W-:Y:S01]  /*0da0*/  SHF.R.S32.HI R5, RZ, 0x1f, R3 ;  /* 0x0000001fff057819 */ /* 0x000fe20000011403 */
[----:B------:R-:W-:Y:S01]  /*0db0*/  IMAD.MOV.U32 R8, RZ, RZ, R10 ;  /* 0x000000ffff087224 */ /* 0x000fe200078e000a */
[----:B------:R-:W-:Y:S01]  /*0dc0*/  IADD3 R10, R33, 0x40, RZ ;  /* 0x00000040210a7810 */ /* 0x000fe20007ffe0ff */
[----:B------:R-:W-:Y:S02]  /*0dd0*/  IMAD.IADD R9, R11, 0x1, R7 ;  /* 0x000000010b097824 */ /* 0x000fe400078e0207 */
[----:B------:R-:W-:Y:S01]  /*0de0*/  IMAD R11, R5, c[0x0][0x1a8], RZ ;  /* 0x00006a00050b7a24 */ /* 0x000fe200078e02ff */
[----:B------:R-:W-:Y:S01]  /*0df0*/  ISETP.GE.AND P4, PT, R10, c[0x0][0x198], PT ;  /* 0x000066000a007a0c */ /* 0x000fe20003f86270 */
[----:B------:R-:W-:-:S04]  /*0e00*/  IMAD.WIDE.U32 R8, R3, c[0x0][0x1a8], R8 ;  /* 0x00006a0003087a25 */ /* 0x000fc800078e0008 */
[----:B------:R-:W-:Y:S01]  /*0e10*/  IMAD R11, R3, c[0x0][0x1ac], R11 ;  /* 0x00006b00030b7a24 */ /* 0x000fe200078e020b */
[----:B------:R-:W-:Y:S01]  /*0e20*/  LOP3.LUT R3, R14, 0xfffffff0, RZ, 0xc0, !PT ;  /* 0xfffffff00e037812 */ /* 0x000fe200078ec0ff */
[----:B------:R-:W-:Y:S01]  /*0e30*/  IMAD R12, R12, 0x80, R18 ;  /* 0x000000800c0c7824 */ /* 0x000fe200078e0212 */
[----:B------:R-:W-:Y:S01]  /*0e40*/  LEA R20, P0, R8, c[0x0][0x160], 0x1 ;  /* 0x0000580008147a11 */ /* 0x000fe200078008ff */
[----:B------:R-:W-:Y:S01]  /*0e50*/  IMAD.IADD R11, R9, 0x1, R11 ;  /* 0x00000001090b7824 */ /* 0x000fe200078e020b */
[----:B------:R-:W-:Y:S01]  /*0e60*/  IADD3 R9, R33, 0x80, RZ ;  /* 0x0000008021097810 */ /* 0x000fe20007ffe0ff */
[----:B------:R-:W-:Y:S02]  /*0e70*/  IMAD.IADD R3, R2, 0x1, -R3 ;  /* 0x0000000102037824 */ /* 0x000fe400078e0a03 */
[----:B------:R-:W-:Y:S01]  /*0e80*/  IMAD.SHL.U32 R13, R13, 0x8, RZ ;  /* 0x000000080d0d7824 */ /* 0x000fe200078e00ff */
[----:B------:R-:W-:Y:S01]  /*0e90*/  LEA.HI.X R11, R8, c[0x0][0x164], R11, 0x1, P0 ;  /* 0x00005900080b7a11 */ /* 0x000fe200000f0c0b */
[----:B------:R1:W3:Y:S01]  /*0ea0*/  SHFL.IDX PT, R22, R20, RZ, 0x181f ;  /* 0x00181fff14167589 */ /* 0x0002e200000e0000 */
[----:B------:R-:W-:-:S02]  /*0eb0*/  SHF.R.S32.HI R7, RZ, 0x1f, R3 ;  /* 0x0000001fff077819 */ /* 0x000fc40000011403 */
[----:B------:R-:W-:Y:S01]  /*0ec0*/  ISETP.GE.AND P0, PT, R12, UR4, PT ;  /* 0x000000040c007c0c */ /* 0x000fe2000bf06270 */
[----:B------:R1:W2:Y:S01]  /*0ed0*/  SHFL.IDX PT, R23, R11, RZ, 0x181f ;  /* 0x00181fff0b177589 */ /* 0x0002a200000e0000 */
[----:B------:R-:W-:Y:S02]  /*0ee0*/  LEA.HI R7, R7, R3, RZ, 0x3 ;  /* 0x0000000307077211 */ /* 0x000fe400078f18ff */
[----:B------:R-:W-:Y:S02]  /*0ef0*/  IADD3 R8, R33, 0xc0, RZ ;  /* 0x000000c021087810 */ /* 0x000fe40007ffe0ff */
[----:B------:R-:W-:Y:S02]  /*0f00*/  LOP3.LUT R5, R7, 0xfffffff8, RZ, 0xc0, !PT ;  /* 0xfffffff807057812 */ /* 0x000fe400078ec0ff */
[----:B------:R-:W-:Y:S02]  /*0f10*/  ISETP.GE.AND P6, PT, R9, c[0x0][0x198], PT ;  /* 0x0000660009007a0c */ /* 0x000fe40003fc6270 */
[----:B------:R-:W-:Y:S01]  /*0f20*/  ISETP.GE.AND P5, PT, R8, c[0x0][0x198], PT ;  /* 0x0000660008007a0c */ /* 0x000fe20003fa6270 */
[----:B------:R-:W-:-:S02]  /*0f30*/  IMAD.IADD R5, R3, 0x1, -R5 ;  /* 0x0000000103057824 */ /* 0x000fc400078e0a05 */
[----:B------:R-:W-:Y:S01]  /*0f40*/  IMAD.MOV.U32 R3, RZ, RZ, 0x20 ;  /* 0x00000020ff037424 */ /* 0x000fe200078e00ff */
[----:B----4-:R4:W5:Y:S02]  /*0f50*/  @P1 R2UR UR14, R4 ;  /* 0x00000000040e13c2 */ /* 0x01096400000e0000 */
[----:B------:R-:W-:Y:S01]  /*0f60*/  R2P PR, R5, 0x6 ;  /* 0x0000000605007804 */ /* 0x000fe20000000000 */
[----:B-----5:R-:W-:-:S04]  /*0f70*/  @!UP0 UMOV UR14, UR6 ;  /* 0x00000006000e8c82 */ /* 0x020fc80008000000 */
[----:B------:R-:W-:Y:S02]  /*0f80*/  SEL R3, R3, 0xffffffe0, !P2 ;  /* 0xffffffe003037807 */ /* 0x000fe40005000000 */
[----:B----4-:R-:W-:Y:S02]  /*0f90*/  SHF.R.U32.HI R4, RZ, 0x3, R251 ;  /* 0x00000003ff047819 */ /* 0x010fe400000116fb */
[----:B------:R-:W-:-:S04]  /*0fa0*/  LOP3.LUT R251, R251, 0x38, R33, 0xf8, !PT ;  /* 0x00000038fbfb7812 */ /* 0x000fc800078ef821 */
[----:B------:R-:W-:Y:S01]  /*0fb0*/  LOP3.LUT R251, R251, R4, RZ, 0x3c, !PT ;  /* 0x00000004fbfb7212 */ /* 0x000fe200078e3cff */
[----:B------:R-:W-:-:S03]  /*0fc0*/  IMAD.MOV.U32 R4, RZ, RZ, 0x10 ;  /* 0x00000010ff047424 */ /* 0x000fc600078e00ff */
[----:B------:R-:W-:Y:S02]  /*0fd0*/  LOP3.LUT R251, R251, 0xfffffe00, R13, 0xf8, !PT ;  /* 0xfffffe00fbfb7812 */ /* 0x000fe400078ef80d */
[----:B------:R-:W-:Y:S01]  /*0fe0*/  SEL R4, R4, 0xfffffff0, !P1 ;  /* 0xfffffff004047807 */ /* 0x000fe20004800000 */
[----:B------:R-:W-:Y:S05]  /*0ff0*/  @P0 BRA `(.L_x_1537) ;  /* 0x0000013000000947 */ /* 0x000fea0003800000 */
[----:B-123--:R-:W-:Y:S01]  /*1000*/  SHF.R.S32.HI R16, RZ, 0x1f, R10 ;  /* 0x0000001fff107819 */ /* 0x00efe2000001140a */
[----:B------:R-:W-:Y:S01]  /*1010*/  IMAD.SHL.U32 R17, R251, 0x2, RZ ;  /* 0x00000002fb117824 */ /* 0x000fe200078e00ff */
[----:B------:R-:W-:Y:S01]  /*1020*/  SHF.R.S32.HI R15, RZ, 0x1f, R9 ;  /* 0x0000001fff0f7819 */ /* 0x000fe20000011409 */
[----:B------:R-:W-:Y:S01]  /*1030*/  IMAD.WIDE R24, R33, 0x2, R22 ;  /* 0x0000000221187825 */ /* 0x000fe200078e0216 */
[----:B------:R-:W-:Y:S02]  /*1040*/  SHF.R.S32.HI R13, RZ, 0x1f, R8 ;  /* 0x0000001fff0d7819 */ /* 0x000fe40000011408 */
[----:B------:R-:W-:Y:S02]  /*1050*/  LEA.HI R16, R16, R10, RZ, 0x3 ;  /* 0x0000000a10107211 */ /* 0x000fe400078f18ff */
[----:B------:R-:W-:Y:S01]  /*1060*/  LEA.HI R15, R15, R9, RZ, 0x3 ;  /* 0x000000090f0f7211 */ /* 0x000fe200078f18ff */
[----:B------:R-:W-:Y:S01]  /*1070*/  @!PT LDS RZ, [RZ] ;  /* 0x00000000fffff984 */ /* 0x000fe20000000800 */
[----:B------:R1:W-:Y:S01]  /*1080*/  LDGSTS.E.BYPASS.LTC128B.128 [R17+0x18100], [R24.64], !P3 ;  /* 0x1810000018117fae */ /* 0x0003e2000d901d4c */
[----:B------:R-:W-:-:S02]  /*1090*/  LEA.HI R13, R13, R8, RZ, 0x3 ;  /* 0x000000080d0d7211 */ /* 0x000fc400078f18ff */
[----:B------:R-:W-:Y:S02]  /*10a0*/  LOP3.LUT R16, R16, 0xfffffff8, RZ, 0xc0, !PT ;  /* 0xfffffff810107812 */ /* 0x000fe400078ec0ff */
[----:B------:R-:W-:Y:S02]  /*10b0*/  LOP3.LUT R15, R15, 0xfffffff8, RZ, 0xc0, !PT ;  /* 0xfffffff80f0f7812 */ /* 0x000fe400078ec0ff */
[----:B------:R-:W-:Y:S01]  /*10c0*/  LOP3.LUT R13, R13, 0xfffffff8, RZ, 0xc0, !PT ;  /* 0xfffffff80d0d7812 */ /* 0x000fe200078ec0ff */
[----:B------:R-:W-:-:S04]  /*10d0*/  IMAD.WIDE R26, R16, 0x2, R22 ;  /* 0x00000002101a7825 */ /* 0x000fc800078e0216 */
[--C-:B------:R-:W-:Y:S01]  /*10e0*/  IMAD.WIDE R28, R15, 0x2, R22.reuse ;  /* 0x000000020f1c7825 */ /* 0x100fe200078e0216 */
[----:B------:R1:W-:Y:S03]  /*10f0*/  LDGSTS.E.BYPASS.LTC128B.128 [R17+0x1c100], [R26.64], !P4 ;  /* 0x1c1000001a117fae */ /* 0x0003e6000e101d4c */
[----:B------:R-:W-:Y:S01]  /*1100*/  IMAD.WIDE R22, R13, 0x2, R22 ;  /* 0x000000020d167825 */ /* 0x000fe200078e0216 */
[----:B------:R1:W-:Y:S04]  /*1110*/  LDGSTS.E.BYPASS.LTC128B.128 [R17+0x20100], [R28.64], !P6 ;  /* 0x201000001c117fae */ /* 0x0003e8000f101d4c */
[----:B------:R1:W-:Y:S02]  /*1120*/  LDGSTS.E.BYPASS.LTC128B.128 [R17+0x24100], [R22.64], !P5 ;  /* 0x2410000016117fae */ /* 0x0003e4000e901d4c */
.L_x_1537:
[----:B-123--:R-:W-:Y:S05]  /*1130*/  BSYNC B0 ;  /* 0x0000000000007941 */ /* 0x00efea0003800000 */
.L_x_1536:
[----:B------:R-:W-:Y:S01]  /*1140*/  IADD3 R13, R12, 0x20, RZ ;  /* 0x000000200c0d7810 */ /* 0x000fe20007ffe0ff */
[----:B------:R1:W2:Y:S01]  /*1150*/  SHFL.IDX PT, R23, R11, 0x1, 0x181f ;  /* 0x00381f000b177f89 */ /* 0x0002a200000e0000 */
[----:B------:R-:W-:Y:S02]  /*1160*/  BSSY B0, `(.L_x_1538) ;  /* 0x0000017000007945 */ /* 0x000fe40003800000 */
[----:B------:R-:W-:Y:S01]  /*1170*/  ISETP.GE.AND P0, PT, R13, UR4, PT ;  /* 0x000000040d007c0c */ /* 0x000fe2000bf06270 */
[----:B------:R1:W3:-:S12]  /*1180*/  SHFL.IDX PT, R22, R20, 0x1, 0x181f ;  /* 0x00381f0014167f89 */ /* 0x0002d800000e0000 */
[----:B------:R-:W-:Y:S05]  /*1190*/  @P0 BRA `(.L_x_1539) ;  /* 0x0000013000000947 */ /* 0x000fea0003800000 */
[----:B------:R-:W-:Y:S01]  /*11a0*/  SHF.R.S32.HI R16, RZ, 0x1f, R10 ;  /* 0x0000001fff107819 */ /* 0x000fe2000001140a */
[----:B------:R-:W-:Y:S01]  /*11b0*/  IMAD.SHL.U32 R17, R251, 0x2, RZ ;  /* 0x00000002fb117824 */ /* 0x000fe200078e00ff */
[----:B------:R-:W-:Y:S01]  /*11c0*/  SHF.R.S32.HI R15, RZ, 0x1f, R9 ;  /* 0x0000001fff0f7819 */ /* 0x000fe20000011409 */
[----:B--23--:R-:W-:Y:S01]  /*11d0*/  IMAD.WIDE R24, R33, 0x2, R22 ;  /* 0x0000000221187825 */ /* 0x00cfe200078e0216 */
        /* <DEDUP_REMOVED lines=15> */
.L_x_1539:
[----:B------:R-:W-:Y:S05]  /*12d0*/  BSYNC B0 ;  /* 0x0000000000007941 */ /* 0x000fea0003800000 */
.L_x_1538:
[----:B------:R-:W-:Y:S01]  /*12e0*/  IADD3 R13, R12, 0x40, RZ ;  /* 0x000000400c0d7810 */ /* 0x000fe20007ffe0ff */
[----:B--2---:R2:W4:Y:S01]  /*12f0*/  SHFL.IDX PT, R23, R11, 0x2, 0x181f ;  /* 0x00581f000b177f89 */ /* 0x00452200000e0000 */
[----:B------:R-:W-:Y:S02]  /*1300*/  BSSY B0, `(.L_x_1540) ;  /* 0x0000017000007945 */ /* 0x000fe40003800000 */
[----:B------:R-:W-:Y:S01]  /*1310*/  ISETP.GE.AND P0, PT, R13, UR4, PT ;  /* 0x000000040d007c0c */ /* 0x000fe2000bf06270 */
[----:B---3--:R2:W3:-:S12]  /*1320*/  SHFL.IDX PT, R22, R20, 0x2, 0x181f ;  /* 0x00581f0014167f89 */ /* 0x0084d800000e0000 */
[----:B------:R-:W-:Y:S05]  /*1330*/  @P0 BRA `(.L_x_1541) ;  /* 0x0000013000000947 */ /* 0x000fea0003800000 */
[----:B------:R-:W-:Y:S01]  /*1340*/  SHF.R.S32.HI R16, RZ, 0x1f, R10 ;  /* 0x0000001fff107819 */ /* 0x000fe2000001140a */
[----:B------:R-:W-:Y:S01]  /*1350*/  IMAD.SHL.U32 R17, R251, 0x2, RZ ;  /* 0x00000002fb117824 */ /* 0x000fe200078e00ff */
[----:B------:R-:W-:Y:S01]  /*1360*/  SHF.R.S32.HI R15, RZ, 0x1f, R9 ;  /* 0x0000001fff0f7819 */ /* 0x000fe20000011409 */
[----:B---34-:R-:W-:Y:S01]  /*1370*/  IMAD.WIDE R24, R33, 0x2, R22 ;  /* 0x0000000221187825 */ /* 0x018fe200078e0216 */
        /* <DEDUP_REMOVED lines=15> */
.L_x_1541:
[----:B------:R-:W-:Y:S05]  /*1470*/  BSYNC B0 ;  /* 0x0000000000007941 */ /* 0x000fea0003800000 */
.L_x_1540:
[----:B-12---:R-:W-:Y:S01]  /*1480*/  SHFL.IDX PT, R20, R20, 0x3, 0x181f ;  /* 0x00781f0014147f89 */ /* 0x006fe200000e0000 */
[----:B------:R-:W-:Y:S01]  /*1490*/  IADD3 R12, R12, 0x60, RZ ;  /* 0x000000600c0c7810 */ /* 0x000fe20007ffe0ff */
[----:B------:R-:W-:Y:S01]  /*14a0*/  UMOV UR6, 0x60 ;  /* 0x0000006000067882 */ /* 0x000fe20000000000 */
[----:B------:R-:W-:Y:S01]  /*14b0*/  SHF.R.S32.HI R31, RZ, 0x1f, R10 ;  /* 0x0000001fff1f7819 */ /* 0x000fe2000001140a */
[----:B------:R-:W1:Y:S01]  /*14c0*/  SHFL.IDX PT, R21, R11, 0x3, 0x181f ;  /* 0x00781f000b157f89 */ /* 0x000e6200000e0000 */
[----:B------:R-:W-:Y:S01]  /*14d0*/  ISETP.GE.AND P0, PT, R12, UR4, PT ;  /* 0x000000040c007c0c */ /* 0x000fe2000bf06270 */
[----:B------:R-:W-:Y:S01]  /*14e0*/  IMAD.MOV.U32 R252, RZ, RZ, c[0x0][0x2b8] ;  /* 0x0000ae00fffc7624 */ /* 0x000fe200078e00ff */
[----:B---3--:R-:W-:Y:S01]  /*14f0*/  SHF.R.S32.HI R29, RZ, 0x1f, R9 ;  /* 0x0000001fff1d7819 */ /* 0x008fe20000011409 */
[----:B------:R-:W-:Y:S01]  /*1500*/  UIMAD UR6, UR7, UR6, -0x60 ;  /* 0xffffffa0070674a4 */ /* 0x000fe2000f8e0206 */
[----:B------:R-:W-:Y:S01]  /*1510*/  SHF.R.S32.HI R28, RZ, 0x1f, R8 ;  /* 0x0000001fff1c7819 */ /* 0x000fe20000011408 */
[----:B------:R-:W-:Y:S01]  /*1520*/  IMAD.SHL.U32 R251, R251, 0x2, RZ ;  /* 0x00000002fbfb7824 */ /* 0x000fe200078e00ff */
[----:B------:R-:W-:Y:S01]  /*1530*/  LEA.HI R31, R31, R10, RZ, 0x3 ;  /* 0x0000000a1f1f7211 */ /* 0x000fe200078f18ff */
[----:B------:R-:W-:Y:S01]  /*1540*/  USHF.R.S32.HI UR15, URZ, 0x1f, UR14 ;  /* 0x0000001f3f0f7899 */ /* 0x000fe2000801140e */
[----:B------:R-:W-:Y:S01]  /*1550*/  LEA.HI R29, R29, R9, RZ, 0x3 ;  /* 0x000000091d1d7211 */ /* 0x000fe200078f18ff */
[----:B------:R-:W-:Y:S01]  /*1560*/  ULDC.64 UR4, c[0x0][0x2b0] ;  /* 0x0000ac0000047ab9 */ /* 0x000fe20000000a00 */
[----:B------:R-:W-:Y:S01]  /*1570*/  LEA.HI R28, R28, R8, RZ, 0x3 ;  /* 0x000000081c1c7211 */ /* 0x000fe200078f18ff */
[----:B------:R-:W-:Y:S01]  /*1580*/  UIMAD UR15, UR15, UR4, URZ ;  /* 0x000000040f0f72a4 */ /* 0x000fe2000f8e023f */
[----:B------:R-:W-:Y:S01]  /*1590*/  LOP3.LUT R31, R31, 0xfffffff8, RZ, 0xc0, !PT ;  /* 0xfffffff81f1f7812 */ /* 0x000fe200078ec0ff */
[----:B------:R-:W-:Y:S01]  /*15a0*/  UIMAD.WIDE.U32 UR16, UR14, UR4, URZ ;  /* 0x000000040e1072a5 */ /* 0x000fe2000f8e003f */
[----:B------:R-:W-:Y:S01]  /*15b0*/  LOP3.LUT R29, R29, 0xfffffff8, RZ, 0xc0, !PT ;  /* 0xfffffff81d1d7812 */ /* 0x000fe200078ec0ff */
[----:B------:R-:W-:Y:S01]  /*15c0*/  UIMAD UR15, UR14, UR5, UR15 ;  /* 0x000000050e0f72a4 */ /* 0x000fe2000f8e020f */
[----:B------:R-:W-:Y:S01]  /*15d0*/  ISETP.NE.AND P2, PT, R252, 0x1, PT ;  /* 0x00000001fc00780c */ /* 0x000fe20003f45270 */
[----:B------:R-:W-:Y:S01]  /*15e0*/  IMAD.MOV.U32 R19, RZ, RZ, RZ ;  /* 0x000000ffff137224 */ /* 0x000fe200078e00ff */
[----:B------:R-:W-:Y:S01]  /*15f0*/  LOP3.LUT R28, R28, 0xfffffff8, RZ, 0xc0, !PT ;  /* 0xfffffff81c1c7812 */ /* 0x000fe200078ec0ff */
[----:B------:R-:W-:Y:S01]  /*1600*/  UIADD3 UR15, UR17, UR15, URZ ;  /* 0x0000000f110f7290 */ /* 0x000fe2000fffe03f */
[----:B------:R-:W-:Y:S01]  /*1610*/  IADD3 R13, R120, UR6, RZ ;  /* 0x00000006780d7c10 */ /* 0x000fe2000fffe0ff */
[----:B-1--4-:R-:W-:-:S03]  /*1620*/  @!P0 IMAD.WIDE R22, R33, 0x2, R20 ;  /* 0x0000000221168825 */ /* 0x012fc600078e0214 */
[----:B------:R-:W-:Y:S01]  /*1630*/  ISETP.GE.AND P1, PT, R13, UR10, PT ;  /* 0x0000000a0d007c0c */ /* 0x000fe2000bf26270 */
[----:B------:R-:W-:Y:S01]  /*1640*/  @!P0 IMAD.WIDE R16, R31, 0x2, R20 ;  /* 0x000000021f108825 */ /* 0x000fe200078e0214 */
[----:B------:R-:W-:Y:S01]  /*1650*/  @!PT LDS RZ, [RZ] ;  /* 0x00000000fffff984 */ /* 0x000fe20000000800 */
[----:B------:R1:W-:Y:S01]  /*1660*/  @!P0 LDGSTS.E.BYPASS.LTC128B.128 [R251+0x1b100], [R22.64], !P3 ;  /* 0x1b10000016fb8fae */ /* 0x0003e2000d901d4c */
[----:B------:R-:W-:Y:S02]  /*1670*/  IADD3 R11, R13, UR9, RZ ;  /* 0x000000090d0b7c10 */ /* 0x000fe4000fffe0ff */
[----:B------:R-:W-:Y:S01]  /*1680*/  IMAD.SHL.U32 R249, R0, 0x40, RZ ;  /* 0x0000004000f97824 */ /* 0x000fe200078e00ff */
[----:B------:R2:W-:Y:S01]  /*1690*/  @!P0 LDGSTS.E.BYPASS.LTC128B.128 [R251+0x1f100], [R16.64], !P4 ;  /* 0x1f10000010fb8fae */ /* 0x0005e2000e101d4c */
[----:B------:R-:W-:Y:S01]  /*16a0*/  ISETP.GT.OR P1, PT, R120, 0x5f, P1 ;  /* 0x0000005f7800780c */ /* 0x000fe20000f24670 */
[----:B------:R-:W-:Y:S01]  /*16b0*/  @P2 IMAD.HI.U32 R15, R11, c[0x0][0x2bc], RZ ;  /* 0x0000af000b0f2a27 */ /* 0x000fe200078e00ff */
[----:B------:R-:W-:Y:S02]  /*16c0*/  USHF.R.S32.HI UR14, URZ, 0x1f, UR11 ;  /* 0x0000001f3f0e7899 */ /* 0x000fe4000801140b */
[----:B------:R-:W-:Y:S01]  /*16d0*/  ULDC.64 UR4, c[0x0][0x1e8] ;  /* 0x00007a0000047ab9 */ /* 0x000fe20000000a00 */
[----:B------:R-:W-:Y:S01]  /*16e0*/  IMAD.MOV.U32 R12, RZ, RZ, R11 ;  /* 0x000000ffff0c7224 */ /* 0x000fe200078e000b */
[----:B------:R-:W-:-:S07]  /*16f0*/  @P2 SHF.R.U32.HI R12, RZ, c[0x0][0x2c0], R15 ;  /* 0x0000b000ff0c2a19 */ /* 0x000fce000001160f */
[----:B------:R-:W-:-:S04]  /*1700*/  @!P1 IADD3 R15, P2, R12, UR16, RZ ;  /* 0x000000100c0f9c10 */ /* 0x000fc8000ff5e0ff */
[----:B------:R-:W-:Y:S01]  /*1710*/  @!P1 LEA.HI.X.SX32 R13, R12, UR15, 0x1, P2 ;  /* 0x0000000f0c0d9c11 */ /* 0x000fe200090f0eff */
[----:B-1----:R-:W-:-:S04]  /*1720*/  @!P0 IMAD.WIDE R22, R29, 0x2, R20 ;  /* 0x000000021d168825 */ /* 0x002fc800078e0214 */
[----:B------:R-:W-:Y:S01]  /*1730*/  @!P0 IMAD.WIDE R20, R28, 0x2, R20 ;  /* 0x000000021c148825 */ /* 0x000fe200078e0214 */
[----:B------:R1:W-:Y:S01]  /*1740*/  @!P0 LDGSTS.E.BYPASS.LTC128B.128 [R251+0x23100], [R22.64], !P6 ;  /* 0x2310000016fb8fae */ /* 0x0003e2000f101d4c */
[----:B--2---:R-:W-:-:S03]  /*1750*/  @!P1 LEA R16, P2, R15, c[0x0][0x2a0], 0x2 ;  /* 0x0000a8000f109a11 */ /* 0x004fc600078410ff */
[----:B------:R2:W-:Y:S01]  /*1760*/  @!P0 LDGSTS.E.BYPASS.LTC128B.128 [R251+0x27100], [R20.64], !P5 ;  /* 0x2710000014fb8fae */ /* 0x0005e2000e901d4c */
[----:B------:R-:W-:-:S03]  /*1770*/  @!P1 LEA.HI.X R17, R15, c[0x0][0x2a4], R13, 0x2, P2 ;  /* 0x0000a9000f119a11 */ /* 0x000fc600010f140d */
[----:B------:R-:W0:Y:S04]  /*1780*/  LDGDEPBAR ;  /* 0x00000000000079af */ /* 0x000e280000000000 */
[----:B------:R-:W-:Y:S06]  /*1790*/  BAR.SYNC.DEFER_BLOCKING 0x0 ;  /* 0x0000000000007b1d */ /* 0x000fec0000010000 */
[----:B------:R3:W4:Y:S01]  /*17a0*/  @!P1 LDG.E R19, [R16.64] ;  /* 0x0000000c10139981 */ /* 0x000722000c1e1900 */
[----:B------:R-:W-:Y:S01]  /*17b0*/  IMAD.MOV R12, RZ, RZ, -R12 ;  /* 0x000000ffff0c7224 */ /* 0x000fe200078e0a0c */
[----:B------:R-:W-:Y:S01]  /*17c0*/  LOP3.LUT R249, R249, 0x1c0, RZ, 0xc0, !PT ;  /* 0x000001c0f9f97812 */ /* 0x000fe200078ec0ff */
[----:B------:R-:W-:Y:S01]  /*17d0*/  UIMAD UR18, UR14, UR4, URZ ;  /* 0x000000040e1272a4 */ /* 0x000fe2000f8e023f */
[----:B------:R-:W-:Y:S01]  /*17e0*/  SHF.R.S32.HI R15, RZ, 0x4, R14 ;  /* 0x00000004ff0f7819 */ /* 0x000fe2000001140e */
[----:B------:R-:W-:Y:S01]  /*17f0*/  IMAD R26, R12, c[0x0][0x2b8], R11 ;  /* 0x0000ae000c1a7a24 */ /* 0x000fe200078e020b */
[----:B------:R-:W-:Y:S01]  /*1800*/  UIMAD.WIDE.U32 UR20, UR11, UR4, URZ ;  /* 0x000000040b1472a5 */ /* 0x000fe2000f8e003f */
[----:B------:R-:W-:Y:S01]  /*1810*/  IMAD.SHL.U32 R11, R18, 0x8, RZ ;  /* 0x00000008120b7824 */ /* 0x000fe200078e00ff */
[----:B------:R-:W-:Y:S01]  /*1820*/  LEA.HI R14, R14, R15, RZ, 0x1 ;  /* 0x0000000f0e0e7211 */ /* 0x000fe200078f08ff */
[----:B--2---:R-:W-:Y:S01]  /*1830*/  IMAD.WIDE.U32 R20, R26, c[0x0][0x1e0], RZ ;  /* 0x000078001a147a25 */ /* 0x004fe200078e00ff */
[----:B------:R-:W-:Y:S01]  /*1840*/  SHF.R.S32.HI R13, RZ, 0x1f, R26 ;  /* 0x0000001fff0d7819 */ /* 0x000fe2000001141a */
[----:B------:R-:W-:Y:S01]  /*1850*/  UIMAD UR18, UR11, UR5, UR18 ;  /* 0x000000050b1272a4 */ /* 0x000fe2000f8e0212 */
[----:B------:R-:W-:Y:S01]  /*1860*/  LOP3.LUT R11, R249, 0x8, R11, 0xf8, !PT ;  /* 0x00000008f90b7812 */ /* 0x000fe200078ef80b */
[----:B------:R-:W-:Y:S01]  /*1870*/  STL [R1+0x4], R26 ;  /* 0x0000041a01007387 */ /* 0x000fe20000100800 */
[----:B------:R-:W-:Y:S01]  /*1880*/  SHF.R.U32.HI R249, RZ, 0x3, R249 ;  /* 0x00000003fff97819 */ /* 0x000fe200000116f9 */
[C---:B------:R-:W-:Y:S01]  /*1890*/  IMAD R12, R13.reuse, c[0x0][0x1e0], RZ ;  /* 0x000078000d0c7a24 */ /* 0x040fe200078e02ff */
[----:B------:R-:W-:Y:S01]  /*18a0*/  LOP3.LUT R14, R14, 0xfffffffe, RZ, 0xc0, !PT ;  /* 0xfffffffe0e0e7812 */ /* 0x000fe200078ec0ff */
[----:B------:R-:W-:Y:S01]  /*18b0*/  IMAD R13, R13, c[0x0][0x208], RZ ;  /* 0x000082000d0d7a24 */ /* 0x000fe200078e02ff */
[----:B------:R-:W-:Y:S01]  /*18c0*/  LOP3.LUT R249, R11, R249, RZ, 0x3c, !PT ;  /* 0x000000f90bf97212 */ /* 0x000fe200078e3cff */
[C---:B------:R-:W-:Y:S01]  /*18d0*/  IMAD R12, R26.reuse, c[0x0][0x1e4], R12 ;  /* 0x000079001a0c7a24 */ /* 0x040fe200078e020c */
[----:B------:R-:W-:Y:S01]  /*18e0*/  UIADD3 UR18, UR21, UR18, URZ ;  /* 0x0000001215127290 */ /* 0x000fe2000fffe03f */
[----:B------:R-:W-:Y:S01]  /*18f0*/  IMAD.IADD R14, R15, 0x1, -R14 ;  /* 0x000000010f0e7824 */ /* 0x000fe200078e0a0e */
[----:B------:R-:W-:Y:S01]  /*1900*/  ULDC.64 UR4, c[0x0][0x210] ;  /* 0x0000840000047ab9 */ /* 0x000fe20000000a00 */
[----:B------:R-:W-:Y:S01]  /*1910*/  IMAD.IADD R21, R21, 0x1, R12 ;  /* 0x0000000115157824 */ /* 0x000fe200078e020c */
[----:B------:R-:W-:Y:S01]  /*1920*/  UIMAD UR14, UR14, UR4, URZ ;  /* 0x000000040e0e72a4 */ /* 0x000fe2000f8e023f */
[----:B---3--:R-:W-:Y:S01]  /*1930*/  IMAD.WIDE.U32 R16, R26, c[0x0][0x208], RZ ;  /* 0x000082001a107a25 */ /* 0x008fe200078e00ff */
[----:B------:R-:W-:Y:S01]  /*1940*/  UIMAD.WIDE.U32 UR22, UR11, UR4, URZ ;  /* 0x000000040b1672a5 */ /* 0x000fe2000f8e003f */
[----:B------:R-:W-:Y:S01]  /*1950*/  LOP3.LUT P1, RZ, R0, 0x2, RZ, 0xc0, !PT ;  /* 0x0000000200ff7812 */ /* 0x000fe2000782c0ff */
[----:B------:R-:W-:Y:S01]  /*1960*/  UIMAD UR4, UR11, UR5, UR14 ;  /* 0x000000050b0472a4 */ /* 0x000fe2000f8e020e */
[----:B------:R-:W-:Y:S01]  /*1970*/  IMAD R13, R26, c[0x0][0x20c], R13 ;  /* 0x000083001a0d7a24 */ /* 0x000fe200078e020d */
[----:B------:R-:W-:Y:S01]  /*1980*/  UIADD3 UR5, UR7, -0x1, URZ ;  /* 0xffffffff07057890 */ /* 0x000fe2000fffe03f */
[----:B------:R-:W-:Y:S01]  /*1990*/  IMAD R249, R14, 0x200, R249 ;  /* 0x000002000ef97824 */ /* 0x000fe200078e02f9 */
[----:B------:R-:W-:Y:S01]  /*19a0*/  UIADD3 UR4, UR23, UR4, URZ ;  /* 0x0000000417047290 */ /* 0x000fe2000fffe03f */
[----:B------:R-:W-:Y:S01]  /*19b0*/  IMAD.IADD R17, R17, 0x1, R13 ;  /* 0x0000000111117824 */ /* 0x000fe200078e020d */
[----:B------:R-:W-:Y:S01]  /*19c0*/  UIMAD UR10, UR5, -0x60, UR10 ;  /* 0xffffffa0050a78a4 */ /* 0x000fe2000f8e020a */
[----:B------:R-:W-:Y:S01]  /*19d0*/  IMAD.SHL.U32 R249, R249, 0x2, RZ ;  /* 0x00000002f9f97824 */ /* 0x000fe200078e00ff */
[----:B------:R-:W-:Y:S01]  /*19e0*/  ISETP.GE.AND P4, PT, R33, c[0x0][0x1d4], PT ;  /* 0x0000750021007a0c */ /* 0x000fe20003f86270 */
[----:B------:R-:W-:Y:S01]  /*19f0*/  IMAD.SHL.U32 R5, R5, 0x40, RZ ;  /* 0x0000004005057824 */ /* 0x000fe200078e00ff */
[----:B------:R-:W-:Y:S01]  /*1a00*/  ISETP.GE.AND P3, PT, R10, c[0x0][0x1d4], PT ;  /* 0x000075000a007a0c */ /* 0x000fe20003f66270 */
[----:B------:R-:W-:Y:S01]  /*1a10*/  IMAD.SHL.U32 R14, R14, 0x8, RZ ;  /* 0x000000080e0e7824 */ /* 0x000fe200078e00ff */
[----:B------:R-:W-:Y:S01]  /*1a20*/  IADD3 R248, R249, 0xc120, RZ ;  /* 0x0000c120f9f87810 */ /* 0x000fe20007ffe0ff */
[----:B------:R-:W-:Y:S01]  /*1a30*/  IMAD.SHL.U32 R7, R7, 0x40, RZ ;  /* 0x0000004007077824 */ /* 0x000fe200078e00ff */
[----:B------:R-:W-:Y:S01]  /*1a40*/  IADD3 R18, -R18, UR10, RZ ;  /* 0x0000000a12127c10 */ /* 0x000fe2000fffe1ff */
[----:B------:R-:W-:Y:S01]  /*1a50*/  UISETP.GT.AND UP0, UPT, UR5, UR8, UPT ;  /* 0x000000080500728c */ /* 0x000fe2000bf04270 */
[----:B------:R-:W-:-:S02]  /*1a60*/  ISETP.GE.AND P2, PT, R9, c[0x0][0x1d4], PT ;  /* 0x0000750009007a0c */ /* 0x000fc40003f46270 */
[----:B------:R-:W-:Y:S02]  /*1a70*/  LOP3.LUT R5, R5, 0x1c0, RZ, 0xc0, !PT ;  /* 0x000001c005057812 */ /* 0x000fe400078ec0ff */
[----:B------:R-:W-:Y:S02]  /*1a80*/  LEA.HI R6, R6, R2, RZ, 0x5 ;  /* 0x0000000206067211 */ /* 0x000fe400078f28ff */
[----:B------:R-:W-:Y:S02]  /*1a90*/  LOP3.LUT R14, R5, 0x8, R14, 0xf8, !PT ;  /* 0x00000008050e7812 */ /* 0x000fe400078ef80e */
[----:B------:R-:W-:Y:S01]  /*1aa0*/  SHF.R.U32.HI R5, RZ, 0x3, R5 ;  /* 0x00000003ff057819 */ /* 0x000fe20000011605 */
[----:B------:R-:W-:Y:S01]  /*1ab0*/  IMAD.SHL.U32 R250, R6, 0x20, RZ ;  /* 0x0000002006fa7824 */ /* 0x000fe200078e00ff */
[----:B------:R-:W-:Y:S02]  /*1ac0*/  LOP3.LUT R7, R7, 0xfffffe00, RZ, 0xc0, !PT ;  /* 0xfffffe0007077812 */ /* 0x000fe400078ec0ff */
[----:B------:R-:W-:-:S02]  /*1ad0*/  LOP3.LUT R5, R14, R5, RZ, 0x3c, !PT ;  /* 0x000000050e057212 */ /* 0x000fc400078e3cff */
[----:B------:R-:W-:Y:S02]  /*1ae0*/  LOP3.LUT R250, R250, 0x7ffffc00, RZ, 0xc0, !PT ;  /* 0x7ffffc00fafa7812 */ /* 0x000fe400078ec0ff */
[----:B------:R-:W-:Y:S02]  /*1af0*/  SHF.R.S32.HI R32, RZ, 0x1f, R29 ;  /* 0x0000001fff207819 */ /* 0x000fe4000001141d */
[CC--:B------:R-:W-:Y:S02]  /*1b00*/  IADD3 R250, R5.reuse, R7.reuse, R250 ;  /* 0x0000000705fa7210 */ /* 0x0c0fe40007ffe0fa */
[----:B------:R-:W-:Y:S02]  /*1b10*/  LOP3.LUT R5, R5, R7, RZ, 0xfc, !PT ;  /* 0x0000000705057212 */ /* 0x000fe400078efcff */
[----:B------:R-:W-:Y:S01]  /*1b20*/  IADD3 R7, R251, 0x100, RZ ;  /* 0x00000100fb077810 */ /* 0x000fe20007ffe0ff */
[----:B------:R-:W-:Y:S01]  /*1b30*/  IMAD.SHL.U32 R250, R250, 0x2, RZ ;  /* 0x00000002fafa7824 */ /* 0x000fe200078e00ff */
[----:B------:R-:W-:-:S03]  /*1b40*/  SHF.R.S32.HI R30, RZ, 0x1f, R28 ;  /* 0x0000001fff1e7819 */ /* 0x000fc6000001141c */
[--C-:B------:R-:W-:Y:S02]  /*1b50*/  IMAD R246, R4, 0x2, R250.reuse ;  /* 0x0000000204f67824 */ /* 0x100fe400078e02fa */
[C---:B------:R-:W-:Y:S02]  /*1b60*/  IMAD R245, R3.reuse, 0x2, R250 ;  /* 0x0000000203f57824 */ /* 0x040fe400078e02fa */
[----:B------:R-:W-:Y:S01]  /*1b70*/  IMAD R243, R3, 0x2, R246 ;  /* 0x0000000203f37824 */ /* 0x000fe200078e02f6 */
[----:B----4-:R-:W-:Y:S01]  /*1b80*/  SHF.R.S32.HI R11, RZ, 0x1f, R19 ;  /* 0x0000001fff0b7819 */ /* 0x010fe20000011413 */
[----:B------:R-:W-:Y:S01]  /*1b90*/  IMAD.WIDE.U32 R20, R19, c[0x0][0x1f0], R20 ;  /* 0x00007c0013147a25 */ /* 0x000fe200078e0014 */
[----:B------:R-:W-:Y:S03]  /*1ba0*/  STL [R1], R19 ;  /* 0x0000001301007387 */ /* 0x000fe60000100800 */
[C---:B------:R-:W-:Y:S01]  /*1bb0*/  IMAD R15, R11.reuse, c[0x0][0x1f0], RZ ;  /* 0x00007c000b0f7a24 */ /* 0x040fe200078e02ff */
[----:B------:R-:W-:Y:S01]  /*1bc0*/  IADD3 R12, P0, R20, UR20, RZ ;  /* 0x00000014140c7c10 */ /* 0x000fe2000ff1e0ff */
[----:B------:R-:W-:-:S02]  /*1bd0*/  IMAD R11, R11, c[0x0][0x218], RZ ;  /* 0x000086000b0b7a24 */ /* 0x000fc400078e02ff */
[C---:B------:R-:W-:Y:S02]  /*1be0*/  IMAD R15, R19.reuse, c[0x0][0x1f4], R15 ;  /* 0x00007d00130f7a24 */ /* 0x040fe400078e020f */
[----:B------:R-:W-:-:S03]  /*1bf0*/  IMAD.WIDE.U32 R16, R19, c[0x0][0x218], R16 ;  /* 0x0000860013107a25 */ /* 0x000fc600078e0010 */
[----:B------:R-:W-:Y:S01]  /*1c00*/  IADD3.X R15, R21, UR18, R15, P0, !PT ;  /* 0x00000012150f7c10 */ /* 0x000fe200087fe40f */
[----:B------:R-:W-:Y:S01]  /*1c10*/  IMAD R11, R19, c[0x0][0x21c], R11 ;  /* 0x00008700130b7a24 */ /* 0x000fe200078e020b */
[----:B-1----:R-:W-:Y:S01]  /*1c20*/  LEA R22, P0, R12, c[0x0][0x1c8], 0x1 ;  /* 0x000072000c167a11 */ /* 0x002fe200078008ff */
[----:B------:R-:W-:-:S03]  /*1c30*/  IMAD.U32 R20, RZ, RZ, UR11 ;  /* 0x0000000bff147e24 */ /* 0x000fc6000f8e00ff */
[----:B------:R-:W-:Y:S01]  /*1c40*/  LEA.HI.X R15, R12, c[0x0][0x1cc], R15, 0x1, P0 ;  /* 0x000073000c0f7a11 */ /* 0x000fe200000f0c0f */
[----:B------:R-:W-:Y:S01]  /*1c50*/  SHFL.IDX PT, R24, R22, RZ, 0x181f ;  /* 0x00181fff16187589 */ /* 0x000fe200000e0000 */
[----:B------:R-:W-:Y:S02]  /*1c60*/  IADD3 R13, P0, R16, UR22, RZ ;  /* 0x00000016100d7c10 */ /* 0x000fe4000ff1e0ff */
[----:B------:R-:W-:Y:S01]  /*1c70*/  IADD3 R12, R249, 0xc100, RZ ;  /* 0x0000c100f90c7810 */ /* 0x000fe20007ffe0ff */
[----:B------:R-:W1:Y:S01]  /*1c80*/  SHFL.IDX PT, R25, R15, RZ, 0x181f ;  /* 0x00181fff0f197589 */ /* 0x000e6200000e0000 */
[----:B------:R-:W-:Y:S02]  /*1c90*/  IADD3.X R11, R17, UR4, R11, P0, !PT ;  /* 0x00000004110b7c10 */ /* 0x000fe400087fe40b */
[C---:B------:R-:W-:Y:S01]  /*1ca0*/  LEA R16, P0, R13.reuse, c[0x0][0x1f8], 0x1 ;  /* 0x00007e000d107a11 */ /* 0x040fe200078008ff */
[----:B------:R-:W-:Y:S01]  /*1cb0*/  SHFL.IDX PT, R22, R22, 0x1, 0x181f ;  /* 0x00381f0016167f89 */ /* 0x000fe200000e0000 */
[----:B------:R-:W-:Y:S01]  /*1cc0*/  @P1 IADD3 R248, R12, -0x20, RZ ;  /* 0xffffffe00cf81810 */ /* 0x000fe20007ffe0ff */
[----:B------:R-:W-:Y:S01]  /*1cd0*/  IMAD R12, R26, c[0x0][0x1e0], RZ ;  /* 0x000078001a0c7a24 */ /* 0x000fe200078e02ff */
[----:B------:R-:W-:Y:S01]  /*1ce0*/  LEA.HI.X R11, R13, c[0x0][0x1fc], R11, 0x1, P0 ;  /* 0x00007f000d0b7a11 */ /* 0x000fe200000f0c0b */
[----:B------:R-:W2:Y:S01]  /*1cf0*/  SHFL.IDX PT, R64, R16, RZ, 0x181f ;  /* 0x00181fff10407589 */ /* 0x000ea200000e0000 */
[----:B------:R-:W-:Y:S01]  /*1d00*/  ISETP.GE.AND P0, PT, R18, 0x1, PT ;  /* 0x000000011200780c */ /* 0x000fe20003f06270 */
[----:B------:R-:W-:Y:S01]  /*1d10*/  IMAD R12, R19, c[0x0][0x1f0], R12 ;  /* 0x00007c00130c7a24 */ /* 0x000fe200078e020c */
[----:B------:R-:W-:Y:S01]  /*1d20*/  ISETP.GE.AND P1, PT, R8, c[0x0][0x1d4], PT ;  /* 0x0000750008007a0c */ /* 0x000fe20003f26270 */
[----:B------:R-:W3:Y:S01]  /*1d30*/  SHFL.IDX PT, R13, R11, RZ, 0x181f ;  /* 0x00181fff0b0d7589 */ /* 0x000ee200000e0000 */
[----:B------:R-:W-:Y:S01]  /*1d40*/  IADD3 R239, R248, 0x800, RZ ;  /* 0x00000800f8ef7810 */ /* 0x000fe20007ffe0ff */
[----:B------:R-:W-:Y:S01]  /*1d50*/  IMAD R20, R20, c[0x0][0x1e8], R12 ;  /* 0x00007a0014147a24 */ /* 0x000fe200078e020c */
[C---:B------:R-:W-:Y:S01]  /*1d60*/  IADD3 R238, R248.reuse, 0x1000, RZ ;  /* 0x00001000f8ee7810 */ /* 0x040fe20007ffe0ff */
[----:B------:R-:W4:Y:S01]  /*1d70*/  SHFL.IDX PT, R48, R16, 0x1, 0x181f ;  /* 0x00381f0010307f89 */ /* 0x000f2200000e0000 */
[----:B------:R-:W-:-:S02]  /*1d80*/  IADD3 R237, R248, 0x1800, RZ ;  /* 0x00001800f8ed7810 */ /* 0x000fc40007ffe0ff */
[----:B------:R-:W-:Y:S01]  /*1d90*/  LEA R20, R20, c[0x0][0x1c8], 0x1 ;  /* 0x0000720014147a11 */ /* 0x000fe200078e08ff */
[----:B------:R-:W5:Y:S01]  /*1da0*/  SHFL.IDX PT, R12, R11, 0x1, 0x181f ;  /* 0x00381f000b0c7f89 */ /* 0x000f6200000e0000 */
[C---:B------:R-:W-:Y:S02]  /*1db0*/  IADD3 R236, R248.reuse, 0x2000, RZ ;  /* 0x00002000f8ec7810 */ /* 0x040fe40007ffe0ff */
[C---:B------:R-:W-:Y:S01]  /*1dc0*/  IADD3 R235, R248.reuse, 0x2800, RZ ;  /* 0x00002800f8eb7810 */ /* 0x040fe20007ffe0ff */
[----:B------:R-:W-:Y:S01]  /*1dd0*/  SHFL.IDX PT, R16, R16, 0x2, 0x181f ;  /* 0x00581f0010107f89 */ /* 0x000fe200000e0000 */
[--C-:B-1----:R-:W-:Y:S01]  /*1de0*/  @P0 IMAD.WIDE R36, R33, 0x2, R24.reuse ;  /* 0x0000000221240825 */ /* 0x102fe200078e0218 */
[C---:B------:R-:W-:Y:S02]  /*1df0*/  IADD3 R233, R248.reuse, 0x3000, RZ ;  /* 0x00003000f8e97810 */ /* 0x040fe40007ffe0ff */
[----:B------:R-:W1:Y:S01]  /*1e00*/  SHFL.IDX PT, R23, R15, 0x1, 0x181f ;  /* 0x00381f000f177f89 */ /* 0x000e6200000e0000 */
[----:B------:R-:W-:Y:S01]  /*1e10*/  @P0 IMAD.WIDE R34, R31, 0x2, R24 ;  /* 0x000000021f220825 */ /* 0x000fe200078e0218 */
[----:B------:R-:W-:-:S02]  /*1e20*/  IADD3 R232, R248, 0x3800, RZ ;  /* 0x00003800f8e87810 */ /* 0x000fc40007ffe0ff */
[----:B------:R-:W1:Y:S01]  /*1e30*/  SHFL.IDX PT, R11, R11, 0x2, 0x181f ;  /* 0x00581f000b0b7f89 */ /* 0x000e6200000e0000 */
[--C-:B------:R-:W-:Y:S01]  /*1e40*/  @P0 IMAD.WIDE R26, R29, 0x2, R24.reuse ;  /* 0x000000021d1a0825 */ /* 0x100fe200078e0218 */
[----:B------:R-:W-:Y:S02]  /*1e50*/  IADD3 R231, R248, 0x4000, RZ ;  /* 0x00004000f8e77810 */ /* 0x000fe40007ffe0ff */
[----:B------:R1:W-:Y:S01]  /*1e60*/  @P0 LDGSTS.E.BYPASS.LTC128B.128 [R251+0xc100], [R36.64], !P4 ;  /* 0x0c10000024fb0fae */ /* 0x0003e2000e101d4c */
[----:B------:R-:W-:Y:S01]  /*1e70*/  @P0 IMAD.WIDE R38, R28, 0x2, R24 ;  /* 0x000000021c260825 */ /* 0x000fe200078e0218 */
[C---:B------:R-:W-:Y:S02]  /*1e80*/  IADD3 R230, R248.reuse, 0x4800, RZ ;  /* 0x00004800f8e67810 */ /* 0x040fe40007ffe0ff */
[----:B------:R1:W-:Y:S01]  /*1e90*/  @P0 LDGSTS.E.BYPASS.LTC128B.128 [R251+0xf100], [R34.64], !P3 ;  /* 0x0f10000022fb0fae */ /* 0x0003e2000d901d4c */
[----:B------:R-:W-:Y:S01]  /*1ea0*/  IMAD.WIDE R24, R33, 0x2, RZ ;  /* 0x0000000221187825 */ /* 0x000fe200078e02ff */
[----:B------:R-:W-:-:S02]  /*1eb0*/  IADD3 R229, R248, 0x5000, RZ ;  /* 0x00005000f8e57810 */ /* 0x000fc40007ffe0ff */
[----:B------:R1:W-:Y:S01]  /*1ec0*/  @P0 LDGSTS.E.BYPASS.LTC128B.128 [R251+0x12100], [R26.64], !P2 ;  /* 0x121000001afb0fae */ /* 0x0003e2000d101d4c */
[----:B------:R-:W-:Y:S02]  /*1ed0*/  IADD3 R228, R248, 0x5800, RZ ;  /* 0x00005800f8e47810 */ /* 0x000fe40007ffe0ff */
[----:B--2---:R-:W-:Y:S01]  /*1ee0*/  IADD3 R74, P5, R64, R24, RZ ;  /* 0x00000018404a7210 */ /* 0x004fe20007fbe0ff */
[----:B------:R2:W-:Y:S01]  /*1ef0*/  @P0 LDGSTS.E.BYPASS.LTC128B.128 [R251+0x15100], [R38.64], !P1 ;  /* 0x1510000026fb0fae */ /* 0x0005e2000c901d4c */
[----:B------:R-:W-:Y:S02]  /*1f00*/  ISETP.GE.AND P0, PT, R18, 0x21, PT ;  /* 0x000000211200780c */ /* 0x000fe40003f06270 */
[----:B------:R-:W-:Y:S01]  /*1f10*/  IADD3 R227, R248, 0x6000, RZ ;  /* 0x00006000f8e37810 */ /* 0x000fe20007ffe0ff */
[----:B---3--:R-:W-:Y:S01]  /*1f20*/  IMAD.X R75, R13, 0x1, R25, P5 ;  /* 0x000000010d4b7824 */ /* 0x008fe200028e0619 */
[----:B----4-:R-:W-:Y:S01]  /*1f30*/  IADD3 R58, P5, R24, R48, RZ ;  /* 0x00000030183a7210 */ /* 0x010fe20007fbe0ff */
[----:B------:R-:W-:Y:S01]  /*1f40*/  SHFL.IDX PT, R20, R20, 0x2, 0x181f ;  /* 0x00581f0014147f89 */ /* 0x000fe200000e0000 */
[----:B------:R-:W-:-:S02]  /*1f50*/  IADD3 R226, R248, 0x6800, RZ ;  /* 0x00006800f8e27810 */ /* 0x000fc40007ffe0ff */
[C---:B------:R-:W-:Y:S01]  /*1f60*/  IADD3 R225, R248.reuse, 0x7000, RZ ;  /* 0x00007000f8e17810 */ /* 0x040fe20007ffe0ff */
[----:B-----5:R-:W-:Y:S01]  /*1f70*/  IMAD.X R59, R25, 0x1, R12, P5 ;  /* 0x00000001193b7824 */ /* 0x020fe200028e060c */
[----:B------:R-:W3:Y:S01]  /*1f80*/  SHFL.IDX PT, R21, R15, 0x2, 0x181f ;  /* 0x00581f000f157f89 */ /* 0x000ee200000e0000 */
[C---:B------:R-:W-:Y:S02]  /*1f90*/  IADD3 R224, R248.reuse, 0x7800, RZ ;  /* 0x00007800f8e07810 */ /* 0x040fe40007ffe0ff */
[C---:B------:R-:W-:Y:S01]  /*1fa0*/  IADD3 R223, R248.reuse, 0x8000, RZ ;  /* 0x00008000f8df7810 */ /* 0x040fe20007ffe0ff */
[--C-:B-1----:R-:W-:Y:S01]  /*1fb0*/  @P0 IMAD.WIDE R36, R33, 0x2, R22.reuse ;  /* 0x0000000221240825 */ /* 0x102fe200078e0216 */
[C---:B------:R-:W-:Y:S02]  /*1fc0*/  IADD3 R222, R248.reuse, 0x8800, RZ ;  /* 0x00008800f8de7810 */ /* 0x040fe40007ffe0ff */
[----:B------:R-:W-:Y:S02]  /*1fd0*/  IADD3 R221, R248, 0x9000, RZ ;  /* 0x00009000f8dd7810 */ /* 0x000fe40007ffe0ff */
[----:B------:R-:W-:Y:S01]  /*1fe0*/  IADD3 R34, P5, R24, R16, RZ ;  /* 0x0000001018227210 */ /* 0x000fe20007fbe0ff */
[----:B------:R1:W-:Y:S01]  /*1ff0*/  @P0 LDGSTS.E.BYPASS.LTC128B.128 [R251+0xd100], [R36.64], !P4 ;  /* 0x0d10000024fb0fae */ /* 0x0003e2000e101d4c */
[C---:B------:R-:W-:Y:S01]  /*2000*/  IADD3 R220, R248.reuse, 0x9800, RZ ;  /* 0x00009800f8dc7810 */ /* 0x040fe20007ffe0ff */
[----:B------:R-:W-:Y:S01]  /*2010*/  @P0 IMAD.WIDE R26, R31, 0x2, R22 ;  /* 0x000000021f1a0825 */ /* 0x000fe200078e0216 */
[----:B------:R-:W-:-:S02]  /*2020*/  IADD3 R219, R248, 0xa000, RZ ;  /* 0x0000a000f8db7810 */ /* 0x000fc40007ffe0ff */
[C---:B------:R-:W-:Y:S01]  /*2030*/  IADD3 R218, R248.reuse, 0xa800, RZ ;  /* 0x0000a800f8da7810 */ /* 0x040fe20007ffe0ff */
[----:B------:R-:W-:Y:S01]  /*2040*/  IMAD.X R35, R25, 0x1, R11, P5 ;  /* 0x0000000119237824 */ /* 0x000fe200028e060b */
[----:B------:R4:W-:Y:S01]  /*2050*/  @P0 LDGSTS.E.BYPASS.LTC128B.128 [R251+0x10100], [R26.64], !P3 ;  /* 0x101000001afb0fae */ /* 0x0009e2000d901d4c */
[--C-:B------:R-:W-:Y:S01]  /*2060*/  @P0 IMAD.WIDE R24, R29, 0x2, R22.reuse ;  /* 0x000000021d180825 */ /* 0x100fe200078e0216 */
[C---:B------:R-:W-:Y:S02]  /*2070*/  IADD3 R217, R248.reuse, 0xb000, RZ ;  /* 0x0000b000f8d97810 */ /* 0x040fe40007ffe0ff */
[----:B------:R-:W-:Y:S01]  /*2080*/  IADD3 R216, R248, 0xb800, RZ ;  /* 0x0000b800f8d87810 */ /* 0x000fe20007ffe0ff */
[----:B--2---:R-:W-:Y:S01]  /*2090*/  @P0 IMAD.WIDE R38, R28, 0x2, R22 ;  /* 0x000000021c260825 */ /* 0x004fe200078e0216 */
[----:B------:R2:W-:Y:S03]  /*20a0*/  @P0 LDGSTS.E.BYPASS.LTC128B.128 [R251+0x13100], [R24.64], !P2 ;  /* 0x1310000018fb0fae */ /* 0x0005e6000d101d4c */
[----:B------:R-:W-:Y:S01]  /*20b0*/  IMAD.WIDE R22, R31, 0x2, RZ ;  /* 0x000000021f167825 */ /* 0x000fe200078e02ff */
[----:B------:R1:W-:Y:S01]  /*20c0*/  @P0 LDGSTS.E.BYPASS.LTC128B.128 [R251+0x16100], [R38.64], !P1 ;  /* 0x1610000026fb0fae */ /* 0x0003e2000c901d4c */
[----:B------:R-:W-:-:S03]  /*20d0*/  ISETP.GT.AND P0, PT, R18, 0x40, PT ;  /* 0x000000401200780c */ /* 0x000fc60003f04270 */
[----:B------:R-:W-:-:S05]  /*20e0*/  IADD3 R72, P5, R64, R22, RZ ;  /* 0x0000001640487210 */ /* 0x000fca0007fbe0ff */
[----:B------:R-:W-:Y:S01]  /*20f0*/  IMAD.X R73, R13, 0x1, R23, P5 ;  /* 0x000000010d497824 */ /* 0x000fe200028e0617 */
[----:B------:R-:W-:-:S04]  /*2100*/  IADD3 R56, P5, R22, R48, RZ ;  /* 0x0000003016387210 */ /* 0x000fc80007fbe0ff */
[----:B---3--:R-:W-:-:S04]  /*2110*/  @P0 IMAD.WIDE R14, R29, 0x2, R20 ;  /* 0x000000021d0e0825 */ /* 0x008fc800078e0214 */
[----:B----4-:R-:W-:-:S04]  /*2120*/  @P0 IMAD.WIDE R26, R33, 0x2, R20 ;  /* 0x00000002211a0825 */ /* 0x010fc800078e0214 */
[----:B------:R-:W-:Y:S01]  /*2130*/  IMAD.X R57, R23, 0x1, R12, P5 ;  /* 0x0000000117397824 */ /* 0x000fe200028e060c */
[----:B------:R3:W-:Y:S01]  /*2140*/  @P0 LDGSTS.E.BYPASS.LTC128B.128 [R251+0xe100], [R26.64], !P4 ;  /* 0x0e1000001afb0fae */ /* 0x0007e2000e101d4c */
[----:B--2---:R-:W-:Y:S01]  /*2150*/  @P0 IMAD.WIDE R24, R31, 0x2, R20 ;  /* 0x000000021f180825 */ /* 0x004fe200078e0214 */
[----:B------:R-:W-:-:S04]  /*2160*/  IADD3 R22, P5, R22, R16, RZ ;  /* 0x0000001016167210 */ /* 0x000fc80007fbe0ff */
[----:B------:R2:W-:Y:S01]  /*2170*/  @P0 LDGSTS.E.BYPASS.LTC128B.128 [R251+0x11100], [R24.64], !P3 ;  /* 0x1110000018fb0fae */ /* 0x0005e2000d901d4c */
[----:B------:R-:W-:-:S03]  /*2180*/  IMAD.X R23, R23, 0x1, R11, P5 ;  /* 0x0000000117177824 */ /* 0x000fc600028e060b */
[----:B------:R4:W-:Y:S01]  /*2190*/  @P0 LDGSTS.E.BYPASS.LTC128B.128 [R251+0x14100], [R14.64], !P2 ;  /* 0x141000000efb0fae */ /* 0x0009e2000d101d4c */
[----:B--2---:R-:W-:-:S04]  /*21a0*/  @P0 IMAD.WIDE R24, R28, 0x2, R20 ;  /* 0x000000021c180825 */ /* 0x004fc800078e0214 */
[----:B------:R-:W-:Y:S01]  /*21b0*/  IMAD.WIDE R20, R29, 0x2, RZ ;  /* 0x000000021d147825 */ /* 0x000fe200078e02ff */
[----:B------:R3:W-:Y:S03]  /*21c0*/  @P0 LDGSTS.E.BYPASS.LTC128B.128 [R251+0x17100], [R24.64], !P1 ;  /* 0x1710000018fb0fae */ /* 0x0007e6000c901d4c */
[----:B----4-:R-:W-:Y:S01]  /*21d0*/  IMAD.WIDE R14, R28, 0x2, RZ ;  /* 0x000000021c0e7825 */ /* 0x010fe200078e02ff */
[----:B------:R-:W0:Y:S01]  /*21e0*/  LDGDEPBAR ;  /* 0x00000000000079af */ /* 0x000e220000000000 */
[----:B------:R-:W-:Y:S02]  /*21f0*/  IADD3 R66, P0, R64, R20, RZ ;  /* 0x0000001440427210 */ /* 0x000fe40007f1e0ff */
[----:B------:R-:W-:Y:S02]  /*2200*/  IADD3 R50, P5, R20, R48, RZ ;  /* 0x0000003014327210 */ /* 0x000fe40007fbe0ff */
[----:B------:R-:W-:Y:S01]  /*2210*/  IADD3 R64, P6, R64, R14, RZ ;  /* 0x0000000e40407210 */ /* 0x000fe20007fde0ff */
[----:B------:R-:W-:Y:S01]  /*2220*/  IMAD.X R67, R13, 0x1, R21, P0 ;  /* 0x000000010d437824 */ /* 0x000fe200000e0615 */
[----:B------:R-:W-:Y:S01]  /*2230*/  IADD3 R20, P0, R20, R16, RZ ;  /* 0x0000001014147210 */ /* 0x000fe20007f1e0ff */
[--C-:B------:R-:W-:Y:S01]  /*2240*/  IMAD.X R51, R21, 0x1, R12.reuse, P5 ;  /* 0x0000000115337824 */ /* 0x100fe200028e060c */
[C---:B------:R-:W-:Y:S01]  /*2250*/  IADD3 R48, P5, R14.reuse, R48, RZ ;  /* 0x000000300e307210 */ /* 0x040fe20007fbe0ff */
[----:B------:R-:W-:Y:S01]  /*2260*/  IMAD.X R65, R13, 0x1, R15, P6 ;  /* 0x000000010d417824 */ /* 0x000fe200030e060f */
[----:B------:R-:W-:Y:S01]  /*2270*/  ISETP.GE.AND P6, PT, R33, c[0x0][0x1d4], PT ;  /* 0x0000750021007a0c */ /* 0x000fe20003fc6270 */
[----:B------:R-:W-:Y:S01]  /*2280*/  IMAD.X R21, R21, 0x1, R11, P0 ;  /* 0x0000000115157824 */ /* 0x000fe200000e060b */
[----:B------:R-:W-:Y:S01]  /*2290*/  IADD3 R16, P0, R14, R16, RZ ;  /* 0x000000100e107210 */ /* 0x000fe20007f1e0ff */
[----:B------:R-:W-:Y:S01]  /*22a0*/  IMAD.X R49, R15, 0x1, R12, P5 ;  /* 0x000000010f317824 */ /* 0x000fe200028e060c */
[----:B------:R-:W-:-:S03]  /*22b0*/  ISETP.GE.AND P5, PT, R10, c[0x0][0x1d4], PT ;  /* 0x000075000a007a0c */ /* 0x000fc60003fa6270 */
[----:B------:R-:W-:Y:S01]  /*22c0*/  IMAD.X R17, R15, 0x1, R11, P0 ;  /* 0x000000010f117824 */ /* 0x000fe200000e060b */
[----:B------:R-:W-:Y:S02]  /*22d0*/  ISETP.LT.OR P0, PT, R18, 0x1, P6 ;  /* 0x000000011200780c */ /* 0x000fe40003701670 */
[----:B------:R-:W-:Y:S01]  /*22e0*/  ISETP.GE.AND P6, PT, R9, c[0x0][0x1d4], PT ;  /* 0x0000750009007a0c */ /* 0x000fe20003fc6270 */
[----:B------:R-:W-:-:S04]  /*22f0*/  DEPBAR.LE SB0, 0x1 ;  /* 0x000080400000791a */ /* 0x000fc80000000000 */
[----:B------:R-:W-:-:S04]  /*2300*/  DEPBAR.LE SB0, 0x0 ;  /* 0x000080000000791a */ /* 0x000fc80000000000 */
[----:B------:R-:W-:Y:S06]  /*2310*/  BAR.SYNC.DEFER_BLOCKING 0x0 ;  /* 0x0000000000007b1d */ /* 0x000fec0000010000 */
[----:B------:R-:W-:Y:S04]  /*2320*/  LDSM.16.M88.4 R12, [R250+0x18100] ;  /* 0x01810000fa0c783b */ /* 0x000fe80000000200 */
[----:B------:R-:W-:Y:S04]  /*2330*/  LDSM.16.M88.4 R88, [R246+0x18100] ;  /* 0x01810000f658783b */ /* 0x000fe80000000200 */
[----:B------:R-:W-:Y:S04]  /*2340*/  LDSM.16.M88.4 R84, [R249+0xc100] ;  /* 0x00c10000f954783b */ /* 0x000fe80000000200 */
[----:B------:R-:W2:Y:S04]  /*2350*/  LDSM.16.M88.4 R76, [R249+0xc900] ;  /* 0x00c90000f94c783b */ /* 0x000ea80000000200 */
[----:B------:R-:W-:Y:S04]  /*2360*/  LDSM.16.M88.4 R68, [R249+0xd100] ;  /* 0x00d10000f944783b */ /* 0x000fe80000000200 */
[----:B------:R-:W-:Y:S04]  /*2370*/  LDSM.16.M88.4 R60, [R249+0xd900] ;  /* 0x00d90000f93c783b */ /* 0x000fe80000000200 */
[----:B------:R-:W-:Y:S04]  /*2380*/  LDSM.16.M88.4 R52, [R249+0xe100] ;  /* 0x00e10000f934783b */ /* 0x000fe80000000200 */
[----:B------:R-:W-:Y:S04]  /*2390*/  LDSM.16.M88.4 R100, [R249+0xe900] ;  /* 0x00e90000f964783b */ /* 0x000fe80000000200 */
[----:B------:R-:W-:Y:S04]  /*23a0*/  LDSM.16.M88.4 R44, [R248] ;  /* 0x00000000f82c783b */ /* 0x000fe80000000200 */
[----:B------:R-:W4:Y:S04]  /*23b0*/  LDSM.16.M88.4 R40, [R248+0x800] ;  /* 0x00080000f828783b */ /* 0x000f280000000200 */
[----:B-1----:R-:W1:Y:S04]  /*23c0*/  LDSM.16.M88.4 R36, [R248+0x1000] ;  /* 0x00100000f824783b */ /* 0x002e680000000200 */
[----:B---3--:R-:W3:Y:S04]  /*23d0*/  LDSM.16.M88.4 R24, [R248+0x1800] ;  /* 0x00180000f818783b */ /* 0x008ee80000000200 */
[----:B------:R-:W5:Y:S04]  /*23e0*/  LDSM.16.M88.4 R96, [R248+0x2000] ;  /* 0x00200000f860783b */ /* 0x000f680000000200 */
[----:B------:R-:W1:Y:S01]  /*23f0*/  LDSM.16.M88.4 R92, [R248+0x2800] ;  /* 0x00280000f85c783b */ /* 0x000e620000000200 */
[----:B--2---:R-:W-:Y:S03]  /*2400*/  HMMA.16816.F32.BF16 R80, R12, R76, RZ ;  /* 0x0000004c0c50723c */ /* 0x004fe600000418ff */
[----:B------:R-:W-:Y:S01]  /*2410*/  @!PT LDS RZ, [RZ] ;  /* 0x00000000fffff984 */ /* 0x000fe20000000800 */
[----:B------:R-:W-:Y:S01]  /*2420*/  @!PT LDS RZ, [RZ] ;  /* 0x00000000fffff984 */ /* 0x000fe20000000800 */
[----:B------:R-:W-:Y:S01]  /*2430*/  @!PT LDS RZ, [RZ] ;  /* 0x00000000fffff984 */ /* 0x000fe20000000800 */
[----:B------:R2:W-:Y:S01]  /*2440*/  LDGSTS.E.BYPASS.LTC128B.128 [R251+0x100], [R74.64], !P0 ;  /* 0x001000004afb7fae */ /* 0x0005e2000c101d4c */
[----:B------:R-:W-:-:S02]  /*2450*/  ISETP.LT.OR P0, PT, R18, 0x1, P5 ;  /* 0x000000011200780c */ /* 0x000fc40002f01670 */
[----:B------:R-:W-:Y:S02]  /*2460*/  ISETP.GE.AND P5, PT, R8, c[0x0][0x1d4], PT ;  /* 0x0000750008007a0c */ /* 0x000fe40003fa6270 */
[----:B------:R-:W-:Y:S09]  /*2470*/  HMMA.16816.F32.BF16 R76, R12, R78, RZ ;  /* 0x0000004e0c4c723c */ /* 0x000ff200000418ff */
[----:B------:R2:W-:Y:S01]  /*2480*/  LDGSTS.E.BYPASS.LTC128B.128 [R251+0x3100], [R72.64], !P0 ;  /* 0x0310000048fb7fae */ /* 0x0005e2000c101d4c */
[----:B------:R-:W-:-:S06]  /*2490*/  ISETP.LT.OR P0, PT, R18, 0x1, P6 ;  /* 0x000000011200780c */ /* 0x000fcc0003701670 */
[C---:B----4-:R-:W-:Y:S07]  /*24a0*/  HMMA.16816.F32.BF16 R80, R88.reuse, R40, R80 ;  /* 0x000000285850723c */ /* 0x050fee0000041850 */
[----:B------:R4:W-:Y:S01]  /*24b0*/  LDGSTS.E.BYPASS.LTC128B.128 [R251+0x6100], [R66.64], !P0 ;  /* 0x0610000042fb7fae */ /* 0x0009e2000c101d4c */
[----:B------:R-:W-:Y:S01]  /*24c0*/  ISETP.LT.OR P0, PT, R18, 0x1, P5 ;  /* 0x000000011200780c */ /* 0x000fe20002f01670 */
[----:B------:R-:W-:Y:S08]  /*24d0*/  HMMA.16816.F32.BF16 R76, R88, R42, R76 ;  /* 0x0000002a584c723c */ /* 0x000ff0000004184c */
[----:B--2---:R-:W-:Y:S04]  /*24e0*/  HMMA.16816.F32.BF16 R72, R12, R68, RZ ;  /* 0x000000440c48723c */ /* 0x004fe800000418ff */
[----:B------:R4:W-:Y:S01]  /*24f0*/  LDGSTS.E.BYPASS.LTC128B.128 [R251+0x9100], [R64.64], !P0 ;  /* 0x0910000040fb7fae */ /* 0x0009e2000c101d4c */
[----:B------:R-:W-:-:S04]  /*2500*/  ISETP.GE.AND P0, PT, R33, c[0x0][0x1d4], PT ;  /* 0x0000750021007a0c */ /* 0x000fc80003f06270 */
[----:B------:R-:W-:Y:S01]  /*2510*/  ISETP.LT.OR P0, PT, R18, 0x21, P0 ;  /* 0x000000211200780c */ /* 0x000fe20000701670 */
[----:B------:R-:W-:Y:S11]  /*2520*/  HMMA.16816.F32.BF16 R68, R12, R70, RZ ;  /* 0x000000460c44723c */ /* 0x000ff600000418ff */
[----:B------:R-:W-:Y:S01]  /*2530*/  @!UPT UIADD3 URZ, URZ, URZ, URZ ;  /* 0x0000003f3f3ff290 */ /* 0x000fe2000fffe03f */
[----:B------:R2:W-:Y:S01]  /*2540*/  LDGSTS.E.BYPASS.LTC128B.128 [R251+0x1100], [R58.64], !P0 ;  /* 0x011000003afb7fae */ /* 0x0005e2000c101d4c */
[----:B------:R-:W-:-:S04]  /*2550*/  ISETP.GE.AND P0, PT, R10, c[0x0][0x1d4], PT ;  /* 0x000075000a007a0c */ /* 0x000fc80003f06270 */
[C---:B------:R-:W-:Y:S01]  /*2560*/  ISETP.LT.OR P0, PT, R18.reuse, 0x21, P0 ;  /* 0x000000211200780c */ /* 0x040fe20000701670 */
[----:B-1----:R-:W-:Y:S08]  /*2570*/  HMMA.16816.F32.BF16 R72, R88, R36, R72 ;  /* 0x000000245848723c */ /* 0x002ff00000041848 */
[----:B----4-:R-:W-:Y:S04]  /*2580*/  HMMA.16816.F32.BF16 R64, R12, R60, RZ ;  /* 0x0000003c0c40723c */ /* 0x010fe800000418ff */
[----:B------:R2:W-:Y:S01]  /*2590*/  LDGSTS.E.BYPASS.LTC128B.128 [R251+0x4100], [R56.64], !P0 ;  /* 0x0410000038fb7fae */ /* 0x0005e2000c101d4c */
[----:B------:R-:W-:-:S03]  /*25a0*/  ISETP.LT.OR P0, PT, R18, 0x21, P6 ;  /* 0x000000211200780c */ /* 0x000fc60003701670 */
[----:B------:R-:W-:Y:S08]  /*25b0*/  HMMA.16816.F32.BF16 R60, R12, R62, RZ ;  /* 0x0000003e0c3c723c */ /* 0x000ff000000418ff */
[----:B------:R-:W-:Y:S02]  /*25c0*/  HMMA.16816.F32.BF16 R68, R88, R38, R68 ;  /* 0x000000265844723c */ /* 0x000fe40000041844 */
[----:B------:R1:W-:Y:S01]  /*25d0*/  LDGSTS.E.BYPASS.LTC128B.128 [R251+0x7100], [R50.64], !P0 ;  /* 0x0710000032fb7fae */ /* 0x0003e2000c101d4c */
[----:B------:R-:W-:-:S02]  /*25e0*/  ISETP.LT.OR P0, PT, R18, 0x21, P5 ;  /* 0x000000211200780c */ /* 0x000fc40002f01670 */
[----:B------:R-:W-:-:S03]  /*25f0*/  ISETP.LT.OR P5, PT, R18, 0x41, P5 ;  /* 0x000000411200780c */ /* 0x000fc60002fa1670 */
[----:B---3--:R-:W-:Y:S08]  /*2600*/  HMMA.16816.F32.BF16 R64, R88, R24, R64 ;  /* 0x000000185840723c */ /* 0x008ff00000041840 */
[----:B------:R1:W-:Y:S01]  /*2610*/  LDGSTS.E.BYPASS.LTC128B.128 [R251+0xa100], [R48.64], !P0 ;  /* 0x0a10000030fb7fae */ /* 0x0003e2000c101d4c */
[----:B------:R-:W-:Y:S01]  /*2620*/  ISETP.GE.AND P0, PT, R33, c[0x0][0x1d4], PT ;  /* 0x0000750021007a0c */ /* 0x000fe20003f06270 */
[----:B--2---:R-:W-:Y:S03]  /*2630*/  HMMA.16816.F32.BF16 R56, R12, R52, RZ ;  /* 0x000000340c38723c */ /* 0x004fe600000418ff */
[----:B------:R-:W-:-:S05]  /*2640*/  ISETP.LT.OR P0, PT, R18, 0x41, P0 ;  /* 0x000000411200780c */ /* 0x000fca0000701670 */
[----:B------:R-:W-:Y:S08]  /*2650*/  HMMA.16816.F32.BF16 R52, R12, R54, RZ ;  /* 0x000000360c34723c */ /* 0x000ff000000418ff */
[----:B------:R2:W-:Y:S01]  /*2660*/  LDGSTS.E.BYPASS.LTC128B.128 [R251+0x2100], [R34.64], !P0 ;  /* 0x0210000022fb7fae */ /* 0x0005e2000c101d4c */
[----:B------:R-:W-:Y:S01]  /*2670*/  ISETP.GE.AND P0, PT, R10, c[0x0][0x1d4], PT ;  /* 0x000075000a007a0c */ /* 0x000fe20003f06270 */
[----:B------:R-:W-:Y:S03]  /*2680*/  HMMA.16816.F32.BF16 R60, R88, R26, R60 ;  /* 0x0000001a583c723c */ /* 0x000fe6000004183c */
[----:B------:R-:W-:-:S05]  /*2690*/  ISETP.LT.OR P0, PT, R18, 0x41, P0 ;  /* 0x000000411200780c */ /* 0x000fca0000701670 */
[C---:B------:R-:W-:Y:S08]  /*26a0*/  HMMA.16816.F32.BF16 R8, R12.reuse, R84, RZ ;  /* 0x000000540c08723c */ /* 0x040ff000000418ff */
[----:B------:R3:W-:Y:S01]  /*26b0*/  LDGSTS.E.BYPASS.LTC128B.128 [R251+0x5100], [R22.64], !P0 ;  /* 0x0510000016fb7fae */ /* 0x0007e2000c101d4c */
[----:B------:R-:W-:Y:S01]  /*26c0*/  ISETP.LT.OR P0, PT, R18, 0x41, P6 ;  /* 0x000000411200780c */ /* 0x000fe20003701670 */
[----:B------:R-:W-:Y:S01]  /*26d0*/  HMMA.16816.F32.BF16 R84, R12, R86, RZ ;  /* 0x000000560c54723c */ /* 0x000fe200000418ff */
[----:B--2---:R-:W-:-:S07]  /*26e0*/  SHF.R.S32.HI R35, RZ, 0x1f, R33 ;  /* 0x0000001fff237819 */ /* 0x004fce0000011421 */
[----:B-----5:R-:W-:Y:S01]  /*26f0*/  HMMA.16816.F32.BF16 R56, R88, R96, R56 ;  /* 0x000000605838723c */ /* 0x020fe20000041838 */
[----:B------:R-:W-:-:S03]  /*2700*/  SHF.R.S32.HI R34, RZ, 0x1f, R31 ;  /* 0x0000001fff227819 */ /* 0x000fc6000001141f */
[----:B------:R3:W-:Y:S01]  /*2710*/  LDGSTS.E.BYPASS.LTC128B.128 [R251+0x8100], [R20.64], !P0 ;  /* 0x0810000014fb7fae */ /* 0x0007e2000c101d4c */
[----:B------:R-:W-:Y:S01]  /*2720*/  LOP3.LUT P0, RZ, R0, 0x4, RZ, 0xc0, !PT ;  /* 0x0000000400ff7812 */ /* 0x000fe2000780c0ff */
[----:B------:R-:W-:Y:S02]  /*2730*/  IMAD.MOV.U32 R0, RZ, RZ, 0x40 ;  /* 0x00000040ff007424 */ /* 0x000fe400078e00ff */
[----:B------:R2:W-:Y:S01]  /*2740*/  LDGSTS.E.BYPASS.LTC128B.128 [R251+0xb100], [R16.64], !P5 ;  /* 0x0b10000010fb7fae */ /* 0x0005e2000e901d4c */
[----:B------:R-:W-:Y:S01]  /*2750*/  HMMA.16816.F32.BF16 R8, R88, R44, R8 ;  /* 0x0000002c5808723c */ /* 0x000fe20000041808 */
[----:B------:R-:W-:Y:S02]  /*2760*/  ISETP.GT.AND P5, PT, R120, 0x5f, PT ;  /* 0x0000005f7800780c */ /* 0x000fe40003fa4270 */
[----:B------:R-:W-:Y:S01]  /*2770*/  SEL R0, R0, 0xffffffc0, !P0 ;  /* 0xffffffc000007807 */ /* 0x000fe20004000000 */
[----:B------:R-:W-:Y:S01]  /*2780*/  LDSM.16.M88.4 R112, [R243+0x18100] ;  /* 0x01810000f370783b */ /* 0x000fe20000000200 */
[----:B------:R-:W-:-:S03]  /*2790*/  PLOP3.LUT P0, PT, PT, PT, UP0, 0x80, 0x0 ;  /* 0x000000000000781c */ /* 0x000fc60003f0f008 */
[----:B------:R-:W-:Y:S01]  /*27a0*/  IMAD.IADD R244, R249, 0x1, R0 ;  /* 0x00000001f9f47824 */ /* 0x000fe200078e0200 */
[C---:B------:R-:W-:Y:S01]  /*27b0*/  HMMA.16816.F32.BF16 R84, R88.reuse, R46, R84 ;  /* 0x0000002e5854723c */ /* 0x040fe20000041854 */
[----:B------:R-:W-:Y:S01]  /*27c0*/  IMAD.IADD R234, R0, 0x1, R248 ;  /* 0x0000000100ea7824 */ /* 0x000fe200078e02f8 */
[----:B------:R-:W0:Y:S04]  /*27d0*/  LDGDEPBAR ;  /* 0x00000000000079af */ /* 0x000e280000000000 */
[----:B------:R-:W-:Y:S02]  /*27e0*/  LDSM.16.M88.4 R44, [R244+0xc900] ;  /* 0x00c90000f42c783b */ /* 0x000fe40000000200 */
[----:B------:R-:W-:Y:S02]  /*27f0*/  HMMA.16816.F32.BF16 R52, R88, R98, R52 ;  /* 0x000000625834723c */ /* 0x000fe40000041834 */
[----:B------:R-:W-:Y:S04]  /*2800*/  LDSM.16.M88.4 R40, [R244+0xd100] ;  /* 0x00d10000f428783b */ /* 0x000fe80000000200 */
[----:B---3--:R-:W3:Y:S02]  /*2810*/  LDSM.16.M88.4 R20, [R245+0x18100] ;  /* 0x01810000f514783b */ /* 0x008ee40000000200 */
[C---:B--2---:R-:W-:Y:S02]  /*2820*/  HMMA.16816.F32.BF16 R16, R12.reuse, R100, RZ ;  /* 0x000000640c10723c */ /* 0x044fe400000418ff */
[----:B-1----:R-:W1:Y:S04]  /*2830*/  LDSM.16.M88.4 R48, [R244+0xc100] ;  /* 0x00c10000f430783b */ /* 0x002e680000000200 */
[----:B------:R-:W2:Y:S02]  /*2840*/  LDSM.16.M88.4 R36, [R244+0xd900] ;  /* 0x00d90000f424783b */ /* 0x000ea40000000200 */
[----:B------:R-:W-:Y:S02]  /*2850*/  HMMA.16816.F32.BF16 R12, R12, R102, RZ ;  /* 0x000000660c0c723c */ /* 0x000fe400000418ff */
[----:B------:R-:W4:Y:S04]  /*2860*/  LDSM.16.M88.4 R24, [R244+0xe100] ;  /* 0x00e10000f418783b */ /* 0x000f280000000200 */
[----:B------:R-:W5:Y:S04]  /*2870*/  LDSM.16.M88.4 R116, [R244+0xe900] ;  /* 0x00e90000f474783b */ /* 0x000f680000000200 */
[----:B------:R-:W1:Y:S04]  /*2880*/  LDSM.16.M88.4 R104, [R234+0x800] ;  /* 0x00080000ea68783b */ /* 0x000e680000000200 */
[----:B------:R-:W1:Y:S02]  /*2890*/  LDSM.16.M88.4 R100, [R234+0x1000] ;  /* 0x00100000ea64783b */ /* 0x000e640000000200 */
[C---:B------:R-:W-:Y:S02]  /*28a0*/  HMMA.16816.F32.BF16 R16, R88.reuse, R92, R16 ;  /* 0x0000005c5810723c */ /* 0x040fe40000041810 */
[----:B------:R-:W-:Y:S04]  /*28b0*/  LDSM.16.M88.4 R108, [R234] ;  /* 0x00000000ea6c783b */ /* 0x000fe80000000200 */
[----:B------:R-:W-:Y:S02]  /*28c0*/  LDSM.16.M88.4 R96, [R234+0x1800] ;  /* 0x00180000ea60783b */ /* 0x000fe40000000200 */
[----:B------:R-:W-:Y:S02]  /*28d0*/  HMMA.16816.F32.BF16 R12, R88, R94, R12 ;  /* 0x0000005e580c723c */ /* 0x000fe4000004180c */
[----:B------:R-:W2:Y:S04]  /*28e0*/  LDSM.16.M88.4 R92, [R234+0x2000] ;  /* 0x00200000ea5c783b */ /* 0x000ea80000000200 */
[----:B------:R-:W-:Y:S02]  /*28f0*/  LDSM.16.M88.4 R88, [R234+0x2800] ;  /* 0x00280000ea58783b */ /* 0x000fe40000000200 */
[C---:B---3--:R-:W-:Y:S08]  /*2900*/  HMMA.16816.F32.BF16 R80, R20.reuse, R44, R80 ;  /* 0x0000002c1450723c */ /* 0x048ff00000041850 */
[C---:B------:R-:W-:Y:S01]  /*2910*/  HMMA.16816.F32.BF16 R76, R20.reuse, R46, R76 ;  /* 0x0000002e144c723c */ /* 0x040fe2000004184c */
[----:B------:R-:W-:Y:S07]  /*2920*/  LDSM.16.M88.4 R44, [R249+0xf100] ;  /* 0x00f10000f92c783b */ /* 0x000fee0000000200 */
[C---:B------:R-:W-:Y:S08]  /*2930*/  HMMA.16816.F32.BF16 R72, R20.reuse, R40, R72 ;  /* 0x000000281448723c */ /* 0x040ff00000041848 */
[C---:B------:R-:W-:Y:S01]  /*2940*/  HMMA.16816.F32.BF16 R68, R20.reuse, R42, R68 ;  /* 0x0000002a1444723c */ /* 0x040fe20000041844 */
[----:B------:R-:W-:Y:S07]  /*2950*/  LDSM.16.M88.4 R40, [R249+0xf900] ;  /* 0x00f90000f928783b */ /* 0x000fee0000000200 */
[C---:B-1----:R-:W-:Y:S08]  /*2960*/  HMMA.16816.F32.BF16 R8, R20.reuse, R48, R8 ;  /* 0x000000301408723c */ /* 0x042ff00000041808 */
[C---:B------:R-:W-:Y:S01]  /*2970*/  HMMA.16816.F32.BF16 R84, R20.reuse, R50, R84 ;  /* 0x000000321454723c */ /* 0x040fe20000041854 */
[----:B------:R-:W1:Y:S07]  /*2980*/  LDSM.16.M88.4 R48, [R250+0x1c100] ;  /* 0x01c10000fa30783b */ /* 0x000e6e0000000200 */
[C---:B--2---:R-:W-:Y:S08]  /*2990*/  HMMA.16816.F32.BF16 R64, R20.reuse, R36, R64 ;  /* 0x000000241440723c */ /* 0x044ff00000041840 */
[C---:B------:R-:W-:Y:S01]  /*29a0*/  HMMA.16816.F32.BF16 R60, R20.reuse, R38, R60 ;  /* 0x00000026143c723c */ /* 0x040fe2000004183c */
[----:B------:R-:W2:Y:S07]  /*29b0*/  LDSM.16.M88.4 R36, [R249+0x10100] ;  /* 0x01010000f924783b */ /* 0x000eae0000000200 */
[C---:B----4-:R-:W-:Y:S08]  /*29c0*/  HMMA.16816.F32.BF16 R56, R20.reuse, R24, R56 ;  /* 0x000000181438723c */ /* 0x050ff00000041838 */
[C---:B------:R-:W-:Y:S01]  /*29d0*/  HMMA.16816.F32.BF16 R52, R20.reuse, R26, R52 ;  /* 0x0000001a1434723c */ /* 0x040fe20000041834 */
[----:B------:R-:W3:Y:S07]  /*29e0*/  LDSM.16.M88.4 R24, [R249+0x10900] ;  /* 0x01090000f918783b */ /* 0x000eee0000000200 */
[C---:B-----5:R-:W-:Y:S08]  /*29f0*/  HMMA.16816.F32.BF16 R16, R20.reuse, R116, R16 ;  /* 0x000000741410723c */ /* 0x060ff00000041810 */
[----:B------:R-:W-:Y:S01]  /*2a00*/  HMMA.16816.F32.BF16 R12, R20, R118, R12 ;  /* 0x00000076140c723c */ /* 0x000fe2000004180c */
[----:B------:R-:W4:Y:S07]  /*2a10*/  LDSM.16.M88.4 R20, [R249+0x11100] ;  /* 0x01110000f914783b */ /* 0x000f2e0000000200 */
[C---:B------:R-:W-:Y:S08]  /*2a20*/  HMMA.16816.F32.BF16 R80, R112.reuse, R104, R80 ;  /* 0x000000687050723c */ /* 0x040ff00000041850 */
[C---:B------:R-:W-:Y:S01]  /*2a30*/  HMMA.16816.F32.BF16 R76, R112.reuse, R106, R76 ;  /* 0x0000006a704c723c */ /* 0x040fe2000004184c */
[----:B------:R-:W-:Y:S07]  /*2a40*/  LDSM.16.M88.4 R104, [R244+0x10100] ;  /* 0x01010000f468783b */ /* 0x000fee0000000200 */
[C---:B------:R-:W-:Y:S08]  /*2a50*/  HMMA.16816.F32.BF16 R72, R112.reuse, R100, R72 ;  /* 0x000000647048723c */ /* 0x040ff00000041848 */
[C---:B------:R-:W-:Y:S01]  /*2a60*/  HMMA.16816.F32.BF16 R68, R112.reuse, R102, R68 ;  /* 0x000000667044723c */ /* 0x040fe20000041844 */
[----:B------:R-:W-:Y:S07]  /*2a70*/  LDSM.16.M88.4 R100, [R244+0x10900] ;  /* 0x01090000f464783b */ /* 0x000fee0000000200 */
[C---:B------:R-:W-:Y:S08]  /*2a80*/  HMMA.16816.F32.BF16 R56, R112.reuse, R92, R56 ;  /* 0x0000005c7038723c */ /* 0x040ff00000041838 */
[C---:B------:R-:W-:Y:S01]  /*2a90*/  HMMA.16816.F32.BF16 R52, R112.reuse, R94, R52 ;  /* 0x0000005e7034723c */ /* 0x040fe20000041834 */
[----:B------:R-:W5:Y:S07]  /*2aa0*/  LDSM.16.M88.4 R92, [R249+0x11900] ;  /* 0x01190000f95c783b */ /* 0x000f6e0000000200 */
[C---:B------:R-:W-:Y:S08]  /*2ab0*/  HMMA.16816.F32.BF16 R8, R112.reuse, R108, R8 ;  /* 0x0000006c7008723c */ /* 0x040ff00000041808 */
[C---:B------:R-:W-:Y:S01]  /*2ac0*/  HMMA.16816.F32.BF16 R84, R112.reuse, R110, R84 ;  /* 0x0000006e7054723c */ /* 0x040fe20000041854 */
[----:B------:R-:W-:Y:S07]  /*2ad0*/  LDSM.16.M88.4 R108, [R244+0xf900] ;  /* 0x00f90000f46c783b */ /* 0x000fee0000000200 */
[C---:B------:R-:W-:Y:S08]  /*2ae0*/  HMMA.16816.F32.BF16 R64, R112.reuse, R96, R64 ;  /* 0x000000607040723c */ /* 0x040ff00000041840 */
[----:B------:R-:W-:Y:S01]  /*2af0*/  HMMA.16816.F32.BF16 R60, R112, R98, R60 ;  /* 0x00000062703c723c */ /* 0x000fe2000004183c */
[----:B------:R-:W-:Y:S07]  /*2b00*/  LDSM.16.M88.4 R96, [R248+0x5000] ;  /* 0x00500000f860783b */ /* 0x000fee0000000200 */
[C---:B-1----:R-:W-:Y:S08]  /*2b10*/  HMMA.16816.F32.BF16 R80, R48.reuse, R40, R80 ;  /* 0x000000283050723c */ /* 0x042ff00000041850 */
[C---:B------:R-:W-:Y:S01]  /*2b20*/  HMMA.16816.F32.BF16 R76, R48.reuse, R42, R76 ;  /* 0x0000002a304c723c */ /* 0x040fe2000004184c */
[----:B------:R-:W-:Y:S07]  /*2b30*/  LDSM.16.M88.4 R40, [R246+0x1c100] ;  /* 0x01c10000f628783b */ /* 0x000fee0000000200 */
[C---:B--2---:R-:W-:Y:S08]  /*2b40*/  HMMA.16816.F32.BF16 R72, R48.reuse, R36, R72 ;  /* 0x000000243048723c */ /* 0x044ff00000041848 */
[----:B------:R-:W-:Y:S01]  /*2b50*/  HMMA.16816.F32.BF16 R68, R48, R38, R68 ;  /* 0x000000263044723c */ /* 0x000fe20000041844 */
[----:B------:R-:W1:Y:S07]  /*2b60*/  LDSM.16.M88.4 R36, [R248+0x3000] ;  /* 0x00300000f824783b */ /* 0x000e6e0000000200 */
[C---:B------:R-:W-:Y:S08]  /*2b70*/  HMMA.16816.F32.BF16 R16, R112.reuse, R88, R16 ;  /* 0x000000587010723c */ /* 0x040ff00000041810 */
[----:B------:R-:W-:Y:S01]  /*2b80*/  HMMA.16816.F32.BF16 R12, R112, R90, R12 ;  /* 0x0000005a700c723c */ /* 0x000fe2000004180c */
[----:B------:R-:W-:Y:S04]  /*2b90*/  LDSM.16.M88.4 R88, [R248+0x5800] ;  /* 0x00580000f858783b */ /* 0x000fe80000000200 */
[----:B------:R-:W-:Y:S03]  /*2ba0*/  LDSM.16.M88.4 R112, [R244+0x11900] ;  /* 0x01190000f470783b */ /* 0x000fe60000000200 */
[C---:B------:R-:W-:Y:S08]  /*2bb0*/  HMMA.16816.F32.BF16 R8, R48.reuse, R44, R8 ;  /* 0x0000002c3008723c */ /* 0x040ff00000041808 */
[C---:B------:R-:W-:Y:S01]  /*2bc0*/  HMMA.16816.F32.BF16 R84, R48.reuse, R46, R84 ;  /* 0x0000002e3054723c */ /* 0x040fe20000041854 */
[----:B------:R-:W-:Y:S07]  /*2bd0*/  LDSM.16.M88.4 R44, [R248+0x4000] ;  /* 0x00400000f82c783b */ /* 0x000fee0000000200 */
[C---:B---3--:R-:W-:Y:S08]  /*2be0*/  HMMA.16816.F32.BF16 R64, R48.reuse, R24, R64 ;  /* 0x000000183040723c */ /* 0x048ff00000041840 */
[C---:B------:R-:W-:Y:S01]  /*2bf0*/  HMMA.16816.F32.BF16 R60, R48.reuse, R26, R60 ;  /* 0x0000001a303c723c */ /* 0x040fe2000004183c */
[----:B------:R-:W2:Y:S07]  /*2c00*/  LDSM.16.M88.4 R24, [R248+0x3800] ;  /* 0x00380000f818783b */ /* 0x000eae0000000200 */
[C---:B----4-:R-:W-:Y:S08]  /*2c10*/  HMMA.16816.F32.BF16 R56, R48.reuse, R20, R56 ;  /* 0x000000143038723c */ /* 0x050ff00000041838 */
[C---:B------:R-:W-:Y:S01]  /*2c20*/  HMMA.16816.F32.BF16 R52, R48.reuse, R22, R52 ;  /* 0x000000163034723c */ /* 0x040fe20000041834 */
[----:B------:R-:W3:Y:S07]  /*2c30*/  LDSM.16.M88.4 R20, [R248+0x4800] ;  /* 0x00480000f814783b */ /* 0x000eee0000000200 */
[C---:B-----5:R-:W-:Y:S08]  /*2c40*/  HMMA.16816.F32.BF16 R16, R48.reuse, R92, R16 ;  /* 0x0000005c3010723c */ /* 0x060ff00000041810 */
[----:B------:R-:W-:Y:S01]  /*2c50*/  HMMA.16816.F32.BF16 R92, R48, R94, R12 ;  /* 0x0000005e305c723c */ /* 0x000fe2000004180c */
[----:B------:R-:W-:Y:S04]  /*2c60*/  LDSM.16.M88.4 R48, [R245+0x1c100] ;  /* 0x01c10000f530783b */ /* 0x000fe80000000200 */
[----:B------:R-:W4:Y:S03]  /*2c70*/  LDSM.16.M88.4 R12, [R244+0xf100] ;  /* 0x00f10000f40c783b */ /* 0x000f260000000200 */
[C---:B-1----:R-:W-:Y:S08]  /*2c80*/  HMMA.16816.F32.BF16 R8, R40.reuse, R36, R8 ;  /* 0x000000242808723c */ /* 0x042ff00000041808 */
[C---:B------:R-:W-:Y:S01]  /*2c90*/  HMMA.16816.F32.BF16 R84, R40.reuse, R38, R84 ;  /* 0x000000262854723c */ /* 0x040fe20000041854 */
[----:B------:R-:W1:Y:S07]  /*2ca0*/  LDSM.16.M88.4 R36, [R244+0x11100] ;  /* 0x01110000f424783b */ /* 0x000e6e0000000200 */
[C---:B--2---:R-:W-:Y:S08]  /*2cb0*/  HMMA.16816.F32.BF16 R80, R40.reuse, R24, R80 ;  /* 0x000000182850723c */ /* 0x044ff00000041850 */
[C---:B------:R-:W-:Y:S01]  /*2cc0*/  HMMA.16816.F32.BF16 R76, R40.reuse, R26, R76 ;  /* 0x0000001a284c723c */ /* 0x040fe2000004184c */
[----:B------:R-:W-:Y:S07]  /*2cd0*/  LDSM.16.M88.4 R24, [R243+0x1c100] ;  /* 0x01c10000f318783b */ /* 0x000fee0000000200 */
[C---:B---3--:R-:W-:Y:S08]  /*2ce0*/  HMMA.16816.F32.BF16 R64, R40.reuse, R20, R64 ;  /* 0x000000142840723c */ /* 0x048ff00000041840 */
[C---:B------:R-:W-:Y:S01]  /*2cf0*/  HMMA.16816.F32.BF16 R60, R40.reuse, R22, R60 ;  /* 0x00000016283c723c */ /* 0x040fe2000004183c */
[----:B------:R-:W2:Y:S07]  /*2d00*/  LDSM.16.M88.4 R20, [R234+0x3000] ;  /* 0x00300000ea14783b */ /* 0x000eae0000000200 */
[C---:B------:R-:W-:Y:S08]  /*2d10*/  HMMA.16816.F32.BF16 R56, R40.reuse, R96, R56 ;  /* 0x000000602838723c */ /* 0x040ff00000041838 */
[C---:B------:R-:W-:Y:S01]  /*2d20*/  HMMA.16816.F32.BF16 R52, R40.reuse, R98, R52 ;  /* 0x000000622834723c */ /* 0x040fe20000041834 */
[----:B------:R-:W-:Y:S07]  /*2d30*/  LDSM.16.M88.4 R96, [R249+0x13100] ;  /* 0x01310000f960783b */ /* 0x000fee0000000200 */
[C---:B------:R-:W-:Y:S08]  /*2d40*/  HMMA.16816.F32.BF16 R72, R40.reuse, R44, R72 ;  /* 0x0000002c2848723c */ /* 0x040ff00000041848 */
[C---:B------:R-:W-:Y:S01]  /*2d50*/  HMMA.16816.F32.BF16 R68, R40.reuse, R46, R68 ;  /* 0x0000002e2844723c */ /* 0x040fe20000041844 */
[----:B------:R-:W-:Y:S07]  /*2d60*/  LDSM.16.M88.4 R44, [R234+0x5000] ;  /* 0x00500000ea2c783b */ /* 0x000fee0000000200 */
[C---:B------:R-:W-:Y:S08]  /*2d70*/  HMMA.16816.F32.BF16 R16, R40.reuse, R88, R16 ;  /* 0x000000582810723c */ /* 0x040ff00000041810 */
[----:B------:R-:W-:Y:S01]  /*2d80*/  HMMA.16816.F32.BF16 R92, R40, R90, R92 ;  /* 0x0000005a285c723c */ /* 0x000fe2000004185c */
[----:B------:R-:W3:Y:S04]  /*2d90*/  LDSM.16.M88.4 R40, [R234+0x3800] ;  /* 0x00380000ea28783b */ /* 0x000ee80000000200 */
[----:B------:R-:W-:Y:S03]  /*2da0*/  LDSM.16.M88.4 R88, [R234+0x5800] ;  /* 0x00580000ea58783b */ /* 0x000fe60000000200 */
[C---:B----4-:R-:W-:Y:S08]  /*2db0*/  HMMA.16816.F32.BF16 R8, R48.reuse, R12, R8 ;  /* 0x0000000c3008723c */ /* 0x050ff00000041808 */
[C---:B------:R-:W-:Y:S01]  /*2dc0*/  HMMA.16816.F32.BF16 R84, R48.reuse, R14, R84 ;  /* 0x0000000e3054723c */ /* 0x040fe20000041854 */
[----:B------:R-:W-:Y:S07]  /*2dd0*/  LDSM.16.M88.4 R12, [R234+0x4800] ;  /* 0x00480000ea0c783b */ /* 0x000fee0000000200 */
[C---:B-1----:R-:W-:Y:S08]  /*2de0*/  HMMA.16816.F32.BF16 R56, R48.reuse, R36, R56 ;  /* 0x000000243038723c */ /* 0x042ff00000041838 */
[C---:B------:R-:W-:Y:S01]  /*2df0*/  HMMA.16816.F32.BF16 R52, R48.reuse, R38, R52 ;  /* 0x000000263034723c */ /* 0x040fe20000041834 */
[----:B------:R-:W1:Y:S07]  /*2e00*/  LDSM.16.M88.4 R36, [R234+0x4000] ;  /* 0x00400000ea24783b */ /* 0x000e6e0000000200 */
        /* <DEDUP_REMOVED lines=11> */
[----:B------:R-:W-:Y:S07]  /*2ec0*/  LDSM.16.M88.4 R48, [R250+0x20100] ;  /* 0x02010000fa30783b */ /* 0x000fee0000000200 */
[C---:B--2---:R-:W-:Y:S08]  /*2ed0*/  HMMA.16816.F32.BF16 R8, R24.reuse, R20, R8 ;  /* 0x000000141808723c */ /* 0x044ff00000041808 */
[C---:B------:R-:W-:Y:S01]  /*2ee0*/  HMMA.16816.F32.BF16 R84, R24.reuse, R22, R84 ;  /* 0x000000161854723c */ /* 0x040fe20000041854 */
[----:B------:R-:W2:Y:S07]  /*2ef0*/  LDSM.16.M88.4 R20, [R249+0x12100] ;  /* 0x01210000f914783b */ /* 0x000eae0000000200 */
[C---:B---3--:R-:W-:Y:S08]  /*2f00*/  HMMA.16816.F32.BF16 R80, R24.reuse, R40, R80 ;  /* 0x000000281850723c */ /* 0x048ff00000041850 */
[C---:B------:R-:W-:Y:S01]  /*2f10*/  HMMA.16816.F32.BF16 R76, R24.reuse, R42, R76 ;  /* 0x0000002a184c723c */ /* 0x040fe2000004184c */
[----:B------:R-:W3:Y:S07]  /*2f20*/  LDSM.16.M88.4 R40, [R249+0x13900] ;  /* 0x01390000f928783b */ /* 0x000eee0000000200 */
[C---:B-1----:R-:W-:Y:S08]  /*2f30*/  HMMA.16816.F32.BF16 R72, R24.reuse, R36, R72 ;  /* 0x000000241848723c */ /* 0x042ff00000041848 */
[C---:B------:R-:W-:Y:S01]  /*2f40*/  HMMA.16816.F32.BF16 R68, R24.reuse, R38, R68 ;  /* 0x000000261844723c */ /* 0x040fe20000041844 */
[----:B------:R-:W-:Y:S07]  /*2f50*/  LDSM.16.M88.4 R36, [R246+0x20100] ;  /* 0x02010000f624783b */ /* 0x000fee0000000200 */
[C---:B------:R-:W-:Y:S08]  /*2f60*/  HMMA.16816.F32.BF16 R64, R24.reuse, R12, R64 ;  /* 0x0000000c1840723c */ /* 0x040ff00000041840 */
[C---:B------:R-:W-:Y:S01]  /*2f70*/  HMMA.16816.F32.BF16 R60, R24.reuse, R14, R60 ;  /* 0x0000000e183c723c */ /* 0x040fe2000004183c */
[----:B------:R-:W1:Y:S07]  /*2f80*/  LDSM.16.M88.4 R12, [R248+0x6000] ;  /* 0x00600000f80c783b */ /* 0x000e6e0000000200 */
[C---:B------:R-:W-:Y:S01]  /*2f90*/  HMMA.16816.F32.BF16 R112, R24.reuse, R44, R56 ;  /* 0x0000002c1870723c */ /* 0x040fe20000041838 */
[----:B------:R-:W4:Y:S07]  /*2fa0*/  LDSM.16.M88.4 R56, [R248+0x6800] ;  /* 0x00680000f838783b */ /* 0x000f2e0000000200 */
[C---:B------:R-:W-:Y:S01]  /*2fb0*/  HMMA.16816.F32.BF16 R52, R24.reuse, R46, R52 ;  /* 0x0000002e1834723c */ /* 0x040fe20000041834 */
[----:B------:R-:W-:Y:S07]  /*2fc0*/  LDSM.16.M88.4 R44, [R248+0x7000] ;  /* 0x00700000f82c783b */ /* 0x000fee0000000200 */
[C---:B------:R-:W-:Y:S08]  /*2fd0*/  HMMA.16816.F32.BF16 R16, R24.reuse, R88, R16 ;  /* 0x000000581810723c */ /* 0x040ff00000041810 */
[----:B------:R-:W-:Y:S01]  /*2fe0*/  HMMA.16816.F32.BF16 R92, R24, R90, R92 ;  /* 0x0000005a185c723c */ /* 0x000fe2000004185c */
[----:B------:R-:W5:Y:S04]  /*2ff0*/  LDSM.16.M88.4 R24, [R248+0x7800] ;  /* 0x00780000f818783b */ /* 0x000f680000000200 */
[----:B------:R-:W-:Y:S03]  /*3000*/  LDSM.16.M88.4 R88, [R245+0x20100] ;  /* 0x02010000f558783b */ /* 0x000fe60000000200 */
[C---:B--2---:R-:W-:Y:S08]  /*3010*/  HMMA.16816.F32.BF16 R8, R48.reuse, R20, R8 ;  /* 0x000000143008723c */ /* 0x044ff00000041808 */
[C---:B------:R-:W-:Y:S01]  /*3020*/  HMMA.16816.F32.BF16 R84, R48.reuse, R22, R84 ;  /* 0x000000163054723c */ /* 0x040fe20000041854 */
[----:B------:R-:W2:Y:S07]  /*3030*/  LDSM.16.M88.4 R20, [R248+0x8000] ;  /* 0x00800000f814783b */ /* 0x000eae0000000200 */
[C---:B------:R-:W-:Y:S08]  /*3040*/  HMMA.16816.F32.BF16 R80, R48.reuse, R100, R80 ;  /* 0x000000643050723c */ /* 0x040ff00000041850 */
[C---:B------:R-:W-:Y:S01]  /*3050*/  HMMA.16816.F32.BF16 R76, R48.reuse, R102, R76 ;  /* 0x00000066304c723c */ /* 0x040fe2000004184c */
[----:B------:R-:W1:Y:S07]  /*3060*/  LDSM.16.M88.4 R100, [R248+0x8800] ;  /* 0x00880000f864783b */ /* 0x000e6e0000000200 */
[C---:B------:R-:W-:Y:S08]  /*3070*/  HMMA.16816.F32.BF16 R72, R48.reuse, R96, R72 ;  /* 0x000000603048723c */ /* 0x040ff00000041848 */
[C---:B------:R-:W-:Y:S08]  /*3080*/  HMMA.16816.F32.BF16 R68, R48.reuse, R98, R68 ;  /* 0x000000623044723c */ /* 0x040ff00000041844 */
[C---:B---3--:R-:W-:Y:S01]  /*3090*/  HMMA.16816.F32.BF16 R96, R48.reuse, R40, R64 ;  /* 0x000000283060723c */ /* 0x048fe20000041840 */
[----:B------:R-:W3:Y:S07]  /*30a0*/  LDSM.16.M88.4 R64, [R244+0x12100] ;  /* 0x01210000f440783b */ /* 0x000eee0000000200 */
[C---:B------:R-:W-:Y:S01]  /*30b0*/  HMMA.16816.F32.BF16 R60, R48.reuse, R42, R60 ;  /* 0x0000002a303c723c */ /* 0x040fe2000004183c */
[----:B------:R-:W2:Y:S07]  /*30c0*/  LDSM.16.M88.4 R40, [R244+0x13900] ;  /* 0x01390000f428783b */ /* 0x000eae0000000200 */
[C---:B------:R-:W-:Y:S08]  /*30d0*/  HMMA.16816.F32.BF16 R112, R48.reuse, R108, R112 ;  /* 0x0000006c3070723c */ /* 0x040ff00000041870 */
[C---:B------:R-:W-:Y:S08]  /*30e0*/  HMMA.16816.F32.BF16 R52, R48.reuse, R110, R52 ;  /* 0x0000006e3034723c */ /* 0x040ff00000041834 */
[C---:B------:R-:W-:Y:S08]  /*30f0*/  HMMA.16816.F32.BF16 R16, R48.reuse, R104, R16 ;  /* 0x000000683010723c */ /* 0x040ff00000041810 */
[----:B------:R-:W-:Y:S01]  /*3100*/  HMMA.16816.F32.BF16 R92, R48, R106, R92 ;  /* 0x0000006a305c723c */ /* 0x000fe2000004185c */
[----:B------:R-:W2:Y:S04]  /*3110*/  LDSM.16.M88.4 R104, [R244+0x12900] ;  /* 0x01290000f468783b */ /* 0x000ea80000000200 */
[----:B------:R-:W-:Y:S03]  /*3120*/  LDSM.16.M88.4 R48, [R244+0x13100] ;  /* 0x01310000f430783b */ /* 0x000fe60000000200 */
[C---:B-1----:R-:W-:Y:S08]  /*3130*/  HMMA.16816.F32.BF16 R8, R36.reuse, R12, R8 ;  /* 0x0000000c2408723c */ /* 0x042ff00000041808 */
[C---:B------:R-:W-:Y:S01]  /*3140*/  HMMA.16816.F32.BF16 R84, R36.reuse, R14, R84 ;  /* 0x0000000e2454723c */ /* 0x040fe20000041854 */
[----:B------:R-:W1:Y:S07]  /*3150*/  LDSM.16.M88.4 R12, [R244+0x14100] ;  /* 0x01410000f40c783b */ /* 0x000e6e0000000200 */
[C---:B----4-:R-:W-:Y:S08]  /*3160*/  HMMA.16816.F32.BF16 R80, R36.reuse, R56, R80 ;  /* 0x000000382450723c */ /* 0x050ff00000041850 */
[C---:B------:R-:W-:Y:S01]  /*3170*/  HMMA.16816.F32.BF16 R76, R36.reuse, R58, R76 ;  /* 0x0000003a244c723c */ /* 0x040fe2000004184c */
[----:B------:R-:W4:Y:S07]  /*3180*/  LDSM.16.M88.4 R56, [R244+0x14900] ;  /* 0x01490000f438783b */ /* 0x000f2e0000000200 */
[C---:B-----5:R-:W-:Y:S08]  /*3190*/  HMMA.16816.F32.BF16 R96, R36.reuse, R24, R96 ;  /* 0x000000182460723c */ /* 0x060ff00000041860 */
[C---:B------:R-:W-:Y:S01]  /*31a0*/  HMMA.16816.F32.BF16 R60, R36.reuse, R26, R60 ;  /* 0x0000001a243c723c */ /* 0x040fe2000004183c */
[----:B------:R-:W-:Y:S07]  /*31b0*/  LDSM.16.M88.4 R24, [R243+0x20100] ;  /* 0x02010000f318783b */ /* 0x000fee0000000200 */
[C---:B--2---:R-:W-:Y:S08]  /*31c0*/  HMMA.16816.F32.BF16 R112, R36.reuse, R20, R112 ;  /* 0x000000142470723c */ /* 0x044ff00000041870 */
[C---:B------:R-:W-:Y:S01]  /*31d0*/  HMMA.16816.F32.BF16 R52, R36.reuse, R22, R52 ;  /* 0x000000162434723c */ /* 0x040fe20000041834 */
[----:B------:R-:W2:Y:S07]  /*31e0*/  LDSM.16.M88.4 R20, [R234+0x6000] ;  /* 0x00600000ea14783b */ /* 0x000eae0000000200 */
[C---:B------:R-:W-:Y:S08]  /*31f0*/  HMMA.16816.F32.BF16 R16, R36.reuse, R100, R16 ;  /* 0x000000642410723c */ /* 0x040ff00000041810 */
[C---:B------:R-:W-:Y:S08]  /*3200*/  HMMA.16816.F32.BF16 R72, R36.reuse, R44, R72 ;  /* 0x0000002c2448723c */ /* 0x040ff00000041848 */
[C---:B------:R-:W-:Y:S01]  /*3210*/  HMMA.16816.F32.BF16 R68, R36.reuse, R46, R68 ;  /* 0x0000002e2444723c */ /* 0x040fe20000041844 */
[----:B------:R-:W-:Y:S07]  /*3220*/  LDSM.16.M88.4 R44, [R234+0x7000] ;  /* 0x00700000ea2c783b */ /* 0x000fee0000000200 */
[----:B------:R-:W-:Y:S01]  /*3230*/  HMMA.16816.F32.BF16 R92, R36, R102, R92 ;  /* 0x00000066245c723c */ /* 0x000fe2000004185c */
[----:B------:R-:W5:Y:S04]  /*3240*/  LDSM.16.M88.4 R36, [R234+0x6800] ;  /* 0x00680000ea24783b */ /* 0x000f680000000200 */
[----:B------:R-:W-:Y:S03]  /*3250*/  LDSM.16.M88.4 R100, [R234+0x8800] ;  /* 0x00880000ea64783b */ /* 0x000fe60000000200 */
[C---:B---3--:R-:W-:Y:S08]  /*3260*/  HMMA.16816.F32.BF16 R8, R88.reuse, R64, R8 ;  /* 0x000000405808723c */ /* 0x048ff00000041808 */
[C---:B------:R-:W-:Y:S01]  /*3270*/  HMMA.16816.F32.BF16 R84, R88.reuse, R66, R84 ;  /* 0x000000425854723c */ /* 0x040fe20000041854 */
[----:B------:R-:W-:Y:S07]  /*3280*/  LDSM.16.M88.4 R64, [R244+0x15100] ;  /* 0x01510000f440783b */ /* 0x000fee0000000200 */
[C---:B------:R-:W-:Y:S08]  /*3290*/  HMMA.16816.F32.BF16 R96, R88.reuse, R40, R96 ;  /* 0x000000285860723c */ /* 0x040ff00000041860 */
[C---:B------:R-:W-:Y:S08]  /*32a0*/  HMMA.16816.F32.BF16 R60, R88.reuse, R42, R60 ;  /* 0x0000002a583c723c */ /* 0x040ff0000004183c */
[C---:B------:R-:W-:Y:S08]  /*32b0*/  HMMA.16816.F32.BF16 R80, R88.reuse, R104, R80 ;  /* 0x000000685850723c */ /* 0x040ff00000041850 */
[C---:B------:R-:W-:Y:S01]  /*32c0*/  HMMA.16816.F32.BF16 R76, R88.reuse, R106, R76 ;  /* 0x0000006a584c723c */ /* 0x040fe2000004184c */
[----:B------:R-:W-:Y:S07]  /*32d0*/  LDSM.16.M88.4 R104, [R243+0x24100] ;  /* 0x02410000f368783b */ /* 0x000fee0000000200 */
[C---:B-1----:R-:W-:Y:S08]  /*32e0*/  HMMA.16816.F32.BF16 R112, R88.reuse, R12, R112 ;  /* 0x0000000c5870723c */ /* 0x042ff00000041870 */
[C---:B------:R-:W-:Y:S01]  /*32f0*/  HMMA.16816.F32.BF16 R52, R88.reuse, R14, R52 ;  /* 0x0000000e5834723c */ /* 0x040fe20000041834 */
[----:B------:R-:W-:Y:S07]  /*3300*/  LDSM.16.M88.4 R12, [R249+0x15100] ;  /* 0x01510000f90c783b */ /* 0x000fee0000000200 */
[C---:B----4-:R-:W-:Y:S01]  /*3310*/  HMMA.16816.F32.BF16 R40, R88.reuse, R56, R16 ;  /* 0x000000385828723c */ /* 0x050fe20000041810 */
[----:B------:R-:W1:Y:S07]  /*3320*/  LDSM.16.M88.4 R16, [R250+0x24100] ;  /* 0x02410000fa10783b */ /* 0x000e6e0000000200 */
[C---:B------:R-:W-:Y:S08]  /*3330*/  HMMA.16816.F32.BF16 R72, R88.reuse, R48, R72 ;  /* 0x000000305848723c */ /* 0x040ff00000041848 */
[C---:B------:R-:W-:Y:S08]  /*3340*/  HMMA.16816.F32.BF16 R68, R88.reuse, R50, R68 ;  /* 0x000000325844723c */ /* 0x040ff00000041844 */
[----:B------:R-:W-:Y:S01]  /*3350*/  HMMA.16816.F32.BF16 R92, R88, R58, R92 ;  /* 0x0000003a585c723c */ /* 0x000fe2000004185c */
[----:B------:R-:W3:Y:S07]  /*3360*/  LDSM.16.M88.4 R56, [R249+0x15900] ;  /* 0x01590000f938783b */ /* 0x000eee0000000200 */
[C---:B--2---:R-:W-:Y:S01]  /*3370*/  HMMA.16816.F32.BF16 R48, R24.reuse, R20, R8 ;  /* 0x000000141830723c */ /* 0x044fe20000041808 */
[----:B------:R-:W-:Y:S07]  /*3380*/  LDSM.16.M88.4 R8, [R248+0x9000] ;  /* 0x00900000f808783b */ /* 0x000fee0000000200 */
[C---:B------:R-:W-:Y:S01]  /*3390*/  HMMA.16816.F32.BF16 R84, R24.reuse, R22, R84 ;  /* 0x000000161854723c */ /* 0x040fe20000041854 */
[----:B------:R-:W2:Y:S07]  /*33a0*/  LDSM.16.M88.4 R20, [R246+0x24100] ;  /* 0x02410000f614783b */ /* 0x000eae0000000200 */
[C---:B-----5:R-:W-:Y:S08]  /*33b0*/  HMMA.16816.F32.BF16 R80, R24.reuse, R36, R80 ;  /* 0x000000241850723c */ /* 0x060ff00000041850 */
[----:B------:R-:W-:Y:S01]  /*33c0*/  HMMA.16816.F32.BF16 R76, R24, R38, R76 ;  /* 0x00000026184c723c */ /* 0x000fe2000004184c */
[----:B------:R-:W4:Y:S07]  /*33d0*/  LDSM.16.M88.4 R36, [R234+0x7800] ;  /* 0x00780000ea24783b */ /* 0x000f2e0000000200 */
[C---:B-1----:R-:W-:Y:S08]  /*33e0*/  HMMA.16816.F32.BF16 R48, R16.reuse, R12, R48 ;  /* 0x0000000c1030723c */ /* 0x042ff00000041830 */
[----:B------:R-:W-:Y:S01]  /*33f0*/  HMMA.16816.F32.BF16 R84, R16, R14, R84 ;  /* 0x0000000e1054723c */ /* 0x000fe20000041854 */
[----:B------:R-:W1:Y:S07]  /*3400*/  LDSM.16.M88.4 R12, [R248+0x9800] ;  /* 0x00980000f80c783b */ /* 0x000e6e0000000200 */
[C---:B------:R-:W-:Y:S01]  /*3410*/  HMMA.16816.F32.BF16 R88, R24.reuse, R44, R72 ;  /* 0x0000002c1858723c */ /* 0x040fe20000041848 */
[----:B------:R-:W-:Y:S07]  /*3420*/  LDSM.16.M88.4 R72, [R245+0x24100] ;  /* 0x02410000f548783b */ /* 0x000fee0000000200 */
[----:B------:R-:W-:Y:S01]  /*3430*/  HMMA.16816.F32.BF16 R68, R24, R46, R68 ;  /* 0x0000002e1844723c */ /* 0x000fe20000041844 */
[----:B------:R-:W5:Y:S07]  /*3440*/  LDSM.16.M88.4 R44, [R234+0x8000] ;  /* 0x00800000ea2c783b */ /* 0x000f6e0000000200 */
[C---:B---3--:R-:W-:Y:S08]  /*3450*/  HMMA.16816.F32.BF16 R80, R16.reuse, R56, R80 ;  /* 0x000000381050723c */ /* 0x048ff00000041850 */
[----:B------:R-:W-:Y:S01]  /*3460*/  HMMA.16816.F32.BF16 R76, R16, R58, R76 ;  /* 0x0000003a104c723c */ /* 0x000fe2000004184c */
[----:B------:R-:W-:Y:S07]  /*3470*/  LDSM.16.M88.4 R56, [R249+0x16900] ;  /* 0x01690000f938783b */ /* 0x000fee0000000200 */
[----:B--2---:R-:W-:Y:S08]  /*3480*/  HMMA.16816.F32.BF16 R48, R20, R8, R48 ;  /* 0x000000081430723c */ /* 0x004ff00000041830 */
[C---:B----4-:R-:W-:Y:S01]  /*3490*/  HMMA.16816.F32.BF16 R108, R24.reuse, R36, R96 ;  /* 0x00000024186c723c */ /* 0x050fe20000041860 */
[----:B------:R-:W-:Y:S07]  /*34a0*/  LDSM.16.M88.4 R96, [R234+0x9000] ;  /* 0x00900000ea60783b */ /* 0x000fee0000000200 */
[----:B------:R-:W-:Y:S01]  /*34b0*/  HMMA.16816.F32.BF16 R60, R24, R38, R60 ;  /* 0x00000026183c723c */ /* 0x000fe2000004183c */
[----:B------:R-:W-:Y:S07]  /*34c0*/  LDSM.16.M88.4 R36, [R244+0x15900] ;  /* 0x01590000f424783b */ /* 0x000fee0000000200 */
[C---:B------:R-:W-:Y:S01]  /*34d0*/  HMMA.16816.F32.BF16 R84, R20.reuse, R10, R84 ;  /* 0x0000000a1454723c */ /* 0x040fe20000041854 */
[----:B------:R-:W2:Y:S07]  /*34e0*/  LDSM.16.M88.4 R8, [R249+0x16100] ;  /* 0x01610000f908783b */ /* 0x000eae0000000200 */
[C---:B-1----:R-:W-:Y:S08]  /*34f0*/  HMMA.16816.F32.BF16 R80, R20.reuse, R12, R80 ;  /* 0x0000000c1450723c */ /* 0x042ff00000041850 */
[----:B------:R-:W-:Y:S01]  /*3500*/  HMMA.16816.F32.BF16 R76, R20, R14, R76 ;  /* 0x0000000e144c723c */ /* 0x000fe2000004184c */
[----:B------:R-:W-:Y:S07]  /*3510*/  LDSM.16.M88.4 R12, [R244+0x16100] ;  /* 0x01610000f40c783b */ /* 0x000fee0000000200 */
[C---:B-----5:R-:W-:Y:S08]  /*3520*/  HMMA.16816.F32.BF16 R112, R24.reuse, R44, R112 ;  /* 0x0000002c1870723c */ /* 0x060ff00000041870 */
[C---:B------:R-:W-:Y:S01]  /*3530*/  HMMA.16816.F32.BF16 R52, R24.reuse, R46, R52 ;  /* 0x0000002e1834723c */ /* 0x040fe20000041834 */
[----:B------:R-:W1:Y:S07]  /*3540*/  LDSM.16.M88.4 R44, [R248+0xa000] ;  /* 0x00a00000f82c783b */ /* 0x000e6e0000000200 */
[C---:B------:R-:W-:Y:S08]  /*3550*/  HMMA.16816.F32.BF16 R40, R24.reuse, R100, R40 ;  /* 0x000000641828723c */ /* 0x040ff00000041828 */
[----:B------:R-:W-:Y:S01]  /*3560*/  HMMA.16816.F32.BF16 R92, R24, R102, R92 ;  /* 0x00000066185c723c */ /* 0x000fe2000004185c */
[----:B------:R-:W3:Y:S07]  /*3570*/  LDSM.16.M88.4 R24, [R234+0x9800] ;  /* 0x00980000ea18783b */ /* 0x000eee0000000200 */
[----:B--2---:R-:W-:Y:S08]  /*3580*/  HMMA.16816.F32.BF16 R88, R16, R8, R88 ;  /* 0x000000081058723c */ /* 0x004ff00000041858 */
[----:B------:R-:W-:Y:S08]  /*3590*/  HMMA.16816.F32.BF16 R80, R72, R36, R80 ;  /* 0x000000244850723c */ /* 0x000ff00000041850 */
[----:B------:R-:W-:Y:S01]  /*35a0*/  HMMA.16816.F32.BF16 R68, R16, R10, R68 ;  /* 0x0000000a1044723c */ /* 0x000fe20000041844 */
[----:B------:R-:W2:Y:S07]  /*35b0*/  LDSM.16.M88.4 R8, [R248+0xa800] ;  /* 0x00a80000f808783b */ /* 0x000eae0000000200 */
[----:B------:R-:W-:Y:S01]  /*35c0*/  HMMA.16816.F32.BF16 R76, R72, R38, R76 ;  /* 0x00000026484c723c */ /* 0x000fe2000004184c */
[----:B------:R-:W-:Y:S07]  /*35d0*/  LDSM.16.M88.4 R36, [R234+0xa000] ;  /* 0x00a00000ea24783b */ /* 0x000fee0000000200 */
[C---:B------:R-:W-:Y:S08]  /*35e0*/  HMMA.16816.F32.BF16 R108, R16.reuse, R56, R108 ;  /* 0x00000038106c723c */ /* 0x040ff0000004186c */
[----:B------:R-:W-:Y:S08]  /*35f0*/  HMMA.16816.F32.BF16 R60, R16, R58, R60 ;  /* 0x0000003a103c723c */ /* 0x000ff0000004183c */
[----:B-1----:R-:W-:Y:S08]  /*3600*/  HMMA.16816.F32.BF16 R88, R20, R44, R88 ;  /* 0x0000002c1458723c */ /* 0x002ff00000041858 */
[----:B---3--:R-:W-:Y:S08]  /*3610*/  HMMA.16816.F32.BF16 R80, R104, R24, R80 ;  /* 0x000000186850723c */ /* 0x008ff00000041850 */
[----:B------:R-:W-:Y:S01]  /*3620*/  HMMA.16816.F32.BF16 R68, R20, R46, R68 ;  /* 0x0000002e1444723c */ /* 0x000fe20000041844 */
[----:B------:R-:W1:Y:S07]  /*3630*/  LDSM.16.M88.4 R44, [R249+0x17100] ;  /* 0x01710000f92c783b */ /* 0x000e6e0000000200 */
[----:B------:R-:W-:Y:S01]  /*3640*/  HMMA.16816.F32.BF16 R76, R104, R26, R76 ;  /* 0x0000001a684c723c */ /* 0x000fe2000004184c */
[----:B------:R-:W3:Y:S07]  /*3650*/  LDSM.16.M88.4 R24, [R244+0x16900] ;  /* 0x01690000f418783b */ /* 0x000eee0000000200 */
[----:B--2---:R-:W-:Y:S01]  /*3660*/  HMMA.16816.F32.BF16 R108, R20, R8, R108 ;  /* 0x00000008146c723c */ /* 0x004fe2000004186c */
[----:B------:R-:W-:-:S02]  /*3670*/  FMUL.FTZ R58, R81, c[0x0][0x320] ;  /* 0x0000c800513a7a20 */ /* 0x000fc40000410000 */
[----:B------:R-:W-:Y:S02]  /*3680*/  FMUL.FTZ R59, R82, c[0x0][0x320] ;  /* 0x0000c800523b7a20 */ /* 0x000fe40000410000 */
[----:B------:R-:W-:Y:S02]  /*3690*/  FMUL.FTZ R81, R83, c[0x0][0x320] ;  /* 0x0000c80053517a20 */ /* 0x000fe40000410000 */
[----:B------:R-:W-:Y:S01]  /*36a0*/  FMUL.FTZ R80, R80, c[0x0][0x320] ;  /* 0x0000c80050507a20 */ /* 0x000fe20000410000 */
[----:B------:R-:W-:Y:S01]  /*36b0*/  HMMA.16816.F32.BF16 R60, R20, R10, R60 ;  /* 0x0000000a143c723c */ /* 0x000fe2000004183c */
[----:B------:R-:W2:Y:S01]  /*36c0*/  LDSM.16.M88.4 R8, [R249+0x17900] ;  /* 0x01790000f908783b */ /* 0x000ea20000000200 */
[----:B------:R-:W4:Y:S06]  /*36d0*/  MUFU.TANH R58, R58 ;  /* 0x0000003a003a7308 */ /* 0x000f2c0000002400 */
[----:B------:R-:W-:Y:S01]  /*36e0*/  HMMA.16816.F32.BF16 R88, R72, R12, R88 ;  /* 0x0000000c4858723c */ /* 0x000fe20000041858 */
[----:B------:R-:W-:Y:S01]  /*36f0*/  FMUL.FTZ R76, R76, c[0x0][0x320] ;  /* 0x0000c8004c4c7a20 */ /* 0x000fe20000410000 */
[----:B------:R-:W1:Y:S01]  /*3700*/  MUFU.TANH R80, R80 ;  /* 0x0000005000507308 */ /* 0x000e620000002400 */
[----:B------:R-:W-:-:S02]  /*3710*/  FMUL.FTZ R77, R77, c[0x0][0x320] ;  /* 0x0000c8004d4d7a20 */ /* 0x000fc40000410000 */
[----:B------:R-:W-:Y:S02]  /*3720*/  FMUL.FTZ R78, R78, c[0x0][0x320] ;  /* 0x0000c8004e4e7a20 */ /* 0x000fe40000410000 */
[----:B------:R-:W-:Y:S01]  /*3730*/  FMUL.FTZ R79, R79, c[0x0][0x320] ;  /* 0x0000c8004f4f7a20 */ /* 0x000fe20000410000 */
[C---:B------:R-:W-:Y:S01]  /*3740*/  HMMA.16816.F32.BF16 R68, R72.reuse, R14, R68 ;  /* 0x0000000e4844723c */ /* 0x040fe20000041844 */
[----:B------:R-:W5:Y:S01]  /*3750*/  LDSM.16.M88.4 R12, [R248+0xb000] ;  /* 0x00b00000f80c783b */ /* 0x000f620000000200 */
[----:B------:R-:W2:Y:S06]  /*3760*/  MUFU.TANH R59, R59 ;  /* 0x0000003b003b7308 */ /* 0x000eac0000002400 */
[----:B------:R-:W-:Y:S02]  /*3770*/  HMMA.16816.F32.BF16 R48, R72, R64, R48 ;  /* 0x000000404830723c */ /* 0x000fe40000041830 */
[----:B------:R-:W2:Y:S06]  /*3780*/  MUFU.TANH R81, R81 ;  /* 0x0000005100517308 */ /* 0x000eac0000002400 */
[----:B-1----:R-:W-:Y:S02]  /*3790*/  HMMA.16816.F32.BF16 R112, R16, R44, R112 ;  /* 0x0000002c1070723c */ /* 0x002fe40000041870 */
[----:B------:R-:W1:Y:S06]  /*37a0*/  MUFU.TANH R76, R76 ;  /* 0x0000004c004c7308 */ /* 0x000e6c0000002400 */
[----:B---3--:R-:W-:Y:S02]  /*37b0*/  HMMA.16816.F32.BF16 R108, R72, R24, R108 ;  /* 0x00000018486c723c */ /* 0x008fe4000004186c */
[----:B------:R-:W3:Y:S06]  /*37c0*/  MUFU.TANH R77, R77 ;  /* 0x0000004d004d7308 */ /* 0x000eec0000002400 */
[----:B------:R-:W-:Y:S01]  /*37d0*/  HMMA.16816.F32.BF16 R52, R16, R46, R52 ;  /* 0x0000002e1034723c */ /* 0x000fe20000041834 */
[----:B------:R-:W-:Y:S01]  /*37e0*/  LDSM.16.M88.4 R44, [R234+0xb000] ;  /* 0x00b00000ea2c783b */ /* 0x000fe20000000200 */
[----:B------:R-:W1:Y:S06]  /*37f0*/  MUFU.TANH R78, R78 ;  /* 0x0000004e004e7308 */ /* 0x000e6c0000002400 */
[----:B------:R-:W-:Y:S01]  /*3800*/  HMMA.16816.F32.BF16 R60, R72, R26, R60 ;  /* 0x0000001a483c723c */ /* 0x000fe2000004183c */
[----:B------:R-:W1:Y:S01]  /*3810*/  LDSM.16.M88.4 R24, [R248+0xb800] ;  /* 0x00b80000f818783b */ /* 0x000e620000000200 */
[----:B------:R-:W1:Y:S06]  /*3820*/  MUFU.TANH R79, R79 ;  /* 0x0000004f004f7308 */ /* 0x000e6c0000002400 */
[C---:B--2---:R-:W-:Y:S08]  /*3830*/  HMMA.16816.F32.BF16 R92, R16.reuse, R10, R92 ;  /* 0x0000000a105c723c */ /* 0x044ff0000004185c */
[----:B------:R-:W-:Y:S01]  /*3840*/  HMMA.16816.F32.BF16 R40, R16, R8, R40 ;  /* 0x000000081028723c */ /* 0x000fe20000041828 */
[----:B------:R-:W-:Y:S07]  /*3850*/  LDSM.16.M88.4 R8, [R234+0xb800] ;  /* 0x00b80000ea08783b */ /* 0x000fee0000000200 */
[----:B------:R-:W-:Y:S08]  /*3860*/  HMMA.16816.F32.BF16 R48, R104, R96, R48 ;  /* 0x000000606830723c */ /* 0x000ff00000041830 */
[C---:B-----5:R-:W-:Y:S08]  /*3870*/  HMMA.16816.F32.BF16 R112, R20.reuse, R12, R112 ;  /* 0x0000000c1470723c */ /* 0x060ff00000041870 */
[----:B------:R-:W-:Y:S01]  /*3880*/  HMMA.16816.F32.BF16 R52, R20, R14, R52 ;  /* 0x0000000e1434723c */ /* 0x000fe20000041834 */
[----:B------:R-:W2:Y:S07]  /*3890*/  LDSM.16.M88.4 R12, [R244+0x17900] ;  /* 0x01790000f40c783b */ /* 0x000eae0000000200 */
[----:B------:R-:W-:Y:S01]  /*38a0*/  HMMA.16816.F32.BF16 R88, R104, R36, R88 ;  /* 0x000000246858723c */ /* 0x000fe20000041858 */
[----:B------:R-:W-:-:S02]  /*38b0*/  FMUL.FTZ R49, R49, c[0x0][0x320] ;  /* 0x0000c80031317a20 */ /* 0x000fc40000410000 */
[----:B------:R-:W-:Y:S02]  /*38c0*/  FMUL.FTZ R50, R50, c[0x0][0x320] ;  /* 0x0000c80032327a20 */ /* 0x000fe40000410000 */
[----:B------:R-:W-:Y:S01]  /*38d0*/  FMUL.FTZ R51, R51, c[0x0][0x320] ;  /* 0x0000c80033337a20 */ /* 0x000fe20000410000 */
[----:B------:R-:W2:Y:S01]  /*38e0*/  MUFU.TANH R64, R49 ;  /* 0x0000003100407308 */ /* 0x000ea20000002400 */
[----:B------:R-:W-:Y:S01]  /*38f0*/  FMUL.FTZ R0, R48, c[0x0][0x320] ;  /* 0x0000c80030007a20 */ /* 0x000fe20000410000 */
[----:B------:R-:W-:Y:S01]  /*3900*/  HMMA.16816.F32.BF16 R68, R104, R38, R68 ;  /* 0x000000266844723c */ /* 0x000fe20000041844 */
[----:B------:R-:W5:Y:S05]  /*3910*/  LDSM.16.M88.4 R36, [R244+0x17100] ;  /* 0x01710000f424783b */ /* 0x000f6a0000000200 */
[----:B------:R-:W2:Y:S02]  /*3920*/  MUFU.TANH R65, R50 ;  /* 0x0000003200417308 */ /* 0x000ea40000002400 */
[C---:B-1----:R-:W-:Y:S06]  /*3930*/  HMMA.16816.F32.BF16 R92, R20.reuse, R26, R92 ;  /* 0x0000001a145c723c */ /* 0x042fec000004185c */
[----:B------:R-:W1:Y:S02]  /*3940*/  MUFU.TANH R0, R0 ;  /* 0x0000000000007308 */ /* 0x000e640000002400 */
[----:B------:R-:W-:Y:S01]  /*3950*/  HMMA.16816.F32.BF16 R40, R20, R24, R40 ;  /* 0x000000181428723c */ /* 0x000fe20000041828 */
[----:B------:R-:W-:-:S02]  /*3960*/  FMUL.FTZ R82, R88, c[0x0][0x320] ;  /* 0x0000c80058527a20 */ /* 0x000fc40000410000 */
[----:B------:R-:W-:Y:S02]  /*3970*/  FMUL.FTZ R83, R89, c[0x0][0x320] ;  /* 0x0000c80059537a20 */ /* 0x000fe40000410000 */
[----:B------:R-:W-:Y:S02]  /*3980*/  FMUL.FTZ R91, R91, c[0x0][0x320] ;  /* 0x0000c8005b5b7a20 */ /* 0x000fe40000410000 */
[----:B------:R-:W1:Y:S01]  /*3990*/  MUFU.TANH R82, R82 ;  /* 0x0000005200527308 */ /* 0x000e620000002400 */
[----:B------:R-:W-:Y:S01]  /*39a0*/  HMMA.16816.F32.BF16 R84, R72, R66, R84 ;  /* 0x000000424854723c */ /* 0x000fe20000041854 */
[----:B------:R-:W-:Y:S02]  /*39b0*/  FMUL.FTZ R68, R68, c[0x0][0x320] ;  /* 0x0000c80044447a20 */ /* 0x000fe40000410000 */
[----:B------:R-:W-:Y:S02]  /*39c0*/  FMUL.FTZ R69, R69, c[0x0][0x320] ;  /* 0x0000c80045457a20 */ /* 0x000fe40000410000 */
[----:B------:R-:W-:-:S02]  /*39d0*/  FMUL.FTZ R70, R70, c[0x0][0x320] ;  /* 0x0000c80046467a20 */ /* 0x000fc40000410000 */
[----:B------:R1:W1:Y:S01]  /*39e0*/  MUFU.TANH R66, R51 ;  /* 0x0000003300427308 */ /* 0x0002620000002400 */
[----:B--2---:R-:W-:Y:S01]  /*39f0*/  HMMA.16816.F32.BF16 R92, R72, R14, R92 ;  /* 0x0000000e485c723c */ /* 0x004fe2000004185c */
[----:B------:R-:W-:-:S06]  /*3a00*/  FMUL.FTZ R71, R71, c[0x0][0x320] ;  /* 0x0000c80047477a20 */ /* 0x000fcc0000410000 */
[----:B------:R-:W2:Y:S01]  /*3a10*/  MUFU.TANH R83, R83 ;  /* 0x0000005300537308 */ /* 0x000ea20000002400 */
[C---:B------:R-:W-:Y:S01]  /*3a20*/  HMMA.16816.F32.BF16 R40, R72.reuse, R12, R40 ;  /* 0x0000000c4828723c */ /* 0x040fe20000041828 */
[----:B-1----:R-:W1:Y:S07]  /*3a30*/  LDSM.16.M88.4 R48, [R234+0xa800] ;  /* 0x00a80000ea30783b */ /* 0x002e6e0000000200 */
[----:B-----5:R-:W-:Y:S01]  /*3a40*/  HMMA.16816.F32.BF16 R112, R72, R36, R112 ;  /* 0x000000244870723c */ /* 0x020fe20000041870 */
[----:B------:R1:W1:Y:S01]  /*3a50*/  MUFU.TANH R211, R91 ;  /* 0x0000005b00d37308 */ /* 0x0002620000002400 */
[----:B------:R-:W-:-:S06]  /*3a60*/  DEPBAR.LE SB0, 0x0 ;  /* 0x000080000000791a */ /* 0x000fcc0000000000 */
[----:B------:R-:W-:Y:S01]  /*3a70*/  HMMA.16816.F32.BF16 R52, R72, R38, R52 ;  /* 0x000000264834723c */ /* 0x000fe20000041834 */
[----:B------:R1:W1:Y:S07]  /*3a80*/  MUFU.TANH R213, R68 ;  /* 0x0000004400d57308 */ /* 0x00026e0000002400 */
[C---:B------:R-:W-:Y:S01]  /*3a90*/  HMMA.16816.F32.BF16 R84, R104.reuse, R98, R84 ;  /* 0x000000626854723c */ /* 0x040fe20000041854 */
[----:B------:R1:W1:Y:S07]  /*3aa0*/  MUFU.TANH R212, R69 ;  /* 0x0000004500d47308 */ /* 0x00026e0000002400 */
[C---:B------:R-:W-:Y:S01]  /*3ab0*/  HMMA.16816.F32.BF16 R92, R104.reuse, R10, R92 ;  /* 0x0000000a685c723c */ /* 0x040fe2000004185c */
[----:B------:R2:W2:Y:S07]  /*3ac0*/  MUFU.TANH R210, R70 ;  /* 0x0000004600d27308 */ /* 0x0004ae0000002400 */
[C---:B------:R-:W-:Y:S01]  /*3ad0*/  HMMA.16816.F32.BF16 R112, R104.reuse, R44, R112 ;  /* 0x0000002c6870723c */ /* 0x040fe20000041870 */
[----:B------:R2:W2:Y:S07]  /*3ae0*/  MUFU.TANH R209, R71 ;  /* 0x0000004700d17308 */ /* 0x0004ae0000002400 */
[----:B-1----:R-:W-:Y:S01]  /*3af0*/  HMMA.16816.F32.BF16 R108, R104, R48, R108 ;  /* 0x00000030686c723c */ /* 0x002fe2000004186c */
[----:B------:R-:W-:-:S02]  /*3b00*/  FMUL.FTZ R67, R84, c[0x0][0x320] ;  /* 0x0000c80054437a20 */ /* 0x000fc40000410000 */
[----:B------:R-:W-:Y:S02]  /*3b10*/  FMUL.FTZ R56, R85, c[0x0][0x320] ;  /* 0x0000c80055387a20 */ /* 0x000fe40000410000 */
[----:B------:R-:W-:Y:S02]  /*3b20*/  FMUL.FTZ R57, R86, c[0x0][0x320] ;  /* 0x0000c80056397a20 */ /* 0x000fe40000410000 */
[----:B------:R-:W-:Y:S01]  /*3b30*/  FMUL.FTZ R84, R87, c[0x0][0x320] ;  /* 0x0000c80057547a20 */ /* 0x000fe20000410000 */
[----:B------:R-:W-:Y:S01]  /*3b40*/  HMMA.16816.F32.BF16 R60, R104, R50, R60 ;  /* 0x00000032683c723c */ /* 0x000fe2000004183c */
[----:B------:R-:W-:Y:S01]  /*3b50*/  FMUL.FTZ R85, R90, c[0x0][0x320] ;  /* 0x0000c8005a557a20 */ /* 0x000fe20000410000 */
[----:B------:R-:W1:Y:S01]  /*3b60*/  MUFU.TANH R67, R67 ;  /* 0x0000004300437308 */ /* 0x000e620000002400 */
[----:B------:R-:W-:Y:S02]  /*3b70*/  FMUL.FTZ R25, R94, c[0x0][0x320] ;  /* 0x0000c8005e197a20 */ /* 0x000fe40000410000 */
[----:B------:R-:W-:-:S02]  /*3b80*/  FMUL.FTZ R24, R95, c[0x0][0x320] ;  /* 0x0000c8005f187a20 */ /* 0x000fc40000410000 */
[----:B------:R-:W-:Y:S01]  /*3b90*/  FMUL.FTZ R92, R92, c[0x0][0x320] ;  /* 0x0000c8005c5c7a20 */ /* 0x000fe20000410000 */
[C---:B------:R-:W-:Y:S01]  /*3ba0*/  HMMA.16816.F32.BF16 R52, R104.reuse, R46, R52 ;  /* 0x0000002e6834723c */ /* 0x040fe20000041834 */
[----:B------:R-:W-:Y:S01]  /*3bb0*/  FMUL.FTZ R112, R112, c[0x0][0x320] ;  /* 0x0000c80070707a20 */ /* 0x000fe20000410000 */
[----:B------:R-:W1:Y:S01]  /*3bc0*/  MUFU.TANH R56, R56 ;  /* 0x0000003800387308 */ /* 0x000e620000002400 */
[----:B------:R-:W-:Y:S02]  /*3bd0*/  FMUL.FTZ R113, R113, c[0x0][0x320] ;  /* 0x0000c80071717a20 */ /* 0x000fe40000410000 */
[----:B------:R-:W-:Y:S02]  /*3be0*/  FMUL.FTZ R114, R114, c[0x0][0x320] ;  /* 0x0000c80072727a20 */ /* 0x000fe40000410000 */
[----:B------:R-:W-:Y:S01]  /*3bf0*/  FMUL.FTZ R115, R115, c[0x0][0x320] ;  /* 0x0000c80073737a20 */ /* 0x000fe20000410000 */
[----:B------:R-:W-:Y:S01]  /*3c00*/  HMMA.16816.F32.BF16 R40, R104, R8, R40 ;  /* 0x000000086828723c */ /* 0x000fe20000041828 */
[----:B------:R-:W-:Y:S01]  /*3c10*/  FMUL.FTZ R108, R108, c[0x0][0x320] ;  /* 0x0000c8006c6c7a20 */ /* 0x000fe20000410000 */
[----:B------:R-:W1:Y:S01]  /*3c20*/  MUFU.TANH R57, R57 ;  /* 0x0000003900397308 */ /* 0x000e620000002400 */
[----:B------:R-:W-:-:S02]  /*3c30*/  FMUL.FTZ R109, R109, c[0x0][0x320] ;  /* 0x0000c8006d6d7a20 */ /* 0x000fc40000410000 */
[----:B------:R-:W-:Y:S02]  /*3c40*/  FMUL.FTZ R110, R110, c[0x0][0x320] ;  /* 0x0000c8006e6e7a20 */ /* 0x000fe40000410000 */
[----:B------:R-:W-:Y:S02]  /*3c50*/  FMUL.FTZ R111, R111, c[0x0][0x320] ;  /* 0x0000c8006f6f7a20 */ /* 0x000fe40000410000 */
[----:B------:R-:W-:Y:S01]  /*3c60*/  FMUL.FTZ R60, R60, c[0x0][0x320] ;  /* 0x0000c8003c3c7a20 */ /* 0x000fe20000410000 */
[----:B------:R-:W1:Y:S01]  /*3c70*/  MUFU.TANH R84, R84 ;  /* 0x0000005400547308 */ /* 0x000e620000002400 */
[----:B------:R-:W-:Y:S02]  /*3c80*/  FMUL.FTZ R61, R61, c[0x0][0x320] ;  /* 0x0000c8003d3d7a20 */ /* 0x000fe40000410000 */
[----:B------:R-:W-:Y:S02]  /*3c90*/  FMUL.FTZ R62, R62, c[0x0][0x320] ;  /* 0x0000c8003e3e7a20 */ /* 0x000fe40000410000 */
[----:B------:R-:W-:-:S02]  /*3ca0*/  FMUL.FTZ R63, R63, c[0x0][0x320] ;  /* 0x0000c8003f3f7a20 */ /* 0x000fc40000410000 */
[----:B------:R-:W-:Y:S01]  /*3cb0*/  FMUL.FTZ R52, R52, c[0x0][0x320] ;  /* 0x0000c80034347a20 */ /* 0x000fe20000410000 */
[----:B------:R-:W1:Y:S01]  /*3cc0*/  MUFU.TANH R85, R85 ;  /* 0x0000005500557308 */ /* 0x000e620000002400 */
[----:B------:R-:W-:Y:S02]  /*3cd0*/  FMUL.FTZ R53, R53, c[0x0][0x320] ;  /* 0x0000c80035357a20 */ /* 0x000fe40000410000 */
[----:B------:R-:W-:Y:S02]  /*3ce0*/  FMUL.FTZ R54, R54, c[0x0][0x320] ;  /* 0x0000c80036367a20 */ /* 0x000fe40000410000 */
[----:B------:R-:W-:Y:S02]  /*3cf0*/  FMUL.FTZ R55, R55, c[0x0][0x320] ;  /* 0x0000c80037377a20 */ /* 0x000fe40000410000 */
[----:B------:R-:W-:Y:S01]  /*3d00*/  FMUL.FTZ R40, R40, c[0x0][0x320] ;  /* 0x0000c80028287a20 */ /* 0x000fe20000410000 */
[----:B------:R1:W1:Y:S01]  /*3d10*/  MUFU.TANH R198, R108 ;  /* 0x0000006c00c67308 */ /* 0x0002620000002400 */
[----:B------:R-:W-:-:S02]  /*3d20*/  FMUL.FTZ R41, R41, c[0x0][0x320] ;  /* 0x0000c80029297a20 */ /* 0x000fc40000410000 */
[----:B------:R-:W-:Y:S02]  /*3d30*/  FMUL.FTZ R42, R42, c[0x0][0x320] ;  /* 0x0000c8002a2a7a20 */ /* 0x000fe40000410000 */
[----:B------:R-:W-:Y:S02]  /*3d40*/  FMUL.FTZ R43, R43, c[0x0][0x320] ;  /* 0x0000c8002b2b7a20 */ /* 0x000fe40000410000 */
[----:B------:R-:W-:Y:S01]  /*3d50*/  FMUL.FTZ R93, R93, c[0x0][0x320] ;  /* 0x0000c8005d5d7a20 */ /* 0x000fe20000410000 */
        /* <DEDUP_REMOVED lines=22> */
[----:B------:R-:W1:Y:S01]  /*3ec0*/  MUFU.TANH R24, R24 ;  /* 0x0000001800187308 */ /* 0x000e620000002400 */
[----:B------:R-:W-:Y:S06]  /*3ed0*/  BAR.SYNC.DEFER_BLOCKING 0x0 ;  /* 0x0000000000007b1d */ /* 0x000fec0000010000 */
[----:B------:R-:W-:Y:S05]  /*3ee0*/  @!P0 BRA `(.L_x_1542) ;  /* 0x0000060000008947 */ /* 0x000fea0003800000 */
[----:B--234-:R-:W-:Y:S01]  /*3ef0*/  IMAD.U32 R7, RZ, RZ, UR6 ;  /* 0x00000006ff077e24 */ /* 0x01cfe2000f8e00ff */
[----:B------:R-:W-:Y:S01]  /*3f00*/  ISETP.NE.AND P6, PT, R252, 0x1, PT ;  /* 0x00000001fc00780c */ /* 0x000fe20003fc5270 */
[----:B------:R-:W-:-:S03]  /*3f10*/  IMAD.MOV.U32 R12, RZ, RZ, RZ ;  /* 0x000000ffff0c7224 */ /* 0x000fc600078e00ff */
[----:B------:R-:W-:-:S04]  /*3f20*/  IADD3 R7, R120, UR9, R7 ;  /* 0x0000000978077c10 */ /* 0x000fc8000fffe007 */
[----:B------:R-:W-:-:S05]  /*3f30*/  IADD3 R7, R7, -0x60, RZ ;  /* 0xffffffa007077810 */ /* 0x000fca0007ffe0ff */
[----:B------:R-:W-:-:S04]  /*3f40*/  @P6 IMAD.HI.U32 R9, R7, c[0x0][0x2bc], RZ ;  /* 0x0000af0007096a27 */ /* 0x000fc800078e00ff */
[----:B------:R-:W-:Y:S01]  /*3f50*/  IMAD.MOV.U32 R8, RZ, RZ, R7 ;  /* 0x000000ffff087224 */ /* 0x000fe200078e0007 */
[----:B------:R-:W-:-:S04]  /*3f60*/  @P6 SHF.R.U32.HI R8, RZ, c[0x0][0x2c0], R9 ;  /* 0x0000b000ff086a19 */ /* 0x000fc80000011609 */
[----:B------:R-:W-:-:S04]  /*3f70*/  @!P5 IADD3 R11, P0, R8, UR16, RZ ;  /* 0x00000010080bdc10 */ /* 0x000fc8000ff1e0ff */
[----:B------:R-:W-:Y:S02]  /*3f80*/  @!P5 LEA.HI.X.SX32 R9, R8, UR15, 0x1, P0 ;  /* 0x0000000f0809dc11 */ /* 0x000fe400080f0eff */
[----:B------:R-:W-:-:S04]  /*3f90*/  @!P5 LEA R10, P0, R11, c[0x0][0x2a0], 0x2 ;  /* 0x0000a8000b0ada11 */ /* 0x000fc800078010ff */
[----:B------:R-:W-:-:S05]  /*3fa0*/  @!P5 LEA.HI.X R11, R11, c[0x0][0x2a4], R9, 0x2, P0 ;  /* 0x0000a9000b0bda11 */ /* 0x000fca00000f1409 */
[----:B------:R2:W3:Y:S01]  /*3fb0*/  @!P5 LDG.E R12, [R10.64] ;  /* 0x0000000c0a0cd981 */ /* 0x0004e2000c1e1900 */
[----:B------:R-:W-:Y:S01]  /*3fc0*/  IMAD.MOV R8, RZ, RZ, -R8 ;  /* 0x000000ffff087224 */ /* 0x000fe200078e0a08 */
[----:B------:R-:W-:Y:S01]  /*3fd0*/  SEL R15, RZ, 0x10, P4 ;  /* 0x00000010ff0f7807 */ /* 0x000fe20002000000 */
[C---:B------:R-:W-:Y:S01]  /*3fe0*/  IMAD.SHL.U32 R16, R33.reuse, 0x2, RZ ;  /* 0x0000000221107824 */ /* 0x040fe200078e00ff */
[----:B------:R-:W-:Y:S01]  /*3ff0*/  SHF.L.U64.HI R17, R33, 0x1, R35 ;  /* 0x0000000121117819 */ /* 0x000fe20000010223 */
[----:B------:R-:W-:Y:S01]  /*4000*/  IMAD R13, R8, c[0x0][0x2b8], R7 ;  /* 0x0000ae00080d7a24 */ /* 0x000fe200078e0207 */
[----:B-1----:R-:W-:Y:S02]  /*4010*/  IADD3 R40, -R15, 0x10, RZ ;  /* 0x000000100f287810 */ /* 0x002fe40007ffe1ff */
[----:B------:R-:W-:Y:S01]  /*4020*/  SEL R22, RZ, 0x10, P1 ;  /* 0x00000010ff167807 */ /* 0x000fe20000800000 */
[----:B------:R-:W-:Y:S01]  /*4030*/  IMAD.WIDE.U32 R8, R13, c[0x0][0x1e0], RZ ;  /* 0x000078000d087a25 */ /* 0x000fe200078e00ff */
[----:B------:R-:W-:Y:S01]  /*4040*/  SHF.R.S32.HI R7, RZ, 0x1f, R13 ;  /* 0x0000001fff077819 */ /* 0x000fe2000001140d */
[----:B------:R1:W-:Y:S01]  /*4050*/  STL [R1+0x4], R13 ;  /* 0x0000040d01007387 */ /* 0x0003e20000100800 */
[----:B------:R-:W-:-:S02]  /*4060*/  LOP3.LUT R40, R40, 0xf, RZ, 0xc0, !PT ;  /* 0x0000000f28287812 */ /* 0x000fc400078ec0ff */
[----:B------:R-:W-:Y:S01]  /*4070*/  SHF.L.U64.HI R14, R31, 0x1, R34 ;  /* 0x000000011f0e7819 */ /* 0x000fe20000010222 */
[----:B------:R-:W-:Y:S01]  /*4080*/  IMAD R7, R7, c[0x0][0x1e0], RZ ;  /* 0x0000780007077a24 */ /* 0x000fe200078e02ff */
[----:B------:R-:W-:-:S03]  /*4090*/  IADD3 R26, -R22, 0x10, RZ ;  /* 0x00000010161a7810 */ /* 0x000fc60007ffe1ff */
[----:B------:R-:W-:Y:S01]  /*40a0*/  IMAD R7, R13, c[0x0][0x1e4], R7 ;  /* 0x000079000d077a24 */ /* 0x000fe200078e0207 */
[----:B------:R-:W-:-:S03]  /*40b0*/  LOP3.LUT R26, R26, 0xf, RZ, 0xc0, !PT ;  /* 0x0000000f1a1a7812 */ /* 0x000fc600078ec0ff */
[----:B------:R-:W-:Y:S02]  /*40c0*/  IMAD.IADD R9, R9, 0x1, R7 ;  /* 0x0000000109097824 */ /* 0x000fe400078e0207 */
[C---:B--2---:R-:W-:Y:S01]  /*40d0*/  IMAD.SHL.U32 R10, R29.reuse, 0x2, RZ ;  /* 0x000000021d0a7824 */ /* 0x044fe200078e00ff */
[----:B------:R-:W-:Y:S01]  /*40e0*/  SHF.L.U64.HI R11, R29, 0x1, R32 ;  /* 0x000000011d0b7819 */ /* 0x000fe20000010220 */
[----:B-1----:R-:W-:Y:S01]  /*40f0*/  IMAD.SHL.U32 R13, R31, 0x2, RZ ;  /* 0x000000021f0d7824 */ /* 0x002fe200078e00ff */
[----:B---3--:R-:W-:Y:S01]  /*4100*/  SHF.R.S32.HI R7, RZ, 0x1f, R12 ;  /* 0x0000001fff077819 */ /* 0x008fe2000001140c */
[----:B------:R-:W-:Y:S01]  /*4110*/  IMAD.WIDE.U32 R8, R12, c[0x0][0x1f0], R8 ;  /* 0x00007c000c087a25 */ /* 0x000fe200078e0008 */
[----:B------:R1:W-:Y:S03]  /*4120*/  STL [R1], R12 ;  /* 0x0000000c01007387 */ /* 0x0003e60000100800 */
[----:B------:R-:W-:Y:S01]  /*4130*/  IMAD R7, R7, c[0x0][0x1f0], RZ ;  /* 0x00007c0007077a24 */ /* 0x000fe200078e02ff */
[----:B------:R-:W-:-:S02]  /*4140*/  IADD3 R18, P0, R8, UR20, RZ ;  /* 0x0000001408127c10 */ /* 0x000fc4000ff1e0ff */
[----:B------:R-:W-:Y:S01]  /*4150*/  SHF.L.U64.HI R8, R28, 0x1, R30 ;  /* 0x000000011c087819 */ /* 0x000fe2000001021e */
[----:B------:R-:W-:-:S05]  /*4160*/  IMAD R7, R12, c[0x0][0x1f4], R7 ;  /* 0x00007d000c077a24 */ /* 0x000fca00078e0207 */
[----:B------:R-:W-:Y:S02]  /*4170*/  IADD3.X R7, R9, UR18, R7, P0, !PT ;  /* 0x0000001209077c10 */ /* 0x000fe400087fe407 */
[C---:B------:R-:W-:Y:S02]  /*4180*/  LEA R19, P0, R18.reuse, c[0x0][0x1c8], 0x1 ;  /* 0x0000720012137a11 */ /* 0x040fe400078008ff */
[----:B------:R-:W-:Y:S02]  /*4190*/  SEL R9, RZ, 0x10, P2 ;  /* 0x00000010ff097807 */ /* 0x000fe40001000000 */
[----:B------:R-:W-:Y:S01]  /*41a0*/  LEA.HI.X R18, R18, c[0x0][0x1cc], R7, 0x1, P0 ;  /* 0x0000730012127a11 */ /* 0x000fe200000f0c07 */
[----:B------:R-:W2:Y:S01]  /*41b0*/  SHFL.IDX PT, R27, R19, 0x2, 0x181f ;  /* 0x00581f00131b7f89 */ /* 0x000ea200000e0000 */
[----:B------:R-:W-:Y:S01]  /*41c0*/  IADD3 R36, -R9, 0x10, RZ ;  /* 0x0000001009247810 */ /* 0x000fe20007ffe1ff */
[----:B------:R-:W-:Y:S02]  /*41d0*/  IMAD.SHL.U32 R7, R28, 0x2, RZ ;  /* 0x000000021c077824 */ /* 0x000fe400078e00ff */
[----:B------:R-:W3:Y:S01]  /*41e0*/  SHFL.IDX PT, R20, R18, 0x2, 0x181f ;  /* 0x00581f0012147f89 */ /* 0x000ee200000e0000 */
[----:B------:R-:W-:-:S02]  /*41f0*/  LOP3.LUT R36, R36, 0xf, RZ, 0xc0, !PT ;  /* 0x0000000f24247812 */ /* 0x000fc400078ec0ff */
[----:B-1----:R-:W-:Y:S01]  /*4200*/  SEL R12, RZ, 0x10, P3 ;  /* 0x00000010ff0c7807 */ /* 0x002fe20001800000 */
[----:B------:R-:W-:Y:S03]  /*4210*/  SHFL.IDX PT, R21, R18, RZ, 0x181f ;  /* 0x00181fff12157589 */ /* 0x000fe600000e0000 */
[----:B------:R-:W-:Y:S01]  /*4220*/  IADD3 R38, -R12, 0x10, RZ ;  /* 0x000000100c267810 */ /* 0x000fe20007ffe1ff */
[----:B------:R-:W-:Y:S03]  /*4230*/  SHFL.IDX PT, R18, R18, 0x1, 0x181f ;  /* 0x00381f0012127f89 */ /* 0x000fe600000e0000 */
[----:B------:R-:W-:Y:S02]  /*4240*/  LOP3.LUT R38, R38, 0xf, RZ, 0xc0, !PT ;  /* 0x0000000f26267812 */ /* 0x000fe400078ec0ff */
[----:B--2---:R-:W-:-:S04]  /*4250*/  IADD3 R40, P6, P0, R40, R27, R16 ;  /* 0x0000001b28287210 */ /* 0x004fc800078de010 */
[----:B---3--:R-:W-:Y:S02]  /*4260*/  IADD3.X R41, RZ, R20, R17, P6, P0 ;  /* 0x00000014ff297210 */ /* 0x008fe400037e0411 */
[----:B------:R-:W-:-:S04]  /*4270*/  IADD3 R38, P6, P0, R38, R27, R13 ;  /* 0x0000001b26267210 */ /* 0x000fc800078de00d */
[----:B------:R-:W-:Y:S02]  /*4280*/  IADD3.X R39, RZ, R20, R14, P6, P0 ;  /* 0x00000014ff277210 */ /* 0x000fe400037e040e */
[----:B------:R-:W-:-:S04]  /*4290*/  IADD3 R36, P6, P0, R36, R27, R10 ;  /* 0x0000001b24247210 */ /* 0x000fc800078de00a */
[----:B------:R-:W-:Y:S02]  /*42a0*/  IADD3.X R37, RZ, R20, R11, P6, P0 ;  /* 0x00000014ff257210 */ /* 0x000fe400037e040b */
[----:B------:R-:W-:-:S04]  /*42b0*/  IADD3 R26, P6, P0, R26, R27, R7 ;  /* 0x0000001b1a1a7210 */ /* 0x000fc800078de007 */
[----:B------:R-:W-:Y:S02]  /*42c0*/  IADD3.X R27, RZ, R20, R8, P6, P0 ;  /* 0x00000014ff1b7210 */ /* 0x000fe400037e0408 */
[----:B------:R-:W1:Y:S04]  /*42d0*/  SHFL.IDX PT, R20, R19, RZ, 0x181f ;  /* 0x00181fff13147589 */ /* 0x000e6800000e0000 */
[----:B------:R-:W2:Y:S01]  /*42e0*/  SHFL.IDX PT, R19, R19, 0x1, 0x181f ;  /* 0x00381f0013137f89 */ /* 0x000ea200000e0000 */
[----:B-1----:R-:W-:-:S05]  /*42f0*/  IADD3 R46, P0, R20, R16, RZ ;  /* 0x00000010142e7210 */ /* 0x002fca0007f1e0ff */
[----:B------:R-:W-:Y:S01]  /*4300*/  IMAD.X R47, R21, 0x1, R17, P0 ;  /* 0x00000001152f7824 */ /* 0x000fe200000e0611 */
        /* <DEDUP_REMOVED lines=9> */
[----:B--2---:R-:W-:-:S04]  /*43a0*/  IADD3 R16, P0, R19, R16, RZ ;  /* 0x0000001013107210 */ /* 0x004fc80007f1e0ff */
        /* <DEDUP_REMOVED lines=20> */
.L_x_1542:
[----:B--234-:R-:W-:Y:S01]  /*44f0*/  LOP3.LUT R7, R6, 0xffffffe0, RZ, 0xc0, !PT ;  /* 0xffffffe006077812 */ /* 0x01cfe200078ec0ff */
[----:B------:R-:W-:Y:S01]  /*4500*/  IMAD.SHL.U32 R247, R5, 0x2, RZ ;  /* 0x0000000205f77824 */ /* 0x000fe200078e00ff */
[----:B------:R-:W-:Y:S01]  /*4510*/  UIADD3 UR6, UR7, -0x2, URZ ;  /* 0xfffffffe07067890 */ /* 0x000fe2000fffe03f */
[----:B------:R-:W0:Y:S02]  /*4520*/  LDGDEPBAR ;  /* 0x00000000000079af */ /* 0x000e240000000000 */
[----:B------:R-:W-:Y:S01]  /*4530*/  IMAD.IADD R7, R2, 0x1, -R7 ;  /* 0x0000000102077824 */ /* 0x000fe200078e0a07 */
[----:B------:R-:W-:Y:S01]  /*4540*/  UISETP.GE.AND UP0, UPT, UR6, UR8, UPT ;  /* 0x000000080600728c */ /* 0x000fe2000bf06270 */
[----:B------:R-:W-:Y:S01]  /*4550*/  IMAD.U32 R2, RZ, RZ, UR10 ;  /* 0x0000000aff027e24 */ /* 0x000fe2000f8e00ff */
[----:B------:R-:W-:Y:S01]  /*4560*/  LDSM.16.MT88.4 R172, [R247+0x100] ;  /* 0x00010000f7ac783b */ /* 0x000fe20000004200 */
[----:B------:R-:W-:Y:S01]  /*4570*/  IMAD R242, R4, 0x2, R247 ;  /* 0x0000000204f27824 */ /* 0x000fe200078e02f7 */
[----:B------:R-:W-:Y:S01]  /*4580*/  SHF.R.S32.HI R6, RZ, 0x1f, R7 ;  /* 0x0000001fff067819 */ /* 0x000fe20000011407 */
[C---:B------:R-:W-:Y:S01]  /*4590*/  IMAD R241, R3.reuse, 0x2, R247 ;  /* 0x0000000203f17824 */ /* 0x040fe200078e02f7 */
[----:B------:R-:W-:Y:S01]  /*45a0*/  LDSM.16.MT88.4 R12, [R247+0x900] ;  /* 0x00090000f70c783b */ /* 0x000fe20000004200 */
[----:B------:R-:W-:Y:S01]  /*45b0*/  IMAD R240, R3, 0x2, R242 ;  /* 0x0000000203f07824 */ /* 0x000fe200078e02f2 */
[----:B------:R-:W-:-:S02]  /*45c0*/  LEA.HI R6, R6, R7, RZ, 0x2 ;  /* 0x0000000706067211 */ /* 0x000fc400078f10ff */
[----:B------:R-:W-:Y:S02]  /*45d0*/  LDSM.16.MT88.4 R164, [R242+0x100] ;  /* 0x00010000f2a4783b */ /* 0x000fe40000004200 */
[----:B------:R-:W-:Y:S02]  /*45e0*/  LOP3.LUT R6, R6, 0x7ffffffc, RZ, 0xc0, !PT ;  /* 0x7ffffffc06067812 */ /* 0x000fe400078ec0ff */
[----:B------:R-:W-:Y:S03]  /*45f0*/  LDSM.16.MT88.4 R132, [R242+0x3100] ;  /* 0x00310000f284783b */ /* 0x000fe60000004200 */
[----:B------:R-:W-:Y:S01]  /*4600*/  IMAD.IADD R6, R7, 0x1, -R6 ;  /* 0x0000000107067824 */ /* 0x000fe200078e0a06 */
[----:B------:R-:W-:Y:S03]  /*4610*/  LDSM.16.MT88.4 R148, [R240+0x100] ;  /* 0x00010000f094783b */ /* 0x000fe60000004200 */
[----:B------:R-:W-:Y:S01]  /*4620*/  IMAD R2, R6, -0x2, R2 ;  /* 0xfffffffe06027824 */ /* 0x000fe200078e0202 */
[----:B------:R-:W-:Y:S04]  /*4630*/  LDSM.16.MT88.4 R140, [R247+0x3100] ;  /* 0x00310000f78c783b */ /* 0x000fe80000004200 */
[----:B------:R-:W-:Y:S01]  /*4640*/  ISETP.GT.AND P0, PT, R2, RZ, PT ;  /* 0x000000ff0200720c */ /* 0x000fe20003f04270 */
[----:B------:R-:W-:Y:S03]  /*4650*/  LDSM.16.MT88.4 R88, [R241+0x6100] ;  /* 0x00610000f158783b */ /* 0x000fe60000004200 */
[----:B------:R-:W-:Y:S01]  /*4660*/  FSEL R65, R65, -INF , P0 ;  /* 0xff80000041417808 */ /* 0x000fe20000000000 */
[----:B------:R-:W-:Y:S01]  /*4670*/  LDSM.16.MT88.4 R156, [R241+0x100] ;  /* 0x00010000f19c783b */ /* 0x000fe20000004200 */
[----:B------:R-:W-:-:S02]  /*4680*/  FSEL R0, R0, -INF , P0 ;  /* 0xff80000000007808 */ /* 0x000fc40000000000 */
[----:B------:R-:W-:Y:S01]  /*4690*/  ISETP.GT.AND P0, PT, R2, 0x1, PT ;  /* 0x000000010200780c */ /* 0x000fe20003f04270 */
[----:B-1----:R-:W-:Y:S03]  /*46a0*/  LDSM.16.MT88.4 R20, [R240+0x900] ;  /* 0x00090000f014783b */ /* 0x002fe60000004200 */
[----:B------:R-:W-:Y:S01]  /*46b0*/  FSEL R66, R66, -INF , P0 ;  /* 0xff80000042427808 */ /* 0x000fe20000000000 */
[----:B------:R-:W-:Y:S01]  /*46c0*/  LDSM.16.MT88.4 R16, [R247+0x3900] ;  /* 0x00390000f710783b */ /* 0x000fe20000004200 */
[----:B------:R-:W-:Y:S02]  /*46d0*/  FSEL R64, R64, -INF , P0 ;  /* 0xff80000040407808 */ /* 0x000fe40000000000 */
[----:B------:R-:W-:Y:S01]  /*46e0*/  ISETP.GT.AND P0, PT, R2, 0x8, PT ;  /* 0x000000080200780c */ /* 0x000fe20003f04270 */
[----:B------:R-:W-:Y:S01]  /*46f0*/  LDSM.16.MT88.4 R68, [R240+0x3900] ;  /* 0x00390000f044783b */ /* 0x000fe20000004200 */
[----:B------:R-:W-:-:S02]  /*4700*/  FMNMX.FTZ R6, R0, R64, !PT ;  /* 0x0000004000067209 */ /* 0x000fc40007810000 */
[----:B------:R-:W-:Y:S01]  /*4710*/  FSEL R57, R57, -INF , P0 ;  /* 0xff80000039397808 */ /* 0x000fe20000000000 */
[----:B------:R-:W-:Y:S01]  /*4720*/  LDSM.16.MT88.4 R36, [R241+0x900] ;  /* 0x00090000f124783b */ /* 0x000fe20000004200 */
[----:B------:R-:W-:Y:S02]  /*4730*/  FSEL R67, R67, -INF , P0 ;  /* 0xff80000043437808 */ /* 0x000fe40000000000 */
[----:B------:R-:W-:Y:S01]  /*4740*/  ISETP.GT.AND P0, PT, R2, 0x9, PT ;  /* 0x000000090200780c */ /* 0x000fe20003f04270 */
[----:B------:R-:W-:Y:S01]  /*4750*/  LDSM.16.MT88.4 R72, [R247+0x6100] ;  /* 0x00610000f748783b */ /* 0x000fe20000004200 */
[----:B------:R-:W-:Y:S02]  /*4760*/  FMNMX.FTZ R6, R67, R6, !PT ;  /* 0x0000000643067209 */ /* 0x000fe40007810000 */
[----:B------:R-:W-:Y:S01]  /*4770*/  FSEL R84, R84, -INF , P0 ;  /* 0xff80000054547808 */ /* 0x000fe20000000000 */
[----:B------:R-:W-:Y:S01]  /*4780*/  LDSM.16.MT88.4 R96, [R240+0x6100] ;  /* 0x00610000f060783b */ /* 0x000fe20000004200 */
[----:B------:R-:W-:-:S02]  /*4790*/  FSEL R56, R56, -INF , P0 ;  /* 0xff80000038387808 */ /* 0x000fc40000000000 */
[----:B------:R-:W-:Y:S01]  /*47a0*/  ISETP.GT.AND P0, PT, R2, 0x10, PT ;  /* 0x000000100200780c */ /* 0x000fe20003f04270 */
[----:B------:R-:W-:Y:S01]  /*47b0*/  LDSM.16.MT88.4 R120, [R241+0x9100] ;  /* 0x00910000f178783b */ /* 0x000fe20000004200 */
[----:B------:R-:W-:Y:S02]  /*47c0*/  FMNMX.FTZ R6, R56, R6, !PT ;  /* 0x0000000638067209 */ /* 0x000fe40007810000 */
[----:B------:R-:W-:Y:S01]  /*47d0*/  FSEL R59, R59, -INF , P0 ;  /* 0xff8000003b3b7808 */ /* 0x000fe20000000000 */
[----:B------:R-:W-:Y:S01]  /*47e0*/  LDSM.16.MT88.4 R104, [R247+0x9100] ;  /* 0x00910000f768783b */ /* 0x000fe20000004200 */
        /* <DEDUP_REMOVED lines=48> */
[----:B------:R-:W-:Y:S02]  /*4af0*/  FMNMX.FTZ R6, R196, R6, !PT ;  /* 0x00000006c4067209 */ /* 0x000fe40007810000 */
[----:B------:R-:W-:Y:S02]  /*4b00*/  FSEL R208, R208, -INF , P0 ;  /* 0xff800000d0d07808 */ /* 0x000fe40000000000 */
[----:B------:R-:W-:Y:S02]  /*4b10*/  FSEL R207, R207, -INF , P0 ;  /* 0xff800000cfcf7808 */ /* 0x000fe40000000000 */
[----:B------:R-:W-:-:S02]  /*4b20*/  ISETP.GT.AND P0, PT, R2, 0x41, PT ;  /* 0x000000410200780c */ /* 0x000fc40003f04270 */
[----:B------:R-:W-:Y:S02]  /*4b30*/  FMNMX.FTZ R7, R59, R7, !PT ;  /* 0x000000073b077209 */ /* 0x000fe40007810000 */
[----:B------:R-:W-:Y:S02]  /*4b40*/  FMNMX.FTZ R6, R195, R6, !PT ;  /* 0x00000006c3067209 */ /* 0x000fe40007810000 */
[----:B------:R-:W-:Y:S02]  /*4b50*/  FSEL R206, R206, -INF , P0 ;  /* 0xff800000cece7808 */ /* 0x000fe40000000000 */
[----:B------:R-:W-:Y:S02]  /*4b60*/  FSEL R205, R205, -INF , P0 ;  /* 0xff800000cdcd7808 */ /* 0x000fe40000000000 */
[----:B------:R-:W-:Y:S02]  /*4b70*/  ISETP.GT.AND P0, PT, R2, 0x48, PT ;  /* 0x000000480200780c */ /* 0x000fe40003f04270 */
[----:B------:R-:W-:-:S02]  /*4b80*/  FMNMX.FTZ R7, R81, R7, !PT ;  /* 0x0000000751077209 */ /* 0x000fc40007810000 */
[----:B------:R-:W-:Y:S02]  /*4b90*/  FMNMX.FTZ R6, R193, R6, !PT ;  /* 0x00000006c1067209 */ /* 0x000fe40007810000 */
[----:B------:R-:W-:Y:S02]  /*4ba0*/  FSEL R204, R204, -INF , P0 ;  /* 0xff800000cccc7808 */ /* 0x000fe40000000000 */
[----:B------:R-:W-:Y:S02]  /*4bb0*/  FSEL R203, R203, -INF , P0 ;  /* 0xff800000cbcb7808 */ /* 0x000fe40000000000 */
[----:B------:R-:W-:Y:S02]  /*4bc0*/  ISETP.GT.AND P0, PT, R2, 0x49, PT ;  /* 0x000000490200780c */ /* 0x000fe40003f04270 */
[----:B------:R-:W-:Y:S02]  /*4bd0*/  FMNMX.FTZ R7, R78, R7, !PT ;  /* 0x000000074e077209 */ /* 0x000fe40007810000 */
[----:B------:R-:W-:-:S02]  /*4be0*/  FMNMX.FTZ R6, R207, R6, !PT ;  /* 0x00000006cf067209 */ /* 0x000fc40007810000 */
[----:B------:R-:W-:Y:S02]  /*4bf0*/  FSEL R201, R201, -INF , P0 ;  /* 0xff800000c9c97808 */ /* 0x000fe40000000000 */
[----:B------:R-:W-:Y:S02]  /*4c00*/  FSEL R202, R202, -INF , P0 ;  /* 0xff800000caca7808 */ /* 0x000fe40000000000 */
[----:B------:R-:W-:Y:S02]  /*4c10*/  FMNMX.FTZ R7, R79, R7, !PT ;  /* 0x000000074f077209 */ /* 0x000fe40007810000 */
[----:B------:R-:W-:Y:S02]  /*4c20*/  FMNMX.FTZ R6, R205, R6, !PT ;  /* 0x00000006cd067209 */ /* 0x000fe40007810000 */
        /* <DEDUP_REMOVED lines=10> */
[----:B------:R-:W-:Y:S02]  /*4cd0*/  ISETP.GT.AND P0, PT, R2, 0x58, PT ;  /* 0x000000580200780c */ /* 0x000fe40003f04270 */
[----:B------:R-:W-:Y:S02]  /*4ce0*/  FMNMX.FTZ R7, R210, R7, !PT ;  /* 0x00000007d2077209 */ /* 0x000fe40007810000 */
[----:B------:R-:W-:Y:S02]  /*4cf0*/  FMNMX.FTZ R6, R191, R6, !PT ;  /* 0x00000006bf067209 */ /* 0x000fe40007810000 */
[----:B------:R-:W-:-:S02]  /*4d00*/  FSEL R25, R25, -INF , P0 ;  /* 0xff80000019197808 */ /* 0x000fc40000000000 */
[----:B------:R-:W-:Y:S02]  /*4d10*/  FSEL R189, R189, -INF , P0 ;  /* 0xff800000bdbd7808 */ /* 0x000fe40000000000 */
[----:B------:R-:W-:Y:S02]  /*4d20*/  ISETP.GT.AND P0, PT, R2, 0x59, PT ;  /* 0x000000590200780c */ /* 0x000fe40003f04270 */
[----:B------:R-:W-:Y:S02]  /*4d30*/  FMNMX.FTZ R7, R209, R7, !PT ;  /* 0x00000007d1077209 */ /* 0x000fe40007810000 */
[----:B------:R-:W-:Y:S02]  /*4d40*/  FMNMX.FTZ R6, R190, R6, !PT ;  /* 0x00000006be067209 */ /* 0x000fe40007810000 */
[----:B------:R-:W-:Y:S02]  /*4d50*/  FSEL R188, R188, -INF , P0 ;  /* 0xff800000bcbc7808 */ /* 0x000fe40000000000 */
[----:B------:R-:W-:-:S02]  /*4d60*/  FMNMX.FTZ R7, R197, R7, !PT ;  /* 0x00000007c5077209 */ /* 0x000fc40007810000 */
[----:B------:R-:W-:Y:S02]  /*4d70*/  FMNMX.FTZ R2, R189, R6, !PT ;  /* 0x00000006bd027209 */ /* 0x000fe40007810000 */
[----:B------:R-:W-:Y:S02]  /*4d80*/  FMNMX.FTZ R6, R194, R7, !PT ;  /* 0x00000007c2067209 */ /* 0x000fe40007810000 */
[----:B------:R-:W-:Y:S02]  /*4d90*/  FMNMX.FTZ R2, R188, R2, !PT ;  /* 0x00000002bc027209 */ /* 0x000fe40007810000 */
[----:B------:R-:W-:Y:S02]  /*4da0*/  FMNMX.FTZ R6, R200, R6, !PT ;  /* 0x00000006c8067209 */ /* 0x000fe40007810000 */
[----:B------:R-:W-:Y:S01]  /*4db0*/  FSEL R24, R24, -INF , P0 ;  /* 0xff80000018187808 */ /* 0x000fe20000000000 */
[----:B------:R-:W1:Y:S01]  /*4dc0*/  SHFL.BFLY PT, R7, R2, 0x2, 0x1f ;  /* 0x0c401f0002077f89 */ /* 0x000e6200000e0000 */
        /* <DEDUP_REMOVED lines=9> */
[----:B------:R-:W-:-:S04]  /*4e60*/  FMNMX.FTZ R6, R25, R6, !PT ;  /* 0x0000000619067209 */ /* 0x000fc80007810000 */
[----:B------:R-:W-:-:S05]  /*4e70*/  FMNMX.FTZ R6, R24, R6, !PT ;  /* 0x0000000618067209 */ /* 0x000fca0007810000 */
[----:B------:R-:W2:Y:S01]  /*4e80*/  SHFL.BFLY PT, R7, R6, 0x2, 0x1f ;  /* 0x0c401f0006077f89 */ /* 0x000ea200000e0000 */
[----:B-1----:R-:W-:-:S03]  /*4e90*/  FMNMX.FTZ R2, R2, R8, !PT ;  /* 0x0000000802027209 */ /* 0x002fc60007810000 */
[----:B------:R-:W-:Y:S01]  /*4ea0*/  LDSM.16.MT88.4 R8, [R242+0x900] ;  /* 0x00090000f208783b */ /* 0x000fe20000004200 */
[C---:B------:R-:W-:Y:S01]  /*4eb0*/  FSETP.NEU.FTZ.AND P0, PT, R2.reuse, -INF , PT ;  /* 0xff8000000200780b */ /* 0x040fe20003f1d000 */
[----:B------:R-:W-:-:S05]  /*4ec0*/  FMUL.FTZ R192, R2, c[0x0][0x2d0] ;  /* 0x0000b40002c07a20 */ /* 0x000fca0000410000 */
[----:B------:R-:W-:Y:S02]  /*4ed0*/  FSEL R192, R192, RZ, P0 ;  /* 0x000000ffc0c07208 */ /* 0x000fe40000000000 */
[----:B--2---:R-:W-:-:S03]  /*4ee0*/  FMNMX.FTZ R6, R6, R7, !PT ;  /* 0x0000000706067209 */ /* 0x004fc60007810000 */
[--C-:B------:R-:W-:Y:S02]  /*4ef0*/  FFMA.FTZ R185, R0, c[0x0][0x2d0], -R192.reuse ;  /* 0x0000b40000b97a23 */ /* 0x100fe400000108c0 */
[----:B------:R-:W1:Y:S01]  /*4f00*/  SHFL.BFLY PT, R0, R6, 0x1, 0x1f ;  /* 0x0c201f0006007f89 */ /* 0x000e6200000e0000 */
[--C-:B------:R-:W-:Y:S02]  /*4f10*/  FFMA.FTZ R27, R64, c[0x0][0x2d0], -R192.reuse ;  /* 0x0000b400401b7a23 */ /* 0x100fe400000108c0 */
[--C-:B------:R-:W-:Y:S01]  /*4f20*/  FFMA.FTZ R182, R67, c[0x0][0x2d0], -R192.reuse ;  /* 0x0000b40043b67a23 */ /* 0x100fe200000108c0 */
[----:B------:R-:W-:Y:S01]  /*4f30*/  MUFU.EX2 R185, R185 ;  /* 0x000000b900b97308 */ /* 0x000fe20000000800 */
[--C-:B------:R-:W-:Y:S02]  /*4f40*/  FFMA.FTZ R51, R56, c[0x0][0x2d0], -R192.reuse ;  /* 0x0000b40038337a23 */ /* 0x100fe400000108c0 */
[--C-:B------:R-:W-:Y:S02]  /*4f50*/  FFMA.FTZ R50, R80, c[0x0][0x2d0], -R192.reuse ;  /* 0x0000b40050327a23 */ /* 0x100fe400000108c0 */
[----:B------:R-:W-:-:S02]  /*4f60*/  FFMA.FTZ R46, R58, c[0x0][0x2d0], -R192 ;  /* 0x0000b4003a2e7a23 */ /* 0x000fc400000108c0 */
[--C-:B------:R-:W-:Y:S01]  /*4f70*/  FFMA.FTZ R45, R76, c[0x0][0x2d0], -R192.reuse ;  /* 0x0000b4004c2d7a23 */ /* 0x100fe200000108c0 */
[----:B------:R-:W2:Y:S01]  /*4f80*/  MUFU.EX2 R27, R27 ;  /* 0x0000001b001b7308 */ /* 0x000ea20000000800 */
[--C-:B------:R-:W-:Y:S02]  /*4f90*/  FFMA.FTZ R41, R77, c[0x0][0x2d0], -R192.reuse ;  /* 0x0000b4004d297a23 */ /* 0x100fe400000108c0 */
[--C-:B------:R-:W-:Y:S02]  /*4fa0*/  FFMA.FTZ R44, R44, c[0x0][0x2d0], -R192.reuse ;  /* 0x0000b4002c2c7a23 */ /* 0x100fe400000108c0 */
[--C-:B------:R-:W-:Y:S02]  /*4fb0*/  FFMA.FTZ R40, R40, c[0x0][0x2d0], -R192.reuse ;  /* 0x0000b40028287a23 */ /* 0x100fe400000108c0 */
[--C-:B------:R-:W-:Y:S01]  /*4fc0*/  FFMA.FTZ R198, R198, c[0x0][0x2d0], -R192.reuse ;  /* 0x0000b400c6c67a23 */ /* 0x100fe200000108c0 */
[----:B------:R-:W-:Y:S01]  /*4fd0*/  MUFU.EX2 R182, R182 ;  /* 0x000000b600b67308 */ /* 0x000fe20000000800 */
[----:B------:R-:W-:-:S02]  /*4fe0*/  FFMA.FTZ R196, R196, c[0x0][0x2d0], -R192 ;  /* 0x0000b400c4c47a23 */ /* 0x000fc400000108c0 */
[--C-:B------:R-:W-:Y:S01]  /*4ff0*/  FFMA.FTZ R195, R195, c[0x0][0x2d0], -R192.reuse ;  /* 0x0000b400c3c37a23 */ /* 0x100fe200000108c0 */
[----:B-1----:R-:W-:Y:S01]  /*5000*/  FMNMX.FTZ R0, R0, R6, !PT ;  /* 0x0000000600007209 */ /* 0x002fe20007810000 */
[--C-:B------:R-:W-:Y:S02]  /*5010*/  FFMA.FTZ R193, R193, c[0x0][0x2d0], -R192.reuse ;  /* 0x0000b400c1c17a23 */ /* 0x100fe400000108c0 */
[--C-:B------:R-:W-:Y:S01]  /*5020*/  FFMA.FTZ R207, R207, c[0x0][0x2d0], -R192.reuse ;  /* 0x0000b400cfcf7a23 */ /* 0x100fe200000108c0 */
[C---:B------:R-:W-:Y:S01]  /*5030*/  FSETP.NEU.FTZ.AND P0, PT, R0.reuse, -INF , PT ;  /* 0xff8000000000780b */ /* 0x040fe20003f1d000 */
[----:B------:R-:W-:Y:S01]  /*5040*/  FMUL.FTZ R26, R0, c[0x0][0x2d0] ;  /* 0x0000b400001a7a20 */ /* 0x000fe20000410000 */
[----:B------:R-:W1:Y:S01]  /*5050*/  MUFU.EX2 R51, R51 ;  /* 0x0000003300337308 */ /* 0x000e620000000800 */
[----:B--2---:R-:W-:Y:S01]  /*5060*/  F2FP.BF16.PACK_AB R128, R27, R185 ;  /* 0x000000b91b80723e */ /* 0x004fe200000010ff */
[--C-:B------:R-:W-:Y:S02]  /*5070*/  FFMA.FTZ R205, R205, c[0x0][0x2d0], -R192.reuse ;  /* 0x0000b400cdcd7a23 */ /* 0x100fe400000108c0 */
[----:B------:R-:W-:Y:S01]  /*5080*/  FSEL R26, R26, RZ, P0 ;  /* 0x000000ff1a1a7208 */ /* 0x000fe20000000000 */
[--C-:B------:R-:W-:Y:S01]  /*5090*/  FFMA.FTZ R203, R203, c[0x0][0x2d0], -R192.reuse ;  /* 0x0000b400cbcb7a23 */ /* 0x100fe200000108c0 */
[----:B------:R-:W-:Y:S01]  /*50a0*/  PLOP3.LUT P0, PT, PT, PT, UP0, 0x80, 0x0 ;  /* 0x000000000000781c */ /* 0x000fe20003f0f008 */
[----:B------:R-:W-:Y:S01]  /*50b0*/  FFMA.FTZ R202, R202, c[0x0][0x2d0], -R192 ;  /* 0x0000b400caca7a23 */ /* 0x000fe200000108c0 */
[----:B------:R-:W-:Y:S01]  /*50c0*/  MUFU.EX2 R50, R50 ;  /* 0x0000003200327308 */ /* 0x000fe20000000800 */
[----:B------:R-:W-:-:S02]  /*50d0*/  FFMA.FTZ R184, R65, c[0x0][0x2d0], -R26 ;  /* 0x0000b40041b87a23 */ /* 0x000fc4000001081a */
[--C-:B------:R-:W-:Y:S02]  /*50e0*/  FFMA.FTZ R183, R66, c[0x0][0x2d0], -R26.reuse ;  /* 0x0000b40042b77a23 */ /* 0x100fe4000001081a */
[--C-:B------:R-:W-:Y:S01]  /*50f0*/  FFMA.FTZ R181, R57, c[0x0][0x2d0], -R26.reuse ;  /* 0x0000b40039b57a23 */ /* 0x100fe2000001081a */
[----:B------:R-:W-:Y:S01]  /*5100*/  LDSM.16.MT88.4 R64, [R240+0x3100] ;  /* 0x00310000f040783b */ /* 0x000fe20000004200 */
[--C-:B------:R-:W-:Y:S01]  /*5110*/  FFMA.FTZ R180, R84, c[0x0][0x2d0], -R26.reuse ;  /* 0x0000b40054b47a23 */ /* 0x100fe2000001081a */
[----:B------:R-:W-:Y:S01]  /*5120*/  MUFU.EX2 R184, R184 ;  /* 0x000000b800b87308 */ /* 0x000fe20000000800 */
[----:B-1----:R-:W-:Y:S01]  /*5130*/  F2FP.BF16.PACK_AB R130, R51, R182 ;  /* 0x000000b63382723e */ /* 0x002fe200000010ff */
[--C-:B------:R-:W-:Y:S02]  /*5140*/  FFMA.FTZ R49, R59, c[0x0][0x2d0], -R26.reuse ;  /* 0x0000b4003b317a23 */ /* 0x100fe4000001081a */
[--C-:B------:R-:W-:Y:S01]  /*5150*/  FFMA.FTZ R48, R81, c[0x0][0x2d0], -R26.reuse ;  /* 0x0000b40051307a23 */ /* 0x100fe2000001081a */
[----:B------:R-:W1:Y:S01]  /*5160*/  LDSM.16.MT88.4 R56, [R241+0x3100] ;  /* 0x00310000f138783b */ /* 0x000e620000004200 */
[----:B------:R-:W-:-:S02]  /*5170*/  FFMA.FTZ R47, R78, c[0x0][0x2d0], -R26 ;  /* 0x0000b4004e2f7a23 */ /* 0x000fc4000001081a */
[----:B------:R-:W2:Y:S01]  /*5180*/  MUFU.EX2 R183, R183 ;  /* 0x000000b700b77308 */ /* 0x000ea20000000800 */
[--C-:B------:R-:W-:Y:S01]  /*5190*/  FFMA.FTZ R43, R79, c[0x0][0x2d0], -R26.reuse ;  /* 0x0000b4004f2b7a23 */ /* 0x100fe2000001081a */
[----:B------:R-:W-:Y:S01]  /*51a0*/  LDSM.16.MT88.4 R80, [R242+0x6100] ;  /* 0x00610000f250783b */ /* 0x000fe20000004200 */
[--C-:B------:R-:W-:Y:S02]  /*51b0*/  FFMA.FTZ R42, R42, c[0x0][0x2d0], -R26.reuse ;  /* 0x0000b4002a2a7a23 */ /* 0x100fe4000001081a */
[--C-:B------:R-:W-:Y:S02]  /*51c0*/  FFMA.FTZ R3, R209, c[0x0][0x2d0], -R26.reuse ;  /* 0x0000b400d1037a23 */ /* 0x100fe4000001081a */
[--C-:B------:R-:W-:Y:S01]  /*51d0*/  FFMA.FTZ R197, R197, c[0x0][0x2d0], -R26.reuse ;  /* 0x0000b400c5c57a23 */ /* 0x100fe2000001081a */
[----:B------:R-:W-:Y:S01]  /*51e0*/  MUFU.EX2 R181, R181 ;  /* 0x000000b500b57308 */ /* 0x000fe20000000800 */
[--C-:B------:R-:W-:Y:S02]  /*51f0*/  FFMA.FTZ R194, R194, c[0x0][0x2d0], -R26.reuse ;  /* 0x0000b400c2c27a23 */ /* 0x100fe4000001081a */
[----:B------:R-:W-:-:S02]  /*5200*/  FFMA.FTZ R200, R200, c[0x0][0x2d0], -R26 ;  /* 0x0000b400c8c87a23 */ /* 0x000fc4000001081a */
[--C-:B------:R-:W-:Y:S02]  /*5210*/  FFMA.FTZ R199, R199, c[0x0][0x2d0], -R26.reuse ;  /* 0x0000b400c7c77a23 */ /* 0x100fe4000001081a */
[--C-:B------:R-:W-:Y:S01]  /*5220*/  FFMA.FTZ R208, R208, c[0x0][0x2d0], -R26.reuse ;  /* 0x0000b400d0d07a23 */ /* 0x100fe2000001081a */
[----:B------:R-:W3:Y:S01]  /*5230*/  MUFU.EX2 R180, R180 ;  /* 0x000000b400b47308 */ /* 0x000ee20000000800 */
[----:B--2---:R-:W-:Y:S01]  /*5240*/  F2FP.BF16.PACK_AB R129, R183, R184 ;  /* 0x000000b8b781723e */ /* 0x004fe200000010ff */
[--C-:B------:R-:W-:Y:S02]  /*5250*/  FFMA.FTZ R206, R206, c[0x0][0x2d0], -R26.reuse ;  /* 0x0000b400cece7a23 */ /* 0x100fe4000001081a */
[--C-:B------:R-:W-:Y:S02]  /*5260*/  FFMA.FTZ R204, R204, c[0x0][0x2d0], -R26.reuse ;  /* 0x0000b400cccc7a23 */ /* 0x100fe4000001081a */
[----:B------:R-:W-:Y:S02]  /*5270*/  FFMA.FTZ R201, R201, c[0x0][0x2d0], -R26 ;  /* 0x0000b400c9c97a23 */ /* 0x000fe4000001081a */
[----:B------:R-:W2:Y:S01]  /*5280*/  MUFU.EX2 R46, R46 ;  /* 0x0000002e002e7308 */ /* 0x000ea20000000800 */
[----:B------:R-:W-:-:S02]  /*5290*/  FFMA.FTZ R191, R191, c[0x0][0x2d0], -R192 ;  /* 0x0000b400bfbf7a23 */ /* 0x000fc400000108c0 */
[--C-:B------:R-:W-:Y:S02]  /*52a0*/  FFMA.FTZ R190, R190, c[0x0][0x2d0], -R192.reuse ;  /* 0x0000b400bebe7a23 */ /* 0x100fe400000108c0 */
[--C-:B------:R-:W-:Y:S02]  /*52b0*/  FFMA.FTZ R189, R189, c[0x0][0x2d0], -R192.reuse ;  /* 0x0000b400bdbd7a23 */ /* 0x100fe400000108c0 */
[----:B------:R-:W-:Y:S01]  /*52c0*/  FFMA.FTZ R188, R188, c[0x0][0x2d0], -R192 ;  /* 0x0000b400bcbc7a23 */ /* 0x000fe200000108c0 */
[----:B---3--:R-:W-:Y:S01]  /*52d0*/  F2FP.BF16.PACK_AB R131, R180, R181 ;  /* 0x000000b5b483723e */ /* 0x008fe200000010ff */
[----:B------:R-:W-:Y:S01]  /*52e0*/  MUFU.EX2 R45, R45 ;  /* 0x0000002d002d7308 */ /* 0x000fe20000000800 */
[--C-:B------:R-:W-:Y:S02]  /*52f0*/  FFMA.FTZ R187, R187, c[0x0][0x2d0], -R26.reuse ;  /* 0x0000b400bbbb7a23 */ /* 0x100fe4000001081a */
[--C-:B------:R-:W-:Y:S02]  /*5300*/  FFMA.FTZ R186, R186, c[0x0][0x2d0], -R26.reuse ;  /* 0x0000b400baba7a23 */ /* 0x100fe4000001081a */
[----:B------:R-:W-:Y:S01]  /*5310*/  FFMA.FTZ R209, R24, c[0x0][0x2d0], -R26 ;  /* 0x0000b40018d17a23 */ /* 0x000fe2000001081a */
[----:B------:R-:W-:Y:S01]  /*5320*/  HMMA.16816.F32.BF16 R176, R128, R172, RZ ;  /* 0x000000ac80b0723c */ /* 0x000fe200000418ff */
[----:B--2---:R-:W-:Y:S01]  /*5330*/  F2FP.BF16.PACK_AB R4, R46, R50 ;  /* 0x000000322e04723e */ /* 0x004fe200000010ff */
[----:B------:R-:W2:Y:S01]  /*5340*/  MUFU.EX2 R41, R41 ;  /* 0x0000002900297308 */ /* 0x000ea20000000800 */
[----:B------:R-:W-:-:S02]  /*5350*/  FADD.FTZ R185, R185, R27 ;  /* 0x0000001bb9b97221 */ /* 0x000fc40000010000 */
[----:B------:R-:W-:Y:S02]  /*5360*/  FADD.FTZ R183, R184, R183 ;  /* 0x000000b7b8b77221 */ /* 0x000fe40000010000 */
[----:B------:R-:W-:Y:S01]  /*5370*/  FADD.FTZ R185, R182, R185 ;  /* 0x000000b9b6b97221 */ /* 0x000fe20000010000 */
[C---:B------:R-:W-:Y:S01]  /*5380*/  HMMA.16816.F32.BF16 R172, R128.reuse, R174, RZ ;  /* 0x000000ae80ac723c */ /* 0x040fe200000418ff */
[----:B------:R-:W-:Y:S01]  /*5390*/  FADD.FTZ R183, R181, R183 ;  /* 0x000000b7b5b77221 */ /* 0x000fe20000010000 */
[----:B------:R-:W3:Y:S01]  /*53a0*/  MUFU.EX2 R49, R49 ;  /* 0x0000003100317308 */ /* 0x000ee20000000800 */
[----:B------:R-:W-:Y:S02]  /*53b0*/  FADD.FTZ R185, R51, R185 ;  /* 0x000000b933b97221 */ /* 0x000fe40000010000 */
[----:B------:R-:W-:Y:S02]  /*53c0*/  FADD.FTZ R180, R180, R183 ;  /* 0x000000b7b4b47221 */ /* 0x000fe40000010000 */
[----:B------:R-:W-:Y:S01]  /*53d0*/  FADD.FTZ R50, R50, R185 ;  /* 0x000000b932327221 */ /* 0x000fe20000010000 */
[----:B------:R-:W-:Y:S02]  /*53e0*/  HMMA.16816.F32.BF16 R168, R128, R164, RZ ;  /* 0x000000a480a8723c */ /* 0x000fe400000418ff */
[----:B------:R-:W4:Y:S01]  /*53f0*/  MUFU.EX2 R48, R48 ;  /* 0x0000003000307308 */ /* 0x000f220000000800 */
[----:B--2---:R-:W-:Y:S01]  /*5400*/  F2FP.BF16.PACK_AB R6, R41, R45 ;  /* 0x0000002d2906723e */ /* 0x004fe200000010ff */
[----:B------:R-:W-:-:S04]  /*5410*/  FADD.FTZ R50, R46, R50 ;  /* 0x000000322e327221 */ /* 0x000fc80000010000 */
[----:B------:R-:W-:Y:S01]  /*5420*/  HMMA.16816.F32.BF16 R164, R128, R166, RZ ;  /* 0x000000a680a4723c */ /* 0x000fe200000418ff */
[----:B------:R-:W-:Y:S01]  /*5430*/  FADD.FTZ R45, R45, R50 ;  /* 0x000000322d2d7221 */ /* 0x000fe20000010000 */
[----:B------:R-:W-:Y:S01]  /*5440*/  MUFU.EX2 R47, R47 ;  /* 0x0000002f002f7308 */ /* 0x000fe20000000800 */
[----:B---3--:R-:W-:Y:S02]  /*5450*/  FADD.FTZ R180, R49, R180 ;  /* 0x000000b431b47221 */ /* 0x008fe40000010000 */
[----:B------:R-:W-:-:S03]  /*5460*/  FADD.FTZ R45, R41, R45 ;  /* 0x0000002d292d7221 */ /* 0x000fc60000010000 */
[----:B------:R-:W-:Y:S02]  /*5470*/  HMMA.16816.F32.BF16 R136, R128, R132, RZ ;  /* 0x000000848088723c */ /* 0x000fe400000418ff */
[----:B------:R-:W2:Y:S01]  /*5480*/  MUFU.EX2 R43, R43 ;  /* 0x0000002b002b7308 */ /* 0x000ea20000000800 */
[C---:B----4-:R-:W-:Y:S01]  /*5490*/  F2FP.BF16.PACK_AB R5, R48.reuse, R49 ;  /* 0x000000313005723e */ /* 0x050fe200000010ff */
[----:B------:R-:W-:-:S04]  /*54a0*/  FADD.FTZ R180, R48, R180 ;  /* 0x000000b430b47221 */ /* 0x000fc80000010000 */
[C---:B------:R-:W-:Y:S02]  /*54b0*/  HMMA.16816.F32.BF16 R132, R128.reuse, R134, RZ ;  /* 0x000000868084723c */ /* 0x040fe400000418ff */
[----:B------:R-:W-:Y:S06]  /*54c0*/  MUFU.EX2 R44, R44 ;  /* 0x0000002c002c7308 */ /* 0x000fec0000000800 */
[----:B------:R-:W-:Y:S01]  /*54d0*/  HMMA.16816.F32.BF16 R152, R128, R148, RZ ;  /* 0x000000948098723c */ /* 0x000fe200000418ff */
[----:B--2---:R-:W-:Y:S01]  /*54e0*/  F2FP.BF16.PACK_AB R7, R43, R47 ;  /* 0x0000002f2b07723e */ /* 0x004fe200000010ff */
[----:B------:R-:W2:Y:S01]  /*54f0*/  MUFU.EX2 R40, R40 ;  /* 0x0000002800287308 */ /* 0x000ea20000000800 */
[----:B------:R-:W-:-:S05]  /*5500*/  FADD.FTZ R47, R47, R180 ;  /* 0x000000b42f2f7221 */ /* 0x000fca0000010000 */
[----:B------:R-:W-:Y:S01]  /*5510*/  HMMA.16816.F32.BF16 R144, R128, R140, RZ ;  /* 0x0000008c8090723c */ /* 0x000fe200000418ff */
[----:B------:R-:W-:Y:S01]  /*5520*/  FADD.FTZ R47, R43, R47 ;  /* 0x0000002f2b2f7221 */ /* 0x000fe20000010000 */
[----:B------:R-:W-:Y:S06]  /*5530*/  MUFU.EX2 R42, R42 ;  /* 0x0000002a002a7308 */ /* 0x000fec0000000800 */
[C---:B------:R-:W-:Y:S02]  /*5540*/  HMMA.16816.F32.BF16 R176, R4.reuse, R12, R176 ;  /* 0x0000000c04b0723c */ /* 0x040fe400000418b0 */
[----:B------:R-:W-:Y:S06]  /*5550*/  MUFU.EX2 R3, R3 ;  /* 0x0000000300037308 */ /* 0x000fec0000000800 */
[C---:B------:R-:W-:Y:S01]  /*5560*/  HMMA.16816.F32.BF16 R172, R4.reuse, R14, R172 ;  /* 0x0000000e04ac723c */ /* 0x040fe200000418ac */
[----:B------:R-:W3:Y:S01]  /*5570*/  LDSM.16.MT88.4 R12, [R242+0x3900] ;  /* 0x00390000f20c783b */ /* 0x000ee20000004200 */
[----:B------:R-:W-:Y:S06]  /*5580*/  MUFU.EX2 R198, R198 ;  /* 0x000000c600c67308 */ /* 0x000fec0000000800 */
[C---:B------:R-:W-:Y:S02]  /*5590*/  HMMA.16816.F32.BF16 R168, R4.reuse, R8, R168 ;  /* 0x0000000804a8723c */ /* 0x040fe400000418a8 */
[----:B------:R-:W-:Y:S06]  /*55a0*/  MUFU.EX2 R196, R196 ;  /* 0x000000c400c47308 */ /* 0x000fec0000000800 */
[----:B------:R-:W-:Y:S01]  /*55b0*/  HMMA.16816.F32.BF16 R164, R4, R10, R164 ;  /* 0x0000000a04a4723c */ /* 0x000fe200000418a4 */
[----:B------:R-:W4:Y:S01]  /*55c0*/  LDSM.16.MT88.4 R8, [R241+0x3900] ;  /* 0x00390000f108783b */ /* 0x000f220000004200 */
[----:B------:R-:W-:Y:S06]  /*55d0*/  MUFU.EX2 R195, R195 ;  /* 0x000000c300c37308 */ /* 0x000fec0000000800 */
[C---:B-1----:R-:W-:Y:S02]  /*55e0*/  HMMA.16816.F32.BF16 R52, R128.reuse, R56, RZ ;  /* 0x000000388034723c */ /* 0x042fe400000418ff */
[----:B------:R-:W-:Y:S06]  /*55f0*/  MUFU.EX2 R193, R193 ;  /* 0x000000c100c17308 */ /* 0x000fec0000000800 */
[C---:B------:R-:W-:Y:S02]  /*5600*/  HMMA.16816.F32.BF16 R148, R128.reuse, R150, RZ ;  /* 0x000000968094723c */ /* 0x040fe400000418ff */
[----:B------:R-:W-:Y:S06]  /*5610*/  MUFU.EX2 R197, R197 ;  /* 0x000000c500c57308 */ /* 0x000fec0000000800 */
[----:B------:R-:W-:Y:S02]  /*5620*/  HMMA.16816.F32.BF16 R140, R128, R142, RZ ;  /* 0x0000008e808c723c */ /* 0x000fe400000418ff */
[----:B------:R-:W-:Y:S06]  /*5630*/  MUFU.EX2 R194, R194 ;  /* 0x000000c200c27308 */ /* 0x000fec0000000800 */
[C---:B---3--:R-:W-:Y:S02]  /*5640*/  HMMA.16816.F32.BF16 R136, R4.reuse, R12, R136 ;  /* 0x0000000c0488723c */ /* 0x048fe40000041888 */
[----:B------:R-:W-:Y:S06]  /*5650*/  MUFU.EX2 R200, R200 ;  /* 0x000000c800c87308 */ /* 0x000fec0000000800 */
[----:B------:R-:W-:Y:S01]  /*5660*/  HMMA.16816.F32.BF16 R132, R4, R14, R132 ;  /* 0x0000000e0484723c */ /* 0x000fe20000041884 */
[----:B------:R-:W1:Y:S01]  /*5670*/  LDSM.16.MT88.4 R12, [R241+0x6900] ;  /* 0x00690000f10c783b */ /* 0x000e620000004200 */
[----:B------:R-:W-:Y:S06]  /*5680*/  MUFU.EX2 R199, R199 ;  /* 0x000000c700c77308 */ /* 0x000fec0000000800 */
[C---:B------:R-:W-:Y:S02]  /*5690*/  HMMA.16816.F32.BF16 R56, R128.reuse, R58, RZ ;  /* 0x0000003a8038723c */ /* 0x040fe400000418ff */
        /* <DEDUP_REMOVED lines=11> */
[----:B------:R-:W-:Y:S02]  /*5750*/  HMMA.16816.F32.BF16 R156, R128, R158, RZ ;  /* 0x0000009e809c723c */ /* 0x000fe400000418ff */
        /* <DEDUP_REMOVED lines=8> */
[C---:B------:R-:W-:Y:S01]  /*57e0*/  HMMA.16816.F32.BF16 R140, R4.reuse, R18, R140 ;  /* 0x00000012048c723c */ /* 0x040fe2000004188c */
[----:B------:R-:W5:Y:S01]  /*57f0*/  LDSM.16.MT88.4 R16, [R242+0x6900] ;  /* 0x00690000f210783b */ /* 0x000f620000004200 */
[----:B------:R-:W-:Y:S06]  /*5800*/  MUFU.EX2 R189, R189 ;  /* 0x000000bd00bd7308 */ /* 0x000fec0000000800 */
[C---:B----4-:R-:W-:Y:S02]  /*5810*/  HMMA.16816.F32.BF16 R52, R4.reuse, R8, R52 ;  /* 0x000000080434723c */ /* 0x050fe40000041834 */
[----:B------:R-:W-:Y:S06]  /*5820*/  MUFU.EX2 R188, R188 ;  /* 0x000000bc00bc7308 */ /* 0x000fec0000000800 */
[C---:B------:R-:W-:Y:S01]  /*5830*/  HMMA.16816.F32.BF16 R56, R4.reuse, R10, R56 ;  /* 0x0000000a0438723c */ /* 0x040fe20000041838 */
[----:B------:R-:W4:Y:S01]  /*5840*/  LDSM.16.MT88.4 R8, [R240+0x6900] ;  /* 0x00690000f008783b */ /* 0x000f220000004200 */
[----:B------:R-:W-:Y:S06]  /*5850*/  MUFU.EX2 R187, R187 ;  /* 0x000000bb00bb7308 */ /* 0x000fec0000000800 */
[C---:B-1----:R-:W-:Y:S02]  /*5860*/  HMMA.16816.F32.BF16 R84, R4.reuse, R12, R84 ;  /* 0x0000000c0454723c */ /* 0x042fe40000041854 */
[----:B------:R-:W-:Y:S06]  /*5870*/  MUFU.EX2 R186, R186 ;  /* 0x000000ba00ba7308 */ /* 0x000fec0000000800 */
[C---:B------:R-:W-:Y:S01]  /*5880*/  HMMA.16816.F32.BF16 R88, R4.reuse, R14, R88 ;  /* 0x0000000e0458723c */ /* 0x040fe20000041858 */
[----:B------:R-:W1:Y:S01]  /*5890*/  LDSM.16.MT88.4 R12, [R241+0x9900] ;  /* 0x00990000f10c783b */ /* 0x000e620000004200 */
[----:B------:R-:W-:Y:S06]  /*58a0*/  MUFU.EX2 R209, R209 ;  /* 0x000000d100d17308 */ /* 0x000fec0000000800 */
[C---:B------:R-:W-:Y:S08]  /*58b0*/  HMMA.16816.F32.BF16 R60, R4.reuse, R68, R60 ;  /* 0x00000044043c723c */ /* 0x040ff0000004183c */
[C---:B------:R-:W-:Y:S08]  /*58c0*/  HMMA.16816.F32.BF16 R64, R4.reuse, R70, R64 ;  /* 0x000000460440723c */ /* 0x040ff00000041840 */
[C---:B------:R-:W-:Y:S08]  /*58d0*/  HMMA.16816.F32.BF16 R160, R4.reuse, R36, R160 ;  /* 0x0000002404a0723c */ /* 0x040ff000000418a0 */
[----:B------:R-:W-:Y:S01]  /*58e0*/  HMMA.16816.F32.BF16 R156, R4, R38, R156 ;  /* 0x00000026049c723c */ /* 0x000fe2000004189c */
[----:B------:R-:W1:Y:S07]  /*58f0*/  LDSM.16.MT88.4 R36, [R240+0x9100] ;  /* 0x00910000f024783b */ /* 0x000e6e0000004200 */
[C---:B------:R-:W-:Y:S08]  /*5900*/  HMMA.16816.F32.BF16 R68, R128.reuse, R72, RZ ;  /* 0x000000488044723c */ /* 0x040ff000000418ff */
[C---:B------:R-:W-:Y:S08]  /*5910*/  HMMA.16816.F32.BF16 R76, R128.reuse, R80, RZ ;  /* 0x00000050804c723c */ /* 0x040ff000000418ff */
[C---:B------:R-:W-:Y:S08]  /*5920*/  HMMA.16816.F32.BF16 R92, R128.reuse, R96, RZ ;  /* 0x00000060805c723c */ /* 0x040ff000000418ff */
[C---:B------:R-:W-:Y:S08]  /*5930*/  HMMA.16816.F32.BF16 R72, R128.reuse, R74, RZ ;  /* 0x0000004a8048723c */ /* 0x040ff000000418ff */
[C---:B------:R-:W-:Y:S08]  /*5940*/  HMMA.16816.F32.BF16 R80, R128.reuse, R82, RZ ;  /* 0x000000528050723c */ /* 0x040ff000000418ff */
[C---:B------:R-:W-:Y:S08]  /*5950*/  HMMA.16816.F32.BF16 R96, R128.reuse, R98, RZ ;  /* 0x000000628060723c */ /* 0x040ff000000418ff */
[C---:B------:R-:W-:Y:S08]  /*5960*/  HMMA.16816.F32.BF16 R116, R128.reuse, R120, RZ ;  /* 0x000000788074723c */ /* 0x040ff000000418ff */
[----:B------:R-:W-:Y:S08]  /*5970*/  HMMA.16816.F32.BF16 R120, R128, R122, RZ ;  /* 0x0000007a8078723c */ /* 0x000ff000000418ff */
[C---:B---3--:R-:W-:Y:S08]  /*5980*/  HMMA.16816.F32.BF16 R68, R4.reuse, R20, R68 ;  /* 0x000000140444723c */ /* 0x048ff00000041844 */
[C---:B------:R-:W-:Y:S01]  /*5990*/  HMMA.16816.F32.BF16 R72, R4.reuse, R22, R72 ;  /* 0x000000160448723c */ /* 0x040fe20000041848 */
[----:B------:R-:W3:Y:S07]  /*59a0*/  LDSM.16.MT88.4 R20, [R247+0x9900] ;  /* 0x00990000f714783b */ /* 0x000eee0000004200 */
[C---:B-----5:R-:W-:Y:S08]  /*59b0*/  HMMA.16816.F32.BF16 R76, R4.reuse, R16, R76 ;  /* 0x00000010044c723c */ /* 0x060ff0000004184c */
[C---:B------:R-:W-:Y:S01]  /*59c0*/  HMMA.16816.F32.BF16 R80, R4.reuse, R18, R80 ;  /* 0x000000120450723c */ /* 0x040fe20000041850 */
[----:B------:R-:W5:Y:S07]  /*59d0*/  LDSM.16.MT88.4 R16, [R242+0x9900] ;  /* 0x00990000f210783b */ /* 0x000f6e0000004200 */
[C---:B----4-:R-:W-:Y:S08]  /*59e0*/  HMMA.16816.F32.BF16 R92, R4.reuse, R8, R92 ;  /* 0x00000008045c723c */ /* 0x050ff0000004185c */
[C---:B------:R-:W-:Y:S01]  /*59f0*/  HMMA.16816.F32.BF16 R96, R4.reuse, R10, R96 ;  /* 0x0000000a0460723c */ /* 0x040fe20000041860 */
[----:B------:R-:W4:Y:S07]  /*5a00*/  LDSM.16.MT88.4 R8, [R240+0x9900] ;  /* 0x00990000f008783b */ /* 0x000f2e0000004200 */
[C---:B-1----:R-:W-:Y:S08]  /*5a10*/  HMMA.16816.F32.BF16 R116, R4.reuse, R12, R116 ;  /* 0x0000000c0474723c */ /* 0x042ff00000041874 */
[----:B------:R-:W-:Y:S01]  /*5a20*/  HMMA.16816.F32.BF16 R120, R4, R14, R120 ;  /* 0x0000000e0478723c */ /* 0x000fe20000041878 */
[----:B------:R-:W1:Y:S07]  /*5a30*/  LDSM.16.MT88.4 R12, [R241+0x1100] ;  /* 0x00110000f10c783b */ /* 0x000e6e0000004200 */
[C---:B------:R-:W-:Y:S08]  /*5a40*/  HMMA.16816.F32.BF16 R100, R128.reuse, R104, RZ ;  /* 0x000000688064723c */ /* 0x040ff000000418ff */
[C---:B------:R-:W-:Y:S08]  /*5a50*/  HMMA.16816.F32.BF16 R108, R128.reuse, R112, RZ ;  /* 0x00000070806c723c */ /* 0x040ff000000418ff */
[C---:B------:R-:W-:Y:S08]  /*5a60*/  HMMA.16816.F32.BF16 R104, R128.reuse, R106, RZ ;  /* 0x0000006a8068723c */ /* 0x040ff000000418ff */
[C---:B------:R-:W-:Y:S08]  /*5a70*/  HMMA.16816.F32.BF16 R112, R128.reuse, R114, RZ ;  /* 0x000000728070723c */ /* 0x040ff000000418ff */
[C---:B------:R-:W-:Y:S07]  /*5a80*/  HMMA.16816.F32.BF16 R124, R128.reuse, R36, RZ ;  /* 0x00000024807c723c */ /* 0x040fee00000418ff */
[----:B------:R-:W-:Y:S01]  /*5a90*/  FFMA.FTZ R36, R212, c[0x0][0x2d0], -R192 ;  /* 0x0000b400d4247a23 */ /* 0x000fe200000108c0 */
[----:B------:R-:W-:Y:S01]  /*5aa0*/  HMMA.16816.F32.BF16 R128, R128, R38, RZ ;  /* 0x000000268080723c */ /* 0x000fe200000418ff */
[----:B------:R-:W-:-:S04]  /*5ab0*/  FFMA.FTZ R37, R210, c[0x0][0x2d0], -R26 ;  /* 0x0000b400d2257a23 */ /* 0x000fc8000001081a */
[----:B------:R-:W-:Y:S02]  /*5ac0*/  MUFU.EX2 R36, R36 ;  /* 0x0000002400247308 */ /* 0x000fe40000000800 */
[----:B------:R-:W-:Y:S01]  /*5ad0*/  FFMA.FTZ R39, R213, c[0x0][0x2d0], -R192 ;  /* 0x0000b400d5277a23 */ /* 0x000fe200000108c0 */
[C---:B---3--:R-:W-:Y:S01]  /*5ae0*/  HMMA.16816.F32.BF16 R100, R4.reuse, R20, R100 ;  /* 0x000000140464723c */ /* 0x048fe20000041864 */
[--C-:B------:R-:W-:Y:S02]  /*5af0*/  FFMA.FTZ R38, R211, c[0x0][0x2d0], -R26.reuse ;  /* 0x0000b400d3267a23 */ /* 0x100fe4000001081a */
[----:B------:R-:W-:Y:S02]  /*5b00*/  FFMA.FTZ R192, R25, c[0x0][0x2d0], -R26 ;  /* 0x0000b40019c07a23 */ /* 0x000fe4000001081a */
[----:B------:R-:W3:Y:S01]  /*5b10*/  MUFU.EX2 R39, R39 ;  /* 0x0000002700277308 */ /* 0x000ee20000000800 */
[----:B------:R-:W-:Y:S02]  /*5b20*/  LDSM.16.MT88.4 R24, [R241+0x2900] ;  /* 0x00290000f118783b */ /* 0x000fe40000004200 */
[C---:B------:R-:W-:Y:S02]  /*5b30*/  HMMA.16816.F32.BF16 R104, R4.reuse, R22, R104 ;  /* 0x000000160468723c */ /* 0x040fe40000041868 */
[----:B------:R-:W1:Y:S03]  /*5b40*/  LDSM.16.MT88.4 R20, [R247+0x1100] ;  /* 0x00110000f714783b */ /* 0x000e660000004200 */
[----:B------:R-:W1:Y:S03]  /*5b50*/  MUFU.EX2 R38, R38 ;  /* 0x0000002600267308 */ /* 0x000e660000000800 */
[C---:B-----5:R-:W-:Y:S05]  /*5b60*/  HMMA.16816.F32.BF16 R108, R4.reuse, R16, R108 ;  /* 0x00000010046c723c */ /* 0x060fea000004186c */
[----:B------:R-:W5:Y:S03]  /*5b70*/  MUFU.EX2 R37, R37 ;  /* 0x0000002500257308 */ /* 0x000f660000000800 */
[C---:B------:R-:W-:Y:S01]  /*5b80*/  HMMA.16816.F32.BF16 R112, R4.reuse, R18, R112 ;  /* 0x000000120470723c */ /* 0x040fe20000041870 */
[----:B------:R-:W5:Y:S04]  /*5b90*/  LDSM.16.MT88.4 R16, [R242+0x1100] ;  /* 0x00110000f210783b */ /* 0x000f680000004200 */
[----:B------:R-:W1:Y:S03]  /*5ba0*/  MUFU.EX2 R192, R192 ;  /* 0x000000c000c07308 */ /* 0x000e660000000800 */
[C---:B----4-:R-:W-:Y:S08]  /*5bb0*/  HMMA.16816.F32.BF16 R124, R4.reuse, R8, R124 ;  /* 0x00000008047c723c */ /* 0x050ff0000004187c */
[----:B------:R-:W-:Y:S01]  /*5bc0*/  HMMA.16816.F32.BF16 R128, R4, R10, R128 ;  /* 0x0000000a0480723c */ /* 0x000fe20000041880 */
[----:B------:R-:W4:Y:S06]  /*5bd0*/  LDSM.16.MT88.4 R8, [R240+0x1100] ;  /* 0x00110000f008783b */ /* 0x000f2c0000004200 */
[----:B--2---:R-:W-:Y:S01]  /*5be0*/  F2FP.BF16.PACK_AB R4, R40, R44 ;  /* 0x0000002c2804723e */ /* 0x004fe200000010ff */
[----:B------:R-:W-:Y:S01]  /*5bf0*/  FADD.FTZ R44, R44, R45 ;  /* 0x0000002d2c2c7221 */ /* 0x000fe20000010000 */
[----:B---3--:R-:W-:-:S02]  /*5c00*/  F2FP.BF16.PACK_AB R6, R36, R39 ;  /* 0x000000272406723e */ /* 0x008fc400000010ff */
[----:B-1----:R-:W-:Y:S01]  /*5c10*/  F2FP.BF16.PACK_AB R5, R38, R42 ;  /* 0x0000002a2605723e */ /* 0x002fe200000010ff */
[----:B------:R-:W-:Y:S01]  /*5c20*/  FADD.FTZ R44, R40, R44 ;  /* 0x0000002c282c7221 */ /* 0x000fe20000010000 */
[----:B-----5:R-:W-:Y:S01]  /*5c30*/  F2FP.BF16.PACK_AB R7, R3, R37 ;  /* 0x000000250307723e */ /* 0x020fe200000010ff */
[----:B------:R-:W-:Y:S02]  /*5c40*/  FADD.FTZ R42, R42, R47 ;  /* 0x0000002f2a2a7221 */ /* 0x000fe40000010000 */
[----:B------:R-:W-:Y:S02]  /*5c50*/  FADD.FTZ R39, R39, R44 ;  /* 0x0000002c27277221 */ /* 0x000fe40000010000 */
[----:B------:R-:W-:Y:S02]  /*5c60*/  FADD.FTZ R42, R38, R42 ;  /* 0x0000002a262a7221 */ /* 0x000fe40000010000 */
[----:B------:R-:W-:Y:S01]  /*5c70*/  HMMA.16816.F32.BF16 R160, R4, R12, R160 ;  /* 0x0000000c04a0723c */ /* 0x000fe200000418a0 */
[----:B------:R-:W-:-:S02]  /*5c80*/  FADD.FTZ R39, R36, R39 ;  /* 0x0000002724277221 */ /* 0x000fc40000010000 */
[----:B------:R-:W-:-:S04]  /*5c90*/  FADD.FTZ R37, R37, R42 ;  /* 0x0000002a25257221 */ /* 0x000fc80000010000 */
[----:B------:R-:W-:Y:S01]  /*5ca0*/  FADD.FTZ R37, R3, R37 ;  /* 0x0000002503257221 */ /* 0x000fe20000010000 */
[C---:B------:R-:W-:Y:S01]  /*5cb0*/  HMMA.16816.F32.BF16 R156, R4.reuse, R14, R156 ;  /* 0x0000000e049c723c */ /* 0x040fe2000004189c */
[----:B------:R-:W1:Y:S07]  /*5cc0*/  LDSM.16.MT88.4 R12, [R241+0x4100] ;  /* 0x00410000f10c783b */ /* 0x000e6e0000004200 */
[C---:B------:R-:W-:Y:S08]  /*5cd0*/  HMMA.16816.F32.BF16 R176, R4.reuse, R20, R176 ;  /* 0x0000001404b0723c */ /* 0x040ff000000418b0 */
[C---:B------:R-:W-:Y:S01]  /*5ce0*/  HMMA.16816.F32.BF16 R172, R4.reuse, R22, R172 ;  /* 0x0000001604ac723c */ /* 0x040fe200000418ac */
[----:B------:R-:W2:Y:S07]  /*5cf0*/  LDSM.16.MT88.4 R20, [R247+0x4100] ;  /* 0x00410000f714783b */ /* 0x000eae0000004200 */
[C---:B------:R-:W-:Y:S08]  /*5d00*/  HMMA.16816.F32.BF16 R168, R4.reuse, R16, R168 ;  /* 0x0000001004a8723c */ /* 0x040ff000000418a8 */
[C---:B------:R-:W-:Y:S01]  /*5d10*/  HMMA.16816.F32.BF16 R164, R4.reuse, R18, R164 ;  /* 0x0000001204a4723c */ /* 0x040fe200000418a4 */
[----:B------:R-:W3:Y:S07]  /*5d20*/  LDSM.16.MT88.4 R16, [R242+0x4100] ;  /* 0x00410000f210783b */ /* 0x000eee0000004200 */
[C---:B----4-:R-:W-:Y:S08]  /*5d30*/  HMMA.16816.F32.BF16 R152, R4.reuse, R8, R152 ;  /* 0x000000080498723c */ /* 0x050ff00000041898 */
        /* <DEDUP_REMOVED lines=36> */
[----:B------:R-:W-:Y:S01]  /*5f80*/  HMMA.16816.F32.BF16 R128, R4, R10, R128 ;  /* 0x0000000a0480723c */ /* 0x000fe20000041880 */
[----:B------:R-:W4:Y:S06]  /*5f90*/  LDSM.16.MT88.4 R8, [R240+0x1900] ;  /* 0x00190000f008783b */ /* 0x000f2c0000004200 */
[----:B------:R-:W-:Y:S01]  /*5fa0*/  F2FP.BF16.PACK_AB R4, R196, R198 ;  /* 0x000000c6c404723e */ /* 0x000fe200000010ff */
[----:B------:R-:W-:Y:S01]  /*5fb0*/  FADD.FTZ R198, R198, R39 ;  /* 0x00000027c6c67221 */ /* 0x000fe20000010000 */
[----:B------:R-:W-:-:S02]  /*5fc0*/  F2FP.BF16.PACK_AB R6, R193, R195 ;  /* 0x000000c3c106723e */ /* 0x000fc400000010ff */
[----:B------:R-:W-:Y:S01]  /*5fd0*/  F2FP.BF16.PACK_AB R5, R194, R197 ;  /* 0x000000c5c205723e */ /* 0x000fe200000010ff */
[----:B------:R-:W-:Y:S01]  /*5fe0*/  FADD.FTZ R198, R196, R198 ;  /* 0x000000c6c4c67221 */ /* 0x000fe20000010000 */
[----:B------:R-:W-:Y:S01]  /*5ff0*/  F2FP.BF16.PACK_AB R7, R199, R200 ;  /* 0x000000c8c707723e */ /* 0x000fe200000010ff */
[----:B------:R-:W-:Y:S02]  /*6000*/  FADD.FTZ R197, R197, R37 ;  /* 0x00000025c5c57221 */ /* 0x000fe40000010000 */
[----:B------:R-:W-:Y:S02]  /*6010*/  FADD.FTZ R195, R195, R198 ;  /* 0x000000c6c3c37221 */ /* 0x000fe40000010000 */
[----:B------:R-:W-:Y:S02]  /*6020*/  FADD.FTZ R197, R194, R197 ;  /* 0x000000c5c2c57221 */ /* 0x000fe40000010000 */
[----:B-1----:R-:W-:Y:S01]  /*6030*/  HMMA.16816.F32.BF16 R160, R4, R12, R160 ;  /* 0x0000000c04a0723c */ /* 0x002fe200000418a0 */
[----:B------:R-:W-:-:S02]  /*6040*/  FADD.FTZ R195, R193, R195 ;  /* 0x000000c3c1c37221 */ /* 0x000fc40000010000 */
[----:B------:R-:W-:-:S04]  /*6050*/  FADD.FTZ R200, R200, R197 ;  /* 0x000000c5c8c87221 */ /* 0x000fc80000010000 */
[----:B------:R-:W-:Y:S01]  /*6060*/  FADD.FTZ R200, R199, R200 ;  /* 0x000000c8c7c87221 */ /* 0x000fe20000010000 */
        /* <DEDUP_REMOVED lines=40> */
[----:B------:R-:W-:Y:S07]  /*62f0*/  LDSM.16.MT88.4 R20, [R240+0x2100] ;  /* 0x00210000f014783b */ /* 0x000fee0000004200 */
[C---:B---3--:R-:W-:Y:S08]  /*6300*/  HMMA.16816.F32.BF16 R108, R4.reuse, R16, R108 ;  /* 0x00000010046c723c */ /* 0x048ff0000004186c */
[C---:B------:R-:W-:Y:S01]  /*6310*/  HMMA.16816.F32.BF16 R112, R4.reuse, R18, R112 ;  /* 0x000000120470723c */ /* 0x040fe20000041870 */
[----:B------:R-:W2:Y:S07]  /*6320*/  LDSM.16.MT88.4 R16, [R247+0x2100] ;  /* 0x00210000f710783b */ /* 0x000eae0000004200 */
[C---:B----4-:R-:W-:Y:S08]  /*6330*/  HMMA.16816.F32.BF16 R124, R4.reuse, R8, R124 ;  /* 0x00000008047c723c */ /* 0x050ff0000004187c */
[----:B------:R-:W-:Y:S01]  /*6340*/  HMMA.16816.F32.BF16 R128, R4, R10, R128 ;  /* 0x0000000a0480723c */ /* 0x000fe20000041880 */
[----:B------:R-:W3:Y:S06]  /*6350*/  LDSM.16.MT88.4 R8, [R241+0x2100] ;  /* 0x00210000f108783b */ /* 0x000eec0000004200 */
        /* <DEDUP_REMOVED lines=11> */
[----:B------:R-:W-:Y:S02]  /*6410*/  FADD.FTZ R204, R204, R208 ;  /* 0x000000d0cccc7221 */ /* 0x000fe40000010000 */
[----:B------:R-:W-:Y:S02]  /*6420*/  FADD.FTZ R203, R191, R203 ;  /* 0x000000cbbfcb7221 */ /* 0x000fe40000010000 */
[----:B------:R-:W-:Y:S01]  /*6430*/  FADD.FTZ R204, R201, R204 ;  /* 0x000000ccc9cc7221 */ /* 0x000fe20000010000 */
[----:B------:R-:W-:Y:S01]  /*6440*/  HMMA.16816.F32.BF16 R164, R4, R14, R164 ;  /* 0x0000000e04a4723c */ /* 0x000fe200000418a4 */
[----:B------:R-:W1:Y:S01]  /*6450*/  LDSM.16.MT88.4 R12, [R242+0x5100] ;  /* 0x00510000f20c783b */ /* 0x000e620000004200 */
[----:B------:R-:W-:Y:S02]  /*6460*/  FADD.FTZ R203, R190, R203 ;  /* 0x000000cbbecb7221 */ /* 0x000fe40000010000 */
[----:B------:R-:W-:Y:S02]  /*6470*/  FADD.FTZ R204, R187, R204 ;  /* 0x000000ccbbcc7221 */ /* 0x000fe40000010000 */
[----:B------:R-:W-:-:S02]  /*6480*/  FADD.FTZ R203, R189, R203 ;  /* 0x000000cbbdcb7221 */ /* 0x000fc40000010000 */
[----:B--2---:R-:W-:Y:S01]  /*6490*/  HMMA.16816.F32.BF16 R176, R4, R16, R176 ;  /* 0x0000001004b0723c */ /* 0x004fe200000418b0 */
[----:B------:R-:W-:Y:S02]  /*64a0*/  FADD.FTZ R204, R186, R204 ;  /* 0x000000ccbacc7221 */ /* 0x000fe40000010000 */
[----:B------:R-:W-:Y:S02]  /*64b0*/  FADD.FTZ R3, R188, R203 ;  /* 0x000000cbbc037221 */ /* 0x000fe40000010000 */
[----:B------:R-:W-:-:S03]  /*64c0*/  FADD.FTZ R204, R192, R204 ;  /* 0x000000ccc0cc7221 */ /* 0x000fc60000010000 */
[----:B------:R-:W-:Y:S01]  /*64d0*/  HMMA.16816.F32.BF16 R172, R4, R18, R172 ;  /* 0x0000001204ac723c */ /* 0x000fe200000418ac */
[----:B------:R-:W2:Y:S01]  /*64e0*/  LDSM.16.MT88.4 R16, [R247+0x5100] ;  /* 0x00510000f710783b */ /* 0x000ea20000004200 */
[----:B------:R-:W-:-:S03]  /*64f0*/  FADD.FTZ R183, R209, R204 ;  /* 0x000000ccd1b77221 */ /* 0x000fc60000010000 */
[----:B------:R-:W-:Y:S03]  /*6500*/  STL [R1+0x2c], R3 ;  /* 0x00002c0301007387 */ /* 0x000fe60000100800 */
[C---:B---3--:R-:W-:Y:S08]  /*6510*/  HMMA.16816.F32.BF16 R160, R4.reuse, R8, R160 ;  /* 0x0000000804a0723c */ /* 0x048ff000000418a0 */
[C---:B------:R-:W-:Y:S01]  /*6520*/  HMMA.16816.F32.BF16 R156, R4.reuse, R10, R156 ;  /* 0x0000000a049c723c */ /* 0x040fe2000004189c */
[----:B------:R-:W3:Y:S07]  /*6530*/  LDSM.16.MT88.4 R8, [R241+0x5100] ;  /* 0x00510000f108783b */ /* 0x000eee0000004200 */
        /* <DEDUP_REMOVED lines=22> */
[C---:B-1----:R-:W-:Y:S08]  /*66a0*/  HMMA.16816.F32.BF16 R108, R4.reuse, R12, R108 ;  /* 0x0000000c046c723c */ /* 0x042ff0000004186c */
[C---:B------:R-:W-:Y:S01]  /*66b0*/  HMMA.16816.F32.BF16 R112, R4.reuse, R14, R112 ;  /* 0x0000000e0470723c */ /* 0x040fe20000041870 */
[----:B------:R-:W1:Y:S07]  /*66c0*/  LDSM.16.MT88.4 R12, [R240+0xb100] ;  /* 0x00b10000f00c783b */ /* 0x000e6e0000004200 */
[C---:B------:R-:W-:Y:S01]  /*66d0*/  HMMA.16816.F32.BF16 R64, R4.reuse, R22, R64 ;  /* 0x000000160440723c */ /* 0x040fe20000041840 */
[----:B------:R-:W4:Y:S07]  /*66e0*/  LDSM.16.MT88.4 R20, [R240+0x8100] ;  /* 0x00810000f014783b */ /* 0x000f2e0000004200 */
[C---:B--2---:R-:W-:Y:S08]  /*66f0*/  HMMA.16816.F32.BF16 R100, R4.reuse, R16, R100 ;  /* 0x000000100464723c */ /* 0x044ff00000041864 */
[C---:B------:R-:W-:Y:S01]  /*6700*/  HMMA.16816.F32.BF16 R104, R4.reuse, R18, R104 ;  /* 0x000000120468723c */ /* 0x040fe20000041868 */
[----:B------:R-:W-:Y:S07]  /*6710*/  LDSM.16.MT88.4 R16, [R247+0x5900] ;  /* 0x00590000f710783b */ /* 0x000fee0000004200 */
[C---:B---3--:R-:W-:Y:S08]  /*6720*/  HMMA.16816.F32.BF16 R116, R4.reuse, R8, R116 ;  /* 0x000000080474723c */ /* 0x048ff00000041874 */
[C---:B------:R-:W-:Y:S01]  /*6730*/  HMMA.16816.F32.BF16 R120, R4.reuse, R10, R120 ;  /* 0x0000000a0478723c */ /* 0x040fe20000041878 */
[----:B------:R-:W2:Y:S07]  /*6740*/  LDSM.16.MT88.4 R8, [R242+0x2900] ;  /* 0x00290000f208783b */ /* 0x000eae0000004200 */
[C---:B-1----:R-:W-:Y:S08]  /*6750*/  HMMA.16816.F32.BF16 R124, R4.reuse, R12, R124 ;  /* 0x0000000c047c723c */ /* 0x042ff0000004187c */
[C---:B------:R-:W-:Y:S01]  /*6760*/  HMMA.16816.F32.BF16 R128, R4.reuse, R14, R128 ;  /* 0x0000000e0480723c */ /* 0x040fe20000041880 */
[----:B------:R-:W1:Y:S07]  /*6770*/  LDSM.16.MT88.4 R12, [R247+0x2900] ;  /* 0x00290000f70c783b */ /* 0x000e6e0000004200 */
[C---:B----4-:R-:W-:Y:S08]  /*6780*/  HMMA.16816.F32.BF16 R92, R4.reuse, R20, R92 ;  /* 0x00000014045c723c */ /* 0x050ff0000004185c */
[----:B------:R-:W-:Y:S01]  /*6790*/  HMMA.16816.F32.BF16 R96, R4, R22, R96 ;  /* 0x000000160460723c */ /* 0x000fe20000041860 */
[----:B------:R-:W-:Y:S06]  /*67a0*/  LDSM.16.MT88.4 R20, [R240+0x2900] ;  /* 0x00290000f014783b */ /* 0x000fec0000004200 */
[----:B------:R-:W-:-:S02]  /*67b0*/  F2FP.BF16.PACK_AB R4, R190, R191 ;  /* 0x000000bfbe04723e */ /* 0x000fc400000010ff */
[----:B------:R-:W-:Y:S02]  /*67c0*/  F2FP.BF16.PACK_AB R6, R188, R189 ;  /* 0x000000bdbc06723e */ /* 0x000fe400000010ff */
[----:B------:R-:W-:Y:S02]  /*67d0*/  F2FP.BF16.PACK_AB R5, R186, R187 ;  /* 0x000000bbba05723e */ /* 0x000fe400000010ff */
[----:B------:R-:W-:-:S07]  /*67e0*/  F2FP.BF16.PACK_AB R7, R209, R192 ;  /* 0x000000c0d107723e */ /* 0x000fce00000010ff */
[C---:B--2---:R-:W-:Y:S08]  /*67f0*/  HMMA.16816.F32.BF16 R168, R4.reuse, R8, R168 ;  /* 0x0000000804a8723c */ /* 0x044ff000000418a8 */
[C---:B-1----:R-:W-:Y:S08]  /*6800*/  HMMA.16816.F32.BF16 R176, R4.reuse, R12, R176 ;  /* 0x0000000c04b0723c */ /* 0x042ff000000418b0 */
[C---:B------:R-:W-:Y:S01]  /*6810*/  HMMA.16816.F32.BF16 R172, R4.reuse, R14, R172 ;  /* 0x0000000e04ac723c */ /* 0x040fe200000418ac */
[----:B------:R-:W1:Y:S07]  /*6820*/  LDSM.16.MT88.4 R12, [R242+0x5900] ;  /* 0x00590000f20c783b */ /* 0x000e6e0000004200 */
[C---:B------:R-:W-:Y:S01]  /*6830*/  HMMA.16816.F32.BF16 R164, R4.reuse, R10, R164 ;  /* 0x0000000a04a4723c */ /* 0x040fe200000418a4 */
[----:B------:R-:W2:Y:S07]  /*6840*/  LDSM.16.MT88.4 R8, [R241+0x5900] ;  /* 0x00590000f108783b */ /* 0x000eae0000004200 */
[C---:B------:R-:W-:Y:S08]  /*6850*/  HMMA.16816.F32.BF16 R144, R4.reuse, R16, R144 ;  /* 0x000000100490723c */ /* 0x040ff00000041890 */
[C---:B------:R-:W-:Y:S01]  /*6860*/  HMMA.16816.F32.BF16 R140, R4.reuse, R18, R140 ;  /* 0x00000012048c723c */ /* 0x040fe2000004188c */
[----:B------:R-:W3:Y:S07]  /*6870*/  LDSM.16.MT88.4 R16, [R242+0x8900] ;  /* 0x00890000f210783b */ /* 0x000eee0000004200 */
[C---:B------:R-:W-:Y:S08]  /*6880*/  HMMA.16816.F32.BF16 R160, R4.reuse, R24, R160 ;  /* 0x0000001804a0723c */ /* 0x040ff000000418a0 */
[C---:B------:R-:W-:Y:S01]  /*6890*/  HMMA.16816.F32.BF16 R156, R4.reuse, R26, R156 ;  /* 0x0000001a049c723c */ /* 0x040fe2000004189c */
[----:B------:R-:W-:Y:S07]  /*68a0*/  LDSM.16.MT88.4 R24, [R240+0x5900] ;  /* 0x00590000f018783b */ /* 0x000fee0000004200 */
        /* <DEDUP_REMOVED lines=22> */
[C---:B------:R-:W-:Y:S08]  /*6a10*/  HMMA.16816.F32.BF16 R64, R4.reuse, R26, R64 ;  /* 0x0000001a0440723c */ /* 0x040ff00000041840 */
[C---:B----4-:R-:W-:Y:S08]  /*6a20*/  HMMA.16816.F32.BF16 R68, R4.reuse, R20, R68 ;  /* 0x000000140444723c */ /* 0x050ff00000041844 */
[C---:B------:R-:W-:Y:S08]  /*6a30*/  HMMA.16816.F32.BF16 R72, R4.reuse, R22, R72 ;  /* 0x000000160448723c */ /* 0x040ff00000041848 */
[C---:B-1----:R-:W-:Y:S08]  /*6a40*/  HMMA.16816.F32.BF16 R108, R4.reuse, R12, R108 ;  /* 0x0000000c046c723c */ /* 0x042ff0000004186c */
[C---:B------:R-:W-:Y:S08]  /*6a50*/  HMMA.16816.F32.BF16 R112, R4.reuse, R14, R112 ;  /* 0x0000000e0470723c */ /* 0x040ff00000041870 */
[C---:B--2---:R-:W-:Y:S08]  /*6a60*/  HMMA.16816.F32.BF16 R116, R4.reuse, R8, R116 ;  /* 0x000000080474723c */ /* 0x044ff00000041874 */
[C---:B------:R-:W-:Y:S08]  /*6a70*/  HMMA.16816.F32.BF16 R120, R4.reuse, R10, R120 ;  /* 0x0000000a0478723c */ /* 0x040ff00000041878 */
[C---:B---3--:R-:W-:Y:S08]  /*6a80*/  HMMA.16816.F32.BF16 R124, R4.reuse, R16, R124 ;  /* 0x00000010047c723c */ /* 0x048ff0000004187c */
[----:B------:R-:W-:Y:S01]  /*6a90*/  HMMA.16816.F32.BF16 R128, R4, R18, R128 ;  /* 0x000000120480723c */ /* 0x000fe20000041880 */
[----:B------:R-:W-:Y:S07]  /*6aa0*/  @!P0 BRA `(.L_x_1543) ;  /* 0x000051f000008947 */ /* 0x000fee0003800000 */
[C---:B------:R-:W-:Y:S01]  /*6ab0*/  SHF.L.U64.HI R4, R33.reuse, 0x1, R35 ;  /* 0x0000000121047819 */ /* 0x040fe20000010223 */
[----:B------:R-:W-:Y:S01]  /*6ac0*/  IMAD.SHL.U32 R3, R33, 0x2, RZ ;  /* 0x0000000221037824 */ /* 0x000fe200078e00ff */
[----:B------:R-:W-:-:S02]  /*6ad0*/  SHF.L.U64.HI R5, R31, 0x1, R34 ;  /* 0x000000011f057819 */ /* 0x000fc40000010222 */
[----:B------:R-:W-:Y:S01]  /*6ae0*/  MOV R180, R2 ;  /* 0x0000000200b47202 */ /* 0x000fe20000000f00 */
[----:B------:R1:W-:Y:S01]  /*6af0*/  STL [R1+0x28], R4 ;  /* 0x0000280401007387 */ /* 0x0003e20000100800 */
[----:B------:R-:W-:-:S03]  /*6b00*/  SHF.L.U64.HI R2, R28, 0x1, R30 ;  /* 0x000000011c027819 */ /* 0x000fc6000001021e */
[----:B------:R2:W-:Y:S04]  /*6b10*/  STL [R1+0x24], R3 ;  /* 0x0000240301007387 */ /* 0x0005e80000100800 */
[----:B------:R-:W-:Y:S01]  /*6b20*/  STL [R1+0x20], R5 ;  /* 0x0000200501007387 */ /* 0x000fe20000100800 */
[----:B-1----:R-:W-:Y:S02]  /*6b30*/  IMAD.SHL.U32 R4, R31, 0x2, RZ ;  /* 0x000000021f047824 */ /* 0x002fe400078e00ff */
[----:B--2---:R-:W-:Y:S01]  /*6b40*/  IMAD.MOV.U32 R3, RZ, RZ, R0 ;  /* 0x000000ffff037224 */ /* 0x004fe200078e0000 */
[C---:B------:R-:W-:Y:S02]  /*6b50*/  SHF.L.U64.HI R0, R29.reuse, 0x1, R32 ;  /* 0x000000011d007819 */ /* 0x040fe40000010220 */
[----:B------:R1:W-:Y:S04]  /*6b60*/  STL [R1+0x1c], R4 ;  /* 0x00001c0401007387 */ /* 0x0003e80000100800 */
[----:B------:R2:W-:Y:S01]  /*6b70*/  STL [R1+0x18], R0 ;  /* 0x0000180001007387 */ /* 0x0005e20000100800 */
[----:B-1----:R-:W-:Y:S01]  /*6b80*/  IMAD.SHL.U32 R4, R29, 0x2, RZ ;  /* 0x000000021d047824 */ /* 0x002fe200078e00ff */
[----:B--2---:R-:W-:-:S04]  /*6b90*/  SHF.L.U32 R0, R28, 0x1, RZ ;  /* 0x000000011c007819 */ /* 0x004fc800000006ff */
[----:B------:R1:W-:Y:S04]  /*6ba0*/  STL [R1+0x14], R4 ;  /* 0x0000140401007387 */ /* 0x0003e80000100800 */
[----:B------:R1:W-:Y:S04]  /*6bb0*/  STL [R1+0xc], R0 ;  /* 0x00000c0001007387 */ /* 0x0003e80000100800 */
[----:B------:R1:W-:Y:S01]  /*6bc0*/  STL [R1+0x10], R2 ;  /* 0x0000100201007387 */ /* 0x0003e20000100800 */
[----:B------:R-:W-:Y:S05]  /*6bd0*/  BRA `(.L_x_1544) ;  /* 0x0000052000007947 */ /* 0x000fea0003800000 */
.L_x_1546:
[----:B------:R-:W2:Y:S01]  /*6be0*/  LDL R2, [R1+0x8] ;  /* 0x0000080001027983 */ /* 0x000ea20000100800 */
[----:B------:R-:W-:Y:S01]  /*6bf0*/  UIMAD UR5, UR6, 0x60, UR9 ;  /* 0x00000060060578a4 */ /* 0x000fe2000f8e0209 */
[----:B------:R-:W-:Y:S01]  /*6c00*/  ISETP.NE.AND P6, PT, R252, 0x1, PT ;  /* 0x00000001fc00780c */ /* 0x000fe20003fc5270 */
[----:B------:R-:W-:Y:S01]  /*6c10*/  IMAD.MOV.U32 R7, RZ, RZ, RZ ;  /* 0x000000ffff077224 */ /* 0x000fe200078e00ff */
[----:B------:R-:W3:Y:S03]  /*6c20*/  LDL R20, [R1+0x24] ;  /* 0x0000240001147983 */ /* 0x000ee60000100800 */
[----:B------:R-:W-:Y:S01]  /*6c30*/  IMAD.U32 R0, RZ, RZ, UR5 ;  /* 0x00000005ff007e24 */ /* 0x000fe2000f8e00ff */
[----:B------:R-:W4:Y:S04]  /*6c40*/  LDL R36, [R1+0x28] ;  /* 0x0000280001247983 */ /* 0x000f280000100800 */
        /* <DEDUP_REMOVED lines=13> */
[----:B------:R-:W-:Y:S03]  /*6d20*/  @!P5 LEA R4, P0, R6, c[0x0][0x2a0], 0x2 ;  /* 0x0000a8000604da11 */ /* 0x000fe600078010ff */
        /* <DEDUP_REMOVED lines=9> */
[----:B--2---:R-:W-:Y:S01]  /*6dc0*/  STL [R1], R7 ;  /* 0x0000000701007387 */ /* 0x004fe20000100800 */
[----:B------:R-:W-:Y:S02]  /*6dd0*/  SHF.R.S32.HI R0, RZ, 0x1f, R7 ;  /* 0x0000001fff007819 */ /* 0x000fe40000011407 */
[C---:B------:R-:W-:Y:S04]  /*6de0*/  IMAD.WIDE.U32 R4, R7.reuse, c[0x0][0x1f0], R4 ;  /* 0x00007c0007047a25 */ /* 0x040fe800078e0004 */
        /* <DEDUP_REMOVED lines=9> */
[----:B------:R-:W2:Y:S04]  /*6e80*/  SHFL.IDX PT, R5, R0, 0x1, 0x181f ;  /* 0x00381f0000057f89 */ /* 0x000ea800000e0000 */
[----:B------:R-:W1:Y:S04]  /*6e90*/  SHFL.IDX PT, R2, R2, 0x2, 0x181f ;  /* 0x00581f0002027f89 */ /* 0x000e6800000e0000 */
[----:B------:R-:W1:Y:S01]  /*6ea0*/  SHFL.IDX PT, R0, R0, 0x2, 0x181f ;  /* 0x00581f0000007f89 */ /* 0x000e6200000e0000 */
[CC--:B---3--:R-:W-:Y:S05]  /*6eb0*/  IADD3 R12, P0, R6.reuse, R20.reuse, RZ ;  /* 0x00000014060c7210 */ /* 0x0c8fea0007f1e0ff */
[C---:B----4-:R-:W-:Y:S01]  /*6ec0*/  IMAD.X R13, R7.reuse, 0x1, R36, P0 ;  /* 0x00000001070d7824 */ /* 0x050fe200000e0624 */
[C---:B-----5:R-:W-:Y:S04]  /*6ed0*/  IADD3 R10, P0, R6.reuse, R35, RZ ;  /* 0x00000023060a7210 */ /* 0x060fe80007f1e0ff */
[----:B------:R3:W-:Y:S01]  /*6ee0*/  LDGSTS.E.BYPASS.LTC128B.128 [R251+0xc100], [R12.64], !P4 ;  /* 0x0c1000000cfb7fae */ /* 0x0007e2000e101d4c */
[C---:B------:R-:W-:Y:S01]  /*6ef0*/  IMAD.X R11, R7.reuse, 0x1, R34, P0 ;  /* 0x00000001070b7824 */ /* 0x040fe200000e0622 */
[C---:B------:R-:W-:Y:S04]  /*6f00*/  IADD3 R8, P0, R6.reuse, R31, RZ ;  /* 0x0000001f06087210 */ /* 0x040fe80007f1e0ff */
[----:B------:R4:W-:Y:S01]  /*6f10*/  LDGSTS.E.BYPASS.LTC128B.128 [R251+0xf100], [R10.64], !P3 ;  /* 0x0f1000000afb7fae */ /* 0x0009e2000d901d4c */
[C---:B------:R-:W-:Y:S01]  /*6f20*/  IMAD.X R9, R7.reuse, 0x1, R30, P0 ;  /* 0x0000000107097824 */ /* 0x040fe200000e061e */
[----:B------:R-:W-:Y:S04]  /*6f30*/  IADD3 R6, P0, R6, R29, RZ ;  /* 0x0000001d06067210 */ /* 0x000fe80007f1e0ff */
[----:B------:R5:W-:Y:S01]  /*6f40*/  LDGSTS.E.BYPASS.LTC128B.128 [R251+0x12100], [R8.64], !P2 ;  /* 0x1210000008fb7fae */ /* 0x000be2000d101d4c */
[----:B------:R-:W-:Y:S01]  /*6f50*/  IMAD.X R7, R7, 0x1, R28, P0 ;  /* 0x0000000107077824 */ /* 0x000fe200000e061c */
[CC--:B-1----:R-:W-:Y:S04]  /*6f60*/  IADD3 R14, P0, R4.reuse, R20.reuse, RZ ;  /* 0x00000014040e7210 */ /* 0x0c2fe80007f1e0ff */
[----:B------:R1:W-:Y:S01]  /*6f70*/  LDGSTS.E.BYPASS.LTC128B.128 [R251+0x15100], [R6.64], !P1 ;  /* 0x1510000006fb7fae */ /* 0x0003e2000c901d4c */
[C---:B--2---:R-:W-:Y:S01]  /*6f80*/  IMAD.X R15, R5.reuse, 0x1, R36, P0 ;  /* 0x00000001050f7824 */ /* 0x044fe200000e0624 */
[C---:B------:R-:W-:Y:S04]  /*6f90*/  IADD3 R18, P0, R4.reuse, R35, RZ ;  /* 0x0000002304127210 */ /* 0x040fe80007f1e0ff */
        /* <DEDUP_REMOVED lines=8> */
[----:B------:R-:W-:Y:S04]  /*7020*/  IADD3 R20, P0, R2, R20, RZ ;  /* 0x0000001402147210 */ /* 0x000fe80007f1e0ff */
[----:B------:R3:W-:Y:S01]  /*7030*/  LDGSTS.E.BYPASS.LTC128B.128 [R251+0x16100], [R4.64], !P1 ;  /* 0x1610000004fb7fae */ /* 0x0007e2000c901d4c */
[----:B------:R-:W-:Y:S01]  /*7040*/  IMAD.X R21, R0, 0x1, R36, P0 ;  /* 0x0000000100157824 */ /* 0x000fe200000e0624 */
[----:B----4-:R-:W-:Y:S04]  /*7050*/  IADD3 R10, P0, R2, R35, RZ ;  /* 0x00000023020a7210 */ /* 0x010fe80007f1e0ff */
[----:B------:R3:W-:Y:S01]  /*7060*/  LDGSTS.E.BYPASS.LTC128B.128 [R251+0xe100], [R20.64], !P4 ;  /* 0x0e10000014fb7fae */ /* 0x0007e2000e101d4c */
[----:B------:R-:W-:Y:S01]  /*7070*/  IMAD.X R11, R0, 0x1, R34, P0 ;  /* 0x00000001000b7824 */ /* 0x000fe200000e0622 */
[----:B-1----:R-:W-:Y:S04]  /*7080*/  IADD3 R6, P0, R2, R31, RZ ;  /* 0x0000001f02067210 */ /* 0x002fe80007f1e0ff */
[----:B------:R3:W-:Y:S01]  /*7090*/  LDGSTS.E.BYPASS.LTC128B.128 [R251+0x11100], [R10.64], !P3 ;  /* 0x111000000afb7fae */ /* 0x0007e2000d901d4c */
[----:B------:R-:W-:Y:S01]  /*70a0*/  IMAD.X R7, R0, 0x1, R30, P0 ;  /* 0x0000000100077824 */ /* 0x000fe200000e061e */
[----:B-----5:R-:W-:Y:S04]  /*70b0*/  IADD3 R8, P0, R2, R29, RZ ;  /* 0x0000001d02087210 */ /* 0x020fe80007f1e0ff */
[----:B------:R3:W-:Y:S01]  /*70c0*/  LDGSTS.E.BYPASS.LTC128B.128 [R251+0x14100], [R6.64], !P2 ;  /* 0x1410000006fb7fae */ /* 0x0007e2000d101d4c */
[----:B------:R-:W-:Y:S05]  /*70d0*/  IMAD.X R9, R0, 0x1, R28, P0 ;  /* 0x0000000100097824 */ /* 0x000fea00000e061c */
[----:B------:R3:W-:Y:S01]  /*70e0*/  LDGSTS.E.BYPASS.LTC128B.128 [R251+0x17100], [R8.64], !P1 ;  /* 0x1710000008fb7fae */ /* 0x0007e2000c901d4c */
[----:B------:R-:W-:-:S05]  /*70f0*/  BRA `(.L_x_1545) ;  /* 0x00001ec000007947 */ /* 0x000fca0003800000 */
.L_x_1544:
[----:B-1----:R-:W2:Y:S01]  /*7100*/  LDL R2, [R1+0x4] ;  /* 0x0000040001027983 */ /* 0x002ea20000100800 */
[----:B------:R-:W-:Y:S04]  /*7110*/  DEPBAR.LE SB0, 0x0 ;  /* 0x000080000000791a */ /* 0x000fe80000000000 */
[----:B------:R-:W3:Y:S01]  /*7120*/  LDL R6, [R1] ;  /* 0x0000000001067983 */ /* 0x000ee20000100800 */
[----:B------:R-:W-:Y:S01]  /*7130*/  IADD3 R181, R251, 0x100, RZ ;  /* 0x00000100fbb57810 */ /* 0x000fe20007ffe0ff */
[----:B------:R-:W-:Y:S03]  /*7140*/  UISETP.GT.AND UP0, UPT, UR6, UR8, UPT ;  /* 0x000000080600728c */ /* 0x000fe6000bf04270 */
[----:B------:R1:W-:Y:S05]  /*7150*/  STL [R1+0x58], R55 ;  /* 0x0000583701007387 */ /* 0x0003ea0000100800 */
[----:B------:R4:W-:Y:S05]  /*7160*/  STL [R1+0x54], R54 ;  /* 0x0000543601007387 */ /* 0x0009ea0000100800 */
[----:B------:R4:W-:Y:S05]  /*7170*/  STL [R1+0x50], R53 ;  /* 0x0000503501007387 */ /* 0x0009ea0000100800 */
[----:B------:R4:W-:Y:S05]  /*7180*/  STL [R1+0x4c], R52 ;  /* 0x00004c3401007387 */ /* 0x0009ea0000100800 */
[----:B------:R4:W-:Y:S05]  /*7190*/  STL [R1+0x48], R3 ;  /* 0x0000480301007387 */ /* 0x0009ea0000100800 */
[----:B-1----:R-:W3:Y:S05]  /*71a0*/  LDL R55, [R1+0x24] ;  /* 0x0000240001377983 */ /* 0x002eea0000100800 */
[----:B----4-:R-:W4:Y:S05]  /*71b0*/  LDL R54, [R1+0x28] ;  /* 0x0000280001367983 */ /* 0x010f2a0000100800 */
[----:B------:R-:W4:Y:S05]  /*71c0*/  LDL R29, [R1+0x1c] ;  /* 0x00001c00011d7983 */ /* 0x000f2a0000100800 */
[----:B------:R-:W4:Y:S05]  /*71d0*/  LDL R53, [R1+0x20] ;  /* 0x0000200001357983 */ /* 0x000f2a0000100800 */
[----:B------:R-:W4:Y:S05]  /*71e0*/  LDL R52, [R1+0x14] ;  /* 0x0000140001347983 */ /* 0x000f2a0000100800 */
[----:B------:R-:W4:Y:S05]  /*71f0*/  LDL R3, [R1+0x18] ;  /* 0x0000180001037983 */ /* 0x000f2a0000100800 */
[----:B------:R-:W4:Y:S05]  /*7200*/  LDL R252, [R1+0xc] ;  /* 0x00000c0001fc7983 */ /* 0x000f2a0000100800 */
[----:B------:R-:W4:Y:S05]  /*7210*/  LDL R182, [R1+0x10] ;  /* 0x0000100001b67983 */ /* 0x000f2a0000100800 */
[----:B------:R-:W-:Y:S06]  /*7220*/  BAR.SYNC.DEFER_BLOCKING 0x0 ;  /* 0x0000000000007b1d */ /* 0x000fec0000010000 */
[----:B------:R-:W-:Y:S05]  /*7230*/  LDSM.16.M88.4 R48, [R250+0x18100] ;  /* 0x01810000fa30783b */ /* 0x000fea0000000200 */
[----:B------:R-:W1:Y:S05]  /*7240*/  LDSM.16.M88.4 R8, [R249+0xc100] ;  /* 0x00c10000f908783b */ /* 0x000e6a0000000200 */
[----:B------:R-:W1:Y:S05]  /*7250*/  LDSM.16.M88.4 R16, [R249+0xc900] ;  /* 0x00c90000f910783b */ /* 0x000e6a0000000200 */
[----:B------:R-:W-:Y:S05]  /*7260*/  LDSM.16.M88.4 R24, [R249+0xd100] ;  /* 0x00d10000f918783b */ /* 0x000fea0000000200 */
[----:B------:R-:W-:Y:S05]  /*7270*/  LDSM.16.M88.4 R32, [R249+0xd900] ;  /* 0x00d90000f920783b */ /* 0x000fea0000000200 */
[----:B------:R-:W-:Y:S05]  /*7280*/  LDSM.16.M88.4 R40, [R249+0xe100] ;  /* 0x00e10000f928783b */ /* 0x000fea0000000200 */
[----:B------:R-:W-:Y:S05]  /*7290*/  LDSM.16.M88.4 R184, [R249+0xe900] ;  /* 0x00e90000f9b8783b */ /* 0x000fea0000000200 */
[----:B------:R-:W-:Y:S05]  /*72a0*/  LDSM.16.M88.4 R188, [R246+0x18100] ;  /* 0x01810000f6bc783b */ /* 0x000fea0000000200 */
[----:B------:R-:W-:Y:S05]  /*72b0*/  LDSM.16.M88.4 R192, [R248] ;  /* 0x00000000f8c0783b */ /* 0x000fea0000000200 */
[----:B------:R-:W-:Y:S05]  /*72c0*/  LDSM.16.M88.4 R196, [R239] ;  /* 0x00000000efc4783b */ /* 0x000fea0000000200 */
[----:B------:R-:W-:Y:S05]  /*72d0*/  LDSM.16.M88.4 R200, [R238] ;  /* 0x00000000eec8783b */ /* 0x000fea0000000200 */
[----:B------:R-:W-:Y:S05]  /*72e0*/  LDSM.16.M88.4 R204, [R237] ;  /* 0x00000000edcc783b */ /* 0x000fea0000000200 */
[----:B------:R-:W-:Y:S05]  /*72f0*/  LDSM.16.M88.4 R208, [R236] ;  /* 0x00000000ecd0783b */ /* 0x000fea0000000200 */
[----:B------:R-:W-:Y:S01]  /*7300*/  LDSM.16.M88.4 R212, [R235] ;  /* 0x00000000ebd4783b */ /* 0x000fe20000000200 */
[----:B--2---:R-:W-:Y:S01]  /*7310*/  SHF.R.S32.HI R0, RZ, 0x1f, R2 ;  /* 0x0000001fff007819 */ /* 0x004fe20000011402 */
[----:B------:R-:W-:Y:S04]  /*7320*/  IMAD.WIDE.U32 R4, R2, c[0x0][0x208], RZ ;  /* 0x0000820002047a25 */ /* 0x000fe800078e00ff */
[----:B------:R-:W-:Y:S04]  /*7330*/  IMAD R0, R0, c[0x0][0x208], RZ ;  /* 0x0000820000007a24 */ /* 0x000fe800078e02ff */
[----:B------:R-:W-:Y:S01]  /*7340*/  IMAD R0, R2, c[0x0][0x20c], R0 ;  /* 0x0000830002007a24 */ /* 0x000fe200078e0200 */
[----:B---3--:R-:W-:Y:S04]  /*7350*/  SHF.R.S32.HI R2, RZ, 0x1f, R6 ;  /* 0x0000001fff027819 */ /* 0x008fe80000011406 */
[----:B------:R-:W-:Y:S01]  /*7360*/  IADD3 R5, R5, R0, RZ ;  /* 0x0000000005057210 */ /* 0x000fe20007ffe0ff */
[----:B------:R-:W-:Y:S04]  /*7370*/  IMAD R2, R2, c[0x0][0x218], RZ ;  /* 0x0000860002027a24 */ /* 0x000fe800078e02ff */
[C---:B------:R-:W-:Y:S04]  /*7380*/  IMAD.WIDE.U32 R4, R6.reuse, c[0x0][0x218], R4 ;  /* 0x0000860006047a25 */ /* 0x040fe800078e0004 */
[----:B------:R-:W-:Y:S01]  /*7390*/  IMAD R2, R6, c[0x0][0x21c], R2 ;  /* 0x0000870006027a24 */ /* 0x000fe200078e0202 */
[----:B------:R-:W-:Y:S04]  /*73a0*/  IADD3 R0, P0, R4, UR22, RZ ;  /* 0x0000001604007c10 */ /* 0x000fe8000ff1e0ff */
[----:B------:R-:W-:Y:S02]  /*73b0*/  IADD3.X R4, R5, UR4, R2, P0, !PT ;  /* 0x0000000405047c10 */ /* 0x000fe400087fe402 */
[C---:B------:R-:W-:Y:S04]  /*73c0*/  LEA R2, P0, R0.reuse, c[0x0][0x1f8], 0x1 ;  /* 0x00007e0000027a11 */ /* 0x040fe800078008ff */
[----:B------:R-:W-:Y:S01]  /*73d0*/  LEA.HI.X R0, R0, c[0x0][0x1fc], R4, 0x1, P0 ;  /* 0x00007f0000007a11 */ /* 0x000fe200000f0c04 */
[----:B------:R-:W2:Y:S01]  /*73e0*/  SHFL.IDX PT, R44, R2, RZ, 0x181f ;  /* 0x00181fff022c7589 */ /* 0x000ea200000e0000 */
[C---:B-1----:R-:W-:Y:S04]  /*73f0*/  HMMA.16816.F32.BF16 R4, R48.reuse, R8, RZ ;  /* 0x000000083004723c */ /* 0x042fe800000418ff */
[----:B------:R-:W4:Y:S04]  /*7400*/  SHFL.IDX PT, R20, R0, RZ, 0x181f ;  /* 0x00181fff00147589 */ /* 0x000f2800000e0000 */
[C---:B------:R-:W-:Y:S01]  /*7410*/  HMMA.16816.F32.BF16 R8, R48.reuse, R10, RZ ;  /* 0x0000000a3008723c */ /* 0x040fe200000418ff */
[----:B------:R-:W1:Y:S05]  /*7420*/  SHFL.IDX PT, R38, R2, 0x1, 0x181f ;  /* 0x00381f0002267f89 */ /* 0x000e6a00000e0000 */
[----:B------:R-:W3:Y:S02]  /*7430*/  SHFL.IDX PT, R28, R0, 0x1, 0x181f ;  /* 0x00381f00001c7f89 */ /* 0x000ee400000e0000 */
[C---:B------:R-:W-:Y:S03]  /*7440*/  HMMA.16816.F32.BF16 R12, R48.reuse, R16, RZ ;  /* 0x00000010300c723c */ /* 0x040fe600000418ff */
[----:B------:R-:W1:Y:S01]  /*7450*/  SHFL.IDX PT, R2, R2, 0x2, 0x181f ;  /* 0x00581f0002027f89 */ /* 0x000e6200000e0000 */
[----:B--2---:R-:W-:Y:S04]  /*7460*/  IADD3 R30, P0, R44, R55, RZ ;  /* 0x000000372c1e7210 */ /* 0x004fe80007f1e0ff */
[C---:B------:R-:W-:Y:S01]  /*7470*/  HMMA.16816.F32.BF16 R16, R48.reuse, R18, RZ ;  /* 0x000000123010723c */ /* 0x040fe200000418ff */
[----:B------:R-:W2:Y:S03]  /*7480*/  SHFL.IDX PT, R0, R0, 0x2, 0x181f ;  /* 0x00581f0000007f89 */ /* 0x000ea600000e0000 */
[----:B----4-:R-:W-:Y:S02]  /*7490*/  IADD3.X R31, R20, R54, RZ, P0, !PT ;  /* 0x00000036141f7210 */ /* 0x010fe400007fe4ff */
[----:B------:R-:W-:Y:S03]  /*74a0*/  IADD3 R22, P0, R44, R29, RZ ;  /* 0x0000001d2c167210 */ /* 0x000fe60007f1e0ff */
[----:B------:R4:W-:Y:S03]  /*74b0*/  LDGSTS.E.BYPASS.LTC128B.128 [R181], [R30.64], !P4 ;  /* 0x000000001eb57fae */ /* 0x0009e6000e101d4c */
[----:B------:R-:W-:Y:S02]  /*74c0*/  IADD3.X R23, R20, R53, RZ, P0, !PT ;  /* 0x0000003514177210 */ /* 0x000fe400007fe4ff */
[----:B------:R-:W-:Y:S03]  /*74d0*/  IADD3 R36, P0, R44, R52, RZ ;  /* 0x000000342c247210 */ /* 0x000fe60007f1e0ff */
[----:B------:R2:W-:Y:S01]  /*74e0*/  LDGSTS.E.BYPASS.LTC128B.128 [R181+0x3000], [R22.64], !P3 ;  /* 0x0300000016b57fae */ /* 0x0005e2000d901d4c */
[----:B------:R-:W-:Y:S02]  /*74f0*/  IADD3.X R37, R20, R3, RZ, P0, !PT ;  /* 0x0000000314257210 */ /* 0x000fe400007fe4ff */
[----:B------:R-:W-:Y:S03]  /*7500*/  IADD3 R44, P0, R44, R252, RZ ;  /* 0x000000fc2c2c7210 */ /* 0x000fe60007f1e0ff */
[----:B------:R2:W-:Y:S01]  /*7510*/  LDGSTS.E.BYPASS.LTC128B.128 [R181+0x6000], [R36.64], !P2 ;  /* 0x0600000024b57fae */ /* 0x0005e2000d101d4c */
[----:B------:R-:W-:Y:S02]  /*7520*/  IADD3.X R45, R20, R182, RZ, P0, !PT ;  /* 0x000000b6142d7210 */ /* 0x000fe400007fe4ff */
[----:B-1----:R-:W-:Y:S03]  /*7530*/  IADD3 R46, P0, R38, R55, RZ ;  /* 0x00000037262e7210 */ /* 0x002fe60007f1e0ff */
[----:B------:R1:W-:Y:S01]  /*7540*/  LDGSTS.E.BYPASS.LTC128B.128 [R181+0x9000], [R44.64], !P1 ;  /* 0x090000002cb57fae */ /* 0x0003e2000c901d4c */
[----:B---3--:R-:W-:Y:S05]  /*7550*/  IADD3.X R47, R28, R54, RZ, P0, !PT ;  /* 0x000000361c2f7210 */ /* 0x008fea00007fe4ff */
[----:B------:R3:W-:Y:S01]  /*7560*/  LDGSTS.E.BYPASS.LTC128B.128 [R181+0x1000], [R46.64], !P4 ;  /* 0x010000002eb57fae */ /* 0x0007e2000e101d4c */
[----:B----4-:R-:W-:Y:S04]  /*7570*/  IADD3 R30, P0, R38, R29, RZ ;  /* 0x0000001d261e7210 */ /* 0x010fe80007f1e0ff */
[----:B------:R-:W-:Y:S01]  /*7580*/  IADD3.X R31, R28, R53, RZ, P0, !PT ;  /* 0x000000351c1f7210 */ /* 0x000fe200007fe4ff */
[C---:B--2---:R-:W-:Y:S04]  /*7590*/  HMMA.16816.F32.BF16 R20, R48.reuse, R24, RZ ;  /* 0x000000183014723c */ /* 0x044fe800000418ff */
[----:B------:R2:W-:Y:S01]  /*75a0*/  LDGSTS.E.BYPASS.LTC128B.128 [R181+0x4000], [R30.64], !P3 ;  /* 0x040000001eb57fae */ /* 0x0005e2000d901d4c */
[----:B------:R-:W-:Y:S03]  /*75b0*/  IADD3 R36, P0, R38, R52, RZ ;  /* 0x0000003426247210 */ /* 0x000fe60007f1e0ff */
[C---:B------:R-:W-:Y:S01]  /*75c0*/  HMMA.16816.F32.BF16 R24, R48.reuse, R26, RZ ;  /* 0x0000001a3018723c */ /* 0x040fe200000418ff */
[----:B------:R-:W-:Y:S03]  /*75d0*/  IADD3.X R37, R28, R3, RZ, P0, !PT ;  /* 0x000000031c257210 */ /* 0x000fe600007fe4ff */
[----:B------:R-:W-:Y:S02]  /*75e0*/  IADD3 R38, P0, R38, R252, RZ ;  /* 0x000000fc26267210 */ /* 0x000fe40007f1e0ff */
[----:B------:R4:W-:Y:S02]  /*75f0*/  LDGSTS.E.BYPASS.LTC128B.128 [R181+0x7000], [R36.64], !P2 ;  /* 0x0700000024b57fae */ /* 0x0009e4000d101d4c */
[----:B------:R-:W-:Y:S04]  /*7600*/  IADD3.X R39, R28, R182, RZ, P0, !PT ;  /* 0x000000b61c277210 */ /* 0x000fe800007fe4ff */
[----:B-1----:R-:W-:Y:S02]  /*7610*/  IADD3 R44, P0, R2, R55, RZ ;  /* 0x00000037022c7210 */ /* 0x002fe40007f1e0ff */
[----:B------:R1:W5:Y:S02]  /*7620*/  LDL.LU R55, [R1+0x58] ;  /* 0x0000580001377983 */ /* 0x0003640000300800 */
[----:B------:R-:W-:Y:S03]  /*7630*/  IADD3.X R45, R0, R54, RZ, P0, !PT ;  /* 0x00000036002d7210 */ /* 0x000fe600007fe4ff */
[----:B------:R1:W-:Y:S05]  /*7640*/  LDGSTS.E.BYPASS.LTC128B.128 [R181+0xa000], [R38.64], !P1 ;  /* 0x0a00000026b57fae */ /* 0x0003ea000c901d4c */
[----:B------:R3:W-:Y:S05]  /*7650*/  LDGSTS.E.BYPASS.LTC128B.128 [R181+0x2000], [R44.64], !P4 ;  /* 0x020000002cb57fae */ /* 0x0007ea000e101d4c */
[----:B------:R3:W5:Y:S01]  /*7660*/  LDL.LU R54, [R1+0x54] ;  /* 0x0000540001367983 */ /* 0x0007620000300800 */
[----:B----4-:R-:W-:Y:S02]  /*7670*/  IADD3 R36, P0, R2, R29, RZ ;  /* 0x0000001d02247210 */ /* 0x010fe40007f1e0ff */
[C---:B--2---:R-:W-:Y:S02]  /*7680*/  HMMA.16816.F32.BF16 R28, R48.reuse, R32, RZ ;  /* 0x00000020301c723c */ /* 0x044fe400000418ff */
[----:B------:R-:W-:Y:S02]  /*7690*/  IADD3.X R37, R0, R53, RZ, P0, !PT ;  /* 0x0000003500257210 */ /* 0x000fe400007fe4ff */
[----:B------:R2:W5:Y:S04]  /*76a0*/  LDL.LU R53, [R1+0x50] ;  /* 0x0000500001357983 */ /* 0x0005680000300800 */
[C---:B------:R-:W-:Y:S01]  /*76b0*/  HMMA.16816.F32.BF16 R32, R48.reuse, R34, RZ ;  /* 0x000000223020723c */ /* 0x040fe200000418ff */
[----:B------:R4:W-:Y:S03]  /*76c0*/  LDGSTS.E.BYPASS.LTC128B.128 [R181+0x5000], [R36.64], !P3 ;  /* 0x0500000024b57fae */ /* 0x0009e6000d901d4c */
[----:B-1----:R-:W-:Y:S02]  /*76d0*/  IADD3 R38, P0, R2, R52, RZ ;  /* 0x0000003402267210 */ /* 0x002fe40007f1e0ff */
[----:B------:R2:W5:Y:S02]  /*76e0*/  LDL.LU R52, [R1+0x4c] ;  /* 0x00004c0001347983 */ /* 0x0005640000300800 */
[----:B------:R-:W-:Y:S03]  /*76f0*/  IADD3.X R39, R0, R3, RZ, P0, !PT ;  /* 0x0000000300277210 */ /* 0x000fe600007fe4ff */
[----:B------:R2:W5:Y:S01]  /*7700*/  LDL.LU R3, [R1+0x48] ;  /* 0x0000480001037983 */ /* 0x0005620000300800 */
[----:B---3--:R-:W-:Y:S02]  /*7710*/  IADD3 R44, P0, R2, R252, RZ ;  /* 0x000000fc022c7210 */ /* 0x008fe40007f1e0ff */
[----:B------:R-:W-:Y:S02]  /*7720*/  MOV R252, c[0x0][0x2b8] ;  /* 0x0000ae0000fc7a02 */ /* 0x000fe40000000f00 */
[----:B------:R4:W-:Y:S01]  /*7730*/  LDGSTS.E.BYPASS.LTC128B.128 [R181+0x8000], [R38.64], !P2 ;  /* 0x0800000026b57fae */ /* 0x0009e2000d101d4c */
[----:B------:R-:W-:Y:S02]  /*7740*/  IADD3.X R45, R0, R182, RZ, P0, !PT ;  /* 0x000000b6002d7210 */ /* 0x000fe400007fe4ff */
[----:B------:R-:W-:Y:S03]  /*7750*/  PLOP3.LUT P0, PT, PT, PT, UP0, 0x80, 0x0 ;  /* 0x000000000000781c */ /* 0x000fe60003f0f008 */
[----:B------:R1:W-:Y:S05]  /*7760*/  LDGSTS.E.BYPASS.LTC128B.128 [R181+0xb000], [R44.64], !P1 ;  /* 0x0b0000002cb57fae */ /* 0x0003ea000c901d4c */
[----:B------:R-:W0:Y:S01]  /*7770*/  LDGDEPBAR ;  /* 0x00000000000079af */ /* 0x000e220000000000 */
[C---:B----4-:R-:W-:Y:S08]  /*7780*/  HMMA.16816.F32.BF16 R36, R48.reuse, R40, RZ ;  /* 0x000000283024723c */ /* 0x050ff000000418ff */
[C---:B------:R-:W-:Y:S08]  /*7790*/  HMMA.16816.F32.BF16 R40, R48.reuse, R42, RZ ;  /* 0x0000002a3028723c */ /* 0x040ff000000418ff */
[C---:B-1----:R-:W-:Y:S08]  /*77a0*/  HMMA.16816.F32.BF16 R44, R48.reuse, R184, RZ ;  /* 0x000000b8302c723c */ /* 0x042ff000000418ff */
[----:B------:R-:W-:Y:S01]  /*77b0*/  HMMA.16816.F32.BF16 R48, R48, R186, RZ ;  /* 0x000000ba3030723c */ /* 0x000fe200000418ff */
[----:B------:R-:W-:Y:S07]  /*77c0*/  LDSM.16.M88.4 R184, [R245+0x18100] ;  /* 0x01810000f5b8783b */ /* 0x000fee0000000200 */
[C---:B------:R-:W-:Y:S08]  /*77d0*/  HMMA.16816.F32.BF16 R4, R188.reuse, R192, R4 ;  /* 0x000000c0bc04723c */ /* 0x040ff00000041804 */
[C---:B------:R-:W-:Y:S01]  /*77e0*/  HMMA.16816.F32.BF16 R8, R188.reuse, R194, R8 ;  /* 0x000000c2bc08723c */ /* 0x040fe20000041808 */
[----:B------:R-:W1:Y:S07]  /*77f0*/  LDSM.16.M88.4 R192, [R244+0xc100] ;  /* 0x00c10000f4c0783b */ /* 0x000e6e0000000200 */
[C---:B------:R-:W-:Y:S08]  /*7800*/  HMMA.16816.F32.BF16 R12, R188.reuse, R196, R12 ;  /* 0x000000c4bc0c723c */ /* 0x040ff0000004180c */
[C---:B------:R-:W-:Y:S01]  /*7810*/  HMMA.16816.F32.BF16 R16, R188.reuse, R198, R16 ;  /* 0x000000c6bc10723c */ /* 0x040fe20000041810 */
[----:B------:R-:W3:Y:S07]  /*7820*/  LDSM.16.M88.4 R196, [R244+0xc900] ;  /* 0x00c90000f4c4783b */ /* 0x000eee0000000200 */
[C---:B------:R-:W-:Y:S08]  /*7830*/  HMMA.16816.F32.BF16 R20, R188.reuse, R200, R20 ;  /* 0x000000c8bc14723c */ /* 0x040ff00000041814 */
[C---:B------:R-:W-:Y:S01]  /*7840*/  HMMA.16816.F32.BF16 R24, R188.reuse, R202, R24 ;  /* 0x000000cabc18723c */ /* 0x040fe20000041818 */
[----:B------:R-:W4:Y:S07]  /*7850*/  LDSM.16.M88.4 R200, [R244+0xd100] ;  /* 0x00d10000f4c8783b */ /* 0x000f2e0000000200 */
[C---:B------:R-:W-:Y:S08]  /*7860*/  HMMA.16816.F32.BF16 R28, R188.reuse, R204, R28 ;  /* 0x000000ccbc1c723c */ /* 0x040ff0000004181c */
[C---:B------:R-:W-:Y:S01]  /*7870*/  HMMA.16816.F32.BF16 R32, R188.reuse, R206, R32 ;  /* 0x000000cebc20723c */ /* 0x040fe20000041820 */
[----:B------:R-:W2:Y:S07]  /*7880*/  LDSM.16.M88.4 R204, [R244+0xd900] ;  /* 0x00d90000f4cc783b */ /* 0x000eae0000000200 */
[C---:B------:R-:W-:Y:S08]  /*7890*/  HMMA.16816.F32.BF16 R36, R188.reuse, R208, R36 ;  /* 0x000000d0bc24723c */ /* 0x040ff00000041824 */
[C---:B------:R-:W-:Y:S01]  /*78a0*/  HMMA.16816.F32.BF16 R40, R188.reuse, R210, R40 ;  /* 0x000000d2bc28723c */ /* 0x040fe20000041828 */
[----:B------:R-:W-:Y:S07]  /*78b0*/  LDSM.16.M88.4 R208, [R244+0xe900] ;  /* 0x00e90000f4d0783b */ /* 0x000fee0000000200 */
[C---:B------:R-:W-:Y:S08]  /*78c0*/  HMMA.16816.F32.BF16 R44, R188.reuse, R212, R44 ;  /* 0x000000d4bc2c723c */ /* 0x040ff0000004182c */
[----:B------:R-:W-:Y:S01]  /*78d0*/  HMMA.16816.F32.BF16 R48, R188, R214, R48 ;  /* 0x000000d6bc30723c */ /* 0x000fe20000041830 */
[----:B------:R-:W2:Y:S07]  /*78e0*/  LDSM.16.M88.4 R188, [R244+0xe100] ;  /* 0x00e10000f4bc783b */ /* 0x000eae0000000200 */
[C---:B-1----:R-:W-:Y:S08]  /*78f0*/  HMMA.16816.F32.BF16 R4, R184.reuse, R192, R4 ;  /* 0x000000c0b804723c */ /* 0x042ff00000041804 */
[C---:B------:R-:W-:Y:S01]  /*7900*/  HMMA.16816.F32.BF16 R8, R184.reuse, R194, R8 ;  /* 0x000000c2b808723c */ /* 0x040fe20000041808 */
[----:B------:R-:W-:Y:S07]  /*7910*/  LDSM.16.M88.4 R192, [R234] ;  /* 0x00000000eac0783b */ /* 0x000fee0000000200 */
[C---:B---3--:R-:W-:Y:S08]  /*7920*/  HMMA.16816.F32.BF16 R12, R184.reuse, R196, R12 ;  /* 0x000000c4b80c723c */ /* 0x048ff0000004180c */
[C---:B------:R-:W-:Y:S01]  /*7930*/  HMMA.16816.F32.BF16 R16, R184.reuse, R198, R16 ;  /* 0x000000c6b810723c */ /* 0x040fe20000041810 */
[----:B------:R-:W-:Y:S07]  /*7940*/  LDSM.16.M88.4 R196, [R234+0x800] ;  /* 0x00080000eac4783b */ /* 0x000fee0000000200 */
[C---:B----4-:R-:W-:Y:S08]  /*7950*/  HMMA.16816.F32.BF16 R20, R184.reuse, R200, R20 ;  /* 0x000000c8b814723c */ /* 0x050ff00000041814 */
[C---:B------:R-:W-:Y:S01]  /*7960*/  HMMA.16816.F32.BF16 R24, R184.reuse, R202, R24 ;  /* 0x000000cab818723c */ /* 0x040fe20000041818 */
[----:B------:R-:W-:Y:S07]  /*7970*/  LDSM.16.M88.4 R200, [R234+0x1000] ;  /* 0x00100000eac8783b */ /* 0x000fee0000000200 */
[C---:B--2---:R-:W-:Y:S08]  /*7980*/  HMMA.16816.F32.BF16 R28, R184.reuse, R204, R28 ;  /* 0x000000ccb81c723c */ /* 0x044ff0000004181c */
[C---:B------:R-:W-:Y:S01]  /*7990*/  HMMA.16816.F32.BF16 R32, R184.reuse, R206, R32 ;  /* 0x000000ceb820723c */ /* 0x040fe20000041820 */
[----:B------:R-:W-:Y:S07]  /*79a0*/  LDSM.16.M88.4 R204, [R234+0x1800] ;  /* 0x00180000eacc783b */ /* 0x000fee0000000200 */
[C---:B------:R-:W-:Y:S08]  /*79b0*/  HMMA.16816.F32.BF16 R36, R184.reuse, R188, R36 ;  /* 0x000000bcb824723c */ /* 0x040ff00000041824 */
[C---:B------:R-:W-:Y:S01]  /*79c0*/  HMMA.16816.F32.BF16 R40, R184.reuse, R190, R40 ;  /* 0x000000beb828723c */ /* 0x040fe20000041828 */
[----:B------:R-:W1:Y:S07]  /*79d0*/  LDSM.16.M88.4 R188, [R243+0x18100] ;  /* 0x01810000f3bc783b */ /* 0x000e6e0000000200 */
[C---:B------:R-:W-:Y:S08]  /*79e0*/  HMMA.16816.F32.BF16 R44, R184.reuse, R208, R44 ;  /* 0x000000d0b82c723c */ /* 0x040ff0000004182c */
[----:B------:R-:W-:Y:S01]  /*79f0*/  HMMA.16816.F32.BF16 R48, R184, R210, R48 ;  /* 0x000000d2b830723c */ /* 0x000fe20000041830 */
[----:B------:R-:W2:Y:S05]  /*7a00*/  LDSM.16.M88.4 R184, [R234+0x2000] ;  /* 0x00200000eab8783b */ /* 0x000eaa0000000200 */
[----:B------:R-:W3:Y:S02]  /*7a10*/  LDSM.16.M88.4 R208, [R234+0x2800] ;  /* 0x00280000ead0783b */ /* 0x000ee40000000200 */
[C---:B-1----:R-:W-:Y:S08]  /*7a20*/  HMMA.16816.F32.BF16 R4, R188.reuse, R192, R4 ;  /* 0x000000c0bc04723c */ /* 0x042ff00000041804 */
        /* <DEDUP_REMOVED lines=11> */
[C---:B--2---:R-:W-:Y:S08]  /*7ae0*/  HMMA.16816.F32.BF16 R36, R188.reuse, R184, R36 ;  /* 0x000000b8bc24723c */ /* 0x044ff00000041824 */
[C---:B------:R-:W-:Y:S01]  /*7af0*/  HMMA.16816.F32.BF16 R40, R188.reuse, R186, R40 ;  /* 0x000000babc28723c */ /* 0x040fe20000041828 */
[----:B------:R-:W1:Y:S07]  /*7b00*/  LDSM.16.M88.4 R184, [R250+0x1c100] ;  /* 0x01c10000fab8783b */ /* 0x000e6e0000000200 */
[C---:B---3--:R-:W-:Y:S08]  /*7b10*/  HMMA.16816.F32.BF16 R44, R188.reuse, R208, R44 ;  /* 0x000000d0bc2c723c */ /* 0x048ff0000004182c */
[----:B------:R-:W-:Y:S01]  /*7b20*/  HMMA.16816.F32.BF16 R48, R188, R210, R48 ;  /* 0x000000d2bc30723c */ /* 0x000fe20000041830 */
[----:B------:R-:W2:Y:S05]  /*7b30*/  LDSM.16.M88.4 R188, [R249+0x11100] ;  /* 0x01110000f9bc783b */ /* 0x000eaa0000000200 */
[----:B------:R-:W3:Y:S02]  /*7b40*/  LDSM.16.M88.4 R208, [R249+0x11900] ;  /* 0x01190000f9d0783b */ /* 0x000ee40000000200 */
[C---:B-1----:R-:W-:Y:S08]  /*7b50*/  HMMA.16816.F32.BF16 R4, R184.reuse, R192, R4 ;  /* 0x000000c0b804723c */ /* 0x042ff00000041804 */
[C---:B------:R-:W-:Y:S01]  /*7b60*/  HMMA.16816.F32.BF16 R8, R184.reuse, R194, R8 ;  /* 0x000000c2b808723c */ /* 0x040fe20000041808 */
[----:B------:R-:W-:Y:S07]  /*7b70*/  LDSM.16.M88.4 R192, [R233] ;  /* 0x00000000e9c0783b */ /* 0x000fee0000000200 */
[C---:B------:R-:W-:Y:S08]  /*7b80*/  HMMA.16816.F32.BF16 R12, R184.reuse, R196, R12 ;  /* 0x000000c4b80c723c */ /* 0x040ff0000004180c */
        /* <DEDUP_REMOVED lines=8> */
[C---:B--2---:R-:W-:Y:S08]  /*7c10*/  HMMA.16816.F32.BF16 R36, R184.reuse, R188, R36 ;  /* 0x000000bcb824723c */ /* 0x044ff00000041824 */
[C---:B------:R-:W-:Y:S01]  /*7c20*/  HMMA.16816.F32.BF16 R40, R184.reuse, R190, R40 ;  /* 0x000000beb828723c */ /* 0x040fe20000041828 */
[----:B------:R-:W1:Y:S07]  /*7c30*/  LDSM.16.M88.4 R188, [R246+0x1c100] ;  /* 0x01c10000f6bc783b */ /* 0x000e6e0000000200 */
[C---:B---3--:R-:W-:Y:S08]  /*7c40*/  HMMA.16816.F32.BF16 R44, R184.reuse, R208, R44 ;  /* 0x000000d0b82c723c */ /* 0x048ff0000004182c */
[----:B------:R-:W-:Y:S01]  /*7c50*/  HMMA.16816.F32.BF16 R48, R184, R210, R48 ;  /* 0x000000d2b830723c */ /* 0x000fe20000041830 */
[----:B------:R-:W2:Y:S05]  /*7c60*/  LDSM.16.M88.4 R184, [R229] ;  /* 0x00000000e5b8783b */ /* 0x000eaa0000000200 */
[----:B------:R-:W3:Y:S02]  /*7c70*/  LDSM.16.M88.4 R208, [R228] ;  /* 0x00000000e4d0783b */ /* 0x000ee40000000200 */
        /* <DEDUP_REMOVED lines=113> */
[----:B------:R-:W-:Y:S02]  /*8390*/  LDSM.16.M88.4 R208, [R249+0x16100] ;  /* 0x01610000f9d0783b */ /* 0x000fe40000000200 */
        /* <DEDUP_REMOVED lines=8> */
[----:B------:R-:W3:Y:S07]  /*8420*/  LDSM.16.M88.4 R200, [R249+0x15100] ;  /* 0x01510000f9c8783b */ /* 0x000eee0000000200 */
[C---:B------:R-:W-:Y:S08]  /*8430*/  HMMA.16816.F32.BF16 R28, R188.reuse, R204, R28 ;  /* 0x000000ccbc1c723c */ /* 0x040ff0000004181c */
[C---:B------:R-:W-:Y:S01]  /*8440*/  HMMA.16816.F32.BF16 R32, R188.reuse, R206, R32 ;  /* 0x000000cebc20723c */ /* 0x040fe20000041820 */
[----:B------:R-:W4:Y:S07]  /*8450*/  LDSM.16.M88.4 R204, [R249+0x15900] ;  /* 0x01590000f9cc783b */ /* 0x000f2e0000000200 */
[C---:B--2---:R-:W-:Y:S08]  /*8460*/  HMMA.16816.F32.BF16 R36, R188.reuse, R184, R36 ;  /* 0x000000b8bc24723c */ /* 0x044ff00000041824 */
[C---:B------:R-:W-:Y:S01]  /*8470*/  HMMA.16816.F32.BF16 R40, R188.reuse, R186, R40 ;  /* 0x000000babc28723c */ /* 0x040fe20000041828 */
[----:B------:R-:W2:Y:S07]  /*8480*/  LDSM.16.M88.4 R184, [R249+0x16900] ;  /* 0x01690000f9b8783b */ /* 0x000eae0000000200 */
[C---:B-1----:R-:W-:Y:S08]  /*8490*/  HMMA.16816.F32.BF16 R44, R188.reuse, R192, R44 ;  /* 0x000000c0bc2c723c */ /* 0x042ff0000004182c */
[----:B------:R-:W-:Y:S01]  /*84a0*/  HMMA.16816.F32.BF16 R48, R188, R194, R48 ;  /* 0x000000c2bc30723c */ /* 0x000fe20000041830 */
[----:B------:R-:W1:Y:S05]  /*84b0*/  LDSM.16.M88.4 R188, [R249+0x17100] ;  /* 0x01710000f9bc783b */ /* 0x000e6a0000000200 */
[----:B------:R-:W1:Y:S02]  /*84c0*/  LDSM.16.M88.4 R192, [R249+0x17900] ;  /* 0x01790000f9c0783b */ /* 0x000e640000000200 */
[C---:B---3--:R-:W-:Y:S08]  /*84d0*/  HMMA.16816.F32.BF16 R4, R196.reuse, R200, R4 ;  /* 0x000000c8c404723c */ /* 0x048ff00000041804 */
[C---:B------:R-:W-:Y:S01]  /*84e0*/  HMMA.16816.F32.BF16 R8, R196.reuse, R202, R8 ;  /* 0x000000cac408723c */ /* 0x040fe20000041808 */
[----:B------:R-:W-:Y:S07]  /*84f0*/  LDSM.16.M88.4 R200, [R246+0x24100] ;  /* 0x02410000f6c8783b */ /* 0x000fee0000000200 */
[C---:B----4-:R-:W-:Y:S08]  /*8500*/  HMMA.16816.F32.BF16 R12, R196.reuse, R204, R12 ;  /* 0x000000ccc40c723c */ /* 0x050ff0000004180c */
[C---:B------:R-:W-:Y:S01]  /*8510*/  HMMA.16816.F32.BF16 R16, R196.reuse, R206, R16 ;  /* 0x000000cec410723c */ /* 0x040fe20000041810 */
[----:B------:R-:W3:Y:S07]  /*8520*/  LDSM.16.M88.4 R204, [R221] ;  /* 0x00000000ddcc783b */ /* 0x000eee0000000200 */
[C---:B------:R-:W-:Y:S08]  /*8530*/  HMMA.16816.F32.BF16 R20, R196.reuse, R208, R20 ;  /* 0x000000d0c414723c */ /* 0x040ff00000041814 */
[C---:B------:R-:W-:Y:S01]  /*8540*/  HMMA.16816.F32.BF16 R24, R196.reuse, R210, R24 ;  /* 0x000000d2c418723c */ /* 0x040fe20000041818 */
[----:B------:R-:W4:Y:S07]  /*8550*/  LDSM.16.M88.4 R208, [R220] ;  /* 0x00000000dcd0783b */ /* 0x000f2e0000000200 */
[C---:B--2---:R-:W-:Y:S08]  /*8560*/  HMMA.16816.F32.BF16 R28, R196.reuse, R184, R28 ;  /* 0x000000b8c41c723c */ /* 0x044ff0000004181c */
[C---:B------:R-:W-:Y:S01]  /*8570*/  HMMA.16816.F32.BF16 R32, R196.reuse, R186, R32 ;  /* 0x000000bac420723c */ /* 0x040fe20000041820 */
[----:B------:R-:W2:Y:S07]  /*8580*/  LDSM.16.M88.4 R184, [R219] ;  /* 0x00000000dbb8783b */ /* 0x000eae0000000200 */
[C---:B-1----:R-:W-:Y:S08]  /*8590*/  HMMA.16816.F32.BF16 R36, R196.reuse, R188, R36 ;  /* 0x000000bcc424723c */ /* 0x042ff00000041824 */
[C---:B------:R-:W-:Y:S01]  /*85a0*/  HMMA.16816.F32.BF16 R40, R196.reuse, R190, R40 ;  /* 0x000000bec428723c */ /* 0x040fe20000041828 */
[----:B------:R-:W1:Y:S07]  /*85b0*/  LDSM.16.M88.4 R188, [R218] ;  /* 0x00000000dabc783b */ /* 0x000e6e0000000200 */
[C---:B------:R-:W-:Y:S08]  /*85c0*/  HMMA.16816.F32.BF16 R44, R196.reuse, R192, R44 ;  /* 0x000000c0c42c723c */ /* 0x040ff0000004182c */
[----:B------:R-:W-:Y:S01]  /*85d0*/  HMMA.16816.F32.BF16 R48, R196, R194, R48 ;  /* 0x000000c2c430723c */ /* 0x000fe20000041830 */
[----:B------:R-:W1:Y:S05]  /*85e0*/  LDSM.16.M88.4 R192, [R217] ;  /* 0x00000000d9c0783b */ /* 0x000e6a0000000200 */
[----:B------:R-:W1:Y:S02]  /*85f0*/  LDSM.16.M88.4 R196, [R216] ;  /* 0x00000000d8c4783b */ /* 0x000e640000000200 */
[C---:B---3--:R-:W-:Y:S08]  /*8600*/  HMMA.16816.F32.BF16 R4, R200.reuse, R204, R4 ;  /* 0x000000ccc804723c */ /* 0x048ff00000041804 */
[C---:B------:R-:W-:Y:S01]  /*8610*/  HMMA.16816.F32.BF16 R8, R200.reuse, R206, R8 ;  /* 0x000000cec808723c */ /* 0x040fe20000041808 */
[----:B------:R-:W-:Y:S07]  /*8620*/  LDSM.16.M88.4 R204, [R245+0x24100] ;  /* 0x02410000f5cc783b */ /* 0x000fee0000000200 */
[C---:B----4-:R-:W-:Y:S08]  /*8630*/  HMMA.16816.F32.BF16 R12, R200.reuse, R208, R12 ;  /* 0x000000d0c80c723c */ /* 0x050ff0000004180c */
[C---:B------:R-:W-:Y:S01]  /*8640*/  HMMA.16816.F32.BF16 R16, R200.reuse, R210, R16 ;  /* 0x000000d2c810723c */ /* 0x040fe20000041810 */
[----:B------:R-:W3:Y:S07]  /*8650*/  LDSM.16.M88.4 R208, [R244+0x15100] ;  /* 0x01510000f4d0783b */ /* 0x000eee0000000200 */
[C---:B--2---:R-:W-:Y:S08]  /*8660*/  HMMA.16816.F32.BF16 R20, R200.reuse, R184, R20 ;  /* 0x000000b8c814723c */ /* 0x044ff00000041814 */
[C---:B------:R-:W-:Y:S01]  /*8670*/  HMMA.16816.F32.BF16 R24, R200.reuse, R186, R24 ;  /* 0x000000bac818723c */ /* 0x040fe20000041818 */
[----:B------:R-:W2:Y:S07]  /*8680*/  LDSM.16.M88.4 R184, [R244+0x15900] ;  /* 0x01590000f4b8783b */ /* 0x000eae0000000200 */
[C---:B-1----:R-:W-:Y:S08]  /*8690*/  HMMA.16816.F32.BF16 R28, R200.reuse, R188, R28 ;  /* 0x000000bcc81c723c */ /* 0x042ff0000004181c */
[C---:B------:R-:W-:Y:S01]  /*86a0*/  HMMA.16816.F32.BF16 R32, R200.reuse, R190, R32 ;  /* 0x000000bec820723c */ /* 0x040fe20000041820 */
[----:B------:R-:W1:Y:S07]  /*86b0*/  LDSM.16.M88.4 R188, [R244+0x16100] ;  /* 0x01610000f4bc783b */ /* 0x000e6e0000000200 */
[C---:B------:R-:W-:Y:S08]  /*86c0*/  HMMA.16816.F32.BF16 R36, R200.reuse, R192, R36 ;  /* 0x000000c0c824723c */ /* 0x040ff00000041824 */
[C---:B------:R-:W-:Y:S01]  /*86d0*/  HMMA.16816.F32.BF16 R40, R200.reuse, R194, R40 ;  /* 0x000000c2c828723c */ /* 0x040fe20000041828 */
[----:B------:R-:W4:Y:S07]  /*86e0*/  LDSM.16.M88.4 R192, [R244+0x16900] ;  /* 0x01690000f4c0783b */ /* 0x000f2e0000000200 */
[C---:B------:R-:W-:Y:S08]  /*86f0*/  HMMA.16816.F32.BF16 R44, R200.reuse, R196, R44 ;  /* 0x000000c4c82c723c */ /* 0x040ff0000004182c */
[----:B------:R-:W-:Y:S01]  /*8700*/  HMMA.16816.F32.BF16 R48, R200, R198, R48 ;  /* 0x000000c6c830723c */ /* 0x000fe20000041830 */
[----:B------:R-:W4:Y:S05]  /*8710*/  LDSM.16.M88.4 R196, [R244+0x17100] ;  /* 0x01710000f4c4783b */ /* 0x000f2a0000000200 */
[----:B------:R-:W-:Y:S02]  /*8720*/  LDSM.16.M88.4 R200, [R243+0x24100] ;  /* 0x02410000f3c8783b */ /* 0x000fe40000000200 */
[C---:B---3--:R-:W-:Y:S08]  /*8730*/  HMMA.16816.F32.BF16 R4, R204.reuse, R208, R4 ;  /* 0x000000d0cc04723c */ /* 0x048ff00000041804 */
[C---:B------:R-:W-:Y:S01]  /*8740*/  HMMA.16816.F32.BF16 R8, R204.reuse, R210, R8 ;  /* 0x000000d2cc08723c */ /* 0x040fe20000041808 */
[----:B------:R-:W-:Y:S07]  /*8750*/  LDSM.16.M88.4 R208, [R234+0x9000] ;  /* 0x00900000ead0783b */ /* 0x000fee0000000200 */
[C---:B--2---:R-:W-:Y:S08]  /*8760*/  HMMA.16816.F32.BF16 R12, R204.reuse, R184, R12 ;  /* 0x000000b8cc0c723c */ /* 0x044ff0000004180c */
[C---:B------:R-:W-:Y:S01]  /*8770*/  HMMA.16816.F32.BF16 R16, R204.reuse, R186, R16 ;  /* 0x000000bacc10723c */ /* 0x040fe20000041810 */
[----:B------:R-:W2:Y:S07]  /*8780*/  LDSM.16.M88.4 R184, [R244+0x17900] ;  /* 0x01790000f4b8783b */ /* 0x000eae0000000200 */
[C---:B-1----:R-:W-:Y:S08]  /*8790*/  HMMA.16816.F32.BF16 R20, R204.reuse, R188, R20 ;  /* 0x000000bccc14723c */ /* 0x042ff00000041814 */
[C---:B------:R-:W-:Y:S08]  /*87a0*/  HMMA.16816.F32.BF16 R24, R204.reuse, R190, R24 ;  /* 0x000000becc18723c */ /* 0x040ff00000041818 */
[C---:B----4-:R-:W-:Y:S08]  /*87b0*/  HMMA.16816.F32.BF16 R28, R204.reuse, R192, R28 ;  /* 0x000000c0cc1c723c */ /* 0x050ff0000004181c */
[C---:B------:R-:W-:Y:S08]  /*87c0*/  HMMA.16816.F32.BF16 R32, R204.reuse, R194, R32 ;  /* 0x000000c2cc20723c */ /* 0x040ff00000041820 */
[C---:B------:R-:W-:Y:S08]  /*87d0*/  HMMA.16816.F32.BF16 R36, R204.reuse, R196, R36 ;  /* 0x000000c4cc24723c */ /* 0x040ff00000041824 */
[C---:B------:R-:W-:Y:S08]  /*87e0*/  HMMA.16816.F32.BF16 R40, R204.reuse, R198, R40 ;  /* 0x000000c6cc28723c */ /* 0x040ff00000041828 */
[C---:B--2---:R-:W-:Y:S08]  /*87f0*/  HMMA.16816.F32.BF16 R44, R204.reuse, R184, R44 ;  /* 0x000000b8cc2c723c */ /* 0x044ff0000004182c */
[----:B------:R-:W-:Y:S01]  /*8800*/  HMMA.16816.F32.BF16 R48, R204, R186, R48 ;  /* 0x000000bacc30723c */ /* 0x000fe20000041830 */
[----:B------:R-:W1:Y:S07]  /*8810*/  LDSM.16.M88.4 R184, [R234+0x9800] ;  /* 0x00980000eab8783b */ /* 0x000e6e0000000200 */
[C---:B------:R-:W-:Y:S08]  /*8820*/  HMMA.16816.F32.BF16 R4, R200.reuse, R208, R4 ;  /* 0x000000d0c804723c */ /* 0x040ff00000041804 */
[C---:B------:R-:W-:Y:S11]  /*8830*/  HMMA.16816.F32.BF16 R8, R200.reuse, R210, R8 ;  /* 0x000000d2c808723c */ /* 0x040ff60000041808 */
[----:B------:R-:W-:Y:S05]  /*8840*/  @!UPT UIADD3 URZ, URZ, URZ, URZ ;  /* 0x0000003f3f3ff290 */ /* 0x000fea000fffe03f */
[----:B------:R-:W-:Y:S02]  /*8850*/  FMUL.FTZ R4, R4, c[0x0][0x320] ;  /* 0x0000c80004047a20 */ /* 0x000fe40000410000 */
[----:B------:R-:W-:Y:S02]  /*8860*/  FMUL.FTZ R5, R5, c[0x0][0x320] ;  /* 0x0000c80005057a20 */ /* 0x000fe40000410000 */
[----:B------:R-:W-:Y:S01]  /*8870*/  MUFU.TANH R213, R4 ;  /* 0x0000000400d57308 */ /* 0x000fe20000002400 */
        /* <DEDUP_REMOVED lines=9> */
[----:B------:R-:W-:Y:S10]  /*8910*/  MUFU.TANH R189, R5 ;  /* 0x0000000500bd7308 */ /* 0x000ff40000002400 */
[----:B------:R-:W-:Y:S01]  /*8920*/  MUFU.TANH R190, R6 ;  /* 0x0000000600be7308 */ /* 0x000fe20000002400 */
[----:B------:R-:W-:Y:S02]  /*8930*/  FMUL.FTZ R12, R12, c[0x0][0x320] ;  /* 0x0000c8000c0c7a20 */ /* 0x000fe40000410000 */
[----:B------:R-:W-:Y:S01]  /*8940*/  FMUL.FTZ R13, R13, c[0x0][0x320] ;  /* 0x0000c8000d0d7a20 */ /* 0x000fe20000410000 */
[----:B-1----:R1:W-:Y:S01]  /*8950*/  STL [R1+0x40], R0 ;  /* 0x0000400001007387 */ /* 0x0023e20000100800 */
[----:B------:R-:W-:Y:S02]  /*8960*/  FMUL.FTZ R14, R14, c[0x0][0x320] ;  /* 0x0000c8000e0e7a20 */ /* 0x000fe40000410000 */
[----:B------:R-:W-:Y:S02]  /*8970*/  FMUL.FTZ R15, R15, c[0x0][0x320] ;  /* 0x0000c8000f0f7a20 */ /* 0x000fe40000410000 */
[----:B------:R-:W-:Y:S01]  /*8980*/  FMUL.FTZ R16, R16, c[0x0][0x320] ;  /* 0x0000c80010107a20 */ /* 0x000fe20000410000 */
[----:B------:R2:W-:Y:S01]  /*8990*/  MUFU.TANH R188, R7 ;  /* 0x0000000700bc7308 */ /* 0x0005e20000002400 */
[----:B------:R-:W-:Y:S02]  /*89a0*/  FMUL.FTZ R17, R17, c[0x0][0x320] ;  /* 0x0000c80011117a20 */ /* 0x000fe40000410000 */
[----:B------:R-:W-:Y:S02]  /*89b0*/  FMUL.FTZ R18, R18, c[0x0][0x320] ;  /* 0x0000c80012127a20 */ /* 0x000fe40000410000 */
[----:B------:R-:W-:Y:S05]  /*89c0*/  FMUL.FTZ R19, R19, c[0x0][0x320] ;  /* 0x0000c80013137a20 */ /* 0x000fea0000410000 */
[----:B------:R-:W-:Y:S10]  /*89d0*/  MUFU.TANH R185, R10 ;  /* 0x0000000a00b97308 */ /* 0x000ff40000002400 */
[----:B-1----:R-:W1:Y:S01]  /*89e0*/  MUFU.TANH R0, R9 ;  /* 0x0000000900007308 */ /* 0x002e620000002400 */
[----:B--2---:R-:W2:Y:S09]  /*89f0*/  LDSM.16.M88.4 R4, [R234+0xa000] ;  /* 0x00a00000ea04783b */ /* 0x004eb20000000200 */
[----:B------:R3:W-:Y:S10]  /*8a00*/  MUFU.TANH R184, R11 ;  /* 0x0000000b00b87308 */ /* 0x0007f40000002400 */
[----:B------:R-:W-:Y:S01]  /*8a10*/  MUFU.TANH R191, R12 ;  /* 0x0000000c00bf7308 */ /* 0x000fe20000002400 */
[----:B-1----:R-:W-:Y:S09]  /*8a20*/  STL [R1+0x44], R0 ;  /* 0x0000440001007387 */ /* 0x002ff20000100800 */
[----:B------:R-:W-:Y:S01]  /*8a30*/  MUFU.TANH R192, R13 ;  /* 0x0000000d00c07308 */ /* 0x000fe20000002400 */
[----:B---3--:R-:W1:Y:S09]  /*8a40*/  LDSM.16.M88.4 R8, [R234+0xa800] ;  /* 0x00a80000ea08783b */ /* 0x008e720000000200 */
[----:B------:R-:W-:Y:S01]  /*8a50*/  MUFU.TANH R193, R14 ;  /* 0x0000000e00c17308 */ /* 0x000fe20000002400 */
[C---:B--2---:R-:W-:Y:S09]  /*8a60*/  HMMA.16816.F32.BF16 R20, R200.reuse, R4, R20 ;  /* 0x00000004c814723c */ /* 0x044ff20000041814 */
[----:B------:R-:W-:Y:S01]  /*8a70*/  MUFU.TANH R194, R15 ;  /* 0x0000000f00c27308 */ /* 0x000fe20000002400 */
[C---:B------:R-:W-:Y:S01]  /*8a80*/  HMMA.16816.F32.BF16 R24, R200.reuse, R6, R24 ;  /* 0x00000006c818723c */ /* 0x040fe20000041818 */
[----:B------:R-:W2:Y:S08]  /*8a90*/  LDSM.16.M88.4 R4, [R234+0xb000] ;  /* 0x00b00000ea04783b */ /* 0x000eb00000000200 */
[----:B------:R-:W-:Y:S05]  /*8aa0*/  MUFU.TANH R195, R16 ;  /* 0x0000001000c37308 */ /* 0x000fea0000002400 */
[----:B------:R-:W-:Y:S05]  /*8ab0*/  FMUL.FTZ R21, R21, c[0x0][0x320] ;  /* 0x0000c80015157a20 */ /* 0x000fea0000410000 */
[----:B------:R-:W-:Y:S01]  /*8ac0*/  MUFU.TANH R196, R17 ;  /* 0x0000001100c47308 */ /* 0x000fe20000002400 */
[----:B------:R-:W-:Y:S02]  /*8ad0*/  FMUL.FTZ R22, R22, c[0x0][0x320] ;  /* 0x0000c80016167a20 */ /* 0x000fe40000410000 */
[----:B------:R-:W-:Y:S01]  /*8ae0*/  FMUL.FTZ R23, R23, c[0x0][0x320] ;  /* 0x0000c80017177a20 */ /* 0x000fe20000410000 */
[C---:B-1----:R-:W-:Y:S03]  /*8af0*/  HMMA.16816.F32.BF16 R28, R200.reuse, R8, R28 ;  /* 0x00000008c81c723c */ /* 0x042fe6000004181c */
[----:B------:R-:W-:Y:S02]  /*8b00*/  FMUL.FTZ R24, R24, c[0x0][0x320] ;  /* 0x0000c80018187a20 */ /* 0x000fe40000410000 */
[----:B------:R-:W-:Y:S01]  /*8b10*/  FMUL.FTZ R25, R25, c[0x0][0x320] ;  /* 0x0000c80019197a20 */ /* 0x000fe20000410000 */
[----:B------:R-:W1:Y:S01]  /*8b20*/  MUFU.TANH R0, R21 ;  /* 0x0000001500007308 */ /* 0x000e620000002400 */
[----:B------:R-:W-:Y:S01]  /*8b30*/  FMUL.FTZ R26, R26, c[0x0][0x320] ;  /* 0x0000c8001a1a7a20 */ /* 0x000fe20000410000 */
[C---:B------:R-:W-:Y:S01]  /*8b40*/  HMMA.16816.F32.BF16 R32, R200.reuse, R10, R32 ;  /* 0x0000000ac820723c */ /* 0x040fe20000041820 */
[----:B------:R-:W3:Y:S01]  /*8b50*/  LDSM.16.M88.4 R8, [R234+0xb800] ;  /* 0x00b80000ea08783b */ /* 0x000ee20000000200 */
[----:B------:R-:W-:Y:S04]  /*8b60*/  DEPBAR.LE SB0, 0x0 ;  /* 0x000080000000791a */ /* 0x000fe80000000000 */
[----:B------:R-:W-:Y:S02]  /*8b70*/  FMUL.FTZ R27, R27, c[0x0][0x320] ;  /* 0x0000c8001b1b7a20 */ /* 0x000fe40000410000 */
[----:B------:R-:W-:Y:S01]  /*8b80*/  MUFU.TANH R197, R18 ;  /* 0x0000001200c57308 */ /* 0x000fe20000002400 */
[----:B------:R-:W-:Y:S01]  /*8b90*/  BAR.SYNC.DEFER_BLOCKING 0x0 ;  /* 0x0000000000007b1d */ /* 0x000fe20000010000 */
[C---:B--2---:R-:W-:Y:S05]  /*8ba0*/  HMMA.16816.F32.BF16 R36, R200.reuse, R4, R36 ;  /* 0x00000004c824723c */ /* 0x044fea0000041824 */
[----:B------:R-:W-:Y:S03]  /*8bb0*/  FMUL.FTZ R20, R20, c[0x0][0x320] ;  /* 0x0000c80014147a20 */ /* 0x000fe60000410000 */
[----:B------:R-:W-:Y:S01]  /*8bc0*/  MUFU.TANH R198, R19 ;  /* 0x0000001300c67308 */ /* 0x000fe20000002400 */
[C---:B------:R-:W-:Y:S01]  /*8bd0*/  HMMA.16816.F32.BF16 R40, R200.reuse, R6, R40 ;  /* 0x00000006c828723c */ /* 0x040fe20000041828 */
[----:B-1----:R1:W-:Y:S02]  /*8be0*/  STL [R1+0x30], R0 ;  /* 0x0000300001007387 */ /* 0x0023e40000100800 */
[----:B------:R-:W-:Y:S02]  /*8bf0*/  FMUL.FTZ R28, R28, c[0x0][0x320] ;  /* 0x0000c8001c1c7a20 */ /* 0x000fe40000410000 */
[----:B------:R-:W-:Y:S02]  /*8c00*/  FMUL.FTZ R32, R32, c[0x0][0x320] ;  /* 0x0000c80020207a20 */ /* 0x000fe40000410000 */
[----:B------:R-:W-:Y:S02]  /*8c10*/  FMUL.FTZ R33, R33, c[0x0][0x320] ;  /* 0x0000c80021217a20 */ /* 0x000fe40000410000 */
[----:B------:R-:W-:Y:S03]  /*8c20*/  MUFU.TANH R214, R20 ;  /* 0x0000001400d67308 */ /* 0x000fe60000002400 */
[----:B------:R-:W-:Y:S02]  /*8c30*/  FMUL.FTZ R29, R29, c[0x0][0x320] ;  /* 0x0000c8001d1d7a20 */ /* 0x000fe40000410000 */
[----:B------:R-:W-:Y:S02]  /*8c40*/  FMUL.FTZ R30, R30, c[0x0][0x320] ;  /* 0x0000c8001e1e7a20 */ /* 0x000fe40000410000 */
[----:B------:R-:W-:Y:S02]  /*8c50*/  FMUL.FTZ R31, R31, c[0x0][0x320] ;  /* 0x0000c8001f1f7a20 */ /* 0x000fe40000410000 */
[----:B------:R-:W-:Y:S01]  /*8c60*/  FMUL.FTZ R34, R34, c[0x0][0x320] ;  /* 0x0000c80022227a20 */ /* 0x000fe20000410000 */
[----:B------:R-:W-:Y:S01]  /*8c70*/  MUFU.TANH R23, R23 ;  /* 0x0000001700177308 */ /* 0x000fe20000002400 */
[----:B------:R-:W-:Y:S01]  /*8c80*/  FMUL.FTZ R35, R35, c[0x0][0x320] ;  /* 0x0000c80023237a20 */ /* 0x000fe20000410000 */
[C---:B---3--:R-:W-:Y:S03]  /*8c90*/  HMMA.16816.F32.BF16 R44, R200.reuse, R8, R44 ;  /* 0x00000008c82c723c */ /* 0x048fe6000004182c */
[----:B------:R-:W-:Y:S02]  /*8ca0*/  FMUL.FTZ R36, R36, c[0x0][0x320] ;  /* 0x0000c80024247a20 */ /* 0x000fe40000410000 */
[----:B------:R-:W-:Y:S03]  /*8cb0*/  FMUL.FTZ R37, R37, c[0x0][0x320] ;  /* 0x0000c80025257a20 */ /* 0x000fe60000410000 */
[----:B-1----:R-:W1:Y:S01]  /*8cc0*/  MUFU.TANH R0, R22 ;  /* 0x0000001600007308 */ /* 0x002e620000002400 */
[----:B------:R-:W-:Y:S03]  /*8cd0*/  HMMA.16816.F32.BF16 R48, R200, R10, R48 ;  /* 0x0000000ac830723c */ /* 0x000fe60000041830 */
        /* <DEDUP_REMOVED lines=16> */
[----:B------:R-:W-:Y:S02]  /*8de0*/  FMUL.FTZ R50, R50, c[0x0][0x320] ;  /* 0x0000c80032327a20 */ /* 0x000fe40000410000 */
[----:B------:R-:W-:Y:S07]  /*8df0*/  FMUL.FTZ R51, R51, c[0x0][0x320] ;  /* 0x0000c80033337a20 */ /* 0x000fee0000410000 */
[----:B------:R-:W-:Y:S10]  /*8e00*/  MUFU.TANH R215, R32 ;  /* 0x0000002000d77308 */ /* 0x000ff40000002400 */
[----:B-1----:R-:W1:Y:S10]  /*8e10*/  MUFU.TANH R0, R24 ;  /* 0x0000001800007308 */ /* 0x002e740000002400 */
[----:B------:R-:W-:Y:S10]  /*8e20*/  MUFU.TANH R24, R26 ;  /* 0x0000001a00187308 */ /* 0x000ff40000002400 */
[----:B------:R-:W-:Y:S01]  /*8e30*/  MUFU.TANH R26, R27 ;  /* 0x0000001b001a7308 */ /* 0x000fe20000002400 */
[----:B-1----:R1:W-:Y:S09]  /*8e40*/  STL [R1+0x38], R0 ;  /* 0x0000380001007387 */ /* 0x0023f20000100800 */
[----:B------:R-:W-:Y:S10]  /*8e50*/  MUFU.TANH R33, R33 ;  /* 0x0000002100217308 */ /* 0x000ff40000002400 */
[----:B------:R-:W-:Y:S10]  /*8e60*/  MUFU.TANH R32, R34 ;  /* 0x0000002200207308 */ /* 0x000ff40000002400 */
[----:B-1----:R-:W1:Y:S10]  /*8e70*/  MUFU.TANH R0, R25 ;  /* 0x0000001900007308 */ /* 0x002e740000002400 */
[----:B------:R2:W3:Y:S10]  /*8e80*/  MUFU.TANH R25, R28 ;  /* 0x0000001c00197308 */ /* 0x0004f40000002400 */
[----:B------:R2:W4:Y:S01]  /*8e90*/  MUFU.TANH R27, R35 ;  /* 0x00000023001b7308 */ /* 0x0005220000002400 */
[----:B-1----:R2:W-:Y:S09]  /*8ea0*/  STL [R1+0x3c], R0 ;  /* 0x00003c0001007387 */ /* 0x0025f20000100800 */
[----:B------:R2:W1:Y:S10]  /*8eb0*/  MUFU.TANH R210, R36 ;  /* 0x0000002400d27308 */ /* 0x0004740000002400 */
        /* <DEDUP_REMOVED lines=14> */
[----:B------:R2:W1:Y:S02]  /*8fa0*/  MUFU.TANH R181, R51 ;  /* 0x0000003300b57308 */ /* 0x0004640000002400 */
[----:B-12345:R-:W-:-:S05]  /*8fb0*/  @P0 BRA `(.L_x_1546) ;  /* 0xffffdc2000000947 */ /* 0x03efca000383ffff */
.L_x_1545:
[----:B---3--:R-:W2:Y:S01]  /*8fc0*/  LDL.LU R5, [R1+0x3c] ;  /* 0x00003c0001057983 */ /* 0x008ea20000300800 */
[----:B------:R-:W-:Y:S01]  /*8fd0*/  MOV R47, R24 ;  /* 0x00000018002f7202 */ /* 0x000fe20000000f00 */
[----:B------:R-:W-:Y:S01]  /*8fe0*/  UISETP.GT.AND UP0, UPT, UR6, UR8, UPT ;  /* 0x000000080600728c */ /* 0x000fe2000bf04270 */
[----:B------:R-:W-:Y:S01]  /*8ff0*/  MOV R24, R214 ;  /* 0x000000d600187202 */ /* 0x000fe20000000f00 */
[----:B------:R-:W3:Y:S01]  /*9000*/  LDL.LU R4, [R1+0x38] ;  /* 0x0000380001047983 */ /* 0x000ee20000300800 */
[----:B------:R-:W-:Y:S01]  /*9010*/  MOV R44, R23 ;  /* 0x00000017002c7202 */ /* 0x000fe20000000f00 */
[----:B------:R-:W-:Y:S01]  /*9020*/  UIADD3 UR6, UR6, -0x1, URZ ;  /* 0xffffffff06067890 */ /* 0x000fe2000fffe03f */
[----:B------:R-:W-:Y:S01]  /*9030*/  MOV R41, R22 ;  /* 0x0000001600297202 */ /* 0x000fe20000000f00 */
[----:B------:R-:W4:Y:S01]  /*9040*/  LDL.LU R2, [R1+0x34] ;  /* 0x0000340001027983 */ /* 0x000f220000300800 */
[----:B------:R-:W-:Y:S02]  /*9050*/  MOV R40, R186 ;  /* 0x000000ba00287202 */ /* 0x000fe40000000f00 */
[----:B------:R-:W-:Y:S01]  /*9060*/  MOV R35, R187 ;  /* 0x000000bb00237202 */ /* 0x000fe20000000f00 */
[----:B------:R-:W5:Y:S01]  /*9070*/  LDL.LU R0, [R1+0x30] ;  /* 0x0000300001007983 */ /* 0x000f620000300800 */
[----:B------:R-:W-:Y:S02]  /*9080*/  MOV R34, R215 ;  /* 0x000000d700227202 */ /* 0x000fe40000000f00 */
[----:B------:R-:W-:Y:S01]  /*9090*/  PLOP3.LUT P0, PT, PT, PT, UP0, 0x80, 0x0 ;  /* 0x000000000000781c */ /* 0x000fe20003f0f008 */
[----:B------:R-:W5:Y:S04]  /*90a0*/  LDL.LU R7, [R1+0x40] ;  /* 0x0000400001077983 */ /* 0x000f680000300800 */
[----:B------:R-:W5:Y:S04]  /*90b0*/  LDL.LU R6, [R1+0x44] ;  /* 0x0000440001067983 */ /* 0x000f680000300800 */
[----:B------:R-:W-:Y:S08]  /*90c0*/  LDSM.16.MT88.4 R12, [R247+0x100] ;  /* 0x00010000f70c783b */ /* 0x000ff00000004200 */
[----:B------:R-:W-:Y:S08]  /*90d0*/  LDSM.16.MT88.4 R20, [R242+0x100] ;  /* 0x00010000f214783b */ /* 0x000ff00000004200 */
[----:B------:R-:W-:Y:S08]  /*90e0*/  LDSM.16.MT88.4 R28, [R241+0x100] ;  /* 0x00010000f11c783b */ /* 0x000ff00000004200 */
[----:B------:R-:W-:Y:S08]  /*90f0*/  LDSM.16.MT88.4 R36, [R240+0x100] ;  /* 0x00010000f024783b */ /* 0x000ff00000004200 */
[----:B------:R-:W0:Y:S01]  /*9100*/  LDGDEPBAR ;  /* 0x00000000000079af */ /* 0x000e220000000000 */
[----:B--2---:R-:W-:Y:S02]  /*9110*/  MOV R46, R5 ;  /* 0x00000005002e7202 */ /* 0x004fe40000000f00 */
[----:B------:R-:W-:Y:S02]  /*9120*/  FMNMX.FTZ R5, R190, R3, !PT ;  /* 0x00000003be057209 */ /* 0x000fe40007810000 */
[----:B---3--:R-:W-:Y:S02]  /*9130*/  MOV R45, R4 ;  /* 0x00000004002d7202 */ /* 0x008fe40000000f00 */
[----:B------:R-:W-:Y:S02]  /*9140*/  FMNMX.FTZ R4, R213, R180, !PT ;  /* 0x000000b4d5047209 */ /* 0x000fe40007810000 */
[----:B------:R-:W-:Y:S02]  /*9150*/  FMNMX.FTZ R5, R188, R5, !PT ;  /* 0x00000005bc057209 */ /* 0x000fe40007810000 */
[----:B------:R-:W-:Y:S02]  /*9160*/  FMNMX.FTZ R4, R189, R4, !PT ;  /* 0x00000004bd047209 */ /* 0x000fe40007810000 */
[----:B------:R-:W-:Y:S02]  /*9170*/  FMNMX.FTZ R5, R185, R5, !PT ;  /* 0x00000005b9057209 */ /* 0x000fe40007810000 */
[----:B----4-:R-:W-:Y:S02]  /*9180*/  MOV R43, R2 ;  /* 0x00000002002b7202 */ /* 0x010fe40000000f00 */
[----:B-----5:R-:W-:Y:S02]  /*9190*/  FMNMX.FTZ R4, R7, R4, !PT ;  /* 0x0000000407047209 */ /* 0x020fe40007810000 */
        /* <DEDUP_REMOVED lines=8> */
[----:B------:R-:W-:Y:S02]  /*9220*/  MOV R42, R0 ;  /* 0x00000000002a7202 */ /* 0x000fe40000000f00 */
        /* <DEDUP_REMOVED lines=33> */
[----:B------:R-:W-:Y:S03]  /*9440*/  FMNMX.FTZ R5, R181, R5, !PT ;  /* 0x00000005b5057209 */ /* 0x000fe60007810000 */
[----:B------:R-:W1:Y:S08]  /*9450*/  SHFL.BFLY PT, R2, R4, 0x2, 0x1f ;  /* 0x0c401f0004027f89 */ /* 0x000e7000000e0000 */
[----:B------:R-:W2:Y:S01]  /*9460*/  SHFL.BFLY PT, R0, R5, 0x2, 0x1f ;  /* 0x0c401f0005007f89 */ /* 0x000ea200000e0000 */
[----:B-1----:R-:W-:Y:S07]  /*9470*/  FMNMX.FTZ R4, R4, R2, !PT ;  /* 0x0000000204047209 */ /* 0x002fee0007810000 */
[----:B------:R-:W1:Y:S01]  /*9480*/  SHFL.BFLY PT, R2, R4, 0x1, 0x1f ;  /* 0x0c201f0004027f89 */ /* 0x000e6200000e0000 */
[----:B--2---:R-:W-:Y:S07]  /*9490*/  FMNMX.FTZ R5, R5, R0, !PT ;  /* 0x0000000005057209 */ /* 0x004fee0007810000 */
[----:B------:R-:W2:Y:S01]  /*94a0*/  SHFL.BFLY PT, R0, R5, 0x1, 0x1f ;  /* 0x0c201f0005007f89 */ /* 0x000ea200000e0000 */
[----:B-1----:R-:W-:Y:S05]  /*94b0*/  FMNMX.FTZ R2, R4, R2, !PT ;  /* 0x0000000204027209 */ /* 0x002fea0007810000 */
[C---:B------:R-:W-:Y:S02]  /*94c0*/  FMUL.FTZ R215, R2.reuse, c[0x0][0x2d0] ;  /* 0x0000b40002d77a20 */ /* 0x040fe40000410000 */
[----:B------:R-:W-:Y:S01]  /*94d0*/  FADD.FTZ R4, -R2, R180 ;  /* 0x000000b402047221 */ /* 0x000fe20000010100 */
[----:B--2---:R-:W-:Y:S01]  /*94e0*/  FMNMX.FTZ R0, R0, R5, !PT ;  /* 0x0000000500007209 */ /* 0x004fe20007810000 */
[--C-:B------:R-:W-:Y:S02]  /*94f0*/  FFMA.FTZ R214, R213, c[0x0][0x2d0], -R215.reuse ;  /* 0x0000b400d5d67a23 */ /* 0x100fe400000108d7 */
[----:B------:R-:W-:Y:S02]  /*9500*/  FFMA.FTZ R189, R189, c[0x0][0x2d0], -R215 ;  /* 0x0000b400bdbd7a23 */ /* 0x000fe400000108d7 */
[C---:B------:R-:W-:Y:S02]  /*9510*/  FMUL.FTZ R213, R0.reuse, c[0x0][0x2d0] ;  /* 0x0000b40000d57a20 */ /* 0x040fe40000410000 */
[----:B------:R-:W-:Y:S01]  /*9520*/  FADD.FTZ R3, -R0, R3 ;  /* 0x0000000300037221 */ /* 0x000fe20000010100 */
[----:B------:R-:W-:Y:S01]  /*9530*/  MUFU.EX2 R214, R214 ;  /* 0x000000d600d67308 */ /* 0x000fe20000000800 */
[--C-:B------:R-:W-:Y:S02]  /*9540*/  FFMA.FTZ R187, R7, c[0x0][0x2d0], -R215.reuse ;  /* 0x0000b40007bb7a23 */ /* 0x100fe400000108d7 */
[----:B------:R-:W-:Y:S02]  /*9550*/  FMUL.FTZ R3, R3, c[0x0][0x2d0] ;  /* 0x0000b40003037a20 */ /* 0x000fe40000410000 */
[----:B------:R-:W-:Y:S02]  /*9560*/  FFMA.FTZ R186, R6, c[0x0][0x2d0], -R215 ;  /* 0x0000b40006ba7a23 */ /* 0x000fe400000108d7 */
[--C-:B------:R-:W-:Y:S02]  /*9570*/  FFMA.FTZ R190, R190, c[0x0][0x2d0], -R213.reuse ;  /* 0x0000b400bebe7a23 */ /* 0x100fe400000108d5 */
[--C-:B------:R-:W-:Y:S01]  /*9580*/  FFMA.FTZ R188, R188, c[0x0][0x2d0], -R213.reuse ;  /* 0x0000b400bcbc7a23 */ /* 0x100fe200000108d5 */
[----:B------:R-:W1:Y:S01]  /*9590*/  MUFU.EX2 R3, R3 ;  /* 0x0000000300037308 */ /* 0x000e620000000800 */
[--C-:B------:R-:W-:Y:S02]  /*95a0*/  FFMA.FTZ R185, R185, c[0x0][0x2d0], -R213.reuse ;  /* 0x0000b400b9b97a23 */ /* 0x100fe400000108d5 */
[----:B------:R-:W-:Y:S02]  /*95b0*/  FFMA.FTZ R184, R184, c[0x0][0x2d0], -R213 ;  /* 0x0000b400b8b87a23 */ /* 0x000fe400000108d5 */
[----:B------:R-:W-:Y:S02]  /*95c0*/  FMUL.FTZ R4, R4, c[0x0][0x2d0] ;  /* 0x0000b40004047a20 */ /* 0x000fe40000410000 */
[--C-:B------:R-:W-:Y:S02]  /*95d0*/  FFMA.FTZ R210, R210, c[0x0][0x2d0], -R215.reuse ;  /* 0x0000b400d2d27a23 */ /* 0x100fe400000108d7 */
[----:B------:R-:W-:Y:S01]  /*95e0*/  FFMA.FTZ R212, R212, c[0x0][0x2d0], -R215 ;  /* 0x0000b400d4d47a23 */ /* 0x000fe200000108d7 */
[----:B------:R-:W2:Y:S01]  /*95f0*/  MUFU.EX2 R180, R4 ;  /* 0x0000000400b47308 */ /* 0x000ea20000000800 */
[--C-:B------:R-:W-:Y:S02]  /*9600*/  FFMA.FTZ R206, R206, c[0x0][0x2d0], -R213.reuse ;  /* 0x0000b400cece7a23 */ /* 0x100fe400000108d5 */
[----:B------:R-:W-:Y:S02]  /*9610*/  FFMA.FTZ R208, R208, c[0x0][0x2d0], -R213 ;  /* 0x0000b400d0d07a23 */ /* 0x000fe400000108d5 */
[--C-:B------:R-:W-:Y:S02]  /*9620*/  FFMA.FTZ R209, R209, c[0x0][0x2d0], -R215.reuse ;  /* 0x0000b400d1d17a23 */ /* 0x100fe400000108d7 */
[----:B------:R-:W-:Y:S02]  /*9630*/  FFMA.FTZ R207, R207, c[0x0][0x2d0], -R215 ;  /* 0x0000b400cfcf7a23 */ /* 0x000fe400000108d7 */
[--C-:B------:R-:W-:Y:S01]  /*9640*/  FFMA.FTZ R205, R205, c[0x0][0x2d0], -R213.reuse ;  /* 0x0000b400cdcd7a23 */ /* 0x100fe200000108d5 */
[----:B------:R-:W3:Y:S01]  /*9650*/  MUFU.EX2 R189, R189 ;  /* 0x000000bd00bd7308 */ /* 0x000ee20000000800 */
[----:B------:R-:W-:Y:S02]  /*9660*/  FFMA.FTZ R199, R199, c[0x0][0x2d0], -R213 ;  /* 0x0000b400c7c77a23 */ /* 0x000fe400000108d5 */
[--C-:B------:R-:W-:Y:S02]  /*9670*/  FFMA.FTZ R191, R191, c[0x0][0x2d0], -R215.reuse ;  /* 0x0000b400bfbf7a23 */ /* 0x100fe400000108d7 */
[C---:B-1----:R-:W-:Y:S02]  /*9680*/  FMUL.FTZ R6, R3.reuse, R178 ;  /* 0x000000b203067220 */ /* 0x042fe40000410000 */
[C---:B------:R-:W-:Y:S02]  /*9690*/  FMUL.FTZ R7, R3.reuse, R179 ;  /* 0x000000b303077220 */ /* 0x040fe40000410000 */
[C---:B------:R-:W-:Y:S01]  /*96a0*/  FMUL.FTZ R10, R3.reuse, R174 ;  /* 0x000000ae030a7220 */ /* 0x040fe20000410000 */
[----:B------:R-:W-:Y:S01]  /*96b0*/  MUFU.EX2 R187, R187 ;  /* 0x000000bb00bb7308 */ /* 0x000fe20000000800 */
[C---:B------:R-:W-:Y:S01]  /*96c0*/  FMUL.FTZ R11, R3.reuse, R175 ;  /* 0x000000af030b7220 */ /* 0x040fe20000410000 */
[----:B------:R-:W-:Y:S01]  /*96d0*/  MOV R175, R34 ;  /* 0x0000002200af7202 */ /* 0x000fe20000000f00 */
[----:B------:R-:W-:Y:S01]  /*96e0*/  FMUL.FTZ R18, R3, R166 ;  /* 0x000000a603127220 */ /* 0x000fe20000410000 */
[----:B------:R-:W-:Y:S01]  /*96f0*/  MOV R174, R33 ;  /* 0x0000002100ae7202 */ /* 0x000fe20000000f00 */
[C---:B--2---:R-:W-:Y:S01]  /*9700*/  FMUL.FTZ R4, R180.reuse, R176 ;  /* 0x000000b0b4047220 */ /* 0x044fe20000410000 */
[----:B------:R-:W-:Y:S01]  /*9710*/  MOV R166, R41 ;  /* 0x0000002900a67202 */ /* 0x000fe20000000f00 */
[C---:B------:R-:W-:Y:S02]  /*9720*/  FMUL.FTZ R5, R180.reuse, R177 ;  /* 0x000000b1b4057220 */ /* 0x040fe40000410000 */
[C---:B------:R-:W-:Y:S01]  /*9730*/  FMUL.FTZ R8, R180.reuse, R172 ;  /* 0x000000acb4087220 */ /* 0x040fe20000410000 */
[----:B------:R-:W1:Y:S01]  /*9740*/  MUFU.EX2 R186, R186 ;  /* 0x000000ba00ba7308 */ /* 0x000e620000000800 */
[C---:B------:R-:W-:Y:S01]  /*9750*/  FMUL.FTZ R9, R180.reuse, R173 ;  /* 0x000000adb4097220 */ /* 0x040fe20000410000 */
[----:B------:R-:W-:Y:S01]  /*9760*/  MOV R172, R27 ;  /* 0x0000001b00ac7202 */ /* 0x000fe20000000f00 */
[C---:B------:R-:W-:Y:S01]  /*9770*/  FMUL.FTZ R16, R180.reuse, R164 ;  /* 0x000000a4b4107220 */ /* 0x040fe20000410000 */
[----:B---3--:R-:W-:Y:S01]  /*9780*/  F2FP.BF16.PACK_AB R176, R189, R214 ;  /* 0x000000d6bdb0723e */ /* 0x008fe200000010ff */
[C---:B------:R-:W-:Y:S01]  /*9790*/  FMUL.FTZ R17, R180.reuse, R165 ;  /* 0x000000a5b4117220 */ /* 0x040fe20000410000 */
[----:B------:R-:W-:Y:S01]  /*97a0*/  MOV R164, R35 ;  /* 0x0000002300a47202 */ /* 0x000fe20000000f00 */
[C---:B------:R-:W-:Y:S01]  /*97b0*/  FMUL.FTZ R19, R3.reuse, R167 ;  /* 0x000000a703137220 */ /* 0x040fe20000410000 */
        /* <DEDUP_REMOVED lines=10> */
[----:B------:R-:W2:Y:S01]  /*9860*/  MUFU.EX2 R188, R188 ;  /* 0x000000bc00bc7308 */ /* 0x000ea20000000800 */
        /* <DEDUP_REMOVED lines=8> */
[----:B------:R-:W-:Y:S01]  /*98f0*/  LDSM.16.MT88.4 R132, [R247+0x6100] ;  /* 0x00610000f784783b */ /* 0x000fe20000004200 */
[C---:B------:R-:W-:Y:S02]  /*9900*/  FMUL.FTZ R52, R180.reuse, R52 ;  /* 0x00000034b4347220 */ /* 0x040fe40000410000 */
[C---:B------:R-:W-:Y:S02]  /*9910*/  FMUL.FTZ R53, R180.reuse, R53 ;  /* 0x00000035b4357220 */ /* 0x040fe40000410000 */
[C---:B------:R-:W-:Y:S02]  /*9920*/  FMUL.FTZ R54, R3.reuse, R54 ;  /* 0x0000003603367220 */ /* 0x040fe40000410000 */
[----:B------:R-:W1:Y:S01]  /*9930*/  MUFU.EX2 R184, R184 ;  /* 0x000000b800b87308 */ /* 0x000e620000000800 */
[C---:B------:R-:W-:Y:S02]  /*9940*/  FMUL.FTZ R55, R3.reuse, R55 ;  /* 0x0000003703377220 */ /* 0x040fe40000410000 */
[----:B------:R-:W-:Y:S01]  /*9950*/  FMUL.FTZ R56, R180, R56 ;  /* 0x00000038b4387220 */ /* 0x000fe20000410000 */
[----:B--2---:R-:W-:Y:S01]  /*9960*/  F2FP.BF16.PACK_AB R177, R188, R190 ;  /* 0x000000bebcb1723e */ /* 0x004fe200000010ff */
        /* <DEDUP_REMOVED lines=10> */
[----:B------:R-:W-:Y:S02]  /*9a10*/  FMUL.FTZ R65, R180, R65 ;  /* 0x00000041b4417220 */ /* 0x000fe40000410000 */
[C---:B------:R-:W-:Y:S01]  /*9a20*/  FMUL.FTZ R66, R3.reuse, R66 ;  /* 0x0000004203427220 */ /* 0x040fe20000410000 */
[----:B-1----:R-:W-:Y:S01]  /*9a30*/  F2FP.BF16.PACK_AB R179, R184, R185 ;  /* 0x000000b9b8b3723e */ /* 0x002fe200000010ff */
[C---:B------:R-:W-:Y:S02]  /*9a40*/  FMUL.FTZ R67, R3.reuse, R67 ;  /* 0x0000004303437220 */ /* 0x040fe40000410000 */
[C---:B------:R-:W-:Y:S02]  /*9a50*/  FMUL.FTZ R68, R180.reuse, R68 ;  /* 0x00000044b4447220 */ /* 0x040fe40000410000 */
[C---:B------:R-:W-:Y:S01]  /*9a60*/  FMUL.FTZ R69, R180.reuse, R69 ;  /* 0x00000045b4457220 */ /* 0x040fe20000410000 */
[----:B------:R-:W-:Y:S01]  /*9a70*/  MUFU.EX2 R206, R206 ;  /* 0x000000ce00ce7308 */ /* 0x000fe20000000800 */
[C---:B------:R-:W-:Y:S05]  /*9a80*/  HMMA.16816.F32.BF16 R4, R176.reuse, R12, R4 ;  /* 0x0000000cb004723c */ /* 0x040fea0000041804 */
[C---:B------:R-:W-:Y:S02]  /*9a90*/  FMUL.FTZ R70, R3.reuse, R70 ;  /* 0x0000004603467220 */ /* 0x040fe40000410000 */
[C---:B------:R-:W-:Y:S01]  /*9aa0*/  FMUL.FTZ R71, R3.reuse, R71 ;  /* 0x0000004703477220 */ /* 0x040fe20000410000 */
[C---:B------:R-:W-:Y:S01]  /*9ab0*/  HMMA.16816.F32.BF16 R8, R176.reuse, R14, R8 ;  /* 0x0000000eb008723c */ /* 0x040fe20000041808 */
[----:B------:R-:W-:Y:S03]  /*9ac0*/  MUFU.EX2 R208, R208 ;  /* 0x000000d000d07308 */ /* 0x000fe60000000800 */
[C---:B------:R-:W-:Y:S01]  /*9ad0*/  FMUL.FTZ R12, R180.reuse, R168 ;  /* 0x000000a8b40c7220 */ /* 0x040fe20000410000 */
[----:B------:R-:W-:Y:S01]  /*9ae0*/  MOV R168, R42 ;  /* 0x0000002a00a87202 */ /* 0x000fe20000000f00 */
[C---:B------:R-:W-:Y:S01]  /*9af0*/  FMUL.FTZ R13, R180.reuse, R169 ;  /* 0x000000a9b40d7220 */ /* 0x040fe20000410000 */
[----:B------:R-:W-:Y:S01]  /*9b00*/  MOV R169, R43 ;  /* 0x0000002b00a97202 */ /* 0x000fe20000000f00 */
[C---:B------:R-:W-:Y:S01]  /*9b10*/  FMUL.FTZ R14, R3.reuse, R170 ;  /* 0x000000aa030e7220 */ /* 0x040fe20000410000 */
[----:B------:R-:W-:Y:S02]  /*9b20*/  MOV R170, R44 ;  /* 0x0000002c00aa7202 */ /* 0x000fe40000000f00 */
[----:B------:R-:W-:Y:S01]  /*9b30*/  MUFU.EX2 R209, R209 ;  /* 0x000000d100d17308 */ /* 0x000fe20000000800 */
[C---:B------:R-:W-:Y:S01]  /*9b40*/  FMUL.FTZ R15, R3.reuse, R171 ;  /* 0x000000ab030f7220 */ /* 0x040fe20000410000 */
[----:B------:R-:W-:Y:S01]  /*9b50*/  MOV R171, R45 ;  /* 0x0000002d00ab7202 */ /* 0x000fe20000000f00 */
[C---:B------:R-:W-:Y:S02]  /*9b60*/  FMUL.FTZ R42, R3.reuse, R142 ;  /* 0x0000008e032a7220 */ /* 0x040fe40000410000 */
[C---:B------:R-:W-:Y:S02]  /*9b70*/  FMUL.FTZ R43, R3.reuse, R143 ;  /* 0x0000008f032b7220 */ /* 0x040fe40000410000 */
[----:B------:R-:W-:Y:S01]  /*9b80*/  LDSM.16.MT88.4 R140, [R242+0x6100] ;  /* 0x00610000f28c783b */ /* 0x000fe20000004200 */
[C---:B------:R-:W-:Y:S02]  /*9b90*/  HMMA.16816.F32.BF16 R12, R176.reuse, R20, R12 ;  /* 0x00000014b00c723c */ /* 0x040fe4000004180c */
[----:B------:R-:W-:Y:S01]  /*9ba0*/  MUFU.EX2 R207, R207 ;  /* 0x000000cf00cf7308 */ /* 0x000fe20000000800 */
[C---:B------:R-:W-:Y:S02]  /*9bb0*/  FMUL.FTZ R72, R180.reuse, R72 ;  /* 0x00000048b4487220 */ /* 0x040fe40000410000 */
[C---:B------:R-:W-:Y:S02]  /*9bc0*/  FMUL.FTZ R73, R180.reuse, R73 ;  /* 0x00000049b4497220 */ /* 0x040fe40000410000 */
[C---:B------:R-:W-:Y:S01]  /*9bd0*/  FMUL.FTZ R21, R180.reuse, R161 ;  /* 0x000000a1b4157220 */ /* 0x040fe20000410000 */
[C---:B------:R-:W-:Y:S04]  /*9be0*/  HMMA.16816.F32.BF16 R16, R176.reuse, R22, R16 ;  /* 0x00000016b010723c */ /* 0x040fe80000041810 */
[C---:B------:R-:W-:Y:S01]  /*9bf0*/  FMUL.FTZ R20, R180.reuse, R160 ;  /* 0x000000a0b4147220 */ /* 0x040fe20000410000 */
[----:B------:R-:W-:Y:S01]  /*9c00*/  MOV R160, R26 ;  /* 0x0000001a00a07202 */ /* 0x000fe20000000f00 */
[C---:B------:R-:W-:Y:S01]  /*9c10*/  FMUL.FTZ R26, R3.reuse, R158 ;  /* 0x0000009e031a7220 */ /* 0x040fe20000410000 */
[----:B------:R-:W-:Y:S01]  /*9c20*/  MOV R161, R47 ;  /* 0x0000002f00a17202 */ /* 0x000fe20000000f00 */
[C---:B------:R-:W-:Y:S01]  /*9c30*/  FMUL.FTZ R22, R3.reuse, R162 ;  /* 0x000000a203167220 */ /* 0x040fe20000410000 */
[----:B------:R-:W-:Y:S01]  /*9c40*/  MOV R162, R46 ;  /* 0x0000002e00a27202 */ /* 0x000fe20000000f00 */
[----:B------:R-:W2:Y:S01]  /*9c50*/  LDL.LU R158, [R1+0x2c] ;  /* 0x00002c00019e7983 */ /* 0x000ea20000300800 */
[----:B------:R-:W-:Y:S01]  /*9c60*/  MUFU.EX2 R205, R205 ;  /* 0x000000cd00cd7308 */ /* 0x000fe20000000800 */
[C---:B------:R-:W-:Y:S01]  /*9c70*/  FMUL.FTZ R23, R3.reuse, R163 ;  /* 0x000000a303177220 */ /* 0x040fe20000410000 */
[----:B------:R-:W-:Y:S01]  /*9c80*/  MOV R163, R24 ;  /* 0x0000001800a37202 */ /* 0x000fe20000000f00 */
[----:B------:R-:W1:Y:S01]  /*9c90*/  LDSM.16.MT88.4 R44, [R247+0x3100] ;  /* 0x00310000f72c783b */ /* 0x000e620000004200 */
[C---:B------:R-:W-:Y:S02]  /*9ca0*/  FMUL.FTZ R24, R180.reuse, R156 ;  /* 0x0000009cb4187220 */ /* 0x040fe40000410000 */
[C---:B------:R-:W-:Y:S02]  /*9cb0*/  FMUL.FTZ R74, R3.reuse, R74 ;  /* 0x0000004a034a7220 */ /* 0x040fe40000410000 */
[C---:B------:R-:W-:Y:S02]  /*9cc0*/  HMMA.16816.F32.BF16 R20, R176.reuse, R28, R20 ;  /* 0x0000001cb014723c */ /* 0x040fe40000041814 */
[----:B------:R-:W-:Y:S01]  /*9cd0*/  MUFU.EX2 R199, R199 ;  /* 0x000000c700c77308 */ /* 0x000fe20000000800 */
[C---:B------:R-:W-:Y:S02]  /*9ce0*/  FMUL.FTZ R75, R3.reuse, R75 ;  /* 0x0000004b034b7220 */ /* 0x040fe40000410000 */
[C---:B------:R-:W-:Y:S02]  /*9cf0*/  FMUL.FTZ R76, R180.reuse, R76 ;  /* 0x0000004cb44c7220 */ /* 0x040fe40000410000 */
[C---:B------:R-:W-:Y:S01]  /*9d00*/  FMUL.FTZ R28, R180.reuse, R152 ;  /* 0x00000098b41c7220 */ /* 0x040fe20000410000 */
[C---:B------:R-:W-:Y:S04]  /*9d10*/  HMMA.16816.F32.BF16 R24, R176.reuse, R30, R24 ;  /* 0x0000001eb018723c */ /* 0x040fe80000041818 */
[C---:B------:R-:W-:Y:S01]  /*9d20*/  FMUL.FTZ R29, R180.reuse, R153 ;  /* 0x00000099b41d7220 */ /* 0x040fe20000410000 */
[----:B------:R-:W-:Y:S01]  /*9d30*/  MUFU.EX2 R191, R191 ;  /* 0x000000bf00bf7308 */ /* 0x000fe20000000800 */
[C---:B------:R-:W-:Y:S02]  /*9d40*/  FMUL.FTZ R77, R180.reuse, R77 ;  /* 0x0000004db44d7220 */ /* 0x040fe40000410000 */
[C---:B------:R-:W-:Y:S04]  /*9d50*/  FMUL.FTZ R30, R3.reuse, R154 ;  /* 0x0000009a031e7220 */ /* 0x040fe80000410000 */
[C---:B------:R-:W-:Y:S02]  /*9d60*/  FMUL.FTZ R31, R3.reuse, R155 ;  /* 0x0000009b031f7220 */ /* 0x040fe40000410000 */
[----:B------:R-:W3:Y:S01]  /*9d70*/  LDSM.16.MT88.4 R152, [R242+0x3100] ;  /* 0x00310000f298783b */ /* 0x000ee20000004200 */
[C---:B------:R-:W-:Y:S02]  /*9d80*/  FMUL.FTZ R78, R3.reuse, R78 ;  /* 0x0000004e034e7220 */ /* 0x040fe40000410000 */
[C---:B------:R-:W-:Y:S02]  /*9d90*/  FMUL.FTZ R79, R3.reuse, R79 ;  /* 0x0000004f034f7220 */ /* 0x040fe40000410000 */
[C---:B------:R-:W-:Y:S03]  /*9da0*/  HMMA.16816.F32.BF16 R28, R176.reuse, R36, R28 ;  /* 0x00000024b01c723c */ /* 0x040fe6000004181c */
[C---:B------:R-:W-:Y:S02]  /*9db0*/  FMUL.FTZ R80, R180.reuse, R80 ;  /* 0x00000050b4507220 */ /* 0x040fe40000410000 */
[C---:B------:R-:W-:Y:S02]  /*9dc0*/  FMUL.FTZ R81, R180.reuse, R81 ;  /* 0x00000051b4517220 */ /* 0x040fe40000410000 */
[C---:B------:R-:W-:Y:S01]  /*9dd0*/  FMUL.FTZ R36, R180.reuse, R144 ;  /* 0x00000090b4247220 */ /* 0x040fe20000410000 */
[C---:B------:R-:W-:Y:S04]  /*9de0*/  HMMA.16816.F32.BF16 R32, R176.reuse, R38, R32 ;  /* 0x00000026b020723c */ /* 0x040fe80000041820 */
[C---:B------:R-:W-:Y:S02]  /*9df0*/  FMUL.FTZ R37, R180.reuse, R145 ;  /* 0x00000091b4257220 */ /* 0x040fe40000410000 */
[C---:B------:R-:W-:Y:S02]  /*9e00*/  FMUL.FTZ R82, R3.reuse, R82 ;  /* 0x0000005203527220 */ /* 0x040fe40000410000 */
[C---:B------:R-:W-:Y:S04]  /*9e10*/  FMUL.FTZ R38, R3.reuse, R146 ;  /* 0x0000009203267220 */ /* 0x040fe80000410000 */
[C---:B------:R-:W-:Y:S02]  /*9e20*/  FMUL.FTZ R39, R3.reuse, R147 ;  /* 0x0000009303277220 */ /* 0x040fe40000410000 */
[----:B------:R-:W4:Y:S01]  /*9e30*/  LDSM.16.MT88.4 R144, [R241+0x3100] ;  /* 0x00310000f190783b */ /* 0x000f220000004200 */
[C---:B------:R-:W-:Y:S02]  /*9e40*/  FMUL.FTZ R83, R3.reuse, R83 ;  /* 0x0000005303537220 */ /* 0x040fe40000410000 */
[C---:B------:R-:W-:Y:S02]  /*9e50*/  FMUL.FTZ R84, R180.reuse, R84 ;  /* 0x00000054b4547220 */ /* 0x040fe40000410000 */
[C---:B-1----:R-:W-:Y:S03]  /*9e60*/  HMMA.16816.F32.BF16 R36, R176.reuse, R44, R36 ;  /* 0x0000002cb024723c */ /* 0x042fe60000041824 */
        /* <DEDUP_REMOVED lines=8> */
[----:B------:R-:W1:Y:S01]  /*9ef0*/  LDSM.16.MT88.4 R136, [R240+0x3100] ;  /* 0x00310000f088783b */ /* 0x000e620000004200 */
[C---:B------:R-:W-:Y:S02]  /*9f00*/  FMUL.FTZ R88, R180.reuse, R88 ;  /* 0x00000058b4587220 */ /* 0x040fe40000410000 */
[C---:B------:R-:W-:Y:S02]  /*9f10*/  FMUL.FTZ R89, R180.reuse, R89 ;  /* 0x00000059b4597220 */ /* 0x040fe40000410000 */
[C---:B---3--:R-:W-:Y:S03]  /*9f20*/  HMMA.16816.F32.BF16 R44, R176.reuse, R152, R44 ;  /* 0x00000098b02c723c */ /* 0x048fe6000004182c */
[C---:B------:R-:W-:Y:S02]  /*9f30*/  FMUL.FTZ R90, R3.reuse, R90 ;  /* 0x0000005a035a7220 */ /* 0x040fe40000410000 */
[C---:B------:R-:W-:Y:S02]  /*9f40*/  FMUL.FTZ R91, R3.reuse, R91 ;  /* 0x0000005b035b7220 */ /* 0x040fe40000410000 */
[C---:B------:R-:W-:Y:S01]  /*9f50*/  FMUL.FTZ R92, R180.reuse, R92 ;  /* 0x0000005cb45c7220 */ /* 0x040fe20000410000 */
[C---:B------:R-:W-:Y:S04]  /*9f60*/  HMMA.16816.F32.BF16 R48, R176.reuse, R154, R48 ;  /* 0x0000009ab030723c */ /* 0x040fe80000041830 */
[C---:B------:R-:W-:Y:S02]  /*9f70*/  FMUL.FTZ R93, R180.reuse, R93 ;  /* 0x0000005db45d7220 */ /* 0x040fe40000410000 */
[C---:B------:R-:W-:Y:S02]  /*9f80*/  FMUL.FTZ R94, R3.reuse, R94 ;  /* 0x0000005e035e7220 */ /* 0x040fe40000410000 */
[C---:B----4-:R-:W-:Y:S04]  /*9f90*/  HMMA.16816.F32.BF16 R52, R176.reuse, R144, R52 ;  /* 0x00000090b034723c */ /* 0x050fe80000041834 */
[C---:B------:R-:W-:Y:S02]  /*9fa0*/  FMUL.FTZ R95, R3.reuse, R95 ;  /* 0x0000005f035f7220 */ /* 0x040fe40000410000 */
[C---:B------:R-:W-:Y:S02]  /*9fb0*/  FMUL.FTZ R96, R180.reuse, R96 ;  /* 0x00000060b4607220 */ /* 0x040fe40000410000 */
[C---:B------:R-:W-:Y:S01]  /*9fc0*/  HMMA.16816.F32.BF16 R56, R176.reuse, R146, R56 ;  /* 0x00000092b038723c */ /* 0x040fe20000041838 */
[----:B------:R-:W-:Y:S03]  /*9fd0*/  LDSM.16.MT88.4 R144, [R242+0x900] ;  /* 0x00090000f290783b */ /* 0x000fe60000004200 */
[C---:B------:R-:W-:Y:S02]  /*9fe0*/  FMUL.FTZ R97, R180.reuse, R97 ;  /* 0x00000061b4617220 */ /* 0x040fe40000410000 */
[C---:B------:R-:W-:Y:S02]  /*9ff0*/  FMUL.FTZ R98, R3.reuse, R98 ;  /* 0x0000006203627220 */ /* 0x040fe40000410000 */
[C---:B------:R-:W-:Y:S01]  /*a000*/  FMUL.FTZ R99, R3.reuse, R99 ;  /* 0x0000006303637220 */ /* 0x040fe20000410000 */
        /* <DEDUP_REMOVED lines=8> */
[C---:B------:R-:W-:Y:S04]  /*a090*/  HMMA.16816.F32.BF16 R68, R176.reuse, R132, R68 ;  /* 0x00000084b044723c */ /* 0x040fe80000041844 */
[C---:B------:R-:W-:Y:S02]  /*a0a0*/  FMUL.FTZ R105, R180.reuse, R105 ;  /* 0x00000069b4697220 */ /* 0x040fe40000410000 */
[C---:B------:R-:W-:Y:S02]  /*a0b0*/  FMUL.FTZ R106, R3.reuse, R106 ;  /* 0x0000006a036a7220 */ /* 0x040fe40000410000 */
[C---:B------:R-:W-:Y:S01]  /*a0c0*/  HMMA.16816.F32.BF16 R72, R176.reuse, R134, R72 ;  /* 0x00000086b048723c */ /* 0x040fe20000041848 */
[----:B------:R-:W3:Y:S03]  /*a0d0*/  LDSM.16.MT88.4 R132, [R240+0x6100] ;  /* 0x00610000f084783b */ /* 0x000ee60000004200 */
[C---:B------:R-:W-:Y:S02]  /*a0e0*/  FMUL.FTZ R107, R3.reuse, R107 ;  /* 0x0000006b036b7220 */ /* 0x040fe40000410000 */
[C---:B------:R-:W-:Y:S02]  /*a0f0*/  FMUL.FTZ R108, R180.reuse, R108 ;  /* 0x0000006cb46c7220 */ /* 0x040fe40000410000 */
[C---:B------:R-:W-:Y:S04]  /*a100*/  HMMA.16816.F32.BF16 R76, R176.reuse, R140, R76 ;  /* 0x0000008cb04c723c */ /* 0x040fe8000004184c */
[C---:B------:R-:W-:Y:S02]  /*a110*/  FMUL.FTZ R109, R180.reuse, R109 ;  /* 0x0000006db46d7220 */ /* 0x040fe40000410000 */
[C---:B------:R-:W-:Y:S02]  /*a120*/  FMUL.FTZ R110, R3.reuse, R110 ;  /* 0x0000006e036e7220 */ /* 0x040fe40000410000 */
[C---:B------:R-:W-:Y:S01]  /*a130*/  HMMA.16816.F32.BF16 R80, R176.reuse, R142, R80 ;  /* 0x0000008eb050723c */ /* 0x040fe20000041850 */
[----:B------:R-:W4:Y:S03]  /*a140*/  LDSM.16.MT88.4 R140, [R247+0x9100] ;  /* 0x00910000f78c783b */ /* 0x000f260000004200 */
        /* <DEDUP_REMOVED lines=11> */
[C---:B---3--:R-:W-:Y:S04]  /*a200*/  HMMA.16816.F32.BF16 R92, R176.reuse, R132, R92 ;  /* 0x00000084b05c723c */ /* 0x048fe8000004185c */
[C---:B------:R-:W-:Y:S02]  /*a210*/  FMUL.FTZ R127, R3.reuse, R127 ;  /* 0x0000007f037f7220 */ /* 0x040fe40000410000 */
[C---:B------:R-:W-:Y:S02]  /*a220*/  FMUL.FTZ R128, R180.reuse, R128 ;  /* 0x00000080b4807220 */ /* 0x040fe40000410000 */
[C---:B------:R-:W-:Y:S01]  /*a230*/  HMMA.16816.F32.BF16 R96, R176.reuse, R134, R96 ;  /* 0x00000086b060723c */ /* 0x040fe20000041860 */
[----:B------:R-:W3:Y:S03]  /*a240*/  LDSM.16.MT88.4 R132, [R241+0x9100] ;  /* 0x00910000f184783b */ /* 0x000ee60000004200 */
[C---:B------:R-:W-:Y:S02]  /*a250*/  FMUL.FTZ R129, R180.reuse, R129 ;  /* 0x00000081b4817220 */ /* 0x040fe40000410000 */
[C---:B------:R-:W-:Y:S02]  /*a260*/  FMUL.FTZ R130, R3.reuse, R130 ;  /* 0x0000008203827220 */ /* 0x040fe40000410000 */
[C---:B----4-:R-:W-:Y:S04]  /*a270*/  HMMA.16816.F32.BF16 R100, R176.reuse, R140, R100 ;  /* 0x0000008cb064723c */ /* 0x050fe80000041864 */
        /* <DEDUP_REMOVED lines=9> */
[----:B------:R-:W-:Y:S02]  /*a310*/  FMUL.FTZ R121, R180, R121 ;  /* 0x00000079b4797220 */ /* 0x000fe40000410000 */
[----:B------:R-:W-:Y:S01]  /*a320*/  FMUL.FTZ R122, R3, R122 ;  /* 0x0000007a037a7220 */ /* 0x000fe20000410000 */
[C---:B------:R-:W-:Y:S01]  /*a330*/  HMMA.16816.F32.BF16 R112, R176.reuse, R138, R112 ;  /* 0x0000008ab070723c */ /* 0x040fe20000041870 */
[----:B------:R-:W1:Y:S03]  /*a340*/  LDSM.16.MT88.4 R136, [R247+0x900] ;  /* 0x00090000f788783b */ /* 0x000e660000004200 */
[----:B------:R-:W-:Y:S02]  /*a350*/  FFMA.FTZ R192, R192, c[0x0][0x2d0], -R215 ;  /* 0x0000b400c0c07a23 */ /* 0x000fe400000108d7 */
[--C-:B------:R-:W-:Y:S02]  /*a360*/  FFMA.FTZ R193, R193, c[0x0][0x2d0], -R213.reuse ;  /* 0x0000b400c1c17a23 */ /* 0x100fe400000108d5 */
[C---:B---3--:R-:W-:Y:S02]  /*a370*/  HMMA.16816.F32.BF16 R116, R176.reuse, R132, R116 ;  /* 0x00000084b074723c */ /* 0x048fe40000041874 */
[----:B------:R-:W3:Y:S02]  /*a380*/  MUFU.EX2 R192, R192 ;  /* 0x000000c000c07308 */ /* 0x000ee40000000800 */
[----:B------:R-:W-:Y:S02]  /*a390*/  FFMA.FTZ R194, R194, c[0x0][0x2d0], -R213 ;  /* 0x0000b400c2c27a23 */ /* 0x000fe400000108d5 */
[--C-:B------:R-:W-:Y:S02]  /*a3a0*/  FFMA.FTZ R195, R195, c[0x0][0x2d0], -R215.reuse ;  /* 0x0000b400c3c37a23 */ /* 0x100fe400000108d7 */
[----:B------:R-:W-:Y:S04]  /*a3b0*/  FFMA.FTZ R196, R196, c[0x0][0x2d0], -R215 ;  /* 0x0000b400c4c47a23 */ /* 0x000fe800000108d7 */
[--C-:B------:R-:W-:Y:S01]  /*a3c0*/  FFMA.FTZ R197, R197, c[0x0][0x2d0], -R213.reuse ;  /* 0x0000b400c5c57a23 */ /* 0x100fe200000108d5 */
[----:B------:R-:W-:Y:S01]  /*a3d0*/  MUFU.EX2 R193, R193 ;  /* 0x000000c100c17308 */ /* 0x000fe20000000800 */
[----:B------:R-:W-:Y:S02]  /*a3e0*/  FFMA.FTZ R198, R198, c[0x0][0x2d0], -R213 ;  /* 0x0000b400c6c67a23 */ /* 0x000fe400000108d5 */
[C---:B------:R-:W-:Y:S02]  /*a3f0*/  FMUL.FTZ R123, R3.reuse, R123 ;  /* 0x0000007b037b7220 */ /* 0x040fe40000410000 */
[--C-:B------:R-:W-:Y:S02]  /*a400*/  FFMA.FTZ R148, R168, c[0x0][0x2d0], -R215.reuse ;  /* 0x0000b400a8947a23 */ /* 0x100fe400000108d7 */
[----:B------:R-:W-:Y:S02]  /*a410*/  FFMA.FTZ R152, R204, c[0x0][0x2d0], -R215 ;  /* 0x0000b400cc987a23 */ /* 0x000fe400000108d7 */
[----:B------:R-:W-:Y:S01]  /*a420*/  FFMA.FTZ R153, R200, c[0x0][0x2d0], -R213 ;  /* 0x0000b400c8997a23 */ /* 0x000fe200000108d5 */
[C---:B------:R-:W-:Y:S01]  /*a430*/  HMMA.16816.F32.BF16 R120, R176.reuse, R134, R120 ;  /* 0x00000086b078723c */ /* 0x040fe20000041878 */
[----:B------:R-:W5:Y:S02]  /*a440*/  MUFU.EX2 R194, R194 ;  /* 0x000000c200c27308 */ /* 0x000f640000000800 */
[----:B---3--:R-:W-:Y:S01]  /*a450*/  F2FP.BF16.PACK_AB R132, R192, R191 ;  /* 0x000000bfc084723e */ /* 0x008fe200000010ff */
[----:B------:R-:W-:Y:S02]  /*a460*/  FFMA.FTZ R190, R3, R183, R190 ;  /* 0x000000b703be7223 */ /* 0x000fe400000100be */
[--C-:B------:R-:W-:Y:S02]  /*a470*/  FFMA.FTZ R202, R202, c[0x0][0x2d0], -R215.reuse ;  /* 0x0000b400caca7a23 */ /* 0x100fe400000108d7 */
[C---:B----4-:R-:W-:Y:S03]  /*a480*/  HMMA.16816.F32.BF16 R124, R176.reuse, R140, R124 ;  /* 0x0000008cb07c723c */ /* 0x050fe6000004187c */
[----:B------:R-:W-:Y:S01]  /*a490*/  MUFU.EX2 R195, R195 ;  /* 0x000000c300c37308 */ /* 0x000fe20000000800 */
[----:B------:R-:W-:Y:S02]  /*a4a0*/  FADD.FTZ R190, R188, R190 ;  /* 0x000000bebcbe7221 */ /* 0x000fe40000010000 */
[----:B------:R-:W-:Y:S02]  /*a4b0*/  FFMA.FTZ R204, R203, c[0x0][0x2d0], -R215 ;  /* 0x0000b400cbcc7a23 */ /* 0x000fe400000108d7 */
[----:B------:R-:W-:Y:S01]  /*a4c0*/  HMMA.16816.F32.BF16 R128, R176, R142, R128 ;  /* 0x0000008eb080723c */ /* 0x000fe20000041880 */
[----:B------:R-:W3:Y:S03]  /*a4d0*/  LDSM.16.MT88.4 R140, [R241+0x900] ;  /* 0x00090000f18c783b */ /* 0x000ee60000004200 */
[----:B------:R-:W-:Y:S01]  /*a4e0*/  FADD.FTZ R185, R185, R190 ;  /* 0x000000beb9b97221 */ /* 0x000fe20000010000 */
[----:B------:R-:W4:Y:S01]  /*a4f0*/  MUFU.EX2 R196, R196 ;  /* 0x000000c400c47308 */ /* 0x000f220000000800 */
[----:B------:R-:W-:Y:S02]  /*a500*/  FFMA.FTZ R200, R201, c[0x0][0x2d0], -R213 ;  /* 0x0000b400c9c87a23 */ /* 0x000fe400000108d5 */
[----:B------:R-:W-:Y:S01]  /*a510*/  FADD.FTZ R185, R184, R185 ;  /* 0x000000b9b8b97221 */ /* 0x000fe20000010000 */
[C---:B-----5:R-:W-:Y:S03]  /*a520*/  F2FP.BF16.PACK_AB R133, R194.reuse, R193 ;  /* 0x000000c1c285723e */ /* 0x060fe600000010ff */
[----:B------:R-:W-:Y:S03]  /*a530*/  FADD.FTZ R185, R193, R185 ;  /* 0x000000b9c1b97221 */ /* 0x000fe60000010000 */
[----:B------:R-:W5:Y:S01]  /*a540*/  MUFU.EX2 R197, R197 ;  /* 0x000000c500c57308 */ /* 0x000f620000000800 */
[----:B------:R-:W-:Y:S02]  /*a550*/  FADD.FTZ R194, R194, R185 ;  /* 0x000000b9c2c27221 */ /* 0x000fe40000010000 */
[----:B--2---:R-:W-:Y:S07]  /*a560*/  FFMA.FTZ R214, R180, R158, R214 ;  /* 0x0000009eb4d67223 */ /* 0x004fee00000100d6 */
[----:B------:R-:W2:Y:S01]  /*a570*/  MUFU.EX2 R198, R198 ;  /* 0x000000c600c67308 */ /* 0x000ea20000000800 */
[----:B------:R-:W-:Y:S01]  /*a580*/  FADD.FTZ R214, R189, R214 ;  /* 0x000000d6bdd67221 */ /* 0x000fe20000010000 */
[----:B----4-:R-:W-:Y:S03]  /*a590*/  F2FP.BF16.PACK_AB R134, R196, R195 ;  /* 0x000000c3c486723e */ /* 0x010fe600000010ff */
[----:B------:R-:W-:Y:S04]  /*a5a0*/  FADD.FTZ R187, R187, R214 ;  /* 0x000000d6bbbb7221 */ /* 0x000fe80000010000 */
[----:B------:R-:W-:Y:S01]  /*a5b0*/  FADD.FTZ R186, R186, R187 ;  /* 0x000000bbbaba7221 */ /* 0x000fe20000010000 */
[----:B------:R4:W-:Y:S03]  /*a5c0*/  MUFU.EX2 R168, R148 ;  /* 0x0000009400a87308 */ /* 0x0009e60000000800 */
[----:B------:R-:W-:Y:S02]  /*a5d0*/  FADD.FTZ R186, R191, R186 ;  /* 0x000000babfba7221 */ /* 0x000fe40000010000 */
[----:B-----5:R-:W-:Y:S02]  /*a5e0*/  FADD.FTZ R194, R197, R194 ;  /* 0x000000c2c5c27221 */ /* 0x020fe40000010000 */
[----:B------:R-:W-:Y:S03]  /*a5f0*/  FADD.FTZ R186, R192, R186 ;  /* 0x000000bac0ba7221 */ /* 0x000fe60000010000 */
[----:B------:R-:W-:Y:S01]  /*a600*/  MUFU.EX2 R203, R152 ;  /* 0x0000009800cb7308 */ /* 0x000fe20000000800 */
[----:B------:R-:W-:Y:S01]  /*a610*/  FADD.FTZ R195, R195, R186 ;  /* 0x000000bac3c37221 */ /* 0x000fe20000010000 */
[C---:B--2---:R-:W-:Y:S01]  /*a620*/  F2FP.BF16.PACK_AB R135, R198.reuse, R197 ;  /* 0x000000c5c687723e */ /* 0x044fe200000010ff */
[----:B------:R-:W-:Y:S07]  /*a630*/  FADD.FTZ R198, R198, R194 ;  /* 0x000000c2c6c67221 */ /* 0x000fee0000010000 */
[----:B------:R-:W2:Y:S01]  /*a640*/  MUFU.EX2 R202, R202 ;  /* 0x000000ca00ca7308 */ /* 0x000ea20000000800 */
[C---:B-1----:R-:W-:Y:S05]  /*a650*/  HMMA.16816.F32.BF16 R4, R132.reuse, R136, R4 ;  /* 0x000000888404723c */ /* 0x042fea0000041804 */
[----:B----4-:R-:W-:Y:S03]  /*a660*/  FFMA.FTZ R148, R170, c[0x0][0x2d0], -R213 ;  /* 0x0000b400aa947a23 */ /* 0x010fe600000108d5 */
[C---:B------:R-:W-:Y:S01]  /*a670*/  HMMA.16816.F32.BF16 R8, R132.reuse, R138, R8 ;  /* 0x0000008a8408723c */ /* 0x040fe20000041808 */
[----:B------:R-:W1:Y:S01]  /*a680*/  LDSM.16.MT88.4 R136, [R240+0x900] ;  /* 0x00090000f088783b */ /* 0x000e620000004200 */
[----:B------:R4:W-:Y:S06]  /*a690*/  MUFU.EX2 R170, R148 ;  /* 0x0000009400aa7308 */ /* 0x0009ec0000000800 */
[C---:B------:R-:W-:Y:S04]  /*a6a0*/  HMMA.16816.F32.BF16 R12, R132.reuse, R144, R12 ;  /* 0x00000090840c723c */ /* 0x040fe8000004180c */
[----:B------:R-:W-:Y:S01]  /*a6b0*/  MUFU.EX2 R201, R153 ;  /* 0x0000009900c97308 */ /* 0x000fe20000000800 */
[----:B--2---:R-:W-:Y:S03]  /*a6c0*/  F2FP.BF16.PACK_AB R180, R202, R203 ;  /* 0x000000cbcab4723e */ /* 0x004fe600000010ff */
[C---:B------:R-:W-:Y:S01]  /*a6d0*/  HMMA.16816.F32.BF16 R16, R132.reuse, R146, R16 ;  /* 0x000000928410723c */ /* 0x040fe20000041810 */
[----:B------:R-:W2:Y:S05]  /*a6e0*/  LDSM.16.MT88.4 R144, [R247+0x3900] ;  /* 0x00390000f790783b */ /* 0x000eaa0000004200 */
[----:B------:R-:W-:Y:S02]  /*a6f0*/  MUFU.EX2 R200, R200 ;  /* 0x000000c800c87308 */ /* 0x000fe40000000800 */
[C---:B---3--:R-:W-:Y:S04]  /*a700*/  HMMA.16816.F32.BF16 R20, R132.reuse, R140, R20 ;  /* 0x0000008c8414723c */ /* 0x048fe80000041814 */
[--C-:B----4-:R-:W-:Y:S04]  /*a710*/  FFMA.FTZ R148, R171, c[0x0][0x2d0], -R215.reuse ;  /* 0x0000b400ab947a23 */ /* 0x110fe800000108d7 */
[C---:B------:R-:W-:Y:S01]  /*a720*/  HMMA.16816.F32.BF16 R24, R132.reuse, R142, R24 ;  /* 0x0000008e8418723c */ /* 0x040fe20000041818 */
[----:B------:R-:W3:Y:S01]  /*a730*/  LDSM.16.MT88.4 R140, [R242+0x3900] ;  /* 0x00390000f28c783b */ /* 0x000ee20000004200 */
[----:B------:R4:W-:Y:S06]  /*a740*/  MUFU.EX2 R171, R148 ;  /* 0x0000009400ab7308 */ /* 0x0009ec0000000800 */
[C---:B-1----:R-:W-:Y:S04]  /*a750*/  HMMA.16816.F32.BF16 R28, R132.reuse, R136, R28 ;  /* 0x00000088841c723c */ /* 0x042fe8000004181c */
[----:B------:R-:W-:Y:S04]  /*a760*/  MUFU.EX2 R204, R204 ;  /* 0x000000cc00cc7308 */ /* 0x000fe80000000800 */
[C---:B------:R-:W-:Y:S01]  /*a770*/  HMMA.16816.F32.BF16 R32, R132.reuse, R138, R32 ;  /* 0x0000008a8420723c */ /* 0x040fe20000041820 */
[----:B------:R-:W1:Y:S07]  /*a780*/  LDSM.16.MT88.4 R136, [R241+0x3900] ;  /* 0x00390000f188783b */ /* 0x000e6e0000004200 */
[C---:B--2---:R-:W-:Y:S04]  /*a790*/  HMMA.16816.F32.BF16 R36, R132.reuse, R144, R36 ;  /* 0x000000908424723c */ /* 0x044fe80000041824 */
[--C-:B----4-:R-:W-:Y:S04]  /*a7a0*/  FFMA.FTZ R148, R167, c[0x0][0x2d0], -R215.reuse ;  /* 0x0000b400a7947a23 */ /* 0x110fe800000108d7 */
        /* <DEDUP_REMOVED lines=20> */
[C---:B---3--:R-:W-:Y:S07]  /*a8f0*/  HMMA.16816.F32.BF16 R92, R132.reuse, R140, R92 ;  /* 0x0000008c845c723c */ /* 0x048fee000004185c */
[----:B------:R-:W-:Y:S01]  /*a900*/  FFMA.FTZ R140, R163, c[0x0][0x2d0], -R215 ;  /* 0x0000b400a38c7a23 */ /* 0x000fe200000108d7 */
[C---:B------:R-:W-:Y:S01]  /*a910*/  HMMA.16816.F32.BF16 R96, R132.reuse, R142, R96 ;  /* 0x0000008e8460723c */ /* 0x040fe20000041860 */
[----:B------:R3:W-:Y:S07]  /*a920*/  MUFU.EX2 R163, R148 ;  /* 0x0000009400a37308 */ /* 0x0007ee0000000800 */
[C---:B-1----:R-:W-:Y:S03]  /*a930*/  HMMA.16816.F32.BF16 R100, R132.reuse, R136, R100 ;  /* 0x000000888464723c */ /* 0x042fe60000041864 */
[----:B------:R1:W4:Y:S04]  /*a940*/  MUFU.EX2 R178, R140 ;  /* 0x0000008c00b27308 */ /* 0x0003280000000800 */
[--C-:B------:R-:W-:Y:S01]  /*a950*/  FFMA.FTZ R136, R169, c[0x0][0x2d0], -R213.reuse ;  /* 0x0000b400a9887a23 */ /* 0x100fe200000108d5 */
[C---:B------:R-:W-:Y:S05]  /*a960*/  HMMA.16816.F32.BF16 R104, R132.reuse, R138, R104 ;  /* 0x0000008a8468723c */ /* 0x040fea0000041868 */
[----:B------:R5:W5:Y:S03]  /*a970*/  MUFU.EX2 R169, R136 ;  /* 0x0000008800a97308 */ /* 0x000b660000000800 */
[C---:B--2---:R-:W-:Y:S04]  /*a980*/  HMMA.16816.F32.BF16 R108, R132.reuse, R144, R108 ;  /* 0x00000090846c723c */ /* 0x044fe8000004186c */
[----:B---3--:R-:W-:Y:S03]  /*a990*/  FFMA.FTZ R148, R165, c[0x0][0x2d0], -R213 ;  /* 0x0000b400a5947a23 */ /* 0x008fe600000108d5 */
[----:B------:R-:W-:Y:S01]  /*a9a0*/  FFMA.FTZ R144, R162, c[0x0][0x2d0], -R215 ;  /* 0x0000b400a2907a23 */ /* 0x000fe200000108d7 */
[C---:B------:R-:W-:Y:S01]  /*a9b0*/  HMMA.16816.F32.BF16 R112, R132.reuse, R146, R112 ;  /* 0x000000928470723c */ /* 0x040fe20000041870 */
[----:B------:R2:W-:Y:S01]  /*a9c0*/  MUFU.EX2 R154, R148 ;  /* 0x00000094009a7308 */ /* 0x0005e20000000800 */
[----:B-1----:R-:W1:Y:S02]  /*a9d0*/  LDSM.16.MT88.4 R140, [R241+0x9900] ;  /* 0x00990000f18c783b */ /* 0x002e640000004200 */
[-C--:B----4-:R-:W-:Y:S07]  /*a9e0*/  MOV R3, R178.reuse ;  /* 0x000000b200037202 */ /* 0x090fee0000000f00 */
[----:B------:R3:W4:Y:S01]  /*a9f0*/  MUFU.EX2 R177, R144 ;  /* 0x0000009000b17308 */ /* 0x0007220000000800 */
[----:B-----5:R-:W5:Y:S01]  /*aa00*/  LDSM.16.MT88.4 R136, [R240+0x9900] ;  /* 0x00990000f088783b */ /* 0x020f620000004200 */
[--C-:B--2---:R-:W-:Y:S02]  /*aa10*/  FFMA.FTZ R148, R164, c[0x0][0x2d0], -R213.reuse ;  /* 0x0000b400a4947a23 */ /* 0x104fe400000108d5 */
[--C-:B---3--:R-:W-:Y:S06]  /*aa20*/  FFMA.FTZ R144, R161, c[0x0][0x2d0], -R213.reuse ;  /* 0x0000b400a1907a23 */ /* 0x108fec00000108d5 */
[----:B------:R2:W-:Y:S01]  /*aa30*/  MUFU.EX2 R176, R144 ;  /* 0x0000009000b07308 */ /* 0x0005e20000000800 */
[C---:B-1----:R-:W-:Y:S07]  /*aa40*/  HMMA.16816.F32.BF16 R116, R132.reuse, R140, R116 ;  /* 0x0000008c8474723c */ /* 0x042fee0000041874 */
[----:B------:R-:W-:Y:S01]  /*aa50*/  FFMA.FTZ R140, R160, c[0x0][0x2d0], -R213 ;  /* 0x0000b400a08c7a23 */ /* 0x000fe200000108d5 */
[C---:B------:R-:W-:Y:S01]  /*aa60*/  HMMA.16816.F32.BF16 R120, R132.reuse, R142, R120 ;  /* 0x0000008e8478723c */ /* 0x040fe20000041878 */
[----:B------:R1:W3:Y:S07]  /*aa70*/  MUFU.EX2 R160, R148 ;  /* 0x0000009400a07308 */ /* 0x0002ee0000000800 */
[C---:B-----5:R-:W-:Y:S03]  /*aa80*/  HMMA.16816.F32.BF16 R124, R132.reuse, R136, R124 ;  /* 0x00000088847c723c */ /* 0x060fe6000004187c */
[----:B------:R5:W5:Y:S01]  /*aa90*/  MUFU.EX2 R162, R140 ;  /* 0x0000008c00a27308 */ /* 0x000b620000000800 */
[----:B--2---:R-:W2:Y:S04]  /*aaa0*/  LDSM.16.MT88.4 R144, [R247+0x1100] ;  /* 0x00110000f790783b */ /* 0x004ea80000004200 */
[----:B------:R-:W-:Y:S04]  /*aab0*/  HMMA.16816.F32.BF16 R128, R132, R138, R128 ;  /* 0x0000008a8480723c */ /* 0x000fe80000041880 */
[----:B------:R-:W-:Y:S03]  /*aac0*/  LDSM.16.MT88.4 R136, [R241+0x1100] ;  /* 0x00110000f188783b */ /* 0x000fe60000004200 */
[----:B------:R-:W-:Y:S02]  /*aad0*/  F2FP.BF16.PACK_AB R132, R168, R178 ;  /* 0x000000b2a884723e */ /* 0x000fe400000010ff */
[----:B------:R-:W-:Y:S03]  /*aae0*/  F2FP.BF16.PACK_AB R133, R170, R169 ;  /* 0x000000a9aa85723e */ /* 0x000fe600000010ff */
[----:B----4-:R-:W-:Y:S01]  /*aaf0*/  F2FP.BF16.PACK_AB R134, R177, R171 ;  /* 0x000000abb186723e */ /* 0x010fe200000010ff */
[----:B-1----:R-:W-:Y:S01]  /*ab00*/  FFMA.FTZ R148, R174, c[0x0][0x2d0], -R215 ;  /* 0x0000b400ae947a23 */ /* 0x002fe200000108d7 */
[----:B---3--:R-:W-:Y:S03]  /*ab10*/  MOV R187, R160 ;  /* 0x000000a000bb7202 */ /* 0x008fe60000000f00 */
[----:B------:R1:W-:Y:S01]  /*ab20*/  MUFU.EX2 R157, R148 ;  /* 0x00000094009d7308 */ /* 0x0003e20000000800 */
[----:B-----5:R-:W3:Y:S01]  /*ab30*/  LDSM.16.MT88.4 R140, [R242+0x1100] ;  /* 0x00110000f28c783b */ /* 0x020ee20000004200 */
[----:B------:R-:W-:Y:S07]  /*ab40*/  F2FP.BF16.PACK_AB R135, R162, R176 ;  /* 0x000000b0a287723e */ /* 0x000fee00000010ff */
[C---:B--2---:R-:W-:Y:S03]  /*ab50*/  HMMA.16816.F32.BF16 R4, R132.reuse, R144, R4 ;  /* 0x000000908404723c */ /* 0x044fe60000041804 */
[----:B-1----:R-:W-:Y:S05]  /*ab60*/  FFMA.FTZ R148, R172, c[0x0][0x2d0], -R213 ;  /* 0x0000b400ac947a23 */ /* 0x002fea00000108d5 */
[C---:B------:R-:W-:Y:S01]  /*ab70*/  HMMA.16816.F32.BF16 R8, R132.reuse, R146, R8 ;  /* 0x000000928408723c */ /* 0x040fe20000041808 */
[----:B------:R-:W1:Y:S01]  /*ab80*/  LDSM.16.MT88.4 R144, [R240+0x1100] ;  /* 0x00110000f090783b */ /* 0x000e620000004200 */
[----:B------:R-:W2:Y:S06]  /*ab90*/  MUFU.EX2 R156, R148 ;  /* 0x00000094009c7308 */ /* 0x000eac0000000800 */
[C---:B---3--:R-:W-:Y:S08]  /*aba0*/  HMMA.16816.F32.BF16 R12, R132.reuse, R140, R12 ;  /* 0x0000008c840c723c */ /* 0x048ff0000004180c */
[C---:B------:R-:W-:Y:S01]  /*abb0*/  HMMA.16816.F32.BF16 R16, R132.reuse, R142, R16 ;  /* 0x0000008e8410723c */ /* 0x040fe20000041810 */
[----:B------:R-:W3:Y:S03]  /*abc0*/  LDSM.16.MT88.4 R140, [R247+0x4100] ;  /* 0x00410000f78c783b */ /* 0x000ee60000004200 */
[----:B--2---:R-:W-:Y:S04]  /*abd0*/  MOV R189, R156 ;  /* 0x0000009c00bd7202 */ /* 0x004fe80000000f00 */
[C---:B------:R-:W-:Y:S01]  /*abe0*/  HMMA.16816.F32.BF16 R20, R132.reuse, R136, R20 ;  /* 0x000000888414723c */ /* 0x040fe20000041814 */
[----:B------:R-:W-:Y:S07]  /*abf0*/  LDSM.16.MT88.4 R148, [R241+0x2100] ;  /* 0x00210000f194783b */ /* 0x000fee0000004200 */
        /* <DEDUP_REMOVED lines=26> */
[C---:B--2---:R-:W-:Y:S07]  /*ada0*/  HMMA.16816.F32.BF16 R92, R132.reuse, R136, R92 ;  /* 0x00000088845c723c */ /* 0x044fee000004185c */
[--C-:B------:R-:W-:Y:S01]  /*adb0*/  FFMA.FTZ R136, R166, c[0x0][0x2d0], -R215.reuse ;  /* 0x0000b400a6887a23 */ /* 0x100fe200000108d7 */
[C---:B------:R-:W-:Y:S01]  /*adc0*/  HMMA.16816.F32.BF16 R96, R132.reuse, R138, R96 ;  /* 0x0000008a8460723c */ /* 0x040fe20000041860 */
[----:B------:R-:W-:Y:S02]  /*add0*/  LDSM.16.MT88.4 R164, [R242+0x2900] ;  /* 0x00290000f2a4783b */ /* 0x000fe40000004200 */
[----:B------:R2:W-:Y:S05]  /*ade0*/  MUFU.EX2 R155, R136 ;  /* 0x00000088009b7308 */ /* 0x0005ea0000000800 */
[C---:B-1----:R-:W-:Y:S07]  /*adf0*/  HMMA.16816.F32.BF16 R100, R132.reuse, R144, R100 ;  /* 0x000000908464723c */ /* 0x042fee0000041864 */
[--C-:B------:R-:W-:Y:S01]  /*ae00*/  FFMA.FTZ R144, R175, c[0x0][0x2d0], -R215.reuse ;  /* 0x0000b400af907a23 */ /* 0x100fe200000108d7 */
[C---:B------:R-:W-:Y:S03]  /*ae10*/  HMMA.16816.F32.BF16 R104, R132.reuse, R146, R104 ;  /* 0x000000928468723c */ /* 0x040fe60000041868 */
[----:B------:R1:W4:Y:S01]  /*ae20*/  MUFU.EX2 R161, R144 ;  /* 0x0000009000a17308 */ /* 0x0003220000000800 */
[----:B------:R-:W-:Y:S02]  /*ae30*/  FFMA.FTZ R215, R211, c[0x0][0x2d0], -R215 ;  /* 0x0000b400d3d77a23 */ /* 0x000fe400000108d7 */
[--C-:B------:R-:W-:Y:S01]  /*ae40*/  FFMA.FTZ R211, R182, c[0x0][0x2d0], -R213.reuse ;  /* 0x0000b400b6d37a23 */ /* 0x100fe200000108d5 */
[----:B------:R-:W-:Y:S01]  /*ae50*/  MOV R182, R157 ;  /* 0x0000009d00b67202 */ /* 0x000fe20000000f00 */
[C---:B---3--:R-:W-:Y:S01]  /*ae60*/  HMMA.16816.F32.BF16 R108, R132.reuse, R140, R108 ;  /* 0x0000008c846c723c */ /* 0x048fe2000004186c */
[----:B--2---:R-:W2:Y:S03]  /*ae70*/  LDSM.16.MT88.4 R136, [R241+0xa100] ;  /* 0x00a10000f188783b */ /* 0x004ea60000004200 */
[----:B------:R-:W-:Y:S01]  /*ae80*/  MOV R188, R182 ;  /* 0x000000b600bc7202 */ /* 0x000fe20000000f00 */
[----:B------:R-:W3:Y:S02]  /*ae90*/  MUFU.EX2 R215, R215 ;  /* 0x000000d700d77308 */ /* 0x000ee40000000800 */
[--C-:B------:R-:W-:Y:S01]  /*aea0*/  FFMA.FTZ R140, R173, c[0x0][0x2d0], -R213.reuse ;  /* 0x0000b400ad8c7a23 */ /* 0x100fe200000108d5 */
[C---:B------:R-:W-:Y:S01]  /*aeb0*/  HMMA.16816.F32.BF16 R112, R132.reuse, R142, R112 ;  /* 0x0000008e8470723c */ /* 0x040fe20000041870 */
[----:B------:R-:W-:Y:S03]  /*aec0*/  LDSM.16.MT88.4 R172, [R247+0x2900] ;  /* 0x00290000f7ac783b */ /* 0x000fe60000004200 */
[----:B------:R-:W-:Y:S01]  /*aed0*/  FFMA.FTZ R213, R181, c[0x0][0x2d0], -R213 ;  /* 0x0000b400b5d57a23 */ /* 0x000fe200000108d5 */
[----:B------:R-:W-:Y:S02]  /*aee0*/  F2FP.BF16.PACK_AB R181, R200, R201 ;  /* 0x000000c9c8b5723e */ /* 0x000fe400000010ff */
[----:B------:R5:W5:Y:S02]  /*aef0*/  MUFU.EX2 R179, R140 ;  /* 0x0000008c00b37308 */ /* 0x000b640000000800 */
[----:B-1----:R-:W1:Y:S03]  /*af00*/  LDSM.16.MT88.4 R144, [R240+0xa100] ;  /* 0x00a10000f090783b */ /* 0x002e660000004200 */
[----:B----4-:R-:W-:Y:S05]  /*af10*/  MOV R190, R161 ;  /* 0x000000a100be7202 */ /* 0x010fea0000000f00 */
[----:B------:R-:W-:Y:S01]  /*af20*/  MUFU.EX2 R211, R211 ;  /* 0x000000d300d37308 */ /* 0x000fe20000000800 */
[----:B---3--:R-:W-:Y:S09]  /*af30*/  F2FP.BF16.PACK_AB R182, R215, R204 ;  /* 0x000000ccd7b6723e */ /* 0x008ff200000010ff */
[----:B------:R-:W3:Y:S01]  /*af40*/  MUFU.EX2 R213, R213 ;  /* 0x000000d500d57308 */ /* 0x000ee20000000800 */
[----:B-----5:R-:W4:Y:S01]  /*af50*/  LDSM.16.MT88.4 R140, [R247+0x1900] ;  /* 0x00190000f78c783b */ /* 0x020f220000004200 */
[----:B------:R-:W-:Y:S01]  /*af60*/  MOV R214, R179 ;  /* 0x000000b300d67202 */ /* 0x000fe20000000f00 */
[C---:B--2---:R-:W-:Y:S08]  /*af70*/  HMMA.16816.F32.BF16 R116, R132.reuse, R136, R116 ;  /* 0x000000888474723c */ /* 0x044ff00000041874 */
[C---:B------:R-:W-:Y:S01]  /*af80*/  HMMA.16816.F32.BF16 R120, R132.reuse, R138, R120 ;  /* 0x0000008a8478723c */ /* 0x040fe20000041878 */
[----:B------:R-:W2:Y:S07]  /*af90*/  LDSM.16.MT88.4 R136, [R242+0x1900] ;  /* 0x00190000f288783b */ /* 0x000eae0000004200 */
[C---:B-1----:R-:W-:Y:S04]  /*afa0*/  HMMA.16816.F32.BF16 R124, R132.reuse, R144, R124 ;  /* 0x00000090847c723c */ /* 0x042fe8000004187c */
[----:B---3--:R-:W-:Y:S04]  /*afb0*/  F2FP.BF16.PACK_AB R183, R213, R211 ;  /* 0x000000d3d5b7723e */ /* 0x008fe800000010ff */
[----:B------:R-:W-:Y:S01]  /*afc0*/  HMMA.16816.F32.BF16 R128, R132, R146, R128 ;  /* 0x000000928480723c */ /* 0x000fe20000041880 */
[----:B------:R-:W1:Y:S06]  /*afd0*/  LDSM.16.MT88.4 R144, [R241+0x1900] ;  /* 0x00190000f190783b */ /* 0x000e6c0000004200 */
[----:B------:R-:W-:Y:S02]  /*afe0*/  F2FP.BF16.PACK_AB R134, R157, R161 ;  /* 0x000000a19d86723e */ /* 0x000fe400000010ff */
[----:B------:R-:W-:Y:S02]  /*aff0*/  F2FP.BF16.PACK_AB R135, R156, R179 ;  /* 0x000000b39c87723e */ /* 0x000fe400000010ff */
[----:B------:R-:W-:Y:S01]  /*b000*/  LDSM.16.MT88.4 R156, [R241+0x2900] ;  /* 0x00290000f19c783b */ /* 0x000fe20000004200 */
[----:B------:R-:W-:Y:S02]  /*b010*/  F2FP.BF16.PACK_AB R132, R155, R163 ;  /* 0x000000a39b84723e */ /* 0x000fe400000010ff */
[----:B------:R-:W-:Y:S07]  /*b020*/  F2FP.BF16.PACK_AB R133, R160, R154 ;  /* 0x0000009aa085723e */ /* 0x000fee00000010ff */
[C---:B----4-:R-:W-:Y:S08]  /*b030*/  HMMA.16816.F32.BF16 R4, R132.reuse, R140, R4 ;  /* 0x0000008c8404723c */ /* 0x050ff00000041804 */
        /* <DEDUP_REMOVED lines=45> */
[----:B------:R-:W-:Y:S01]  /*b310*/  HMMA.16816.F32.BF16 R128, R132, R142, R128 ;  /* 0x0000008e8480723c */ /* 0x000fe20000041880 */
[----:B------:R-:W3:Y:S06]  /*b320*/  LDSM.16.MT88.4 R140, [R240+0x2100] ;  /* 0x00210000f08c783b */ /* 0x000eec0000004200 */
[----:B------:R-:W-:Y:S02]  /*b330*/  F2FP.BF16.PACK_AB R132, R212, R210 ;  /* 0x000000d2d484723e */ /* 0x000fe400000010ff */
[----:B------:R-:W-:Y:S03]  /*b340*/  F2FP.BF16.PACK_AB R133, R208, R206 ;  /* 0x000000ced085723e */ /* 0x000fe600000010ff */
[----:B------:R-:W-:Y:S02]  /*b350*/  F2FP.BF16.PACK_AB R134, R207, R209 ;  /* 0x000000d1cf86723e */ /* 0x000fe400000010ff */
[----:B------:R-:W-:Y:S07]  /*b360*/  F2FP.BF16.PACK_AB R135, R199, R205 ;  /* 0x000000cdc787723e */ /* 0x000fee00000010ff */
[C---:B--2---:R-:W-:Y:S08]  /*b370*/  HMMA.16816.F32.BF16 R4, R132.reuse, R136, R4 ;  /* 0x000000888404723c */ /* 0x044ff00000041804 */
[C---:B------:R-:W-:Y:S01]  /*b380*/  HMMA.16816.F32.BF16 R8, R132.reuse, R138, R8 ;  /* 0x0000008a8408723c */ /* 0x040fe20000041808 */
[----:B------:R-:W2:Y:S07]  /*b390*/  LDSM.16.MT88.4 R136, [R247+0x5100] ;  /* 0x00510000f788783b */ /* 0x000eae0000004200 */
[C---:B-1----:R-:W-:Y:S08]  /*b3a0*/  HMMA.16816.F32.BF16 R12, R132.reuse, R144, R12 ;  /* 0x00000090840c723c */ /* 0x042ff0000004180c */
[C---:B------:R-:W-:Y:S01]  /*b3b0*/  HMMA.16816.F32.BF16 R16, R132.reuse, R146, R16 ;  /* 0x000000928410723c */ /* 0x040fe20000041810 */
[----:B------:R-:W1:Y:S07]  /*b3c0*/  LDSM.16.MT88.4 R144, [R242+0x5100] ;  /* 0x00510000f290783b */ /* 0x000e6e0000004200 */
[C---:B------:R-:W-:Y:S08]  /*b3d0*/  HMMA.16816.F32.BF16 R20, R132.reuse, R148, R20 ;  /* 0x000000948414723c */ /* 0x040ff00000041814 */
[C---:B------:R-:W-:Y:S01]  /*b3e0*/  HMMA.16816.F32.BF16 R24, R132.reuse, R150, R24 ;  /* 0x000000968418723c */ /* 0x040fe20000041818 */
[----:B------:R-:W4:Y:S07]  /*b3f0*/  LDSM.16.MT88.4 R148, [R241+0x5100] ;  /* 0x00510000f194783b */ /* 0x000f2e0000004200 */
        /* <DEDUP_REMOVED lines=9> */
[C---:B----4-:R-:W-:Y:S08]  /*b490*/  HMMA.16816.F32.BF16 R52, R132.reuse, R148, R52 ;  /* 0x000000948434723c */ /* 0x050ff00000041834 */
        /* <DEDUP_REMOVED lines=19> */
[----:B------:R-:W-:Y:S07]  /*b5d0*/  LDSM.16.MT88.4 R136, [R247+0x5900] ;  /* 0x00590000f788783b */ /* 0x000fee0000004200 */
[C---:B-1----:R-:W-:Y:S07]  /*b5e0*/  HMMA.16816.F32.BF16 R108, R132.reuse, R144, R108 ;  /* 0x00000090846c723c */ /* 0x042fee000004186c */
[----:B------:R-:W-:Y:S01]  /*b5f0*/  MOV R144, R171 ;  /* 0x000000ab00907202 */ /* 0x000fe20000000f00 */
[C---:B------:R-:W-:Y:S04]  /*b600*/  HMMA.16816.F32.BF16 R112, R132.reuse, R146, R112 ;  /* 0x000000928470723c */ /* 0x040fe80000041870 */
[----:B------:R-:W-:Y:S03]  /*b610*/  MOV R145, R170 ;  /* 0x000000aa00917202 */ /* 0x000fe60000000f00 */
[----:B------:R-:W-:Y:S01]  /*b620*/  MOV R146, R177 ;  /* 0x000000b100927202 */ /* 0x000fe20000000f00 */
[C---:B----4-:R-:W-:Y:S04]  /*b630*/  HMMA.16816.F32.BF16 R116, R132.reuse, R148, R116 ;  /* 0x000000948474723c */ /* 0x050fe80000041874 */
[----:B------:R-:W-:Y:S04]  /*b640*/  MOV R147, R176 ;  /* 0x000000b000937202 */ /* 0x000fe80000000f00 */
[C---:B------:R-:W-:Y:S01]  /*b650*/  HMMA.16816.F32.BF16 R120, R132.reuse, R150, R120 ;  /* 0x000000968478723c */ /* 0x040fe20000041878 */
[----:B------:R-:W1:Y:S07]  /*b660*/  LDSM.16.MT88.4 R148, [R240+0x2900] ;  /* 0x00290000f094783b */ /* 0x000e6e0000004200 */
[C---:B---3--:R-:W-:Y:S07]  /*b670*/  HMMA.16816.F32.BF16 R124, R132.reuse, R140, R124 ;  /* 0x0000008c847c723c */ /* 0x048fee000004187c */
[----:B------:R-:W-:Y:S01]  /*b680*/  MOV R141, R169 ;  /* 0x000000a9008d7202 */ /* 0x000fe20000000f00 */
[----:B------:R-:W-:Y:S01]  /*b690*/  HMMA.16816.F32.BF16 R128, R132, R142, R128 ;  /* 0x0000008e8480723c */ /* 0x000fe20000041880 */
[----:B------:R-:W2:Y:S03]  /*b6a0*/  LDSM.16.MT88.4 R132, [R242+0x5900] ;  /* 0x00590000f284783b */ /* 0x000ea60000004200 */
[----:B------:R-:W-:Y:S03]  /*b6b0*/  MOV R140, R168 ;  /* 0x000000a8008c7202 */ /* 0x000fe60000000f00 */
[----:B------:R-:W-:Y:S01]  /*b6c0*/  MOV R142, R163 ;  /* 0x000000a3008e7202 */ /* 0x000fe20000000f00 */
[C---:B------:R-:W-:Y:S01]  /*b6d0*/  HMMA.16816.F32.BF16 R176, R180.reuse, R172, R4 ;  /* 0x000000acb4b0723c */ /* 0x040fe20000041804 */
[----:B------:R-:W3:Y:S04]  /*b6e0*/  LDSM.16.MT88.4 R4, [R241+0x5900] ;  /* 0x00590000f104783b */ /* 0x000ee80000004200 */
[----:B------:R-:W-:Y:S03]  /*b6f0*/  MOV R143, R162 ;  /* 0x000000a2008f7202 */ /* 0x000fe60000000f00 */
[C---:B------:R-:W-:Y:S07]  /*b700*/  HMMA.16816.F32.BF16 R172, R180.reuse, R174, R8 ;  /* 0x000000aeb4ac723c */ /* 0x040fee0000041808 */
[----:B------:R-:W-:Y:S01]  /*b710*/  MOV R10, R155 ;  /* 0x0000009b000a7202 */ /* 0x000fe20000000f00 */
[C---:B------:R-:W-:Y:S01]  /*b720*/  HMMA.16816.F32.BF16 R168, R180.reuse, R164, R12 ;  /* 0x000000a4b4a8723c */ /* 0x040fe2000004180c */
[----:B------:R-:W-:Y:S03]  /*b730*/  LDSM.16.MT88.4 R12, [R247+0x8900] ;  /* 0x00890000f70c783b */ /* 0x000fe60000004200 */
[----:B------:R-:W-:Y:S04]  /*b740*/  MOV R11, R154 ;  /* 0x0000009a000b7202 */ /* 0x000fe80000000f00 */
[C---:B------:R-:W-:Y:S01]  /*b750*/  HMMA.16816.F32.BF16 R164, R180.reuse, R166, R16 ;  /* 0x000000a6b4a4723c */ /* 0x040fe20000041810 */
[----:B------:R-:W-:Y:S07]  /*b760*/  LDSM.16.MT88.4 R16, [R242+0x8900] ;  /* 0x00890000f210783b */ /* 0x000fee0000004200 */
[C---:B------:R-:W-:Y:S01]  /*b770*/  HMMA.16816.F32.BF16 R160, R180.reuse, R156, R20 ;  /* 0x0000009cb4a0723c */ /* 0x040fe20000041814 */
[----:B------:R-:W-:Y:S07]  /*b780*/  LDSM.16.MT88.4 R20, [R241+0x8900] ;  /* 0x00890000f114783b */ /* 0x000fee0000004200 */
[C---:B------:R-:W-:Y:S01]  /*b790*/  HMMA.16816.F32.BF16 R156, R180.reuse, R158, R24 ;  /* 0x0000009eb49c723c */ /* 0x040fe20000041818 */
[----:B------:R-:W-:Y:S07]  /*b7a0*/  LDSM.16.MT88.4 R24, [R240+0x8900] ;  /* 0x00890000f018783b */ /* 0x000fee0000004200 */
[C---:B-1----:R-:W-:Y:S07]  /*b7b0*/  HMMA.16816.F32.BF16 R152, R180.reuse, R148, R28 ;  /* 0x00000094b498723c */ /* 0x042fee000004181c */
[----:B------:R-:W-:Y:S01]  /*b7c0*/  MOV R31, R10 ;  /* 0x0000000a001f7202 */ /* 0x000fe20000000f00 */
[C---:B------:R-:W-:Y:S04]  /*b7d0*/  HMMA.16816.F32.BF16 R148, R180.reuse, R150, R32 ;  /* 0x00000096b494723c */ /* 0x040fe80000041820 */
[----:B------:R-:W-:Y:S02]  /*b7e0*/  MOV R30, R11 ;  /* 0x0000000b001e7202 */ /* 0x000fe40000000f00 */
[----:B------:R-:W-:Y:S01]  /*b7f0*/  MOV R29, R142 ;  /* 0x0000008e001d7202 */ /* 0x000fe20000000f00 */
[----:B------:R-:W1:Y:S01]  /*b800*/  LDSM.16.MT88.4 R8, [R240+0x5900] ;  /* 0x00590000f008783b */ /* 0x000e620000004200 */
[----:B------:R-:W-:Y:S04]  /*b810*/  MOV R35, R146 ;  /* 0x0000009200237202 */ /* 0x000fe80000000f00 */
[----:B------:R-:W-:Y:S02]  /*b820*/  MOV R34, R147 ;  /* 0x0000009300227202 */ /* 0x000fe40000000f00 */
[----:B------:R-:W-:Y:S02]  /*b830*/  MOV R33, R144 ;  /* 0x0000009000217202 */ /* 0x000fe40000000f00 */
[----:B------:R-:W-:Y:S02]  /*b840*/  MOV R32, R145 ;  /* 0x0000009100207202 */ /* 0x000fe40000000f00 */
[C---:B------:R-:W-:Y:S03]  /*b850*/  HMMA.16816.F32.BF16 R144, R180.reuse, R136, R36 ;  /* 0x00000088b490723c */ /* 0x040fe60000041824 */
[----:B------:R-:W-:Y:S04]  /*b860*/  MOV R28, R143 ;  /* 0x0000008f001c7202 */ /* 0x000fe80000000f00 */
[----:B------:R-:W-:Y:S02]  /*b870*/  MOV R39, R140 ;  /* 0x0000008c00277202 */ /* 0x000fe40000000f00 */
[----:B------:R-:W-:Y:S02]  /*b880*/  MOV R38, R141 ;  /* 0x0000008d00267202 */ /* 0x000fe40000000f00 */
[C---:B------:R-:W-:Y:S03]  /*b890*/  HMMA.16816.F32.BF16 R140, R180.reuse, R138, R40 ;  /* 0x0000008ab48c723c */ /* 0x040fe60000041828 */
[----:B------:R-:W-:Y:S01]  /*b8a0*/  FADD.FTZ R198, R38, R198 ;  /* 0x000000c626c67221 */ /* 0x000fe20000010000 */
[----:B------:R-:W-:Y:S01]  /*b8b0*/  MOV R37, R3 ;  /* 0x0000000300257202 */ /* 0x000fe20000000f00 */
[----:B------:R-:W-:Y:S03]  /*b8c0*/  FADD.FTZ R3, R196, R195 ;  /* 0x000000c3c4037221 */ /* 0x000fe60000010000 */
[C---:B--2---:R-:W-:Y:S04]  /*b8d0*/  HMMA.16816.F32.BF16 R136, R180.reuse, R132, R44 ;  /* 0x00000084b488723c */ /* 0x044fe8000004182c */
[----:B------:R-:W-:Y:S04]  /*b8e0*/  FADD.FTZ R3, R37, R3 ;  /* 0x0000000325037221 */ /* 0x000fe80000010000 */
[C---:B------:R-:W-:Y:S08]  /*b8f0*/  HMMA.16816.F32.BF16 R132, R180.reuse, R134, R48 ;  /* 0x00000086b484723c */ /* 0x040ff00000041830 */
[C---:B---3--:R-:W-:Y:S08]  /*b900*/  HMMA.16816.F32.BF16 R52, R180.reuse, R4, R52 ;  /* 0x00000004b434723c */ /* 0x048ff00000041834 */
[C---:B------:R-:W-:Y:S01]  /*b910*/  HMMA.16816.F32.BF16 R56, R180.reuse, R6, R56 ;  /* 0x00000006b438723c */ /* 0x040fe20000041838 */
[----:B------:R-:W2:Y:S07]  /*b920*/  LDSM.16.MT88.4 R4, [R247+0xb900] ;  /* 0x00b90000f704783b */ /* 0x000eae0000004200 */
[C---:B-1----:R-:W-:Y:S08]  /*b930*/  HMMA.16816.F32.BF16 R60, R180.reuse, R8, R60 ;  /* 0x00000008b43c723c */ /* 0x042ff0000004183c */
[C---:B------:R-:W-:Y:S01]  /*b940*/  HMMA.16816.F32.BF16 R64, R180.reuse, R10, R64 ;  /* 0x0000000ab440723c */ /* 0x040fe20000041840 */
[----:B------:R-:W1:Y:S07]  /*b950*/  LDSM.16.MT88.4 R8, [R242+0xb900] ;  /* 0x00b90000f208783b */ /* 0x000e6e0000004200 */
[C---:B------:R-:W-:Y:S08]  /*b960*/  HMMA.16816.F32.BF16 R68, R180.reuse, R12, R68 ;  /* 0x0000000cb444723c */ /* 0x040ff00000041844 */
[C---:B------:R-:W-:Y:S01]  /*b970*/  HMMA.16816.F32.BF16 R72, R180.reuse, R14, R72 ;  /* 0x0000000eb448723c */ /* 0x040fe20000041848 */
[----:B------:R-:W3:Y:S07]  /*b980*/  LDSM.16.MT88.4 R12, [R241+0xb900] ;  /* 0x00b90000f10c783b */ /* 0x000eee0000004200 */
[C---:B------:R-:W-:Y:S07]  /*b990*/  HMMA.16816.F32.BF16 R76, R180.reuse, R16, R76 ;  /* 0x00000010b44c723c */ /* 0x040fee000004184c */
[----:B------:R-:W-:Y:S01]  /*b9a0*/  FADD.FTZ R16, R39, R3 ;  /* 0x0000000327107221 */ /* 0x000fe20000010000 */
[C---:B------:R-:W-:Y:S04]  /*b9b0*/  HMMA.16816.F32.BF16 R80, R180.reuse, R18, R80 ;  /* 0x00000012b450723c */ /* 0x040fe80000041850 */
[----:B------:R-:W-:Y:S02]  /*b9c0*/  FADD.FTZ R3, R32, R198 ;  /* 0x000000c620037221 */ /* 0x000fe40000010000 */
[----:B------:R-:W-:Y:S02]  /*b9d0*/  FADD.FTZ R16, R33, R16 ;  /* 0x0000001021107221 */ /* 0x000fe40000010000 */
[C---:B------:R-:W-:Y:S04]  /*b9e0*/  HMMA.16816.F32.BF16 R84, R180.reuse, R20, R84 ;  /* 0x00000014b454723c */ /* 0x040fe80000041854 */
[----:B------:R-:W-:Y:S04]  /*b9f0*/  FADD.FTZ R3, R34, R3 ;  /* 0x0000000322037221 */ /* 0x000fe80000010000 */
[C---:B------:R-:W-:Y:S04]  /*ba00*/  HMMA.16816.F32.BF16 R88, R180.reuse, R22, R88 ;  /* 0x00000016b458723c */ /* 0x040fe80000041858 */
[----:B------:R-:W-:Y:S04]  /*ba10*/  FADD.FTZ R3, R28, R3 ;  /* 0x000000031c037221 */ /* 0x000fe80000010000 */
[C---:B------:R-:W-:Y:S04]  /*ba20*/  HMMA.16816.F32.BF16 R92, R180.reuse, R24, R92 ;  /* 0x00000018b45c723c */ /* 0x040fe8000004185c */
[----:B------:R-:W-:Y:S04]  /*ba30*/  FADD.FTZ R3, R30, R3 ;  /* 0x000000031e037221 */ /* 0x000fe80000010000 */
[C---:B------:R-:W-:Y:S04]  /*ba40*/  HMMA.16816.F32.BF16 R96, R180.reuse, R26, R96 ;  /* 0x0000001ab460723c */ /* 0x040fe80000041860 */
[----:B------:R-:W-:Y:S04]  /*ba50*/  FADD.FTZ R3, R187, R3 ;  /* 0x00000003bb037221 */ /* 0x000fe80000010000 */
[C---:B--2---:R-:W-:Y:S04]  /*ba60*/  HMMA.16816.F32.BF16 R100, R180.reuse, R4, R100 ;  /* 0x00000004b464723c */ /* 0x044fe80000041864 */
[----:B------:R-:W-:Y:S04]  /*ba70*/  FADD.FTZ R3, R214, R3 ;  /* 0x00000003d6037221 */ /* 0x000fe80000010000 */
[C---:B------:R-:W-:Y:S01]  /*ba80*/  HMMA.16816.F32.BF16 R104, R180.reuse, R6, R104 ;  /* 0x00000006b468723c */ /* 0x040fe20000041868 */
[----:B------:R-:W2:Y:S03]  /*ba90*/  LDSM.16.MT88.4 R4, [R240+0xb900] ;  /* 0x00b90000f004783b */ /* 0x000ea60000004200 */
[----:B------:R-:W-:Y:S04]  /*baa0*/  FADD.FTZ R3, R189, R3 ;  /* 0x00000003bd037221 */ /* 0x000fe80000010000 */
[C---:B-1----:R-:W-:Y:S04]  /*bab0*/  HMMA.16816.F32.BF16 R108, R180.reuse, R8, R108 ;  /* 0x00000008b46c723c */ /* 0x042fe8000004186c */
[----:B------:R-:W-:Y:S03]  /*bac0*/  FADD.FTZ R3, R206, R3 ;  /* 0x00000003ce037221 */ /* 0x000fe60000010000 */
[----:B------:R-:W-:Y:S01]  /*bad0*/  FADD.FTZ R8, R35, R16 ;  /* 0x0000001023087221 */ /* 0x000fe20000010000 */
[C---:B------:R-:W-:Y:S04]  /*bae0*/  HMMA.16816.F32.BF16 R112, R180.reuse, R10, R112 ;  /* 0x0000000ab470723c */ /* 0x040fe80000041870 */
[----:B------:R-:W-:Y:S02]  /*baf0*/  FADD.FTZ R8, R29, R8 ;  /* 0x000000081d087221 */ /* 0x000fe40000010000 */
[----:B------:R-:W-:Y:S02]  /*bb00*/  FADD.FTZ R208, R208, R3 ;  /* 0x00000003d0d07221 */ /* 0x000fe40000010000 */
[----:B------:R-:W-:Y:S01]  /*bb10*/  FADD.FTZ R8, R31, R8 ;  /* 0x000000081f087221 */ /* 0x000fe20000010000 */
[C---:B---3--:R-:W-:Y:S03]  /*bb20*/  HMMA.16816.F32.BF16 R116, R180.reuse, R12, R116 ;  /* 0x0000000cb474723c */ /* 0x048fe60000041874 */
[----:B------:R-:W-:Y:S02]  /*bb30*/  FADD.FTZ R8, R190, R8 ;  /* 0x00000008be087221 */ /* 0x000fe40000010000 */
[----:B------:R-:W-:Y:S02]  /*bb40*/  FADD.FTZ R208, R205, R208 ;  /* 0x000000d0cdd07221 */ /* 0x000fe40000010000 */
[----:B------:R-:W-:Y:S01]  /*bb50*/  FADD.FTZ R8, R188, R8 ;  /* 0x00000008bc087221 */ /* 0x000fe20000010000 */
[C---:B------:R-:W-:Y:S04]  /*bb60*/  HMMA.16816.F32.BF16 R120, R180.reuse, R14, R120 ;  /* 0x0000000eb478723c */ /* 0x040fe80000041878 */
[----:B------:R-:W-:Y:S02]  /*bb70*/  FADD.FTZ R210, R210, R8 ;  /* 0x00000008d2d27221 */ /* 0x000fe40000010000 */
[----:B------:R-:W-:Y:S02]  /*bb80*/  FADD.FTZ R199, R199, R208 ;  /* 0x000000d0c7c77221 */ /* 0x000fe40000010000 */
[----:B------:R-:W-:Y:S01]  /*bb90*/  FADD.FTZ R210, R212, R210 ;  /* 0x000000d2d4d27221 */ /* 0x000fe20000010000 */
[C---:B--2---:R-:W-:Y:S03]  /*bba0*/  HMMA.16816.F32.BF16 R124, R180.reuse, R4, R124 ;  /* 0x00000004b47c723c */ /* 0x044fe6000004187c */
[----:B------:R-:W-:Y:S02]  /*bbb0*/  FADD.FTZ R209, R209, R210 ;  /* 0x000000d2d1d17221 */ /* 0x000fe40000010000 */
[----:B------:R-:W-:Y:S02]  /*bbc0*/  FADD.FTZ R199, R201, R199 ;  /* 0x000000c7c9c77221 */ /* 0x000fe40000010000 */
[----:B------:R-:W-:Y:S01]  /*bbd0*/  FADD.FTZ R209, R207, R209 ;  /* 0x000000d1cfd17221 */ /* 0x000fe20000010000 */
[----:B------:R-:W-:Y:S04]  /*bbe0*/  HMMA.16816.F32.BF16 R128, R180, R6, R128 ;  /* 0x00000006b480723c */ /* 0x000fe80000041880 */
[----:B------:R-:W-:Y:S02]  /*bbf0*/  FADD.FTZ R203, R203, R209 ;  /* 0x000000d1cbcb7221 */ /* 0x000fe40000010000 */
[----:B------:R-:W-:Y:S01]  /*bc00*/  FADD.FTZ R199, R200, R199 ;  /* 0x000000c7c8c77221 */ /* 0x000fe20000010000 */
[----:B------:R-:W-:Y:S01]  /*bc10*/  MOV R180, R2 ;  /* 0x0000000200b47202 */ /* 0x000fe20000000f00 */
[----:B------:R-:W-:Y:S04]  /*bc20*/  FADD.FTZ R203, R202, R203 ;  /* 0x000000cbcacb7221 */ /* 0x000fe80000010000 */
[----:B------:R-:W-:Y:S02]  /*bc30*/  FADD.FTZ R203, R204, R203 ;  /* 0x000000cbcccb7221 */ /* 0x000fe40000010000 */
[----:B------:R-:W-:Y:S02]  /*bc40*/  FADD.FTZ R199, R211, R199 ;  /* 0x000000c7d3c77221 */ /* 0x000fe40000010000 */
[----:B------:R-:W-:Y:S02]  /*bc50*/  FADD.FTZ R3, R215, R203 ;  /* 0x000000cbd7037221 */ /* 0x000fe40000010000 */
[----:B------:R-:W-:Y:S03]  /*bc60*/  FADD.FTZ R183, R213, R199 ;  /* 0x000000c7d5b77221 */ /* 0x000fe60000010000 */
[----:B------:R1:W-:Y:S02]  /*bc70*/  STL [R1+0x2c], R3 ;  /* 0x00002c0301007387 */ /* 0x0003e40000100800 */
[----:B-1----:R-:W-:Y:S01]  /*bc80*/  MOV R3, R0 ;  /* 0x0000000000037202 */ /* 0x002fe20000000f00 */
[----:B------:R-:W-:-:S05]  /*bc90*/  @P0 BRA `(.L_x_1544) ;  /* 0xffffb46000000947 */ /* 0x000fca000383ffff */
.L_x_1543:
[----:B------:R-:W2:Y:S01]  /*bca0*/  LDL.LU R6, [R1+0x2c] ;  /* 0x00002c0001067983 */ /* 0x000ea20000300800 */
[----:B------:R-:W-:-:S03]  /*bcb0*/  PLOP3.LUT P2, PT, PT, PT, PT, 0x8, 0x0 ;  /* 0x000000000000781c */ /* 0x000fc60003f4e170 */
[----:B------:R-:W1:Y:S02]  /*bcc0*/  SHFL.BFLY PT, R4, R183, 0x2, 0x1f ;  /* 0x0c401f00b7047f89 */ /* 0x000e6400000e0000 */
[----:B-1----:R-:W-:-:S05]  /*bcd0*/  FADD.FTZ R183, R4, R183 ;  /* 0x000000b704b77221 */ /* 0x002fca0000010000 */
[----:B------:R-:W1:Y:S02]  /*bce0*/  SHFL.BFLY PT, R4, R183, 0x1, 0x1f ;  /* 0x0c201f00b7047f89 */ /* 0x000e6400000e0000 */
[----:B-1----:R-:W-:-:S05]  /*bcf0*/  FADD.FTZ R4, R4, R183 ;  /* 0x000000b704047221 */ /* 0x002fca0000010000 */
[----:B------:R-:W-:-:S13]  /*bd00*/  FSETP.NE.FTZ.AND P0, PT, R4, RZ, PT ;  /* 0x000000ff0400720b */ /* 0x000fda0003f15000 */
[----:B------:R-:W1:Y:S01]  /*bd10*/  @P0 MUFU.LG2 R7, R4 ;  /* 0x0000000400070308 */ /* 0x000e620000000c00 */
[----:B------:R-:W-:Y:S01]  /*bd20*/  @P0 MOV R10, 0x3f317218 ;  /* 0x3f317218000a0802 */ /* 0x000fe20000000f00 */
[----:B-1----:R-:W-:-:S04]  /*bd30*/  @P0 FMUL.FTZ R9, R7, 0.69314718246459960938 ;  /* 0x3f31721807090820 */ /* 0x002fc80000410000 */
[----:B------:R-:W-:Y:S01]  /*bd40*/  @P0 FMUL.FTZ R7, R10, c[0x0][0x2d0] ;  /* 0x0000b4000a070a20 */ /* 0x000fe20000410000 */
[----:B--2---:R-:W1:Y:S02]  /*bd50*/  SHFL.BFLY PT, R5, R6, 0x2, 0x1f ;  /* 0x0c401f0006057f89 */ /* 0x004e6400000e0000 */
[----:B-1----:R-:W-:Y:S01]  /*bd60*/  FADD.FTZ R5, R5, R6 ;  /* 0x0000000605057221 */ /* 0x002fe20000010000 */
[----:B------:R-:W-:-:S04]  /*bd70*/  MOV R6, RZ ;  /* 0x000000ff00067202 */ /* 0x000fc80000000f00 */
[----:B------:R-:W1:Y:S02]  /*bd80*/  SHFL.BFLY PT, R3, R5, 0x1, 0x1f ;  /* 0x0c201f0005037f89 */ /* 0x000e6400000e0000 */
[----:B-1----:R-:W-:Y:S01]  /*bd90*/  FADD.FTZ R5, R5, R3 ;  /* 0x0000000305057221 */ /* 0x002fe20000010000 */
[----:B------:R-:W-:-:S04]  /*bda0*/  MOV R3, RZ ;  /* 0x000000ff00037202 */ /* 0x000fc80000000f00 */
[----:B------:R-:W-:Y:S02]  /*bdb0*/  FSETP.NE.FTZ.AND P1, PT, R5, RZ, PT ;  /* 0x000000ff0500720b */ /* 0x000fe40003f35000 */
[----:B------:R1:W2:Y:S11]  /*bdc0*/  @P0 MUFU.RCP R3, R4 ;  /* 0x0000000400030308 */ /* 0x0002b60000001000 */
[----:B------:R-:W3:Y:S01]  /*bdd0*/  @P1 MUFU.RCP R6, R5 ;  /* 0x0000000500061308 */ /* 0x000ee20000001000 */
[----:B------:R-:W-:-:S02]  /*bde0*/  @P1 MOV R8, 0x3f317218 ;  /* 0x3f31721800081802 */ /* 0x000fc40000000f00 */
[----:B-1----:R-:W-:-:S03]  /*bdf0*/  MOV R4, 0xff800000 ;  /* 0xff80000000047802 */ /* 0x002fc60000000f00 */
[----:B------:R-:W-:Y:S02]  /*be00*/  @P1 FMUL.FTZ R8, R8, c[0x0][0x2d0] ;  /* 0x0000b40008081a20 */ /* 0x000fe40000410000 */
[----:B------:R-:W1:Y:S01]  /*be10*/  @P1 MUFU.LG2 R5, R5 ;  /* 0x0000000500051308 */ /* 0x000e620000000c00 */
[C---:B--2---:R-:W-:Y:S02]  /*be20*/  FMUL.FTZ R178, R3.reuse, R178 ;  /* 0x000000b203b27220 */ /* 0x044fe40000410000 */
[C---:B------:R-:W-:Y:S02]  /*be30*/  FMUL.FTZ R179, R3.reuse, R179 ;  /* 0x000000b303b37220 */ /* 0x040fe40000410000 */
[C---:B------:R-:W-:Y:S02]  /*be40*/  FMUL.FTZ R174, R3.reuse, R174 ;  /* 0x000000ae03ae7220 */ /* 0x040fe40000410000 */
[----:B------:R-:W-:Y:S02]  /*be50*/  FMUL.FTZ R175, R3, R175 ;  /* 0x000000af03af7220 */ /* 0x000fe40000410000 */
[----:B---3--:R-:W-:-:S02]  /*be60*/  FMUL.FTZ R176, R6, R176 ;  /* 0x000000b006b07220 */ /* 0x008fc40000410000 */
[C---:B------:R-:W-:Y:S02]  /*be70*/  FMUL.FTZ R177, R6.reuse, R177 ;  /* 0x000000b106b17220 */ /* 0x040fe40000410000 */
[C---:B------:R-:W-:Y:S02]  /*be80*/  FMUL.FTZ R172, R6.reuse, R172 ;  /* 0x000000ac06ac7220 */ /* 0x040fe40000410000 */
[C---:B------:R-:W-:Y:S02]  /*be90*/  FMUL.FTZ R173, R6.reuse, R173 ;  /* 0x000000ad06ad7220 */ /* 0x040fe40000410000 */
[----:B-1----:R-:W-:Y:S02]  /*bea0*/  @P1 FMUL.FTZ R5, R5, 0.69314718246459960938 ;  /* 0x3f31721805051820 */ /* 0x002fe40000410000 */
        /* <DEDUP_REMOVED lines=123> */
.L_x_1535:
[----:B------:R-:W-:Y:S05]  /*c660*/  @P2 BRA `(.L_x_1547) ;  /* 0x00001f7000002947 */ /* 0x000fea0003800000 */
[----:B------:R-:W1:Y:S01]  /*c670*/  S2R R0, SR_CTAID.Y ;  /* 0x0000000000007919 */ /* 0x000e620000002600 */
[----:B------:R-:W-:Y:S01]  /*c680*/  IMAD R5, RZ, RZ, -UR11 ;  /* 0x8000000bff057e24 */ /* 0x000fe2000f8e02ff */
[----:B------:R-:W-:Y:S01]  /*c690*/  USHF.R.S32.HI UR6, URZ, 0x1f, UR11 ;  /* 0x0000001f3f067899 */ /* 0x000fe2000801140b */
[----:B------:R-:W-:Y:S01]  /*c6a0*/  IMAD.MOV.U32 R9, RZ, RZ, c[0x0][0x4e8] ;  /* 0x00013a00ff097624 */ /* 0x000fe200078e00ff */
[----:B------:R-:W3:Y:S01]  /*c6b0*/  S2R R11, SR_TID.X ;  /* 0x00000000000b7919 */ /* 0x000ee20000002100 */
[----:B------:R-:W-:Y:S01]  /*c6c0*/  ULDC.64 UR4, c[0x0][0x4d0] ;  /* 0x0001340000047ab9 */ /* 0x000fe20000000a00 */
[----:B------:R-:W-:Y:S01]  /*c6d0*/  BSSY B0, `(.L_x_1548) ;  /* 0x000012d000007945 */ /* 0x000fe20003800000 */
[----:B------:R-:W-:Y:S01]  /*c6e0*/  UIMAD UR7, UR6, UR4, URZ ;  /* 0x00000004060772a4 */ /* 0x000fe2000f8e023f */
[----:B------:R-:W4:Y:S01]  /*c6f0*/  S2R R8, SR_CTAID.Z ;  /* 0x0000000000087919 */ /* 0x000f220000002700 */
[----:B--2---:R-:W-:-:S03]  /*c700*/  UIMAD.WIDE.U32 UR8, UR11, UR4, URZ ;  /* 0x000000040b0872a5 */ /* 0x004fc6000f8e003f */
[----:B------:R-:W-:Y:S01]  /*c710*/  BAR.SYNC.DEFER_BLOCKING 0x1, 0x100 ;  /* 0x0044000000007b1d */ /* 0x000fe20000010000 */
[----:B------:R-:W-:Y:S01]  /*c720*/  UIMAD UR7, UR11, UR5, UR7 ;  /* 0x000000050b0772a4 */ /* 0x000fe2000f8e0207 */
[C---:B------:R-:W-:Y:S01]  /*c730*/  ISETP.NE.AND P1, PT, R9.reuse, 0x1, PT ;  /* 0x000000010900780c */ /* 0x040fe20003f25270 */
[----:B------:R-:W-:Y:S01]  /*c740*/  IMAD.U32 R16, RZ, RZ, UR8 ;  /* 0x00000008ff107e24 */ /* 0x000fe2000f8e00ff */
[----:B------:R-:W-:Y:S01]  /*c750*/  MOV R17, UR9 ;  /* 0x0000000900117c02 */ /* 0x000fe20008000f00 */
[----:B------:R-:W-:Y:S01]  /*c760*/  UIADD3 UR7, UR9, UR7, URZ ;  /* 0x0000000709077290 */ /* 0x000fe2000fffe03f */
[----:B------:R-:W-:Y:S01]  /*c770*/  IMAD R9, R9, c[0x0][0x388], RZ ;  /* 0x0000e20009097a24 */ /* 0x000fe200078e02ff */
[----:B------:R-:W-:Y:S02]  /*c780*/  ULDC.64 UR4, c[0x0][0x438] ;  /* 0x00010e0000047ab9 */ /* 0x000fe40000000a00 */
[----:B------:R-:W-:Y:S02]  /*c790*/  UIMAD.WIDE.U32 UR14, UR11, UR4, URZ ;  /* 0x000000040b0e72a5 */ /* 0x000fe4000f8e003f */
[----:B------:R-:W-:Y:S01]  /*c7a0*/  UIMAD UR4, UR6, UR4, URZ ;  /* 0x00000004060472a4 */ /* 0x000fe2000f8e023f */
[----:B-1----:R-:W-:-:S02]  /*c7b0*/  IMAD R5, R5, c[0x0][0x550], R0 ;  /* 0x0001540005057a24 */ /* 0x002fc400078e0200 */
[----:B------:R-:W-:Y:S01]  /*c7c0*/  IMAD.U32 R17, RZ, RZ, UR7 ;  /* 0x00000007ff117e24 */ /* 0x000fe2000f8e00ff */
[----:B------:R-:W-:Y:S01]  /*c7d0*/  UIMAD UR4, UR11, UR5, UR4 ;  /* 0x000000050b0472a4 */ /* 0x000fe2000f8e0204 */
[----:B---3--:R-:W-:Y:S01]  /*c7e0*/  SHF.R.S32.HI R0, RZ, 0x1f, R11 ;  /* 0x0000001fff007819 */ /* 0x008fe2000001140b */
[----:B------:R-:W-:Y:S01]  /*c7f0*/  IMAD.U32 R15, RZ, RZ, UR15 ;  /* 0x0000000fff0f7e24 */ /* 0x000fe2000f8e00ff */
[----:B------:R-:W-:Y:S01]  /*c800*/  MOV R14, UR14 ;  /* 0x0000000e000e7c02 */ /* 0x000fe20008000f00 */
[----:B------:R-:W-:Y:S01]  /*c810*/  UIADD3 UR4, UR15, UR4, URZ ;  /* 0x000000040f047290 */ /* 0x000fe2000fffe03f */
[-C--:B------:R-:W-:Y:S01]  /*c820*/  LEA.HI R13, R0, R11.reuse, RZ, 0x5 ;  /* 0x0000000b000d7211 */ /* 0x080fe200078f28ff */
[----:B----4-:R-:W-:Y:S01]  /*c830*/  IMAD.WIDE.U32 R16, R8, c[0x0][0x4d8], R16 ;  /* 0x0001360008107a25 */ /* 0x010fe200078e0010 */
[----:B------:R-:W-:Y:S02]  /*c840*/  LEA.HI R0, R0, R11, RZ, 0x2 ;  /* 0x0000000b00007211 */ /* 0x000fe400078f10ff */
[----:B------:R-:W-:Y:S01]  /*c850*/  LOP3.LUT R3, R13, 0xffffffe0, RZ, 0xc0, !PT ;  /* 0xffffffe00d037812 */ /* 0x000fe200078ec0ff */
[----:B------:R-:W-:Y:S01]  /*c860*/  IMAD.U32 R15, RZ, RZ, UR4 ;  /* 0x00000004ff0f7e24 */ /* 0x000fe2000f8e00ff */
[----:B------:R-:W-:-:S02]  /*c870*/  LOP3.LUT R0, R0, 0xfffffffc, RZ, 0xc0, !PT ;  /* 0xfffffffc00007812 */ /* 0x000fc400078ec0ff */
[----:B------:R-:W-:Y:S01]  /*c880*/  SHF.R.S32.HI R7, RZ, 0x5, R13 ;  /* 0x00000005ff077819 */ /* 0x000fe2000001140d */
[----:B------:R-:W-:Y:S01]  /*c890*/  IMAD.IADD R3, R11, 0x1, -R3 ;  /* 0x000000010b037824 */ /* 0x000fe200078e0a03 */
[----:B------:R-:W-:Y:S01]  /*c8a0*/  SHF.R.S32.HI R13, RZ, 0x1f, R13 ;  /* 0x0000001fff0d7819 */ /* 0x000fe2000001140d */
[----:B------:R-:W-:Y:S01]  /*c8b0*/  IMAD.WIDE.U32 R14, R8, c[0x0][0x440], R14 ;  /* 0x00011000080e7a25 */ /* 0x000fe200078e000e */
[----:B------:R-:W-:Y:S02]  /*c8c0*/  IADD3 R11, -R0, R11, RZ ;  /* 0x0000000b000b7210 */ /* 0x000fe40007ffe1ff */
[----:B------:R-:W1:Y:S01]  /*c8d0*/  S2R R0, SR_CTAID.X ;  /* 0x0000000000007919 */ /* 0x000e620000002500 */
[----:B------:R-:W-:Y:S02]  /*c8e0*/  LEA.HI R13, R13, R7, RZ, 0x3 ;  /* 0x000000070d0d7211 */ /* 0x000fe400078f18ff */
[----:B------:R-:W-:Y:S02]  /*c8f0*/  SHF.R.S32.HI R2, RZ, 0x1f, R3 ;  /* 0x0000001fff027819 */ /* 0x000fe40000011403 */
[----:B------:R-:W-:-:S02]  /*c900*/  LOP3.LUT R13, R13, 0xffffff8, RZ, 0xc0, !PT ;  /* 0x0ffffff80d0d7812 */ /* 0x000fc400078ec0ff */
[----:B------:R-:W-:Y:S02]  /*c910*/  LEA.HI R10, R11, R11, RZ, 0x1 ;  /* 0x0000000b0b0a7211 */ /* 0x000fe400078f08ff */
[----:B------:R-:W-:Y:S01]  /*c920*/  LEA.HI R2, R2, R3, RZ, 0x2 ;  /* 0x0000000302027211 */ /* 0x000fe200078f10ff */
[----:B------:R-:W-:Y:S01]  /*c930*/  IMAD.IADD R13, R7, 0x1, -R13 ;  /* 0x00000001070d7824 */ /* 0x000fe200078e0a0d */
[----:B------:R-:W-:Y:S02]  /*c940*/  LOP3.LUT R10, R10, 0x1ffffffe, RZ, 0xc0, !PT ;  /* 0x1ffffffe0a0a7812 */ /* 0x000fe400078ec0ff */
[----:B------:R-:W-:Y:S02]  /*c950*/  SHF.R.S32.HI R12, RZ, 0x2, R2 ;  /* 0x00000002ff0c7819 */ /* 0x000fe40000011402 */
[----:B------:R-:W-:Y:S02]  /*c960*/  SHF.R.S32.HI R7, RZ, 0x1f, R8 ;  /* 0x0000001fff077819 */ /* 0x000fe40000011408 */
[----:B------:R-:W-:Y:S01]  /*c970*/  IADD3 R10, R11, -R10, RZ ;  /* 0x8000000a0b0a7210 */ /* 0x000fe20007ffe0ff */
[----:B------:R-:W-:Y:S01]  /*c980*/  IMAD R12, R13, 0x10, R12 ;  /* 0x000000100d0c7824 */ /* 0x000fe200078e020c */
[----:B------:R-:W-:Y:S01]  /*c990*/  LOP3.LUT R2, R2, 0x7ffffffc, RZ, 0xc0, !PT ;  /* 0x7ffffffc02027812 */ /* 0x000fe200078ec0ff */
[----:B------:R-:W-:-:S02]  /*c9a0*/  IMAD R11, R7, c[0x0][0x4d8], RZ ;  /* 0x00013600070b7a24 */ /* 0x000fc400078e02ff */
[----:B------:R-:W-:Y:S02]  /*c9b0*/  IMAD R10, R10, 0x8, R12 ;  /* 0x000000080a0a7824 */ /* 0x000fe400078e020c */
[----:B------:R-:W-:Y:S02]  /*c9c0*/  IMAD R7, R7, c[0x0][0x440], RZ ;  /* 0x0001100007077a24 */ /* 0x000fe400078e02ff */
[----:B------:R-:W-:Y:S01]  /*c9d0*/  IMAD R11, R8, c[0x0][0x4dc], R11 ;  /* 0x00013700080b7a24 */ /* 0x000fe200078e020b */
[----:B-1----:R-:W-:Y:S01]  /*c9e0*/  LEA R10, R0, R10, 0x7 ;  /* 0x0000000a000a7211 */ /* 0x002fe200078e38ff */
[----:B------:R-:W-:Y:S01]  /*c9f0*/  IMAD R7, R8, c[0x0][0x444], R7 ;  /* 0x0001110008077a24 */ /* 0x000fe200078e0207 */
[----:B------:R-:W-:Y:S01]  /*ca00*/  SHF.R.S32.HI R8, RZ, 0x1f, R5 ;  /* 0x0000001fff087819 */ /* 0x000fe20000011405 */
[----:B------:R-:W-:Y:S01]  /*ca10*/  IMAD.IADD R17, R17, 0x1, R11 ;  /* 0x0000000111117824 */ /* 0x000fe200078e020b */
[----:B------:R-:W-:Y:S01]  /*ca20*/  MOV R11, R10 ;  /* 0x0000000a000b7202 */ /* 0x000fe20000000f00 */
[----:B------:R-:W-:Y:S01]  /*ca30*/  IMAD.IADD R15, R15, 0x1, R7 ;  /* 0x000000010f0f7824 */ /* 0x000fe200078e0207 */
[----:B------:R-:W-:Y:S01]  /*ca40*/  LEA R0, R0, R12, 0x7 ;  /* 0x0000000c00007211 */ /* 0x000fe200078e38ff */
[----:B------:R-:W-:-:S04]  /*ca50*/  @P1 IMAD.HI.U32 R7, R10, c[0x0][0x4ec], RZ ;  /* 0x00013b000a071a27 */ /* 0x000fc800078e00ff */
[C---:B------:R-:W-:Y:S01]  /*ca60*/  IMAD R13, R8.reuse, c[0x0][0x4e0], RZ ;  /* 0x00013800080d7a24 */ /* 0x040fe200078e02ff */
[----:B------:R-:W-:Y:S01]  /*ca70*/  @P1 SHF.R.U32.HI R11, RZ, c[0x0][0x4f0], R7 ;  /* 0x00013c00ff0b1a19 */ /* 0x000fe20000011607 */
[----:B------:R-:W-:Y:S02]  /*ca80*/  IMAD R8, R8, c[0x0][0x448], RZ ;  /* 0x0001120008087a24 */ /* 0x000fe400078e02ff */
[C---:B------:R-:W-:Y:S02]  /*ca90*/  IMAD R13, R5.reuse, c[0x0][0x4e4], R13 ;  /* 0x00013900050d7a24 */ /* 0x040fe400078e020d */
[----:B------:R-:W-:Y:S02]  /*caa0*/  IMAD.MOV R7, RZ, RZ, -R11 ;  /* 0x000000ffff077224 */ /* 0x000fe400078e0a0b */
[C---:B------:R-:W-:Y:S02]  /*cab0*/  IMAD R8, R5.reuse, c[0x0][0x44c], R8 ;  /* 0x0001130005087a24 */ /* 0x040fe400078e0208 */
[----:B------:R-:W-:-:S04]  /*cac0*/  IMAD.WIDE.U32 R14, R5, c[0x0][0x448], R14 ;  /* 0x00011200050e7a25 */ /* 0x000fc800078e000e */
[----:B------:R-:W-:Y:S01]  /*cad0*/  IMAD.WIDE.U32 R18, R5, c[0x0][0x4e0], R16 ;  /* 0x0001380005127a25 */ /* 0x000fe200078e0010 */
[----:B------:R-:W-:Y:S02]  /*cae0*/  IADD3 R15, R15, R8, RZ ;  /* 0x000000080f0f7210 */ /* 0x000fe40007ffe0ff */
[----:B------:R-:W-:Y:S01]  /*caf0*/  SHF.R.S32.HI R8, RZ, 0x1f, R11 ;  /* 0x0000001fff087819 */ /* 0x000fe2000001140b */
[----:B------:R-:W-:Y:S01]  /*cb00*/  @P1 IMAD.HI.U32 R5, R10, c[0x0][0x4ec], RZ ;  /* 0x00013b000a051a27 */ /* 0x000fe200078e00ff */
[----:B------:R-:W-:-:S03]  /*cb10*/  IADD3 R18, P0, R11, R18, RZ ;  /* 0x000000120b127210 */ /* 0x000fc60007f1e0ff */
[--C-:B------:R-:W-:Y:S01]  /*cb20*/  IMAD R7, R7, c[0x0][0x4e8], R10.reuse ;  /* 0x00013a0007077a24 */ /* 0x100fe200078e020a */
[----:B------:R-:W-:Y:S01]  /*cb30*/  IADD3.X R19, R8, R19, R13, P0, !PT ;  /* 0x0000001308137210 */ /* 0x000fe200007fe40d */
[----:B------:R-:W-:Y:S01]  /*cb40*/  IMAD.MOV.U32 R16, RZ, RZ, R10 ;  /* 0x000000ffff107224 */ /* 0x000fe200078e000a */
[----:B------:R-:W-:Y:S02]  /*cb50*/  @P1 SHF.R.U32.HI R16, RZ, c[0x0][0x4f0], R5 ;  /* 0x00013c00ff101a19 */ /* 0x000fe40000011605 */
[----:B------:R-:W-:Y:S01]  /*cb60*/  SHF.R.S32.HI R5, RZ, 0x1f, R7 ;  /* 0x0000001fff057819 */ /* 0x000fe20000011407 */
[----:B------:R-:W-:Y:S01]  /*cb70*/  IMAD.WIDE.U32 R18, R7, c[0x0][0x4c8], R18 ;  /* 0x0001320007127a25 */ /* 0x000fe200078e0012 */
[----:B------:R-:W-:-:S03]  /*cb80*/  SHF.R.S32.HI R11, RZ, 0x1f, R16 ;  /* 0x0000001fff0b7819 */ /* 0x000fc60000011410 */
[----:B------:R-:W-:Y:S02]  /*cb90*/  IMAD R5, R5, c[0x0][0x4c8], RZ ;  /* 0x0001320005057a24 */ /* 0x000fe400078e02ff */
[----:B------:R-:W-:Y:S02]  /*cba0*/  IMAD R11, R11, c[0x0][0x430], RZ ;  /* 0x00010c000b0b7a24 */ /* 0x000fe400078e02ff */
[----:B------:R-:W-:Y:S01]  /*cbb0*/  IMAD R5, R7, c[0x0][0x4cc], R5 ;  /* 0x0001330007057a24 */ /* 0x000fe200078e0205 */
[----:B------:R-:W-:Y:S01]  /*cbc0*/  LEA R7, P0, R18, c[0x0][0x4a8], 0x2 ;  /* 0x00012a0012077a11 */ /* 0x000fe200078010ff */
[----:B------:R-:W-:Y:S02]  /*cbd0*/  IMAD.MOV R8, RZ, RZ, -R16 ;  /* 0x000000ffff087224 */ /* 0x000fe400078e0a10 */
[----:B------:R-:W-:Y:S02]  /*cbe0*/  IMAD.IADD R5, R19, 0x1, R5 ;  /* 0x0000000113057824 */ /* 0x000fe400078e0205 */
[----:B------:R-:W-:Y:S01]  /*cbf0*/  IMAD.WIDE.U32 R14, R16, c[0x0][0x430], R14 ;  /* 0x00010c00100e7a25 */ /* 0x000fe200078e000e */
[----:B------:R-:W-:Y:S02]  /*cc00*/  SHFL.IDX PT, R12, R7, RZ, 0x1c1f ;  /* 0x001c1fff070c7589 */ /* 0x000fe400000e0000 */
[----:B------:R-:W-:Y:S01]  /*cc10*/  LEA.HI.X R5, R18, c[0x0][0x4ac], R5, 0x2, P0 ;  /* 0x00012b0012057a11 */ /* 0x000fe200000f1405 */
[----:B------:R-:W-:Y:S01]  /*cc20*/  IMAD R11, R16, c[0x0][0x434], R11 ;  /* 0x00010d00100b7a24 */ /* 0x000fe200078e020b */
[----:B------:R-:W-:Y:S01]  /*cc30*/  LOP3.LUT P0, RZ, R3, 0x3, RZ, 0xc0, !PT ;  /* 0x0000000303ff7812 */ /* 0x000fe2000780c0ff */
[----:B------:R1:W-:Y:S01]  /*cc40*/  SHFL.IDX PT, R16, R7, 0x1, 0x1c1f ;  /* 0x003c1f0007107f89 */ /* 0x0003e200000e0000 */
[----:B------:R-:W-:-:S02]  /*cc50*/  IMAD R8, R8, c[0x0][0x4e8], R10 ;  /* 0x00013a0008087a24 */ /* 0x000fc400078e020a */
[----:B------:R-:W-:Y:S01]  /*cc60*/  ISETP.GE.OR P2, PT, R0, R9, P0 ;  /* 0x000000090000720c */ /* 0x000fe20000746670 */
[----:B------:R-:W2:Y:S01]  /*cc70*/  SHFL.IDX PT, R13, R5, RZ, 0x1c1f ;  /* 0x001c1fff050d7589 */ /* 0x000ea200000e0000 */
[----:B------:R-:W-:Y:S01]  /*cc80*/  IMAD.IADD R15, R15, 0x1, R11 ;  /* 0x000000010f0f7824 */ /* 0x000fe200078e020b */
[----:B------:R-:W-:Y:S01]  /*cc90*/  SHF.R.S32.HI R10, RZ, 0x1f, R8 ;  /* 0x0000001fff0a7819 */ /* 0x000fe20000011408 */
[----:B------:R-:W-:Y:S01]  /*cca0*/  IMAD.IADD R3, R3, 0x1, -R2 ;  /* 0x0000000103037824 */ /* 0x000fe200078e0a02 */
[----:B------:R3:W4:Y:S01]  /*ccb0*/  SHFL.IDX PT, R17, R5, 0x1, 0x1c1f ;  /* 0x003c1f0005117f89 */ /* 0x00072200000e0000 */
[----:B------:R-:W-:-:S03]  /*ccc0*/  IMAD.WIDE.U32 R14, R8, c[0x0][0x428], R14 ;  /* 0x00010a00080e7a25 */ /* 0x000fc600078e000e */
[----:B------:R-:W-:Y:S01]  /*ccd0*/  SHF.L.U32 R3, R3, 0x1, RZ ;  /* 0x0000000103037819 */ /* 0x000fe200000006ff */
[----:B------:R-:W-:-:S04]  /*cce0*/  IMAD R10, R10, c[0x0][0x428], RZ ;  /* 0x00010a000a0a7a24 */ /* 0x000fc800078e02ff */
[----:B------:R-:W-:-:S05]  /*ccf0*/  IMAD R10, R8, c[0x0][0x42c], R10 ;  /* 0x00010b00080a7a24 */ /* 0x000fca00078e020a */
[----:B------:R-:W-:Y:S02]  /*cd00*/  IADD3 R10, R15, R10, RZ ;  /* 0x0000000a0f0a7210 */ /* 0x000fe40007ffe0ff */
[C---:B-1----:R-:W-:Y:S01]  /*cd10*/  LEA R7, P1, R14.reuse, c[0x0][0x400], 0x2 ;  /* 0x000100000e077a11 */ /* 0x042fe200078210ff */
[----:B--2---:R1:W-:Y:S03]  /*cd20*/  @!P2 ST.E [R12.64], R4 ;  /* 0x000000040c00a985 */ /* 0x0043e6000c10190c */
[----:B------:R-:W-:Y:S02]  /*cd30*/  LEA.HI.X R10, R14, c[0x0][0x404], R10, 0x2, P1 ;  /* 0x000101000e0a7a11 */ /* 0x000fe400008f140a */
[----:B---3--:R-:W-:Y:S01]  /*cd40*/  IADD3 R5, R0, 0x8, RZ ;  /* 0x0000000800057810 */ /* 0x008fe20007ffe0ff */
[----:B------:R2:W3:Y:S03]  /*cd50*/  SHFL.IDX PT, R14, R7, RZ, 0x1c1f ;  /* 0x001c1fff070e7589 */ /* 0x0004e600000e0000 */
[CC--:B------:R-:W-:Y:S01]  /*cd60*/  ISETP.GE.OR P0, PT, R5.reuse, R9.reuse, P0 ;  /* 0x000000090500720c */ /* 0x0c0fe20000706670 */
[----:B------:R2:W2:Y:S01]  /*cd70*/  SHFL.IDX PT, R15, R10, RZ, 0x1c1f ;  /* 0x001c1fff0a0f7589 */ /* 0x0004a200000e0000 */
[----:B------:R-:W-:-:S11]  /*cd80*/  ISETP.GE.AND P1, PT, R5, R9, PT ;  /* 0x000000090500720c */ /* 0x000fd60003f26270 */
[----:B----4-:R4:W-:Y:S01]  /*cd90*/  @!P0 ST.E [R16.64], R6 ;  /* 0x0000000610008985 */ /* 0x0109e2000c10190c */
[----:B------:R-:W-:Y:S02]  /*cda0*/  ISETP.GE.AND P0, PT, R0, R9, PT ;  /* 0x000000090000720c */ /* 0x000fe40003f06270 */
[----:B-1----:R-:W-:-:S11]  /*cdb0*/  P2R R4, PR, RZ, 0x2 ;  /* 0x00000002ff047803 */ /* 0x002fd60000000000 */
[----:B------:R-:W-:Y:S05]  /*cdc0*/  @P0 BRA `(.L_x_1549) ;  /* 0x00000bd000000947 */ /* 0x000fea0003800000 */
[C---:B--23--:R-:W-:Y:S02]  /*cdd0*/  ISETP.GE.AND P0, PT, R3.reuse, c[0x0][0x3c8], PT ;  /* 0x0000f20003007a0c */ /* 0x04cfe40003f06270 */
[C---:B------:R-:W-:Y:S02]  /*cde0*/  IADD3 R0, R3.reuse, 0x10, RZ ;  /* 0x0000001003007810 */ /* 0x040fe40007ffe0ff */
[C---:B------:R-:W-:Y:S02]  /*cdf0*/  IADD3 R2, R3.reuse, 0x8, RZ ;  /* 0x0000000803027810 */ /* 0x040fe40007ffe0ff */
[----:B------:R-:W-:Y:S02]  /*ce00*/  ISETP.GE.AND P4, PT, R0, c[0x0][0x3c8], PT ;  /* 0x0000f20000007a0c */ /* 0x000fe40003f86270 */
[----:B------:R-:W-:Y:S02]  /*ce10*/  ISETP.GE.AND P5, PT, R2, c[0x0][0x3c8], PT ;  /* 0x0000f20002007a0c */ /* 0x000fe40003fa6270 */
[----:B----4-:R-:W-:-:S02]  /*ce20*/  IADD3 R6, R3, 0x20, RZ ;  /* 0x0000002003067810 */ /* 0x010fc40007ffe0ff */
[C---:B------:R-:W-:Y:S01]  /*ce30*/  IADD3 R5, R3.reuse, 0x28, RZ ;  /* 0x0000002803057810 */ /* 0x040fe20007ffe0ff */
[----:B------:R-:W-:Y:S01]  /*ce40*/  @!P0 IMAD.WIDE R8, R3, 0x4, R14 ;  /* 0x0000000403088825 */ /* 0x000fe200078e020e */
[----:B------:R-:W-:Y:S02]  /*ce50*/  ISETP.GE.AND P2, PT, R6, c[0x0][0x3c8], PT ;  /* 0x0000f20006007a0c */ /* 0x000fe40003f46270 */
[----:B------:R-:W-:Y:S02]  /*ce60*/  ISETP.GE.AND P1, PT, R5, c[0x0][0x3c8], PT ;  /* 0x0000f20005007a0c */ /* 0x000fe40003f26270 */
[----:B------:R1:W-:Y:S03]  /*ce70*/  @!P0 ST.E.64 [R8.64], R176 ;  /* 0x000000b008008985 */ /* 0x0003e6000c101b0c */
[----:B------:R-:W-:-:S04]  /*ce80*/  @!P5 LEA.HI R2, R2, R2, RZ, 0x1 ;  /* 0x000000020202d211 */ /* 0x000fc800078f08ff */
[----:B------:R-:W-:Y:S02]  /*ce90*/  @!P5 LOP3.LUT R2, R2, 0xfffffffe, RZ, 0xc0, !PT ;  /* 0xfffffffe0202d812 */ /* 0x000fe400078ec0ff */
[----:B------:R-:W-:Y:S02]  /*cea0*/  @!P2 LEA.HI R6, R6, R6, RZ, 0x1 ;  /* 0x000000060606a211 */ /* 0x000fe400078f08ff */
[----:B------:R-:W-:Y:S01]  /*ceb0*/  @!P1 LEA.HI R5, R5, R5, RZ, 0x1 ;  /* 0x0000000505059211 */ /* 0x000fe200078f08ff */
[----:B------:R-:W-:Y:S01]  /*cec0*/  @!P5 IMAD.WIDE R12, R2, 0x4, R14 ;  /* 0x00000004020cd825 */ /* 0x000fe200078e020e */
[----:B------:R-:W-:Y:S02]  /*ced0*/  IADD3 R2, R3, 0x38, RZ ;  /* 0x0000003803027810 */ /* 0x000fe40007ffe0ff */
[----:B------:R-:W-:Y:S02]  /*cee0*/  @!P2 LOP3.LUT R6, R6, 0xfffffffe, RZ, 0xc0, !PT ;  /* 0xfffffffe0606a812 */ /* 0x000fe400078ec0ff */
[----:B------:R-:W-:Y:S01]  /*cef0*/  @!P1 LOP3.LUT R5, R5, 0xfffffffe, RZ, 0xc0, !PT ;  /* 0xfffffffe05059812 */ /* 0x000fe200078ec0ff */
[----:B------:R2:W-:Y:S01]  /*cf00*/  @!P5 ST.E.64 [R12.64], R172 ;  /* 0x000000ac0c00d985 */ /* 0x0005e2000c101b0c */
[----:B------:R-:W-:-:S03]  /*cf10*/  ISETP.GE.AND P5, PT, R2, c[0x0][0x3c8], PT ;  /* 0x0000f20002007a0c */ /* 0x000fc60003fa6270 */
[----:B------:R-:W-:Y:S01]  /*cf20*/  @!P1 IMAD.WIDE R18, R5, 0x4, R14 ;  /* 0x0000000405129825 */ /* 0x000fe200078e020e */
[C---:B------:R-:W-:Y:S02]  /*cf30*/  IADD3 R5, R3.reuse, 0x50, RZ ;  /* 0x0000005003057810 */ /* 0x040fe40007ffe0ff */
[C---:B-1----:R-:W-:Y:S02]  /*cf40*/  IADD3 R8, R3.reuse, 0x18, RZ ;  /* 0x0000001803087810 */ /* 0x042fe40007ffe0ff */
[----:B------:R-:W-:Y:S02]  /*cf50*/  @!P4 LEA.HI R9, R0, R0, RZ, 0x1 ;  /* 0x000000000009c211 */ /* 0x000fe400078f08ff */
[----:B------:R-:W-:Y:S02]  /*cf60*/  IADD3 R0, R3, 0x30, RZ ;  /* 0x0000003003007810 */ /* 0x000fe40007ffe0ff */
[----:B------:R-:W-:Y:S02]  /*cf70*/  ISETP.GE.AND P3, PT, R8, c[0x0][0x3c8], PT ;  /* 0x0000f20008007a0c */ /* 0x000fe40003f66270 */
[----:B------:R-:W-:-:S02]  /*cf80*/  ISETP.GE.AND P0, PT, R0, c[0x0][0x3c8], PT ;  /* 0x0000f20000007a0c */ /* 0x000fc40003f06270 */
[----:B------:R-:W-:Y:S02]  /*cf90*/  @!P4 LOP3.LUT R9, R9, 0xfffffffe, RZ, 0xc0, !PT ;  /* 0xfffffffe0909c812 */ /* 0x000fe400078ec0ff */
[----:B------:R-:W-:-:S03]  /*cfa0*/  @!P5 LEA.HI R2, R2, R2, RZ, 0x1 ;  /* 0x000000020202d211 */ /* 0x000fc600078f08ff */
[----:B------:R-:W-:Y:S01]  /*cfb0*/  @!P4 IMAD.WIDE R16, R9, 0x4, R14 ;  /* 0x000000040910c825 */ /* 0x000fe200078e020e */
[----:B------:R-:W-:Y:S02]  /*cfc0*/  IADD3 R9, R3, 0x40, RZ ;  /* 0x0000004003097810 */ /* 0x000fe40007ffe0ff */
[----:B------:R-:W-:Y:S02]  /*cfd0*/  @!P5 LOP3.LUT R2, R2, 0xfffffffe, RZ, 0xc0, !PT ;  /* 0xfffffffe0202d812 */ /* 0x000fe400078ec0ff */
[----:B------:R-:W-:Y:S01]  /*cfe0*/  @!P3 LEA.HI R8, R8, R8, RZ, 0x1 ;  /* 0x000000080808b211 */ /* 0x000fe200078f08ff */
[----:B------:R1:W-:Y:S01]  /*cff0*/  @!P4 ST.E.64 [R16.64], R168 ;  /* 0x000000a81000c985 */ /* 0x0003e2000c101b0c */
[----:B------:R-:W-:Y:S02]  /*d000*/  @!P0 LEA.HI R0, R0, R0, RZ, 0x1 ;  /* 0x0000000000008211 */ /* 0x000fe400078f08ff */
[----:B------:R-:W-:Y:S02]  /*d010*/  @!P3 LOP3.LUT R8, R8, 0xfffffffe, RZ, 0xc0, !PT ;  /* 0xfffffffe0808b812 */ /* 0x000fe400078ec0ff */
[----:B------:R-:W-:-:S02]  /*d020*/  @!P0 LOP3.LUT R0, R0, 0xfffffffe, RZ, 0xc0, !PT ;  /* 0xfffffffe00008812 */ /* 0x000fc400078ec0ff */
[----:B------:R-:W-:Y:S01]  /*d030*/  ISETP.GE.AND P4, PT, R9, c[0x0][0x3c8], PT ;  /* 0x0000f20009007a0c */ /* 0x000fe20003f86270 */
[----:B--2---:R-:W-:Y:S01]  /*d040*/  @!P3 IMAD.WIDE R12, R8, 0x4, R14 ;  /* 0x00000004080cb825 */ /* 0x004fe200078e020e */
[----:B------:R-:W-:-:S03]  /*d050*/  IADD3 R8, R3, 0x60, RZ ;  /* 0x0000006003087810 */ /* 0x000fc60007ffe0ff */
[----:B------:R-:W-:Y:S01]  /*d060*/  @!P0 IMAD.WIDE R20, R0, 0x4, R14 ;  /* 0x0000000400148825 */ /* 0x000fe200078e020e */
[----:B------:R2:W-:Y:S01]  /*d070*/  @!P3 ST.E.64 [R12.64], R164 ;  /* 0x000000a40c00b985 */ /* 0x0005e2000c101b0c */
[----:B------:R-:W-:-:S06]  /*d080*/  IADD3 R0, R3, 0x58, RZ ;  /* 0x0000005803007810 */ /* 0x000fcc0007ffe0ff */
[----:B------:R-:W-:-:S04]  /*d090*/  @!P4 LEA.HI R9, R9, R9, RZ, 0x1 ;  /* 0x000000090909c211 */ /* 0x000fc800078f08ff */
[----:B------:R-:W-:Y:S01]  /*d0a0*/  @!P4 LOP3.LUT R9, R9, 0xfffffffe, RZ, 0xc0, !PT ;  /* 0xfffffffe0909c812 */ /* 0x000fe200078ec0ff */
[----:B-1----:R-:W-:Y:S01]  /*d0b0*/  @!P2 IMAD.WIDE R16, R6, 0x4, R14 ;  /* 0x000000040610a825 */ /* 0x002fe200078e020e */
[----:B------:R-:W-:-:S04]  /*d0c0*/  IADD3 R6, R3, 0x48, RZ ;  /* 0x0000004803067810 */ /* 0x000fc80007ffe0ff */
[----:B------:R1:W-:Y:S01]  /*d0d0*/  @!P2 ST.E.64 [R16.64], R160 ;  /* 0x000000a01000a985 */ /* 0x0003e2000c101b0c */
[----:B------:R-:W-:Y:S02]  /*d0e0*/  ISETP.GE.AND P3, PT, R6, c[0x0][0x3c8], PT ;  /* 0x0000f20006007a0c */ /* 0x000fe40003f66270 */
[----:B------:R-:W-:Y:S01]  /*d0f0*/  ISETP.GE.AND P2, PT, R5, c[0x0][0x3c8], PT ;  /* 0x0000f20005007a0c */ /* 0x000fe20003f46270 */
[----:B------:R-:W-:Y:S01]  /*d100*/  @!P1 ST.E.64 [R18.64], R156 ;  /* 0x0000009c12009985 */ /* 0x000fe2000c101b0c */
[----:B------:R-:W-:-:S03]  /*d110*/  ISETP.GE.AND P1, PT, R0, c[0x0][0x3c8], PT ;  /* 0x0000f20000007a0c */ /* 0x000fc60003f26270 */
[----:B------:R3:W-:Y:S01]  /*d120*/  @!P0 ST.E.64 [R20.64], R152 ;  /* 0x0000009814008985 */ /* 0x0007e2000c101b0c */
[----:B------:R-:W-:Y:S01]  /*d130*/  ISETP.GE.AND P0, PT, R8, c[0x0][0x3c8], PT ;  /* 0x0000f20008007a0c */ /* 0x000fe20003f06270 */
[----:B--2---:R-:W-:Y:S01]  /*d140*/  @!P5 IMAD.WIDE R12, R2, 0x4, R14 ;  /* 0x00000004020cd825 */ /* 0x004fe200078e020e */
[----:B------:R-:W-:-:S03]  /*d150*/  IADD3 R2, R3, 0x68, RZ ;  /* 0x0000006803027810 */ /* 0x000fc60007ffe0ff */
[----:B------:R-:W-:Y:S01]  /*d160*/  @!P3 LEA.HI R6, R6, R6, RZ, 0x1 ;  /* 0x000000060606b211 */ /* 0x000fe200078f08ff */
[----:B------:R2:W-:Y:S01]  /*d170*/  @!P5 ST.E.64 [R12.64], R148 ;  /* 0x000000940c00d985 */ /* 0x0005e2000c101b0c */
[----:B------:R-:W-:Y:S02]  /*d180*/  @!P2 LEA.HI R5, R5, R5, RZ, 0x1 ;  /* 0x000000050505a211 */ /* 0x000fe400078f08ff */
[----:B------:R-:W-:Y:S02]  /*d190*/  @!P1 LEA.HI R0, R0, R0, RZ, 0x1 ;  /* 0x0000000000009211 */ /* 0x000fe400078f08ff */
[----:B------:R-:W-:Y:S02]  /*d1a0*/  @!P3 LOP3.LUT R6, R6, 0xfffffffe, RZ, 0xc0, !PT ;  /* 0xfffffffe0606b812 */ /* 0x000fe400078ec0ff */
[----:B------:R-:W-:Y:S02]  /*d1b0*/  @!P0 LEA.HI R8, R8, R8, RZ, 0x1 ;  /* 0x0000000808088211 */ /* 0x000fe400078f08ff */
[----:B------:R-:W-:-:S02]  /*d1c0*/  @!P2 LOP3.LUT R5, R5, 0xfffffffe, RZ, 0xc0, !PT ;  /* 0xfffffffe0505a812 */ /* 0x000fc400078ec0ff */
[----:B------:R-:W-:Y:S02]  /*d1d0*/  @!P0 LOP3.LUT R8, R8, 0xfffffffe, RZ, 0xc0, !PT ;  /* 0xfffffffe08088812 */ /* 0x000fe400078ec0ff */
[----:B------:R-:W-:Y:S01]  /*d1e0*/  ISETP.GE.AND P5, PT, R2, c[0x0][0x3c8], PT ;  /* 0x0000f20002007a0c */ /* 0x000fe20003fa6270 */
[--C-:B-1----:R-:W-:Y:S01]  /*d1f0*/  @!P4 IMAD.WIDE R16, R9, 0x4, R14.reuse ;  /* 0x000000040910c825 */ /* 0x102fe200078e020e */
[----:B------:R-:W-:Y:S02]  /*d200*/  IADD3 R9, R3, 0x70, RZ ;  /* 0x0000007003097810 */ /* 0x000fe40007ffe0ff */
[----:B------:R-:W-:Y:S02]  /*d210*/  @!P1 LOP3.LUT R0, R0, 0xfffffffe, RZ, 0xc0, !PT ;  /* 0xfffffffe00009812 */ /* 0x000fe400078ec0ff */
[----:B------:R1:W-:Y:S01]  /*d220*/  @!P4 ST.E.64 [R16.64], R144 ;  /* 0x000000901000c985 */ /* 0x0003e2000c101b0c */
[----:B------:R-:W-:Y:S01]  /*d230*/  ISETP.GE.AND P4, PT, R9, c[0x0][0x3c8], PT ;  /* 0x0000f20009007a0c */ /* 0x000fe20003f86270 */
[----:B---3--:R-:W-:Y:S01]  /*d240*/  @!P0 IMAD.WIDE R20, R8, 0x4, R14 ;  /* 0x0000000408148825 */ /* 0x008fe200078e020e */
[----:B------:R-:W-:-:S03]  /*d250*/  IADD3 R8, R3, 0x78, RZ ;  /* 0x0000007803087810 */ /* 0x000fc60007ffe0ff */
[--C-:B------:R-:W-:Y:S01]  /*d260*/  @!P1 IMAD.WIDE R18, R0, 0x4, R14.reuse ;  /* 0x0000000400129825 */ /* 0x100fe200078e020e */
[----:B------:R-:W-:Y:S02]  /*d270*/  @!P5 LEA.HI R2, R2, R2, RZ, 0x1 ;  /* 0x000000020202d211 */ /* 0x000fe400078f08ff */
[C---:B------:R-:W-:Y:S01]  /*d280*/  IADD3 R0, R3.reuse, 0x90, RZ ;  /* 0x0000009003007810 */ /* 0x040fe20007ffe0ff */
[----:B--2---:R-:W-:Y:S01]  /*d290*/  @!P3 IMAD.WIDE R12, R6, 0x4, R14 ;  /* 0x00000004060cb825 */ /* 0x004fe200078e020e */
[----:B------:R-:W-:-:S03]  /*d2a0*/  IADD3 R6, R3, 0x80, RZ ;  /* 0x0000008003067810 */ /* 0x000fc60007ffe0ff */
[----:B------:R-:W-:Y:S01]  /*d2b0*/  @!P4 LEA.HI R9, R9, R9, RZ, 0x1 ;  /* 0x000000090909c211 */ /* 0x000fe200078f08ff */
[----:B------:R2:W-:Y:S01]  /*d2c0*/  @!P3 ST.E.64 [R12.64], R140 ;  /* 0x0000008c0c00b985 */ /* 0x0005e2000c101b0c */
[----:B------:R-:W-:Y:S02]  /*d2d0*/  ISETP.GE.AND P3, PT, R8, c[0x0][0x3c8], PT ;  /* 0x0000f20008007a0c */ /* 0x000fe40003f66270 */
[----:B------:R-:W-:Y:S02]  /*d2e0*/  @!P5 LOP3.LUT R2, R2, 0xfffffffe, RZ, 0xc0, !PT ;  /* 0xfffffffe0202d812 */ /* 0x000fe400078ec0ff */
[----:B------:R-:W-:Y:S01]  /*d2f0*/  @!P4 LOP3.LUT R9, R9, 0xfffffffe, RZ, 0xc0, !PT ;  /* 0xfffffffe0909c812 */ /* 0x000fe200078ec0ff */
[----:B-1----:R-:W-:Y:S01]  /*d300*/  @!P2 IMAD.WIDE R16, R5, 0x4, R14 ;  /* 0x000000040510a825 */ /* 0x002fe200078e020e */
[----:B------:R-:W-:-:S07]  /*d310*/  IADD3 R5, R3, 0x88, RZ ;  /* 0x0000008803057810 */ /* 0x000fce0007ffe0ff */
[----:B------:R-:W-:Y:S01]  /*d320*/  @!P3 LEA.HI R8, R8, R8, RZ, 0x1 ;  /* 0x000000080808b211 */ /* 0x000fe200078f08ff */
[----:B------:R1:W-:Y:S01]  /*d330*/  @!P2 ST.E.64 [R16.64], R136 ;  /* 0x000000881000a985 */ /* 0x0003e2000c101b0c */
[----:B------:R-:W-:Y:S02]  /*d340*/  ISETP.GE.AND P2, PT, R6, c[0x0][0x3c8], PT ;  /* 0x0000f20006007a0c */ /* 0x000fe40003f46270 */
[----:B------:R-:W-:Y:S01]  /*d350*/  @!P3 LOP3.LUT R8, R8, 0xfffffffe, RZ, 0xc0, !PT ;  /* 0xfffffffe0808b812 */ /* 0x000fe200078ec0ff */
[----:B------:R3:W-:Y:S01]  /*d360*/  @!P1 ST.E.64 [R18.64], R132 ;  /* 0x0000008412009985 */ /* 0x0007e2000c101b0c */
[----:B------:R-:W-:-:S03]  /*d370*/  ISETP.GE.AND P1, PT, R5, c[0x0][0x3c8], PT ;  /* 0x0000f20005007a0c */ /* 0x000fc60003f26270 */
[----:B------:R-:W-:Y:S01]  /*d380*/  @!P0 ST.E.64 [R20.64], R52 ;  /* 0x0000003414008985 */ /* 0x000fe2000c101b0c */
[----:B------:R-:W-:Y:S01]  /*d390*/  ISETP.GE.AND P0, PT, R0, c[0x0][0x3c8], PT ;  /* 0x0000f20000007a0c */ /* 0x000fe20003f06270 */
[----:B--2---:R-:W-:Y:S01]  /*d3a0*/  @!P5 IMAD.WIDE R12, R2, 0x4, R14 ;  /* 0x00000004020cd825 */ /* 0x004fe200078e020e */
[----:B------:R-:W-:-:S03]  /*d3b0*/  IADD3 R2, R3, 0x98, RZ ;  /* 0x0000009803027810 */ /* 0x000fc60007ffe0ff */
[----:B------:R-:W-:Y:S01]  /*d3c0*/  @!P2 LEA.HI R6, R6, R6, RZ, 0x1 ;  /* 0x000000060606a211 */ /* 0x000fe200078f08ff */
[----:B------:R2:W-:Y:S01]  /*d3d0*/  @!P5 ST.E.64 [R12.64], R56 ;  /* 0x000000380c00d985 */ /* 0x0005e2000c101b0c */
[----:B------:R-:W-:Y:S02]  /*d3e0*/  ISETP.GE.AND P5, PT, R2, c[0x0][0x3c8], PT ;  /* 0x0000f20002007a0c */ /* 0x000fe40003fa6270 */
[----:B------:R-:W-:Y:S02]  /*d3f0*/  @!P1 LEA.HI R5, R5, R5, RZ, 0x1 ;  /* 0x0000000505059211 */ /* 0x000fe400078f08ff */
[----:B------:R-:W-:Y:S02]  /*d400*/  @!P2 LOP3.LUT R6, R6, 0xfffffffe, RZ, 0xc0, !PT ;  /* 0xfffffffe0606a812 */ /* 0x000fe400078ec0ff */
[----:B------:R-:W-:-:S04]  /*d410*/  @!P0 LEA.HI R0, R0, R0, RZ, 0x1 ;  /* 0x0000000000008211 */ /* 0x000fc800078f08ff */
[----:B------:R-:W-:Y:S01]  /*d420*/  @!P0 LOP3.LUT R0, R0, 0xfffffffe, RZ, 0xc0, !PT ;  /* 0xfffffffe00008812 */ /* 0x000fe200078ec0ff */
[--C-:B-1----:R-:W-:Y:S01]  /*d430*/  @!P4 IMAD.WIDE R16, R9, 0x4, R14.reuse ;  /* 0x000000040910c825 */ /* 0x102fe200078e020e */
[----:B------:R-:W-:Y:S02]  /*d440*/  @!P1 LOP3.LUT R9, R5, 0xfffffffe, RZ, 0xc0, !PT ;  /* 0xfffffffe05099812 */ /* 0x000fe400078ec0ff */
[----:B------:R-:W-:Y:S01]  /*d450*/  IADD3 R5, R3, 0xa0, RZ ;  /* 0x000000a003057810 */ /* 0x000fe20007ffe0ff */
[----:B---3--:R-:W-:Y:S01]  /*d460*/  @!P0 IMAD.WIDE R18, R0, 0x4, R14 ;  /* 0x0000000400128825 */ /* 0x008fe200078e020e */
[----:B------:R1:W-:Y:S01]  /*d470*/  @!P4 ST.E.64 [R16.64], R60 ;  /* 0x0000003c1000c985 */ /* 0x0003e2000c101b0c */
[----:B------:R-:W-:Y:S02]  /*d480*/  @!P5 LEA.HI R2, R2, R2, RZ, 0x1 ;  /* 0x000000020202d211 */ /* 0x000fe400078f08ff */
[----:B------:R-:W-:Y:S02]  /*d490*/  ISETP.GE.AND P6, PT, R5, c[0x0][0x3c8], PT ;  /* 0x0000f20005007a0c */ /* 0x000fe40003fc6270 */
[----:B------:R-:W-:-:S02]  /*d4a0*/  IADD3 R0, R3, 0xb8, RZ ;  /* 0x000000b803007810 */ /* 0x000fc40007ffe0ff */
[----:B------:R-:W-:Y:S02]  /*d4b0*/  @!P5 LOP3.LUT R11, R2, 0xfffffffe, RZ, 0xc0, !PT ;  /* 0xfffffffe020bd812 */ /* 0x000fe400078ec0ff */
[----:B------:R-:W-:Y:S01]  /*d4c0*/  IADD3 R2, R3, 0xc8, RZ ;  /* 0x000000c803027810 */ /* 0x000fe20007ffe0ff */
[----:B--2---:R-:W-:-:S04]  /*d4d0*/  @!P3 IMAD.WIDE R12, R8, 0x4, R14 ;  /* 0x00000004080cb825 */ /* 0x004fc800078e020e */
[----:B------:R-:W-:Y:S01]  /*d4e0*/  @!P1 IMAD.WIDE R8, R9, 0x4, R14 ;  /* 0x0000000409089825 */ /* 0x000fe200078e020e */
[----:B------:R2:W-:Y:S01]  /*d4f0*/  @!P3 ST.E.64 [R12.64], R64 ;  /* 0x000000400c00b985 */ /* 0x0005e2000c101b0c */
[----:B------:R-:W-:-:S04]  /*d500*/  @!P6 LEA.HI R5, R5, R5, RZ, 0x1 ;  /* 0x000000050505e211 */ /* 0x000fc800078f08ff */
[----:B------:R-:W-:Y:S01]  /*d510*/  @!P6 LOP3.LUT R5, R5, 0xfffffffe, RZ, 0xc0, !PT ;  /* 0xfffffffe0505e812 */ /* 0x000fe200078ec0ff */
[----:B-1----:R-:W-:Y:S01]  /*d520*/  @!P2 IMAD.WIDE R16, R6, 0x4, R14 ;  /* 0x000000040610a825 */ /* 0x002fe200078e020e */
[----:B------:R-:W-:-:S04]  /*d530*/  IADD3 R6, R3, 0xb0, RZ ;  /* 0x000000b003067810 */ /* 0x000fc80007ffe0ff */
[----:B------:R1:W-:Y:S01]  /*d540*/  @!P2 ST.E.64 [R16.64], R68 ;  /* 0x000000441000a985 */ /* 0x0003e2000c101b0c */
[----:B------:R-:W-:Y:S02]  /*d550*/  ISETP.GE.AND P3, PT, R6, c[0x0][0x3c8], PT ;  /* 0x0000f20006007a0c */ /* 0x000fe40003f66270 */
[----:B------:R-:W-:Y:S01]  /*d560*/  ISETP.GE.AND P2, PT, R0, c[0x0][0x3c8], PT ;  /* 0x0000f20000007a0c */ /* 0x000fe20003f46270 */
[----:B------:R3:W-:Y:S04]  /*d570*/  @!P1 ST.E.64 [R8.64], R72 ;  /* 0x0000004808009985 */ /* 0x0007e8000c101b0c */
[----:B------:R4:W-:Y:S01]  /*d580*/  @!P0 ST.E.64 [R18.64], R76 ;  /* 0x0000004c12008985 */ /* 0x0009e2000c101b0c */
[----:B------:R-:W-:Y:S01]  /*d590*/  ISETP.GE.AND P0, PT, R2, c[0x0][0x3c8], PT ;  /* 0x0000f20002007a0c */ /* 0x000fe20003f06270 */
[----:B--2---:R-:W-:-:S04]  /*d5a0*/  @!P5 IMAD.WIDE R12, R11, 0x4, R14 ;  /* 0x000000040b0cd825 */ /* 0x004fc800078e020e */
[----:B------:R-:W-:Y:S01]  /*d5b0*/  @!P3 LEA.HI R6, R6, R6, RZ, 0x1 ;  /* 0x000000060606b211 */ /* 0x000fe200078f08ff */
[----:B------:R2:W-:Y:S01]  /*d5c0*/  @!P5 ST.E.64 [R12.64], R80 ;  /* 0x000000500c00d985 */ /* 0x0005e2000c101b0c */
[----:B------:R-:W-:Y:S02]  /*d5d0*/  @!P2 LEA.HI R0, R0, R0, RZ, 0x1 ;  /* 0x000000000000a211 */ /* 0x000fe400078f08ff */
[----:B------:R-:W-:Y:S02]  /*d5e0*/  @!P3 LOP3.LUT R6, R6, 0xfffffffe, RZ, 0xc0, !PT ;  /* 0xfffffffe0606b812 */ /* 0x000fe400078ec0ff */
[----:B------:R-:W-:Y:S02]  /*d5f0*/  @!P2 LOP3.LUT R0, R0, 0xfffffffe, RZ, 0xc0, !PT ;  /* 0xfffffffe0000a812 */ /* 0x000fe400078ec0ff */
[----:B------:R-:W-:-:S04]  /*d600*/  @!P0 LEA.HI R2, R2, R2, RZ, 0x1 ;  /* 0x0000000202028211 */ /* 0x000fc800078f08ff */
[----:B------:R-:W-:Y:S01]  /*d610*/  @!P0 LOP3.LUT R2, R2, 0xfffffffe, RZ, 0xc0, !PT ;  /* 0xfffffffe02028812 */ /* 0x000fe200078ec0ff */
[--C-:B-1----:R-:W-:Y:S01]  /*d620*/  @!P3 IMAD.WIDE R16, R6, 0x4, R14.reuse ;  /* 0x000000040610b825 */ /* 0x102fe200078e020e */
[C---:B------:R-:W-:Y:S02]  /*d630*/  IADD3 R6, R3.reuse, 0xf0, RZ ;  /* 0x000000f003067810 */ /* 0x040fe40007ffe0ff */
[C---:B---3--:R-:W-:Y:S02]  /*d640*/  IADD3 R8, R3.reuse, 0xa8, RZ ;  /* 0x000000a803087810 */ /* 0x048fe40007ffe0ff */
[----:B------:R-:W-:Y:S02]  /*d650*/  IADD3 R9, R3, 0xc0, RZ ;  /* 0x000000c003097810 */ /* 0x000fe40007ffe0ff */
[----:B------:R-:W-:Y:S01]  /*d660*/  ISETP.GE.AND P4, PT, R8, c[0x0][0x3c8], PT ;  /* 0x0000f20008007a0c */ /* 0x000fe20003f86270 */
[----:B----4-:R-:W-:Y:S01]  /*d670*/  @!P2 IMAD.WIDE R18, R0, 0x4, R14 ;  /* 0x000000040012a825 */ /* 0x010fe200078e020e */
[----:B------:R-:W-:-:S02]  /*d680*/  ISETP.GE.AND P1, PT, R9, c[0x0][0x3c8], PT ;  /* 0x0000f20009007a0c */ /* 0x000fc40003f26270 */
[----:B------:R-:W-:Y:S01]  /*d690*/  IADD3 R0, R3, 0xd0, RZ ;  /* 0x000000d003007810 */ /* 0x000fe20007ffe0ff */
[----:B--2---:R-:W-:-:S03]  /*d6a0*/  @!P6 IMAD.WIDE R12, R5, 0x4, R14 ;  /* 0x00000004050ce825 */ /* 0x004fc600078e020e */
[----:B------:R-:W-:Y:S02]  /*d6b0*/  ISETP.GE.AND P5, PT, R0, c[0x0][0x3c8], PT ;  /* 0x0000f20000007a0c */ /* 0x000fe40003fa6270 */
[----:B------:R-:W-:-:S03]  /*d6c0*/  IADD3 R5, R3, 0xf8, RZ ;  /* 0x000000f803057810 */ /* 0x000fc60007ffe0ff */
[----:B------:R-:W-:Y:S01]  /*d6d0*/  @!P4 LEA.HI R8, R8, R8, RZ, 0x1 ;  /* 0x000000080808c211 */ /* 0x000fe200078f08ff */
[----:B------:R1:W-:Y:S01]  /*d6e0*/  @!P6 ST.E.64 [R12.64], R84 ;  /* 0x000000540c00e985 */ /* 0x0003e2000c101b0c */
[----:B------:R-:W-:Y:S02]  /*d6f0*/  @!P1 LEA.HI R9, R9, R9, RZ, 0x1 ;  /* 0x0000000909099211 */ /* 0x000fe400078f08ff */
[----:B------:R-:W-:Y:S02]  /*d700*/  @!P4 LOP3.LUT R8, R8, 0xfffffffe, RZ, 0xc0, !PT ;  /* 0xfffffffe0808c812 */ /* 0x000fe400078ec0ff */
[----:B------:R-:W-:Y:S02]  /*d710*/  @!P1 LOP3.LUT R9, R9, 0xfffffffe, RZ, 0xc0, !PT ;  /* 0xfffffffe09099812 */ /* 0x000fe400078ec0ff */
[----:B------:R-:W-:-:S04]  /*d720*/  @!P5 LEA.HI R0, R0, R0, RZ, 0x1 ;  /* 0x000000000000d211 */ /* 0x000fc800078f08ff */
[----:B------:R-:W-:Y:S01]  /*d730*/  @!P5 LOP3.LUT R0, R0, 0xfffffffe, RZ, 0xc0, !PT ;  /* 0xfffffffe0000d812 */ /* 0x000fe200078ec0ff */
[----:B-1----:R-:W-:-:S04]  /*d740*/  @!P4 IMAD.WIDE R12, R8, 0x4, R14 ;  /* 0x00000004080cc825 */ /* 0x002fc800078e020e */
[----:B------:R-:W-:Y:S01]  /*d750*/  @!P1 IMAD.WIDE R8, R9, 0x4, R14 ;  /* 0x0000000409089825 */ /* 0x000fe200078e020e */
[----:B------:R1:W-:Y:S04]  /*d760*/  @!P4 ST.E.64 [R12.64], R88 ;  /* 0x000000580c00c985 */ /* 0x0003e8000c101b0c */
[----:B------:R-:W-:Y:S04]  /*d770*/  @!P3 ST.E.64 [R16.64], R92 ;  /* 0x0000005c1000b985 */ /* 0x000fe8000c101b0c */
[----:B------:R-:W-:Y:S04]  /*d780*/  @!P2 ST.E.64 [R18.64], R96 ;  /* 0x000000601200a985 */ /* 0x000fe8000c101b0c */
[----:B------:R2:W-:Y:S01]  /*d790*/  @!P1 ST.E.64 [R8.64], R100 ;  /* 0x0000006408009985 */ /* 0x0005e2000c101b0c */
[----:B------:R-:W-:-:S13]  /*d7a0*/  ISETP.GE.AND P1, PT, R6, c[0x0][0x3c8], PT ;  /* 0x0000f20006007a0c */ /* 0x000fda0003f26270 */
[----:B------:R-:W-:Y:S01]  /*d7b0*/  @!P1 LEA.HI R6, R6, R6, RZ, 0x1 ;  /* 0x0000000606069211 */ /* 0x000fe200078f08ff */
[--C-:B-1----:R-:W-:Y:S01]  /*d7c0*/  @!P0 IMAD.WIDE R12, R2, 0x4, R14.reuse ;  /* 0x00000004020c8825 */ /* 0x102fe200078e020e */
[----:B------:R-:W-:Y:S02]  /*d7d0*/  IADD3 R2, R3, 0xd8, RZ ;  /* 0x000000d803027810 */ /* 0x000fe40007ffe0ff */
[----:B------:R-:W-:Y:S02]  /*d7e0*/  @!P1 LOP3.LUT R6, R6, 0xfffffffe, RZ, 0xc0, !PT ;  /* 0xfffffffe06069812 */ /* 0x000fe400078ec0ff */
[----:B------:R-:W-:Y:S01]  /*d7f0*/  ISETP.GE.AND P4, PT, R2, c[0x0][0x3c8], PT ;  /* 0x0000f20002007a0c */ /* 0x000fe20003f86270 */
[----:B------:R1:W-:Y:S01]  /*d800*/  @!P0 ST.E.64 [R12.64], R104 ;  /* 0x000000680c008985 */ /* 0x0003e2000c101b0c */
[----:B------:R-:W-:Y:S01]  /*d810*/  ISETP.GE.AND P0, PT, R5, c[0x0][0x3c8], PT ;  /* 0x0000f20005007a0c */ /* 0x000fe20003f06270 */
[----:B------:R-:W-:Y:S01]  /*d820*/  @!P1 IMAD.WIDE R20, R6, 0x4, R14 ;  /* 0x0000000406149825 */ /* 0x000fe200078e020e */
[----:B--2---:R-:W-:-:S02]  /*d830*/  IADD3 R9, R3, 0xe0, RZ ;  /* 0x000000e003097810 */ /* 0x004fc40007ffe0ff */
[----:B------:R-:W-:Y:S02]  /*d840*/  IADD3 R8, R3, 0xe8, RZ ;  /* 0x000000e803087810 */ /* 0x000fe40007ffe0ff */
[----:B------:R-:W-:Y:S02]  /*d850*/  ISETP.GE.AND P3, PT, R9, c[0x0][0x3c8], PT ;  /* 0x0000f20009007a0c */ /* 0x000fe40003f66270 */
[----:B------:R-:W-:-:S03]  /*d860*/  ISETP.GE.AND P2, PT, R8, c[0x0][0x3c8], PT ;  /* 0x0000f20008007a0c */ /* 0x000fc60003f46270 */
[----:B------:R-:W-:Y:S02]  /*d870*/  @!P4 LEA.HI R2, R2, R2, RZ, 0x1 ;  /* 0x000000020202c211 */ /* 0x000fe400078f08ff */
[----:B------:R-:W-:Y:S02]  /*d880*/  @!P0 LEA.HI R5, R5, R5, RZ, 0x1 ;  /* 0x0000000505058211 */ /* 0x000fe400078f08ff */
[----:B------:R-:W-:Y:S02]  /*d890*/  @!P4 LOP3.LUT R2, R2, 0xfffffffe, RZ, 0xc0, !PT ;  /* 0xfffffffe0202c812 */ /* 0x000fe400078ec0ff */
[----:B------:R-:W-:Y:S02]  /*d8a0*/  @!P0 LOP3.LUT R5, R5, 0xfffffffe, RZ, 0xc0, !PT ;  /* 0xfffffffe05058812 */ /* 0x000fe400078ec0ff */
[----:B------:R-:W-:Y:S01]  /*d8b0*/  @!P3 LEA.HI R9, R9, R9, RZ, 0x1 ;  /* 0x000000090909b211 */ /* 0x000fe200078f08ff */
[----:B------:R-:W-:Y:S01]  /*d8c0*/  @!P4 IMAD.WIDE R16, R2, 0x4, R14 ;  /* 0x000000040210c825 */ /* 0x000fe200078e020e */
[----:B------:R-:W-:-:S02]  /*d8d0*/  @!P2 LEA.HI R8, R8, R8, RZ, 0x1 ;  /* 0x000000080808a211 */ /* 0x000fc400078f08ff */
[----:B------:R-:W-:Y:S02]  /*d8e0*/  @!P3 LOP3.LUT R9, R9, 0xfffffffe, RZ, 0xc0, !PT ;  /* 0xfffffffe0909b812 */ /* 0x000fe400078ec0ff */
[----:B------:R-:W-:Y:S01]  /*d8f0*/  @!P2 LOP3.LUT R8, R8, 0xfffffffe, RZ, 0xc0, !PT ;  /* 0xfffffffe0808a812 */ /* 0x000fe200078ec0ff */
[----:B-1----:R-:W-:-:S04]  /*d900*/  @!P5 IMAD.WIDE R12, R0, 0x4, R14 ;  /* 0x00000004000cd825 */ /* 0x002fc800078e020e */
        /* <DEDUP_REMOVED lines=9> */
.L_x_1549:
[----:B--23--:R-:W-:Y:S05]  /*d9a0*/  BSYNC B0 ;  /* 0x0000000000007941 */ /* 0x00cfea0003800000 */
.L_x_1548:
[----:B------:R-:W-:Y:S01]  /*d9b0*/  ISETP.NE.AND P0, PT, R4, RZ, PT ;  /* 0x000000ff0400720c */ /* 0x000fe20003f05270 */
[----:B------:R2:W3:Y:S04]  /*d9c0*/  SHFL.IDX PT, R11, R10, 0x1, 0x1c1f ;  /* 0x003c1f000a0b7f89 */ /* 0x0004e800000e0000 */
[----:B------:R2:W1:Y:S08]  /*d9d0*/  SHFL.IDX PT, R10, R7, 0x1, 0x1c1f ;  /* 0x003c1f00070a7f89 */ /* 0x00047000000e0000 */
        /* <DEDUP_REMOVED lines=12> */
[--C-:B-1234-:R-:W-:Y:S01]  /*daa0*/  @!P2 IMAD.WIDE R6, R3, 0x4, R10.reuse ;  /* 0x000000040306a825 */ /* 0x11efe200078e020a */
        /* <DEDUP_REMOVED lines=15> */
[C---:B------:R-:W-:Y:S02]  /*dba0*/  IADD3 R0, R3.reuse, 0x58, RZ ;  /* 0x0000005803007810 */ /* 0x040fe40007ffe0ff */
[----:B------:R-:W-:Y:S01]  /*dbb0*/  ISETP.GE.AND P6, PT, R2, c[0x0][0x3c8], PT ;  /* 0x0000f20002007a0c */ /* 0x000fe20003fc6270 */
[----:B------:R5:W-:Y:S01]  /*dbc0*/  @!P5 ST.E.64 [R14.64], R162 ;  /* 0x000000a20e00d985 */ /* 0x000be2000c101b0c */
[----:B------:R-:W-:Y:S02]  /*dbd0*/  ISETP.GE.AND P5, PT, R0, c[0x0][0x3c8], PT ;  /* 0x0000f20000007a0c */ /* 0x000fe40003fa6270 */
[C---:B-1----:R-:W-:Y:S02]  /*dbe0*/  IADD3 R7, R3.reuse, 0x30, RZ ;  /* 0x0000003003077810 */ /* 0x042fe40007ffe0ff */
[----:B------:R-:W-:-:S02]  /*dbf0*/  IADD3 R6, R3, 0x38, RZ ;  /* 0x0000003803067810 */ /* 0x000fc40007ffe0ff */
[----:B------:R-:W-:Y:S02]  /*dc00*/  ISETP.GE.AND P3, PT, R7, c[0x0][0x3c8], PT ;  /* 0x0000f20007007a0c */ /* 0x000fe40003f66270 */
[C---:B--2---:R-:W-:Y:S02]  /*dc10*/  IADD3 R8, R3.reuse, 0x28, RZ ;  /* 0x0000002803087810 */ /* 0x044fe40007ffe0ff */
[----:B------:R-:W-:Y:S02]  /*dc20*/  ISETP.GE.AND P2, PT, R6, c[0x0][0x3c8], PT ;  /* 0x0000f20006007a0c */ /* 0x000fe40003f46270 */
[C---:B---3--:R-:W-:Y:S02]  /*dc30*/  IADD3 R5, R3.reuse, 0x40, RZ ;  /* 0x0000004003057810 */ /* 0x048fe40007ffe0ff */
        /* <DEDUP_REMOVED lines=9> */
[--C-:B----4-:R-:W-:Y:S01]  /*dcd0*/  @!P3 IMAD.WIDE R12, R7, 0x4, R10.reuse ;  /* 0x00000004070cb825 */ /* 0x110fe200078e020a */
        /* <DEDUP_REMOVED lines=9> */
[--C-:B-----5:R-:W-:Y:S01]  /*dd70*/  @!P1 IMAD.WIDE R14, R5, 0x4, R10.reuse ;  /* 0x00000004050e9825 */ /* 0x120fe200078e020a */
        /* <DEDUP_REMOVED lines=95> */
[C---:B--2---:R-:W-:Y:S02]  /*e370*/  IADD3 R7, R3.reuse, 0xd8, RZ ;  /* 0x000000d803077810 */ /* 0x044fe40007ffe0ff */
[----:B------:R-:W-:Y:S02]  /*e380*/  IADD3 R6, R3, 0xe0, RZ ;  /* 0x000000e003067810 */ /* 0x000fe40007ffe0ff */
[----:B------:R1:W-:Y:S01]  /*e390*/  @!P6 ST.E.64 [R12.64], R102 ;  /* 0x000000660c00e985 */ /* 0x0003e2000c101b0c */
[----:B------:R-:W-:Y:S01]  /*e3a0*/  ISETP.GE.AND P3, PT, R7, c[0x0][0x3c8], PT ;  /* 0x0000f20007007a0c */ /* 0x000fe20003f66270 */
[----:B----4-:R-:W-:Y:S01]  /*e3b0*/  @!P5 IMAD.WIDE R14, R0, 0x4, R10 ;  /* 0x00000004000ed825 */ /* 0x010fe200078e020a */
[----:B------:R-:W-:Y:S02]  /*e3c0*/  ISETP.GE.AND P2, PT, R6, c[0x0][0x3c8], PT ;  /* 0x0000f20006007a0c */ /* 0x000fe40003f46270 */
[----:B-----5:R-:W-:-:S02]  /*e3d0*/  IADD3 R5, R3, 0xe8, RZ ;  /* 0x000000e803057810 */ /* 0x020fc40007ffe0ff */
[----:B------:R-:W-:Y:S01]  /*e3e0*/  IADD3 R4, R3, 0xf0, RZ ;  /* 0x000000f003047810 */ /* 0x000fe20007ffe0ff */
[----:B------:R2:W-:Y:S01]  /*e3f0*/  @!P5 ST.E.64 [R14.64], R106 ;  /* 0x0000006a0e00d985 */ /* 0x0005e2000c101b0c */
[----:B------:R-:W-:Y:S02]  /*e400*/  ISETP.GE.AND P1, PT, R5, c[0x0][0x3c8], PT ;  /* 0x0000f20005007a0c */ /* 0x000fe40003f26270 */
[----:B------:R-:W-:Y:S02]  /*e410*/  ISETP.GE.AND P0, PT, R4, c[0x0][0x3c8], PT ;  /* 0x0000f20004007a0c */ /* 0x000fe40003f06270 */
[----:B------:R-:W-:Y:S02]  /*e420*/  @!P4 LEA.HI R8, R8, R8, RZ, 0x1 ;  /* 0x000000080808c211 */ /* 0x000fe400078f08ff */
[----:B------:R-:W-:Y:S02]  /*e430*/  @!P3 LEA.HI R7, R7, R7, RZ, 0x1 ;  /* 0x000000070707b211 */ /* 0x000fe400078f08ff */
[----:B------:R-:W-:-:S02]  /*e440*/  @!P2 LEA.HI R6, R6, R6, RZ, 0x1 ;  /* 0x000000060606a211 */ /* 0x000fc400078f08ff */
[----:B------:R-:W-:Y:S02]  /*e450*/  @!P4 LOP3.LUT R8, R8, 0xfffffffe, RZ, 0xc0, !PT ;  /* 0xfffffffe0808c812 */ /* 0x000fe400078ec0ff */
[----:B------:R-:W-:Y:S02]  /*e460*/  @!P3 LOP3.LUT R7, R7, 0xfffffffe, RZ, 0xc0, !PT ;  /* 0xfffffffe0707b812 */ /* 0x000fe400078ec0ff */
[----:B------:R-:W-:Y:S01]  /*e470*/  @!P1 LEA.HI R5, R5, R5, RZ, 0x1 ;  /* 0x0000000505059211 */ /* 0x000fe200078f08ff */
[--C-:B------:R-:W-:Y:S01]  /*e480*/  @!P4 IMAD.WIDE R8, R8, 0x4, R10.reuse ;  /* 0x000000040808c825 */ /* 0x100fe200078e020a */
[----:B------:R-:W-:Y:S02]  /*e490*/  @!P0 LEA.HI R4, R4, R4, RZ, 0x1 ;  /* 0x0000000404048211 */ /* 0x000fe400078f08ff */
[----:B------:R-:W-:Y:S02]  /*e4a0*/  @!P2 LOP3.LUT R6, R6, 0xfffffffe, RZ, 0xc0, !PT ;  /* 0xfffffffe0606a812 */ /* 0x000fe400078ec0ff */
[----:B------:R-:W-:Y:S01]  /*e4b0*/  @!P1 LOP3.LUT R5, R5, 0xfffffffe, RZ, 0xc0, !PT ;  /* 0xfffffffe05059812 */ /* 0x000fe200078ec0ff */
[--C-:B-1----:R-:W-:Y:S01]  /*e4c0*/  @!P3 IMAD.WIDE R12, R7, 0x4, R10.reuse ;  /* 0x00000004070cb825 */ /* 0x102fe200078e020a */
[----:B------:R-:W-:Y:S01]  /*e4d0*/  @!P0 LOP3.LUT R4, R4, 0xfffffffe, RZ, 0xc0, !PT ;  /* 0xfffffffe04048812 */ /* 0x000fe200078ec0ff */
[----:B------:R1:W-:Y:S01]  /*e4e0*/  @!P4 ST.E.64 [R8.64], R110 ;  /* 0x0000006e0800c985 */ /* 0x0003e2000c101b0c */
[----:B------:R-:W-:Y:S01]  /*e4f0*/  IADD3 R0, R3, 0xf8, RZ ;  /* 0x000000f803007810 */ /* 0x000fe20007ffe0ff */
[----:B------:R-:W-:-:S02]  /*e500*/  @!P2 IMAD.WIDE R6, R6, 0x4, R10 ;  /* 0x000000040606a825 */ /* 0x000fc400078e020a */
[----:B------:R1:W-:Y:S02]  /*e510*/  @!P3 ST.E.64 [R12.64], R114 ;  /* 0x000000720c00b985 */ /* 0x0003e4000c101b0c */
[--C-:B--2---:R-:W-:Y:S02]  /*e520*/  @!P1 IMAD.WIDE R14, R5, 0x4, R10.reuse ;  /* 0x00000004050e9825 */ /* 0x104fe400078e020a */
[----:B------:R1:W-:Y:S02]  /*e530*/  @!P2 ST.E.64 [R6.64], R118 ;  /* 0x000000760600a985 */ /* 0x0003e4000c101b0c */
[----:B------:R-:W-:Y:S02]  /*e540*/  @!P0 IMAD.WIDE R4, R4, 0x4, R10 ;  /* 0x0000000404048825 */ /* 0x000fe400078e020a */
        /* <DEDUP_REMOVED lines=9> */
.L_x_1547:
        /* <DEDUP_REMOVED lines=16> */
[----:B--2---:R-:W-:Y:S01]  /*e6e0*/  UIMAD.WIDE.U32 UR8, UR11, UR4, URZ ;  /* 0x000000040b0872a5 */ /* 0x004fe2000f8e003f */
        /* <DEDUP_REMOVED lines=33> */
.L_x_1550:
        /* <DEDUP_REMOVED lines=16> */
.L_x_3264:


//--------------------- .text._ZN7cutlass13device_kernelIN5flash19enable_sm80_to_sm89INS1_16FlashAttnFwdSm80INS1_25CollectiveMainloopFwdSm80ILi8ELi1ELb0EN4cute5tupleIJNS5_1CILi128EEENS7_ILi64EEENS7_ILi256EEEEEELi256ENS_10bfloat16_tEfNS_4arch4Sm80ELb0ELb0ELb1ELb1ELb1ELb0ELb1ELb1EEENS1_21CollectiveEpilogueFwdINS6_IJS8_SA_S9_EEENS6_IJNS7_ILi1EEESI_SI_EEESC_SE_Li256ELb1ELb1ELb1ELb0EEENS1_36VarlenDynamicPersistentTileSchedulerILi128ELi64ELi256ELi256ELb1ELb1ELb0ELb0ELb1ELb1EEEEEEEEEvNT_6ParamsE --------------------------
	.section	.text._ZN7cutlass13device_kernelIN5flash19enable_sm80_to_sm89INS1_16FlashAttnFwdSm80INS1_25CollectiveMainloopFwdSm80ILi8ELi1ELb0EN4cute5tupleIJNS5_1CILi128EEENS7_ILi64EEENS7_ILi256EEEEEELi256ENS_10bfloat16_tEfNS_4arch4Sm80ELb0ELb0ELb1ELb1ELb1ELb0ELb1ELb1EEENS1_21CollectiveEpilogueFwdINS6_IJS8_SA_S9_EEENS6_IJNS7_ILi1EEESI_SI_EEESC_SE_Li256ELb1ELb1ELb1ELb0EEENS1_36VarlenDynamicPersistentTileSchedulerILi128ELi64ELi256ELi256ELb1ELb1ELb0ELb0ELb1ELb1EEEEEEEEEvNT_6ParamsE,"ax",@progbits
	.sectioninfo	@"SHI_REGISTERS=255"
	.align	128
.text._ZN7cutlass13device_kernelIN5flash19enable_sm80_to_sm89INS1_16FlashAttnFwdSm80INS1_25CollectiveMainloopFwdSm80ILi8ELi1ELb0EN4cute5tupleIJNS5_1CILi128EEENS7_ILi64EEENS7_ILi256EEEEEELi256ENS_10bfloat16_tEfNS_4arch4Sm80ELb0ELb0ELb1ELb1ELb1ELb0ELb1ELb1EEENS1_21CollectiveEpilogueFwdINS6_IJS8_SA_S9_EEENS6_IJNS7_ILi1EEESI_SI_EEESC_SE_Li256ELb1ELb1ELb1ELb0EEENS1_36VarlenDynamicPersistentTileSchedulerILi128ELi64ELi256ELi256ELb1ELb1ELb0ELb0ELb1ELb1EEEEEEEEEvNT_6ParamsE:
        .type           _ZN7cutlass13device_kernelIN5flash19enable_sm80_to_sm89INS1_16FlashAttnFwdSm80INS1_25CollectiveMainloopFwdSm80ILi8ELi1ELb0EN4cute5tupleIJNS5_1CILi128EEENS7_ILi64EEENS7_ILi256EEEEEELi256ENS_10bfloat16_tEfNS_4arch4Sm80ELb0ELb0ELb1ELb1ELb1ELb0ELb1ELb1EEENS1_21CollectiveEpilogueFwdINS6_IJS8_SA_S9_EEENS6_IJNS7_ILi1EEESI_SI_EEESC_SE_Li256ELb1ELb1ELb1ELb0EEENS1_36VarlenDynamicPersistentTileSchedulerILi128ELi64ELi256ELi256ELb1ELb1ELb0ELb0ELb1ELb1EEEEEEEEEvNT_6ParamsE,@function
        .size           _ZN7cutlass13device_kernelIN5flash19enable_sm80_to_sm89INS1_16FlashAttnFwdSm80INS1_25CollectiveMainloopFwdSm80ILi8ELi1ELb0EN4cute5tupleIJNS5_1CILi128EEENS7_ILi64EEENS7_ILi256EEEEEELi256ENS_10bfloat16_tEfNS_4arch4Sm80ELb0ELb0ELb1ELb1ELb1ELb0ELb1ELb1EEENS1_21CollectiveEpilogueFwdINS6_IJS8_SA_S9_EEENS6_IJNS7_ILi1EEESI_SI_EEESC_SE_Li256ELb1ELb1ELb1ELb0EEENS1_36VarlenDynamicPersistentTileSchedulerILi128ELi64ELi256ELi256ELb1ELb1ELb0ELb0ELb1ELb1EEEEEEEEEvNT_6ParamsE,(.L_x_3265 - _ZN7cutlass13device_kernelIN5flash19enable_sm80_to_sm89INS1_16FlashAttnFwdSm80INS1_25CollectiveMainloopFwdSm80ILi8ELi1ELb0EN4cute5tupleIJNS5_1CILi128EEENS7_ILi64EEENS7_ILi256EEEEEELi256ENS_10bfloat16_tEfNS_4arch4Sm80ELb0ELb0ELb1ELb1ELb1ELb0ELb1ELb1EEENS1_21CollectiveEpilogueFwdINS6_IJS8_SA_S9_EEENS6_IJNS7_ILi1EEESI_SI_EEESC_SE_Li256ELb1ELb1ELb1ELb0EEENS1_36VarlenDynamicPersistentTileSchedulerILi128ELi64ELi256ELi256ELb1ELb1ELb0ELb0ELb1ELb1EEEEEEEEEvNT_6ParamsE)
        .other          _ZN7cutlass13device_kernelIN5flash19enable_sm80_to_sm89INS1_16FlashAttnFwdSm80INS1_25CollectiveMainloopFwdSm80ILi8ELi1ELb0EN4cute5tupleIJNS5_1CILi128EEENS7_ILi64EEENS7_ILi256EEEEEELi256ENS_10bfloat16_tEfNS_4arch4Sm80ELb0ELb0ELb1ELb1ELb1ELb0ELb1ELb1EEENS1_21CollectiveEpilogueFwdINS6_IJS8_SA_S9_EEENS6_IJNS7_ILi1EEESI_SI_EEESC_SE_Li256ELb1ELb1ELb1ELb0EEENS1_36VarlenDynamicPersistentTileSchedulerILi128ELi64ELi256ELi256ELb1ELb1ELb0ELb0ELb1ELb1EEEEEEEEEvNT_6ParamsE,@"STO_CUDA_ENTRY STV_DEFAULT"
_ZN7cutlass13device_kernelIN5flash19enable_sm80_to_sm89INS1_16FlashAttnFwdSm80INS1_25CollectiveMainloopFwdSm80ILi8ELi1ELb0EN4cute5tupleIJNS5_1CILi128EEENS7_ILi64EEENS7_ILi256EEEEEELi256ENS_10bfloat16_tEfNS_4arch4Sm80ELb0ELb0ELb1ELb1ELb1ELb0ELb1ELb1EEENS1_21CollectiveEpilogueFwdINS6_IJS8_SA_S9_EEENS6_IJNS7_ILi1EEESI_SI_EEESC_SE_Li256ELb1ELb1ELb1ELb0EEENS1_36VarlenDynamicPersistentTileSchedulerILi128ELi64ELi256ELi256ELb1ELb1ELb0ELb0ELb1ELb1EEEEEEEEEvNT_6ParamsE:
        /* <DEDUP_REMOVED lines=10> */
[----:B-1----:R1:W-:Y:S04]  /*00a0*/  @P0 STL.64 [R1], R4 ;  /* 0x0000000401000387 */ /* 0x0023e80000100a00 */
        /* <DEDUP_REMOVED lines=43> */
.L_x_1556:
        /* <DEDUP_REMOVED lines=17> */
.L_x_1654:
        /* <DEDUP_REMOVED lines=16> */
.L_x_1655:
[----:B--2---:R-:W-:-:S05]  /*0570*/  IMAD R0, R0, c[0x0][0x538], RZ ;  /* 0x00014e0000007a24 */ /* 0x004fca00078e02ff */
[----:B------:R-:W-:-:S04]  /*0580*/  IADD3 R6, R0, R6, RZ ;  /* 0x0000000600067210 */ /* 0x000fc80007ffe0ff */
[----:B------:R-:W-:-:S13]  /*0590*/  ISETP.GT.AND P0, PT, R6, UR4, PT ;  /* 0x0000000406007c0c */ /* 0x000fda000bf04270 */
[----:B-1----:R-:W-:Y:S05]  /*05a0*/  @!P0 BRA `(.L_x_1556) ;  /* 0xfffffdb000008947 */ /* 0x002fea000383ffff */
.L_x_1552:
[----:B------:R-:W-:-:S05]  /*05b0*/  IADD3 R12, -R0, R6, RZ ;  /* 0x00000006000c7210 */ /* 0x000fca0007ffe1ff */
[----:B------:R-:W-:-:S05]  /*05c0*/  IMAD R0, R4, c[0x0][0x538], R12 ;  /* 0x00014e0004007a24 */ /* 0x000fca00078e020c */
[----:B------:R-:W-:Y:S01]  /*05d0*/  ISETP.GT.AND P0, PT, R0, UR4, PT ;  /* 0x0000000400007c0c */ /* 0x000fe2000bf04270 */
[----:B------:R-:W-:-:S12]  /*05e0*/  BRA.DIV ~URZ, `(.L_x_1557) ;  /* 0x0000fe327f007947 */ /* 0x000fd8000b800000 */
[----:B------:R-:W-:-:S04]  /*05f0*/  VOTE.ANY R0, PT, !P0 ;  /* 0x0000000000007806 */ /* 0x000fc800040e0100 */
.L_x_1656:
[----:B------:R1:W2:Y:S01]  /*0600*/  POPC R13, R0 ;  /* 0x00000000000d7309 */ /* 0x0002a20000000000 */
[----:B------:R-:W-:Y:S05]  /*0610*/  BRA.DIV ~URZ, `(.L_x_1558) ;  /* 0x0000fe427f007947 */ /* 0x000fea000b800000 */
[----:B--2---:R2:W3:Y:S01]  /*0620*/  SHFL.IDX PT, R11, R8, R13, 0x1f ;  /* 0x00001f0d080b7589 */ /* 0x0044e200000e0000 */
[----:B------:R-:W-:-:S03]  /*0630*/  MOV R6, RZ ;  /* 0x000000ff00067202 */ /* 0x000fc60000000f00 */
[----:B------:R2:W4:Y:S04]  /*0640*/  SHFL.IDX PT, R10, R7, R13, 0x1f ;  /* 0x00001f0d070a7589 */ /* 0x00052800000e0000 */
.L_x_1657:
[----:B------:R-:W-:Y:S01]  /*0650*/  ISETP.NE.AND P0, PT, R0, RZ, PT ;  /* 0x000000ff0000720c */ /* 0x000fe20003f05270 */
[----:B------:R-:W-:-:S12]  /*0660*/  BSSY B0, `(.L_x_1559) ;  /* 0x0000005000007945 */ /* 0x000fd80003800000 */
[----:B------:R-:W-:Y:S05]  /*0670*/  @!P0 BRA `(.L_x_1560) ;  /* 0x0000003000008947 */ /* 0x000fea0003800000 */
[----:B------:R-:W-:Y:S01]  /*0680*/  IADD3 R31, R13, -0x1, RZ ;  /* 0xffffffff0d1f7810 */ /* 0x000fe20007ffe0ff */
[----:B------:R-:W-:Y:S05]  /*0690*/  BRA.DIV ~URZ, `(.L_x_1561) ;  /* 0x0000fea27f007947 */ /* 0x000fea000b800000 */
[----:B------:R1:W2:Y:S02]  /*06a0*/  SHFL.IDX PT, R6, R4, R31, 0x1f ;  /* 0x00001f1f04067589 */ /* 0x0002a400000e0000 */
.L_x_1560:
[----:B------:R-:W-:Y:S05]  /*06b0*/  BSYNC B0 ;  /* 0x0000000000007941 */ /* 0x000fea0003800000 */
.L_x_1559:
[----:B-1-3--:R-:W-:Y:S01]  /*06c0*/  IABS R0, R11 ;  /* 0x0000000b00007213 */ /* 0x00afe20000000000 */
[----:B--2---:R-:W-:-:S04]  /*06d0*/  IMAD R4, R6, c[0x0][0x538], R12 ;  /* 0x00014e0006047a24 */ /* 0x004fc800078e020c */
[----:B------:R-:W-:Y:S01]  /*06e0*/  IMAD.MOV.U32 R5, RZ, RZ, R0 ;  /* 0x000000ffff057224 */ /* 0x000fe200078e0000 */
[----:B----4-:R-:W-:Y:S01]  /*06f0*/  IABS R0, R10 ;  /* 0x0000000a00007213 */ /* 0x010fe20000000000 */
[----:B------:R1:W-:Y:S01]  /*0700*/  STL [R1], R4 ;  /* 0x0000000401007387 */ /* 0x0003e20000100800 */
        /* <DEDUP_REMOVED lines=64> */
.L_x_1553:
[----:B------:R-:W-:Y:S01]  /*0b10*/  MOV R0, UR4 ;  /* 0x0000000400007c02 */ /* 0x000fe20008000f00 */
[----:B------:R-:W-:Y:S04]  /*0b20*/  STL [R1+0x4], RZ ;  /* 0x000004ff01007387 */ /* 0x000fe80000100800 */
[----:B------:R1:W-:Y:S04]  /*0b30*/  STL [R1], R0 ;  /* 0x0000000001007387 */ /* 0x0003e80000100800 */
[----:B------:R2:W-:Y:S01]  /*0b40*/  STL [R1+0x8], RZ ;  /* 0x000008ff01007387 */ /* 0x0005e20000100800 */
[----:B-1----:R-:W-:-:S05]  /*0b50*/  MOV R0, c[0x0][0x53c] ;  /* 0x00014f0000007a02 */ /* 0x002fca0000000f00 */
[----:B------:R2:W-:Y:S02]  /*0b60*/  STL [R1+0xc], R0 ;  /* 0x00000c0001007387 */ /* 0x0005e40000100800 */
.L_x_1562:
[----:B-1----:R-:W3:Y:S04]  /*0b70*/  LDL R4, [R1] ;  /* 0x0000000001047983 */ /* 0x002ee80000100800 */
[----:B------:R-:W3:Y:S04]  /*0b80*/  LDL R5, [R1+0x4] ;  /* 0x0000040001057983 */ /* 0x000ee80000100800 */
[----:B------:R-:W3:Y:S04]  /*0b90*/  LDL R6, [R1+0x8] ;  /* 0x0000080001067983 */ /* 0x000ee80000100800 */
[----:B------:R-:W3:Y:S01]  /*0ba0*/  LDL R7, [R1+0xc] ;  /* 0x00000c0001077983 */ /* 0x000ee20000100800 */
[----:B------:R-:W-:Y:S01]  /*0bb0*/  ISETP.NE.AND P0, PT, R14, RZ, PT ;  /* 0x000000ff0e00720c */ /* 0x000fe20003f05270 */
[----:B------:R-:W-:-:S12]  /*0bc0*/  WARPSYNC 0xffffffff ;  /* 0xffffffff00007948 */ /* 0x000fd80003800000 */
[----:B---3--:R1:W-:Y:S04]  /*0bd0*/  @!P0 STS.128 [0x20100], R4 ;  /* 0x02010004ff008388 */ /* 0x0083e80000000c00 */
[----:B------:R-:W-:Y:S06]  /*0be0*/  BAR.ARV 0x5, 0x100 ;  /* 0x0144000000007b1d */ /* 0x000fec0000002000 */
.L_x_1551:
[----:B--2---:R-:W2:Y:S02]  /*0bf0*/  LDL R0, [R1+0xc] ;  /* 0x00000c0001007983 */ /* 0x004ea40000100800 */
[----:B--2---:R-:W-:-:S13]  /*0c00*/  ISETP.GE.AND P0, PT, R0, c[0x0][0x53c], PT ;  /* 0x00014f0000007a0c */ /* 0x004fda0003f06270 */
[----:B------:R-:W-:Y:S05]  /*0c10*/  @P0 EXIT ;  /* 0x000000000000094d */ /* 0x000fea0003800000 */
[----:B------:R-:W2:Y:S01]  /*0c20*/  S2R R17, SR_TID.X ;  /* 0x0000000000117919 */ /* 0x000ea20000002100 */
[----:B------:R-:W-:Y:S02]  /*0c30*/  ULDC UR5, c[0x0][0x2ac] ;  /* 0x0000ab0000057ab9 */ /* 0x000fe40000000800 */
[----:B------:R-:W-:Y:S02]  /*0c40*/  ULDC UR4, c[0x0][0x1d0] ;  /* 0x0000740000047ab9 */ /* 0x000fe40000000800 */
[----:B------:R-:W-:Y:S01]  /*0c50*/  UIMAD UR5, UR5, UR4, URZ ;  /* 0x00000004050572a4 */ /* 0x000fe2000f8e023f */
[----:B--2---:R-:W-:-:S04]  /*0c60*/  SHF.R.S32.HI R9, RZ, 0x1f, R17 ;  /* 0x0000001fff097819 */ /* 0x004fc80000011411 */
[CC--:B------:R-:W-:Y:S02]  /*0c70*/  LEA.HI R2, R9.reuse, R17.reuse, RZ, 0x4 ;  /* 0x0000001109027211 */ /* 0x0c0fe400078f20ff */
[CC--:B------:R-:W-:Y:S02]  /*0c80*/  LEA.HI R15, R9.reuse, R17.reuse, RZ, 0x3 ;  /* 0x00000011090f7211 */ /* 0x0c0fe400078f18ff */
[----:B------:R-:W-:Y:S02]  /*0c90*/  SHF.R.S32.HI R3, RZ, 0x4, R2 ;  /* 0x00000004ff037819 */ /* 0x000fe40000011402 */
[----:B------:R-:W-:Y:S02]  /*0ca0*/  LEA.HI R13, R9, R17, RZ, 0x2 ;  /* 0x00000011090d7211 */ /* 0x000fe400078f10ff */
[----:B------:R-:W-:Y:S02]  /*0cb0*/  LEA.HI R0, R2, R3, RZ, 0x1 ;  /* 0x0000000302007211 */ /* 0x000fe400078f08ff */
[----:B------:R-:W-:-:S02]  /*0cc0*/  SHF.R.S32.HI R241, RZ, 0x3, R15 ;  /* 0x00000003fff17819 */ /* 0x000fc4000001140f */
[----:B------:R-:W-:Y:S02]  /*0cd0*/  LOP3.LUT R0, R0, 0xfffffffe, RZ, 0xc0, !PT ;  /* 0xfffffffe00007812 */ /* 0x000fe400078ec0ff */
[--C-:B------:R-:W-:Y:S02]  /*0ce0*/  SHF.R.S32.HI R8, RZ, 0x2, R13.reuse ;  /* 0x00000002ff087819 */ /* 0x100fe4000001140d */
[----:B-1----:R-:W-:Y:S01]  /*0cf0*/  LOP3.LUT R4, R15, 0xfffffff8, RZ, 0xc0, !PT ;  /* 0xfffffff80f047812 */ /* 0x002fe200078ec0ff */
[----:B------:R-:W-:Y:S01]  /*0d00*/  IMAD.IADD R14, R3, 0x1, -R0 ;  /* 0x00000001030e7824 */ /* 0x000fe200078e0a00 */
[----:B------:R-:W-:Y:S01]  /*0d10*/  LOP3.LUT R0, R2, 0xfffffff0, RZ, 0xc0, !PT ;  /* 0xfffffff002007812 */ /* 0x000fe200078ec0ff */
[----:B------:R-:W-:Y:S01]  /*0d20*/  IMAD.SHL.U32 R3, R241, 0x40, RZ ;  /* 0x00000040f1037824 */ /* 0x000fe200078e00ff */
[----:B------:R-:W-:Y:S01]  /*0d30*/  SHF.R.S32.HI R2, RZ, 0x1f, R13 ;  /* 0x0000001fff027819 */ /* 0x000fe2000001140d */
[----:B------:R-:W-:Y:S01]  /*0d40*/  IMAD.IADD R236, R17, 0x1, -R4 ;  /* 0x0000000111ec7824 */ /* 0x000fe200078e0a04 */
[-C--:B------:R-:W-:Y:S01]  /*0d50*/  LEA.HI R7, R9, R17.reuse, RZ, 0x5 ;  /* 0x0000001109077211 */ /* 0x080fe200078f28ff */
[----:B------:R-:W-:Y:S01]  /*0d60*/  IMAD.IADD R0, R17, 0x1, -R0 ;  /* 0x0000000111007824 */ /* 0x000fe200078e0a00 */
[----:B------:R-:W-:Y:S01]  /*0d70*/  LEA.HI R2, R2, R8, RZ, 0x3 ;  /* 0x0000000802027211 */ /* 0x000fe200078f18ff */
[----:B------:R-:W-:Y:S01]  /*0d80*/  IMAD.SHL.U32 R232, R236, 0x8, RZ ;  /* 0x00000008ece87824 */ /* 0x000fe200078e00ff */
[----:B------:R-:W-:-:S02]  /*0d90*/  LEA.HI R9, R9, R17, RZ, 0x6 ;  /* 0x0000001109097211 */ /* 0x000fc400078f30ff */
[----:B------:R-:W-:Y:S02]  /*0da0*/  SHF.R.S32.HI R5, RZ, 0x1f, R0 ;  /* 0x0000001fff057819 */ /* 0x000fe40000011400 */
[----:B------:R-:W-:Y:S01]  /*0db0*/  LOP3.LUT R4, R2, 0xfffffff8, RZ, 0xc0, !PT ;  /* 0xfffffff802047812 */ /* 0x000fe200078ec0ff */
[----:B------:R-:W-:Y:S01]  /*0dc0*/  IMAD.SHL.U32 R9, R9, 0x8, RZ ;  /* 0x0000000809097824 */ /* 0x000fe200078e00ff */
[----:B------:R-:W-:Y:S02]  /*0dd0*/  LEA.HI R10, R5, R0, RZ, 0x3 ;  /* 0x00000000050a7211 */ /* 0x000fe400078f18ff */
[----:B------:R-:W-:Y:S01]  /*0de0*/  LOP3.LUT R2, R3, 0x1c0, RZ, 0xc0, !PT ;  /* 0x000001c003027812 */ /* 0x000fe200078ec0ff */
[----:B------:R-:W-:Y:S01]  /*0df0*/  IMAD.IADD R8, R8, 0x1, -R4 ;  /* 0x0000000108087824 */ /* 0x000fe200078e0a04 */
[----:B------:R-:W-:Y:S02]  /*0e00*/  LOP3.LUT R3, R10, 0xfffffff8, RZ, 0xc0, !PT ;  /* 0xfffffff80a037812 */ /* 0x000fe400078ec0ff */
[----:B------:R-:W-:-:S02]  /*0e10*/  SHF.R.U32.HI R4, RZ, 0x3, R2 ;  /* 0x00000003ff047819 */ /* 0x000fc40000011602 */
[----:B------:R-:W-:Y:S01]  /*0e20*/  LOP3.LUT R2, R2, 0x38, R232, 0xf8, !PT ;  /* 0x0000003802027812 */ /* 0x000fe200078ef8e8 */
[----:B------:R-:W-:Y:S01]  /*0e30*/  IMAD.IADD R5, R0, 0x1, -R3 ;  /* 0x0000000100057824 */ /* 0x000fe200078e0a03 */
[----:B------:R-:W-:Y:S02]  /*0e40*/  LOP3.LUT R0, R7, 0xffffffe0, RZ, 0xc0, !PT ;  /* 0xffffffe007007812 */ /* 0x000fe400078ec0ff */
[----:B------:R-:W-:Y:S02]  /*0e50*/  LOP3.LUT R11, R2, R4, RZ, 0x3c, !PT ;  /* 0x00000004020b7212 */ /* 0x000fe400078e3cff */
[--C-:B------:R-:W-:Y:S01]  /*0e60*/  SHF.R.S32.HI R4, RZ, 0x5, R7.reuse ;  /* 0x00000005ff047819 */ /* 0x100fe20000011407 */
[----:B------:R-:W-:Y:S01]  /*0e70*/  IMAD.IADD R16, R17, 0x1, -R0 ;  /* 0x0000000111107824 */ /* 0x000fe200078e0a00 */
[----:B------:R-:W-:Y:S01]  /*0e80*/  SHF.R.S32.HI R2, RZ, 0x1f, R7 ;  /* 0x0000001fff027819 */ /* 0x000fe20000011407 */
[----:B------:R-:W-:Y:S01]  /*0e90*/  IMAD.SHL.U32 R0, R236, 0x40, RZ ;  /* 0x00000040ec007824 */ /* 0x000fe200078e00ff */
[----:B------:R-:W-:-:S02]  /*0ea0*/  LOP3.LUT R6, R8, 0x1, RZ, 0xc0, !PT ;  /* 0x0000000108067812 */ /* 0x000fc400078ec0ff */
[----:B------:R-:W-:Y:S02]  /*0eb0*/  LEA.HI R2, R2, R4, RZ, 0x3 ;  /* 0x0000000402027211 */ /* 0x000fe400078f18ff */
[----:B------:R-:W-:Y:S02]  /*0ec0*/  SHF.R.S32.HI R12, RZ, 0x1f, R16 ;  /* 0x0000001fff0c7819 */ /* 0x000fe40000011410 */
[----:B------:R-:W-:Y:S02]  /*0ed0*/  LOP3.LUT R0, R0, 0x1c0, RZ, 0xc0, !PT ;  /* 0x000001c000007812 */ /* 0x000fe400078ec0ff */
[----:B------:R-:W-:Y:S02]  /*0ee0*/  LOP3.LUT R2, R2, 0xffffff8, RZ, 0xc0, !PT ;  /* 0x0ffffff802027812 */ /* 0x000fe400078ec0ff */
[----:B------:R-:W-:Y:S02]  /*0ef0*/  ISETP.NE.U32.AND P0, PT, R6, 0x1, PT ;  /* 0x000000010600780c */ /* 0x000fe40003f05070 */
[----:B------:R-:W-:Y:S01]  /*0f00*/  LEA.HI R12, R12, R16, RZ, 0x2 ;  /* 0x000000100c0c7211 */ /* 0x000fe200078f10ff */
[----:B------:R-:W-:Y:S01]  /*0f10*/  IMAD.IADD R3, R4, 0x1, -R2 ;  /* 0x0000000104037824 */ /* 0x000fe200078e0a02 */
[----:B------:R-:W-:-:S02]  /*0f20*/  LOP3.LUT R7, R0, 0x8, R15, 0xf8, !PT ;  /* 0x0000000800077812 */ /* 0x000fc400078ef80f */
[----:B------:R-:W-:Y:S02]  /*0f30*/  SHF.R.U32.HI R6, RZ, 0x3, R0 ;  /* 0x00000003ff067819 */ /* 0x000fe40000011600 */
[----:B------:R-:W-:Y:S02]  /*0f40*/  LOP3.LUT R0, R13, 0xfffffffc, RZ, 0xc0, !PT ;  /* 0xfffffffc0d007812 */ /* 0x000fe400078ec0ff */
[----:B------:R-:W-:Y:S02]  /*0f50*/  SHF.R.S32.HI R2, RZ, 0x2, R12 ;  /* 0x00000002ff027819 */ /* 0x000fe4000001140c */
[----:B------:R-:W-:Y:S01]  /*0f60*/  LOP3.LUT R13, R7, R6, RZ, 0x3c, !PT ;  /* 0x00000006070d7212 */ /* 0x000fe200078e3cff */
[----:B------:R-:W-:Y:S01]  /*0f70*/  IMAD.IADD R0, R17, 0x1, -R0 ;  /* 0x0000000111007824 */ /* 0x000fe200078e0a00 */
[----:B------:R-:W-:Y:S01]  /*0f80*/  LOP3.LUT P4, RZ, R5, 0x2, RZ, 0xc0, !PT ;  /* 0x0000000205ff7812 */ /* 0x000fe2000788c0ff */
[----:B------:R-:W-:Y:S01]  /*0f90*/  IMAD R15, R3, 0x10, R2 ;  /* 0x00000010030f7824 */ /* 0x000fe200078e0202 */
[C---:B------:R-:W-:Y:S01]  /*0fa0*/  LOP3.LUT P3, RZ, R5.reuse, 0x4, RZ, 0xc0, !PT ;  /* 0x0000000405ff7812 */ /* 0x040fe2000786c0ff */
[----:B------:R-:W-:Y:S01]  /*0fb0*/  IMAD.SHL.U32 R2, R5, 0x40, RZ ;  /* 0x0000004005027824 */ /* 0x000fe200078e00ff */
[----:B------:R-:W-:Y:S01]  /*0fc0*/  LEA.HI R3, R0, R0, RZ, 0x1 ;  /* 0x0000000000037211 */ /* 0x000fe200078f08ff */
[----:B------:R-:W-:Y:S01]  /*0fd0*/  IMAD.SHL.U32 R7, R4, 0x400, RZ ;  /* 0x0000040004077824 */ /* 0x000fe200078e00ff */
[C---:B------:R-:W-:Y:S01]  /*0fe0*/  R2P PR, R8.reuse, 0x6 ;  /* 0x0000000608007804 */ /* 0x040fe20000000000 */
[----:B------:R-:W-:Y:S01]  /*0ff0*/  IMAD.SHL.U32 R4, R8, 0x40, RZ ;  /* 0x0000004008047824 */ /* 0x000fe200078e00ff */
[----:B------:R-:W-:Y:S01]  /*1000*/  LOP3.LUT R2, R2, 0x1c0, RZ, 0xc0, !PT ;  /* 0x000001c002027812 */ /* 0x000fe200078ec0ff */
[----:B------:R-:W-:Y:S01]  /*1010*/  IMAD.SHL.U32 R6, R14, 0x8, RZ ;  /* 0x000000080e067824 */ /* 0x000fe200078e00ff */
[----:B------:R-:W-:Y:S01]  /*1020*/  LOP3.LUT R3, R3, 0x1ffffffe, RZ, 0xc0, !PT ;  /* 0x1ffffffe03037812 */ /* 0x000fe200078ec0ff */
[----:B------:R-:W-:Y:S01]  /*1030*/  IMAD.SHL.U32 R8, R10, 0x40, RZ ;  /* 0x000000400a087824 */ /* 0x000fe200078e00ff */
[----:B------:R-:W-:Y:S01]  /*1040*/  LOP3.LUT R4, R4, 0x1c0, RZ, 0xc0, !PT ;  /* 0x000001c004047812 */ /* 0x000fe200078ec0ff */
[----:B------:R-:W-:Y:S01]  /*1050*/  IMAD R5, R0, 0x2, R7 ;  /* 0x0000000200057824 */ /* 0x000fe200078e0207 */
[----:B------:R-:W-:Y:S01]  /*1060*/  LOP3.LUT R6, R2, 0x8, R6, 0xf8, !PT ;  /* 0x0000000802067812 */ /* 0x000fe200078ef806 */
[----:B------:R1:W-:Y:S01]  /*1070*/  STL [R1+0x148], R15 ;  /* 0x0001480f01007387 */ /* 0x0003e20000100800 */
[----:B------:R-:W-:Y:S01]  /*1080*/  LOP3.LUT R11, R11, 0x7ffffe00, R9, 0xf8, !PT ;  /* 0x7ffffe000b0b7812 */ /* 0x000fe200078ef809 */
[----:B------:R-:W-:Y:S01]  /*1090*/  IMAD.IADD R9, R0, 0x1, -R3 ;  /* 0x0000000100097824 */ /* 0x000fe200078e0a03 */
[----:B------:R-:W-:Y:S01]  /*10a0*/  SHF.R.U32.HI R2, RZ, 0x3, R2 ;  /* 0x00000003ff027819 */ /* 0x000fe20000011602 */
[----:B------:R-:W-:Y:S01]  /*10b0*/  IMAD R0, R14, 0x200, R13 ;  /* 0x000002000e007824 */ /* 0x000fe200078e020d */
[----:B------:R-:W-:Y:S01]  /*10c0*/  LEA.HI R3, R4, R4, RZ, 0x1d ;  /* 0x0000000404037211 */ /* 0x000fe200078fe8ff */
[----:B------:R-:W-:Y:S01]  /*10d0*/  IMAD R9, R9, 0x8, R15 ;  /* 0x0000000809097824 */ /* 0x000fe200078e020f */
[----:B------:R-:W-:Y:S01]  /*10e0*/  LOP3.LUT R2, R6, R2, RZ, 0x3c, !PT ;  /* 0x0000000206027212 */ /* 0x000fe200078e3cff */
[----:B------:R-:W-:Y:S01]  /*10f0*/  IMAD.MOV.U32 R10, RZ, RZ, 0x40 ;  /* 0x00000040ff0a7424 */ /* 0x000fe200078e00ff */
[----:B------:R-:W-:Y:S01]  /*1100*/  LOP3.LUT R4, R8, 0xfffffe00, RZ, 0xc0, !PT ;  /* 0xfffffe0008047812 */ /* 0x000fe200078ec0ff */
[----:B------:R-:W-:Y:S01]  /*1110*/  IMAD.IADD R8, R5, 0x1, R3 ;  /* 0x0000000105087824 */ /* 0x000fe200078e0203 */
[----:B------:R2:W-:Y:S01]  /*1120*/  STL [R1+0x14c], R9 ;  /* 0x00014c0901007387 */ /* 0x0005e20000100800 */
[----:B------:R-:W-:Y:S01]  /*1130*/  IADD3 R238, R232, 0x40, RZ ;  /* 0x00000040e8ee7810 */ /* 0x000fe20007ffe0ff */
[----:B------:R-:W-:Y:S01]  /*1140*/  IMAD.SHL.U32 R229, R11, 0x2, RZ ;  /* 0x000000020be57824 */ /* 0x000fe200078e00ff */
[CC--:B------:R-:W-:Y:S01]  /*1150*/  IADD3 R3, R2.reuse, R4.reuse, R7 ;  /* 0x0000000402037210 */ /* 0x0c0fe20007ffe007 */
[----:B------:R-:W-:Y:S01]  /*1160*/  IMAD.MOV.U32 R7, RZ, RZ, 0x20 ;  /* 0x00000020ff077424 */ /* 0x000fe200078e00ff */
[----:B------:R-:W-:-:S02]  /*1170*/  LOP3.LUT R4, R2, R4, RZ, 0xfc, !PT ;  /* 0x0000000402047212 */ /* 0x000fc400078efcff */
[----:B------:R-:W-:Y:S02]  /*1180*/  LOP3.LUT R2, R12, 0x7ffffffc, RZ, 0xc0, !PT ;  /* 0x7ffffffc0c027812 */ /* 0x000fe400078ec0ff */
[----:B------:R-:W-:Y:S02]  /*1190*/  IADD3 R239, R232, 0xc0, RZ ;  /* 0x000000c0e8ef7810 */ /* 0x000fe40007ffe0ff */
[----:B------:R-:W-:Y:S01]  /*11a0*/  SHF.R.S32.HI R12, RZ, 0x1f, R238 ;  /* 0x0000001fff0c7819 */ /* 0x000fe200000114ee */
[----:B------:R-:W-:Y:S01]  /*11b0*/  IMAD.IADD R2, R16, 0x1, -R2 ;  /* 0x0000000110027824 */ /* 0x000fe200078e0a02 */
[----:B------:R-:W-:Y:S02]  /*11c0*/  IADD3 R237, R232, 0x80, RZ ;  /* 0x00000080e8ed7810 */ /* 0x000fe40007ffe0ff */
[----:B------:R-:W-:Y:S01]  /*11d0*/  SHF.R.S32.HI R5, RZ, 0x1f, R232 ;  /* 0x0000001fff057819 */ /* 0x000fe200000114e8 */
[----:B------:R-:W-:Y:S01]  /*11e0*/  IMAD.SHL.U32 R41, R2, 0x2, RZ ;  /* 0x0000000202297824 */ /* 0x000fe200078e00ff */
[----:B------:R-:W-:-:S02]  /*11f0*/  SHF.R.S32.HI R6, RZ, 0x1f, R239 ;  /* 0x0000001fff067819 */ /* 0x000fc400000114ef */
[----:B------:R-:W-:Y:S02]  /*1200*/  LEA R135, R0, 0x8100, 0x1 ;  /* 0x0000810000877811 */ /* 0x000fe400078e08ff */
        /* <DEDUP_REMOVED lines=19> */
[----:B------:R3:W-:Y:S01]  /*1340*/  STL [R1+0xb8], R35 ;  /* 0x0000b82301007387 */ /* 0x0007e20000100800 */
        /* <DEDUP_REMOVED lines=18> */
[C---:B-1----:R-:W-:Y:S02]  /*1470*/  IADD3 R15, R41.reuse, 0xd0, RZ ;  /* 0x000000d0290f7810 */ /* 0x042fe40007ffe0ff */
[C---:B------:R-:W-:Y:S01]  /*1480*/  IADD3 R14, R41.reuse, 0xd8, RZ ;  /* 0x000000d8290e7810 */ /* 0x040fe20007ffe0ff */
[----:B------:R-:W-:Y:S01]  /*1490*/  STL [R1+0x9c], R28 ;  /* 0x00009c1c01007387 */ /* 0x000fe20000100800 */
[C---:B------:R-:W-:Y:S02]  /*14a0*/  IADD3 R13, R41.reuse, 0xe0, RZ ;  /* 0x000000e0290d7810 */ /* 0x040fe40007ffe0ff */
[C---:B------:R-:W-:Y:S01]  /*14b0*/  IADD3 R12, R41.reuse, 0xe8, RZ ;  /* 0x000000e8290c7810 */ /* 0x040fe20007ffe0ff */
[----:B------:R-:W-:Y:S01]  /*14c0*/  STL [R1+0x98], R27 ;  /* 0x0000981b01007387 */ /* 0x000fe20000100800 */
[----:B------:R-:W-:-:S02]  /*14d0*/  IADD3 R11, R41, 0xf0, RZ ;  /* 0x000000f0290b7810 */ /* 0x000fc40007ffe0ff */
[----:B--2---:R-:W-:Y:S01]  /*14e0*/  LEA R9, R8, 0x80, 0x1 ;  /* 0x0000008008097811 */ /* 0x004fe200078e08ff */
[----:B------:R1:W-:Y:S01]  /*14f0*/  STL [R1+0x94], R26 ;  /* 0x0000941a01007387 */ /* 0x0003e20000100800 */
[----:B------:R-:W-:Y:S02]  /*1500*/  SHF.R.S32.HI R8, RZ, 0x1f, R40 ;  /* 0x0000001fff087819 */ /* 0x000fe40000011428 */
[----:B------:R-:W-:Y:S01]  /*1510*/  SHF.R.S32.HI R5, RZ, 0x1f, R237 ;  /* 0x0000001fff057819 */ /* 0x000fe200000114ed */
[----:B------:R-:W-:Y:S01]  /*1520*/  STL [R1+0x90], R25 ;  /* 0x0000901901007387 */ /* 0x000fe20000100800 */
[C---:B------:R-:W-:Y:S02]  /*1530*/  SEL R6, R10.reuse, 0xffffffc0, !P2 ;  /* 0xffffffc00a067807 */ /* 0x040fe40005000000 */
[----:B------:R-:W-:Y:S01]  /*1540*/  SEL R0, R10, 0xffffffc0, !P3 ;  /* 0xffffffc00a007807 */ /* 0x000fe20005800000 */
[----:B------:R-:W-:Y:S01]  /*1550*/  STL [R1+0x8c], R24 ;  /* 0x00008c1801007387 */ /* 0x000fe20000100800 */
[----:B------:R-:W-:-:S02]  /*1560*/  SEL R5, R7, 0xffffffe0, !P1 ;  /* 0xffffffe007057807 */ /* 0x000fc40004800000 */
[----:B------:R-:W-:Y:S01]  /*1570*/  SEL R2, R7, 0xffffffe0, !P4 ;  /* 0xffffffe007027807 */ /* 0x000fe20006000000 */
[----:B------:R2:W-:Y:S01]  /*1580*/  STL [R1+0x88], R23 ;  /* 0x0000881701007387 */ /* 0x0005e20000100800 */
[----:B------:R-:W-:Y:S02]  /*1590*/  IADD3 R10, R41, 0xf8, RZ ;  /* 0x000000f8290a7810 */ /* 0x000fe40007ffe0ff */
[----:B------:R-:W-:Y:S01]  /*15a0*/  SHF.R.S32.HI R7, RZ, 0x1f, R39 ;  /* 0x0000001fff077819 */ /* 0x000fe20000011427 */
[----:B------:R-:W-:Y:S01]  /*15b0*/  STL [R1+0x84], R22 ;  /* 0x0000841601007387 */ /* 0x000fe20000100800 */
[----:B---3--:R-:W-:Y:S02]  /*15c0*/  SHF.R.S32.HI R35, RZ, 0x1f, R35 ;  /* 0x0000001fff237819 */ /* 0x008fe40000011423 */
[----:B----4-:R-:W-:Y:S01]  /*15d0*/  SHF.R.S32.HI R32, RZ, 0x1f, R32 ;  /* 0x0000001fff207819 */ /* 0x010fe20000011420 */
[----:B------:R-:W-:Y:S01]  /*15e0*/  STL [R1+0x80], R21 ;  /* 0x0000801501007387 */ /* 0x000fe20000100800 */
[----:B-----5:R-:W-:-:S02]  /*15f0*/  SHF.R.S32.HI R29, RZ, 0x1f, R29 ;  /* 0x0000001fff1d7819 */ /* 0x020fc4000001141d */
[----:B------:R-:W-:Y:S01]  /*1600*/  LEA R221, R3, 0x10100, 0x1 ;  /* 0x0001010003dd7811 */ /* 0x000fe200078e08ff */
[----:B------:R3:W-:Y:S01]  /*1610*/  STL [R1+0x7c], R20 ;  /* 0x00007c1401007387 */ /* 0x0007e20000100800 */
[----:B-1----:R-:W-:Y:S02]  /*1620*/  SHF.R.S32.HI R26, RZ, 0x1f, R26 ;  /* 0x0000001fff1a7819 */ /* 0x002fe4000001141a */
[----:B------:R-:W-:Y:S01]  /*1630*/  LEA R217, R4, 0x100, 0x1 ;  /* 0x0000010004d97811 */ /* 0x000fe200078e08ff */
[----:B------:R-:W-:Y:S01]  /*1640*/  STL [R1+0x78], R19 ;  /* 0x0000781301007387 */ /* 0x000fe20000100800 */
[C---:B------:R-:W-:Y:S02]  /*1650*/  IMAD.IADD R222, R221.reuse, 0x1, R2 ;  /* 0x00000001ddde7824 */ /* 0x040fe400078e0202 */
[----:B------:R-:W-:Y:S01]  /*1660*/  IMAD.IADD R224, R221, 0x1, R0 ;  /* 0x00000001dde07824 */ /* 0x000fe200078e0200 */
[----:B------:R-:W-:Y:S01]  /*1670*/  STL [R1+0x74], R18 ;  /* 0x0000741201007387 */ /* 0x000fe20000100800 */
[----:B------:R-:W-:-:S02]  /*1680*/  IMAD.IADD R218, R2, 0x1, R217 ;  /* 0x0000000102da7824 */ /* 0x000fc400078e02d9 */
[----:B------:R-:W-:Y:S01]  /*1690*/  IMAD.IADD R220, R0, 0x1, R217 ;  /* 0x0000000100dc7824 */ /* 0x000fe200078e02d9 */
[----:B------:R1:W-:Y:S01]  /*16a0*/  STL [R1+0x70], R17 ;  /* 0x0000701101007387 */ /* 0x0003e20000100800 */
[----:B--2---:R-:W-:Y:S01]  /*16b0*/  SHF.R.S32.HI R23, RZ, 0x1f, R23 ;  /* 0x0000001fff177819 */ /* 0x004fe20000011417 */
[----:B------:R-:W-:Y:S02]  /*16c0*/  IMAD.IADD R223, R222, 0x1, R0 ;  /* 0x00000001dedf7824 */ /* 0x000fe400078e0200 */
[----:B------:R-:W-:Y:S01]  /*16d0*/  STL [R1+0x6c], R16 ;  /* 0x00006c1001007387 */ /* 0x000fe20000100800 */
[----:B------:R-:W-:-:S03]  /*16e0*/  IMAD.IADD R219, R0, 0x1, R218 ;  /* 0x0000000100db7824 */ /* 0x000fc600078e02da */
[----:B------:R-:W-:Y:S04]  /*16f0*/  STL [R1+0x68], R15 ;  /* 0x0000680f01007387 */ /* 0x000fe80000100800 */
[----:B------:R2:W-:Y:S01]  /*1700*/  STL [R1+0x64], R14 ;  /* 0x0000640e01007387 */ /* 0x0005e20000100800 */
[----:B---3--:R-:W-:-:S03]  /*1710*/  SHF.R.S32.HI R20, RZ, 0x1f, R20 ;  /* 0x0000001fff147819 */ /* 0x008fc60000011414 */
[----:B------:R-:W-:Y:S04]  /*1720*/  STL [R1+0x60], R13 ;  /* 0x0000600d01007387 */ /* 0x000fe80000100800 */
[----:B------:R-:W-:Y:S04]  /*1730*/  STL [R1+0x5c], R12 ;  /* 0x00005c0c01007387 */ /* 0x000fe80000100800 */
[----:B------:R3:W-:Y:S01]  /*1740*/  STL [R1+0x58], R11 ;  /* 0x0000580b01007387 */ /* 0x0007e20000100800 */
[----:B-1----:R-:W-:-:S03]  /*1750*/  SHF.R.S32.HI R17, RZ, 0x1f, R17 ;  /* 0x0000001fff117819 */ /* 0x002fc60000011411 */
[----:B------:R1:W-:Y:S04]  /*1760*/  STL [R1+0x140], R8 ;  /* 0x0001400801007387 */ /* 0x0003e80000100800 */
[----:B------:R-:W-:Y:S04]  /*1770*/  STL [R1+0x54], R10 ;  /* 0x0000540a01007387 */ /* 0x000fe80000100800 */
[----:B------:R4:W-:Y:S01]  /*1780*/  STL [R1+0x13c], R7 ;  /* 0x00013c0701007387 */ /* 0x0009e20000100800 */
[----:B--2---:R-:W-:-:S03]  /*1790*/  SHF.R.S32.HI R14, RZ, 0x1f, R14 ;  /* 0x0000001fff0e7819 */ /* 0x004fc6000001140e */
[----:B------:R-:W-:Y:S01]  /*17a0*/  STL [R1+0x1c], R9 ;  /* 0x00001c0901007387 */ /* 0x000fe20000100800 */
[----:B---3--:R-:W-:Y:S02]  /*17b0*/  SHF.R.S32.HI R11, RZ, 0x1f, R11 ;  /* 0x0000001fff0b7819 */ /* 0x008fe4000001140b */
[----:B-1----:R-:W-:-:S05]  /*17c0*/  SHF.R.S32.HI R8, RZ, 0x1f, R38 ;  /* 0x0000001fff087819 */ /* 0x002fca0000011426 */
[----:B------:R1:W-:Y:S01]  /*17d0*/  STL [R1+0x138], R8 ;  /* 0x0001380801007387 */ /* 0x0003e20000100800 */
[----:B----4-:R-:W-:-:S05]  /*17e0*/  SHF.R.S32.HI R7, RZ, 0x1f, R37 ;  /* 0x0000001fff077819 */ /* 0x010fca0000011425 */
        /* <DEDUP_REMOVED lines=43> */
[----:B--2---:R-:W-:-:S03]  /*1aa0*/  IADD3 R7, R9, -0x10, RZ ;  /* 0xfffffff009077810 */ /* 0x004fc60007ffe0ff */
[----:B------:R2:W-:Y:S01]  /*1ab0*/  STL [R1+0xcc], R11 ;  /* 0x0000cc0b01007387 */ /* 0x0005e20000100800 */
[----:B------:R-:W-:-:S05]  /*1ac0*/  @P0 IADD3 R7, R9, 0x10, RZ ;  /* 0x0000001009070810 */ /* 0x000fca0007ffe0ff */
[----:B------:R-:W-:Y:S02]  /*1ad0*/  IMAD.IADD R3, R6, 0x1, R7 ;  /* 0x0000000106037824 */ /* 0x000fe400078e0207 */
[----:B-1----:R-:W-:Y:S02]  /*1ae0*/  IMAD.IADD R8, R9, 0x1, R5 ;  /* 0x0000000109087824 */ /* 0x002fe400078e0205 */
[----:B------:R-:W-:Y:S01]  /*1af0*/  IMAD.IADD R5, R5, 0x1, R7 ;  /* 0x0000000105057824 */ /* 0x000fe200078e0207 */
[----:B--2---:R-:W-:Y:S01]  /*1b00*/  SHF.R.S32.HI R11, RZ, 0x1f, R10 ;  /* 0x0000001fff0b7819 */ /* 0x004fe2000001140a */
[--C-:B------:R-:W-:Y:S02]  /*1b10*/  IMAD.IADD R10, R9, 0x1, R6.reuse ;  /* 0x00000001090a7824 */ /* 0x100fe400078e0206 */
[--C-:B------:R-:W-:Y:S02]  /*1b20*/  IMAD.IADD R2, R5, 0x1, R6.reuse ;  /* 0x0000000105027824 */ /* 0x100fe400078e0206 */
[----:B------:R-:W-:Y:S04]  /*1b30*/  STL [R1+0xc8], R11 ;  /* 0x0000c80b01007387 */ /* 0x000fe80000100800 */
[----:B------:R1:W-:Y:S04]  /*1b40*/  STL [R1+0x2c], R8 ;  /* 0x00002c0801007387 */ /* 0x0003e80000100800 */
[----:B------:R2:W-:Y:S01]  /*1b50*/  STL [R1+0x3c], R10 ;  /* 0x00003c0a01007387 */ /* 0x0005e20000100800 */
[----:B-1----:R-:W-:-:S05]  /*1b60*/  IMAD.IADD R8, R8, 0x1, R6 ;  /* 0x0000000108087824 */ /* 0x002fca00078e0206 */
[----:B------:R2:W-:Y:S04]  /*1b70*/  STL [R1+0x38], R8 ;  /* 0x0000380801007387 */ /* 0x0005e80000100800 */
[----:B------:R2:W-:Y:S04]  /*1b80*/  STL [R1+0x24], R7 ;  /* 0x0000240701007387 */ /* 0x0005e80000100800 */
[----:B------:R2:W-:Y:S04]  /*1b90*/  STL [R1+0x34], R3 ;  /* 0x0000340301007387 */ /* 0x0005e80000100800 */
[----:B------:R2:W-:Y:S04]  /*1ba0*/  STL [R1+0x28], R5 ;  /* 0x0000280501007387 */ /* 0x0005e80000100800 */
[----:B------:R2:W-:Y:S02]  /*1bb0*/  STL [R1+0x30], R2 ;  /* 0x0000300201007387 */ /* 0x0005e40000100800 */
.L_x_1653:
[----:B------:R-:W3:Y:S01]  /*1bc0*/  LDL R0, [R1+0xc] ;  /* 0x00000c0001007983 */ /* 0x000ee20000100800 */
[----:B--2---:R-:W-:Y:S01]  /*1bd0*/  IMAD.MOV.U32 R8, RZ, RZ, 0x4 ;  /* 0x00000004ff087424 */ /* 0x004fe200078e00ff */
[----:B------:R-:W-:-:S02]  /*1be0*/  ISETP.NE.U32.AND P0, PT, RZ, c[0x0][0x370], PT ;  /* 0x0000dc00ff007a0c */ /* 0x000fc40003f05070 */
[----:B------:R-:W-:Y:S02]  /*1bf0*/  ISETP.NE.U32.AND P1, PT, RZ, c[0x0][0x360], PT ;  /* 0x0000d800ff007a0c */ /* 0x000fe40003f25070 */
[----:B------:R-:W-:Y:S01]  /*1c00*/  ISETP.NE.AND.EX P3, PT, RZ, c[0x0][0x374], PT, P0 ;  /* 0x0000dd00ff007a0c */ /* 0x000fe20003f65300 */
[----:B---3--:R-:W-:-:S05]  /*1c10*/  IMAD.WIDE R2, R0, R8, c[0x0][0x588] ;  /* 0x0001620000027625 */ /* 0x008fca00078e0208 */
[----:B------:R-:W2:Y:S01]  /*1c20*/  LDG.E R252, [R2.64] ;  /* 0x0000000602fc7981 */ /* 0x000ea2000c1e1900 */
[----:B------:R-:W-:Y:S01]  /*1c30*/  ISETP.NE.AND.EX P1, PT, RZ, c[0x0][0x364], PT, P1 ;  /* 0x0000d900ff007a0c */ /* 0x000fe20003f25310 */
[----:B------:R-:W-:Y:S01]  /*1c40*/  IMAD.MOV.U32 R242, RZ, RZ, RZ ;  /* 0x000000fffff27224 */ /* 0x000fe200078e00ff */
[----:B------:R-:W-:Y:S01]  /*1c50*/  ISETP.NE.U32.AND P4, PT, RZ, c[0x0][0x348], PT ;  /* 0x0000d200ff007a0c */ /* 0x000fe20003f85070 */
[----:B------:R-:W-:-:S03]  /*1c60*/  IMAD.MOV.U32 R11, RZ, RZ, RZ ;  /* 0x000000ffff0b7224 */ /* 0x000fc600078e00ff */
[----:B------:R-:W-:Y:S02]  /*1c70*/  ISETP.NE.AND.EX P4, PT, RZ, c[0x0][0x34c], PT, P4 ;  /* 0x0000d300ff007a0c */ /* 0x000fe40003f85340 */
[----:B--2---:R-:W-:Y:S01]  /*1c80*/  SHF.R.S32.HI R12, RZ, 0x1f, R252 ;  /* 0x0000001fff0c7819 */ /* 0x004fe200000114fc */
[C---:B------:R-:W-:Y:S01]  /*1c90*/  IMAD.SHL.U32 R18, R252.reuse, 0x4, RZ ;  /* 0x00000004fc127824 */ /* 0x040fe200078e00ff */
[C---:B------:R-:W-:Y:S02]  /*1ca0*/  @P3 LEA R6, P0, R252.reuse, c[0x0][0x370], 0x2 ;  /* 0x0000dc00fc063a11 */ /* 0x040fe400078010ff */
[C-C-:B------:R-:W-:Y:S01]  /*1cb0*/  SHF.L.U64.HI R16, R252.reuse, 0x2, R12.reuse ;  /* 0x00000002fc107819 */ /* 0x140fe2000001020c */
[----:B------:R1:W-:Y:S01]  /*1cc0*/  STL [R1+0x50], R12 ;  /* 0x0000500c01007387 */ /* 0x0003e20000100800 */
[----:B------:R-:W-:Y:S02]  /*1cd0*/  @P3 LEA.HI.X R7, R252, c[0x0][0x374], R12, 0x2, P0 ;  /* 0x0000dd00fc073a11 */ /* 0x000fe400000f140c */
[C---:B------:R-:W-:Y:S01]  /*1ce0*/  @P1 IADD3 R4, P2, R18.reuse, c[0x0][0x360], RZ ;  /* 0x0000d80012041a10 */ /* 0x040fe20007f5e0ff */
[----:B------:R1:W-:Y:S01]  /*1cf0*/  STL [R1+0x14], R18 ;  /* 0x0000141201007387 */ /* 0x0003e20000100800 */
[----:B------:R-:W-:-:S02]  /*1d00*/  IADD3 R2, P0, R18, c[0x0][0x348], RZ ;  /* 0x0000d20012027a10 */ /* 0x000fc40007f1e0ff */
[C---:B------:R-:W-:Y:S01]  /*1d10*/  @P1 IADD3.X R5, R16.reuse, c[0x0][0x364], RZ, P2, !PT ;  /* 0x0000d90010051a10 */ /* 0x040fe200017fe4ff */
[----:B------:R1:W5:Y:S01]  /*1d20*/  @P3 LDG.E R242, [R6.64] ;  /* 0x0000000606f23981 */ /* 0x000362000c1e1900 */
[----:B------:R-:W-:-:S03]  /*1d30*/  IADD3.X R3, R16, c[0x0][0x34c], RZ, P0, !PT ;  /* 0x0000d30010037a10 */ /* 0x000fc600007fe4ff */
[----:B------:R1:W5:Y:S04]  /*1d40*/  @P1 LDG.E R13, [R4.64] ;  /* 0x00000006040d1981 */ /* 0x000368000c1e1900 */
[----:B------:R1:W5:Y:S04]  /*1d50*/  @P4 LDG.E R11, [R2.64] ;  /* 0x00000006020b4981 */ /* 0x000368000c1e1900 */
[----:B------:R1:W-:Y:S01]  /*1d60*/  STL [R1+0x18], R16 ;  /* 0x0000181001007387 */ /* 0x0003e20000100800 */
[----:B------:R-:W-:Y:S01]  /*1d70*/  YIELD ;  /* 0x0000000000007946 */ /* 0x000fe20003800000 */
[----:B------:R-:W-:Y:S05]  /*1d80*/  @P1 BRA `(.L_x_1563) ;  /* 0x0000005000001947 */ /* 0x000fea0003800000 */
[----:B-----5:R-:W-:Y:S01]  /*1d90*/  MOV R13, c[0x0][0x168] ;  /* 0x00005a00000d7a02 */ /* 0x020fe20000000f00 */
[----:B------:R-:W-:Y:S05]  /*1da0*/  @!P4 BRA `(.L_x_1563) ;  /* 0x000000300000c947 */ /* 0x000fea0003800000 */
[----:B------:R2:W3:Y:S04]  /*1db0*/  LDG.E R0, [R2.64] ;  /* 0x0000000602007981 */ /* 0x0004e8000c1e1900 */
[----:B-12---:R-:W3:Y:S02]  /*1dc0*/  LDG.E R2, [R2.64+0x4] ;  /* 0x0000040602027981 */ /* 0x006ee4000c1e1900 */
[----:B---3--:R-:W-:-:S02]  /*1dd0*/  IADD3 R13, -R0, R2, RZ ;  /* 0x00000002000d7210 */ /* 0x008fc40007ffe1ff */
.L_x_1563:
[----:B------:R-:W-:-:S04]  /*1de0*/  ISETP.NE.U32.AND P0, PT, RZ, c[0x0][0x368], PT ;  /* 0x0000da00ff007a0c */ /* 0x000fc80003f05070 */
[----:B------:R-:W-:-:S13]  /*1df0*/  ISETP.NE.AND.EX P0, PT, RZ, c[0x0][0x36c], PT, P0 ;  /* 0x0000db00ff007a0c */ /* 0x000fda0003f05300 */
[----:B------:R-:W-:Y:S05]  /*1e00*/  @!P0 BRA `(.L_x_1564) ;  /* 0x0000004000008947 */ /* 0x000fea0003800000 */
[----:B-1----:R-:W-:-:S04]  /*1e10*/  IADD3 R2, P0, R18, c[0x0][0x368], RZ ;  /* 0x0000da0012027a10 */ /* 0x002fc80007f1e0ff */
[----:B------:R-:W-:-:S05]  /*1e20*/  IADD3.X R3, R16, c[0x0][0x36c], RZ, P0, !PT ;  /* 0x0000db0010037a10 */ /* 0x000fca00007fe4ff */
[----:B------:R1:W5:Y:S01]  /*1e30*/  LDG.E R0, [R2.64] ;  /* 0x0000000602007981 */ /* 0x000362000c1e1900 */
[----:B------:R-:W-:Y:S05]  /*1e40*/  BRA `(.L_x_1565) ;  /* 0x0000008000007947 */ /* 0x000fea0003800000 */
.L_x_1564:
        /* <DEDUP_REMOVED lines=8> */
.L_x_1565:
[----:B------:R-:W2:Y:S01]  /*1ed0*/  LDL R14, [R1+0x8] ;  /* 0x00000800010e7983 */ /* 0x000ea20000100800 */
[----:B-----5:R-:W-:Y:S01]  /*1ee0*/  IMAD.IADD R17, R0, 0x1, -R242 ;  /* 0x0000000100117824 */ /* 0x020fe200078e0af2 */
[----:B------:R-:W-:Y:S04]  /*1ef0*/  BSSY B0, `(.L_x_1566) ;  /* 0x000002e000007945 */ /* 0x000fe80003800000 */
[----:B------:R-:W-:-:S02]  /*1f00*/  ISETP.GE.AND P0, PT, R17, 0x1, PT ;  /* 0x000000011100780c */ /* 0x000fc40003f06270 */
[----:B------:R-:W-:-:S04]  /*1f10*/  IADD3 R0, R17, 0x3f, RZ ;  /* 0x0000003f11007810 */ /* 0x000fc80007ffe0ff */
[----:B-1----:R-:W-:-:S04]  /*1f20*/  SHF.R.S32.HI R2, RZ, 0x1f, R0 ;  /* 0x0000001fff027819 */ /* 0x002fc80000011400 */
[----:B------:R-:W-:Y:S01]  /*1f30*/  LEA.HI R0, R2, R0, RZ, 0x6 ;  /* 0x0000000002007211 */ /* 0x000fe200078f30ff */
[----:B------:R-:W-:-:S03]  /*1f40*/  IMAD.MOV.U32 R2, RZ, RZ, RZ ;  /* 0x000000ffff027224 */ /* 0x000fc600078e00ff */
[----:B------:R-:W-:Y:S02]  /*1f50*/  SHF.R.S32.HI R10, RZ, 0x6, R0 ;  /* 0x00000006ff0a7819 */ /* 0x000fe40000011400 */
        /* <DEDUP_REMOVED lines=39> */
.L_x_1567:
[----:B------:R-:W-:Y:S05]  /*21d0*/  BSYNC B0 ;  /* 0x0000000000007941 */ /* 0x000fea0003800000 */
.L_x_1566:
[----:B------:R-:W-:Y:S01]  /*21e0*/  IMAD R240, R15, R2, RZ ;  /* 0x000000020ff07224 */ /* 0x000fe200078e02ff */
[----:B------:R-:W-:Y:S01]  /*21f0*/  PRMT R0, RZ, 0x7610, R0 ;  /* 0x00007610ff007816 */ /* 0x000fe20000000000 */
[----:B-1----:R-:W-:Y:S01]  /*2200*/  IMAD.MOV.U32 R15, RZ, RZ, RZ ;  /* 0x000000ffff0f7224 */ /* 0x002fe200078e00ff */
[----:B------:R-:W-:Y:S01]  /*2210*/  MOV R20, RZ ;  /* 0x000000ff00147202 */ /* 0x000fe20000000f00 */
[----:B------:R-:W-:Y:S01]  /*2220*/  IMAD.IADD R2, R240, 0x1, R2 ;  /* 0x00000001f0027824 */ /* 0x000fe200078e0202 */
[----:B------:R-:W-:Y:S01]  /*2230*/  CS2R R74, SRZ ;  /* 0x00000000004a7805 */ /* 0x000fe2000001ff00 */
        /* <DEDUP_REMOVED lines=66> */
[----:B------:R-:W2:Y:S01]  /*2660*/  LDL R6, [R1+0x4] ;  /* 0x0000040001067983 */ /* 0x000ea20000100800 */
[----:B------:R-:W-:-:S04]  /*2670*/  ISETP.NE.U32.AND P0, PT, RZ, c[0x0][0x340], PT ;  /* 0x0000d000ff007a0c */ /* 0x000fc80003f05070 */
[----:B------:R-:W-:-:S13]  /*2680*/  ISETP.NE.AND.EX P1, PT, RZ, c[0x0][0x344], PT, P0 ;  /* 0x0000d100ff007a0c */ /* 0x000fda0003f25300 */
[----:B------:R-:W-:-:S04]  /*2690*/  @P1 IADD3 R2, P0, R18, c[0x0][0x340], RZ ;  /* 0x0000d00012021a10 */ /* 0x000fc80007f1e0ff */
[----:B------:R-:W-:-:S05]  /*26a0*/  @P1 IADD3.X R3, R16, c[0x0][0x344], RZ, P0, !PT ;  /* 0x0000d10010031a10 */ /* 0x000fca00007fe4ff */
[----:B------:R1:W5:Y:S01]  /*26b0*/  @P1 LDG.E R15, [R2.64] ;  /* 0x00000006020f1981 */ /* 0x000362000c1e1900 */
[----:B------:R-:W-:Y:S01]  /*26c0*/  SHF.R.S32.HI R0, RZ, 0x1f, R11 ;  /* 0x0000001fff007819 */ /* 0x000fe2000001140b */
[----:B------:R-:W-:Y:S01]  /*26d0*/  IMAD.MOV.U32 R4, RZ, RZ, c[0x0][0x2c4] ;  /* 0x0000b100ff047624 */ /* 0x000fe200078e00ff */
[----:B------:R-:W-:Y:S01]  /*26e0*/  LOP3.LUT R16, R14, 0xffff, RZ, 0xc0, !PT ;  /* 0x0000ffff0e107812 */ /* 0x000fe200078ec0ff */
[----:B------:R-:W-:Y:S01]  /*26f0*/  IMAD R5, R236, 0x20, R241 ;  /* 0x00000020ec057824 */ /* 0x000fe200078e02f1 */
[----:B------:R-:W-:Y:S01]  /*2700*/  ISETP.GE.AND P6, PT, R238, c[0x0][0x198], PT ;  /* 0x00006600ee007a0c */ /* 0x000fe20003fc6270 */
[----:B------:R-:W-:Y:S01]  /*2710*/  IMAD R0, R0, c[0x0][0x178], RZ ;  /* 0x00005e0000007a24 */ /* 0x000fe200078e02ff */
[----:B------:R-:W-:Y:S02]  /*2720*/  ISETP.NE.AND P0, PT, R4, 0x1, PT ;  /* 0x000000010400780c */ /* 0x000fe40003f05270 */
[----:B------:R-:W-:Y:S01]  /*2730*/  SEL R4, R252, RZ, !P4 ;  /* 0x000000fffc047207 */ /* 0x000fe20006000000 */
[----:B------:R-:W-:Y:S01]  /*2740*/  IMAD R0, R11, c[0x0][0x17c], R0 ;  /* 0x00005f000b007a24 */ /* 0x000fe200078e0200 */
[----:B------:R-:W-:-:S02]  /*2750*/  ISETP.GE.AND P5, PT, R237, c[0x0][0x198], PT ;  /* 0x00006600ed007a0c */ /* 0x000fc40003fa6270 */
[----:B------:R-:W-:Y:S01]  /*2760*/  IADD3 R104, R206, -0x1, RZ ;  /* 0xffffffffce687810 */ /* 0x000fe20007ffe0ff */
[----:B-1----:R-:W-:-:S05]  /*2770*/  IMAD.WIDE.U32 R2, R11, c[0x0][0x178], RZ ;  /* 0x00005e000b027a25 */ /* 0x002fca00078e00ff */
[----:B------:R-:W-:-:S05]  /*2780*/  IADD3 R3, R3, R0, RZ ;  /* 0x0000000003037210 */ /* 0x000fca0007ffe0ff */
[----:B------:R-:W-:-:S04]  /*2790*/  IMAD.WIDE.U32 R2, R16, c[0x0][0x1b8], R2 ;  /* 0x00006e0010027a25 */ /* 0x000fc800078e0002 */
[----:B------:R-:W-:-:S04]  /*27a0*/  IMAD R3, R16, c[0x0][0x1bc], R3 ;  /* 0x00006f0010037a24 */ /* 0x000fc800078e0203 */
[----:B------:R-:W-:-:S04]  /*27b0*/  IMAD.WIDE.U32 R2, R4, c[0x0][0x1c0], R2 ;  /* 0x0000700004027a25 */ /* 0x000fc800078e0002 */
[----:B--2---:R-:W-:Y:S01]  /*27c0*/  IMAD R5, R6, 0x80, R5 ;  /* 0x0000008006057824 */ /* 0x004fe200078e0205 */
[----:B------:R-:W-:Y:S02]  /*27d0*/  SEL R6, R12, RZ, !P4 ;  /* 0x000000ff0c067207 */ /* 0x000fe40006000000 */
[----:B------:R-:W-:Y:S01]  /*27e0*/  ISETP.GE.AND P4, PT, R239, c[0x0][0x198], PT ;  /* 0x00006600ef007a0c */ /* 0x000fe20003f86270 */
[----:B------:R-:W-:Y:S01]  /*27f0*/  @P0 IMAD.HI.U32 R7, R5, c[0x0][0x2c8], RZ ;  /* 0x0000b20005070a27 */ /* 0x000fe200078e00ff */
[----:B------:R-:W-:-:S03]  /*2800*/  MOV R0, R5 ;  /* 0x0000000500007202 */ /* 0x000fc60000000f00 */
[----:B------:R-:W-:Y:S01]  /*2810*/  IMAD R6, R6, c[0x0][0x1c0], RZ ;  /* 0x0000700006067a24 */ /* 0x000fe200078e02ff */
[----:B------:R-:W-:Y:S02]  /*2820*/  @P0 SHF.R.U32.HI R0, RZ, c[0x0][0x2cc], R7 ;  /* 0x0000b300ff000a19 */ /* 0x000fe40000011607 */
[----:B------:R-:W-:Y:S01]  /*2830*/  ISETP.GE.AND P0, PT, R232, c[0x0][0x198], PT ;  /* 0x00006600e8007a0c */ /* 0x000fe20003f06270 */
[----:B------:R-:W-:Y:S01]  /*2840*/  IMAD R6, R4, c[0x0][0x1c4], R6 ;  /* 0x0000710004067a24 */ /* 0x000fe200078e0206 */
[--C-:B------:R-:W-:Y:S01]  /*2850*/  SHF.R.S32.HI R7, RZ, 0x1f, R0.reuse ;  /* 0x0000001fff077819 */ /* 0x100fe20000011400 */
[----:B------:R-:W-:-:S03]  /*2860*/  IMAD.MOV R4, RZ, RZ, -R0 ;  /* 0x000000ffff047224 */ /* 0x000fc600078e0a00 */
[----:B------:R-:W-:Y:S01]  /*2870*/  IADD3 R3, R3, R6, RZ ;  /* 0x0000000603037210 */ /* 0x000fe20007ffe0ff */
[----:B------:R-:W-:Y:S02]  /*2880*/  IMAD R4, R4, c[0x0][0x2c4], R5 ;  /* 0x0000b10004047a24 */ /* 0x000fe400078e0205 */
[----:B------:R-:W-:Y:S02]  /*2890*/  IMAD R5, R7, c[0x0][0x1b0], RZ ;  /* 0x00006c0007057a24 */ /* 0x000fe400078e02ff */
[----:B------:R-:W-:-:S04]  /*28a0*/  IMAD.WIDE.U32 R2, R0, c[0x0][0x1b0], R2 ;  /* 0x00006c0000027a25 */ /* 0x000fc800078e0002 */
[----:B------:R-:W-:Y:S01]  /*28b0*/  IMAD R6, R0, c[0x0][0x1b4], R5 ;  /* 0x00006d0000067a24 */ /* 0x000fe200078e0205 */
[----:B------:R-:W-:Y:S01]  /*28c0*/  SHF.R.S32.HI R5, RZ, 0x1f, R4 ;  /* 0x0000001fff057819 */ /* 0x000fe20000011404 */
[----:B------:R-:W-:Y:S02]  /*28d0*/  @!P1 IMAD.MOV.U32 R15, RZ, RZ, R252 ;  /* 0x000000ffff0f9224 */ /* 0x000fe400078e00fc */
[----:B------:R-:W-:Y:S02]  /*28e0*/  IMAD.IADD R3, R3, 0x1, R6 ;  /* 0x0000000103037824 */ /* 0x000fe400078e0206 */
[----:B------:R-:W-:Y:S02]  /*28f0*/  IMAD R0, R5, c[0x0][0x1a8], RZ ;  /* 0x00006a0005007a24 */ /* 0x000fe400078e02ff */
[----:B------:R-:W-:-:S04]  /*2900*/  IMAD.WIDE.U32 R2, R4, c[0x0][0x1a8], R2 ;  /* 0x00006a0004027a25 */ /* 0x000fc800078e0002 */
[----:B------:R-:W-:Y:S01]  /*2910*/  IMAD R0, R4, c[0x0][0x1ac], R0 ;  /* 0x00006b0004007a24 */ /* 0x000fe200078e0200 */
[----:B------:R-:W-:-:S04]  /*2920*/  LEA R14, P0, R2, c[0x0][0x160], 0x1 ;  /* 0x00005800020e7a11 */ /* 0x000fc800078008ff */
[----:B------:R-:W-:-:S04]  /*2930*/  IADD3 R0, R3, R0, RZ ;  /* 0x0000000003007210 */ /* 0x000fc80007ffe0ff */
[----:B------:R-:W-:Y:S01]  /*2940*/  LEA.HI.X R5, R2, c[0x0][0x164], R0, 0x1, P0 ;  /* 0x0000590002057a11 */ /* 0x000fe200000f0c00 */
[----:B------:R-:W-:Y:S05]  /*2950*/  BRA.DIV ~URZ, `(.L_x_1569) ;  /* 0x0000dc427f007947 */ /* 0x000fea000b800000 */
[----:B------:R1:W2:Y:S02]  /*2960*/  SHFL.IDX PT, R4, R5, RZ, 0x181f ;  /* 0x00181fff05047589 */ /* 0x0002a400000e0000 */
.L_x_1658:
[----:B------:R-:W-:Y:S05]  /*2970*/  BRA.DIV ~URZ, `(.L_x_1570) ;  /* 0x0000dc927f007947 */ /* 0x000fea000b800000 */
[----:B------:R3:W4:Y:S02]  /*2980*/  SHFL.IDX PT, R0, R14, RZ, 0x181f ;  /* 0x00181fff0e007589 */ /* 0x00072400000e0000 */
.L_x_1659:
[----:B---3--:R-:W3:Y:S01]  /*2990*/  LDL R2, [R1+0x4] ;  /* 0x0000040001027983 */ /* 0x008ee20000100800 */
[----:B------:R-:W-:Y:S01]  /*29a0*/  IMAD R13, R13, c[0x0][0x2c4], RZ ;  /* 0x0000b1000d0d7a24 */ /* 0x000fe200078e02ff */
[----:B------:R-:W-:Y:S01]  /*29b0*/  BSSY B0, `(.L_x_1571) ;  /* 0x0000018000007945 */ /* 0x000fe20003800000 */
[----:B---3--:R-:W-:-:S04]  /*29c0*/  LEA R12, R2, R241, 0x7 ;  /* 0x000000f1020c7211 */ /* 0x008fc800078e38ff */
[----:B------:R-:W-:-:S13]  /*29d0*/  ISETP.GE.AND P0, PT, R12, R13, PT ;  /* 0x0000000d0c00720c */ /* 0x000fda0003f06270 */
[----:B------:R-:W-:Y:S05]  /*29e0*/  @P0 BRA `(.L_x_1572) ;  /* 0x0000014000000947 */ /* 0x000fea0003800000 */
[C---:B------:R-:W-:Y:S02]  /*29f0*/  ISETP.GE.AND P3, PT, R232.reuse, c[0x0][0x198], PT ;  /* 0x00006600e8007a0c */ /* 0x040fe40003f66270 */
[----:B------:R-:W-:Y:S02]  /*2a00*/  SHF.R.S32.HI R2, RZ, 0x1f, R232 ;  /* 0x0000001fff027819 */ /* 0x000fe400000114e8 */
[-C--:B----4-:R-:W-:Y:S02]  /*2a10*/  LEA R10, P0, R232, R0.reuse, 0x1 ;  /* 0x00000000e80a7211 */ /* 0x090fe400078008ff */
[-C--:B------:R-:W-:Y:S02]  /*2a20*/  LEA R8, P2, R238, R0.reuse, 0x1 ;  /* 0x00000000ee087211 */ /* 0x080fe400078408ff */
[----:B------:R-:W-:Y:S02]  /*2a30*/  SHF.R.S32.HI R20, RZ, 0x1f, R238 ;  /* 0x0000001fff147819 */ /* 0x000fe400000114ee */
[----:B------:R-:W-:-:S02]  /*2a40*/  LEA R6, P1, R237, R0, 0x1 ;  /* 0x00000000ed067211 */ /* 0x000fc400078208ff */
[----:B--2---:R-:W-:Y:S02]  /*2a50*/  LEA.HI.X R11, R232, R4, R2, 0x1, P0 ;  /* 0x00000004e80b7211 */ /* 0x004fe400000f0c02 */
[----:B------:R-:W-:Y:S02]  /*2a60*/  SHF.R.S32.HI R19, RZ, 0x1f, R237 ;  /* 0x0000001fff137819 */ /* 0x000fe400000114ed */
[----:B------:R-:W-:Y:S01]  /*2a70*/  LEA R2, P0, R239, R0, 0x1 ;  /* 0x00000000ef027211 */ /* 0x000fe200078008ff */
[----:B------:R-:W-:Y:S01]  /*2a80*/  @!PT LDS RZ, [RZ] ;  /* 0x00000000fffff984 */ /* 0x000fe20000000800 */
[----:B------:R-:W-:Y:S01]  /*2a90*/  @!PT LDS RZ, [RZ] ;  /* 0x00000000fffff984 */ /* 0x000fe20000000800 */
[----:B------:R-:W-:Y:S01]  /*2aa0*/  @!PT LDS RZ, [RZ] ;  /* 0x00000000fffff984 */ /* 0x000fe20000000800 */
[----:B------:R2:W-:Y:S01]  /*2ab0*/  LDGSTS.E.BYPASS.LTC128B.128 [R229+0x10100], [R10.64], !P3 ;  /* 0x101000000ae57fae */ /* 0x0005e2000d901d46 */
[----:B------:R-:W-:Y:S02]  /*2ac0*/  SHF.R.S32.HI R18, RZ, 0x1f, R239 ;  /* 0x0000001fff127819 */ /* 0x000fe400000114ef */
[-C--:B------:R-:W-:Y:S02]  /*2ad0*/  LEA.HI.X R9, R238, R4.reuse, R20, 0x1, P2 ;  /* 0x00000004ee097211 */ /* 0x080fe400010f0c14 */
[----:B------:R-:W-:-:S02]  /*2ae0*/  LEA.HI.X R7, R237, R4, R19, 0x1, P1 ;  /* 0x00000004ed077211 */ /* 0x000fc400008f0c13 */
[----:B------:R-:W-:Y:S01]  /*2af0*/  LEA.HI.X R3, R239, R4, R18, 0x1, P0 ;  /* 0x00000004ef037211 */ /* 0x000fe200000f0c12 */
[----:B------:R2:W-:Y:S04]  /*2b00*/  LDGSTS.E.BYPASS.LTC128B.128 [R229+0x14100], [R8.64], !P6 ;  /* 0x1410000008e57fae */ /* 0x0005e8000f101d46 */
[----:B------:R2:W-:Y:S04]  /*2b10*/  LDGSTS.E.BYPASS.LTC128B.128 [R229+0x18100], [R6.64], !P5 ;  /* 0x1810000006e57fae */ /* 0x0005e8000e901d46 */
[----:B------:R2:W-:Y:S02]  /*2b20*/  LDGSTS.E.BYPASS.LTC128B.128 [R229+0x1c100], [R2.64], !P4 ;  /* 0x1c10000002e57fae */ /* 0x0005e4000e101d46 */
.L_x_1572:
[----:B------:R-:W-:Y:S05]  /*2b30*/  BSYNC B0 ;  /* 0x0000000000007941 */ /* 0x000fea0003800000 */
.L_x_1571:
[----:B------:R-:W-:Y:S05]  /*2b40*/  BRA.DIV ~URZ, `(.L_x_1573) ;  /* 0x0000db327f007947 */ /* 0x000fea000b800000 */
[----:B--2---:R2:W3:Y:S04]  /*2b50*/  SHFL.IDX PT, R4, R5, 0x1, 0x181f ;  /* 0x00381f0005047f89 */ /* 0x0044e800000e0000 */
[----:B----4-:R2:W4:Y:S02]  /*2b60*/  SHFL.IDX PT, R0, R14, 0x1, 0x181f ;  /* 0x00381f000e007f89 */ /* 0x01052400000e0000 */
.L_x_1660:
[----:B------:R-:W-:Y:S01]  /*2b70*/  IADD3 R2, R12, 0x20, RZ ;  /* 0x000000200c027810 */ /* 0x000fe20007ffe0ff */
[----:B------:R-:W-:Y:S03]  /*2b80*/  BSSY B0, `(.L_x_1574) ;  /* 0x0000017000007945 */ /* 0x000fe60003800000 */
        /* <DEDUP_REMOVED lines=8> */
[----:B---3--:R-:W-:Y:S02]  /*2c10*/  LEA.HI.X R11, R232, R4, R3, 0x1, P0 ;  /* 0x00000004e80b7211 */ /* 0x008fe400000f0c03 */
        /* <DEDUP_REMOVED lines=13> */
.L_x_1575:
[----:B------:R-:W-:Y:S05]  /*2cf0*/  BSYNC B0 ;  /* 0x0000000000007941 */ /* 0x000fea0003800000 */
.L_x_1574:
[----:B------:R-:W-:Y:S05]  /*2d00*/  BRA.DIV ~URZ, `(.L_x_1576) ;  /* 0x0000da427f007947 */ /* 0x000fea000b800000 */
[----:B---3--:R3:W1:Y:S02]  /*2d10*/  SHFL.IDX PT, R4, R5, 0x2, 0x181f ;  /* 0x00581f0005047f89 */ /* 0x00866400000e0000 */
.L_x_1661:
[----:B------:R-:W-:Y:S05]  /*2d20*/  BRA.DIV ~URZ, `(.L_x_1577) ;  /* 0x0000da927f007947 */ /* 0x000fea000b800000 */
[----:B----4-:R4:W2:Y:S02]  /*2d30*/  SHFL.IDX PT, R0, R14, 0x2, 0x181f ;  /* 0x00581f000e007f89 */ /* 0x0108a400000e0000 */
.L_x_1662:
[----:B------:R-:W-:Y:S01]  /*2d40*/  IADD3 R2, R12, 0x40, RZ ;  /* 0x000000400c027810 */ /* 0x000fe20007ffe0ff */
[----:B------:R-:W-:Y:S03]  /*2d50*/  BSSY B0, `(.L_x_1578) ;  /* 0x0000017000007945 */ /* 0x000fe60003800000 */
[----:B------:R-:W-:-:S13]  /*2d60*/  ISETP.GE.AND P0, PT, R2, R13, PT ;  /* 0x0000000d0200720c */ /* 0x000fda0003f06270 */
[----:B------:R-:W-:Y:S05]  /*2d70*/  @P0 BRA `(.L_x_1579) ;  /* 0x0000014000000947 */ /* 0x000fea0003800000 */
[C---:B------:R-:W-:Y:S02]  /*2d80*/  ISETP.GE.AND P3, PT, R232.reuse, c[0x0][0x198], PT ;  /* 0x00006600e8007a0c */ /* 0x040fe40003f66270 */
[----:B------:R-:W-:Y:S02]  /*2d90*/  SHF.R.S32.HI R3, RZ, 0x1f, R232 ;  /* 0x0000001fff037819 */ /* 0x000fe400000114e8 */
[-C--:B--2---:R-:W-:Y:S02]  /*2da0*/  LEA R10, P0, R232, R0.reuse, 0x1 ;  /* 0x00000000e80a7211 */ /* 0x084fe400078008ff */
[-C--:B------:R-:W-:Y:S02]  /*2db0*/  LEA R8, P2, R238, R0.reuse, 0x1 ;  /* 0x00000000ee087211 */ /* 0x080fe400078408ff */
[----:B------:R-:W-:Y:S02]  /*2dc0*/  SHF.R.S32.HI R20, RZ, 0x1f, R238 ;  /* 0x0000001fff147819 */ /* 0x000fe400000114ee */
[----:B------:R-:W-:-:S02]  /*2dd0*/  LEA R6, P1, R237, R0, 0x1 ;  /* 0x00000000ed067211 */ /* 0x000fc400078208ff */
[----:B-1----:R-:W-:Y:S02]  /*2de0*/  LEA.HI.X R11, R232, R4, R3, 0x1, P0 ;  /* 0x00000004e80b7211 */ /* 0x002fe400000f0c03 */
        /* <DEDUP_REMOVED lines=13> */
.L_x_1579:
[----:B------:R-:W-:Y:S05]  /*2ec0*/  BSYNC B0 ;  /* 0x0000000000007941 */ /* 0x000fea0003800000 */
.L_x_1578:
[----:B------:R-:W-:Y:S05]  /*2ed0*/  BRA.DIV ~URZ, `(.L_x_1580) ;  /* 0x0000d9527f007947 */ /* 0x000fea000b800000 */
[----:B-1----:R1:W3:Y:S04]  /*2ee0*/  SHFL.IDX PT, R4, R5, 0x3, 0x181f ;  /* 0x00781f0005047f89 */ /* 0x0022e800000e0000 */
[----:B--2---:R1:W2:Y:S02]  /*2ef0*/  SHFL.IDX PT, R0, R14, 0x3, 0x181f ;  /* 0x00781f000e007f89 */ /* 0x0042a400000e0000 */
.L_x_1663:
[----:B-1-3--:R-:W3:Y:S01]  /*2f00*/  LDL.LU R5, [R1+0x10] ;  /* 0x0000100001057983 */ /* 0x00aee20000300800 */
[----:B------:R-:W-:Y:S01]  /*2f10*/  IADD3 R2, R12, 0x60, RZ ;  /* 0x000000600c027810 */ /* 0x000fe20007ffe0ff */
[----:B-----5:R-:W-:Y:S01]  /*2f20*/  IMAD.WIDE.U32 R246, R15, c[0x0][0x2b0], RZ ;  /* 0x0000ac000ff67a25 */ /* 0x020fe200078e00ff */
[----:B------:R-:W-:-:S02]  /*2f30*/  SHF.R.S32.HI R19, RZ, 0x1f, R238 ;  /* 0x0000001fff137819 */ /* 0x000fc400000114ee */
[----:B------:R-:W-:Y:S01]  /*2f40*/  ISETP.GE.AND P0, PT, R2, R13, PT ;  /* 0x0000000d0200720c */ /* 0x000fe20003f06270 */
[----:B------:R-:W-:Y:S01]  /*2f50*/  IMAD R105, R236, 0x20, R241 ;  /* 0x00000020ec697824 */ /* 0x000fe200078e02f1 */
[----:B------:R-:W-:Y:S02]  /*2f60*/  SHF.R.S32.HI R24, RZ, 0x1f, R232 ;  /* 0x0000001fff187819 */ /* 0x000fe400000114e8 */
[----:B------:R-:W-:Y:S02]  /*2f70*/  SHF.R.S32.HI R18, RZ, 0x1f, R237 ;  /* 0x0000001fff127819 */ /* 0x000fe400000114ed */
[----:B------:R-:W-:-:S07]  /*2f80*/  SHF.R.S32.HI R23, RZ, 0x1f, R239 ;  /* 0x0000001fff177819 */ /* 0x000fce00000114ef */
[-C--:B--2---:R-:W-:Y:S02]  /*2f90*/  @!P0 LEA R8, P3, R238, R0.reuse, 0x1 ;  /* 0x00000000ee088211 */ /* 0x084fe400078608ff */
[----:B------:R-:W-:Y:S02]  /*2fa0*/  @!P0 LEA R10, P1, R232, R0, 0x1 ;  /* 0x00000000e80a8211 */ /* 0x000fe400078208ff */
[-C--:B------:R-:W-:Y:S02]  /*2fb0*/  @!P0 LEA.HI.X R9, R238, R4.reuse, R19, 0x1, P3 ;  /* 0x00000004ee098211 */ /* 0x080fe400018f0c13 */
[C---:B------:R-:W-:Y:S02]  /*2fc0*/  ISETP.GE.AND P3, PT, R232.reuse, c[0x0][0x198], PT ;  /* 0x00006600e8007a0c */ /* 0x040fe40003f66270 */
[----:B------:R-:W-:Y:S02]  /*2fd0*/  @!P0 LEA.HI.X R11, R232, R4, R24, 0x1, P1 ;  /* 0x00000004e80b8211 */ /* 0x000fe400008f0c18 */
[----:B------:R-:W-:-:S02]  /*2fe0*/  @!P0 LEA R6, P2, R237, R0, 0x1 ;  /* 0x00000000ed068211 */ /* 0x000fc400078408ff */
[----:B------:R-:W-:Y:S02]  /*2ff0*/  @!P0 LEA R2, P1, R239, R0, 0x1 ;  /* 0x00000000ef028211 */ /* 0x000fe400078208ff */
[-C--:B------:R-:W-:Y:S02]  /*3000*/  @!P0 LEA.HI.X R7, R237, R4.reuse, R18, 0x1, P2 ;  /* 0x00000004ed078211 */ /* 0x080fe400010f0c12 */
[C---:B------:R-:W-:Y:S02]  /*3010*/  ISETP.GE.AND P2, PT, R239.reuse, c[0x0][0x1d4], PT ;  /* 0x00007500ef007a0c */ /* 0x040fe40003f46270 */
[----:B------:R-:W-:Y:S01]  /*3020*/  SHF.R.S32.HI R0, RZ, 0x1f, R15 ;  /* 0x0000001fff007819 */ /* 0x000fe2000001140f */
[----:B------:R-:W-:Y:S01]  /*3030*/  @!PT LDS RZ, [RZ] ;  /* 0x00000000fffff984 */ /* 0x000fe20000000800 */
[----:B------:R-:W-:Y:S01]  /*3040*/  @!PT LDS RZ, [RZ] ;  /* 0x00000000fffff984 */ /* 0x000fe20000000800 */
[----:B------:R-:W-:Y:S01]  /*3050*/  @!PT LDS RZ, [RZ] ;  /* 0x00000000fffff984 */ /* 0x000fe20000000800 */
[----:B------:R1:W-:Y:S01]  /*3060*/  @!P0 LDGSTS.E.BYPASS.LTC128B.128 [R229+0x13100], [R10.64], !P3 ;  /* 0x131000000ae58fae */ /* 0x0003e2000d901d46 */
[----:B------:R-:W-:Y:S02]  /*3070*/  ISETP.GE.AND P3, PT, R238, c[0x0][0x1d4], PT ;  /* 0x00007500ee007a0c */ /* 0x000fe40003f66270 */
[----:B------:R-:W-:Y:S01]  /*3080*/  @!P0 LEA.HI.X R3, R239, R4, R23, 0x1, P1 ;  /* 0x00000004ef038211 */ /* 0x000fe200008f0c17 */
[----:B------:R1:W-:Y:S01]  /*3090*/  @!P0 LDGSTS.E.BYPASS.LTC128B.128 [R229+0x17100], [R8.64], !P6 ;  /* 0x1710000008e58fae */ /* 0x0003e2000f101d46 */
[----:B------:R-:W-:Y:S01]  /*30a0*/  ISETP.GE.AND P6, PT, R232, c[0x0][0x1d4], PT ;  /* 0x00007500e8007a0c */ /* 0x000fe20003fc6270 */
[----:B------:R-:W-:-:S02]  /*30b0*/  IMAD R0, R0, c[0x0][0x2b0], RZ ;  /* 0x0000ac0000007a24 */ /* 0x000fc400078e02ff */
[----:B------:R1:W-:Y:S01]  /*30c0*/  @!P0 LDGSTS.E.BYPASS.LTC128B.128 [R229+0x1b100], [R6.64], !P5 ;  /* 0x1b10000006e58fae */ /* 0x0003e2000e901d46 */
[----:B------:R-:W-:Y:S01]  /*30d0*/  ISETP.GE.AND P5, PT, R237, c[0x0][0x1d4], PT ;  /* 0x00007500ed007a0c */ /* 0x000fe20003fa6270 */
[----:B------:R-:W-:Y:S02]  /*30e0*/  IMAD R0, R15, c[0x0][0x2b4], R0 ;  /* 0x0000ad000f007a24 */ /* 0x000fe400078e0200 */
[----:B------:R1:W-:Y:S02]  /*30f0*/  @!P0 LDGSTS.E.BYPASS.LTC128B.128 [R229+0x1f100], [R2.64], !P4 ;  /* 0x1f10000002e58fae */ /* 0x0003e4000e101d46 */
[----:B------:R-:W-:Y:S02]  /*3100*/  IMAD.IADD R250, R247, 0x1, R0 ;  /* 0x00000001f7fa7824 */ /* 0x000fe400078e0200 */
[----:B------:R-:W0:Y:S01]  /*3110*/  LDGDEPBAR ;  /* 0x00000000000079af */ /* 0x000e220000000000 */
[----:B------:R-:W-:Y:S01]  /*3120*/  WARPSYNC 0xffffffff ;  /* 0xffffffff00007948 */ /* 0x000fe20003800000 */
[----:B---3--:R-:W-:-:S04]  /*3130*/  LOP3.LUT R5, R5, 0xfffffffe, RZ, 0xc0, !PT ;  /* 0xfffffffe05057812 */ /* 0x008fc800078ec0ff */
[----:B------:R-:W-:-:S04]  /*3140*/  @P6 LOP3.LUT R5, R5, 0x1, RZ, 0xfc, !PT ;  /* 0x0000000105056812 */ /* 0x000fc800078efcff */
[----:B------:R-:W-:-:S04]  /*3150*/  LOP3.LUT R5, R5, 0xfffffffd, RZ, 0xc0, !PT ;  /* 0xfffffffd05057812 */ /* 0x000fc800078ec0ff */
[----:B------:R-:W-:-:S04]  /*3160*/  @P3 LOP3.LUT R5, R5, 0x2, RZ, 0xfc, !PT ;  /* 0x0000000205053812 */ /* 0x000fc800078efcff */
[----:B------:R-:W-:-:S04]  /*3170*/  LOP3.LUT R5, R5, 0xfffffffb, RZ, 0xc0, !PT ;  /* 0xfffffffb05057812 */ /* 0x000fc800078ec0ff */
[----:B------:R-:W-:-:S05]  /*3180*/  @P2 LOP3.LUT R5, R5, 0x4, RZ, 0xfc, !PT ;  /* 0x0000000405052812 */ /* 0x000fca00078efcff */
[----:B------:R1:W-:Y:S02]  /*3190*/  STL [R1+0x10], R5 ;  /* 0x0000100501007387 */ /* 0x0003e40000100800 */
[----:B------:R-:W-:Y:S01]  /*31a0*/  IMAD.MOV.U32 R111, RZ, RZ, c[0x0][0x2b8] ;  /* 0x0000ae00ff6f7624 */ /* 0x000fe200078e00ff */
[----:B------:R-:W-:Y:S01]  /*31b0*/  BAR.SYNC.DEFER_BLOCKING 0x0 ;  /* 0x0000000000007b1d */ /* 0x000fe20000010000 */
[----:B-1----:R-:W-:Y:S01]  /*31c0*/  IMAD R2, R104, 0x40, R105 ;  /* 0x0000004068027824 */ /* 0x002fe200078e0269 */
[----:B------:R-:W-:Y:S02]  /*31d0*/  MOV R228, RZ ;  /* 0x000000ff00e47202 */ /* 0x000fe40000000f00 */
        /* <DEDUP_REMOVED lines=8> */
[----:B------:R-:W-:Y:S02]  /*3260*/  @!P0 LEA.HI.X.SX32 R5, R0, R250, 0x1, P1 ;  /* 0x000000fa00058211 */ /* 0x000fe400008f0eff */
[----:B------:R-:W-:-:S04]  /*3270*/  @!P0 LEA R4, P1, R3, c[0x0][0x2a0], 0x2 ;  /* 0x0000a80003048a11 */ /* 0x000fc800078210ff */
[----:B------:R-:W-:-:S05]  /*3280*/  @!P0 LEA.HI.X R5, R3, c[0x0][0x2a4], R5, 0x2, P1 ;  /* 0x0000a90003058a11 */ /* 0x000fca00008f1405 */
[----:B------:R1:W2:Y:S01]  /*3290*/  @!P0 LDG.E R228, [R4.64] ;  /* 0x0000000604e48981 */ /* 0x0002a2000c1e1900 */
[----:B------:R-:W-:Y:S01]  /*32a0*/  IMAD.MOV R0, RZ, RZ, -R0 ;  /* 0x000000ffff007224 */ /* 0x000fe200078e0a00 */
[----:B------:R-:W-:Y:S01]  /*32b0*/  SHF.L.U32 R107, R232, 0x1, RZ ;  /* 0x00000001e86b7819 */ /* 0x000fe200000006ff */
[----:B------:R-:W-:Y:S01]  /*32c0*/  IMAD.WIDE.U32 R244, R16, c[0x0][0x1e8], RZ ;  /* 0x00007a0010f47a25 */ /* 0x000fe200078e00ff */
[----:B------:R-:W-:Y:S01]  /*32d0*/  SHF.L.U64.HI R100, R232, 0x1, R24 ;  /* 0x00000001e8647819 */ /* 0x000fe20000010218 */
[----:B------:R-:W-:Y:S01]  /*32e0*/  BSSY B0, `(.L_x_1581) ;  /* 0x00001e6000007945 */ /* 0x000fe20003800000 */
[----:B------:R-:W-:Y:S01]  /*32f0*/  SHF.L.U64.HI R102, R238, 0x1, R19 ;  /* 0x00000001ee667819 */ /* 0x000fe20000010213 */
[----:B------:R-:W-:Y:S01]  /*3300*/  IMAD R231, R0, c[0x0][0x2b8], R2 ;  /* 0x0000ae0000e77a24 */ /* 0x000fe200078e0202 */
[----:B------:R-:W-:Y:S01]  /*3310*/  SHF.L.U64.HI R103, R237, 0x1, R18 ;  /* 0x00000001ed677819 */ /* 0x000fe20000010212 */
[----:B------:R-:W-:Y:S01]  /*3320*/  IMAD R243, R16, c[0x0][0x1ec], R245 ;  /* 0x00007b0010f37a24 */ /* 0x000fe200078e02f5 */
[----:B------:R-:W-:Y:S01]  /*3330*/  SHF.L.U64.HI R101, R239, 0x1, R23 ;  /* 0x00000001ef657819 */ /* 0x000fe20000010217 */
[----:B------:R-:W-:-:S04]  /*3340*/  IMAD.WIDE.U32 R2, R231, c[0x0][0x1e0], RZ ;  /* 0x00007800e7027a25 */ /* 0x000fc800078e00ff */
[----:B------:R-:W-:Y:S02]  /*3350*/  IMAD R106, R104, -0x40, R17 ;  /* 0xffffffc0686a7824 */ /* 0x000fe400078e0211 */
[----:B------:R-:W-:-:S04]  /*3360*/  IMAD.WIDE.U32 R248, R16, c[0x0][0x210], RZ ;  /* 0x0000840010f87a25 */ /* 0x000fc800078e00ff */
[----:B------:R-:W-:Y:S02]  /*3370*/  IMAD.IADD R20, R106, 0x1, -R241 ;  /* 0x000000016a147824 */ /* 0x000fe400078e0af1 */
[----:B------:R-:W-:Y:S01]  /*3380*/  IMAD R251, R16, c[0x0][0x214], R249 ;  /* 0x0000850010fb7a24 */ /* 0x000fe200078e02f9 */
[----:B-1----:R-:W-:Y:S01]  /*3390*/  SHF.R.S32.HI R5, RZ, 0x1f, R231 ;  /* 0x0000001fff057819 */ /* 0x002fe200000114e7 */
[----:B------:R-:W-:Y:S02]  /*33a0*/  IMAD.SHL.U32 R108, R238, 0x2, RZ ;  /* 0x00000002ee6c7824 */ /* 0x000fe400078e00ff */
[----:B------:R-:W-:Y:S02]  /*33b0*/  IMAD.SHL.U32 R110, R237, 0x2, RZ ;  /* 0x00000002ed6e7824 */ /* 0x000fe400078e00ff */
[----:B------:R-:W-:Y:S02]  /*33c0*/  IMAD R0, R5, c[0x0][0x1e0], RZ ;  /* 0x0000780005007a24 */ /* 0x000fe400078e02ff */
[----:B------:R-:W-:-:S02]  /*33d0*/  IMAD.SHL.U32 R109, R239, 0x2, RZ ;  /* 0x00000002ef6d7824 */ /* 0x000fc400078e00ff */
[----:B------:R-:W-:-:S04]  /*33e0*/  IMAD R0, R231, c[0x0][0x1e4], R0 ;  /* 0x00007900e7007a24 */ /* 0x000fc800078e0200 */
[----:B------:R-:W-:Y:S01]  /*33f0*/  IMAD.IADD R3, R3, 0x1, R0 ;  /* 0x0000000103037824 */ /* 0x000fe200078e0200 */
[----:B--2---:R-:W-:-:S03]  /*3400*/  SHF.R.S32.HI R13, RZ, 0x1f, R228 ;  /* 0x0000001fff0d7819 */ /* 0x004fc600000114e4 */
[----:B------:R-:W-:-:S04]  /*3410*/  IMAD.WIDE.U32 R2, R228, c[0x0][0x1f0], R2 ;  /* 0x00007c00e4027a25 */ /* 0x000fc800078e0002 */
[----:B------:R-:W-:-:S04]  /*3420*/  IMAD R0, R13, c[0x0][0x1f0], RZ ;  /* 0x00007c000d007a24 */ /* 0x000fc800078e02ff */
[----:B------:R-:W-:Y:S01]  /*3430*/  IMAD R4, R228, c[0x0][0x1f4], R0 ;  /* 0x00007d00e4047a24 */ /* 0x000fe200078e0200 */
[----:B------:R-:W-:-:S04]  /*3440*/  IADD3 R0, P0, R2, R244, RZ ;  /* 0x000000f402007210 */ /* 0x000fc80007f1e0ff */
[----:B------:R-:W-:Y:S01]  /*3450*/  IADD3.X R2, R243, R3, R4, P0, !PT ;  /* 0x00000003f3027210 */ /* 0x000fe200007fe404 */
[----:B------:R-:W-:Y:S01]  /*3460*/  IMAD R3, R5, c[0x0][0x208], RZ ;  /* 0x0000820005037a24 */ /* 0x000fe200078e02ff */
[----:B------:R-:W-:Y:S01]  /*3470*/  LEA R9, P0, R0, c[0x0][0x1c8], 0x1 ;  /* 0x0000720000097a11 */ /* 0x000fe200078008ff */
[----:B------:R-:W-:-:S03]  /*3480*/  IMAD.WIDE.U32 R4, R231, c[0x0][0x208], RZ ;  /* 0x00008200e7047a25 */ /* 0x000fc600078e00ff */
[----:B----4-:R-:W-:Y:S01]  /*3490*/  LEA.HI.X R14, R0, c[0x0][0x1cc], R2, 0x1, P0 ;  /* 0x00007300000e7a11 */ /* 0x010fe200000f0c02 */
[----:B------:R-:W-:Y:S01]  /*34a0*/  SHFL.IDX PT, R12, R9, 0x1, 0x181f ;  /* 0x00381f00090c7f89 */ /* 0x000fe200000e0000 */
[----:B------:R-:W-:Y:S01]  /*34b0*/  ISETP.GE.AND P0, PT, R20, 0x1, PT ;  /* 0x000000011400780c */ /* 0x000fe20003f06270 */
[----:B------:R-:W-:Y:S02]  /*34c0*/  IMAD R3, R231, c[0x0][0x20c], R3 ;  /* 0x00008300e7037a24 */ /* 0x000fe400078e0203 */
[----:B------:R-:W1:Y:S02]  /*34d0*/  SHFL.IDX PT, R0, R9, RZ, 0x181f ;  /* 0x00181fff09007589 */ /* 0x000e6400000e0000 */
[----:B------:R-:W-:Y:S02]  /*34e0*/  IMAD.IADD R5, R5, 0x1, R3 ;  /* 0x0000000105057824 */ /* 0x000fe400078e0203 */
[----:B------:R-:W2:Y:S04]  /*34f0*/  SHFL.IDX PT, R2, R14, RZ, 0x181f ;  /* 0x00181fff0e027589 */ /* 0x000ea800000e0000 */
[----:B------:R-:W3:Y:S02]  /*3500*/  SHFL.IDX PT, R14, R14, 0x1, 0x181f ;  /* 0x00381f000e0e7f89 */ /* 0x000ee400000e0000 */
[----:B-1----:R-:W-:-:S04]  /*3510*/  @P0 LEA R6, P1, R232, R0, 0x1 ;  /* 0x00000000e8060211 */ /* 0x002fc800078208ff */
[----:B--2---:R-:W-:Y:S02]  /*3520*/  @P0 LEA.HI.X R7, R232, R2, R24, 0x1, P1 ;  /* 0x00000002e8070211 */ /* 0x004fe400008f0c18 */
[----:B------:R-:W-:-:S03]  /*3530*/  @P0 LEA R10, P1, R238, R0, 0x1 ;  /* 0x00000000ee0a0211 */ /* 0x000fc600078208ff */
[----:B------:R1:W-:Y:S01]  /*3540*/  @P0 LDGSTS.E.BYPASS.LTC128B.128 [R229+0x8100], [R6.64], !P6 ;  /* 0x0810000006e50fae */ /* 0x0003e2000f101d46 */
[----:B------:R-:W-:Y:S02]  /*3550*/  @P0 LEA.HI.X R11, R238, R2, R19, 0x1, P1 ;  /* 0x00000002ee0b0211 */ /* 0x000fe400008f0c13 */
[----:B------:R-:W-:-:S03]  /*3560*/  @P0 LEA R8, P1, R237, R0, 0x1 ;  /* 0x00000000ed080211 */ /* 0x000fc600078208ff */
[----:B------:R2:W-:Y:S01]  /*3570*/  @P0 LDGSTS.E.BYPASS.LTC128B.128 [R229+0xa100], [R10.64], !P3 ;  /* 0x0a1000000ae50fae */ /* 0x0005e2000d901d46 */
[----:B------:R-:W-:-:S05]  /*3580*/  @P0 LEA.HI.X R9, R237, R2, R18, 0x1, P1 ;  /* 0x00000002ed090211 */ /* 0x000fca00008f0c12 */
[----:B------:R4:W-:Y:S01]  /*3590*/  @P0 LDGSTS.E.BYPASS.LTC128B.128 [R229+0xc100], [R8.64], !P5 ;  /* 0x0c10000008e50fae */ /* 0x0009e2000e901d46 */
[----:B-1----:R-:W-:Y:S01]  /*35a0*/  @P0 LEA R6, P1, R239, R0, 0x1 ;  /* 0x00000000ef060211 */ /* 0x002fe200078208ff */
[----:B------:R-:W-:-:S03]  /*35b0*/  IMAD R0, R13, c[0x0][0x218], RZ ;  /* 0x000086000d007a24 */ /* 0x000fc600078e02ff */
[----:B------:R-:W-:Y:S01]  /*35c0*/  @P0 LEA.HI.X R7, R239, R2, R23, 0x1, P1 ;  /* 0x00000002ef070211 */ /* 0x000fe200008f0c17 */
[----:B------:R-:W-:Y:S01]  /*35d0*/  IMAD.WIDE.U32 R2, R228, c[0x0][0x218], R4 ;  /* 0x00008600e4027a25 */ /* 0x000fe200078e0004 */
[----:B------:R-:W-:-:S03]  /*35e0*/  ISETP.GE.AND P1, PT, R20, 0x21, PT ;  /* 0x000000211400780c */ /* 0x000fc60003f26270 */
[----:B------:R1:W-:Y:S01]  /*35f0*/  @P0 LDGSTS.E.BYPASS.LTC128B.128 [R229+0xe100], [R6.64], !P2 ;  /* 0x0e10000006e50fae */ /* 0x0003e2000d101d46 */
[----:B------:R-:W-:Y:S01]  /*3600*/  IMAD R4, R228, c[0x0][0x21c], R0 ;  /* 0x00008700e4047a24 */ /* 0x000fe200078e0200 */
[----:B------:R-:W-:-:S04]  /*3610*/  IADD3 R0, P0, R2, R248, RZ ;  /* 0x000000f802007210 */ /* 0x000fc80007f1e0ff */
[----:B------:R-:W-:-:S04]  /*3620*/  IADD3.X R2, R251, R3, R4, P0, !PT ;  /* 0x00000003fb027210 */ /* 0x000fc800007fe404 */
[----:B----4-:R-:W-:-:S04]  /*3630*/  @P1 LEA R8, P0, R232, R12, 0x1 ;  /* 0x0000000ce8081211 */ /* 0x010fc800078008ff */
[----:B---3--:R-:W-:-:S05]  /*3640*/  @P1 LEA.HI.X R9, R232, R14, R24, 0x1, P0 ;  /* 0x0000000ee8091211 */ /* 0x008fca00000f0c18 */
[----:B------:R2:W-:Y:S01]  /*3650*/  @P1 LDGSTS.E.BYPASS.LTC128B.128 [R229+0x9100], [R8.64], !P6 ;  /* 0x0910000008e51fae */ /* 0x0005e2000f101d46 */
[----:B-1----:R-:W-:-:S04]  /*3660*/  @P1 LEA R6, P0, R238, R12, 0x1 ;  /* 0x0000000cee061211 */ /* 0x002fc800078008ff */
[----:B------:R-:W-:Y:S02]  /*3670*/  @P1 LEA.HI.X R7, R238, R14, R19, 0x1, P0 ;  /* 0x0000000eee071211 */ /* 0x000fe400000f0c13 */
[----:B------:R-:W-:-:S03]  /*3680*/  @P1 LEA R4, P0, R237, R12, 0x1 ;  /* 0x0000000ced041211 */ /* 0x000fc600078008ff */
[----:B------:R1:W-:Y:S01]  /*3690*/  @P1 LDGSTS.E.BYPASS.LTC128B.128 [R229+0xb100], [R6.64], !P3 ;  /* 0x0b10000006e51fae */ /* 0x0003e2000d901d46 */
[----:B------:R-:W-:Y:S02]  /*36a0*/  @P1 LEA.HI.X R5, R237, R14, R18, 0x1, P0 ;  /* 0x0000000eed051211 */ /* 0x000fe400000f0c12 */
[----:B------:R-:W-:-:S03]  /*36b0*/  LEA R21, P0, R0, c[0x0][0x1f8], 0x1 ;  /* 0x00007e0000157a11 */ /* 0x000fc600078008ff */
[----:B------:R1:W-:Y:S01]  /*36c0*/  @P1 LDGSTS.E.BYPASS.LTC128B.128 [R229+0xd100], [R4.64], !P5 ;  /* 0x0d10000004e51fae */ /* 0x0003e2000e901d46 */
[----:B------:R-:W-:Y:S01]  /*36d0*/  LEA.HI.X R22, R0, c[0x0][0x1fc], R2, 0x1, P0 ;  /* 0x00007f0000167a11 */ /* 0x000fe200000f0c02 */
[----:B------:R-:W-:Y:S01]  /*36e0*/  IMAD.MOV.U32 R0, RZ, RZ, 0x40 ;  /* 0x00000040ff007424 */ /* 0x000fe200078e00ff */
[C---:B------:R-:W-:Y:S01]  /*36f0*/  @P1 LEA R2, P0, R239.reuse, R12, 0x1 ;  /* 0x0000000cef021211 */ /* 0x040fe200078008ff */
[----:B------:R-:W3:Y:S03]  /*3700*/  SHFL.IDX PT, R13, R21, RZ, 0x181f ;  /* 0x00181fff150d7589 */ /* 0x000ee600000e0000 */
[----:B------:R-:W-:Y:S01]  /*3710*/  @P1 LEA.HI.X R3, R239, R14, R23, 0x1, P0 ;  /* 0x0000000eef031211 */ /* 0x000fe200000f0c17 */
[----:B------:R-:W4:Y:S04]  /*3720*/  SHFL.IDX PT, R12, R22, RZ, 0x181f ;  /* 0x00181fff160c7589 */ /* 0x000f2800000e0000 */
[----:B------:R5:W-:Y:S04]  /*3730*/  @P1 LDGSTS.E.BYPASS.LTC128B.128 [R229+0xf100], [R2.64], !P2 ;  /* 0x0f10000002e51fae */ /* 0x000be8000d101d46 */
[----:B------:R-:W0:Y:S01]  /*3740*/  LDGDEPBAR ;  /* 0x00000000000079af */ /* 0x000e220000000000 */
[----:B------:R-:W-:-:S02]  /*3750*/  R2P PR, R236, 0x6 ;  /* 0x00000006ec007804 */ /* 0x000fc40000000000 */
[----:B------:R-:W-:Y:S02]  /*3760*/  ISETP.GE.AND P4, PT, R232, c[0x0][0x1d4], PT ;  /* 0x00007500e8007a0c */ /* 0x000fe40003f86270 */
[----:B------:R-:W-:Y:S02]  /*3770*/  ISETP.GE.AND P3, PT, R238, c[0x0][0x1d4], PT ;  /* 0x00007500ee007a0c */ /* 0x000fe40003f66270 */
[----:B------:R-:W-:Y:S02]  /*3780*/  SEL R0, R0, 0xffffffc0, !P2 ;  /* 0xffffffc000007807 */ /* 0x000fe40005000000 */
[----:B------:R-:W-:Y:S02]  /*3790*/  ISETP.GE.AND P2, PT, R239, c[0x0][0x1d4], PT ;  /* 0x00007500ef007a0c */ /* 0x000fe40003f46270 */
[----:B------:R-:W-:Y:S02]  /*37a0*/  ISETP.GT.AND P6, PT, R105, 0x3f, PT ;  /* 0x0000003f6900780c */ /* 0x000fe40003fc4270 */
[----:B---3--:R-:W-:-:S05]  /*37b0*/  IADD3 R14, P0, R13, R107, RZ ;  /* 0x0000006b0d0e7210 */ /* 0x008fca0007f1e0ff */
[----:B----4-:R-:W-:Y:S01]  /*37c0*/  IMAD.X R15, R12, 0x1, R100, P0 ;  /* 0x000000010c0f7824 */ /* 0x010fe200000e0664 */
[----:B------:R-:W-:-:S04]  /*37d0*/  IADD3 R16, P0, R13, R108, RZ ;  /* 0x0000006c0d107210 */ /* 0x000fc80007f1e0ff */
[----:B------:R-:W-:Y:S01]  /*37e0*/  IADD3.X R17, R12, R102, RZ, P0, !PT ;  /* 0x000000660c117210 */ /* 0x000fe200007fe4ff */
[----:B------:R-:W-:-:S04]  /*37f0*/  DEPBAR.LE SB0, 0x1 ;  /* 0x000080400000791a */ /* 0x000fc80000000000 */
[----:B------:R-:W-:-:S04]  /*3800*/  DEPBAR.LE SB0, 0x0 ;  /* 0x000080000000791a */ /* 0x000fc80000000000 */
[----:B------:R-:W-:Y:S01]  /*3810*/  BAR.SYNC.DEFER_BLOCKING 0x0 ;  /* 0x0000000000007b1d */ /* 0x000fe20000010000 */
[----:B------:R-:W-:Y:S02]  /*3820*/  IADD3 R18, P0, R13, R110, RZ ;  /* 0x0000006e0d127210 */ /* 0x000fe40007f1e0ff */
[C---:B-----5:R-:W-:Y:S02]  /*3830*/  IADD3 R3, R135.reuse, 0x20, RZ ;  /* 0x0000002087037810 */ /* 0x060fe40007ffe0ff */
[----:B------:R-:W-:Y:S01]  /*3840*/  @P1 IADD3 R3, R135, -0x20, RZ ;  /* 0xffffffe087031810 */ /* 0x000fe20007ffe0ff */
[----:B------:R-:W-:Y:S01]  /*3850*/  IMAD.X R19, R12, 0x1, R103, P0 ;  /* 0x000000010c137824 */ /* 0x000fe200000e0667 */
[----:B------:R-:W-:Y:S01]  /*3860*/  ISETP.LT.OR P0, PT, R20, 0x1, P4 ;  /* 0x000000011400780c */ /* 0x000fe20002701670 */
[----:B------:R-:W-:Y:S01]  /*3870*/  SHFL.IDX PT, R2, R21, 0x1, 0x181f ;  /* 0x00381f0015027f89 */ /* 0x000fe200000e0000 */
[----:B------:R-:W-:-:S03]  /*3880*/  ISETP.GE.AND P1, PT, R237, c[0x0][0x1d4], PT ;  /* 0x00007500ed007a0c */ /* 0x000fc60003f26270 */
[----:B-1----:R-:W-:Y:S04]  /*3890*/  LDSM.16.M88.4 R4, [R221] ;  /* 0x00000000dd04783b */ /* 0x002fe80000000200 */
[----:B------:R-:W1:Y:S04]  /*38a0*/  LDSM.16.M88.4 R28, [R135] ;  /* 0x00000000871c783b */ /* 0x000e680000000200 */
[----:B------:R-:W-:Y:S04]  /*38b0*/  LDSM.16.M88.4 R36, [R135+0x800] ;  /* 0x000800008724783b */ /* 0x000fe80000000200 */
[----:B------:R-:W3:Y:S04]  /*38c0*/  LDSM.16.M88.4 R44, [R135+0x1000] ;  /* 0x00100000872c783b */ /* 0x000ee80000000200 */
[----:B------:R-:W-:Y:S04]  /*38d0*/  LDSM.16.M88.4 R40, [R135+0x1800] ;  /* 0x001800008728783b */ /* 0x000fe80000000200 */
[----:B--2---:R-:W-:Y:S04]  /*38e0*/  LDSM.16.M88.4 R8, [R222] ;  /* 0x00000000de08783b */ /* 0x004fe80000000200 */
[----:B------:R-:W2:Y:S04]  /*38f0*/  LDSM.16.M88.4 R60, [R3] ;  /* 0x00000000033c783b */ /* 0x000ea80000000200 */
[----:B------:R-:W-:Y:S04]  /*3900*/  LDSM.16.M88.4 R72, [R3+0x800] ;  /* 0x000800000348783b */ /* 0x000fe80000000200 */
[----:B------:R-:W-:Y:S04]  /*3910*/  LDSM.16.M88.4 R84, [R3+0x1000] ;  /* 0x001000000354783b */ /* 0x000fe80000000200 */
[----:B------:R-:W-:Y:S04]  /*3920*/  LDSM.16.M88.4 R92, [R3+0x1800] ;  /* 0x00180000035c783b */ /* 0x000fe80000000200 */
[----:B------:R-:W-:Y:S01]  /*3930*/  @!PT LDS RZ, [RZ] ;  /* 0x00000000fffff984 */ /* 0x000fe20000000800 */
[----:B------:R-:W-:Y:S01]  /*3940*/  @!PT LDS RZ, [RZ] ;  /* 0x00000000fffff984 */ /* 0x000fe20000000800 */
[----:B------:R-:W-:Y:S01]  /*3950*/  @!PT LDS RZ, [RZ] ;  /* 0x00000000fffff984 */ /* 0x000fe20000000800 */
[----:B------:R4:W-:Y:S01]  /*3960*/  LDGSTS.E.BYPASS.LTC128B.128 [R229+0x100], [R14.64], !P0 ;  /* 0x001000000ee57fae */ /* 0x0009e2000c101d46 */
[----:B------:R-:W-:Y:S01]  /*3970*/  ISETP.LT.OR P0, PT, R20, 0x1, P3 ;  /* 0x000000011400780c */ /* 0x000fe20001f01670 */
[C---:B-1----:R-:W-:Y:S08]  /*3980*/  HMMA.16816.F32.BF16 R24, R4.reuse, R28, RZ ;  /* 0x0000001c0418723c */ /* 0x042ff000000418ff */
[C---:B---3--:R-:W-:Y:S04]  /*3990*/  HMMA.16816.F32.BF16 R52, R4.reuse, R44, RZ ;  /* 0x0000002c0434723c */ /* 0x048fe800000418ff */
[----:B------:R1:W-:Y:S04]  /*39a0*/  LDGSTS.E.BYPASS.LTC128B.128 [R229+0x2100], [R16.64], !P0 ;  /* 0x0210000010e57fae */ /* 0x0003e8000c101d46 */
[----:B------:R-:W-:Y:S01]  /*39b0*/  HMMA.16816.F32.BF16 R56, R4, R46, RZ ;  /* 0x0000002e0438723c */ /* 0x000fe200000418ff */
[----:B----4-:R-:W-:-:S07]  /*39c0*/  IADD3 R14, P0, R13, R109, RZ ;  /* 0x0000006d0d0e7210 */ /* 0x010fce0007f1e0ff */
[----:B--2---:R-:W-:Y:S01]  /*39d0*/  HMMA.16816.F32.BF16 R44, R8, R60, R24 ;  /* 0x0000003c082c723c */ /* 0x004fe20000041818 */
[----:B------:R-:W-:Y:S02]  /*39e0*/  IADD3.X R15, R12, R101, RZ, P0, !PT ;  /* 0x000000650c0f7210 */ /* 0x000fe400007fe4ff */
[----:B------:R-:W2:Y:S01]  /*39f0*/  SHFL.IDX PT, R12, R22, 0x1, 0x181f ;  /* 0x00381f00160c7f89 */ /* 0x000ea200000e0000 */
[----:B------:R-:W-:-:S03]  /*3a00*/  ISETP.LT.OR P0, PT, R20, 0x1, P1 ;  /* 0x000000011400780c */ /* 0x000fc60000f01670 */
[----:B------:R-:W-:Y:S01]  /*3a10*/  IMAD.IADD R24, R135, 0x1, R0 ;  /* 0x0000000187187824 */ /* 0x000fe200078e0200 */
[----:B------:R-:W-:Y:S01]  /*3a20*/  ISETP.LT.OR P1, PT, R20, 0x21, P1 ;  /* 0x000000211400780c */ /* 0x000fe20000f21670 */
[C---:B------:R-:W-:Y:S08]  /*3a30*/  HMMA.16816.F32.BF16 R32, R4.reuse, R36, RZ ;  /* 0x000000240420723c */ /* 0x040ff000000418ff */
[----:B------:R-:W-:Y:S01]  /*3a40*/  HMMA.16816.F32.BF16 R28, R4, R30, RZ ;  /* 0x0000001e041c723c */ /* 0x000fe200000418ff */
[----:B------:R3:W-:Y:S01]  /*3a50*/  LDGSTS.E.BYPASS.LTC128B.128 [R229+0x4100], [R18.64], !P0 ;  /* 0x0410000012e57fae */ /* 0x0007e2000c101d46 */
[----:B-1----:R-:W-:-:S06]  /*3a60*/  IADD3 R16, P0, R2, R107, RZ ;  /* 0x0000006b02107210 */ /* 0x002fcc0007f1e0ff */
[----:B------:R-:W-:Y:S01]  /*3a70*/  HMMA.16816.F32.BF16 R36, R4, R38, RZ ;  /* 0x000000260424723c */ /* 0x000fe200000418ff */
[----:B--2---:R-:W-:Y:S01]  /*3a80*/  IMAD.X R17, R12, 0x1, R100, P0 ;  /* 0x000000010c117824 */ /* 0x004fe200000e0664 */
[----:B------:R-:W-:-:S06]  /*3a90*/  ISETP.LT.OR P0, PT, R20, 0x1, P2 ;  /* 0x000000011400780c */ /* 0x000fcc0001701670 */
[C---:B------:R-:W-:Y:S08]  /*3aa0*/  HMMA.16816.F32.BF16 R64, R4.reuse, R40, RZ ;  /* 0x000000280440723c */ /* 0x040ff000000418ff */
[----:B------:R-:W-:Y:S01]  /*3ab0*/  HMMA.16816.F32.BF16 R48, R4, R42, RZ ;  /* 0x0000002a0430723c */ /* 0x000fe200000418ff */
[----:B------:R1:W-:Y:S11]  /*3ac0*/  LDGSTS.E.BYPASS.LTC128B.128 [R229+0x6100], [R14.64], !P0 ;  /* 0x061000000ee57fae */ /* 0x0003f6000c101d46 */
[----:B------:R-:W-:Y:S11]  /*3ad0*/  @!UPT UIADD3 URZ, URZ, URZ, URZ ;  /* 0x0000003f3f3ff290 */ /* 0x000ff6000fffe03f */
[----:B------:R-:W-:Y:S01]  /*3ae0*/  @!UPT UIADD3 URZ, URZ, URZ, URZ ;  /* 0x0000003f3f3ff290 */ /* 0x000fe2000fffe03f */
[----:B------:R-:W-:Y:S01]  /*3af0*/  HMMA.16816.F32.BF16 R48, R8, R94, R48 ;  /* 0x0000005e0830723c */ /* 0x000fe20000041830 */
[----:B-1----:R-:W-:-:S05]  /*3b00*/  IADD3 R14, P0, R2, R108, RZ ;  /* 0x0000006c020e7210 */ /* 0x002fca0007f1e0ff */
[----:B------:R-:W-:Y:S01]  /*3b10*/  IMAD.X R15, R12, 0x1, R102, P0 ;  /* 0x000000010c0f7824 */ /* 0x000fe200000e0666 */
[----:B------:R-:W-:Y:S11]  /*3b20*/  ISETP.LT.OR P0, PT, R20, 0x21, P4 ;  /* 0x000000211400780c */ /* 0x000ff60002701670 */
[----:B------:R-:W-:Y:S02]  /*3b30*/  @!UPT UIADD3 URZ, URZ, URZ, URZ ;  /* 0x0000003f3f3ff290 */ /* 0x000fe4000fffe03f */
[----:B------:R1:W-:Y:S02]  /*3b40*/  LDGSTS.E.BYPASS.LTC128B.128 [R229+0x1100], [R16.64], !P0 ;  /* 0x0110000010e57fae */ /* 0x0003e4000c101d46 */
[----:B-1----:R-:W-:-:S05]  /*3b50*/  IADD3 R16, P0, R2, R110, RZ ;  /* 0x0000006e02107210 */ /* 0x002fca0007f1e0ff */
[----:B------:R-:W-:Y:S01]  /*3b60*/  IMAD.X R17, R12, 0x1, R103, P0 ;  /* 0x000000010c117824 */ /* 0x000fe200000e0667 */
[----:B------:R-:W-:Y:S11]  /*3b70*/  ISETP.LT.OR P0, PT, R20, 0x21, P3 ;  /* 0x000000211400780c */ /* 0x000ff60001f01670 */
[----:B------:R-:W-:Y:S02]  /*3b80*/  @!UPT UIADD3 URZ, URZ, URZ, URZ ;  /* 0x0000003f3f3ff290 */ /* 0x000fe4000fffe03f */
[----:B------:R1:W-:Y:S04]  /*3b90*/  LDGSTS.E.BYPASS.LTC128B.128 [R229+0x3100], [R14.64], !P0 ;  /* 0x031000000ee57fae */ /* 0x0003e8000c101d46 */
[----:B------:R3:W-:Y:S01]  /*3ba0*/  LDGSTS.E.BYPASS.LTC128B.128 [R229+0x5100], [R16.64], !P1 ;  /* 0x0510000010e57fae */ /* 0x0007e2000c901d46 */
[----:B-1----:R-:W-:Y:S02]  /*3bb0*/  IADD3 R14, P0, R2, R109, RZ ;  /* 0x0000006d020e7210 */ /* 0x002fe40007f1e0ff */
[----:B------:R-:W-:Y:S02]  /*3bc0*/  IADD3 R2, R3, 0x6000, RZ ;  /* 0x0000600003027810 */ /* 0x000fe40007ffe0ff */
[----:B------:R-:W-:Y:S01]  /*3bd0*/  IADD3.X R15, R12, R101, RZ, P0, !PT ;  /* 0x000000650c0f7210 */ /* 0x000fe200007fe4ff */
[----:B---3--:R-:W-:Y:S01]  /*3be0*/  HMMA.16816.F32.BF16 R16, R8, R62, R28 ;  /* 0x0000003e0810723c */ /* 0x008fe2000004181c */
[----:B------:R-:W-:Y:S01]  /*3bf0*/  ISETP.LT.OR P0, PT, R20, 0x21, P2 ;  /* 0x000000211400780c */ /* 0x000fe20001701670 */
[----:B------:R-:W-:-:S06]  /*3c00*/  IMAD.IADD R216, R2, 0x1, R0 ;  /* 0x0000000102d87824 */ /* 0x000fcc00078e0200 */
[C---:B------:R-:W-:Y:S06]  /*3c10*/  HMMA.16816.F32.BF16 R20, R8.reuse, R72, R32 ;  /* 0x000000480814723c */ /* 0x040fec0000041820 */
[----:B------:R1:W-:Y:S01]  /*3c20*/  LDGSTS.E.BYPASS.LTC128B.128 [R229+0x7100], [R14.64], !P0 ;  /* 0x071000000ee57fae */ /* 0x0003e2000c101d46 */
[----:B------:R-:W-:Y:S01]  /*3c30*/  ISETP.GT.AND P0, PT, R104, R240, PT ;  /* 0x000000f06800720c */ /* 0x000fe20003f04270 */
[C---:B------:R-:W-:Y:S02]  /*3c40*/  HMMA.16816.F32.BF16 R32, R8.reuse, R74, R36 ;  /* 0x0000004a0820723c */ /* 0x040fe40000041824 */
[----:B------:R-:W-:Y:S04]  /*3c50*/  LDSM.16.M88.4 R4, [R224] ;  /* 0x00000000e004783b */ /* 0x000fe80000000200 */
[----:B------:R-:W2:Y:S02]  /*3c60*/  LDSM.16.M88.4 R40, [R24] ;  /* 0x000000001828783b */ /* 0x000ea40000000200 */
[C---:B------:R-:W-:Y:S02]  /*3c70*/  HMMA.16816.F32.BF16 R36, R8.reuse, R84, R52 ;  /* 0x000000540824723c */ /* 0x040fe40000041834 */
[----:B------:R-:W3:Y:S04]  /*3c80*/  LDSM.16.M88.4 R68, [R24+0x800] ;  /* 0x000800001844783b */ /* 0x000ee80000000200 */
[----:B------:R-:W4:Y:S02]  /*3c90*/  LDSM.16.M88.4 R76, [R24+0x1000] ;  /* 0x00100000184c783b */ /* 0x000f240000000200 */
[C---:B------:R-:W-:Y:S02]  /*3ca0*/  HMMA.16816.F32.BF16 R52, R8.reuse, R86, R56 ;  /* 0x000000560834723c */ /* 0x040fe40000041838 */
[----:B------:R-:W5:Y:S04]  /*3cb0*/  LDSM.16.M88.4 R72, [R24+0x1800] ;  /* 0x001800001848783b */ /* 0x000f680000000200 */
[----:B------:R-:W-:Y:S02]  /*3cc0*/  LDSM.16.M88.4 R80, [R216+-0x6000] ;  /* 0xffa00000d850783b */ /* 0x000fe40000000200 */
[----:B------:R-:W-:Y:S02]  /*3cd0*/  HMMA.16816.F32.BF16 R56, R8, R92, R64 ;  /* 0x0000005c0838723c */ /* 0x000fe40000041840 */
[----:B-1----:R-:W1:Y:S04]  /*3ce0*/  LDSM.16.M88.4 R12, [R223] ;  /* 0x00000000df0c783b */ /* 0x002e680000000200 */
[----:B------:R-:W1:Y:S04]  /*3cf0*/  LDSM.16.M88.4 R88, [R216+-0x5800] ;  /* 0xffa80000d858783b */ /* 0x000e680000000200 */
[----:B------:R-:W1:Y:S04]  /*3d00*/  LDSM.16.M88.4 R96, [R216+-0x5000] ;  /* 0xffb00000d860783b */ /* 0x000e680000000200 */
[----:B------:R-:W1:Y:S04]  /*3d10*/  LDSM.16.M88.4 R60, [R216+-0x4800] ;  /* 0xffb80000d83c783b */ /* 0x000e680000000200 */
[----:B------:R-:W-:Y:S01]  /*3d20*/  LDSM.16.M88.4 R8, [R221+0x4000] ;  /* 0x00400000dd08783b */ /* 0x000fe20000000200 */
[C---:B--2---:R-:W-:Y:S03]  /*3d30*/  HMMA.16816.F32.BF16 R28, R4.reuse, R40, R44 ;  /* 0x00000028041c723c */ /* 0x044fe6000004182c */
[----:B------:R-:W-:Y:S04]  /*3d40*/  LDSM.16.M88.4 R84, [R135+0x2800] ;  /* 0x002800008754783b */ /* 0x000fe80000000200 */
[----:B------:R-:W-:Y:S01]  /*3d50*/  LDSM.16.M88.4 R92, [R135+0x3000] ;  /* 0x00300000875c783b */ /* 0x000fe20000000200 */
[C---:B------:R-:W-:Y:S03]  /*3d60*/  HMMA.16816.F32.BF16 R16, R4.reuse, R42, R16 ;  /* 0x0000002a0410723c */ /* 0x040fe60000041810 */
[----:B------:R-:W-:Y:S04]  /*3d70*/  LDSM.16.M88.4 R64, [R135+0x3800] ;  /* 0x003800008740783b */ /* 0x000fe80000000200 */
[----:B------:R-:W0:Y:S01]  /*3d80*/  LDGDEPBAR ;  /* 0x00000000000079af */ /* 0x000e220000000000 */
[C---:B---3--:R-:W-:Y:S08]  /*3d90*/  HMMA.16816.F32.BF16 R20, R4.reuse, R68, R20 ;  /* 0x000000440414723c */ /* 0x048ff00000041814 */
[C---:B------:R-:W-:Y:S01]  /*3da0*/  HMMA.16816.F32.BF16 R32, R4.reuse, R70, R32 ;  /* 0x000000460420723c */ /* 0x040fe20000041820 */
[----:B------:R-:W2:Y:S07]  /*3db0*/  LDSM.16.M88.4 R68, [R135+0x2000] ;  /* 0x002000008744783b */ /* 0x000eae0000000200 */
[C---:B----4-:R-:W-:Y:S08]  /*3dc0*/  HMMA.16816.F32.BF16 R36, R4.reuse, R76, R36 ;  /* 0x0000004c0424723c */ /* 0x050ff00000041824 */
[C---:B------:R-:W-:Y:S01]  /*3dd0*/  HMMA.16816.F32.BF16 R52, R4.reuse, R78, R52 ;  /* 0x0000004e0434723c */ /* 0x040fe20000041834 */
[----:B------:R-:W-:Y:S07]  /*3de0*/  LDSM.16.M88.4 R76, [R24+0x2800] ;  /* 0x00280000184c783b */ /* 0x000fee0000000200 */
[C---:B-----5:R-:W-:Y:S08]  /*3df0*/  HMMA.16816.F32.BF16 R56, R4.reuse, R72, R56 ;  /* 0x000000480438723c */ /* 0x060ff00000041838 */
[----:B------:R-:W-:Y:S01]  /*3e00*/  HMMA.16816.F32.BF16 R44, R4, R74, R48 ;  /* 0x0000004a042c723c */ /* 0x000fe20000041830 */
[----:B------:R-:W-:Y:S04]  /*3e10*/  LDSM.16.M88.4 R4, [R222+0x4000] ;  /* 0x00400000de04783b */ /* 0x000fe80000000200 */
[----:B------:R-:W3:Y:S03]  /*3e20*/  LDSM.16.M88.4 R72, [R3+0x2000] ;  /* 0x002000000348783b */ /* 0x000ee60000000200 */
[C---:B-1----:R-:W-:Y:S01]  /*3e30*/  HMMA.16816.F32.BF16 R40, R12.reuse, R80, R28 ;  /* 0x000000500c28723c */ /* 0x042fe2000004181c */
[----:B------:R-:W-:Y:S07]  /*3e40*/  LDSM.16.M88.4 R28, [R3+0x3800] ;  /* 0x00380000031c783b */ /* 0x000fee0000000200 */
[C---:B------:R-:W-:Y:S01]  /*3e50*/  HMMA.16816.F32.BF16 R16, R12.reuse, R82, R16 ;  /* 0x000000520c10723c */ /* 0x040fe20000041810 */
[----:B------:R-:W1:Y:S07]  /*3e60*/  LDSM.16.M88.4 R80, [R3+0x2800] ;  /* 0x002800000350783b */ /* 0x000e6e0000000200 */
[C---:B------:R-:W-:Y:S08]  /*3e70*/  HMMA.16816.F32.BF16 R20, R12.reuse, R88, R20 ;  /* 0x000000580c14723c */ /* 0x040ff00000041814 */
[C---:B------:R-:W-:Y:S01]  /*3e80*/  HMMA.16816.F32.BF16 R32, R12.reuse, R90, R32 ;  /* 0x0000005a0c20723c */ /* 0x040fe20000041820 */
[----:B------:R-:W4:Y:S07]  /*3e90*/  LDSM.16.M88.4 R88, [R3+0x3000] ;  /* 0x003000000358783b */ /* 0x000f2e0000000200 */
        /* <DEDUP_REMOVED lines=8> */
[----:B------:R-:W-:Y:S07]  /*3f20*/  LDSM.16.M88.4 R68, [R216+-0x4000] ;  /* 0xffc00000d844783b */ /* 0x000fee0000000200 */
[C---:B------:R-:W-:Y:S01]  /*3f30*/  HMMA.16816.F32.BF16 R16, R8.reuse, R84, R20 ;  /* 0x000000540810723c */ /* 0x040fe20000041814 */
[----:B------:R-:W2:Y:S07]  /*3f40*/  LDSM.16.M88.4 R20, [R224+0x4000] ;  /* 0x00400000e014783b */ /* 0x000eae0000000200 */
[C---:B------:R-:W-:Y:S01]  /*3f50*/  HMMA.16816.F32.BF16 R32, R8.reuse, R86, R32 ;  /* 0x000000560820723c */ /* 0x040fe20000041820 */
[----:B------:R-:W5:Y:S07]  /*3f60*/  LDSM.16.M88.4 R84, [R24+0x3000] ;  /* 0x003000001854783b */ /* 0x000f6e0000000200 */
[C---:B------:R-:W-:Y:S08]  /*3f70*/  HMMA.16816.F32.BF16 R36, R8.reuse, R92, R36 ;  /* 0x0000005c0824723c */ /* 0x040ff00000041824 */
[C---:B------:R-:W-:Y:S01]  /*3f80*/  HMMA.16816.F32.BF16 R48, R8.reuse, R94, R48 ;  /* 0x0000005e0830723c */ /* 0x040fe20000041830 */
[----:B------:R-:W-:Y:S07]  /*3f90*/  LDSM.16.M88.4 R92, [R216+-0x3000] ;  /* 0xffd00000d85c783b */ /* 0x000fee0000000200 */
[C---:B------:R-:W-:Y:S08]  /*3fa0*/  HMMA.16816.F32.BF16 R56, R8.reuse, R64, R56 ;  /* 0x000000400838723c */ /* 0x040ff00000041838 */
[----:B------:R-:W-:Y:S01]  /*3fb0*/  HMMA.16816.F32.BF16 R44, R8, R66, R44 ;  /* 0x00000042082c723c */ /* 0x000fe2000004182c */
[----:B------:R-:W-:Y:S07]  /*3fc0*/  LDSM.16.M88.4 R64, [R135+0x4000] ;  /* 0x004000008740783b */ /* 0x000fee0000000200 */
[C---:B---3--:R-:W-:Y:S08]  /*3fd0*/  HMMA.16816.F32.BF16 R40, R4.reuse, R72, R40 ;  /* 0x000000480428723c */ /* 0x048ff00000041828 */
[C---:B------:R-:W-:Y:S01]  /*3fe0*/  HMMA.16816.F32.BF16 R8, R4.reuse, R74, R12 ;  /* 0x0000004a0408723c */ /* 0x040fe2000004180c */
[----:B------:R-:W-:Y:S07]  /*3ff0*/  LDSM.16.M88.4 R72, [R135+0x4800] ;  /* 0x004800008748783b */ /* 0x000fee0000000200 */
[C---:B-1----:R-:W-:Y:S01]  /*4000*/  HMMA.16816.F32.BF16 R12, R4.reuse, R80, R16 ;  /* 0x00000050040c723c */ /* 0x042fe20000041810 */
[----:B------:R-:W1:Y:S07]  /*4010*/  LDSM.16.M88.4 R16, [R223+0x4000] ;  /* 0x00400000df10783b */ /* 0x000e6e0000000200 */
[C---:B------:R-:W-:Y:S01]  /*4020*/  HMMA.16816.F32.BF16 R32, R4.reuse, R82, R32 ;  /* 0x000000520420723c */ /* 0x040fe20000041820 */
[----:B------:R-:W3:Y:S07]  /*4030*/  LDSM.16.M88.4 R80, [R216+-0x3800] ;  /* 0xffc80000d850783b */ /* 0x000eee0000000200 */
[C---:B----4-:R-:W-:Y:S08]  /*4040*/  HMMA.16816.F32.BF16 R36, R4.reuse, R88, R36 ;  /* 0x000000580424723c */ /* 0x050ff00000041824 */
[C---:B------:R-:W-:Y:S01]  /*4050*/  HMMA.16816.F32.BF16 R48, R4.reuse, R90, R48 ;  /* 0x0000005a0430723c */ /* 0x040fe20000041830 */
[----:B------:R-:W-:Y:S07]  /*4060*/  LDSM.16.M88.4 R88, [R135+0x5000] ;  /* 0x005000008758783b */ /* 0x000fee0000000200 */
[C---:B------:R-:W-:Y:S08]  /*4070*/  HMMA.16816.F32.BF16 R56, R4.reuse, R28, R56 ;  /* 0x0000001c0438723c */ /* 0x040ff00000041838 */
[----:B------:R-:W-:Y:S01]  /*4080*/  HMMA.16816.F32.BF16 R44, R4, R30, R44 ;  /* 0x0000001e042c723c */ /* 0x000fe2000004182c */
[----:B------:R-:W4:Y:S07]  /*4090*/  LDSM.16.M88.4 R28, [R216+-0x2800] ;  /* 0xffd80000d81c783b */ /* 0x000f2e0000000200 */
[C---:B--2---:R-:W-:Y:S08]  /*40a0*/  HMMA.16816.F32.BF16 R40, R20.reuse, R60, R40 ;  /* 0x0000003c1428723c */ /* 0x044ff00000041828 */
[C---:B------:R-:W-:Y:S01]  /*40b0*/  HMMA.16816.F32.BF16 R4, R20.reuse, R62, R8 ;  /* 0x0000003e1404723c */ /* 0x040fe20000041808 */
[----:B------:R-:W-:Y:S07]  /*40c0*/  LDSM.16.M88.4 R60, [R135+0x5800] ;  /* 0x00580000873c783b */ /* 0x000fee0000000200 */
[C---:B------:R-:W-:Y:S01]  /*40d0*/  HMMA.16816.F32.BF16 R8, R20.reuse, R76, R12 ;  /* 0x0000004c1408723c */ /* 0x040fe2000004180c */
[----:B------:R-:W2:Y:S07]  /*40e0*/  LDSM.16.M88.4 R12, [R221+0x8000] ;  /* 0x00800000dd0c783b */ /* 0x000eae0000000200 */
[C---:B------:R-:W-:Y:S01]  /*40f0*/  HMMA.16816.F32.BF16 R32, R20.reuse, R78, R32 ;  /* 0x0000004e1420723c */ /* 0x040fe20000041820 */
[----:B------:R-:W-:Y:S07]  /*4100*/  LDSM.16.M88.4 R76, [R24+0x4000] ;  /* 0x00400000184c783b */ /* 0x000fee0000000200 */
[C---:B-----5:R-:W-:Y:S08]  /*4110*/  HMMA.16816.F32.BF16 R36, R20.reuse, R84, R36 ;  /* 0x000000541424723c */ /* 0x060ff00000041824 */
[C---:B------:R-:W-:Y:S01]  /*4120*/  HMMA.16816.F32.BF16 R48, R20.reuse, R86, R48 ;  /* 0x000000561430723c */ /* 0x040fe20000041830 */
[----:B------:R-:W-:Y:S07]  /*4130*/  LDSM.16.M88.4 R84, [R24+0x4800] ;  /* 0x004800001854783b */ /* 0x000fee0000000200 */
[C---:B------:R-:W-:Y:S08]  /*4140*/  HMMA.16816.F32.BF16 R56, R20.reuse, R52, R56 ;  /* 0x000000341438723c */ /* 0x040ff00000041838 */
[----:B------:R-:W-:Y:S08]  /*4150*/  HMMA.16816.F32.BF16 R44, R20, R54, R44 ;  /* 0x00000036142c723c */ /* 0x000ff0000004182c */
[C---:B-1----:R-:W-:Y:S08]  /*4160*/  HMMA.16816.F32.BF16 R40, R16.reuse, R68, R40 ;  /* 0x000000441028723c */ /* 0x042ff00000041828 */
[C---:B------:R-:W-:Y:S01]  /*4170*/  HMMA.16816.F32.BF16 R20, R16.reuse, R70, R4 ;  /* 0x000000461014723c */ /* 0x040fe20000041804 */
[----:B------:R-:W-:Y:S07]  /*4180*/  LDSM.16.M88.4 R68, [R3+0x4000] ;  /* 0x004000000344783b */ /* 0x000fee0000000200 */
[C---:B---3--:R-:W-:Y:S01]  /*4190*/  HMMA.16816.F32.BF16 R4, R16.reuse, R80, R8 ;  /* 0x000000501004723c */ /* 0x048fe20000041808 */
[----:B------:R-:W1:Y:S07]  /*41a0*/  LDSM.16.M88.4 R8, [R222+0x8000] ;  /* 0x00800000de08783b */ /* 0x000e6e0000000200 */
[C---:B------:R-:W-:Y:S01]  /*41b0*/  HMMA.16816.F32.BF16 R32, R16.reuse, R82, R32 ;  /* 0x000000521020723c */ /* 0x040fe20000041820 */
[----:B------:R-:W3:Y:S07]  /*41c0*/  LDSM.16.M88.4 R80, [R3+0x4800] ;  /* 0x004800000350783b */ /* 0x000eee0000000200 */
[C---:B------:R-:W-:Y:S08]  /*41d0*/  HMMA.16816.F32.BF16 R36, R16.reuse, R92, R36 ;  /* 0x0000005c1024723c */ /* 0x040ff00000041824 */
[C---:B------:R-:W-:Y:S01]  /*41e0*/  HMMA.16816.F32.BF16 R48, R16.reuse, R94, R48 ;  /* 0x0000005e1030723c */ /* 0x040fe20000041830 */
[----:B------:R-:W5:Y:S07]  /*41f0*/  LDSM.16.M88.4 R92, [R3+0x5000] ;  /* 0x00500000035c783b */ /* 0x000f6e0000000200 */
[C---:B----4-:R-:W-:Y:S08]  /*4200*/  HMMA.16816.F32.BF16 R56, R16.reuse, R28, R56 ;  /* 0x0000001c1038723c */ /* 0x050ff00000041838 */
[----:B------:R-:W-:Y:S08]  /*4210*/  HMMA.16816.F32.BF16 R44, R16, R30, R44 ;  /* 0x0000001e102c723c */ /* 0x000ff0000004182c */
[C---:B--2---:R-:W-:Y:S08]  /*4220*/  HMMA.16816.F32.BF16 R40, R12.reuse, R64, R40 ;  /* 0x000000400c28723c */ /* 0x044ff00000041828 */
[C---:B------:R-:W-:Y:S01]  /*4230*/  HMMA.16816.F32.BF16 R28, R12.reuse, R66, R20 ;  /* 0x000000420c1c723c */ /* 0x040fe20000041814 */
[----:B------:R-:W2:Y:S07]  /*4240*/  LDSM.16.M88.4 R64, [R3+0x5800] ;  /* 0x005800000340783b */ /* 0x000eae0000000200 */
[C---:B------:R-:W-:Y:S01]  /*4250*/  HMMA.16816.F32.BF16 R20, R12.reuse, R72, R4 ;  /* 0x000000480c14723c */ /* 0x040fe20000041804 */
[----:B------:R-:W4:Y:S07]  /*4260*/  LDSM.16.M88.4 R4, [R224+0x8000] ;  /* 0x00800000e004783b */ /* 0x000f2e0000000200 */
[C---:B------:R-:W-:Y:S01]  /*4270*/  HMMA.16816.F32.BF16 R16, R12.reuse, R74, R32 ;  /* 0x0000004a0c10723c */ /* 0x040fe20000041820 */
[----:B------:R-:W-:Y:S07]  /*4280*/  LDSM.16.M88.4 R72, [R216+-0x2000] ;  /* 0xffe00000d848783b */ /* 0x000fee0000000200 */
[C---:B------:R-:W-:Y:S08]  /*4290*/  HMMA.16816.F32.BF16 R36, R12.reuse, R88, R36 ;  /* 0x000000580c24723c */ /* 0x040ff00000041824 */
[C---:B------:R-:W-:Y:S01]  /*42a0*/  HMMA.16816.F32.BF16 R52, R12.reuse, R90, R48 ;  /* 0x0000005a0c34723c */ /* 0x040fe20000041830 */
[----:B------:R-:W2:Y:S07]  /*42b0*/  LDSM.16.M88.4 R88, [R24+0x5000] ;  /* 0x005000001858783b */ /* 0x000eae0000000200 */
[C---:B------:R-:W-:Y:S08]  /*42c0*/  HMMA.16816.F32.BF16 R48, R12.reuse, R60, R56 ;  /* 0x0000003c0c30723c */ /* 0x040ff00000041838 */
[----:B------:R-:W-:Y:S08]  /*42d0*/  HMMA.16816.F32.BF16 R44, R12, R62, R44 ;  /* 0x0000003e0c2c723c */ /* 0x000ff0000004182c */
[C---:B-1----:R-:W-:Y:S08]  /*42e0*/  HMMA.16816.F32.BF16 R40, R8.reuse, R68, R40 ;  /* 0x000000440828723c */ /* 0x042ff00000041828 */
[C---:B------:R-:W-:Y:S01]  /*42f0*/  HMMA.16816.F32.BF16 R32, R8.reuse, R70, R28 ;  /* 0x000000460820723c */ /* 0x040fe2000004181c */
[----:B------:R-:W1:Y:S07]  /*4300*/  LDSM.16.M88.4 R68, [R24+0x5800] ;  /* 0x005800001844783b */ /* 0x000e6e0000000200 */
[C---:B---3--:R-:W-:Y:S01]  /*4310*/  HMMA.16816.F32.BF16 R28, R8.reuse, R80, R20 ;  /* 0x00000050081c723c */ /* 0x048fe20000041814 */
[----:B------:R-:W3:Y:S07]  /*4320*/  LDSM.16.M88.4 R20, [R223+0x8000] ;  /* 0x00800000df14783b */ /* 0x000eee0000000200 */
[C---:B------:R-:W-:Y:S01]  /*4330*/  HMMA.16816.F32.BF16 R16, R8.reuse, R82, R16 ;  /* 0x000000520810723c */ /* 0x040fe20000041810 */
[----:B------:R-:W1:Y:S07]  /*4340*/  LDSM.16.M88.4 R80, [R216+-0x1800] ;  /* 0xffe80000d850783b */ /* 0x000e6e0000000200 */
[C---:B-----5:R-:W-:Y:S08]  /*4350*/  HMMA.16816.F32.BF16 R12, R8.reuse, R92, R36 ;  /* 0x0000005c080c723c */ /* 0x060ff00000041824 */
[C---:B------:R-:W-:Y:S08]  /*4360*/  HMMA.16816.F32.BF16 R60, R8.reuse, R94, R52 ;  /* 0x0000005e083c723c */ /* 0x040ff00000041834 */
[C---:B--2---:R-:W-:Y:S08]  /*4370*/  HMMA.16816.F32.BF16 R52, R8.reuse, R64, R48 ;  /* 0x000000400834723c */ /* 0x044ff00000041830 */
[----:B------:R-:W-:Y:S01]  /*4380*/  HMMA.16816.F32.BF16 R48, R8, R66, R44 ;  /* 0x000000420830723c */ /* 0x000fe2000004182c */
[----:B------:R-:W-:Y:S04]  /*4390*/  LDSM.16.M88.4 R64, [R135+0x6000] ;  /* 0x006000008740783b */ /* 0x000fe80000000200 */
[----:B------:R-:W-:Y:S03]  /*43a0*/  LDSM.16.M88.4 R44, [R216+-0x1000] ;  /* 0xfff00000d82c783b */ /* 0x000fe60000000200 */
[C---:B----4-:R-:W-:Y:S08]  /*43b0*/  HMMA.16816.F32.BF16 R40, R4.reuse, R76, R40 ;  /* 0x0000004c0428723c */ /* 0x050ff00000041828 */
[C---:B------:R-:W-:Y:S01]  /*43c0*/  HMMA.16816.F32.BF16 R56, R4.reuse, R86, R16 ;  /* 0x000000560438723c */ /* 0x040fe20000041810 */
[----:B------:R-:W2:Y:S07]  /*43d0*/  LDSM.16.M88.4 R16, [R221+0xc000] ;  /* 0x00c00000dd10783b */ /* 0x000eae0000000200 */
[C---:B------:R-:W-:Y:S08]  /*43e0*/  HMMA.16816.F32.BF16 R36, R4.reuse, R84, R28 ;  /* 0x000000540424723c */ /* 0x040ff0000004181c */
[C---:B------:R-:W-:Y:S01]  /*43f0*/  HMMA.16816.F32.BF16 R28, R4.reuse, R88, R12 ;  /* 0x00000058041c723c */ /* 0x040fe2000004180c */
[----:B------:R-:W-:Y:S07]  /*4400*/  LDSM.16.M88.4 R12, [R222+0xc000] ;  /* 0x00c00000de0c783b */ /* 0x000fee0000000200 */
[C---:B------:R-:W-:Y:S01]  /*4410*/  HMMA.16816.F32.BF16 R8, R4.reuse, R90, R60 ;  /* 0x0000005a0408723c */ /* 0x040fe2000004183c */
[----:B------:R-:W4:Y:S04]  /*4420*/  LDSM.16.M88.4 R88, [R216+-0x800] ;  /* 0xfff80000d858783b */ /* 0x000f280000000200 */
[----:B------:R-:W-:Y:S03]  /*4430*/  LDSM.16.M88.4 R60, [R216] ;  /* 0x00000000d83c783b */ /* 0x000fe60000000200 */
[C---:B------:R-:W-:Y:S01]  /*4440*/  HMMA.16816.F32.BF16 R32, R4.reuse, R78, R32 ;  /* 0x0000004e0420723c */ /* 0x040fe20000041820 */
[----:B------:R-:W-:Y:S07]  /*4450*/  LDSM.16.M88.4 R76, [R135+0x7800] ;  /* 0x00780000874c783b */ /* 0x000fee0000000200 */
[C---:B-1----:R-:W-:Y:S08]  /*4460*/  HMMA.16816.F32.BF16 R52, R4.reuse, R68, R52 ;  /* 0x000000440434723c */ /* 0x042ff00000041834 */
[----:B------:R-:W-:Y:S01]  /*4470*/  HMMA.16816.F32.BF16 R96, R4, R70, R48 ;  /* 0x000000460460723c */ /* 0x000fe20000041830 */
[----:B------:R-:W-:Y:S07]  /*4480*/  LDSM.16.M88.4 R48, [R135+0x7000] ;  /* 0x007000008730783b */ /* 0x000fee0000000200 */
[C---:B---3--:R-:W-:Y:S01]  /*4490*/  HMMA.16816.F32.BF16 R4, R20.reuse, R72, R40 ;  /* 0x000000481404723c */ /* 0x048fe20000041828 */
[----:B------:R-:W1:Y:S07]  /*44a0*/  LDSM.16.M88.4 R40, [R3+0x6000] ;  /* 0x006000000328783b */ /* 0x000e6e0000000200 */
[C---:B------:R-:W-:Y:S01]  /*44b0*/  HMMA.16816.F32.BF16 R32, R20.reuse, R74, R32 ;  /* 0x0000004a1420723c */ /* 0x040fe20000041820 */
[----:B------:R-:W-:Y:S07]  /*44c0*/  LDSM.16.M88.4 R72, [R3+0x6800] ;  /* 0x006800000348783b */ /* 0x000fee0000000200 */
[----:B------:R-:W-:Y:S01]  /*44d0*/  HMMA.16816.F32.BF16 R68, R20, R82, R56 ;  /* 0x000000521444723c */ /* 0x000fe20000041838 */
[----:B------:R-:W3:Y:S07]  /*44e0*/  LDSM.16.M88.4 R56, [R135+0x6800] ;  /* 0x006800008738783b */ /* 0x000eee0000000200 */
[----:B--2---:R-:W-:Y:S08]  /*44f0*/  HMMA.16816.F32.BF16 R4, R16, R64, R4 ;  /* 0x000000401004723c */ /* 0x004ff00000041804 */
[C---:B------:R-:W-:Y:S08]  /*4500*/  HMMA.16816.F32.BF16 R36, R20.reuse, R80, R36 ;  /* 0x000000501424723c */ /* 0x040ff00000041824 */
[C---:B------:R-:W-:Y:S01]  /*4510*/  HMMA.16816.F32.BF16 R80, R20.reuse, R46, R8 ;  /* 0x0000002e1450723c */ /* 0x040fe20000041808 */
[----:B------:R-:W-:Y:S07]  /*4520*/  LDSM.16.M88.4 R8, [R224+0xc000] ;  /* 0x00c00000e008783b */ /* 0x000fee0000000200 */
[----:B----4-:R-:W-:Y:S01]  /*4530*/  HMMA.16816.F32.BF16 R92, R20, R88, R52 ;  /* 0x00000058145c723c */ /* 0x010fe20000041834 */
[----:B------:R-:W2:Y:S07]  /*4540*/  LDSM.16.M88.4 R52, [R24+0x6000] ;  /* 0x006000001834783b */ /* 0x000eae0000000200 */
[----:B------:R-:W-:Y:S01]  /*4550*/  HMMA.16816.F32.BF16 R32, R16, R66, R32 ;  /* 0x000000421020723c */ /* 0x000fe20000041820 */
[----:B------:R-:W-:Y:S07]  /*4560*/  LDSM.16.M88.4 R64, [R24+0x6800] ;  /* 0x006800001840783b */ /* 0x000fee0000000200 */
[----:B------:R-:W-:Y:S08]  /*4570*/  HMMA.16816.F32.BF16 R84, R20, R44, R28 ;  /* 0x0000002c1454723c */ /* 0x000ff0000004181c */
[----:B-1----:R-:W-:Y:S01]  /*4580*/  HMMA.16816.F32.BF16 R28, R12, R40, R4 ;  /* 0x000000280c1c723c */ /* 0x002fe20000041804 */
[----:B------:R-:W1:Y:S07]  /*4590*/  LDSM.16.M88.4 R4, [R223+0xc000] ;  /* 0x00c00000df04783b */ /* 0x000e6e0000000200 */
[----:B---3--:R-:W-:Y:S08]  /*45a0*/  HMMA.16816.F32.BF16 R36, R16, R56, R36 ;  /* 0x000000381024723c */ /* 0x008ff00000041824 */
[----:B------:R-:W-:Y:S08]  /*45b0*/  HMMA.16816.F32.BF16 R32, R12, R42, R32 ;  /* 0x0000002a0c20723c */ /* 0x000ff00000041820 */
[----:B--2---:R-:W-:Y:S08]  /*45c0*/  HMMA.16816.F32.BF16 R28, R8, R52, R28 ;  /* 0x00000034081c723c */ /* 0x004ff0000004181c */
[----:B------:R-:W-:Y:S01]  /*45d0*/  HMMA.16816.F32.BF16 R44, R16, R58, R68 ;  /* 0x0000003a102c723c */ /* 0x000fe20000041844 */
[----:B------:R-:W2:Y:S04]  /*45e0*/  LDSM.16.M88.4 R68, [R3+0x7000] ;  /* 0x007000000344783b */ /* 0x000ea80000000200 */
[----:B------:R-:W3:Y:S03]  /*45f0*/  LDSM.16.M88.4 R56, [R216+0x800] ;  /* 0x00080000d838783b */ /* 0x000ee60000000200 */
[----:B------:R-:W-:Y:S08]  /*4600*/  HMMA.16816.F32.BF16 R40, R12, R72, R36 ;  /* 0x000000480c28723c */ /* 0x000ff00000041824 */
[----:B------:R-:W-:Y:S08]  /*4610*/  HMMA.16816.F32.BF16 R36, R8, R54, R32 ;  /* 0x000000360824723c */ /* 0x000ff00000041820 */
[----:B-1----:R-:W-:Y:S08]  /*4620*/  HMMA.16816.F32.BF16 R52, R4, R60, R28 ;  /* 0x0000003c0434723c */ /* 0x002ff0000004181c */
[----:B------:R-:W-:Y:S08]  /*4630*/  HMMA.16816.F32.BF16 R28, R16, R48, R84 ;  /* 0x00000030101c723c */ /* 0x000ff00000041854 */
[----:B------:R-:W-:Y:S08]  /*4640*/  HMMA.16816.F32.BF16 R88, R20, R90, R96 ;  /* 0x0000005a1458723c */ /* 0x000ff00000041860 */
[----:B------:R-:W-:Y:S01]  /*4650*/  HMMA.16816.F32.BF16 R20, R12, R74, R44 ;  /* 0x0000004a0c14723c */ /* 0x000fe2000004182c */
[----:B------:R-:W-:-:S07]  /*4660*/  FMUL.FTZ R0, R52, c[0x0][0x320] ;  /* 0x0000c80034007a20 */ /* 0x000fce0000410000 */
[----:B------:R-:W-:Y:S08]  /*4670*/  HMMA.16816.F32.BF16 R32, R8, R64, R40 ;  /* 0x000000400820723c */ /* 0x000ff00000041828 */
[----:B------:R-:W-:Y:S01]  /*4680*/  HMMA.16816.F32.BF16 R48, R16, R50, R80 ;  /* 0x000000321030723c */ /* 0x000fe20000041850 */
[----:B------:R1:W4:Y:S07]  /*4690*/  MUFU.TANH R80, R0 ;  /* 0x0000000000507308 */ /* 0x00032e0000002400 */
[----:B------:R-:W-:Y:S01]  /*46a0*/  HMMA.16816.F32.BF16 R40, R4, R62, R36 ;  /* 0x0000003e0428723c */ /* 0x000fe20000041824 */
[----:B------:R-:W5:Y:S07]  /*46b0*/  LDSM.16.M88.4 R60, [R24+0x7000] ;  /* 0x00700000183c783b */ /* 0x000f6e0000000200 */
[----:B------:R-:W-:Y:S01]  /*46c0*/  HMMA.16816.F32.BF16 R72, R16, R76, R92 ;  /* 0x0000004c1048723c */ /* 0x000fe2000004185c */
[----:B-1----:R-:W-:-:S04]  /*46d0*/  FMUL.FTZ R0, R53, c[0x0][0x320] ;  /* 0x0000c80035007a20 */ /* 0x002fc80000410000 */
[----:B------:R1:W1:Y:S03]  /*46e0*/  MUFU.TANH R76, R0 ;  /* 0x00000000004c7308 */ /* 0x0002660000002400 */
[----:B--2---:R-:W-:Y:S08]  /*46f0*/  HMMA.16816.F32.BF16 R36, R12, R68, R28 ;  /* 0x000000440c24723c */ /* 0x004ff0000004181c */
[----:B------:R-:W-:Y:S01]  /*4700*/  HMMA.16816.F32.BF16 R20, R8, R66, R20 ;  /* 0x000000420814723c */ /* 0x000fe20000041814 */
[----:B-1----:R-:W-:-:S07]  /*4710*/  FMUL.FTZ R0, R54, c[0x0][0x320] ;  /* 0x0000c80036007a20 */ /* 0x002fce0000410000 */
[----:B------:R-:W-:Y:S01]  /*4720*/  HMMA.16816.F32.BF16 R44, R12, R70, R48 ;  /* 0x000000460c2c723c */ /* 0x000fe20000041830 */
[----:B------:R1:W2:Y:S01]  /*4730*/  MUFU.TANH R68, R0 ;  /* 0x0000000000447308 */ /* 0x0002a20000002400 */
[----:B------:R-:W-:Y:S06]  /*4740*/  LDSM.16.M88.4 R48, [R216+0x1000] ;  /* 0x00100000d830783b */ /* 0x000fec0000000200 */
[----:B---3--:R-:W-:Y:S08]  /*4750*/  HMMA.16816.F32.BF16 R28, R4, R56, R32 ;  /* 0x00000038041c723c */ /* 0x008ff00000041820 */
[----:B-----5:R-:W-:Y:S01]  /*4760*/  HMMA.16816.F32.BF16 R36, R8, R60, R36 ;  /* 0x0000003c0824723c */ /* 0x020fe20000041824 */
[----:B-1----:R-:W-:-:S02]  /*4770*/  FMUL.FTZ R0, R55, c[0x0][0x320] ;  /* 0x0000c80037007a20 */ /* 0x002fc40000410000 */
[----:B------:R-:W1:Y:S02]  /*4780*/  LDSM.16.M88.4 R52, [R3+0x7800] ;  /* 0x007800000334783b */ /* 0x000e640000000200 */
[----:B------:R3:W1:Y:S03]  /*4790*/  MUFU.TANH R67, R0 ;  /* 0x0000000000437308 */ /* 0x0006660000002400 */
[----:B------:R-:W-:Y:S08]  /*47a0*/  HMMA.16816.F32.BF16 R32, R4, R58, R20 ;  /* 0x0000003a0420723c */ /* 0x000ff00000041814 */
[----:B------:R-:W-:Y:S01]  /*47b0*/  HMMA.16816.F32.BF16 R16, R16, R78, R88 ;  /* 0x0000004e1010723c */ /* 0x000fe20000041858 */
[----:B---3--:R-:W-:-:S04]  /*47c0*/  FMUL.FTZ R0, R40, c[0x0][0x320] ;  /* 0x0000c80028007a20 */ /* 0x008fc80000410000 */
[----:B------:R3:W1:Y:S02]  /*47d0*/  MUFU.TANH R66, R0 ;  /* 0x0000000000427308 */ /* 0x0006640000002400 */
[----:B---3--:R-:W-:Y:S01]  /*47e0*/  FMUL.FTZ R0, R41, c[0x0][0x320] ;  /* 0x0000c80029007a20 */ /* 0x008fe20000410000 */
[C---:B-1----:R-:W-:Y:S05]  /*47f0*/  HMMA.16816.F32.BF16 R20, R12.reuse, R52, R72 ;  /* 0x000000340c14723c */ /* 0x042fea0000041848 */
[----:B------:R1:W3:Y:S11]  /*4800*/  MUFU.TANH R65, R0 ;  /* 0x0000000000417308 */ /* 0x0002f60000002400 */
[----:B------:R-:W-:Y:S01]  /*4810*/  HMMA.16816.F32.BF16 R12, R12, R54, R16 ;  /* 0x000000360c0c723c */ /* 0x000fe20000041810 */
[----:B-1----:R-:W-:-:S04]  /*4820*/  FMUL.FTZ R0, R42, c[0x0][0x320] ;  /* 0x0000c8002a007a20 */ /* 0x002fc80000410000 */
[----:B------:R1:W1:Y:S02]  /*4830*/  MUFU.TANH R64, R0 ;  /* 0x0000000000407308 */ /* 0x0002640000002400 */
[----:B-1----:R-:W-:Y:S02]  /*4840*/  FMUL.FTZ R0, R43, c[0x0][0x320] ;  /* 0x0000c8002b007a20 */ /* 0x002fe40000410000 */
[----:B------:R1:W5:Y:S04]  /*4850*/  LDSM.16.M88.4 R40, [R24+0x7800] ;  /* 0x007800001828783b */ /* 0x0003680000000200 */
[----:B------:R2:W1:Y:S02]  /*4860*/  MUFU.TANH R60, R0 ;  /* 0x00000000003c7308 */ /* 0x0004640000002400 */
[----:B--2---:R-:W-:-:S06]  /*4870*/  FMUL.FTZ R0, R28, c[0x0][0x320] ;  /* 0x0000c8001c007a20 */ /* 0x004fcc0000410000 */
[----:B------:R2:W2:Y:S01]  /*4880*/  MUFU.TANH R57, R0 ;  /* 0x0000000000397308 */ /* 0x0004a20000002400 */
[----:B-1----:R-:W-:Y:S01]  /*4890*/  HMMA.16816.F32.BF16 R24, R8, R62, R44 ;  /* 0x0000003e0818723c */ /* 0x002fe2000004182c */
[----:B--2---:R-:W-:-:S07]  /*48a0*/  FMUL.FTZ R0, R29, c[0x0][0x320] ;  /* 0x0000c8001d007a20 */ /* 0x004fce0000410000 */
[----:B-----5:R-:W-:Y:S01]  /*48b0*/  HMMA.16816.F32.BF16 R16, R8, R40, R20 ;  /* 0x000000280810723c */ /* 0x020fe20000041814 */
[----:B------:R1:W2:Y:S11]  /*48c0*/  MUFU.TANH R56, R0 ;  /* 0x0000000000387308 */ /* 0x0002b60000002400 */
[----:B------:R-:W-:Y:S04]  /*48d0*/  @!UPT UIADD3 URZ, URZ, URZ, URZ ;  /* 0x0000003f3f3ff290 */ /* 0x000fe8000fffe03f */
[----:B------:R-:W-:Y:S08]  /*48e0*/  HMMA.16816.F32.BF16 R20, R4, R50, R24 ;  /* 0x000000320414723c */ /* 0x000ff00000041818 */
        /* <DEDUP_REMOVED lines=8> */
[----:B-----5:R-:W-:-:S04]  /*4970*/  FMUL.FTZ R0, R32, c[0x0][0x320] ;  /* 0x0000c80020007a20 */ /* 0x020fc80000410000 */
[----:B------:R5:W1:Y:S02]  /*4980*/  MUFU.TANH R47, R0 ;  /* 0x00000000002f7308 */ /* 0x000a640000002400 */
[----:B-----5:R-:W-:Y:S01]  /*4990*/  FMUL.FTZ R0, R33, c[0x0][0x320] ;  /* 0x0000c80021007a20 */ /* 0x020fe20000410000 */
[C---:B-1----:R-:W-:Y:S05]  /*49a0*/  HMMA.16816.F32.BF16 R12, R4.reuse, R36, R16 ;  /* 0x00000024040c723c */ /* 0x042fea0000041810 */
[----:B------:R1:W1:Y:S03]  /*49b0*/  MUFU.TANH R48, R0 ;  /* 0x0000000000307308 */ /* 0x0002660000002400 */
[----:B------:R-:W-:Y:S01]  /*49c0*/  HMMA.16816.F32.BF16 R4, R4, R38, R8 ;  /* 0x000000260404723c */ /* 0x000fe20000041808 */
[----:B-1----:R-:W-:-:S04]  /*49d0*/  FMUL.FTZ R0, R34, c[0x0][0x320] ;  /* 0x0000c80022007a20 */ /* 0x002fc80000410000 */
        /* <DEDUP_REMOVED lines=49> */
[----:B------:R-:W-:Y:S01]  /*4cf0*/  IMAD.MOV R0, RZ, RZ, -R0 ;  /* 0x000000ffff007224 */ /* 0x000fe200078e0a00 */
[----:B------:R-:W-:-:S03]  /*4d00*/  ISETP.GE.AND P4, PT, R239, c[0x0][0x1d4], PT ;  /* 0x00007500ef007a0c */ /* 0x000fc60003f86270 */
[----:B------:R-:W-:Y:S01]  /*4d10*/  IMAD R231, R0, c[0x0][0x2b8], R2 ;  /* 0x0000ae0000e77a24 */ /* 0x000fe200078e0202 */
[----:B------:R-:W-:-:S03]  /*4d20*/  SEL R14, RZ, 0x10, P4 ;  /* 0x00000010ff0e7807 */ /* 0x000fc60002000000 */
        /* <DEDUP_REMOVED lines=15> */
.L_x_1664:
[----:B------:R-:W-:Y:S05]  /*4e20*/  BRA.DIV ~URZ, `(.L_x_1584) ;  /* 0x0000bb427f007947 */ /* 0x000fea000b800000 */
[----:B------:R-:W3:Y:S01]  /*4e30*/  SHFL.IDX PT, R0, R15, RZ, 0x181f ;  /* 0x00181fff0f007589 */ /* 0x000ee200000e0000 */
[----:B------:R-:W-:Y:S02]  /*4e40*/  ISETP.GE.AND P3, PT, R232, c[0x0][0x1d4], PT ;  /* 0x00007500e8007a0c */ /* 0x000fe40003f66270 */
[----:B------:R-:W-:Y:S02]  /*4e50*/  ISETP.GE.AND P4, PT, R238, c[0x0][0x1d4], PT ;  /* 0x00007500ee007a0c */ /* 0x000fe40003f86270 */
[----:B------:R-:W-:Y:S02]  /*4e60*/  SEL R12, RZ, 0x10, P5 ;  /* 0x00000010ff0c7807 */ /* 0x000fe40002800000 */
[----:B------:R-:W-:Y:S02]  /*4e70*/  SEL R13, RZ, 0x10, P4 ;  /* 0x00000010ff0d7807 */ /* 0x000fe40002000000 */
[----:B---3--:R-:W-:-:S02]  /*4e80*/  IADD3 R2, P2, R0, R108, RZ ;  /* 0x0000006c00027210 */ /* 0x008fc40007f5e0ff */
[C---:B------:R-:W-:Y:S02]  /*4e90*/  IADD3 R6, P0, R0.reuse, R107, RZ ;  /* 0x0000006b00067210 */ /* 0x040fe40007f1e0ff */
[----:B------:R-:W-:Y:S01]  /*4ea0*/  IADD3 R10, P1, R0, R110, RZ ;  /* 0x0000006e000a7210 */ /* 0x000fe20007f3e0ff */
[C---:B--2---:R-:W-:Y:S01]  /*4eb0*/  IMAD.X R3, R4.reuse, 0x1, R102, P2 ;  /* 0x0000000104037824 */ /* 0x044fe200010e0666 */
[----:B------:R-:W-:Y:S01]  /*4ec0*/  ISETP.GE.AND P2, PT, R239, c[0x0][0x1d4], PT ;  /* 0x00007500ef007a0c */ /* 0x000fe20003f46270 */
[----:B------:R-:W-:Y:S01]  /*4ed0*/  IMAD.X R7, R4, 0x1, R100, P0 ;  /* 0x0000000104077824 */ /* 0x000fe200000e0664 */
[----:B------:R-:W-:Y:S01]  /*4ee0*/  IADD3 R8, P0, R0, R109, RZ ;  /* 0x0000006d00087210 */ /* 0x000fe20007f1e0ff */
[C---:B------:R-:W-:Y:S01]  /*4ef0*/  IMAD.X R11, R4.reuse, 0x1, R103, P1 ;  /* 0x00000001040b7824 */ /* 0x040fe200008e0667 */
[----:B------:R2:W3:Y:S03]  /*4f00*/  SHFL.IDX PT, R0, R15, 0x1, 0x181f ;  /* 0x00381f000f007f89 */ /* 0x0004e600000e0000 */
[----:B------:R-:W-:Y:S01]  /*4f10*/  IMAD.X R9, R4, 0x1, R101, P0 ;  /* 0x0000000104097824 */ /* 0x000fe200000e0665 */
[----:B------:R-:W-:Y:S01]  /*4f20*/  @!PT LDS RZ, [RZ] ;  /* 0x00000000fffff984 */ /* 0x000fe20000000800 */
[----:B------:R4:W-:Y:S04]  /*4f30*/  LDGSTS.E.BYPASS.LTC128B.128 [R229+0x8100], [R6.64], !P3 ;  /* 0x0810000006e57fae */ /* 0x0009e8000d901d46 */
[----:B------:R2:W-:Y:S04]  /*4f40*/  LDGSTS.E.BYPASS.LTC128B.128 [R229+0xa100], [R2.64], !P4 ;  /* 0x0a10000002e57fae */ /* 0x0005e8000e101d46 */
[----:B------:R2:W-:Y:S04]  /*4f50*/  LDGSTS.E.BYPASS.LTC128B.128 [R229+0xc100], [R10.64], !P5 ;  /* 0x0c1000000ae57fae */ /* 0x0005e8000e901d46 */
[----:B------:R2:W1:Y:S04]  /*4f60*/  SHFL.IDX PT, R4, R5, 0x1, 0x181f ;  /* 0x00381f0005047f89 */ /* 0x00046800000e0000 */
[----:B------:R2:W-:Y:S01]  /*4f70*/  LDGSTS.E.BYPASS.LTC128B.128 [R229+0xe100], [R8.64], !P2 ;  /* 0x0e10000008e57fae */ /* 0x0005e2000d101d46 */
[----:B----4-:R-:W-:-:S04]  /*4f80*/  SEL R7, RZ, 0x10, P3 ;  /* 0x00000010ff077807 */ /* 0x010fc80001800000 */
.L_x_1665:
[----:B--23--:R-:W-:Y:S02]  /*4f90*/  IADD3 R2, -R7, 0x10, RZ ;  /* 0x0000001007027810 */ /* 0x00cfe40007ffe1ff */
[----:B------:R-:W-:-:S02]  /*4fa0*/  IADD3 R3, -R13, 0x10, RZ ;  /* 0x000000100d037810 */ /* 0x000fc40007ffe1ff */
[----:B------:R-:W-:Y:S02]  /*4fb0*/  LOP3.LUT R2, R2, 0xf, RZ, 0xc0, !PT ;  /* 0x0000000f02027812 */ /* 0x000fe400078ec0ff */
[----:B-1----:R-:W-:Y:S02]  /*4fc0*/  IADD3 R5, -R12, 0x10, RZ ;  /* 0x000000100c057810 */ /* 0x002fe40007ffe1ff */
[----:B------:R-:W-:Y:S02]  /*4fd0*/  LOP3.LUT R3, R3, 0xf, RZ, 0xc0, !PT ;  /* 0x0000000f03037812 */ /* 0x000fe400078ec0ff */
[----:B------:R-:W-:Y:S02]  /*4fe0*/  IADD3 R6, -R14, 0x10, RZ ;  /* 0x000000100e067810 */ /* 0x000fe40007ffe1ff */
[----:B------:R-:W-:Y:S02]  /*4ff0*/  IADD3 R10, P1, P0, R2, R0, R107 ;  /* 0x00000000020a7210 */ /* 0x000fe4000783e06b */
[----:B------:R-:W-:-:S02]  /*5000*/  LOP3.LUT R2, R5, 0xf, RZ, 0xc0, !PT ;  /* 0x0000000f05027812 */ /* 0x000fc400078ec0ff */
[----:B------:R-:W-:Y:S02]  /*5010*/  IADD3 R8, P3, P2, R3, R0, R108 ;  /* 0x0000000003087210 */ /* 0x000fe40007a7e06c */
[----:B------:R-:W-:Y:S02]  /*5020*/  LOP3.LUT R3, R6, 0xf, RZ, 0xc0, !PT ;  /* 0x0000000f06037812 */ /* 0x000fe400078ec0ff */
[----:B------:R-:W-:Y:S02]  /*5030*/  IADD3.X R11, RZ, R4, R100, P1, P0 ;  /* 0x00000004ff0b7210 */ /* 0x000fe40000fe0464 */
[----:B------:R-:W-:Y:S02]  /*5040*/  IADD3 R6, P1, P0, R2, R0, R110 ;  /* 0x0000000002067210 */ /* 0x000fe4000783e06e */
[----:B------:R-:W-:Y:S02]  /*5050*/  ISETP.NE.U32.AND P5, PT, R7, RZ, PT ;  /* 0x000000ff0700720c */ /* 0x000fe40003fa5070 */
[----:B------:R-:W-:-:S02]  /*5060*/  IADD3.X R9, RZ, R4, R102, P3, P2 ;  /* 0x00000004ff097210 */ /* 0x000fc40001fe4466 */
[----:B------:R-:W-:Y:S02]  /*5070*/  IADD3.X R7, RZ, R4, R103, P1, P0 ;  /* 0x00000004ff077210 */ /* 0x000fe40000fe0467 */
[----:B------:R-:W-:Y:S02]  /*5080*/  ISETP.NE.U32.AND P2, PT, R13, RZ, PT ;  /* 0x000000ff0d00720c */ /* 0x000fe40003f45070 */
[----:B------:R-:W-:Y:S02]  /*5090*/  ISETP.NE.U32.AND P1, PT, R12, RZ, PT ;  /* 0x000000ff0c00720c */ /* 0x000fe40003f25070 */
[----:B------:R-:W-:Y:S02]  /*50a0*/  ISETP.NE.U32.AND P0, PT, R14, RZ, PT ;  /* 0x000000ff0e00720c */ /* 0x000fe40003f05070 */
[----:B------:R-:W-:Y:S01]  /*50b0*/  IADD3 R2, P4, P3, R3, R0, R109 ;  /* 0x0000000003027210 */ /* 0x000fe20007b9e06d */
[----:B------:R-:W-:Y:S01]  /*50c0*/  @!PT LDS RZ, [RZ] ;  /* 0x00000000fffff984 */ /* 0x000fe20000000800 */
[----:B------:R-:W-:Y:S01]  /*50d0*/  @!PT LDS RZ, [RZ] ;  /* 0x00000000fffff984 */ /* 0x000fe20000000800 */
[----:B------:R-:W-:Y:S01]  /*50e0*/  @!PT LDS RZ, [RZ] ;  /* 0x00000000fffff984 */ /* 0x000fe20000000800 */
[----:B------:R1:W-:Y:S03]  /*50f0*/  LDGSTS.E.BYPASS.LTC128B.128.ZFILL [R229+0x9100], [R10.64], P5 ;  /* 0x091000000ae57fae */ /* 0x0003e6000a941d46 */
[----:B------:R-:W-:-:S03]  /*5100*/  IADD3.X R3, RZ, R4, R101, P4, P3 ;  /* 0x00000004ff037210 */ /* 0x000fc600027e6465 */
[----:B------:R1:W-:Y:S04]  /*5110*/  LDGSTS.E.BYPASS.LTC128B.128.ZFILL [R229+0xb100], [R8.64], P2 ;  /* 0x0b10000008e57fae */ /* 0x0003e80009141d46 */
[----:B------:R1:W-:Y:S04]  /*5120*/  LDGSTS.E.BYPASS.LTC128B.128.ZFILL [R229+0xd100], [R6.64], P1 ;  /* 0x0d10000006e57fae */ /* 0x0003e80008941d46 */
[----:B------:R1:W-:Y:S02]  /*5130*/  LDGSTS.E.BYPASS.LTC128B.128.ZFILL [R229+0xf100], [R2.64], P0 ;  /* 0x0f10000002e57fae */ /* 0x0003e40008141d46 */
.L_x_1582:
[----:B--234-:R-:W-:Y:S05]  /*5140*/  BSYNC B0 ;  /* 0x0000000000007941 */ /* 0x01cfea0003800000 */
.L_x_1581:
        /* <DEDUP_REMOVED lines=12> */
[----:B------:R-:W-:Y:S02]  /*5210*/  FMNMX.FTZ R2, R6, R7, !PT ;  /* 0x0000000706027209 */ /* 0x000fe40007810000 */
[----:B------:R-:W-:Y:S02]  /*5220*/  FSEL R16, R64, -INF , P3 ;  /* 0xff80000040107808 */ /* 0x000fe40001800000 */
[----:B------:R-:W-:-:S02]  /*5230*/  FMNMX.FTZ R3, R14, R15, !PT ;  /* 0x0000000f0e037209 */ /* 0x000fc40007810000 */
[----:B------:R-:W-:Y:S02]  /*5240*/  ISETP.GT.AND P3, PT, R0, 0x10, PT ;  /* 0x000000100000780c */ /* 0x000fe40003f64270 */
[----:B------:R-:W-:Y:S02]  /*5250*/  FSEL R9, R65, -INF , P5 ;  /* 0xff80000041097808 */ /* 0x000fe40002800000 */
[----:B------:R-:W-:Y:S02]  /*5260*/  FMNMX.FTZ R2, R8, R2, !PT ;  /* 0x0000000208027209 */ /* 0x000fe40007810000 */
[----:B------:R-:W-:Y:S02]  /*5270*/  FSEL R17, R60, -INF , P5 ;  /* 0xff8000003c117808 */ /* 0x000fe40002800000 */
[----:B------:R-:W-:Y:S02]  /*5280*/  FMNMX.FTZ R3, R16, R3, !PT ;  /* 0x0000000310037209 */ /* 0x000fe40007810000 */
[----:B------:R-:W-:-:S02]  /*5290*/  ISETP.GT.AND P4, PT, R0, 0x11, PT ;  /* 0x000000110000780c */ /* 0x000fc40003f84270 */
[----:B------:R-:W-:Y:S02]  /*52a0*/  FSEL R10, R57, -INF , P3 ;  /* 0xff800000390a7808 */ /* 0x000fe40001800000 */
[----:B------:R-:W-:Y:S02]  /*52b0*/  FMNMX.FTZ R2, R9, R2, !PT ;  /* 0x0000000209027209 */ /* 0x000fe40007810000 */
[----:B------:R-:W-:Y:S02]  /*52c0*/  FSEL R18, R53, -INF , P3 ;  /* 0xff80000035127808 */ /* 0x000fe40001800000 */
[----:B------:R-:W-:Y:S02]  /*52d0*/  FMNMX.FTZ R3, R17, R3, !PT ;  /* 0x0000000311037209 */ /* 0x000fe40007810000 */
[----:B------:R-:W-:Y:S02]  /*52e0*/  ISETP.GT.AND P2, PT, R0, 0x18, PT ;  /* 0x000000180000780c */ /* 0x000fe40003f44270 */
[----:B------:R-:W-:-:S02]  /*52f0*/  FSEL R12, R56, -INF , P4 ;  /* 0xff800000380c7808 */ /* 0x000fc40002000000 */
[----:B------:R-:W-:Y:S02]  /*5300*/  FMNMX.FTZ R2, R10, R2, !PT ;  /* 0x000000020a027209 */ /* 0x000fe40007810000 */
[----:B------:R-:W-:Y:S02]  /*5310*/  FSEL R20, R52, -INF , P4 ;  /* 0xff80000034147808 */ /* 0x000fe40002000000 */
[----:B------:R-:W-:Y:S02]  /*5320*/  FMNMX.FTZ R3, R18, R3, !PT ;  /* 0x0000000312037209 */ /* 0x000fe40007810000 */
[----:B------:R-:W-:Y:S02]  /*5330*/  ISETP.GT.AND P1, PT, R0, 0x19, PT ;  /* 0x000000190000780c */ /* 0x000fe40003f24270 */
[----:B------:R-:W-:Y:S02]  /*5340*/  FSEL R13, R47, -INF , P2 ;  /* 0xff8000002f0d7808 */ /* 0x000fe40001000000 */
[----:B------:R-:W-:-:S02]  /*5350*/  FMNMX.FTZ R2, R12, R2, !PT ;  /* 0x000000020c027209 */ /* 0x000fc40007810000 */
[----:B------:R-:W-:Y:S02]  /*5360*/  FSEL R21, R46, -INF , P2 ;  /* 0xff8000002e157808 */ /* 0x000fe40001000000 */
[----:B------:R-:W-:Y:S02]  /*5370*/  FMNMX.FTZ R3, R20, R3, !PT ;  /* 0x0000000314037209 */ /* 0x000fe40007810000 */
[----:B------:R-:W-:Y:S02]  /*5380*/  ISETP.GT.AND P0, PT, R0, 0x20, PT ;  /* 0x000000200000780c */ /* 0x000fe40003f04270 */
[----:B------:R-:W-:Y:S02]  /*5390*/  FSEL R11, R48, -INF , P1 ;  /* 0xff800000300b7808 */ /* 0x000fe40000800000 */
[----:B------:R-:W-:Y:S02]  /*53a0*/  FMNMX.FTZ R2, R13, R2, !PT ;  /* 0x000000020d027209 */ /* 0x000fe40007810000 */
[----:B------:R-:W-:-:S02]  /*53b0*/  FSEL R22, R45, -INF , P1 ;  /* 0xff8000002d167808 */ /* 0x000fc40000800000 */
[----:B------:R-:W-:Y:S02]  /*53c0*/  FMNMX.FTZ R3, R21, R3, !PT ;  /* 0x0000000315037209 */ /* 0x000fe40007810000 */
[----:B------:R-:W-:Y:S02]  /*53d0*/  FSEL R89, R41, -INF , P0 ;  /* 0xff80000029597808 */ /* 0x000fe40000000000 */
[----:B------:R-:W-:Y:S02]  /*53e0*/  ISETP.GT.AND P1, PT, R0, 0x21, PT ;  /* 0x000000210000780c */ /* 0x000fe40003f24270 */
[----:B------:R-:W-:Y:S02]  /*53f0*/  FMNMX.FTZ R2, R11, R2, !PT ;  /* 0x000000020b027209 */ /* 0x000fe40007810000 */
[----:B------:R-:W-:Y:S02]  /*5400*/  FSEL R97, R40, -INF , P0 ;  /* 0xff80000028617808 */ /* 0x000fe40000000000 */
[----:B------:R-:W-:-:S02]  /*5410*/  FMNMX.FTZ R3, R22, R3, !PT ;  /* 0x0000000316037209 */ /* 0x000fc40007810000 */
[----:B------:R-:W-:Y:S02]  /*5420*/  FSEL R88, R44, -INF , P1 ;  /* 0xff8000002c587808 */ /* 0x000fe40000800000 */
[----:B------:R-:W-:Y:S02]  /*5430*/  FMNMX.FTZ R2, R89, R2, !PT ;  /* 0x0000000259027209 */ /* 0x000fe40007810000 */
[C---:B------:R-:W-:Y:S02]  /*5440*/  ISETP.GT.AND P5, PT, R0.reuse, 0x28, PT ;  /* 0x000000280000780c */ /* 0x040fe40003fa4270 */
[----:B------:R-:W-:Y:S02]  /*5450*/  FSEL R96, R35, -INF , P1 ;  /* 0xff80000023607808 */ /* 0x000fe40000800000 */
[----:B------:R-:W-:Y:S02]  /*5460*/  FMNMX.FTZ R3, R97, R3, !PT ;  /* 0x0000000361037209 */ /* 0x000fe40007810000 */
[----:B------:R-:W-:-:S02]  /*5470*/  ISETP.GT.AND P4, PT, R0, 0x29, PT ;  /* 0x000000290000780c */ /* 0x000fc40003f84270 */
[C---:B------:R-:W-:Y:S02]  /*5480*/  ISETP.GT.AND P3, PT, R0.reuse, 0x30, PT ;  /* 0x000000300000780c */ /* 0x040fe40003f64270 */
[C---:B------:R-:W-:Y:S02]  /*5490*/  ISETP.GT.AND P2, PT, R0.reuse, 0x31, PT ;  /* 0x000000310000780c */ /* 0x040fe40003f44270 */
[C---:B------:R-:W-:Y:S02]  /*54a0*/  ISETP.GT.AND P1, PT, R0.reuse, 0x38, PT ;  /* 0x000000380000780c */ /* 0x040fe40003f24270 */
[----:B------:R-:W-:Y:S02]  /*54b0*/  ISETP.GT.AND P0, PT, R0, 0x39, PT ;  /* 0x000000390000780c */ /* 0x000fe40003f04270 */
[----:B------:R-:W-:Y:S02]  /*54c0*/  FMNMX.FTZ R0, R88, R2, !PT ;  /* 0x0000000258007209 */ /* 0x000fe40007810000 */
[----:B------:R-:W-:-:S02]  /*54d0*/  FSEL R95, R30, -INF , P5 ;  /* 0xff8000001e5f7808 */ /* 0x000fc40002800000 */
[----:B------:R-:W-:Y:S02]  /*54e0*/  FSEL R87, R33, -INF , P5 ;  /* 0xff80000021577808 */ /* 0x000fe40002800000 */
        /* <DEDUP_REMOVED lines=21> */
[----:B------:R-:W-:Y:S02]  /*5640*/  FMNMX.FTZ R4, R31, R0, !PT ;  /* 0x000000001f047209 */ /* 0x000fe40007810000 */
[----:B------:R-:W-:Y:S01]  /*5650*/  FMNMX.FTZ R5, R90, R2, !PT ;  /* 0x000000025a057209 */ /* 0x000fe20007810000 */
[----:B------:R-:W-:Y:S05]  /*5660*/  BRA.DIV ~URZ, `(.L_x_1585) ;  /* 0x0000b5727f007947 */ /* 0x000fea000b800000 */
[----:B------:R-:W1:Y:S04]  /*5670*/  SHFL.BFLY PT, R0, R4, 0x2, 0x1f ;  /* 0x0c401f0004007f89 */ /* 0x000e6800000e0000 */
[----:B------:R-:W2:Y:S01]  /*5680*/  SHFL.BFLY PT, R3, R5, 0x2, 0x1f ;  /* 0x0c401f0005037f89 */ /* 0x000ea200000e0000 */
[----:B-1----:R-:W-:-:S02]  /*5690*/  FMNMX.FTZ R0, R4, R0, !PT ;  /* 0x0000000004007209 */ /* 0x002fc40007810000 */
[----:B--2---:R-:W-:-:S03]  /*56a0*/  FMNMX.FTZ R5, R5, R3, !PT ;  /* 0x0000000305057209 */ /* 0x004fc60007810000 */
[----:B------:R-:W1:Y:S04]  /*56b0*/  SHFL.BFLY PT, R2, R0, 0x1, 0x1f ;  /* 0x0c201f0000027f89 */ /* 0x000e6800000e0000 */
[----:B------:R2:W3:Y:S01]  /*56c0*/  SHFL.BFLY PT, R3, R5, 0x1, 0x1f ;  /* 0x0c201f0005037f89 */ /* 0x0004e200000e0000 */
[----:B-1----:R-:W-:-:S05]  /*56d0*/  FMNMX.FTZ R132, R0, R2, !PT ;  /* 0x0000000200847209 */ /* 0x002fca0007810000 */
.L_x_1666:
[C---:B------:R-:W-:Y:S01]  /*56e0*/  FMUL.FTZ R2, R132.reuse, c[0x0][0x2d0] ;  /* 0x0000b40084027a20 */ /* 0x040fe20000410000 */
[----:B------:R-:W-:Y:S01]  /*56f0*/  FSETP.NEU.FTZ.AND P0, PT, R132, -INF , PT ;  /* 0xff8000008400780b */ /* 0x000fe20003f1d000 */
[----:B------:R-:W-:Y:S01]  /*5700*/  WARPSYNC 0xffffffff ;  /* 0xffffffff00007948 */ /* 0x000fe20003800000 */
[----:B---3--:R-:W-:Y:S01]  /*5710*/  FMNMX.FTZ R28, R3, R5, !PT ;  /* 0x00000005031c7209 */ /* 0x008fe20007810000 */
[----:B------:R-:W-:Y:S01]  /*5720*/  LDSM.16.MT88.4 R36, [R217+0x800] ;  /* 0x00080000d924783b */ /* 0x000fe20000004200 */
[----:B------:R-:W-:-:S02]  /*5730*/  FSEL R2, R2, RZ, P0 ;  /* 0x000000ff02027208 */ /* 0x000fc40000000000 */
[----:B------:R-:W-:Y:S01]  /*5740*/  FSETP.NEU.FTZ.AND P0, PT, R28, -INF , PT ;  /* 0xff8000001c00780b */ /* 0x000fe20003f1d000 */
[----:B------:R-:W-:Y:S02]  /*5750*/  LDSM.16.MT88.4 R44, [R220] ;  /* 0x00000000dc2c783b */ /* 0x000fe40000004200 */
[--C-:B------:R-:W-:Y:S02]  /*5760*/  FFMA.FTZ R0, R6, c[0x0][0x2d0], -R2.reuse ;  /* 0x0000b40006007a23 */ /* 0x100fe40000010802 */
[--C-:B------:R-:W-:Y:S01]  /*5770*/  FFMA.FTZ R3, R13, c[0x0][0x2d0], -R2.reuse ;  /* 0x0000b4000d037a23 */ /* 0x100fe20000010802 */
[----:B------:R-:W-:Y:S01]  /*5780*/  LDSM.16.MT88.4 R40, [R218+0x800] ;  /* 0x00080000da28783b */ /* 0x000fe20000004200 */
[----:B------:R1:W-:Y:S01]  /*5790*/  MUFU.EX2 R112, R0 ;  /* 0x0000000000707308 */ /* 0x0003e20000000800 */
[--C-:B------:R-:W-:Y:S02]  /*57a0*/  FFMA.FTZ R30, R30, c[0x0][0x2d0], -R2.reuse ;  /* 0x0000b4001e1e7a23 */ /* 0x100fe40000010802 */
[----:B------:R-:W-:Y:S04]  /*57b0*/  LDSM.16.MT88.4 R24, [R219] ;  /* 0x00000000db18783b */ /* 0x000fe80000004200 */
[----:B------:R-:W-:Y:S01]  /*57c0*/  LDSM.16.MT88.4 R68, [R218+0x2000] ;  /* 0x00200000da44783b */ /* 0x000fe20000004200 */
[----:B------:R3:W-:Y:S03]  /*57d0*/  MUFU.EX2 R131, R3 ;  /* 0x0000000300837308 */ /* 0x0007e60000000800 */
[----:B------:R-:W-:Y:S04]  /*57e0*/  LDSM.16.MT88.4 R60, [R220+0x800] ;  /* 0x00080000dc3c783b */ /* 0x000fe80000004200 */
[----:B------:R-:W-:Y:S01]  /*57f0*/  LDSM.16.MT88.4 R64, [R219+0x800] ;  /* 0x00080000db40783b */ /* 0x000fe20000004200 */
[----:B-1----:R-:W-:-:S03]  /*5800*/  FFMA.FTZ R0, R7, c[0x0][0x2d0], -R2 ;  /* 0x0000b40007007a23 */ /* 0x002fc60000010802 */
[----:B------:R-:W-:Y:S01]  /*5810*/  LDSM.16.MT88.4 R72, [R220+0x2000] ;  /* 0x00200000dc48783b */ /* 0x000fe20000004200 */
[----:B------:R1:W4:Y:S03]  /*5820*/  MUFU.EX2 R99, R0 ;  /* 0x0000000000637308 */ /* 0x0003260000000800 */
[----:B------:R-:W-:Y:S01]  /*5830*/  LDSM.16.MT88.4 R48, [R217+0x2800] ;  /* 0x00280000d930783b */ /* 0x000fe20000004200 */
[----:B---3--:R-:W-:-:S03]  /*5840*/  FFMA.FTZ R3, R11, c[0x0][0x2d0], -R2 ;  /* 0x0000b4000b037a23 */ /* 0x008fc60000010802 */
[----:B------:R-:W-:Y:S01]  /*5850*/  LDSM.16.MT88.4 R56, [R219+0x2000] ;  /* 0x00200000db38783b */ /* 0x000fe20000004200 */
[----:B------:R-:W-:Y:S03]  /*5860*/  MUFU.EX2 R204, R3 ;  /* 0x0000000300cc7308 */ /* 0x000fe60000000800 */
[----:B------:R-:W-:Y:S04]  /*5870*/  LDSM.16.MT88.4 R76, [R220+0x2800] ;  /* 0x00280000dc4c783b */ /* 0x000fe80000004200 */
[----:B------:R-:W-:Y:S01]  /*5880*/  LDSM.16.MT88.4 R80, [R217+0x4000] ;  /* 0x00400000d950783b */ /* 0x000fe20000004200 */
[----:B-1----:R-:W-:-:S04]  /*5890*/  FFMA.FTZ R0, R8, c[0x0][0x2d0], -R2 ;  /* 0x0000b40008007a23 */ /* 0x002fc80000010802 */
[----:B------:R1:W-:Y:S02]  /*58a0*/  MUFU.EX2 R117, R0 ;  /* 0x0000000000757308 */ /* 0x0003e40000000800 */
[----:B-1----:R-:W-:-:S06]  /*58b0*/  FFMA.FTZ R0, R9, c[0x0][0x2d0], -R2 ;  /* 0x0000b40009007a23 */ /* 0x002fcc0000010802 */
[----:B------:R1:W3:Y:S02]  /*58c0*/  MUFU.EX2 R119, R0 ;  /* 0x0000000000777308 */ /* 0x0002e40000000800 */
[--C-:B-1----:R-:W-:Y:S02]  /*58d0*/  FFMA.FTZ R0, R10, c[0x0][0x2d0], -R2.reuse ;  /* 0x0000b4000a007a23 */ /* 0x102fe40000010802 */
[----:B------:R-:W1:Y:S04]  /*58e0*/  LDSM.16.MT88.4 R8, [R217] ;  /* 0x00000000d908783b */ /* 0x000e680000004200 */
[----:B------:R5:W-:Y:S02]  /*58f0*/  MUFU.EX2 R129, R0 ;  /* 0x0000000000817308 */ /* 0x000be40000000800 */
[----:B-----5:R-:W-:Y:S01]  /*5900*/  FFMA.FTZ R0, R12, c[0x0][0x2d0], -R2 ;  /* 0x0000b4000c007a23 */ /* 0x020fe20000010802 */
[----:B----4-:R-:W-:-:S05]  /*5910*/  F2FP.BF16.PACK_AB R12, R99, R112 ;  /* 0x00000070630c723e */ /* 0x010fca00000010ff */
[----:B------:R4:W-:Y:S02]  /*5920*/  MUFU.EX2 R130, R0 ;  /* 0x0000000000827308 */ /* 0x0009e40000000800 */
[----:B----4-:R-:W-:-:S05]  /*5930*/  FMUL.FTZ R0, R28, c[0x0][0x2d0] ;  /* 0x0000b4001c007a20 */ /* 0x010fca0000410000 */
[----:B------:R-:W-:-:S05]  /*5940*/  FSEL R0, R0, RZ, P0 ;  /* 0x000000ff00007208 */ /* 0x000fca0000000000 */
[----:B------:R-:W-:Y:S01]  /*5950*/  FFMA.FTZ R3, R14, c[0x0][0x2d0], -R0 ;  /* 0x0000b4000e037a23 */ /* 0x000fe20000010800 */
[----:B---3--:R-:W-:-:S03]  /*5960*/  F2FP.BF16.PACK_AB R14, R119, R117 ;  /* 0x00000075770e723e */ /* 0x008fc600000010ff */
[----:B------:R3:W-:Y:S02]  /*5970*/  MUFU.EX2 R98, R3 ;  /* 0x0000000300627308 */ /* 0x0007e40000000800 */
[----:B---3--:R-:W-:-:S06]  /*5980*/  FFMA.FTZ R3, R15, c[0x0][0x2d0], -R0 ;  /* 0x0000b4000f037a23 */ /* 0x008fcc0000010800 */
[----:B------:R3:W4:Y:S02]  /*5990*/  MUFU.EX2 R29, R3 ;  /* 0x00000003001d7308 */ /* 0x0007240000000800 */
[----:B---3--:R-:W-:Y:S01]  /*59a0*/  FFMA.FTZ R3, R16, c[0x0][0x2d0], -R0 ;  /* 0x0000b40010037a23 */ /* 0x008fe20000010800 */
[----:B----4-:R-:W-:-:S05]  /*59b0*/  F2FP.BF16.PACK_AB R13, R29, R98 ;  /* 0x000000621d0d723e */ /* 0x010fca00000010ff */
[----:B------:R3:W-:Y:S02]  /*59c0*/  MUFU.EX2 R116, R3 ;  /* 0x0000000300747308 */ /* 0x0007e40000000800 */
[----:B---3--:R-:W-:-:S06]  /*59d0*/  FFMA.FTZ R3, R17, c[0x0][0x2d0], -R0 ;  /* 0x0000b40011037a23 */ /* 0x008fcc0000010800 */
[----:B------:R3:W4:Y:S02]  /*59e0*/  MUFU.EX2 R118, R3 ;  /* 0x0000000300767308 */ /* 0x0007240000000800 */
[--C-:B---3--:R-:W-:Y:S01]  /*59f0*/  FFMA.FTZ R3, R18, c[0x0][0x2d0], -R0.reuse ;  /* 0x0000b40012037a23 */ /* 0x108fe20000010800 */
[----:B----4-:R-:W-:Y:S01]  /*5a00*/  F2FP.BF16.PACK_AB R15, R118, R116 ;  /* 0x00000074760f723e */ /* 0x010fe200000010ff */
[----:B------:R-:W3:Y:S04]  /*5a10*/  LDSM.16.MT88.4 R16, [R218] ;  /* 0x00000000da10783b */ /* 0x000ee80000004200 */
[----:B------:R4:W-:Y:S02]  /*5a20*/  MUFU.EX2 R128, R3 ;  /* 0x0000000300807308 */ /* 0x0009e40000000800 */
[C---:B-12---:R-:W-:Y:S07]  /*5a30*/  HMMA.16816.F32.BF16 R4, R12.reuse, R8, RZ ;  /* 0x000000080c04723c */ /* 0x046fee00000418ff */
[----:B------:R-:W-:Y:S01]  /*5a40*/  F2FP.BF16.PACK_AB R8, R130, R129 ;  /* 0x000000818208723e */ /* 0x000fe200000010ff */
[----:B------:R-:W-:Y:S01]  /*5a50*/  HMMA.16816.F32.BF16 R52, R12, R46, RZ ;  /* 0x0000002e0c34723c */ /* 0x000fe200000418ff */
[----:B----4-:R-:W-:-:S04]  /*5a60*/  FFMA.FTZ R3, R20, c[0x0][0x2d0], -R0 ;  /* 0x0000b40014037a23 */ /* 0x010fc80000010800 */
[----:B------:R1:W2:Y:S02]  /*5a70*/  MUFU.EX2 R133, R3 ;  /* 0x0000000300857308 */ /* 0x0002a40000000800 */
[--C-:B-1----:R-:W-:Y:S01]  /*5a80*/  FFMA.FTZ R3, R21, c[0x0][0x2d0], -R0.reuse ;  /* 0x0000b40015037a23 */ /* 0x102fe20000010800 */
[----:B--2---:R-:W-:Y:S01]  /*5a90*/  F2FP.BF16.PACK_AB R9, R133, R128 ;  /* 0x000000808509723e */ /* 0x004fe200000010ff */
[C---:B---3--:R-:W-:Y:S04]  /*5aa0*/  HMMA.16816.F32.BF16 R32, R12.reuse, R16, RZ ;  /* 0x000000100c20723c */ /* 0x048fe800000418ff */
[----:B------:R1:W-:Y:S04]  /*5ab0*/  MUFU.EX2 R134, R3 ;  /* 0x0000000300867308 */ /* 0x0003e80000000800 */
[----:B------:R-:W-:Y:S01]  /*5ac0*/  HMMA.16816.F32.BF16 R16, R12, R18, RZ ;  /* 0x000000120c10723c */ /* 0x000fe200000418ff */
[----:B-1----:R-:W-:-:S07]  /*5ad0*/  FFMA.FTZ R3, R22, c[0x0][0x2d0], -R0 ;  /* 0x0000b40016037a23 */ /* 0x002fce0000010800 */
[----:B------:R-:W-:Y:S01]  /*5ae0*/  HMMA.16816.F32.BF16 R20, R12, R10, RZ ;  /* 0x0000000a0c14723c */ /* 0x000fe200000418ff */
[----:B------:R-:W1:Y:S06]  /*5af0*/  MUFU.EX2 R205, R3 ;  /* 0x0000000300cd7308 */ /* 0x000e6c0000000800 */
[----:B------:R-:W-:Y:S02]  /*5b00*/  F2FP.BF16.PACK_AB R10, R204, R131 ;  /* 0x00000083cc0a723e */ /* 0x000fe400000010ff */
[----:B-1----:R-:W-:Y:S01]  /*5b10*/  F2FP.BF16.PACK_AB R11, R205, R134 ;  /* 0x00000086cd0b723e */ /* 0x002fe200000010ff */
[----:B------:R-:W-:-:S04]  /*5b20*/  FADD.FTZ R3, R112, R99 ;  /* 0x0000006370037221 */ /* 0x000fc80000010000 */
[----:B------:R-:W-:-:S10]  /*5b30*/  FADD.FTZ R3, R117, R3 ;  /* 0x0000000375037221 */ /* 0x000fd40000010000 */
[----:B------:R-:W-:Y:S01]  /*5b40*/  HMMA.16816.F32.BF16 R200, R8, R38, R20 ;  /* 0x0000002608c8723c */ /* 0x000fe20000041814 */
[----:B------:R-:W1:Y:S01]  /*5b50*/  LDSM.16.MT88.4 R20, [R217+0x2000] ;  /* 0x00200000d914783b */ /* 0x000e620000004200 */
[----:B------:R-:W-:-:S04]  /*5b60*/  FADD.FTZ R3, R119, R3 ;  /* 0x0000000377037221 */ /* 0x000fc80000010000 */
[----:B------:R-:W-:Y:S02]  /*5b70*/  FADD.FTZ R3, R129, R3 ;  /* 0x0000000381037221 */ /* 0x000fe40000010000 */
[----:B------:R-:W-:Y:S02]  /*5b80*/  HMMA.16816.F32.BF16 R164, R8, R36, R4 ;  /* 0x0000002408a4723c */ /* 0x000fe40000041804 */
[----:B------:R-:W-:-:S06]  /*5b90*/  FADD.FTZ R3, R130, R3 ;  /* 0x0000000382037221 */ /* 0x000fcc0000010000 */
[----:B------:R-:W-:Y:S01]  /*5ba0*/  HMMA.16816.F32.BF16 R4, R12, R44, RZ ;  /* 0x0000002c0c04723c */ /* 0x000fe200000418ff */
[----:B------:R-:W2:Y:S07]  /*5bb0*/  LDSM.16.MT88.4 R44, [R218+0x2800] ;  /* 0x00280000da2c783b */ /* 0x000eae0000004200 */
[C---:B------:R-:W-:Y:S08]  /*5bc0*/  HMMA.16816.F32.BF16 R156, R8.reuse, R40, R32 ;  /* 0x00000028089c723c */ /* 0x040ff00000041820 */
[----:B------:R-:W-:Y:S08]  /*5bd0*/  HMMA.16816.F32.BF16 R148, R8, R42, R16 ;  /* 0x0000002a0894723c */ /* 0x000ff00000041810 */
[C---:B------:R-:W-:Y:S08]  /*5be0*/  HMMA.16816.F32.BF16 R40, R12.reuse, R24, RZ ;  /* 0x000000180c28723c */ /* 0x040ff000000418ff */
[C---:B------:R-:W-:Y:S08]  /*5bf0*/  HMMA.16816.F32.BF16 R36, R12.reuse, R26, RZ ;  /* 0x0000001a0c24723c */ /* 0x040ff000000418ff */
[C---:B-1----:R-:W-:Y:S08]  /*5c00*/  HMMA.16816.F32.BF16 R32, R12.reuse, R20, RZ ;  /* 0x000000140c20723c */ /* 0x042ff000000418ff */
[C---:B------:R-:W-:Y:S08]  /*5c10*/  HMMA.16816.F32.BF16 R24, R12.reuse, R22, RZ ;  /* 0x000000160c18723c */ /* 0x040ff000000418ff */
[C---:B------:R-:W-:Y:S08]  /*5c20*/  HMMA.16816.F32.BF16 R20, R12.reuse, R68, RZ ;  /* 0x000000440c14723c */ /* 0x040ff000000418ff */
[----:B------:R-:W-:Y:S08]  /*5c30*/  HMMA.16816.F32.BF16 R16, R12, R70, RZ ;  /* 0x000000460c10723c */ /* 0x000ff000000418ff */
[C---:B------:R-:W-:Y:S01]  /*5c40*/  HMMA.16816.F32.BF16 R140, R8.reuse, R62, R52 ;  /* 0x0000003e088c723c */ /* 0x040fe20000041834 */
[----:B------:R-:W1:Y:S07]  /*5c50*/  LDSM.16.MT88.4 R52, [R219+0x2800] ;  /* 0x00280000db34783b */ /* 0x000e6e0000004200 */
[C---:B------:R-:W-:Y:S01]  /*5c60*/  HMMA.16816.F32.BF16 R192, R8.reuse, R64, R40 ;  /* 0x0000004008c0723c */ /* 0x040fe20000041828 */
[----:B------:R-:W3:Y:S07]  /*5c70*/  LDSM.16.MT88.4 R40, [R218+0x4000] ;  /* 0x00400000da28783b */ /* 0x000eee0000004200 */
[----:B------:R-:W-:Y:S01]  /*5c80*/  HMMA.16816.F32.BF16 R196, R8, R60, R4 ;  /* 0x0000003c08c4723c */ /* 0x000fe20000041804 */
[----:B------:R-:W4:Y:S07]  /*5c90*/  LDSM.16.MT88.4 R60, [R217+0x4800] ;  /* 0x00480000d93c783b */ /* 0x000f2e0000004200 */
[----:B------:R-:W-:Y:S08]  /*5ca0*/  HMMA.16816.F32.BF16 R4, R12, R72, RZ ;  /* 0x000000480c04723c */ /* 0x000ff000000418ff */
[C---:B------:R-:W-:Y:S08]  /*5cb0*/  HMMA.16816.F32.BF16 R172, R8.reuse, R50, R24 ;  /* 0x0000003208ac723c */ /* 0x040ff00000041818 */
[C---:B--2---:R-:W-:Y:S08]  /*5cc0*/  HMMA.16816.F32.BF16 R184, R8.reuse, R44, R20 ;  /* 0x0000002c08b8723c */ /* 0x044ff00000041814 */
[----:B------:R-:W-:Y:S01]  /*5cd0*/  HMMA.16816.F32.BF16 R68, R8, R46, R16 ;  /* 0x0000002e0844723c */ /* 0x000fe20000041810 */
[----:B------:R-:W2:Y:S07]  /*5ce0*/  LDSM.16.MT88.4 R44, [R220+0x4000] ;  /* 0x00400000dc2c783b */ /* 0x000eae0000004200 */
[C---:B------:R-:W-:Y:S08]  /*5cf0*/  HMMA.16816.F32.BF16 R24, R12.reuse, R74, RZ ;  /* 0x0000004a0c18723c */ /* 0x040ff000000418ff */
[C---:B------:R-:W-:Y:S08]  /*5d00*/  HMMA.16816.F32.BF16 R20, R12.reuse, R56, RZ ;  /* 0x000000380c14723c */ /* 0x040ff000000418ff */
[----:B------:R-:W-:Y:S08]  /*5d10*/  HMMA.16816.F32.BF16 R16, R12, R58, RZ ;  /* 0x0000003a0c10723c */ /* 0x000ff000000418ff */
[C---:B------:R-:W-:Y:S01]  /*5d20*/  HMMA.16816.F32.BF16 R188, R8.reuse, R48, R32 ;  /* 0x0000003008bc723c */ /* 0x040fe20000041820 */
[----:B------:R-:W5:Y:S07]  /*5d30*/  LDSM.16.MT88.4 R32, [R218+0x4800] ;  /* 0x00480000da20783b */ /* 0x000f6e0000004200 */
[----:B------:R-:W-:Y:S08]  /*5d40*/  HMMA.16816.F32.BF16 R180, R8, R76, R4 ;  /* 0x0000004c08b4723c */ /* 0x000ff00000041804 */
[----:B------:R-:W-:Y:S08]  /*5d50*/  HMMA.16816.F32.BF16 R4, R12, R80, RZ ;  /* 0x000000500c04723c */ /* 0x000ff000000418ff */
[C---:B------:R-:W-:Y:S08]  /*5d60*/  HMMA.16816.F32.BF16 R72, R8.reuse, R78, R24 ;  /* 0x0000004e0848723c */ /* 0x040ff00000041818 */
[C---:B------:R-:W-:Y:S01]  /*5d70*/  HMMA.16816.F32.BF16 R176, R8.reuse, R66, R36 ;  /* 0x0000004208b0723c */ /* 0x040fe20000041824 */
[----:B------:R-:W2:Y:S07]  /*5d80*/  LDSM.16.MT88.4 R36, [R220+0x4800] ;  /* 0x00480000dc24783b */ /* 0x000eae0000004200 */
[C---:B-1----:R-:W-:Y:S08]  /*5d90*/  HMMA.16816.F32.BF16 R76, R8.reuse, R52, R20 ;  /* 0x00000034084c723c */ /* 0x042ff00000041814 */
[----:B------:R-:W-:Y:S08]  /*5da0*/  HMMA.16816.F32.BF16 R160, R8, R54, R16 ;  /* 0x0000003608a0723c */ /* 0x000ff00000041810 */
[C---:B---3--:R-:W-:Y:S08]  /*5db0*/  HMMA.16816.F32.BF16 R20, R12.reuse, R40, RZ ;  /* 0x000000280c14723c */ /* 0x048ff000000418ff */
[----:B------:R-:W-:Y:S01]  /*5dc0*/  HMMA.16816.F32.BF16 R16, R12, R42, RZ ;  /* 0x0000002a0c10723c */ /* 0x000fe200000418ff */
[----:B------:R-:W1:Y:S07]  /*5dd0*/  LDSM.16.MT88.4 R40, [R219+0x4000] ;  /* 0x00400000db28783b */ /* 0x000e6e0000004200 */
[----:B----4-:R-:W-:Y:S08]  /*5de0*/  HMMA.16816.F32.BF16 R168, R8, R60, R4 ;  /* 0x0000003c08a8723c */ /* 0x010ff00000041804 */
[----:B--2---:R-:W-:Y:S08]  /*5df0*/  HMMA.16816.F32.BF16 R4, R12, R44, RZ ;  /* 0x0000002c0c04723c */ /* 0x004ff000000418ff */
[----:B-----5:R-:W-:Y:S01]  /*5e00*/  HMMA.16816.F32.BF16 R152, R8, R32, R20 ;  /* 0x000000200898723c */ /* 0x020fe20000041814 */
[----:B------:R-:W2:Y:S06]  /*5e10*/  LDSM.16.MT88.4 R20, [R219+0x4800] ;  /* 0x00480000db14783b */ /* 0x000eac0000004200 */
[----:B------:R-:W-:Y:S01]  /*5e20*/  FFMA.FTZ R33, R85, c[0x0][0x2d0], -R2 ;  /* 0x0000b40055217a23 */ /* 0x000fe20000010802 */
[----:B------:R-:W-:Y:S01]  /*5e30*/  HMMA.16816.F32.BF16 R24, R12, R82, RZ ;  /* 0x000000520c18723c */ /* 0x000fe200000418ff */
[----:B------:R-:W-:-:S07]  /*5e40*/  FFMA.FTZ R32, R92, c[0x0][0x2d0], -R0 ;  /* 0x0000b4005c207a23 */ /* 0x000fce0000010800 */
[----:B------:R-:W-:Y:S07]  /*5e50*/  HMMA.16816.F32.BF16 R144, R8, R36, R4 ;  /* 0x000000240890723c */ /* 0x000fee0000041804 */
[--C-:B------:R-:W-:Y:S01]  /*5e60*/  FFMA.FTZ R37, R84, c[0x0][0x2d0], -R2.reuse ;  /* 0x0000b40054257a23 */ /* 0x100fe20000010802 */
[----:B-1----:R-:W-:Y:S01]  /*5e70*/  HMMA.16816.F32.BF16 R4, R12, R40, RZ ;  /* 0x000000280c04723c */ /* 0x002fe200000418ff */
[----:B------:R-:W-:Y:S02]  /*5e80*/  FFMA.FTZ R36, R31, c[0x0][0x2d0], -R2 ;  /* 0x0000b4001f247a23 */ /* 0x000fe40000010802 */
[----:B------:R-:W-:-:S02]  /*5e90*/  FFMA.FTZ R31, R97, c[0x0][0x2d0], -R0 ;  /* 0x0000b400611f7a23 */ /* 0x000fc40000010800 */
[----:B------:R-:W-:Y:S03]  /*5ea0*/  MUFU.EX2 R37, R37 ;  /* 0x0000002500257308 */ /* 0x000fe60000000800 */
[C---:B------:R-:W-:Y:S07]  /*5eb0*/  HMMA.16816.F32.BF16 R100, R8.reuse, R34, R16 ;  /* 0x000000220864723c */ /* 0x040fee0000041810 */
[--C-:B------:R-:W-:Y:S01]  /*5ec0*/  FFMA.FTZ R35, R91, c[0x0][0x2d0], -R0.reuse ;  /* 0x0000b4005b237a23 */ /* 0x100fe20000010800 */
[----:B------:R-:W-:Y:S01]  /*5ed0*/  HMMA.16816.F32.BF16 R136, R8, R62, R24 ;  /* 0x0000003e0888723c */ /* 0x000fe20000041818 */
[----:B------:R-:W1:Y:S01]  /*5ee0*/  LDSM.16.MT88.4 R24, [R217+0x6000] ;  /* 0x00600000d918783b */ /* 0x000e620000004200 */
[----:B------:R-:W-:-:S06]  /*5ef0*/  FFMA.FTZ R34, R90, c[0x0][0x2d0], -R0 ;  /* 0x0000b4005a227a23 */ /* 0x000fcc0000010800 */
[----:B------:R-:W-:Y:S08]  /*5f00*/  HMMA.16816.F32.BF16 R16, R12, R46, RZ ;  /* 0x0000002e0c10723c */ /* 0x000ff000000418ff */
[----:B--2---:R-:W-:Y:S07]  /*5f10*/  HMMA.16816.F32.BF16 R108, R8, R20, R4 ;  /* 0x00000014086c723c */ /* 0x004fee0000041804 */
[----:B------:R-:W-:Y:S01]  /*5f20*/  FADD.FTZ R20, R98, R29 ;  /* 0x0000001d62147221 */ /* 0x000fe20000010000 */
[----:B------:R-:W-:Y:S01]  /*5f30*/  HMMA.16816.F32.BF16 R4, R12, R42, RZ ;  /* 0x0000002a0c04723c */ /* 0x000fe200000418ff */
[----:B------:R-:W-:-:S07]  /*5f40*/  FFMA.FTZ R29, R89, c[0x0][0x2d0], -R2 ;  /* 0x0000b400591d7a23 */ /* 0x000fce0000010802 */
[C---:B------:R-:W-:Y:S01]  /*5f50*/  HMMA.16816.F32.BF16 R104, R8.reuse, R38, R16 ;  /* 0x000000260868723c */ /* 0x040fe20000041810 */
[----:B------:R-:W2:Y:S11]  /*5f60*/  LDSM.16.MT88.4 R16, [R217+0x6800] ;  /* 0x00680000d910783b */ /* 0x000eb60000004200 */
[----:B------:R-:W-:Y:S04]  /*5f70*/  @!UPT UIADD3 URZ, URZ, URZ, URZ ;  /* 0x0000003f3f3ff290 */ /* 0x000fe8000fffe03f */
[----:B------:R-:W-:Y:S08]  /*5f80*/  HMMA.16816.F32.BF16 R112, R8, R22, R4 ;  /* 0x000000160870723c */ /* 0x000ff00000041804 */
[----:B-1----:R-:W-:Y:S07]  /*5f90*/  HMMA.16816.F32.BF16 R4, R12, R24, RZ ;  /* 0x000000180c04723c */ /* 0x002fee00000418ff */
[----:B------:R-:W-:Y:S11]  /*5fa0*/  FFMA.FTZ R25, R86, c[0x0][0x2d0], -R2 ;  /* 0x0000b40056197a23 */ /* 0x000ff60000010802 */
[----:B------:R-:W-:Y:S06]  /*5fb0*/  @!UPT UIADD3 URZ, URZ, URZ, URZ ;  /* 0x0000003f3f3ff290 */ /* 0x000fec000fffe03f */
[----:B--2---:R-:W-:Y:S07]  /*5fc0*/  HMMA.16816.F32.BF16 R124, R8, R16, R4 ;  /* 0x00000010087c723c */ /* 0x004fee0000041804 */
[----:B------:R-:W-:Y:S01]  /*5fd0*/  FADD.FTZ R16, R116, R20 ;  /* 0x0000001474107221 */ /* 0x000fe20000010000 */
[----:B------:R-:W-:Y:S01]  /*5fe0*/  HMMA.16816.F32.BF16 R4, R12, R26, RZ ;  /* 0x0000001a0c04723c */ /* 0x000fe200000418ff */
[----:B------:R-:W1:Y:S06]  /*5ff0*/  LDSM.16.MT88.4 R20, [R218+0x6000] ;  /* 0x00600000da14783b */ /* 0x000e6c0000004200 */
[----:B------:R-:W-:-:S02]  /*6000*/  FFMA.FTZ R27, R88, c[0x0][0x2d0], -R2 ;  /* 0x0000b400581b7a23 */ /* 0x000fc40000010802 */
[----:B------:R-:W-:Y:S02]  /*6010*/  FFMA.FTZ R26, R87, c[0x0][0x2d0], -R2 ;  /* 0x0000b400571a7a23 */ /* 0x000fe40000010802 */
[----:B------:R-:W-:-:S04]  /*6020*/  FADD.FTZ R2, R131, R3 ;  /* 0x0000000383027221 */ /* 0x000fc80000010000 */
[----:B------:R-:W-:-:S09]  /*6030*/  FADD.FTZ R2, R204, R2 ;  /* 0x00000002cc027221 */ /* 0x000fd20000010000 */
[----:B------:R-:W-:Y:S07]  /*6040*/  HMMA.16816.F32.BF16 R120, R8, R18, R4 ;  /* 0x000000120878723c */ /* 0x000fee0000041804 */
[----:B------:R-:W-:Y:S02]  /*6050*/  FADD.FTZ R4, R118, R16 ;  /* 0x0000001076047221 */ /* 0x000fe40000010000 */
[----:B------:R-:W2:Y:S02]  /*6060*/  LDSM.16.MT88.4 R16, [R218+0x6800] ;  /* 0x00680000da10783b */ /* 0x000ea40000004200 */
[----:B------:R-:W-:-:S04]  /*6070*/  FADD.FTZ R24, R128, R4 ;  /* 0x0000000480187221 */ /* 0x000fc80000010000 */
[----:B------:R-:W-:Y:S01]  /*6080*/  FADD.FTZ R3, R133, R24 ;  /* 0x0000001885037221 */ /* 0x000fe20000010000 */
[----:B-1----:R-:W-:Y:S01]  /*6090*/  HMMA.16816.F32.BF16 R4, R12, R20, RZ ;  /* 0x000000140c04723c */ /* 0x002fe200000418ff */
[----:B------:R-:W-:Y:S02]  /*60a0*/  MUFU.EX2 R21, R27 ;  /* 0x0000001b00157308 */ /* 0x000fe40000000800 */
[----:B------:R-:W-:-:S06]  /*60b0*/  FADD.FTZ R3, R134, R3 ;  /* 0x0000000386037221 */ /* 0x000fcc0000010000 */
[----:B------:R-:W-:Y:S11]  /*60c0*/  MUFU.EX2 R20, R25 ;  /* 0x0000001900147308 */ /* 0x000ff60000000800 */
[----:B------:R-:W-:Y:S04]  /*60d0*/  @!UPT UIADD3 URZ, URZ, URZ, URZ ;  /* 0x0000003f3f3ff290 */ /* 0x000fe8000fffe03f */
[----:B--2---:R-:W-:Y:S01]  /*60e0*/  HMMA.16816.F32.BF16 R116, R8, R16, R4 ;  /* 0x000000100874723c */ /* 0x004fe20000041804 */
[----:B------:R1:W-:Y:S07]  /*60f0*/  MUFU.EX2 R17, R30 ;  /* 0x0000001e00117308 */ /* 0x0003ee0000000800 */
[----:B------:R-:W-:Y:S01]  /*6100*/  HMMA.16816.F32.BF16 R4, R12, R22, RZ ;  /* 0x000000160c04723c */ /* 0x000fe200000418ff */
[----:B------:R2:W3:Y:S08]  /*6110*/  MUFU.EX2 R23, R29 ;  /* 0x0000001d00177308 */ /* 0x0004f00000000800 */
[----:B------:R4:W5:Y:S01]  /*6120*/  MUFU.EX2 R22, R26 ;  /* 0x0000001a00167308 */ /* 0x0009620000000800 */
[----:B-1----:R-:W-:-:S02]  /*6130*/  FFMA.FTZ R30, R96, c[0x0][0x2d0], -R0 ;  /* 0x0000b400601e7a23 */ /* 0x002fc40000010800 */
[----:B--2---:R-:W-:-:S05]  /*6140*/  FFMA.FTZ R29, R95, c[0x0][0x2d0], -R0 ;  /* 0x0000b4005f1d7a23 */ /* 0x004fca0000010800 */
[----:B------:R-:W1:Y:S07]  /*6150*/  MUFU.EX2 R16, R33 ;  /* 0x0000002100107308 */ /* 0x000e6e0000000800 */
[----:B------:R-:W-:Y:S01]  /*6160*/  HMMA.16816.F32.BF16 R64, R8, R18, R4 ;  /* 0x000000120840723c */ /* 0x000fe20000041804 */
[----:B----4-:R-:W2:Y:S01]  /*6170*/  LDSM.16.MT88.4 R24, [R220+0x6000] ;  /* 0x00600000dc18783b */ /* 0x010ea20000004200 */
[----:B------:R-:W4:Y:S05]  /*6180*/  MUFU.EX2 R33, R36 ;  /* 0x0000002400217308 */ /* 0x000f2a0000000800 */
[--C-:B------:R-:W-:Y:S01]  /*6190*/  FFMA.FTZ R7, R94, c[0x0][0x2d0], -R0.reuse ;  /* 0x0000b4005e077a23 */ /* 0x100fe20000010800 */
[----:B---3--:R-:W-:Y:S01]  /*61a0*/  F2FP.BF16.PACK_AB R4, R21, R23 ;  /* 0x000000171504723e */ /* 0x008fe200000010ff */
[----:B------:R-:W-:Y:S01]  /*61b0*/  FFMA.FTZ R5, R93, c[0x0][0x2d0], -R0 ;  /* 0x0000b4005d057a23 */ /* 0x000fe20000010800 */
[----:B-----5:R-:W-:Y:S01]  /*61c0*/  F2FP.BF16.PACK_AB R6, R20, R22 ;  /* 0x000000161406723e */ /* 0x020fe200000010ff */
[----:B------:R-:W-:Y:S01]  /*61d0*/  FADD.FTZ R0, R23, R2 ;  /* 0x0000000217007221 */ /* 0x000fe20000010000 */
[----:B-1----:R-:W-:Y:S01]  /*61e0*/  F2FP.BF16.PACK_AB R128, R16, R17 ;  /* 0x000000111080723e */ /* 0x002fe200000010ff */
[----:B------:R-:W-:Y:S01]  /*61f0*/  FADD.FTZ R2, R205, R3 ;  /* 0x00000003cd027221 */ /* 0x000fe20000010000 */
[----:B------:R-:W-:Y:S01]  /*6200*/  MUFU.EX2 R7, R7 ;  /* 0x0000000700077308 */ /* 0x000fe20000000800 */
[----:B------:R-:W-:Y:S01]  /*6210*/  FADD.FTZ R0, R21, R0 ;  /* 0x0000000015007221 */ /* 0x000fe20000010000 */
[----:B----4-:R-:W-:-:S03]  /*6220*/  F2FP.BF16.PACK_AB R130, R33, R37 ;  /* 0x000000252182723e */ /* 0x010fc600000010ff */
[----:B------:R-:W-:-:S04]  /*6230*/  FADD.FTZ R0, R22, R0 ;  /* 0x0000000016007221 */ /* 0x000fc80000010000 */
[----:B------:R-:W-:Y:S02]  /*6240*/  FADD.FTZ R0, R20, R0 ;  /* 0x0000000014007221 */ /* 0x000fe40000010000 */
[----:B------:R-:W1:Y:S02]  /*6250*/  LDSM.16.MT88.4 R20, [R220+0x6800] ;  /* 0x00680000dc14783b */ /* 0x000e640000004200 */
[----:B------:R-:W-:-:S04]  /*6260*/  FADD.FTZ R0, R17, R0 ;  /* 0x0000000011007221 */ /* 0x000fc80000010000 */
[----:B------:R-:W-:Y:S02]  /*6270*/  FADD.FTZ R3, R16, R0 ;  /* 0x0000000010037221 */ /* 0x000fe40000010000 */
[----:B--2---:R-:W-:Y:S01]  /*6280*/  HMMA.16816.F32.BF16 R16, R12, R24, RZ ;  /* 0x000000180c10723c */ /* 0x004fe200000418ff */
[----:B------:R-:W2:Y:S08]  /*6290*/  MUFU.EX2 R25, R31 ;  /* 0x0000001f00197308 */ /* 0x000eb00000000800 */
[----:B------:R-:W-:Y:S01]  /*62a0*/  MUFU.EX2 R24, R29 ;  /* 0x0000001d00187308 */ /* 0x000fe20000000800 */
[----:B--2---:R-:W-:Y:S11]  /*62b0*/  FADD.FTZ R0, R25, R2 ;  /* 0x0000000219007221 */ /* 0x004ff60000010000 */
[----:B------:R-:W-:Y:S03]  /*62c0*/  @!UPT UIADD3 URZ, URZ, URZ, URZ ;  /* 0x0000003f3f3ff290 */ /* 0x000fe6000fffe03f */
[----:B-1----:R-:W-:Y:S01]  /*62d0*/  HMMA.16816.F32.BF16 R48, R8, R20, R16 ;  /* 0x000000140830723c */ /* 0x002fe20000041810 */
[----:B------:R-:W1:Y:S07]  /*62e0*/  MUFU.EX2 R20, R30 ;  /* 0x0000001e00147308 */ /* 0x000e6e0000000800 */
[----:B------:R-:W-:Y:S01]  /*62f0*/  HMMA.16816.F32.BF16 R16, R12, R26, RZ ;  /* 0x0000001a0c10723c */ /* 0x000fe200000418ff */
[----:B------:R2:W3:Y:S01]  /*6300*/  MUFU.EX2 R21, R5 ;  /* 0x0000000500157308 */ /* 0x0004e20000000800 */
[----:B-1----:R-:W-:-:S02]  /*6310*/  FADD.FTZ R2, R20, R0 ;  /* 0x0000000014027221 */ /* 0x002fc40000010000 */
[----:B------:R-:W-:Y:S02]  /*6320*/  FADD.FTZ R0, R37, R3 ;  /* 0x0000000325007221 */ /* 0x000fe40000010000 */
[----:B------:R-:W-:-:S03]  /*6330*/  FADD.FTZ R2, R24, R2 ;  /* 0x0000000218027221 */ /* 0x000fc60000010000 */
[----:B------:R-:W-:Y:S01]  /*6340*/  MUFU.EX2 R3, R35 ;  /* 0x0000002300037308 */ /* 0x000fe20000000800 */
[----:B------:R-:W-:Y:S02]  /*6350*/  FADD.FTZ R235, R33, R0 ;  /* 0x0000000021eb7221 */ /* 0x000fe40000010000 */
[C---:B------:R-:W-:Y:S01]  /*6360*/  FADD.FTZ R0, R7.reuse, R2 ;  /* 0x0000000207007221 */ /* 0x040fe20000010000 */
[----:B--2---:R-:W-:Y:S02]  /*6370*/  F2FP.BF16.PACK_AB R5, R20, R25 ;  /* 0x000000191405723e */ /* 0x004fe400000010ff */
[----:B------:R-:W-:Y:S01]  /*6380*/  F2FP.BF16.PACK_AB R7, R7, R24 ;  /* 0x000000180707723e */ /* 0x000fe200000010ff */
[----:B---3--:R-:W-:Y:S01]  /*6390*/  FADD.FTZ R0, R21, R0 ;  /* 0x0000000015007221 */ /* 0x008fe20000010000 */
[----:B------:R-:W1:Y:S07]  /*63a0*/  MUFU.EX2 R2, R34 ;  /* 0x0000002200027308 */ /* 0x000e6e0000000800 */
[----:B------:R-:W-:Y:S01]  /*63b0*/  HMMA.16816.F32.BF16 R40, R8, R22, R16 ;  /* 0x000000160828723c */ /* 0x000fe20000041810 */
[----:B------:R-:W2:Y:S01]  /*63c0*/  MUFU.EX2 R16, R32 ;  /* 0x0000002000107308 */ /* 0x000ea20000000800 */
[----:B-1----:R-:W-:Y:S01]  /*63d0*/  F2FP.BF16.PACK_AB R131, R2, R3 ;  /* 0x000000030283723e */ /* 0x002fe200000010ff */
[C---:B--2---:R-:W-:Y:S01]  /*63e0*/  FADD.FTZ R0, R16.reuse, R0 ;  /* 0x0000000010007221 */ /* 0x044fe20000010000 */
[----:B------:R-:W-:-:S02]  /*63f0*/  F2FP.BF16.PACK_AB R129, R16, R21 ;  /* 0x000000151081723e */ /* 0x000fc400000010ff */
[----:B------:R-:W1:Y:S01]  /*6400*/  LDSM.16.MT88.4 R16, [R219+0x6000] ;  /* 0x00600000db10783b */ /* 0x000e620000004200 */
[----:B------:R-:W-:-:S04]  /*6410*/  FADD.FTZ R0, R3, R0 ;  /* 0x0000000003007221 */ /* 0x000fc80000010000 */
[----:B------:R-:W-:Y:S01]  /*6420*/  FADD.FTZ R234, R2, R0 ;  /* 0x0000000002ea7221 */ /* 0x000fe20000010000 */
[----:B------:R-:W-:-:S04]  /*6430*/  IADD3 R0, R206, -0x2, RZ ;  /* 0xfffffffece007810 */ /* 0x000fc80007ffe0ff */
[----:B------:R-:W-:Y:S01]  /*6440*/  ISETP.GE.AND P0, PT, R0, R240, PT ;  /* 0x000000f00000720c */ /* 0x000fe20003f06270 */
[C---:B-1----:R-:W-:Y:S08]  /*6450*/  HMMA.16816.F32.BF16 R20, R12.reuse, R16, RZ ;  /* 0x000000100c14723c */ /* 0x042ff000000418ff */
[----:B------:R-:W-:Y:S01]  /*6460*/  HMMA.16816.F32.BF16 R12, R12, R18, RZ ;  /* 0x000000120c0c723c */ /* 0x000fe200000418ff */
[----:B------:R-:W1:Y:S11]  /*6470*/  LDSM.16.MT88.4 R16, [R219+0x6800] ;  /* 0x00680000db10783b */ /* 0x000e760000004200 */
[----:B------:R-:W-:Y:S04]  /*6480*/  @!UPT UIADD3 URZ, URZ, URZ, URZ ;  /* 0x0000003f3f3ff290 */ /* 0x000fe8000fffe03f */
[C---:B-1----:R-:W-:Y:S08]  /*6490*/  HMMA.16816.F32.BF16 R20, R8.reuse, R16, R20 ;  /* 0x000000100814723c */ /* 0x042ff00000041814 */
[----:B------:R-:W-:Y:S01]  /*64a0*/  HMMA.16816.F32.BF16 R12, R8, R18, R12 ;  /* 0x00000012080c723c */ /* 0x000fe2000004180c */
        /* <DEDUP_REMOVED lines=24> */
[----:B------:R-:W1:Y:S04]  /*6630*/  LDSM.16.MT88.4 R8, [R217+0x5000] ;  /* 0x00500000d908783b */ /* 0x000e680000004200 */
[----:B------:R-:W2:Y:S03]  /*6640*/  LDSM.16.MT88.4 R160, [R217+0x1800] ;  /* 0x00180000d9a0783b */ /* 0x000ea60000004200 */
[C---:B-1----:R-:W-:Y:S08]  /*6650*/  HMMA.16816.F32.BF16 R84, R4.reuse, R8, R168 ;  /* 0x000000080454723c */ /* 0x042ff000000418a8 */
[----:B------:R-:W-:Y:S01]  /*6660*/  HMMA.16816.F32.BF16 R88, R4, R10, R136 ;  /* 0x0000000a0458723c */ /* 0x000fe20000041888 */
[----:B------:R-:W1:Y:S04]  /*6670*/  LDSM.16.MT88.4 R8, [R218+0x5000] ;  /* 0x00500000da08783b */ /* 0x000e680000004200 */
[----:B------:R-:W3:Y:S03]  /*6680*/  LDSM.16.MT88.4 R136, [R219+0x1800] ;  /* 0x00180000db88783b */ /* 0x000ee60000004200 */
[C---:B--2---:R-:W-:Y:S08]  /*6690*/  HMMA.16816.F32.BF16 R164, R128.reuse, R160, R164 ;  /* 0x000000a080a4723c */ /* 0x044ff000000418a4 */
[----:B------:R-:W-:Y:S08]  /*66a0*/  HMMA.16816.F32.BF16 R160, R128, R162, R16 ;  /* 0x000000a280a0723c */ /* 0x000ff00000041810 */
[C---:B-1----:R-:W-:Y:S01]  /*66b0*/  HMMA.16816.F32.BF16 R92, R4.reuse, R8, R152 ;  /* 0x00000008045c723c */ /* 0x042fe20000041898 */
[----:B------:R-:W1:Y:S07]  /*66c0*/  LDSM.16.MT88.4 R152, [R218+0x1800] ;  /* 0x00180000da98783b */ /* 0x000e6e0000004200 */
[----:B------:R-:W-:Y:S01]  /*66d0*/  HMMA.16816.F32.BF16 R96, R4, R10, R100 ;  /* 0x0000000a0460723c */ /* 0x000fe20000041864 */
[----:B------:R-:W2:Y:S07]  /*66e0*/  LDSM.16.MT88.4 R8, [R220+0x5000] ;  /* 0x00500000dc08783b */ /* 0x000eae0000004200 */
[C---:B---3--:R-:W-:Y:S08]  /*66f0*/  HMMA.16816.F32.BF16 R140, R128.reuse, R136, R140 ;  /* 0x00000088808c723c */ /* 0x048ff0000004188c */
[C---:B------:R-:W-:Y:S08]  /*6700*/  HMMA.16816.F32.BF16 R136, R128.reuse, R138, R36 ;  /* 0x0000008a8088723c */ /* 0x040ff00000041824 */
[----:B-1----:R-:W-:Y:S08]  /*6710*/  HMMA.16816.F32.BF16 R156, R128, R152, R156 ;  /* 0x00000098809c723c */ /* 0x002ff0000004189c */
[C---:B--2---:R-:W-:Y:S01]  /*6720*/  HMMA.16816.F32.BF16 R100, R4.reuse, R8, R144 ;  /* 0x000000080464723c */ /* 0x044fe20000041890 */
[----:B------:R-:W1:Y:S07]  /*6730*/  LDSM.16.MT88.4 R144, [R220+0x1800] ;  /* 0x00180000dc90783b */ /* 0x000e6e0000004200 */
[----:B------:R-:W-:Y:S01]  /*6740*/  HMMA.16816.F32.BF16 R104, R4, R10, R104 ;  /* 0x0000000a0468723c */ /* 0x000fe20000041868 */
[----:B------:R-:W2:Y:S07]  /*6750*/  LDSM.16.MT88.4 R8, [R219+0x5000] ;  /* 0x00500000db08783b */ /* 0x000eae0000004200 */
[C---:B------:R-:W-:Y:S08]  /*6760*/  HMMA.16816.F32.BF16 R152, R128.reuse, R154, R24 ;  /* 0x0000009a8098723c */ /* 0x040ff00000041818 */
[----:B-1----:R-:W-:Y:S08]  /*6770*/  HMMA.16816.F32.BF16 R148, R128, R144, R148 ;  /* 0x000000908094723c */ /* 0x002ff00000041894 */
[C---:B--2---:R-:W-:Y:S08]  /*6780*/  HMMA.16816.F32.BF16 R108, R4.reuse, R8, R108 ;  /* 0x00000008046c723c */ /* 0x044ff0000004186c */
[----:B------:R-:W-:Y:S01]  /*6790*/  HMMA.16816.F32.BF16 R112, R4, R10, R112 ;  /* 0x0000000a0470723c */ /* 0x000fe20000041870 */
[----:B------:R-:W1:Y:S07]  /*67a0*/  LDSM.16.MT88.4 R8, [R217+0x7000] ;  /* 0x00700000d908783b */ /* 0x000e6e0000004200 */
[----:B------:R-:W-:Y:S08]  /*67b0*/  HMMA.16816.F32.BF16 R144, R128, R146, R32 ;  /* 0x000000928090723c */ /* 0x000ff00000041820 */
[C---:B-1----:R-:W-:Y:S08]  /*67c0*/  HMMA.16816.F32.BF16 R176, R4.reuse, R8, R124 ;  /* 0x0000000804b0723c */ /* 0x042ff0000004187c */
[C---:B------:R-:W-:Y:S01]  /*67d0*/  HMMA.16816.F32.BF16 R168, R4.reuse, R10, R120 ;  /* 0x0000000a04a8723c */ /* 0x040fe20000041878 */
[----:B------:R-:W1:Y:S07]  /*67e0*/  LDSM.16.MT88.4 R8, [R218+0x7000] ;  /* 0x00700000da08783b */ /* 0x000e6e0000004200 */
[C---:B-1----:R-:W-:Y:S08]  /*67f0*/  HMMA.16816.F32.BF16 R120, R4.reuse, R8, R116 ;  /* 0x000000080478723c */ /* 0x042ff00000041874 */
[C---:B------:R-:W-:Y:S01]  /*6800*/  HMMA.16816.F32.BF16 R116, R4.reuse, R10, R64 ;  /* 0x0000000a0474723c */ /* 0x040fe20000041840 */
[----:B------:R-:W1:Y:S04]  /*6810*/  LDSM.16.MT88.4 R8, [R220+0x7000] ;  /* 0x00700000dc08783b */ /* 0x000e680000004200 */
[----:B------:R-:W-:Y:S03]  /*6820*/  LDSM.16.MT88.4 R64, [R219+0x3800] ;  /* 0x00380000db40783b */ /* 0x000fe60000004200 */
[C---:B-1----:R-:W-:Y:S01]  /*6830*/  HMMA.16816.F32.BF16 R124, R4.reuse, R10, R40 ;  /* 0x0000000a047c723c */ /* 0x042fe20000041828 */
[----:B------:R-:W1:Y:S07]  /*6840*/  LDSM.16.MT88.4 R40, [R217+0x3800] ;  /* 0x00380000d928783b */ /* 0x000e6e0000004200 */
[----:B------:R-:W-:Y:S01]  /*6850*/  HMMA.16816.F32.BF16 R172, R4, R8, R48 ;  /* 0x0000000804ac723c */ /* 0x000fe20000041830 */
[----:B------:R-:W2:Y:S04]  /*6860*/  LDSM.16.MT88.4 R48, [R218+0x3800] ;  /* 0x00380000da30783b */ /* 0x000ea80000004200 */
[----:B------:R-:W3:Y:S03]  /*6870*/  LDSM.16.MT88.4 R8, [R219+0x7000] ;  /* 0x00700000db08783b */ /* 0x000ee60000004200 */
[C---:B-1----:R-:W-:Y:S08]  /*6880*/  HMMA.16816.F32.BF16 R36, R128.reuse, R40, R44 ;  /* 0x000000288024723c */ /* 0x042ff0000004182c */
[C---:B--2---:R-:W-:Y:S01]  /*6890*/  HMMA.16816.F32.BF16 R44, R128.reuse, R48, R56 ;  /* 0x00000030802c723c */ /* 0x044fe20000041838 */
[----:B------:R-:W1:Y:S07]  /*68a0*/  LDSM.16.MT88.4 R56, [R220+0x3800] ;  /* 0x00380000dc38783b */ /* 0x000e6e0000004200 */
[C---:B------:R-:W-:Y:S08]  /*68b0*/  HMMA.16816.F32.BF16 R48, R128.reuse, R50, R60 ;  /* 0x000000328030723c */ /* 0x040ff0000004183c */
[C---:B------:R-:W-:Y:S08]  /*68c0*/  HMMA.16816.F32.BF16 R60, R128.reuse, R64, R76 ;  /* 0x00000040803c723c */ /* 0x040ff0000004184c */
[C---:B------:R-:W-:Y:S01]  /*68d0*/  HMMA.16816.F32.BF16 R64, R128.reuse, R66, R80 ;  /* 0x000000428040723c */ /* 0x040fe20000041850 */
[----:B------:R-:W2:Y:S07]  /*68e0*/  LDSM.16.MT88.4 R80, [R218+0x5800] ;  /* 0x00580000da50783b */ /* 0x000eae0000004200 */
[----:B------:R-:W-:Y:S08]  /*68f0*/  HMMA.16816.F32.BF16 R40, R128, R42, R52 ;  /* 0x0000002a8028723c */ /* 0x000ff00000041834 */
[----:B---3--:R-:W-:Y:S08]  /*6900*/  HMMA.16816.F32.BF16 R20, R4, R8, R20 ;  /* 0x000000080414723c */ /* 0x008ff00000041814 */
[C---:B-1----:R-:W-:Y:S08]  /*6910*/  HMMA.16816.F32.BF16 R52, R128.reuse, R56, R68 ;  /* 0x000000388034723c */ /* 0x042ff00000041844 */
[----:B------:R-:W-:Y:S01]  /*6920*/  HMMA.16816.F32.BF16 R56, R128, R58, R72 ;  /* 0x0000003a8038723c */ /* 0x000fe20000041848 */
[----:B------:R-:W1:Y:S07]  /*6930*/  LDSM.16.MT88.4 R72, [R217+0x5800] ;  /* 0x00580000d948783b */ /* 0x000e6e0000004200 */
[----:B------:R-:W-:Y:S01]  /*6940*/  HMMA.16816.F32.BF16 R12, R4, R10, R12 ;  /* 0x0000000a040c723c */ /* 0x000fe2000004180c */
[----:B------:R-:W-:Y:S07]  /*6950*/  LDSM.16.MT88.4 R4, [R219+0x7800] ;  /* 0x00780000db04783b */ /* 0x000fee0000004200 */
        /* <DEDUP_REMOVED lines=12> */
[C---:B--2---:R-:W-:Y:S01]  /*6a20*/  HMMA.16816.F32.BF16 R108, R128.reuse, R112, R120 ;  /* 0x00000070806c723c */ /* 0x044fe20000041878 */
[----:B------:R-:W2:Y:S07]  /*6a30*/  LDSM.16.MT88.4 R120, [R220+0x7800] ;  /* 0x00780000dc78783b */ /* 0x000eae0000004200 */
[C---:B------:R-:W-:Y:S08]  /*6a40*/  HMMA.16816.F32.BF16 R112, R128.reuse, R114, R116 ;  /* 0x000000728070723c */ /* 0x040ff00000041874 */
[C---:B-1----:R-:W-:Y:S08]  /*6a50*/  HMMA.16816.F32.BF16 R100, R128.reuse, R104, R176 ;  /* 0x000000688064723c */ /* 0x042ff000000418b0 */
[C---:B------:R-:W-:Y:S08]  /*6a60*/  HMMA.16816.F32.BF16 R104, R128.reuse, R106, R168 ;  /* 0x0000006a8068723c */ /* 0x040ff000000418a8 */
[C---:B--2---:R-:W-:Y:S08]  /*6a70*/  HMMA.16816.F32.BF16 R116, R128.reuse, R120, R172 ;  /* 0x000000788074723c */ /* 0x044ff000000418ac */
[C---:B------:R-:W-:Y:S08]  /*6a80*/  HMMA.16816.F32.BF16 R120, R128.reuse, R122, R124 ;  /* 0x0000007a8078723c */ /* 0x040ff0000004187c */
[C---:B------:R-:W-:Y:S08]  /*6a90*/  HMMA.16816.F32.BF16 R124, R128.reuse, R4, R20 ;  /* 0x00000004807c723c */ /* 0x040ff00000041814 */
[----:B------:R-:W-:Y:S01]  /*6aa0*/  HMMA.16816.F32.BF16 R128, R128, R6, R12 ;  /* 0x000000068080723c */ /* 0x000fe2000004180c */
[----:B------:R-:W-:Y:S07]  /*6ab0*/  @!UPT UIADD3 URZ, URZ, URZ, URZ ;  /* 0x0000003f3f3ff290 */ /* 0x000fee000fffe03f */
[----:B------:R-:W-:Y:S11]  /*6ac0*/  @!P0 BRA `(.L_x_1586) ;  /* 0x00003c5000008947 */ /* 0x000ff60003800000 */
[----:B------:R-:W-:Y:S02]  /*6ad0*/  MOV R233, R0 ;  /* 0x0000000000e97202 */ /* 0x000fe40000000f00 */
[----:B------:R-:W-:-:S02]  /*6ae0*/  MOV R134, R28 ;  /* 0x0000001c00867202 */ /* 0x000fc40000000f00 */
[----:B------:R-:W-:Y:S02]  /*6af0*/  MOV R133, R132 ;  /* 0x0000008400857202 */ /* 0x000fe40000000f00 */
.L_x_1593:
[----:B------:R-:W-:Y:S01]  /*6b00*/  SHF.R.S32.HI R0, RZ, 0x1f, R231 ;  /* 0x0000001fff007819 */ /* 0x000fe200000114e7 */
[----:B------:R-:W-:Y:S04]  /*6b10*/  DEPBAR.LE SB0, 0x0 ;  /* 0x000080000000791a */ /* 0x000fe80000000000 */
[----:B------:R-:W-:Y:S01]  /*6b20*/  SHF.R.S32.HI R6, RZ, 0x1f, R239 ;  /* 0x0000001fff067819 */ /* 0x000fe200000114ef */
[----:B------:R-:W-:Y:S01]  /*6b30*/  WARPSYNC 0xffffffff ;  /* 0xffffffff00007948 */ /* 0x000fe20003800000 */
[----:B------:R-:W-:Y:S01]  /*6b40*/  SHF.R.S32.HI R4, RZ, 0x1f, R228 ;  /* 0x0000001fff047819 */ /* 0x000fe200000114e4 */
[----:B------:R-:W-:Y:S01]  /*6b50*/  BAR.SYNC.DEFER_BLOCKING 0x0 ;  /* 0x0000000000007b1d */ /* 0x000fe20000010000 */
[----:B------:R-:W-:Y:S01]  /*6b60*/  SHF.R.S32.HI R5, RZ, 0x1f, R237 ;  /* 0x0000001fff057819 */ /* 0x000fe200000114ed */
[----:B------:R-:W-:Y:S01]  /*6b70*/  IMAD R0, R0, c[0x0][0x208], RZ ;  /* 0x0000820000007a24 */ /* 0x000fe200078e02ff */
[----:B------:R-:W-:Y:S01]  /*6b80*/  IADD3 R132, R135, 0x40, RZ ;  /* 0x0000004087847810 */ /* 0x000fe20007ffe0ff */
[----:B------:R-:W-:Y:S01]  /*6b90*/  IMAD.WIDE.U32 R2, R231, c[0x0][0x208], RZ ;  /* 0x00008200e7027a25 */ /* 0x000fe200078e00ff */
[----:B------:R-:W-:Y:S02]  /*6ba0*/  SHF.L.U64.HI R22, R239, 0x1, R6 ;  /* 0x00000001ef167819 */ /* 0x000fe40000010206 */
[----:B------:R-:W-:Y:S01]  /*6bb0*/  SHF.L.U64.HI R21, R237, 0x1, R5 ;  /* 0x00000001ed157819 */ /* 0x000fe20000010205 */
[----:B------:R-:W-:Y:S01]  /*6bc0*/  IMAD R0, R231, c[0x0][0x20c], R0 ;  /* 0x00008300e7007a24 */ /* 0x000fe200078e0200 */
[----:B------:R-:W-:Y:S01]  /*6bd0*/  SHF.R.S32.HI R6, RZ, 0x1f, R238 ;  /* 0x0000001fff067819 */ /* 0x000fe200000114ee */
[----:B------:R-:W-:Y:S01]  /*6be0*/  IMAD R4, R4, c[0x0][0x218], RZ ;  /* 0x0000860004047a24 */ /* 0x000fe200078e02ff */
[----:B------:R-:W-:Y:S01]  /*6bf0*/  SHF.R.S32.HI R5, RZ, 0x1f, R232 ;  /* 0x0000001fff057819 */ /* 0x000fe200000114e8 */
[----:B------:R-:W-:Y:S01]  /*6c00*/  IMAD.IADD R3, R3, 0x1, R0 ;  /* 0x0000000103037824 */ /* 0x000fe200078e0200 */
[----:B------:R-:W-:Y:S01]  /*6c10*/  SHF.L.U64.HI R20, R238, 0x1, R6 ;  /* 0x00000001ee147819 */ /* 0x000fe20000010206 */
[----:B------:R-:W-:Y:S01]  /*6c20*/  IMAD R4, R228, c[0x0][0x21c], R4 ;  /* 0x00008700e4047a24 */ /* 0x000fe200078e0204 */
[----:B------:R-:W-:Y:S01]  /*6c30*/  SHF.L.U64.HI R15, R232, 0x1, R5 ;  /* 0x00000001e80f7819 */ /* 0x000fe20000010205 */
[----:B------:R-:W-:Y:S04]  /*6c40*/  IMAD.WIDE.U32 R2, R228, c[0x0][0x218], R2 ;  /* 0x00008600e4027a25 */ /* 0x000fe800078e0002 */
[----:B------:R-:W-:Y:S01]  /*6c50*/  IMAD.SHL.U32 R30, R239, 0x2, RZ ;  /* 0x00000002ef1e7824 */ /* 0x000fe200078e00ff */
[----:B------:R-:W-:Y:S01]  /*6c60*/  IADD3 R0, P0, R248, R2, RZ ;  /* 0x00000002f8007210 */ /* 0x000fe20007f1e0ff */
[----:B------:R-:W-:Y:S01]  /*6c70*/  IMAD.SHL.U32 R29, R237, 0x2, RZ ;  /* 0x00000002ed1d7824 */ /* 0x000fe200078e00ff */
[----:B------:R-:W1:Y:S02]  /*6c80*/  LDSM.16.M88.4 R32, [R221] ;  /* 0x00000000dd20783b */ /* 0x000e640000000200 */
[----:B------:R-:W-:Y:S01]  /*6c90*/  IADD3.X R2, R251, R3, R4, P0, !PT ;  /* 0x00000003fb027210 */ /* 0x000fe200007fe404 */
[----:B------:R-:W-:Y:S01]  /*6ca0*/  IMAD.SHL.U32 R28, R238, 0x2, RZ ;  /* 0x00000002ee1c7824 */ /* 0x000fe200078e00ff */
[----:B------:R-:W-:Y:S01]  /*6cb0*/  LEA R14, P0, R0, c[0x0][0x1f8], 0x1 ;  /* 0x00007e00000e7a11 */ /* 0x000fe200078008ff */
[----:B------:R-:W-:Y:S01]  /*6cc0*/  IMAD.SHL.U32 R23, R232, 0x2, RZ ;  /* 0x00000002e8177824 */ /* 0x000fe200078e00ff */
[----:B------:R-:W2:Y:S02]  /*6cd0*/  LDSM.16.M88.4 R8, [R135] ;  /* 0x000000008708783b */ /* 0x000ea40000000200 */
[----:B------:R-:W-:Y:S02]  /*6ce0*/  R2P PR, R236, 0x6 ;  /* 0x00000006ec007804 */ /* 0x000fe40000000000 */
[----:B------:R-:W-:Y:S01]  /*6cf0*/  ISETP.GE.AND P5, PT, R239, c[0x0][0x1d4], PT ;  /* 0x00007500ef007a0c */ /* 0x000fe20003fa6270 */
[----:B------:R-:W3:Y:S01]  /*6d00*/  LDSM.16.M88.4 R16, [R135+0x800] ;  /* 0x000800008710783b */ /* 0x000ee20000000200 */
[----:B------:R-:W-:Y:S02]  /*6d10*/  LEA.HI.X R4, R0, c[0x0][0x1fc], R2, 0x1, P0 ;  /* 0x00007f0000047a11 */ /* 0x000fe400000f0c02 */
[----:B------:R-:W-:Y:S02]  /*6d20*/  ISETP.GE.AND P4, PT, R237, c[0x0][0x1d4], PT ;  /* 0x00007500ed007a0c */ /* 0x000fe40003f86270 */
[C---:B------:R-:W-:Y:S01]  /*6d30*/  IADD3 R0, R135.reuse, 0x20, RZ ;  /* 0x0000002087007810 */ /* 0x040fe20007ffe0ff */
[----:B------:R-:W4:Y:S01]  /*6d40*/  LDSM.16.M88.4 R24, [R135+0x1000] ;  /* 0x001000008718783b */ /* 0x000f220000000200 */
[----:B------:R-:W-:Y:S03]  /*6d50*/  ISETP.GE.AND P3, PT, R238, c[0x0][0x1d4], PT ;  /* 0x00007500ee007a0c */ /* 0x000fe60003f66270 */
[C---:B------:R-:W-:Y:S01]  /*6d60*/  @P1 IADD3 R0, R135.reuse, -0x20, RZ ;  /* 0xffffffe087001810 */ /* 0x040fe20007ffe0ff */
[----:B------:R-:W1:Y:S01]  /*6d70*/  LDSM.16.M88.4 R168, [R135+0x1800] ;  /* 0x0018000087a8783b */ /* 0x000e620000000200 */
[----:B------:R-:W-:Y:S02]  /*6d80*/  @P2 IADD3 R132, R135, -0x40, RZ ;  /* 0xffffffc087842810 */ /* 0x000fe40007ffe0ff */
[C---:B------:R-:W-:Y:S02]  /*6d90*/  IADD3 R213, R0.reuse, 0x7800, RZ ;  /* 0x0000780000d57810 */ /* 0x040fe40007ffe0ff */
[C---:B------:R-:W-:Y:S01]  /*6da0*/  IADD3 R212, R0.reuse, 0x7000, RZ ;  /* 0x0000700000d47810 */ /* 0x040fe20007ffe0ff */
[----:B------:R-:W1:Y:S01]  /*6db0*/  LDSM.16.M88.4 R172, [R222] ;  /* 0x00000000deac783b */ /* 0x000e620000000200 */
[C---:B------:R-:W-:Y:S02]  /*6dc0*/  IADD3 R211, R0.reuse, 0x6800, RZ ;  /* 0x0000680000d37810 */ /* 0x040fe40007ffe0ff */
[C---:B------:R-:W-:Y:S02]  /*6dd0*/  IADD3 R210, R0.reuse, 0x6000, RZ ;  /* 0x0000600000d27810 */ /* 0x040fe40007ffe0ff */
[C---:B------:R-:W-:Y:S01]  /*6de0*/  IADD3 R205, R0.reuse, 0x5800, RZ ;  /* 0x0000580000cd7810 */ /* 0x040fe20007ffe0ff */
[----:B------:R-:W1:Y:S01]  /*6df0*/  LDSM.16.M88.4 R176, [R0] ;  /* 0x0000000000b0783b */ /* 0x000e620000000200 */
[C---:B------:R-:W-:Y:S02]  /*6e00*/  IADD3 R204, R0.reuse, 0x5000, RZ ;  /* 0x0000500000cc7810 */ /* 0x040fe40007ffe0ff */
[C---:B------:R-:W-:Y:S02]  /*6e10*/  IADD3 R203, R0.reuse, 0x4800, RZ ;  /* 0x0000480000cb7810 */ /* 0x040fe40007ffe0ff */
[C---:B------:R-:W-:Y:S01]  /*6e20*/  IADD3 R202, R0.reuse, 0x4000, RZ ;  /* 0x0000400000ca7810 */ /* 0x040fe20007ffe0ff */
[----:B------:R-:W1:Y:S01]  /*6e30*/  LDSM.16.M88.4 R180, [R0+0x800] ;  /* 0x0008000000b4783b */ /* 0x000e620000000200 */
[C---:B------:R-:W-:Y:S02]  /*6e40*/  IADD3 R197, R0.reuse, 0x3800, RZ ;  /* 0x0000380000c57810 */ /* 0x040fe40007ffe0ff */
[C---:B------:R-:W-:Y:S02]  /*6e50*/  IADD3 R196, R0.reuse, 0x3000, RZ ;  /* 0x0000300000c47810 */ /* 0x040fe40007ffe0ff */
[C---:B------:R-:W-:Y:S01]  /*6e60*/  IADD3 R195, R0.reuse, 0x2800, RZ ;  /* 0x0000280000c37810 */ /* 0x040fe20007ffe0ff */
[----:B------:R-:W1:Y:S01]  /*6e70*/  LDSM.16.M88.4 R184, [R0+0x1000] ;  /* 0x0010000000b8783b */ /* 0x000e620000000200 */
[----:B------:R-:W-:Y:S02]  /*6e80*/  IADD3 R194, R0, 0x2000, RZ ;  /* 0x0000200000c27810 */ /* 0x000fe40007ffe0ff */
[C---:B------:R-:W-:Y:S02]  /*6e90*/  IADD3 R226, R132.reuse, 0x7800, RZ ;  /* 0x0000780084e27810 */ /* 0x040fe40007ffe0ff */
[C---:B------:R-:W-:Y:S01]  /*6ea0*/  IADD3 R225, R132.reuse, 0x7000, RZ ;  /* 0x0000700084e17810 */ /* 0x040fe20007ffe0ff */
[----:B------:R5:W1:Y:S01]  /*6eb0*/  LDSM.16.M88.4 R188, [R0+0x1800] ;  /* 0x0018000000bc783b */ /* 0x000a620000000200 */
[C---:B------:R-:W-:Y:S02]  /*6ec0*/  IADD3 R215, R132.reuse, 0x6800, RZ ;  /* 0x0000680084d77810 */ /* 0x040fe40007ffe0ff */
        /* <DEDUP_REMOVED lines=11> */
[----:B-----5:R-:W-:Y:S01]  /*6f80*/  IADD3 R0, R132, 0x800, RZ ;  /* 0x0000080084007810 */ /* 0x020fe20007ffe0ff */
[----:B------:R-:W-:-:S05]  /*6f90*/  BRA.DIV ~URZ, `(.L_x_1587) ;  /* 0x00009d727f007947 */ /* 0x000fca000b800000 */
[----:B--234-:R2:W3:Y:S02]  /*6fa0*/  SHFL.IDX PT, R2, R4, RZ, 0x181f ;  /* 0x00181fff04027589 */ /* 0x01c4e400000e0000 */
.L_x_1667:
[----:B------:R-:W4:Y:S01]  /*6fb0*/  SHFL.IDX PT, R5, R14, RZ, 0x181f ;  /* 0x00181fff0e057589 */ /* 0x000f2200000e0000 */
[----:B------:R-:W-:Y:S01]  /*6fc0*/  ISETP.GE.AND P1, PT, R232, c[0x0][0x1d4], PT ;  /* 0x00007500e8007a0c */ /* 0x000fe20003f26270 */
[----:B------:R-:W-:Y:S03]  /*6fd0*/  BSSY B0, `(.L_x_1588) ;  /* 0x0000189000007945 */ /* 0x000fe60003800000 */
[----:B------:R-:W-:Y:S02]  /*6fe0*/  SEL R227, RZ, 0x10, P1 ;  /* 0x00000010ffe37807 */ /* 0x000fe40000800000 */
[----:B------:R5:W2:Y:S07]  /*6ff0*/  SHFL.IDX PT, R3, R14, 0x1, 0x181f ;  /* 0x00381f000e037f89 */ /* 0x000aae00000e0000 */
[----:B--2---:R-:W2:Y:S01]  /*7000*/  SHFL.IDX PT, R4, R4, 0x1, 0x181f ;  /* 0x00381f0004047f89 */ /* 0x004ea200000e0000 */
[----:B-----5:R-:W-:Y:S02]  /*7010*/  SEL R14, RZ, 0x10, P4 ;  /* 0x00000010ff0e7807 */ /* 0x020fe40002000000 */
[C---:B----4-:R-:W-:Y:S04]  /*7020*/  IADD3 R6, P0, R5.reuse, R23, RZ ;  /* 0x0000001705067210 */ /* 0x050fe80007f1e0ff */
[C---:B---3--:R-:W-:Y:S05]  /*7030*/  IADD3.X R7, R2.reuse, R15, RZ, P0, !PT ;  /* 0x0000000f02077210 */ /* 0x048fea00007fe4ff */
[----:B------:R3:W-:Y:S02]  /*7040*/  LDGSTS.E.BYPASS.LTC128B.128 [R229+0x100], [R6.64], !P1 ;  /* 0x0010000006e57fae */ /* 0x0007e4000c901d46 */
[C---:B---3--:R-:W-:Y:S04]  /*7050*/  IADD3 R6, P0, R5.reuse, R28, RZ ;  /* 0x0000001c05067210 */ /* 0x048fe80007f1e0ff */
[C---:B------:R-:W-:Y:S02]  /*7060*/  IADD3.X R7, R2.reuse, R20, RZ, P0, !PT ;  /* 0x0000001402077210 */ /* 0x040fe400007fe4ff */
[C---:B------:R-:W-:Y:S03]  /*7070*/  IADD3 R12, P0, R5.reuse, R29, RZ ;  /* 0x0000001d050c7210 */ /* 0x040fe60007f1e0ff */
[----:B------:R3:W-:Y:S01]  /*7080*/  LDGSTS.E.BYPASS.LTC128B.128 [R229+0x2100], [R6.64], !P3 ;  /* 0x0210000006e57fae */ /* 0x0007e2000d901d46 */
[C---:B------:R-:W-:Y:S06]  /*7090*/  IADD3.X R13, R2.reuse, R21, RZ, P0, !PT ;  /* 0x00000015020d7210 */ /* 0x040fec00007fe4ff */
[----:B------:R4:W-:Y:S01]  /*70a0*/  LDGSTS.E.BYPASS.LTC128B.128 [R229+0x4100], [R12.64], !P4 ;  /* 0x041000000ce57fae */ /* 0x0009e2000e101d46 */
[----:B---3--:R-:W-:Y:S02]  /*70b0*/  IADD3 R6, P0, R5, R30, RZ ;  /* 0x0000001e05067210 */ /* 0x008fe40007f1e0ff */
[----:B------:R-:W-:Y:S02]  /*70c0*/  SEL R5, RZ, 0x10, P3 ;  /* 0x00000010ff057807 */ /* 0x000fe40001800000 */
[----:B------:R-:W-:Y:S02]  /*70d0*/  IADD3.X R7, R2, R22, RZ, P0, !PT ;  /* 0x0000001602077210 */ /* 0x000fe400007fe4ff */
[----:B------:R-:W-:Y:S03]  /*70e0*/  IADD3 R2, -R227, 0x10, RZ ;  /* 0x00000010e3027810 */ /* 0x000fe60007ffe1ff */
[----:B------:R3:W-:Y:S01]  /*70f0*/  LDGSTS.E.BYPASS.LTC128B.128 [R229+0x6100], [R6.64], !P5 ;  /* 0x0610000006e57fae */ /* 0x0007e2000e901d46 */
[----:B------:R-:W-:Y:S04]  /*7100*/  LOP3.LUT R2, R2, 0xf, RZ, 0xc0, !PT ;  /* 0x0000000f02027812 */ /* 0x000fe800078ec0ff */
[-C--:B---3--:R-:W-:Y:S02]  /*7110*/  IADD3 R6, P1, P0, R2, R3.reuse, R23 ;  /* 0x0000000302067210 */ /* 0x088fe4000783e017 */
[----:B------:R-:W-:Y:S02]  /*7120*/  IADD3 R2, -R5, 0x10, RZ ;  /* 0x0000001005027810 */ /* 0x000fe40007ffe1ff */
[-C--:B--2---:R-:W-:Y:S02]  /*7130*/  IADD3.X R7, RZ, R4.reuse, R15, P1, P0 ;  /* 0x00000004ff077210 */ /* 0x084fe40000fe040f */
[----:B------:R-:W-:Y:S02]  /*7140*/  ISETP.NE.U32.AND P0, PT, R227, RZ, PT ;  /* 0x000000ffe300720c */ /* 0x000fe40003f05070 */
[----:B------:R-:W-:Y:S02]  /*7150*/  LOP3.LUT R2, R2, 0xf, RZ, 0xc0, !PT ;  /* 0x0000000f02027812 */ /* 0x000fe400078ec0ff */
[----:B------:R-:W-:Y:S09]  /*7160*/  SEL R15, RZ, 0x10, P5 ;  /* 0x00000010ff0f7807 */ /* 0x000ff20002800000 */
[----:B------:R2:W-:Y:S01]  /*7170*/  LDGSTS.E.BYPASS.LTC128B.128.ZFILL [R229+0x1100], [R6.64], P0 ;  /* 0x0110000006e57fae */ /* 0x0005e20008141d46 */
[-C--:B----4-:R-:W-:Y:S04]  /*7180*/  IADD3 R12, P1, P0, R2, R3.reuse, R28 ;  /* 0x00000003020c7210 */ /* 0x090fe8000783e01c */
[-C--:B------:R-:W-:Y:S02]  /*7190*/  IADD3.X R13, RZ, R4.reuse, R20, P1, P0 ;  /* 0x00000004ff0d7210 */ /* 0x080fe40000fe0414 */
[----:B--2---:R-:W-:Y:S04]  /*71a0*/  IADD3 R6, -R14, 0x10, RZ ;  /* 0x000000100e067810 */ /* 0x004fe80007ffe1ff */
[----:B------:R-:W-:Y:S04]  /*71b0*/  LOP3.LUT R2, R6, 0xf, RZ, 0xc0, !PT ;  /* 0x0000000f06027812 */ /* 0x000fe800078ec0ff */
[-C--:B------:R-:W-:Y:S02]  /*71c0*/  IADD3 R20, P1, P0, R2, R3.reuse, R29 ;  /* 0x0000000302147210 */ /* 0x080fe4000783e01d */
[----:B------:R-:W-:Y:S02]  /*71d0*/  IADD3 R2, -R15, 0x10, RZ ;  /* 0x000000100f027810 */ /* 0x000fe40007ffe1ff */
[-C--:B------:R-:W-:Y:S02]  /*71e0*/  IADD3.X R21, RZ, R4.reuse, R21, P1, P0 ;  /* 0x00000004ff157210 */ /* 0x080fe40000fe0415 */
[----:B------:R-:W-:Y:S04]  /*71f0*/  LOP3.LUT R2, R2, 0xf, RZ, 0xc0, !PT ;  /* 0x0000000f02027812 */ /* 0x000fe800078ec0ff */
[----:B------:R-:W-:Y:S04]  /*7200*/  IADD3 R2, P1, P0, R2, R3, R30 ;  /* 0x0000000302027210 */ /* 0x000fe8000783e01e */
[----:B------:R-:W-:Y:S02]  /*7210*/  IADD3.X R3, RZ, R4, R22, P1, P0 ;  /* 0x00000004ff037210 */ /* 0x000fe40000fe0416 */
[----:B------:R-:W-:Y:S02]  /*7220*/  ISETP.NE.U32.AND P0, PT, R5, RZ, PT ;  /* 0x000000ff0500720c */ /* 0x000fe40003f05070 */
[C---:B-1----:R-:W-:Y:S03]  /*7230*/  HMMA.16816.F32.BF16 R4, R32.reuse, R8, RZ ;  /* 0x000000082004723c */ /* 0x042fe600000418ff */
[----:B------:R-:W-:Y:S05]  /*7240*/  ISETP.NE.U32.AND P1, PT, R14, RZ, PT ;  /* 0x000000ff0e00720c */ /* 0x000fea0003f25070 */
[C---:B------:R-:W-:Y:S03]  /*7250*/  HMMA.16816.F32.BF16 R8, R32.reuse, R10, RZ ;  /* 0x0000000a2008723c */ /* 0x040fe600000418ff */
[----:B------:R1:W-:Y:S01]  /*7260*/  LDGSTS.E.BYPASS.LTC128B.128.ZFILL [R229+0x3100], [R12.64], P0 ;  /* 0x031000000ce57fae */ /* 0x0003e20008141d46 */
[----:B------:R-:W-:Y:S06]  /*7270*/  ISETP.NE.U32.AND P0, PT, R15, RZ, PT ;  /* 0x000000ff0f00720c */ /* 0x000fec0003f05070 */
[----:B------:R2:W-:Y:S07]  /*7280*/  LDGSTS.E.BYPASS.LTC128B.128.ZFILL [R229+0x5100], [R20.64], P1 ;  /* 0x0510000014e57fae */ /* 0x0005ee0008941d46 */
[----:B------:R3:W-:Y:S01]  /*7290*/  LDGSTS.E.BYPASS.LTC128B.128.ZFILL [R229+0x7100], [R2.64], P0 ;  /* 0x0710000002e57fae */ /* 0x0007e20008141d46 */
[----:B------:R-:W-:Y:S06]  /*72a0*/  ISETP.GT.AND P0, PT, R233, R240, PT ;  /* 0x000000f0e900720c */ /* 0x000fec0003f04270 */
[----:B------:R-:W0:Y:S01]  /*72b0*/  LDGDEPBAR ;  /* 0x00000000000079af */ /* 0x000e220000000000 */
[C---:B-1----:R-:W-:Y:S08]  /*72c0*/  HMMA.16816.F32.BF16 R12, R32.reuse, R16, RZ ;  /* 0x00000010200c723c */ /* 0x042ff000000418ff */
[C---:B------:R-:W-:Y:S08]  /*72d0*/  HMMA.16816.F32.BF16 R16, R32.reuse, R18, RZ ;  /* 0x000000122010723c */ /* 0x040ff000000418ff */
[C---:B--2---:R-:W-:Y:S08]  /*72e0*/  HMMA.16816.F32.BF16 R20, R32.reuse, R24, RZ ;  /* 0x000000182014723c */ /* 0x044ff000000418ff */
[C---:B------:R-:W-:Y:S08]  /*72f0*/  HMMA.16816.F32.BF16 R24, R32.reuse, R26, RZ ;  /* 0x0000001a2018723c */ /* 0x040ff000000418ff */
[C---:B------:R-:W-:Y:S08]  /*7300*/  HMMA.16816.F32.BF16 R28, R32.reuse, R168, RZ ;  /* 0x000000a8201c723c */ /* 0x040ff000000418ff */
[----:B------:R-:W-:Y:S01]  /*7310*/  HMMA.16816.F32.BF16 R32, R32, R170, RZ ;  /* 0x000000aa2020723c */ /* 0x000fe200000418ff */
[----:B------:R-:W-:Y:S07]  /*7320*/  LDSM.16.M88.4 R168, [R224] ;  /* 0x00000000e0a8783b */ /* 0x000fee0000000200 */
[C---:B------:R-:W-:Y:S08]  /*7330*/  HMMA.16816.F32.BF16 R4, R172.reuse, R176, R4 ;  /* 0x000000b0ac04723c */ /* 0x040ff00000041804 */
[C---:B------:R-:W-:Y:S01]  /*7340*/  HMMA.16816.F32.BF16 R8, R172.reuse, R178, R8 ;  /* 0x000000b2ac08723c */ /* 0x040fe20000041808 */
[----:B------:R-:W1:Y:S07]  /*7350*/  LDSM.16.M88.4 R176, [R132] ;  /* 0x0000000084b0783b */ /* 0x000e6e0000000200 */
[C---:B------:R-:W-:Y:S08]  /*7360*/  HMMA.16816.F32.BF16 R12, R172.reuse, R180, R12 ;  /* 0x000000b4ac0c723c */ /* 0x040ff0000004180c */
[C---:B------:R-:W-:Y:S01]  /*7370*/  HMMA.16816.F32.BF16 R16, R172.reuse, R182, R16 ;  /* 0x000000b6ac10723c */ /* 0x040fe20000041810 */
[----:B------:R-:W2:Y:S07]  /*7380*/  LDSM.16.M88.4 R180, [R0] ;  /* 0x0000000000b4783b */ /* 0x000eae0000000200 */
[C---:B------:R-:W-:Y:S08]  /*7390*/  HMMA.16816.F32.BF16 R20, R172.reuse, R184, R20 ;  /* 0x000000b8ac14723c */ /* 0x040ff00000041814 */
[C---:B------:R-:W-:Y:S01]  /*73a0*/  HMMA.16816.F32.BF16 R24, R172.reuse, R186, R24 ;  /* 0x000000baac18723c */ /* 0x040fe20000041818 */
[----:B------:R-:W4:Y:S07]  /*73b0*/  LDSM.16.M88.4 R184, [R192] ;  /* 0x00000000c0b8783b */ /* 0x000f2e0000000200 */
[C---:B------:R-:W-:Y:S08]  /*73c0*/  HMMA.16816.F32.BF16 R28, R172.reuse, R188, R28 ;  /* 0x000000bcac1c723c */ /* 0x040ff0000004181c */
[----:B------:R-:W-:Y:S01]  /*73d0*/  HMMA.16816.F32.BF16 R32, R172, R190, R32 ;  /* 0x000000beac20723c */ /* 0x000fe20000041820 */
[----:B------:R-:W5:Y:S07]  /*73e0*/  LDSM.16.M88.4 R172, [R193] ;  /* 0x00000000c1ac783b */ /* 0x000f6e0000000200 */
[C---:B-1----:R-:W-:Y:S01]  /*73f0*/  HMMA.16816.F32.BF16 R4, R168.reuse, R176, R4 ;  /* 0x000000b0a804723c */ /* 0x042fe20000041804 */
[----:B------:R-:W-:Y:S07]  /*7400*/  LDSM.16.M88.4 R188, [R216+-0x5800] ;  /* 0xffa80000d8bc783b */ /* 0x000fee0000000200 */
[C---:B------:R-:W-:Y:S01]  /*7410*/  HMMA.16816.F32.BF16 R8, R168.reuse, R178, R8 ;  /* 0x000000b2a808723c */ /* 0x040fe20000041808 */
[----:B------:R-:W-:Y:S07]  /*7420*/  LDSM.16.M88.4 R176, [R223] ;  /* 0x00000000dfb0783b */ /* 0x000fee0000000200 */
[C---:B--2---:R-:W-:Y:S08]  /*7430*/  HMMA.16816.F32.BF16 R12, R168.reuse, R180, R12 ;  /* 0x000000b4a80c723c */ /* 0x044ff0000004180c */
[C---:B------:R-:W-:Y:S01]  /*7440*/  HMMA.16816.F32.BF16 R16, R168.reuse, R182, R16 ;  /* 0x000000b6a810723c */ /* 0x040fe20000041810 */
[----:B------:R-:W1:Y:S07]  /*7450*/  LDSM.16.M88.4 R180, [R216+-0x6000] ;  /* 0xffa00000d8b4783b */ /* 0x000e6e0000000200 */
[C---:B----4-:R-:W-:Y:S08]  /*7460*/  HMMA.16816.F32.BF16 R20, R168.reuse, R184, R20 ;  /* 0x000000b8a814723c */ /* 0x050ff00000041814 */
[C---:B------:R-:W-:Y:S01]  /*7470*/  HMMA.16816.F32.BF16 R24, R168.reuse, R186, R24 ;  /* 0x000000baa818723c */ /* 0x040fe20000041818 */
[----:B------:R-:W2:Y:S07]  /*7480*/  LDSM.16.M88.4 R184, [R216+-0x5000] ;  /* 0xffb00000d8b8783b */ /* 0x000eae0000000200 */
[C---:B-----5:R-:W-:Y:S08]  /*7490*/  HMMA.16816.F32.BF16 R28, R168.reuse, R172, R28 ;  /* 0x000000aca81c723c */ /* 0x060ff0000004181c */
[----:B------:R-:W-:Y:S01]  /*74a0*/  HMMA.16816.F32.BF16 R32, R168, R174, R32 ;  /* 0x000000aea820723c */ /* 0x000fe20000041820 */
[----:B------:R-:W4:Y:S07]  /*74b0*/  LDSM.16.M88.4 R168, [R216+-0x4800] ;  /* 0xffb80000d8a8783b */ /* 0x000f2e0000000200 */
[----:B------:R-:W-:Y:S01]  /*74c0*/  LDSM.16.M88.4 R172, [R221+0x4000] ;  /* 0x00400000ddac783b */ /* 0x000fe20000000200 */
[C---:B-1----:R-:W-:Y:S08]  /*74d0*/  HMMA.16816.F32.BF16 R4, R176.reuse, R180, R4 ;  /* 0x000000b4b004723c */ /* 0x042ff00000041804 */
[C---:B------:R-:W-:Y:S01]  /*74e0*/  HMMA.16816.F32.BF16 R8, R176.reuse, R182, R8 ;  /* 0x000000b6b008723c */ /* 0x040fe20000041808 */
[----:B------:R-:W1:Y:S07]  /*74f0*/  LDSM.16.M88.4 R180, [R135+0x2000] ;  /* 0x0020000087b4783b */ /* 0x000e6e0000000200 */
[C---:B------:R-:W-:Y:S08]  /*7500*/  HMMA.16816.F32.BF16 R12, R176.reuse, R188, R12 ;  /* 0x000000bcb00c723c */ /* 0x040ff0000004180c */
[C---:B------:R-:W-:Y:S01]  /*7510*/  HMMA.16816.F32.BF16 R16, R176.reuse, R190, R16 ;  /* 0x000000beb010723c */ /* 0x040fe20000041810 */
[----:B------:R-:W5:Y:S07]  /*7520*/  LDSM.16.M88.4 R188, [R135+0x2800] ;  /* 0x0028000087bc783b */ /* 0x000f6e0000000200 */
[C---:B--2---:R-:W-:Y:S08]  /*7530*/  HMMA.16816.F32.BF16 R20, R176.reuse, R184, R20 ;  /* 0x000000b8b014723c */ /* 0x044ff00000041814 */
[C---:B------:R-:W-:Y:S01]  /*7540*/  HMMA.16816.F32.BF16 R24, R176.reuse, R186, R24 ;  /* 0x000000bab018723c */ /* 0x040fe20000041818 */
[----:B------:R-:W2:Y:S07]  /*7550*/  LDSM.16.M88.4 R184, [R135+0x3000] ;  /* 0x0030000087b8783b */ /* 0x000eae0000000200 */
[C---:B----4-:R-:W-:Y:S08]  /*7560*/  HMMA.16816.F32.BF16 R28, R176.reuse, R168, R28 ;  /* 0x000000a8b01c723c */ /* 0x050ff0000004181c */
[----:B------:R-:W-:Y:S01]  /*7570*/  HMMA.16816.F32.BF16 R32, R176, R170, R32 ;  /* 0x000000aab020723c */ /* 0x000fe20000041820 */
[----:B------:R-:W4:Y:S07]  /*7580*/  LDSM.16.M88.4 R168, [R135+0x3800] ;  /* 0x0038000087a8783b */ /* 0x000f2e0000000200 */
[C---:B-1----:R-:W-:Y:S01]  /*7590*/  HMMA.16816.F32.BF16 R4, R172.reuse, R180, R4 ;  /* 0x000000b4ac04723c */ /* 0x042fe20000041804 */
[----:B------:R-:W-:Y:S07]  /*75a0*/  LDSM.16.M88.4 R176, [R222+0x4000] ;  /* 0x00400000deb0783b */ /* 0x000fee0000000200 */
[C---:B------:R-:W-:Y:S01]  /*75b0*/  HMMA.16816.F32.BF16 R8, R172.reuse, R182, R8 ;  /* 0x000000b6ac08723c */ /* 0x040fe20000041808 */
[----:B------:R-:W1:Y:S07]  /*75c0*/  LDSM.16.M88.4 R180, [R194] ;  /* 0x00000000c2b4783b */ /* 0x000e6e0000000200 */
[C---:B-----5:R-:W-:Y:S08]  /*75d0*/  HMMA.16816.F32.BF16 R12, R172.reuse, R188, R12 ;  /* 0x000000bcac0c723c */ /* 0x060ff0000004180c */
[C---:B------:R-:W-:Y:S01]  /*75e0*/  HMMA.16816.F32.BF16 R16, R172.reuse, R190, R16 ;  /* 0x000000beac10723c */ /* 0x040fe20000041810 */
[----:B------:R-:W5:Y:S07]  /*75f0*/  LDSM.16.M88.4 R188, [R195] ;  /* 0x00000000c3bc783b */ /* 0x000f6e0000000200 */
[C---:B--2---:R-:W-:Y:S01]  /*7600*/  HMMA.16816.F32.BF16 R20, R172.reuse, R184, R20 ;  /* 0x000000b8ac14723c */ /* 0x044fe20000041814 */
[----:B------:R-:W2:Y:S07]  /*7610*/  LDSM.16.M88.4 R192, [R196] ;  /* 0x00000000c4c0783b */ /* 0x000eae0000000200 */
[C---:B------:R-:W-:Y:S01]  /*7620*/  HMMA.16816.F32.BF16 R24, R172.reuse, R186, R24 ;  /* 0x000000baac18723c */ /* 0x040fe20000041818 */
[----:B------:R-:W2:Y:S07]  /*7630*/  LDSM.16.M88.4 R184, [R197] ;  /* 0x00000000c5b8783b */ /* 0x000eae0000000200 */
[C---:B----4-:R-:W-:Y:S08]  /*7640*/  HMMA.16816.F32.BF16 R28, R172.reuse, R168, R28 ;  /* 0x000000a8ac1c723c */ /* 0x050ff0000004181c */
[----:B------:R-:W-:Y:S01]  /*7650*/  HMMA.16816.F32.BF16 R32, R172, R170, R32 ;  /* 0x000000aaac20723c */ /* 0x000fe20000041820 */
[----:B------:R-:W-:Y:S07]  /*7660*/  LDSM.16.M88.4 R172, [R198] ;  /* 0x00000000c6ac783b */ /* 0x000fee0000000200 */
[C---:B-1----:R-:W-:Y:S01]  /*7670*/  HMMA.16816.F32.BF16 R4, R176.reuse, R180, R4 ;  /* 0x000000b4b004723c */ /* 0x042fe20000041804 */
[----:B------:R-:W1:Y:S07]  /*7680*/  LDSM.16.M88.4 R168, [R224+0x4000] ;  /* 0x00400000e0a8783b */ /* 0x000e6e0000000200 */
[C---:B------:R-:W-:Y:S01]  /*7690*/  HMMA.16816.F32.BF16 R8, R176.reuse, R182, R8 ;  /* 0x000000b6b008723c */ /* 0x040fe20000041808 */
[----:B------:R-:W4:Y:S07]  /*76a0*/  LDSM.16.M88.4 R196, [R199] ;  /* 0x00000000c7c4783b */ /* 0x000f2e0000000200 */
[C---:B-----5:R-:W-:Y:S01]  /*76b0*/  HMMA.16816.F32.BF16 R12, R176.reuse, R188, R12 ;  /* 0x000000bcb00c723c */ /* 0x060fe2000004180c */
[----:B------:R-:W5:Y:S07]  /*76c0*/  LDSM.16.M88.4 R180, [R200] ;  /* 0x00000000c8b4783b */ /* 0x000f6e0000000200 */
[C---:B------:R-:W-:Y:S01]  /*76d0*/  HMMA.16816.F32.BF16 R16, R176.reuse, R190, R16 ;  /* 0x000000beb010723c */ /* 0x040fe20000041810 */
[----:B------:R-:W-:Y:S07]  /*76e0*/  LDSM.16.M88.4 R188, [R216+-0x4000] ;  /* 0xffc00000d8bc783b */ /* 0x000fee0000000200 */
[C---:B--2---:R-:W-:Y:S08]  /*76f0*/  HMMA.16816.F32.BF16 R20, R176.reuse, R192, R20 ;  /* 0x000000c0b014723c */ /* 0x044ff00000041814 */
[C---:B------:R-:W-:Y:S01]  /*7700*/  HMMA.16816.F32.BF16 R24, R176.reuse, R194, R24 ;  /* 0x000000c2b018723c */ /* 0x040fe20000041818 */
[----:B------:R-:W-:Y:S07]  /*7710*/  LDSM.16.M88.4 R192, [R216+-0x3800] ;  /* 0xffc80000d8c0783b */ /* 0x000fee0000000200 */
[C---:B------:R-:W-:Y:S08]  /*7720*/  HMMA.16816.F32.BF16 R28, R176.reuse, R184, R28 ;  /* 0x000000b8b01c723c */ /* 0x040ff0000004181c */
[----:B------:R-:W-:Y:S01]  /*7730*/  HMMA.16816.F32.BF16 R32, R176, R186, R32 ;  /* 0x000000bab020723c */ /* 0x000fe20000041820 */
[----:B------:R-:W2:Y:S07]  /*7740*/  LDSM.16.M88.4 R176, [R201] ;  /* 0x00000000c9b0783b */ /* 0x000eae0000000200 */
[C---:B-1----:R-:W-:Y:S01]  /*7750*/  HMMA.16816.F32.BF16 R4, R168.reuse, R172, R4 ;  /* 0x000000aca804723c */ /* 0x042fe20000041804 */
[----:B------:R-:W1:Y:S07]  /*7760*/  LDSM.16.M88.4 R184, [R223+0x4000] ;  /* 0x00400000dfb8783b */ /* 0x000e6e0000000200 */
[C---:B------:R-:W-:Y:S01]  /*7770*/  HMMA.16816.F32.BF16 R8, R168.reuse, R174, R8 ;  /* 0x000000aea808723c */ /* 0x040fe20000041808 */
[----:B------:R-:W1:Y:S07]  /*7780*/  LDSM.16.M88.4 R172, [R216+-0x3000] ;  /* 0xffd00000d8ac783b */ /* 0x000e6e0000000200 */
[C---:B----4-:R-:W-:Y:S08]  /*7790*/  HMMA.16816.F32.BF16 R12, R168.reuse, R196, R12 ;  /* 0x000000c4a80c723c */ /* 0x050ff0000004180c */
[C---:B------:R-:W-:Y:S01]  /*77a0*/  HMMA.16816.F32.BF16 R16, R168.reuse, R198, R16 ;  /* 0x000000c6a810723c */ /* 0x040fe20000041810 */
[----:B------:R-:W4:Y:S07]  /*77b0*/  LDSM.16.M88.4 R196, [R216+-0x2800] ;  /* 0xffd80000d8c4783b */ /* 0x000f2e0000000200 */
[C---:B-----5:R-:W-:Y:S08]  /*77c0*/  HMMA.16816.F32.BF16 R20, R168.reuse, R180, R20 ;  /* 0x000000b4a814723c */ /* 0x060ff00000041814 */
[C---:B------:R-:W-:Y:S01]  /*77d0*/  HMMA.16816.F32.BF16 R24, R168.reuse, R182, R24 ;  /* 0x000000b6a818723c */ /* 0x040fe20000041818 */
[----:B------:R-:W-:Y:S07]  /*77e0*/  LDSM.16.M88.4 R180, [R135+0x4800] ;  /* 0x0048000087b4783b */ /* 0x000fee0000000200 */
[C---:B--2---:R-:W-:Y:S08]  /*77f0*/  HMMA.16816.F32.BF16 R28, R168.reuse, R176, R28 ;  /* 0x000000b0a81c723c */ /* 0x044ff0000004181c */
[----:B------:R-:W-:Y:S01]  /*7800*/  HMMA.16816.F32.BF16 R32, R168, R178, R32 ;  /* 0x000000b2a820723c */ /* 0x000fe20000041820 */
[----:B------:R-:W-:Y:S07]  /*7810*/  LDSM.16.M88.4 R168, [R221+0x8000] ;  /* 0x00800000dda8783b */ /* 0x000fee0000000200 */
[C---:B-1----:R-:W-:Y:S01]  /*7820*/  HMMA.16816.F32.BF16 R4, R184.reuse, R188, R4 ;  /* 0x000000bcb804723c */ /* 0x042fe20000041804 */
[----:B------:R-:W1:Y:S07]  /*7830*/  LDSM.16.M88.4 R176, [R135+0x4000] ;  /* 0x0040000087b0783b */ /* 0x000e6e0000000200 */
[C---:B------:R-:W-:Y:S01]  /*7840*/  HMMA.16816.F32.BF16 R8, R184.reuse, R190, R8 ;  /* 0x000000beb808723c */ /* 0x040fe20000041808 */
[----:B------:R-:W2:Y:S07]  /*7850*/  LDSM.16.M88.4 R188, [R135+0x5000] ;  /* 0x0050000087bc783b */ /* 0x000eae0000000200 */
[C---:B------:R-:W-:Y:S08]  /*7860*/  HMMA.16816.F32.BF16 R12, R184.reuse, R192, R12 ;  /* 0x000000c0b80c723c */ /* 0x040ff0000004180c */
[C---:B------:R-:W-:Y:S01]  /*7870*/  HMMA.16816.F32.BF16 R16, R184.reuse, R194, R16 ;  /* 0x000000c2b810723c */ /* 0x040fe20000041810 */
[----:B------:R-:W5:Y:S07]  /*7880*/  LDSM.16.M88.4 R192, [R135+0x5800] ;  /* 0x0058000087c0783b */ /* 0x000f6e0000000200 */
[C---:B------:R-:W-:Y:S08]  /*7890*/  HMMA.16816.F32.BF16 R20, R184.reuse, R172, R20 ;  /* 0x000000acb814723c */ /* 0x040ff00000041814 */
[C---:B------:R-:W-:Y:S01]  /*78a0*/  HMMA.16816.F32.BF16 R24, R184.reuse, R174, R24 ;  /* 0x000000aeb818723c */ /* 0x040fe20000041818 */
[----:B------:R-:W-:Y:S07]  /*78b0*/  LDSM.16.M88.4 R172, [R222+0x8000] ;  /* 0x00800000deac783b */ /* 0x000fee0000000200 */
[C---:B----4-:R-:W-:Y:S08]  /*78c0*/  HMMA.16816.F32.BF16 R28, R184.reuse, R196, R28 ;  /* 0x000000c4b81c723c */ /* 0x050ff0000004181c */
[----:B------:R-:W-:Y:S01]  /*78d0*/  HMMA.16816.F32.BF16 R32, R184, R198, R32 ;  /* 0x000000c6b820723c */ /* 0x000fe20000041820 */
[----:B------:R-:W4:Y:S07]  /*78e0*/  LDSM.16.M88.4 R184, [R202] ;  /* 0x00000000cab8783b */ /* 0x000f2e0000000200 */
[C---:B-1----:R-:W-:Y:S01]  /*78f0*/  HMMA.16816.F32.BF16 R4, R168.reuse, R176, R4 ;  /* 0x000000b0a804723c */ /* 0x042fe20000041804 */
[----:B------:R-:W1:Y:S07]  /*7900*/  LDSM.16.M88.4 R196, [R203] ;  /* 0x00000000cbc4783b */ /* 0x000e6e0000000200 */
[C---:B------:R-:W-:Y:S01]  /*7910*/  HMMA.16816.F32.BF16 R8, R168.reuse, R178, R8 ;  /* 0x000000b2a808723c */ /* 0x040fe20000041808 */
[----:B------:R-:W1:Y:S07]  /*7920*/  LDSM.16.M88.4 R200, [R204] ;  /* 0x00000000ccc8783b */ /* 0x000e6e0000000200 */
[C---:B------:R-:W-:Y:S01]  /*7930*/  HMMA.16816.F32.BF16 R12, R168.reuse, R180, R12 ;  /* 0x000000b4a80c723c */ /* 0x040fe2000004180c */
[----:B------:R-:W1:Y:S07]  /*7940*/  LDSM.16.M88.4 R176, [R205] ;  /* 0x00000000cdb0783b */ /* 0x000e6e0000000200 */
[C---:B------:R-:W-:Y:S01]  /*7950*/  HMMA.16816.F32.BF16 R16, R168.reuse, R182, R16 ;  /* 0x000000b6a810723c */ /* 0x040fe20000041810 */
[----:B------:R-:W-:Y:S07]  /*7960*/  LDSM.16.M88.4 R180, [R224+0x8000] ;  /* 0x00800000e0b4783b */ /* 0x000fee0000000200 */
[C---:B--2---:R-:W-:Y:S08]  /*7970*/  HMMA.16816.F32.BF16 R20, R168.reuse, R188, R20 ;  /* 0x000000bca814723c */ /* 0x044ff00000041814 */
[C---:B------:R-:W-:Y:S01]  /*7980*/  HMMA.16816.F32.BF16 R24, R168.reuse, R190, R24 ;  /* 0x000000bea818723c */ /* 0x040fe20000041818 */
[----:B------:R-:W2:Y:S07]  /*7990*/  LDSM.16.M88.4 R188, [R206] ;  /* 0x00000000cebc783b */ /* 0x000eae0000000200 */
[C---:B-----5:R-:W-:Y:S01]  /*79a0*/  HMMA.16816.F32.BF16 R28, R168.reuse, R192, R28 ;  /* 0x000000c0a81c723c */ /* 0x060fe2000004181c */
[----:B------:R-:W5:Y:S07]  /*79b0*/  LDSM.16.M88.4 R204, [R207] ;  /* 0x00000000cfcc783b */ /* 0x000f6e0000000200 */
[----:B------:R-:W-:Y:S01]  /*79c0*/  HMMA.16816.F32.BF16 R32, R168, R194, R32 ;  /* 0x000000c2a820723c */ /* 0x000fe20000041820 */
[----:B------:R-:W2:Y:S07]  /*79d0*/  LDSM.16.M88.4 R168, [R208] ;  /* 0x00000000d0a8783b */ /* 0x000eae0000000200 */
[C---:B----4-:R-:W-:Y:S01]  /*79e0*/  HMMA.16816.F32.BF16 R4, R172.reuse, R184, R4 ;  /* 0x000000b8ac04723c */ /* 0x050fe20000041804 */
[----:B------:R-:W-:Y:S07]  /*79f0*/  LDSM.16.M88.4 R192, [R223+0x8000] ;  /* 0x00800000dfc0783b */ /* 0x000fee0000000200 */
[C---:B------:R-:W-:Y:S01]  /*7a00*/  HMMA.16816.F32.BF16 R8, R172.reuse, R186, R8 ;  /* 0x000000baac08723c */ /* 0x040fe20000041808 */
[----:B------:R-:W4:Y:S07]  /*7a10*/  LDSM.16.M88.4 R184, [R209] ;  /* 0x00000000d1b8783b */ /* 0x000f2e0000000200 */
[C---:B-1----:R-:W-:Y:S08]  /*7a20*/  HMMA.16816.F32.BF16 R12, R172.reuse, R196, R12 ;  /* 0x000000c4ac0c723c */ /* 0x042ff0000004180c */
        /* <DEDUP_REMOVED lines=8> */
[C---:B--2---:R-:W-:Y:S01]  /*7ab0*/  HMMA.16816.F32.BF16 R4, R180.reuse, R188, R4 ;  /* 0x000000bcb404723c */ /* 0x044fe20000041804 */
[----:B------:R-:W2:Y:S07]  /*7ac0*/  LDSM.16.M88.4 R176, [R216+-0x800] ;  /* 0xfff80000d8b0783b */ /* 0x000eae0000000200 */
[C---:B------:R-:W-:Y:S01]  /*7ad0*/  HMMA.16816.F32.BF16 R8, R180.reuse, R190, R8 ;  /* 0x000000beb408723c */ /* 0x040fe20000041808 */
[----:B------:R-:W-:Y:S07]  /*7ae0*/  LDSM.16.M88.4 R188, [R221+0xc000] ;  /* 0x00c00000ddbc783b */ /* 0x000fee0000000200 */
[C---:B-----5:R-:W-:Y:S08]  /*7af0*/  HMMA.16816.F32.BF16 R12, R180.reuse, R204, R12 ;  /* 0x000000ccb40c723c */ /* 0x060ff0000004180c */
[C---:B------:R-:W-:Y:S01]  /*7b00*/  HMMA.16816.F32.BF16 R16, R180.reuse, R206, R16 ;  /* 0x000000ceb410723c */ /* 0x040fe20000041810 */
[----:B------:R-:W5:Y:S07]  /*7b10*/  LDSM.16.M88.4 R204, [R135+0x6000] ;  /* 0x0060000087cc783b */ /* 0x000f6e0000000200 */
[C---:B------:R-:W-:Y:S08]  /*7b20*/  HMMA.16816.F32.BF16 R20, R180.reuse, R168, R20 ;  /* 0x000000a8b414723c */ /* 0x040ff00000041814 */
[C---:B------:R-:W-:Y:S01]  /*7b30*/  HMMA.16816.F32.BF16 R24, R180.reuse, R170, R24 ;  /* 0x000000aab418723c */ /* 0x040fe20000041818 */
[----:B------:R-:W2:Y:S07]  /*7b40*/  LDSM.16.M88.4 R168, [R135+0x6800] ;  /* 0x0068000087a8783b */ /* 0x000eae0000000200 */
[C---:B----4-:R-:W-:Y:S08]  /*7b50*/  HMMA.16816.F32.BF16 R28, R180.reuse, R184, R28 ;  /* 0x000000b8b41c723c */ /* 0x050ff0000004181c */
[----:B------:R-:W-:Y:S01]  /*7b60*/  HMMA.16816.F32.BF16 R32, R180, R186, R32 ;  /* 0x000000bab420723c */ /* 0x000fe20000041820 */
[----:B------:R-:W4:Y:S07]  /*7b70*/  LDSM.16.M88.4 R180, [R135+0x7000] ;  /* 0x0070000087b4783b */ /* 0x000f2e0000000200 */
[C---:B-1----:R-:W-:Y:S01]  /*7b80*/  HMMA.16816.F32.BF16 R4, R192.reuse, R196, R4 ;  /* 0x000000c4c004723c */ /* 0x042fe20000041804 */
[----:B------:R-:W1:Y:S07]  /*7b90*/  LDSM.16.M88.4 R184, [R135+0x7800] ;  /* 0x0078000087b8783b */ /* 0x000e6e0000000200 */
[C---:B------:R-:W-:Y:S01]  /*7ba0*/  HMMA.16816.F32.BF16 R8, R192.reuse, R198, R8 ;  /* 0x000000c6c008723c */ /* 0x040fe20000041808 */
[----:B------:R-:W-:Y:S07]  /*7bb0*/  LDSM.16.M88.4 R196, [R222+0xc000] ;  /* 0x00c00000dec4783b */ /* 0x000fee0000000200 */
[C---:B------:R-:W-:Y:S08]  /*7bc0*/  HMMA.16816.F32.BF16 R12, R192.reuse, R200, R12 ;  /* 0x000000c8c00c723c */ /* 0x040ff0000004180c */
[C---:B------:R-:W-:Y:S01]  /*7bd0*/  HMMA.16816.F32.BF16 R16, R192.reuse, R202, R16 ;  /* 0x000000cac010723c */ /* 0x040fe20000041810 */
[----:B------:R-:W1:Y:S07]  /*7be0*/  LDSM.16.M88.4 R200, [R210] ;  /* 0x00000000d2c8783b */ /* 0x000e6e0000000200 */
[C---:B------:R-:W-:Y:S08]  /*7bf0*/  HMMA.16816.F32.BF16 R20, R192.reuse, R172, R20 ;  /* 0x000000acc014723c */ /* 0x040ff00000041814 */
[C---:B------:R-:W-:Y:S01]  /*7c00*/  HMMA.16816.F32.BF16 R24, R192.reuse, R174, R24 ;  /* 0x000000aec018723c */ /* 0x040fe20000041818 */
[----:B------:R-:W1:Y:S07]  /*7c10*/  LDSM.16.M88.4 R172, [R211] ;  /* 0x00000000d3ac783b */ /* 0x000e6e0000000200 */
[C---:B--2---:R-:W-:Y:S01]  /*7c20*/  HMMA.16816.F32.BF16 R28, R192.reuse, R176, R28 ;  /* 0x000000b0c01c723c */ /* 0x044fe2000004181c */
[----:B------:R-:W-:Y:S07]  /*7c30*/  LDSM.16.M88.4 R208, [R214] ;  /* 0x00000000d6d0783b */ /* 0x000fee0000000200 */
[----:B------:R-:W-:Y:S01]  /*7c40*/  HMMA.16816.F32.BF16 R32, R192, R178, R32 ;  /* 0x000000b2c020723c */ /* 0x000fe20000041820 */
[----:B------:R-:W2:Y:S07]  /*7c50*/  LDSM.16.M88.4 R176, [R212] ;  /* 0x00000000d4b0783b */ /* 0x000eae0000000200 */
[C---:B-----5:R-:W-:Y:S01]  /*7c60*/  HMMA.16816.F32.BF16 R4, R188.reuse, R204, R4 ;  /* 0x000000ccbc04723c */ /* 0x060fe20000041804 */
[----:B------:R-:W5:Y:S07]  /*7c70*/  LDSM.16.M88.4 R192, [R213] ;  /* 0x00000000d5c0783b */ /* 0x000f6e0000000200 */
[C---:B------:R-:W-:Y:S01]  /*7c80*/  HMMA.16816.F32.BF16 R8, R188.reuse, R206, R8 ;  /* 0x000000cebc08723c */ /* 0x040fe20000041808 */
[----:B------:R-:W2:Y:S07]  /*7c90*/  LDSM.16.M88.4 R204, [R224+0xc000] ;  /* 0x00c00000e0cc783b */ /* 0x000eae0000000200 */
[C---:B------:R-:W-:Y:S08]  /*7ca0*/  HMMA.16816.F32.BF16 R12, R188.reuse, R168, R12 ;  /* 0x000000a8bc0c723c */ /* 0x040ff0000004180c */
[C---:B------:R-:W-:Y:S01]  /*7cb0*/  HMMA.16816.F32.BF16 R16, R188.reuse, R170, R16 ;  /* 0x000000aabc10723c */ /* 0x040fe20000041810 */
[----:B------:R-:W2:Y:S07]  /*7cc0*/  LDSM.16.M88.4 R168, [R215] ;  /* 0x00000000d7a8783b */ /* 0x000eae0000000200 */
[C---:B----4-:R-:W-:Y:S01]  /*7cd0*/  HMMA.16816.F32.BF16 R20, R188.reuse, R180, R20 ;  /* 0x000000b4bc14723c */ /* 0x050fe20000041814 */
[----:B------:R-:W-:Y:S07]  /*7ce0*/  LDSM.16.M88.4 R212, [R216] ;  /* 0x00000000d8d4783b */ /* 0x000fee0000000200 */
[C---:B------:R-:W-:Y:S01]  /*7cf0*/  HMMA.16816.F32.BF16 R24, R188.reuse, R182, R24 ;  /* 0x000000b6bc18723c */ /* 0x040fe20000041818 */
[----:B------:R-:W4:Y:S07]  /*7d00*/  LDSM.16.M88.4 R180, [R225] ;  /* 0x00000000e1b4783b */ /* 0x000f2e0000000200 */
[C---:B-1----:R-:W-:Y:S08]  /*7d10*/  HMMA.16816.F32.BF16 R28, R188.reuse, R184, R28 ;  /* 0x000000b8bc1c723c */ /* 0x042ff0000004181c */
[----:B------:R-:W-:Y:S01]  /*7d20*/  HMMA.16816.F32.BF16 R32, R188, R186, R32 ;  /* 0x000000babc20723c */ /* 0x000fe20000041820 */
[----:B------:R-:W1:Y:S07]  /*7d30*/  LDSM.16.M88.4 R184, [R226] ;  /* 0x00000000e2b8783b */ /* 0x000e6e0000000200 */
[C---:B------:R-:W-:Y:S01]  /*7d40*/  HMMA.16816.F32.BF16 R4, R196.reuse, R200, R4 ;  /* 0x000000c8c404723c */ /* 0x040fe20000041804 */
[----:B------:R-:W1:Y:S07]  /*7d50*/  LDSM.16.M88.4 R188, [R223+0xc000] ;  /* 0x00c00000dfbc783b */ /* 0x000e6e0000000200 */
[C---:B------:R-:W-:Y:S08]  /*7d60*/  HMMA.16816.F32.BF16 R8, R196.reuse, R202, R8 ;  /* 0x000000cac408723c */ /* 0x040ff00000041808 */
[C---:B------:R-:W-:Y:S08]  /*7d70*/  HMMA.16816.F32.BF16 R12, R196.reuse, R172, R12 ;  /* 0x000000acc40c723c */ /* 0x040ff0000004180c */
[C---:B------:R-:W-:Y:S08]  /*7d80*/  HMMA.16816.F32.BF16 R16, R196.reuse, R174, R16 ;  /* 0x000000aec410723c */ /* 0x040ff00000041810 */
[C---:B--2---:R-:W-:Y:S08]  /*7d90*/  HMMA.16816.F32.BF16 R20, R196.reuse, R176, R20 ;  /* 0x000000b0c414723c */ /* 0x044ff00000041814 */
[C---:B------:R-:W-:Y:S08]  /*7da0*/  HMMA.16816.F32.BF16 R24, R196.reuse, R178, R24 ;  /* 0x000000b2c418723c */ /* 0x040ff00000041818 */
[C---:B-----5:R-:W-:Y:S08]  /*7db0*/  HMMA.16816.F32.BF16 R28, R196.reuse, R192, R28 ;  /* 0x000000c0c41c723c */ /* 0x060ff0000004181c */
[----:B------:R-:W-:Y:S08]  /*7dc0*/  HMMA.16816.F32.BF16 R32, R196, R194, R32 ;  /* 0x000000c2c420723c */ /* 0x000ff00000041820 */
[C---:B------:R-:W-:Y:S08]  /*7dd0*/  HMMA.16816.F32.BF16 R4, R204.reuse, R208, R4 ;  /* 0x000000d0cc04723c */ /* 0x040ff00000041804 */
[C---:B------:R-:W-:Y:S08]  /*7de0*/  HMMA.16816.F32.BF16 R8, R204.reuse, R210, R8 ;  /* 0x000000d2cc08723c */ /* 0x040ff00000041808 */
[C---:B------:R-:W-:Y:S08]  /*7df0*/  HMMA.16816.F32.BF16 R12, R204.reuse, R168, R12 ;  /* 0x000000a8cc0c723c */ /* 0x040ff0000004180c */
[C---:B------:R-:W-:Y:S01]  /*7e00*/  HMMA.16816.F32.BF16 R16, R204.reuse, R170, R16 ;  /* 0x000000aacc10723c */ /* 0x040fe20000041810 */
[----:B------:R-:W2:Y:S07]  /*7e10*/  LDSM.16.M88.4 R168, [R216+0x800] ;  /* 0x00080000d8a8783b */ /* 0x000eae0000000200 */
[C---:B----4-:R-:W-:Y:S08]  /*7e20*/  HMMA.16816.F32.BF16 R20, R204.reuse, R180, R20 ;  /* 0x000000b4cc14723c */ /* 0x050ff00000041814 */
[C---:B------:R-:W-:Y:S08]  /*7e30*/  HMMA.16816.F32.BF16 R24, R204.reuse, R182, R24 ;  /* 0x000000b6cc18723c */ /* 0x040ff00000041818 */
[C---:B-1----:R-:W-:Y:S08]  /*7e40*/  HMMA.16816.F32.BF16 R28, R204.reuse, R184, R28 ;  /* 0x000000b8cc1c723c */ /* 0x042ff0000004181c */
[----:B------:R-:W-:Y:S08]  /*7e50*/  HMMA.16816.F32.BF16 R32, R204, R186, R32 ;  /* 0x000000bacc20723c */ /* 0x000ff00000041820 */
[C---:B------:R-:W-:Y:S08]  /*7e60*/  HMMA.16816.F32.BF16 R4, R188.reuse, R212, R4 ;  /* 0x000000d4bc04723c */ /* 0x040ff00000041804 */
[C---:B------:R-:W-:Y:S08]  /*7e70*/  HMMA.16816.F32.BF16 R8, R188.reuse, R214, R8 ;  /* 0x000000d6bc08723c */ /* 0x040ff00000041808 */
[C---:B--2---:R-:W-:Y:S08]  /*7e80*/  HMMA.16816.F32.BF16 R12, R188.reuse, R168, R12 ;  /* 0x000000a8bc0c723c */ /* 0x044ff0000004180c */
[----:B------:R-:W-:Y:S01]  /*7e90*/  FMUL.FTZ R0, R4, c[0x0][0x320] ;  /* 0x0000c80004007a20 */ /* 0x000fe20000410000 */
[C---:B------:R-:W-:Y:S03]  /*7ea0*/  HMMA.16816.F32.BF16 R16, R188.reuse, R170, R16 ;  /* 0x000000aabc10723c */ /* 0x040fe60000041810 */
[----:B------:R1:W2:Y:S04]  /*7eb0*/  MUFU.TANH R181, R0 ;  /* 0x0000000000b57308 */ /* 0x0002a80000002400 */
[----:B------:R-:W-:Y:S02]  /*7ec0*/  FMUL.FTZ R10, R10, c[0x0][0x320] ;  /* 0x0000c8000a0a7a20 */ /* 0x000fe40000410000 */
[----:B---3--:R-:W-:Y:S04]  /*7ed0*/  FMUL.FTZ R3, R11, c[0x0][0x320] ;  /* 0x0000c8000b037a20 */ /* 0x008fe80000410000 */
[----:B------:R-:W3:Y:S02]  /*7ee0*/  MUFU.TANH R185, R10 ;  /* 0x0000000a00b97308 */ /* 0x000ee40000002400 */
[----:B------:R-:W-:Y:S08]  /*7ef0*/  FMUL.FTZ R2, R12, c[0x0][0x320] ;  /* 0x0000c8000c027a20 */ /* 0x000ff00000410000 */
[----:B------:R-:W4:Y:S01]  /*7f00*/  MUFU.TANH R177, R2 ;  /* 0x0000000200b17308 */ /* 0x000f220000002400 */
[----:B-1----:R-:W-:Y:S09]  /*7f10*/  FMUL.FTZ R0, R5, c[0x0][0x320] ;  /* 0x0000c80005007a20 */ /* 0x002ff20000410000 */
[----:B------:R1:W1:Y:S10]  /*7f20*/  MUFU.TANH R184, R0 ;  /* 0x0000000000b87308 */ /* 0x0002740000002400 */
[----:B------:R5:W2:Y:S01]  /*7f30*/  MUFU.TANH R183, R3 ;  /* 0x0000000300b77308 */ /* 0x000aa20000002400 */
[----:B-1----:R-:W-:Y:S09]  /*7f40*/  FMUL.FTZ R0, R6, c[0x0][0x320] ;  /* 0x0000c80006007a20 */ /* 0x002ff20000410000 */
[----:B------:R1:W1:Y:S01]  /*7f50*/  MUFU.TANH R186, R0 ;  /* 0x0000000000ba7308 */ /* 0x0002620000002400 */
[----:B-----5:R-:W-:Y:S09]  /*7f60*/  FMUL.FTZ R3, R19, c[0x0][0x320] ;  /* 0x0000c80013037a20 */ /* 0x020ff20000410000 */
[----:B------:R-:W2:Y:S01]  /*7f70*/  MUFU.TANH R173, R3 ;  /* 0x0000000300ad7308 */ /* 0x000ea20000002400 */
[----:B-1----:R-:W-:Y:S02]  /*7f80*/  FMUL.FTZ R0, R7, c[0x0][0x320] ;  /* 0x0000c80007007a20 */ /* 0x002fe40000410000 */
[----:B------:R-:W1:Y:S07]  /*7f90*/  LDSM.16.M88.4 R4, [R216+0x1000] ;  /* 0x00100000d804783b */ /* 0x000e6e0000000200 */
[----:B------:R5:W1:Y:S02]  /*7fa0*/  MUFU.TANH R187, R0 ;  /* 0x0000000000bb7308 */ /* 0x000a640000002400 */
[----:B-----5:R-:W-:Y:S08]  /*7fb0*/  FMUL.FTZ R0, R8, c[0x0][0x320] ;  /* 0x0000c80008007a20 */ /* 0x020ff00000410000 */
[----:B------:R5:W2:Y:S01]  /*7fc0*/  MUFU.TANH R182, R0 ;  /* 0x0000000000b67308 */ /* 0x000aa20000002400 */
[C---:B-1----:R-:W-:Y:S07]  /*7fd0*/  HMMA.16816.F32.BF16 R20, R188.reuse, R4, R20 ;  /* 0x00000004bc14723c */ /* 0x042fee0000041814 */
[----:B------:R-:W-:Y:S01]  /*7fe0*/  FMUL.FTZ R4, R18, c[0x0][0x320] ;  /* 0x0000c80012047a20 */ /* 0x000fe20000410000 */
[C---:B------:R-:W-:Y:S03]  /*7ff0*/  HMMA.16816.F32.BF16 R24, R188.reuse, R6, R24 ;  /* 0x00000006bc18723c */ /* 0x040fe60000041818 */
[----:B------:R-:W1:Y:S01]  /*8000*/  MUFU.TANH R174, R4 ;  /* 0x0000000400ae7308 */ /* 0x000e620000002400 */
[----:B-----5:R-:W-:Y:S02]  /*8010*/  FMUL.FTZ R0, R9, c[0x0][0x320] ;  /* 0x0000c80009007a20 */ /* 0x020fe40000410000 */
[----:B------:R-:W5:Y:S02]  /*8020*/  LDSM.16.M88.4 R8, [R216+0x1800] ;  /* 0x00180000d808783b */ /* 0x000f640000000200 */
[----:B------:R-:W-:Y:S05]  /*8030*/  DEPBAR.LE SB0, 0x0 ;  /* 0x000080000000791a */ /* 0x000fea0000000000 */
[----:B------:R1:W1:Y:S01]  /*8040*/  MUFU.TANH R180, R0 ;  /* 0x0000000000b47308 */ /* 0x0002620000002400 */
[----:B------:R-:W-:Y:S02]  /*8050*/  BAR.SYNC.DEFER_BLOCKING 0x0 ;  /* 0x0000000000007b1d */ /* 0x000fe40000010000 */
[----:B------:R-:W-:Y:S07]  /*8060*/  FMUL.FTZ R2, R21, c[0x0][0x320] ;  /* 0x0000c80015027a20 */ /* 0x000fee0000410000 */
[----:B------:R-:W2:Y:S01]  /*8070*/  MUFU.TANH R168, R2 ;  /* 0x0000000200a87308 */ /* 0x000ea20000002400 */
[----:B-1----:R-:W-:Y:S09]  /*8080*/  FMUL.FTZ R0, R13, c[0x0][0x320] ;  /* 0x0000c8000d007a20 */ /* 0x002ff20000410000 */
[----:B------:R1:W1:Y:S01]  /*8090*/  MUFU.TANH R176, R0 ;  /* 0x0000000000b07308 */ /* 0x0002620000002400 */
[C---:B-----5:R-:W-:Y:S08]  /*80a0*/  HMMA.16816.F32.BF16 R28, R188.reuse, R8, R28 ;  /* 0x00000008bc1c723c */ /* 0x060ff0000004181c */
[----:B------:R-:W-:Y:S04]  /*80b0*/  HMMA.16816.F32.BF16 R32, R188, R10, R32 ;  /* 0x0000000abc20723c */ /* 0x000fe80000041820 */
[----:B-1----:R-:W-:Y:S04]  /*80c0*/  FMUL.FTZ R0, R14, c[0x0][0x320] ;  /* 0x0000c8000e007a20 */ /* 0x002fe80000410000 */
[----:B------:R1:W1:Y:S04]  /*80d0*/  MUFU.TANH R179, R0 ;  /* 0x0000000000b37308 */ /* 0x0002680000002400 */
[----:B-1----:R-:W-:Y:S06]  /*80e0*/  FMUL.FTZ R0, R15, c[0x0][0x320] ;  /* 0x0000c8000f007a20 */ /* 0x002fec0000410000 */
        /* <DEDUP_REMOVED lines=37> */
[----:B------:R-:W-:Y:S01]  /*8340*/  SHF.R.S32.HI R230, RZ, 0x1f, R239 ;  /* 0x0000001fffe67819 */ /* 0x000fe200000114ef */
[----:B------:R-:W-:Y:S01]  /*8350*/  IMAD R2, R233, 0x40, R242 ;  /* 0x00000040e9027824 */ /* 0x000fe200078e02f2 */
[----:B------:R-:W-:Y:S01]  /*8360*/  SHF.R.S32.HI R132, RZ, 0x1f, R238 ;  /* 0x0000001fff847819 */ /* 0x000fe200000114ee */
[----:B------:R-:W-:Y:S01]  /*8370*/  IMAD.MOV.U32 R228, RZ, RZ, RZ ;  /* 0x000000ffffe47224 */ /* 0x000fe200078e00ff */
[----:B------:R-:W-:Y:S01]  /*8380*/  ISETP.NE.AND P0, PT, R0, c[0x0][0x2b8], PT ;  /* 0x0000ae0000007a0c */ /* 0x000fe20003f05270 */
[----:B------:R-:W-:Y:S01]  /*8390*/  IMAD R0, R236, 0x20, R241 ;  /* 0x00000020ec007824 */ /* 0x000fe200078e02f1 */
[C---:B------:R-:W-:Y:S01]  /*83a0*/  SHF.L.U64.HI R12, R239.reuse, 0x1, R230 ;  /* 0x00000001ef0c7819 */ /* 0x040fe200000102e6 */
[----:B------:R-:W-:Y:S01]  /*83b0*/  IMAD.SHL.U32 R28, R239, 0x2, RZ ;  /* 0x00000002ef1c7824 */ /* 0x000fe200078e00ff */
[----:B------:R-:W-:Y:S01]  /*83c0*/  SHF.R.S32.HI R230, RZ, 0x1f, R237 ;  /* 0x0000001fffe67819 */ /* 0x000fe200000114ed */
[C---:B------:R-:W-:Y:S01]  /*83d0*/  IMAD.SHL.U32 R27, R237.reuse, 0x2, RZ ;  /* 0x00000002ed1b7824 */ /* 0x040fe200078e00ff */
[----:B------:R-:W-:Y:S01]  /*83e0*/  IADD3 R2, R2, -0x40, R0 ;  /* 0xffffffc002027810 */ /* 0x000fe20007ffe000 */
[----:B------:R-:W-:Y:S01]  /*83f0*/  IMAD.SHL.U32 R26, R238, 0x2, RZ ;  /* 0x00000002ee1a7824 */ /* 0x000fe200078e00ff */
[----:B------:R-:W-:Y:S01]  /*8400*/  SHF.L.U64.HI R11, R237, 0x1, R230 ;  /* 0x00000001ed0b7819 */ /* 0x000fe200000102e6 */
[----:B------:R-:W-:Y:S01]  /*8410*/  IMAD.SHL.U32 R25, R232, 0x2, RZ ;  /* 0x00000002e8197824 */ /* 0x000fe200078e00ff */
[----:B------:R-:W-:Y:S01]  /*8420*/  SHF.R.S32.HI R230, RZ, 0x1f, R232 ;  /* 0x0000001fffe67819 */ /* 0x000fe200000114e8 */
[----:B------:R-:W-:Y:S01]  /*8430*/  IMAD.MOV.U32 R0, RZ, RZ, R2 ;  /* 0x000000ffff007224 */ /* 0x000fe200078e0002 */
[----:B------:R-:W-:Y:S01]  /*8440*/  SHF.L.U64.HI R10, R238, 0x1, R132 ;  /* 0x00000001ee0a7819 */ /* 0x000fe20000010284 */
[----:B------:R-:W-:Y:S01]  /*8450*/  @P0 IMAD.HI.U32 R3, R2, c[0x0][0x2bc], RZ ;  /* 0x0000af0002030a27 */ /* 0x000fe200078e00ff */
[----:B------:R-:W-:Y:S04]  /*8460*/  SHF.L.U64.HI R9, R232, 0x1, R230 ;  /* 0x00000001e8097819 */ /* 0x000fe800000102e6 */
[----:B------:R-:W-:Y:S04]  /*8470*/  @P0 SHF.R.U32.HI R0, RZ, c[0x0][0x2c0], R3 ;  /* 0x0000b000ff000a19 */ /* 0x000fe80000011603 */
[C---:B------:R-:W-:Y:S04]  /*8480*/  @!P6 IADD3 R3, P0, R0.reuse, R246, RZ ;  /* 0x000000f60003e210 */ /* 0x040fe80007f1e0ff */
[----:B------:R-:W-:Y:S01]  /*8490*/  @!P6 LEA.HI.X.SX32 R5, R0, R250, 0x1, P0 ;  /* 0x000000fa0005e211 */ /* 0x000fe200000f0eff */
[----:B------:R-:W-:Y:S01]  /*84a0*/  IMAD.MOV R0, RZ, RZ, -R0 ;  /* 0x000000ffff007224 */ /* 0x000fe200078e0a00 */
[C---:B------:R-:W-:Y:S03]  /*84b0*/  @!P6 LEA R4, P0, R3.reuse, c[0x0][0x2a0], 0x2 ;  /* 0x0000a8000304ea11 */ /* 0x040fe600078010ff */
[----:B------:R-:W-:Y:S01]  /*84c0*/  IMAD R231, R0, c[0x0][0x2b8], R2 ;  /* 0x0000ae0000e77a24 */ /* 0x000fe200078e0202 */
[----:B------:R-:W-:Y:S03]  /*84d0*/  @!P6 LEA.HI.X R5, R3, c[0x0][0x2a4], R5, 0x2, P0 ;  /* 0x0000a9000305ea11 */ /* 0x000fe600000f1405 */
[C---:B------:R-:W-:Y:S01]  /*84e0*/  IMAD.WIDE.U32 R2, R231.reuse, c[0x0][0x1e0], RZ ;  /* 0x00007800e7027a25 */ /* 0x040fe200078e00ff */
[----:B------:R-:W-:Y:S01]  /*84f0*/  SHF.R.S32.HI R0, RZ, 0x1f, R231 ;  /* 0x0000001fff007819 */ /* 0x000fe200000114e7 */
[----:B------:R-:W2:Y:S04]  /*8500*/  @!P6 LDG.E R228, [R4.64] ;  /* 0x0000000604e4e981 */ /* 0x000ea8000c1e1900 */
[----:B------:R-:W-:Y:S04]  /*8510*/  IMAD R0, R0, c[0x0][0x1e0], RZ ;  /* 0x0000780000007a24 */ /* 0x000fe800078e02ff */
        /* <DEDUP_REMOVED lines=12> */
.L_x_1668:
[----:B------:R-:W-:-:S05]  /*85e0*/  BRA.DIV ~URZ, `(.L_x_1591) ;  /* 0x000088027f007947 */ /* 0x000fca000b800000 */
[----:B------:R-:W3:Y:S01]  /*85f0*/  SHFL.IDX PT, R0, R8, RZ, 0x181f ;  /* 0x00181fff08007589 */ /* 0x000ee200000e0000 */
[C---:B------:R-:W-:Y:S04]  /*8600*/  IADD3 R2, -R227.reuse, 0x10, RZ ;  /* 0x00000010e3027810 */ /* 0x040fe80007ffe1ff */
[----:B------:R-:W-:Y:S04]  /*8610*/  LOP3.LUT R2, R2, 0xf, RZ, 0xc0, !PT ;  /* 0x0000000f02027812 */ /* 0x000fe800078ec0ff */
[----:B---3--:R-:W-:Y:S04]  /*8620*/  IADD3 R2, P1, P0, R2, R0, R25 ;  /* 0x0000000002027210 */ /* 0x008fe8000783e019 */
[----:B--2---:R-:W-:Y:S02]  /*8630*/  IADD3.X R3, RZ, R4, R9, P1, P0 ;  /* 0x00000004ff037210 */ /* 0x004fe40000fe0409 */
[----:B------:R-:W-:Y:S11]  /*8640*/  ISETP.NE.U32.AND P0, PT, R227, RZ, PT ;  /* 0x000000ffe300720c */ /* 0x000ff60003f05070 */
[----:B------:R-:W-:Y:S02]  /*8650*/  @!UPT UIADD3 URZ, URZ, URZ, URZ ;  /* 0x0000003f3f3ff290 */ /* 0x000fe4000fffe03f */
[----:B------:R-:W-:Y:S01]  /*8660*/  @!PT LDS RZ, [RZ] ;  /* 0x00000000fffff984 */ /* 0x000fe20000000800 */
[----:B------:R-:W-:Y:S01]  /*8670*/  @!PT LDS RZ, [RZ] ;  /* 0x00000000fffff984 */ /* 0x000fe20000000800 */
[----:B------:R2:W-:Y:S02]  /*8680*/  LDGSTS.E.BYPASS.LTC128B.128.ZFILL [R229+0x8100], [R2.64], P0 ;  /* 0x0810000002e57fae */ /* 0x0005e40008141d46 */
[----:B--2---:R-:W-:Y:S05]  /*8690*/  IADD3 R2, P0, R0, R26, RZ ;  /* 0x0000001a00027210 */ /* 0x004fea0007f1e0ff */
[----:B------:R-:W-:Y:S01]  /*86a0*/  IMAD.X R3, R4, 0x1, R10, P0 ;  /* 0x0000000104037824 */ /* 0x000fe200000e060a */
[----:B------:R-:W-:Y:S04]  /*86b0*/  IADD3 R6, P0, R0, R27, RZ ;  /* 0x0000001b00067210 */ /* 0x000fe80007f1e0ff */
[----:B------:R2:W-:Y:S01]  /*86c0*/  LDGSTS.E.BYPASS.LTC128B.128 [R229+0xa100], [R2.64], !P3 ;  /* 0x0a10000002e57fae */ /* 0x0005e2000d901d46 */
[----:B------:R-:W-:Y:S05]  /*86d0*/  IMAD.X R7, R4, 0x1, R11, P0 ;  /* 0x0000000104077824 */ /* 0x000fea00000e060b */
[----:B------:R3:W-:Y:S01]  /*86e0*/  LDGSTS.E.BYPASS.LTC128B.128 [R229+0xc100], [R6.64], !P4 ;  /* 0x0c10000006e57fae */ /* 0x0007e2000e101d46 */
[----:B--2---:R-:W-:Y:S03]  /*86f0*/  IADD3 R2, P0, R0, R28, RZ ;  /* 0x0000001c00027210 */ /* 0x004fe60007f1e0ff */
[----:B------:R3:W2:Y:S02]  /*8700*/  SHFL.IDX PT, R0, R8, 0x1, 0x181f ;  /* 0x00381f0008007f89 */ /* 0x0006a400000e0000 */
[----:B------:R-:W-:Y:S02]  /*8710*/  IMAD.X R3, R4, 0x1, R12, P0 ;  /* 0x0000000104037824 */ /* 0x000fe400000e060c */
[----:B------:R3:W4:Y:S04]  /*8720*/  SHFL.IDX PT, R4, R5, 0x1, 0x181f ;  /* 0x00381f0005047f89 */ /* 0x00072800000e0000 */
[----:B------:R3:W-:Y:S02]  /*8730*/  LDGSTS.E.BYPASS.LTC128B.128 [R229+0xe100], [R2.64], !P5 ;  /* 0x0e10000002e57fae */ /* 0x0007e4000e901d46 */
.L_x_1669:
[C---:B---3--:R-:W-:Y:S02]  /*8740*/  IADD3 R2, -R227.reuse, 0x10, RZ ;  /* 0x00000010e3027810 */ /* 0x048fe40007ffe1ff */
[----:B------:R-:W-:Y:S02]  /*8750*/  ISETP.NE.U32.AND P0, PT, R227, RZ, PT ;  /* 0x000000ffe300720c */ /* 0x000fe40003f05070 */
[----:B------:R-:W-:Y:S04]  /*8760*/  LOP3.LUT R2, R2, 0xf, RZ, 0xc0, !PT ;  /* 0x0000000f02027812 */ /* 0x000fe800078ec0ff */
[----:B--2---:R-:W-:Y:S04]  /*8770*/  IADD3 R2, P2, P1, R2, R0, R25 ;  /* 0x0000000002027210 */ /* 0x004fe8000795e019 */
[----:B----4-:R-:W-:Y:S02]  /*8780*/  IADD3.X R3, RZ, R4, R9, P2, P1 ;  /* 0x00000004ff037210 */ /* 0x010fe400017e2409 */
[C---:B------:R-:W-:Y:S03]  /*8790*/  IADD3 R6, P1, R0.reuse, R27, RZ ;  /* 0x0000001b00067210 */ /* 0x040fe60007f3e0ff */
[----:B------:R-:W-:Y:S01]  /*87a0*/  @!PT LDS RZ, [RZ] ;  /* 0x00000000fffff984 */ /* 0x000fe20000000800 */
[----:B------:R-:W-:Y:S01]  /*87b0*/  @!PT LDS RZ, [RZ] ;  /* 0x00000000fffff984 */ /* 0x000fe20000000800 */
[----:B------:R-:W-:Y:S01]  /*87c0*/  @!PT LDS RZ, [RZ] ;  /* 0x00000000fffff984 */ /* 0x000fe20000000800 */
[----:B------:R2:W-:Y:S01]  /*87d0*/  LDGSTS.E.BYPASS.LTC128B.128.ZFILL [R229+0x9100], [R2.64], P0 ;  /* 0x0910000002e57fae */ /* 0x0005e20008141d46 */
[----:B------:R-:W-:Y:S01]  /*87e0*/  IADD3 R8, P0, R0, R26, RZ ;  /* 0x0000001a00087210 */ /* 0x000fe20007f1e0ff */
[C---:B------:R-:W-:Y:S04]  /*87f0*/  IMAD.X R7, R4.reuse, 0x1, R11, P1 ;  /* 0x0000000104077824 */ /* 0x040fe800008e060b */
[----:B------:R-:W-:Y:S05]  /*8800*/  IMAD.X R9, R4, 0x1, R10, P0 ;  /* 0x0000000104097824 */ /* 0x000fea00000e060a */
[----:B------:R3:W-:Y:S04]  /*8810*/  LDGSTS.E.BYPASS.LTC128B.128 [R229+0xb100], [R8.64], !P3 ;  /* 0x0b10000008e57fae */ /* 0x0007e8000d901d46 */
[----:B------:R3:W-:Y:S01]  /*8820*/  LDGSTS.E.BYPASS.LTC128B.128 [R229+0xd100], [R6.64], !P4 ;  /* 0x0d10000006e57fae */ /* 0x0007e2000e101d46 */
[----:B--2---:R-:W-:Y:S05]  /*8830*/  IADD3 R2, P0, R0, R28, RZ ;  /* 0x0000001c00027210 */ /* 0x004fea0007f1e0ff */
[----:B------:R-:W-:Y:S05]  /*8840*/  IMAD.X R3, R4, 0x1, R12, P0 ;  /* 0x0000000104037824 */ /* 0x000fea00000e060c */
[----:B------:R3:W-:Y:S03]  /*8850*/  LDGSTS.E.BYPASS.LTC128B.128 [R229+0xf100], [R2.64], !P5 ;  /* 0x0f10000002e57fae */ /* 0x0007e6000e901d46 */
.L_x_1589:
[----:B--234-:R-:W-:Y:S05]  /*8860*/  BSYNC B0 ;  /* 0x0000000000007941 */ /* 0x01cfea0003800000 */
.L_x_1588:
        /* <DEDUP_REMOVED lines=41> */
.L_x_1670:
[----:B--2---:R-:W-:Y:S01]  /*8b00*/  FMNMX.FTZ R3, R0, R4, !PT ;  /* 0x0000000400037209 */ /* 0x004fe20007810000 */
[C---:B------:R-:W-:Y:S01]  /*8b10*/  FADD.FTZ R0, -R132.reuse, R133 ;  /* 0x0000008584007221 */ /* 0x040fe20000010100 */
[----:B------:R-:W-:Y:S01]  /*8b20*/  WARPSYNC 0xffffffff ;  /* 0xffffffff00007948 */ /* 0x000fe20003800000 */
[----:B-1----:R-:W-:Y:S01]  /*8b30*/  FMUL.FTZ R4, R132, c[0x0][0x2d0] ;  /* 0x0000b40084047a20 */ /* 0x002fe20000410000 */
[----:B------:R-:W-:Y:S01]  /*8b40*/  ISETP.GT.AND P0, PT, R233, R240, PT ;  /* 0x000000f0e900720c */ /* 0x000fe20003f04270 */
        /* <DEDUP_REMOVED lines=18> */
[--C-:B------:R-:W-:Y:S02]  /*8c70*/  FFMA.FTZ R180, R176, c[0x0][0x2d0], -R4.reuse ;  /* 0x0000b400b0b47a23 */ /* 0x100fe40000010804 */
[----:B------:R-:W-:Y:S07]  /*8c80*/  FFMA.FTZ R176, R172, c[0x0][0x2d0], -R4 ;  /* 0x0000b400acb07a23 */ /* 0x000fee0000010804 */
[----:B------:R-:W2:Y:S10]  /*8c90*/  MUFU.EX2 R4, R7 ;  /* 0x0000000700047308 */ /* 0x000eb40000000800 */
[----:B------:R-:W3:Y:S01]  /*8ca0*/  MUFU.EX2 R8, R8 ;  /* 0x0000000800087308 */ /* 0x000ee20000000800 */
[C---:B-1----:R-:W-:Y:S02]  /*8cb0*/  FMUL.FTZ R32, R2.reuse, R136 ;  /* 0x0000008802207220 */ /* 0x042fe40000410000 */
[C---:B------:R-:W-:Y:S02]  /*8cc0*/  FMUL.FTZ R33, R2.reuse, R137 ;  /* 0x0000008902217220 */ /* 0x040fe40000410000 */
[C---:B------:R-:W-:Y:S02]  /*8cd0*/  FMUL.FTZ R12, R2.reuse, R156 ;  /* 0x0000009c020c7220 */ /* 0x040fe40000410000 */
[C---:B------:R-:W-:Y:S02]  /*8ce0*/  FMUL.FTZ R13, R2.reuse, R157 ;  /* 0x0000009d020d7220 */ /* 0x040fe40000410000 */
[C---:B------:R-:W-:Y:S02]  /*8cf0*/  FMUL.FTZ R21, R2.reuse, R149 ;  /* 0x0000009502157220 */ /* 0x040fe40000410000 */
[C---:B------:R-:W-:Y:S02]  /*8d00*/  FMUL.FTZ R20, R2.reuse, R148 ;  /* 0x0000009402147220 */ /* 0x040fe40000410000 */
[----:B------:R-:W-:Y:S01]  /*8d10*/  FMUL.FTZ R25, R2, R145 ;  /* 0x0000009102197220 */ /* 0x000fe20000410000 */
[----:B--2---:R-:W-:Y:S01]  /*8d20*/  F2FP.BF16.PACK_AB R168, R6, R4 ;  /* 0x0000000406a8723e */ /* 0x004fe200000010ff */
[----:B------:R-:W-:Y:S01]  /*8d30*/  FFMA.FTZ R0, R2, R235, R4 ;  /* 0x000000eb02007223 */ /* 0x000fe20000010004 */
[----:B------:R-:W-:Y:S01]  /*8d40*/  MUFU.EX2 R148, R189 ;  /* 0x000000bd00947308 */ /* 0x000fe20000000800 */
[C---:B------:R-:W-:Y:S02]  /*8d50*/  FMUL.FTZ R4, R3.reuse, c[0x0][0x2d0] ;  /* 0x0000b40003047a20 */ /* 0x040fe40000410000 */
[----:B------:R-:W-:Y:S02]  /*8d60*/  FADD.FTZ R7, R6, R0 ;  /* 0x0000000006077221 */ /* 0x000fe40000010000 */
        /* <DEDUP_REMOVED lines=15> */
[--C-:B------:R-:W-:Y:S01]  /*8e60*/  FFMA.FTZ R182, R170, c[0x0][0x2d0], -R4.reuse ;  /* 0x0000b400aab67a23 */ /* 0x100fe20000010804 */
[----:B------:R-:W-:Y:S01]  /*8e70*/  MUFU.EX2 R156, R134 ;  /* 0x00000086009c7308 */ /* 0x000fe20000000800 */
[--C-:B------:R-:W-:Y:S01]  /*8e80*/  FFMA.FTZ R179, R169, c[0x0][0x2d0], -R4.reuse ;  /* 0x0000b400a9b37a23 */ /* 0x100fe20000010804 */
[----:B---3--:R-:W-:Y:S01]  /*8e90*/  F2FP.BF16.PACK_AB R170, R8, R9 ;  /* 0x0000000908aa723e */ /* 0x008fe200000010ff */
[--C-:B------:R-:W-:Y:S02]  /*8ea0*/  FFMA.FTZ R183, R24, c[0x0][0x2d0], -R4.reuse ;  /* 0x0000b40018b77a23 */ /* 0x100fe40000010804 */
[--C-:B------:R-:W-:Y:S02]  /*8eb0*/  FFMA.FTZ R187, R17, c[0x0][0x2d0], -R4.reuse ;  /* 0x0000b40011bb7a23 */ /* 0x100fe40000010804 */
[----:B------:R-:W-:Y:S02]  /*8ec0*/  FFMA.FTZ R196, R16, c[0x0][0x2d0], -R4 ;  /* 0x0000b40010c47a23 */ /* 0x000fe40000010804 */
[----:B------:R-:W-:Y:S01]  /*8ed0*/  FADD.FTZ R4, R9, R7 ;  /* 0x0000000709047221 */ /* 0x000fe20000010000 */
[----:B------:R-:W-:Y:S01]  /*8ee0*/  MUFU.EX2 R134, R176 ;  /* 0x000000b000867308 */ /* 0x000fe20000000800 */
[----:B------:R-:W-:Y:S02]  /*8ef0*/  FMUL.FTZ R17, R2, R153 ;  /* 0x0000009902117220 */ /* 0x000fe40000410000 */
[----:B------:R-:W-:Y:S02]  /*8f00*/  FADD.FTZ R178, R8, R4 ;  /* 0x0000000408b27221 */ /* 0x000fe40000010000 */
[C---:B-1----:R-:W-:Y:S02]  /*8f10*/  FMUL.FTZ R34, R0.reuse, R138 ;  /* 0x0000008a00227220 */ /* 0x042fe40000410000 */
[----:B------:R-:W-:Y:S02]  /*8f20*/  FMUL.FTZ R35, R0, R139 ;  /* 0x0000008b00237220 */ /* 0x000fe40000410000 */
[----:B------:R-:W1:Y:S01]  /*8f30*/  LDSM.16.MT88.4 R136, [R217] ;  /* 0x00000000d988783b */ /* 0x000e620000004200 */
[----:B------:R-:W2:Y:S01]  /*8f40*/  MUFU.EX2 R7, R6 ;  /* 0x0000000600077308 */ /* 0x000ea20000000800 */
[C---:B------:R-:W-:Y:S02]  /*8f50*/  FMUL.FTZ R4, R2.reuse, R164 ;  /* 0x000000a402047220 */ /* 0x040fe40000410000 */
[C---:B------:R-:W-:Y:S02]  /*8f60*/  FMUL.FTZ R5, R2.reuse, R165 ;  /* 0x000000a502057220 */ /* 0x040fe40000410000 */
[C---:B------:R-:W-:Y:S02]  /*8f70*/  FMUL.FTZ R16, R2.reuse, R152 ;  /* 0x0000009802107220 */ /* 0x040fe40000410000 */
[C---:B------:R-:W-:Y:S02]  /*8f80*/  FMUL.FTZ R8, R2.reuse, R160 ;  /* 0x000000a002087220 */ /* 0x040fe40000410000 */
[----:B------:R-:W-:Y:S01]  /*8f90*/  FMUL.FTZ R9, R2, R161 ;  /* 0x000000a102097220 */ /* 0x000fe20000410000 */
        /* <DEDUP_REMOVED lines=9> */
[C---:B--2---:R-:W-:Y:S01]  /*9030*/  F2FP.BF16.PACK_AB R169, R7.reuse, R10 ;  /* 0x0000000a07a9723e */ /* 0x044fe200000010ff */
[C---:B------:R-:W-:Y:S02]  /*9040*/  FFMA.FTZ R6, R0.reuse, R234, R10 ;  /* 0x000000ea00067223 */ /* 0x040fe4000001000a */
[C---:B------:R-:W-:Y:S02]  /*9050*/  FMUL.FTZ R10, R0.reuse, R162 ;  /* 0x000000a2000a7220 */ /* 0x040fe40000410000 */
[----:B------:R-:W-:Y:S01]  /*9060*/  FADD.FTZ R152, R7, R6 ;  /* 0x0000000607987221 */ /* 0x000fe20000010000 */
[----:B------:R-:W-:Y:S01]  /*9070*/  LDSM.16.MT88.4 R160, [R217+0x1800] ;  /* 0x00180000d9a0783b */ /* 0x000fe20000004200 */
[C---:B------:R-:W-:Y:S01]  /*9080*/  FMUL.FTZ R6, R0.reuse, R166 ;  /* 0x000000a600067220 */ /* 0x040fe20000410000 */
[----:B------:R-:W-:Y:S01]  /*9090*/  MUFU.EX2 R176, R183 ;  /* 0x000000b700b07308 */ /* 0x000fe20000000800 */
[----:B------:R-:W-:Y:S01]  /*90a0*/  FMUL.FTZ R7, R0, R167 ;  /* 0x000000a700077220 */ /* 0x000fe20000410000 */
[----:B---3--:R-:W-:Y:S01]  /*90b0*/  F2FP.BF16.PACK_AB R171, R156, R153 ;  /* 0x000000999cab723e */ /* 0x008fe200000010ff */
[C---:B------:R-:W-:Y:S02]  /*90c0*/  FMUL.FTZ R26, R0.reuse, R146 ;  /* 0x00000092001a7220 */ /* 0x040fe40000410000 */
[----:B------:R-:W-:Y:S02]  /*90d0*/  FMUL.FTZ R27, R0, R147 ;  /* 0x00000093001b7220 */ /* 0x000fe40000410000 */
[C---:B------:R-:W-:Y:S02]  /*90e0*/  FMUL.FTZ R28, R2.reuse, R140 ;  /* 0x0000008c021c7220 */ /* 0x040fe40000410000 */
[C---:B-1----:R-:W-:Y:S01]  /*90f0*/  HMMA.16816.F32.BF16 R4, R168.reuse, R136, R4 ;  /* 0x00000088a804723c */ /* 0x042fe20000041804 */
[----:B------:R-:W1:Y:S04]  /*9100*/  MUFU.EX2 R133, R181 ;  /* 0x000000b500857308 */ /* 0x000e680000000800 */
[----:B------:R-:W-:Y:S02]  /*9110*/  FMUL.FTZ R29, R2, R141 ;  /* 0x0000008d021d7220 */ /* 0x000fe40000410000 */
[C---:B------:R-:W-:Y:S01]  /*9120*/  FMUL.FTZ R30, R0.reuse, R142 ;  /* 0x0000008e001e7220 */ /* 0x040fe20000410000 */
[C---:B------:R-:W-:Y:S01]  /*9130*/  HMMA.16816.F32.BF16 R8, R168.reuse, R138, R8 ;  /* 0x0000008aa808723c */ /* 0x040fe20000041808 */
[----:B------:R-:W2:Y:S02]  /*9140*/  LDSM.16.MT88.4 R136, [R218] ;  /* 0x00000000da88783b */ /* 0x000ea40000004200 */
[----:B------:R-:W-:Y:S01]  /*9150*/  MUFU.EX2 R198, R175 ;  /* 0x000000af00c67308 */ /* 0x000fe20000000800 */
[----:B------:R-:W-:Y:S02]  /*9160*/  FMUL.FTZ R31, R0, R143 ;  /* 0x0000008f001f7220 */ /* 0x000fe40000410000 */
[C---:B------:R-:W-:Y:S02]  /*9170*/  FMUL.FTZ R24, R2.reuse, R144 ;  /* 0x0000009002187220 */ /* 0x040fe40000410000 */
[C---:B------:R-:W-:Y:S01]  /*9180*/  FMUL.FTZ R36, R2.reuse, R36 ;  /* 0x0000002402247220 */ /* 0x040fe20000410000 */
[----:B------:R-:W-:Y:S03]  /*9190*/  LDSM.16.MT88.4 R140, [R217+0x800] ;  /* 0x00080000d98c783b */ /* 0x000fe60000004200 */
        /* <DEDUP_REMOVED lines=17> */
[----:B------:R-:W-:Y:S01]  /*92b0*/  FMUL.FTZ R51, R0, R51 ;  /* 0x0000003300337220 */ /* 0x000fe20000410000 */
[C---:B--2---:R-:W-:Y:S02]  /*92c0*/  HMMA.16816.F32.BF16 R12, R168.reuse, R136, R12 ;  /* 0x00000088a80c723c */ /* 0x044fe4000004180c */
[----:B------:R-:W-:Y:S01]  /*92d0*/  MUFU.EX2 R197, R172 ;  /* 0x000000ac00c57308 */ /* 0x000fe20000000800 */
[C---:B------:R-:W-:Y:S02]  /*92e0*/  FMUL.FTZ R52, R2.reuse, R52 ;  /* 0x0000003402347220 */ /* 0x040fe40000410000 */
[----:B------:R-:W-:Y:S02]  /*92f0*/  FMUL.FTZ R53, R2, R53 ;  /* 0x0000003502357220 */ /* 0x000fe40000410000 */
[C---:B------:R-:W-:Y:S01]  /*9300*/  FMUL.FTZ R54, R0.reuse, R54 ;  /* 0x0000003600367220 */ /* 0x040fe20000410000 */
[C---:B------:R-:W-:Y:S01]  /*9310*/  HMMA.16816.F32.BF16 R16, R168.reuse, R138, R16 ;  /* 0x0000008aa810723c */ /* 0x040fe20000041810 */
[----:B------:R-:W2:Y:S03]  /*9320*/  LDSM.16.MT88.4 R136, [R220] ;  /* 0x00000000dc88783b */ /* 0x000ea60000004200 */
[----:B------:R-:W-:Y:S01]  /*9330*/  FMUL.FTZ R55, R0, R55 ;  /* 0x0000003700377220 */ /* 0x000fe20000410000 */
[----:B------:R-:W-:Y:S01]  /*9340*/  MUFU.EX2 R181, R174 ;  /* 0x000000ae00b57308 */ /* 0x000fe20000000800 */
[C---:B------:R-:W-:Y:S02]  /*9350*/  FMUL.FTZ R56, R2.reuse, R56 ;  /* 0x0000003802387220 */ /* 0x040fe40000410000 */
[----:B------:R-:W-:Y:S04]  /*9360*/  FMUL.FTZ R57, R2, R57 ;  /* 0x0000003902397220 */ /* 0x000fe80000410000 */
        /* <DEDUP_REMOVED lines=22> */
[----:B------:R-:W2:Y:S03]  /*94d0*/  LDSM.16.MT88.4 R136, [R219] ;  /* 0x00000000db88783b */ /* 0x000ea60000004200 */
        /* <DEDUP_REMOVED lines=18> */
[C---:B--2---:R-:W-:Y:S03]  /*9600*/  HMMA.16816.F32.BF16 R28, R168.reuse, R136, R28 ;  /* 0x00000088a81c723c */ /* 0x044fe6000004181c */
[C---:B------:R-:W-:Y:S02]  /*9610*/  FMUL.FTZ R94, R0.reuse, R94 ;  /* 0x0000005e005e7220 */ /* 0x040fe40000410000 */
[----:B------:R-:W-:Y:S02]  /*9620*/  FMUL.FTZ R95, R0, R95 ;  /* 0x0000005f005f7220 */ /* 0x000fe40000410000 */
[C---:B------:R-:W-:Y:S01]  /*9630*/  FMUL.FTZ R96, R2.reuse, R96 ;  /* 0x0000006002607220 */ /* 0x040fe20000410000 */
[C---:B------:R-:W-:Y:S01]  /*9640*/  HMMA.16816.F32.BF16 R32, R168.reuse, R138, R32 ;  /* 0x0000008aa820723c */ /* 0x040fe20000041820 */
[----:B------:R-:W2:Y:S03]  /*9650*/  LDSM.16.MT88.4 R136, [R217+0x2000] ;  /* 0x00200000d988783b */ /* 0x000ea60000004200 */
        /* <DEDUP_REMOVED lines=23> */
[----:B------:R-:W2:Y:S03]  /*97d0*/  LDSM.16.MT88.4 R136, [R218+0x2000] ;  /* 0x00200000da88783b */ /* 0x000ea60000004200 */
[C---:B------:R-:W-:Y:S02]  /*97e0*/  FMUL.FTZ R118, R0.reuse, R118 ;  /* 0x0000007600767220 */ /* 0x040fe40000410000 */
[----:B------:R-:W-:Y:S02]  /*97f0*/  FMUL.FTZ R119, R0, R119 ;  /* 0x0000007700777220 */ /* 0x000fe40000410000 */
[C---:B------:R-:W-:Y:S04]  /*9800*/  FMUL.FTZ R120, R2.reuse, R120 ;  /* 0x0000007802787220 */ /* 0x040fe80000410000 */
[----:B------:R-:W-:Y:S02]  /*9810*/  FMUL.FTZ R121, R2, R121 ;  /* 0x0000007902797220 */ /* 0x000fe40000410000 */
[C---:B------:R-:W-:Y:S02]  /*9820*/  FMUL.FTZ R122, R0.reuse, R122 ;  /* 0x0000007a007a7220 */ /* 0x040fe40000410000 */
[----:B------:R-:W-:Y:S02]  /*9830*/  FMUL.FTZ R123, R0, R123 ;  /* 0x0000007b007b7220 */ /* 0x000fe40000410000 */
[C---:B------:R-:W-:Y:S02]  /*9840*/  FMUL.FTZ R124, R2.reuse, R124 ;  /* 0x0000007c027c7220 */ /* 0x040fe40000410000 */
[C---:B------:R-:W-:Y:S02]  /*9850*/  FMUL.FTZ R125, R2.reuse, R125 ;  /* 0x0000007d027d7220 */ /* 0x040fe40000410000 */
[C---:B------:R-:W-:Y:S02]  /*9860*/  FMUL.FTZ R128, R2.reuse, R128 ;  /* 0x0000008002807220 */ /* 0x040fe40000410000 */
[----:B------:R-:W-:Y:S02]  /*9870*/  FMUL.FTZ R129, R2, R129 ;  /* 0x0000008102817220 */ /* 0x000fe40000410000 */
[----:B------:R-:W3:Y:S01]  /*9880*/  MUFU.EX2 R2, R180 ;  /* 0x000000b400027308 */ /* 0x000ee20000000800 */
[C---:B------:R-:W-:Y:S02]  /*9890*/  FMUL.FTZ R126, R0.reuse, R126 ;  /* 0x0000007e007e7220 */ /* 0x040fe40000410000 */
[C---:B------:R-:W-:Y:S02]  /*98a0*/  FMUL.FTZ R127, R0.reuse, R127 ;  /* 0x0000007f007f7220 */ /* 0x040fe40000410000 */
[C---:B------:R-:W-:Y:S02]  /*98b0*/  FMUL.FTZ R130, R0.reuse, R130 ;  /* 0x0000008200827220 */ /* 0x040fe40000410000 */
[----:B------:R-:W-:Y:S02]  /*98c0*/  FMUL.FTZ R131, R0, R131 ;  /* 0x0000008300837220 */ /* 0x000fe40000410000 */
[----:B-1----:R-:W-:Y:S01]  /*98d0*/  FADD.FTZ R0, R133, R178 ;  /* 0x000000b285007221 */ /* 0x002fe20000010000 */
[----:B------:R-:W1:Y:S01]  /*98e0*/  MUFU.EX2 R180, R173 ;  /* 0x000000ad00b47308 */ /* 0x000e620000000800 */
[C---:B--2---:R-:W-:Y:S09]  /*98f0*/  HMMA.16816.F32.BF16 R44, R168.reuse, R136, R44 ;  /* 0x00000088a82c723c */ /* 0x044ff2000004182c */
[----:B------:R-:W2:Y:S01]  /*9900*/  MUFU.EX2 R173, R186 ;  /* 0x000000ba00ad7308 */ /* 0x000ea20000000800 */
[C---:B------:R-:W-:Y:S01]  /*9910*/  HMMA.16816.F32.BF16 R48, R168.reuse, R138, R48 ;  /* 0x0000008aa830723c */ /* 0x040fe20000041830 */
[----:B------:R-:W4:Y:S02]  /*9920*/  LDSM.16.MT88.4 R136, [R220+0x2000] ;  /* 0x00200000dc88783b */ /* 0x000f240000004200 */
[----:B---3--:R-:W-:Y:S04]  /*9930*/  FADD.FTZ R0, R2, R0 ;  /* 0x0000000002007221 */ /* 0x008fe80000010000 */
[----:B------:R-:W-:Y:S05]  /*9940*/  FADD.FTZ R0, R144, R0 ;  /* 0x0000000090007221 */ /* 0x000fea0000010000 */
[----:B------:R-:W-:Y:S01]  /*9950*/  FADD.FTZ R0, R134, R0 ;  /* 0x0000000086007221 */ /* 0x000fe20000010000 */
[C---:B----4-:R-:W-:Y:S08]  /*9960*/  HMMA.16816.F32.BF16 R52, R168.reuse, R136, R52 ;  /* 0x00000088a834723c */ /* 0x050ff00000041834 */
[C---:B------:R-:W-:Y:S01]  /*9970*/  HMMA.16816.F32.BF16 R56, R168.reuse, R138, R56 ;  /* 0x0000008aa838723c */ /* 0x040fe20000041838 */
[----:B------:R-:W3:Y:S07]  /*9980*/  LDSM.16.MT88.4 R136, [R219+0x2000] ;  /* 0x00200000db88783b */ /* 0x000eee0000004200 */
[C---:B---3--:R-:W-:Y:S08]  /*9990*/  HMMA.16816.F32.BF16 R60, R168.reuse, R136, R60 ;  /* 0x00000088a83c723c */ /* 0x048ff0000004183c */
        /* <DEDUP_REMOVED lines=23> */
[C---:B---3--:R-:W-:Y:S07]  /*9b10*/  HMMA.16816.F32.BF16 R124, R168.reuse, R136, R124 ;  /* 0x00000088a87c723c */ /* 0x048fee000004187c */
[----:B------:R-:W-:Y:S01]  /*9b20*/  F2FP.BF16.PACK_AB R136, R2, R133 ;  /* 0x000000850288723e */ /* 0x000fe200000010ff */
[----:B------:R-:W-:Y:S01]  /*9b30*/  HMMA.16816.F32.BF16 R128, R168, R138, R128 ;  /* 0x0000008aa880723c */ /* 0x000fe20000041880 */
[----:B------:R-:W3:Y:S03]  /*9b40*/  MUFU.EX2 R133, R191 ;  /* 0x000000bf00857308 */ /* 0x000ee60000000800 */
[----:B------:R-:W-:Y:S03]  /*9b50*/  F2FP.BF16.PACK_AB R137, R197, R198 ;  /* 0x000000c6c589723e */ /* 0x000fe600000010ff */
[----:B------:R-:W-:Y:S02]  /*9b60*/  F2FP.BF16.PACK_AB R138, R134, R144 ;  /* 0x00000090868a723e */ /* 0x000fe400000010ff */
[----:B------:R-:W4:Y:S02]  /*9b70*/  LDSM.16.MT88.4 R144, [R218+0x800] ;  /* 0x00080000da90783b */ /* 0x000f240000004200 */
[----:B------:R-:W5:Y:S01]  /*9b80*/  MUFU.EX2 R2, R190 ;  /* 0x000000be00027308 */ /* 0x000f620000000800 */
[----:B-1----:R-:W-:Y:S02]  /*9b90*/  F2FP.BF16.PACK_AB R139, R180, R181 ;  /* 0x000000b5b48b723e */ /* 0x002fe400000010ff */
[----:B--2---:R-:W-:Y:S05]  /*9ba0*/  F2FP.BF16.PACK_AB R169, R173, R174 ;  /* 0x000000aeada9723e */ /* 0x004fea00000010ff */
[C---:B------:R-:W-:Y:S02]  /*9bb0*/  HMMA.16816.F32.BF16 R4, R136.reuse, R140, R4 ;  /* 0x0000008c8804723c */ /* 0x040fe40000041804 */
[----:B------:R-:W1:Y:S03]  /*9bc0*/  MUFU.EX2 R134, R188 ;  /* 0x000000bc00867308 */ /* 0x000e660000000800 */
[----:B---3--:R-:W-:Y:S03]  /*9bd0*/  FADD.FTZ R0, R133, R0 ;  /* 0x0000000085007221 */ /* 0x008fe60000010000 */
[C---:B------:R-:W-:Y:S01]  /*9be0*/  HMMA.16816.F32.BF16 R8, R136.reuse, R142, R8 ;  /* 0x0000008e8808723c */ /* 0x040fe20000041808 */
[----:B------:R-:W2:Y:S03]  /*9bf0*/  LDSM.16.MT88.4 R140, [R220+0x800] ;  /* 0x00080000dc8c783b */ /* 0x000ea60000004200 */
[----:B-----5:R-:W-:Y:S04]  /*9c00*/  FADD.FTZ R0, R2, R0 ;  /* 0x0000000002007221 */ /* 0x020fe80000010000 */
[----:B------:R-:W-:Y:S04]  /*9c10*/  FADD.FTZ R0, R148, R0 ;  /* 0x0000000094007221 */ /* 0x000fe80000010000 */
[C---:B-1----:R-:W-:Y:S01]  /*9c20*/  FADD.FTZ R0, R134.reuse, R0 ;  /* 0x0000000086007221 */ /* 0x042fe20000010000 */
[C---:B----4-:R-:W-:Y:S08]  /*9c30*/  HMMA.16816.F32.BF16 R12, R136.reuse, R144, R12 ;  /* 0x00000090880c723c */ /* 0x050ff0000004180c */
        /* <DEDUP_REMOVED lines=42> */
[----:B------:R-:W-:Y:S01]  /*9ee0*/  HMMA.16816.F32.BF16 R128, R136, R146, R128 ;  /* 0x000000928880723c */ /* 0x000fe20000041880 */
[----:B------:R-:W1:Y:S06]  /*9ef0*/  LDSM.16.MT88.4 R144, [R218+0x1000] ;  /* 0x00100000da90783b */ /* 0x000e6c0000004200 */
[----:B------:R-:W-:Y:S02]  /*9f00*/  F2FP.BF16.PACK_AB R138, R134, R148 ;  /* 0x00000094868a723e */ /* 0x000fe400000010ff */
[----:B------:R-:W3:Y:S01]  /*9f10*/  LDSM.16.MT88.4 R148, [R220+0x1000] ;  /* 0x00100000dc94783b */ /* 0x000ee20000004200 */
[----:B------:R-:W-:Y:S02]  /*9f20*/  MUFU.EX2 R134, R194 ;  /* 0x000000c200867308 */ /* 0x000fe40000000800 */
[----:B------:R-:W-:Y:S02]  /*9f30*/  F2FP.BF16.PACK_AB R136, R2, R133 ;  /* 0x000000850288723e */ /* 0x000fe400000010ff */
[----:B------:R-:W-:Y:S02]  /*9f40*/  F2FP.BF16.PACK_AB R137, R179, R177 ;  /* 0x000000b1b389723e */ /* 0x000fe400000010ff */
[----:B------:R-:W-:Y:S04]  /*9f50*/  F2FP.BF16.PACK_AB R139, R175, R176 ;  /* 0x000000b0af8b723e */ /* 0x000fe800000010ff */
[----:B------:R-:W-:Y:S03]  /*9f60*/  MUFU.EX2 R2, R193 ;  /* 0x000000c100027308 */ /* 0x000fe60000000800 */
[C---:B--2---:R-:W-:Y:S07]  /*9f70*/  HMMA.16816.F32.BF16 R4, R136.reuse, R140, R4 ;  /* 0x0000008c8804723c */ /* 0x044fee0000041804 */
[----:B------:R-:W2:Y:S01]  /*9f80*/  MUFU.EX2 R133, R192 ;  /* 0x000000c000857308 */ /* 0x000ea20000000800 */
[C---:B------:R-:W-:Y:S01]  /*9f90*/  HMMA.16816.F32.BF16 R8, R136.reuse, R142, R8 ;  /* 0x0000008e8808723c */ /* 0x040fe20000041808 */
[----:B------:R-:W4:Y:S07]  /*9fa0*/  LDSM.16.MT88.4 R140, [R219+0x1000] ;  /* 0x00100000db8c783b */ /* 0x000f2e0000004200 */
[C---:B-1----:R-:W-:Y:S08]  /*9fb0*/  HMMA.16816.F32.BF16 R12, R136.reuse, R144, R12 ;  /* 0x00000090880c723c */ /* 0x042ff0000004180c */
[C---:B------:R-:W-:Y:S01]  /*9fc0*/  HMMA.16816.F32.BF16 R16, R136.reuse, R146, R16 ;  /* 0x000000928810723c */ /* 0x040fe20000041810 */
[----:B------:R-:W1:Y:S03]  /*9fd0*/  LDSM.16.MT88.4 R144, [R217+0x3000] ;  /* 0x00300000d990783b */ /* 0x000e660000004200 */
[C---:B--2---:R-:W-:Y:S01]  /*9fe0*/  F2FP.BF16.PACK_AB R168, R2.reuse, R133 ;  /* 0x0000008502a8723e */ /* 0x044fe200000010ff */
[----:B------:R-:W-:Y:S03]  /*9ff0*/  FADD.FTZ R0, R133, R0 ;  /* 0x0000000085007221 */ /* 0x000fe60000010000 */
[C---:B---3--:R-:W-:Y:S01]  /*a000*/  HMMA.16816.F32.BF16 R20, R136.reuse, R148, R20 ;  /* 0x000000948814723c */ /* 0x048fe20000041814 */
[----:B------:R-:W2:Y:S03]  /*a010*/  MUFU.EX2 R133, R196 ;  /* 0x000000c400857308 */ /* 0x000ea60000000800 */
[----:B------:R-:W-:Y:S02]  /*a020*/  FADD.FTZ R0, R2, R0 ;  /* 0x0000000002007221 */ /* 0x000fe40000010000 */
[----:B------:R-:W-:Y:S02]  /*a030*/  FADD.FTZ R2, R153, R152 ;  /* 0x0000009899027221 */ /* 0x000fe40000010000 */
[C---:B------:R-:W-:Y:S01]  /*a040*/  HMMA.16816.F32.BF16 R24, R136.reuse, R150, R24 ;  /* 0x000000968818723c */ /* 0x040fe20000041818 */
[----:B------:R-:W3:Y:S07]  /*a050*/  LDSM.16.MT88.4 R148, [R218+0x3000] ;  /* 0x00300000da94783b */ /* 0x000eee0000004200 */
[C---:B----4-:R-:W-:Y:S01]  /*a060*/  HMMA.16816.F32.BF16 R28, R136.reuse, R140, R28 ;  /* 0x0000008c881c723c */ /* 0x050fe2000004181c */
[----:B------:R-:W-:Y:S07]  /*a070*/  LDSM.16.MT88.4 R152, [R218+0x1800] ;  /* 0x00180000da98783b */ /* 0x000fee0000004200 */
[C---:B------:R-:W-:Y:S01]  /*a080*/  HMMA.16816.F32.BF16 R32, R136.reuse, R142, R32 ;  /* 0x0000008e8820723c */ /* 0x040fe20000041820 */
[----:B------:R-:W4:Y:S03]  /*a090*/  LDSM.16.MT88.4 R140, [R220+0x3000] ;  /* 0x00300000dc8c783b */ /* 0x000f260000004200 */
[----:B--2---:R-:W-:Y:S04]  /*a0a0*/  F2FP.BF16.PACK_AB R171, R133, R172 ;  /* 0x000000ac85ab723e */ /* 0x004fe800000010ff */
[C---:B-1----:R-:W-:Y:S08]  /*a0b0*/  HMMA.16816.F32.BF16 R36, R136.reuse, R144, R36 ;  /* 0x000000908824723c */ /* 0x042ff00000041824 */
[C---:B------:R-:W-:Y:S01]  /*a0c0*/  HMMA.16816.F32.BF16 R40, R136.reuse, R146, R40 ;  /* 0x000000928828723c */ /* 0x040fe20000041828 */
[----:B------:R-:W1:Y:S07]  /*a0d0*/  LDSM.16.MT88.4 R144, [R219+0x3000] ;  /* 0x00300000db90783b */ /* 0x000e6e0000004200 */
        /* <DEDUP_REMOVED lines=24> */
[C---:B-1----:R-:W-:Y:S01]  /*a260*/  HMMA.16816.F32.BF16 R108, R136.reuse, R144, R108 ;  /* 0x00000090886c723c */ /* 0x042fe2000004186c */
[----:B------:R-:W1:Y:S07]  /*a270*/  MUFU.EX2 R144, R195 ;  /* 0x000000c300907308 */ /* 0x000e6e0000000800 */
[C---:B------:R-:W-:Y:S08]  /*a280*/  HMMA.16816.F32.BF16 R112, R136.reuse, R146, R112 ;  /* 0x000000928870723c */ /* 0x040ff00000041870 */
[C---:B--2---:R-:W-:Y:S08]  /*a290*/  HMMA.16816.F32.BF16 R116, R136.reuse, R148, R116 ;  /* 0x000000948874723c */ /* 0x044ff00000041874 */
[C---:B------:R-:W-:Y:S04]  /*a2a0*/  HMMA.16816.F32.BF16 R120, R136.reuse, R150, R120 ;  /* 0x000000968878723c */ /* 0x040fe80000041878 */
[----:B-1----:R-:W-:Y:S01]  /*a2b0*/  FADD.FTZ R0, R144, R0 ;  /* 0x0000000090007221 */ /* 0x002fe20000010000 */
[C---:B------:R-:W-:Y:S02]  /*a2c0*/  F2FP.BF16.PACK_AB R170, R134.reuse, R144 ;  /* 0x0000009086aa723e */ /* 0x040fe400000010ff */
[----:B------:R-:W1:Y:S01]  /*a2d0*/  LDSM.16.MT88.4 R144, [R220+0x1800] ;  /* 0x00180000dc90783b */ /* 0x000e620000004200 */
[C---:B---3--:R-:W-:Y:S04]  /*a2e0*/  HMMA.16816.F32.BF16 R124, R136.reuse, R140, R124 ;  /* 0x0000008c887c723c */ /* 0x048fe8000004187c */
[----:B------:R-:W-:Y:S01]  /*a2f0*/  FADD.FTZ R235, R134, R0 ;  /* 0x0000000086eb7221 */ /* 0x000fe20000010000 */
[-C--:B------:R-:W-:Y:S01]  /*a300*/  MOV R134, R3.reuse ;  /* 0x0000000300867202 */ /* 0x080fe20000000f00 */
[----:B------:R-:W-:Y:S02]  /*a310*/  FADD.FTZ R0, R156, R2 ;  /* 0x000000029c007221 */ /* 0x000fe40000010000 */
[----:B------:R-:W-:Y:S01]  /*a320*/  HMMA.16816.F32.BF16 R128, R136, R142, R128 ;  /* 0x0000008e8880723c */ /* 0x000fe20000041880 */
[----:B------:R-:W2:Y:S03]  /*a330*/  LDSM.16.MT88.4 R136, [R219+0x1800] ;  /* 0x00180000db88783b */ /* 0x000ea60000004200 */
[----:B------:R-:W-:Y:S04]  /*a340*/  FADD.FTZ R0, R198, R0 ;  /* 0x00000000c6007221 */ /* 0x000fe80000010000 */
[C---:B------:R-:W-:Y:S01]  /*a350*/  HMMA.16816.F32.BF16 R164, R168.reuse, R160, R4 ;  /* 0x000000a0a8a4723c */ /* 0x040fe20000041804 */
[----:B------:R-:W3:Y:S04]  /*a360*/  LDSM.16.MT88.4 R4, [R217+0x3800] ;  /* 0x00380000d904783b */ /* 0x000ee80000004200 */
[----:B------:R-:W-:Y:S03]  /*a370*/  FADD.FTZ R0, R197, R0 ;  /* 0x00000000c5007221 */ /* 0x000fe60000010000 */
[C---:B------:R-:W-:Y:S01]  /*a380*/  HMMA.16816.F32.BF16 R160, R168.reuse, R162, R8 ;  /* 0x000000a2a8a0723c */ /* 0x040fe20000041808 */
[----:B------:R-:W4:Y:S03]  /*a390*/  LDSM.16.MT88.4 R8, [R218+0x3800] ;  /* 0x00380000da08783b */ /* 0x000f260000004200 */
[----:B------:R-:W-:Y:S04]  /*a3a0*/  FADD.FTZ R0, R181, R0 ;  /* 0x00000000b5007221 */ /* 0x000fe80000010000 */
[C---:B------:R-:W-:Y:S01]  /*a3b0*/  HMMA.16816.F32.BF16 R156, R168.reuse, R152, R12 ;  /* 0x00000098a89c723c */ /* 0x040fe2000004180c */
[----:B------:R-:W5:Y:S03]  /*a3c0*/  LDSM.16.MT88.4 R12, [R220+0x3800] ;  /* 0x00380000dc0c783b */ /* 0x000f660000004200 */
[----:B------:R-:W-:Y:S04]  /*a3d0*/  FADD.FTZ R0, R180, R0 ;  /* 0x00000000b4007221 */ /* 0x000fe80000010000 */
[C---:B------:R-:W-:Y:S01]  /*a3e0*/  HMMA.16816.F32.BF16 R152, R168.reuse, R154, R16 ;  /* 0x0000009aa898723c */ /* 0x040fe20000041810 */
[----:B------:R-:W4:Y:S03]  /*a3f0*/  LDSM.16.MT88.4 R16, [R219+0x3800] ;  /* 0x00380000db10783b */ /* 0x000f260000004200 */
[----:B------:R-:W-:Y:S04]  /*a400*/  FADD.FTZ R0, R177, R0 ;  /* 0x00000000b1007221 */ /* 0x000fe80000010000 */
[C---:B-1----:R-:W-:Y:S04]  /*a410*/  HMMA.16816.F32.BF16 R148, R168.reuse, R144, R20 ;  /* 0x00000090a894723c */ /* 0x042fe80000041814 */
[----:B------:R-:W-:Y:S04]  /*a420*/  FADD.FTZ R0, R179, R0 ;  /* 0x00000000b3007221 */ /* 0x000fe80000010000 */
[C---:B------:R-:W-:Y:S04]  /*a430*/  HMMA.16816.F32.BF16 R144, R168.reuse, R146, R24 ;  /* 0x00000092a890723c */ /* 0x040fe80000041818 */
[----:B------:R-:W-:Y:S04]  /*a440*/  FADD.FTZ R0, R176, R0 ;  /* 0x00000000b0007221 */ /* 0x000fe80000010000 */
[C---:B--2---:R-:W-:Y:S04]  /*a450*/  HMMA.16816.F32.BF16 R140, R168.reuse, R136, R28 ;  /* 0x00000088a88c723c */ /* 0x044fe8000004181c */
[----:B------:R-:W-:Y:S03]  /*a460*/  FADD.FTZ R0, R175, R0 ;  /* 0x00000000af007221 */ /* 0x000fe60000010000 */
[----:B------:R-:W-:Y:S01]  /*a470*/  MOV R28, R3 ;  /* 0x00000003001c7202 */ /* 0x000fe20000000f00 */
[C---:B------:R-:W-:Y:S04]  /*a480*/  HMMA.16816.F32.BF16 R136, R168.reuse, R138, R32 ;  /* 0x0000008aa888723c */ /* 0x040fe80000041820 */
[----:B------:R-:W-:Y:S04]  /*a490*/  FADD.FTZ R0, R174, R0 ;  /* 0x00000000ae007221 */ /* 0x000fe80000010000 */
[C---:B---3--:R-:W-:Y:S04]  /*a4a0*/  HMMA.16816.F32.BF16 R36, R168.reuse, R4, R36 ;  /* 0x00000004a824723c */ /* 0x048fe80000041824 */
[----:B------:R-:W-:Y:S04]  /*a4b0*/  FADD.FTZ R0, R173, R0 ;  /* 0x00000000ad007221 */ /* 0x000fe80000010000 */
[C---:B------:R-:W-:Y:S01]  /*a4c0*/  HMMA.16816.F32.BF16 R40, R168.reuse, R6, R40 ;  /* 0x00000006a828723c */ /* 0x040fe20000041828 */
[----:B------:R-:W1:Y:S03]  /*a4d0*/  LDSM.16.MT88.4 R4, [R217+0x5800] ;  /* 0x00580000d904783b */ /* 0x000e660000004200 */
[----:B------:R-:W-:Y:S01]  /*a4e0*/  FADD.FTZ R2, R172, R0 ;  /* 0x00000000ac027221 */ /* 0x000fe20000010000 */
[----:B------:R-:W-:Y:S03]  /*a4f0*/  IADD3 R0, R233, -0x1, RZ ;  /* 0xffffffffe9007810 */ /* 0x000fe60007ffe0ff */
[C---:B----4-:R-:W-:Y:S04]  /*a500*/  HMMA.16816.F32.BF16 R44, R168.reuse, R8, R44 ;  /* 0x00000008a82c723c */ /* 0x050fe8000004182c */
[----:B------:R-:W-:Y:S01]  /*a510*/  FADD.FTZ R234, R133, R2 ;  /* 0x0000000285ea7221 */ /* 0x000fe20000010000 */
[----:B------:R-:W-:Y:S02]  /*a520*/  MOV R233, R0 ;  /* 0x0000000000e97202 */ /* 0x000fe40000000f00 */
[----:B------:R-:W-:Y:S01]  /*a530*/  MOV R133, R132 ;  /* 0x0000008400857202 */ /* 0x000fe20000000f00 */
        /* <DEDUP_REMOVED lines=28> */
[----:B------:R-:W-:Y:S07]  /*a700*/  @!UPT UIADD3 URZ, URZ, URZ, URZ ;  /* 0x0000003f3f3ff290 */ /* 0x000fee000fffe03f */
[----:B------:R-:W-:-:S11]  /*a710*/  @P0 BRA `(.L_x_1593) ;  /* 0xffffc3e000000947 */ /* 0x000fd6000383ffff */
.L_x_1586:
[----:B------:R-:W-:Y:S05]  /*a720*/  BRA.DIV ~URZ, `(.L_x_1594) ;  /* 0x00006a227f007947 */ /* 0x000fea000b800000 */
[----:B------:R1:W2:Y:S02]  /*a730*/  SHFL.BFLY PT, R0, R235, 0x2, 0x1f ;  /* 0x0c401f00eb007f89 */ /* 0x0002a400000e0000 */
.L_x_1671:
[----:B--2---:R-:W-:Y:S01]  /*a740*/  FADD.FTZ R5, R0, R235 ;  /* 0x000000eb00057221 */ /* 0x004fe20000010000 */
[----:B------:R-:W-:Y:S05]  /*a750*/  BRA.DIV ~URZ, `(.L_x_1595) ;  /* 0x00006a427f007947 */ /* 0x000fea000b800000 */
[----:B------:R-:W2:Y:S02]  /*a760*/  SHFL.BFLY PT, R0, R234, 0x2, 0x1f ;  /* 0x0c401f00ea007f89 */ /* 0x000ea400000e0000 */
[----:B--2---:R-:W-:-:S02]  /*a770*/  FADD.FTZ R4, R0, R234 ;  /* 0x000000ea00047221 */ /* 0x004fc40000010000 */
[----:B------:R-:W2:Y:S04]  /*a780*/  SHFL.BFLY PT, R0, R5, 0x1, 0x1f ;  /* 0x0c201f0005007f89 */ /* 0x000ea800000e0000 */
[----:B------:R3:W4:Y:S01]  /*a790*/  SHFL.BFLY PT, R3, R4, 0x1, 0x1f ;  /* 0x0c201f0004037f89 */ /* 0x00072200000e0000 */
[----:B--2---:R-:W-:-:S05]  /*a7a0*/  FADD.FTZ R5, R5, R0 ;  /* 0x0000000005057221 */ /* 0x004fca0000010000 */
.L_x_1672:
[----:B------:R-:W-:Y:S01]  /*a7b0*/  FSETP.NE.FTZ.AND P1, PT, R5, RZ, PT ;  /* 0x000000ff0500720b */ /* 0x000fe20003f35000 */
[----:B----4-:R-:W-:Y:S01]  /*a7c0*/  FADD.FTZ R3, R3, R4 ;  /* 0x0000000403037221 */ /* 0x010fe20000010000 */
[----:B------:R-:W-:Y:S02]  /*a7d0*/  MOV R15, 0xff800000 ;  /* 0xff800000000f7802 */ /* 0x000fe40000000f00 */
[----:B------:R-:W-:Y:S02]  /*a7e0*/  MOV R20, 0xff800000 ;  /* 0xff80000000147802 */ /* 0x000fe40000000f00 */
[----:B------:R-:W-:-:S07]  /*a7f0*/  FSETP.NE.FTZ.AND P0, PT, R3, RZ, PT ;  /* 0x000000ff0300720b */ /* 0x000fce0003f15000 */
[----:B------:R-:W2:Y:S01]  /*a800*/  @P1 MUFU.LG2 R0, R5 ;  /* 0x0000000500001308 */ /* 0x000ea20000000c00 */
[----:B------:R-:W-:-:S05]  /*a810*/  @P1 MOV R2, 0x3f317218 ;  /* 0x3f31721800021802 */ /* 0x000fca0000000f00 */
[----:B------:R-:W-:Y:S01]  /*a820*/  @P1 FMUL.FTZ R2, R2, c[0x0][0x2d0] ;  /* 0x0000b40002021a20 */ /* 0x000fe20000410000 */
[----:B---3--:R-:W-:-:S05]  /*a830*/  @P0 MOV R4, 0x3f317218 ;  /* 0x3f31721800040802 */ /* 0x008fca0000000f00 */
[----:B------:R-:W-:Y:S02]  /*a840*/  @P0 FMUL.FTZ R4, R4, c[0x0][0x2d0] ;  /* 0x0000b40004040a20 */ /* 0x000fe40000410000 */
[----:B--2---:R-:W-:-:S04]  /*a850*/  @P1 FMUL.FTZ R0, R0, 0.69314718246459960938 ;  /* 0x3f31721800001820 */ /* 0x004fc80000410000 */
[----:B------:R-:W-:Y:S01]  /*a860*/  @P1 FFMA.FTZ R15, R2, R132, R0 ;  /* 0x00000084020f1223 */ /* 0x000fe20000010000 */
[----:B------:R-:W-:Y:S01]  /*a870*/  MOV R2, RZ ;  /* 0x000000ff00027202 */ /* 0x000fe20000000f00 */
[----:B------:R-:W2:Y:S08]  /*a880*/  @P0 MUFU.LG2 R0, R3 ;  /* 0x0000000300000308 */ /* 0x000eb00000000c00 */
[----:B------:R-:W3:Y:S01]  /*a890*/  @P1 MUFU.RCP R2, R5 ;  /* 0x0000000500021308 */ /* 0x000ee20000001000 */
[----:B--2---:R-:W-:-:S04]  /*a8a0*/  @P0 FMUL.FTZ R0, R0, 0.69314718246459960938 ;  /* 0x3f31721800000820 */ /* 0x004fc80000410000 */
[----:B------:R-:W-:Y:S01]  /*a8b0*/  @P0 FFMA.FTZ R20, R4, R28, R0 ;  /* 0x0000001c04140223 */ /* 0x000fe20000010000 */
[----:B------:R-:W-:Y:S01]  /*a8c0*/  MOV R0, RZ ;  /* 0x000000ff00007202 */ /* 0x000fe20000000f00 */
[C---:B---3--:R-:W-:Y:S02]  /*a8d0*/  FMUL.FTZ R132, R2.reuse, R144 ;  /* 0x0000009002847220 */ /* 0x048fe40000410000 */
[----:B------:R-:W-:-:S03]  /*a8e0*/  FMUL.FTZ R133, R2, R145 ;  /* 0x0000009102857220 */ /* 0x000fc60000410000 */
        /* <DEDUP_REMOVED lines=127> */
[----:B------:R-:W-:Y:S02]  /*b0e0*/  FMUL.FTZ R97, R2, R97 ;  /* 0x0000006102617220 */ /* 0x000fe40000410000 */
.L_x_1568:
[----:B------:R2:W5:Y:S04]  /*b0f0*/  LDL R6, [R1] ;  /* 0x0000000001067983 */ /* 0x0005680000100800 */
[----:B------:R-:W3:Y:S01]  /*b100*/  S2R R2, SR_TID.X ;  /* 0x0000000000027919 */ /* 0x000ee20000002100 */
[----:B------:R-:W-:Y:S01]  /*b110*/  BSSY B0, `(.L_x_1596) ;  /* 0x0000011000007945 */ /* 0x000fe20003800000 */
[----:B---3--:R-:W-:-:S13]  /*b120*/  LOP3.LUT P0, RZ, R2, 0xff, RZ, 0xc0, !PT ;  /* 0x000000ff02ff7812 */ /* 0x008fda000780c0ff */
[----:B------:R-:W-:Y:S05]  /*b130*/  @P0 BRA `(.L_x_1597) ;  /* 0x000000e000000947 */ /* 0x000fea0003800000 */
[----:B--2---:R-:W2:Y:S01]  /*b140*/  S2R R2, SR_LANEID ;  /* 0x0000000000027919 */ /* 0x004ea20000000000 */
[----:B------:R-:W-:Y:S01]  /*b150*/  VOTEU.ANY UR4, UPT, PT ;  /* 0x0000000000047886 */ /* 0x000fe200038e0100 */
[----:B------:R-:W-:Y:S01]  /*b160*/  IMAD.MOV.U32 R4, RZ, RZ, c[0x0][0x560] ;  /* 0x00015800ff047624 */ /* 0x000fe200078e00ff */
[----:B------:R-:W2:Y:S01]  /*b170*/  FLO.U32 R3, UR4 ;  /* 0x0000000400037d00 */ /* 0x000ea200080e0000 */
[----:B------:R-:W-:Y:S01]  /*b180*/  IMAD.MOV.U32 R5, RZ, RZ, c[0x0][0x564] ;  /* 0x00015900ff057624 */ /* 0x000fe200078e00ff */
[----:B--2---:R-:W-:-:S06]  /*b190*/  ISETP.EQ.U32.AND P0, PT, R3, R2, PT ;  /* 0x000000020300720c */ /* 0x004fcc0003f02070 */
[----:B------:R-:W2:Y:S07]  /*b1a0*/  POPC R2, UR4 ;  /* 0x0000000400027d09 */ /* 0x000eae0008000000 */
[----:B--2---:R2:W3:Y:S04]  /*b1b0*/  @P0 ATOMG.E.ADD.STRONG.GPU PT, R2, [R4.64], R2 ;  /* 0x00000002040209a8 */ /* 0x0044e800081ee1c6 */
[----:B--2---:R-:W2:Y:S04]  /*b1c0*/  S2R R4, SR_LTMASK ;  /* 0x0000000000047919 */ /* 0x004ea80000003900 */
[----:B---3--:R2:W3:Y:S02]  /*b1d0*/  SHFL.IDX PT, R3, R2, R3, 0x1f ;  /* 0x00001f0302037589 */ /* 0x0084e400000e0000 */
[----:B--2---:R-:W-:-:S06]  /*b1e0*/  LOP3.LUT R2, R4, UR4, RZ, 0xc0, !PT ;  /* 0x0000000404027c12 */ /* 0x004fcc000f8ec0ff */
[----:B------:R-:W3:Y:S02]  /*b1f0*/  POPC R2, R2 ;  /* 0x0000000200027309 */ /* 0x000ee40000000000 */
[----:B---3-5:R-:W-:-:S05]  /*b200*/  IADD3 R6, R3, c[0x0][0xc], R2 ;  /* 0x0000030003067a10 */ /* 0x028fca0007ffe002 */
[----:B------:R2:W-:Y:S02]  /*b210*/  STL [R1], R6 ;  /* 0x0000000601007387 */ /* 0x0005e40000100800 */
.L_x_1597:
[----:B--2---:R-:W-:Y:S05]  /*b220*/  BSYNC B0 ;  /* 0x0000000000007941 */ /* 0x004fea0003800000 */
.L_x_1596:
        /* <DEDUP_REMOVED lines=20> */
[----:B--2---:R-:W-:Y:S02]  /*b370*/  F2FP.BF16.PACK_AB R2, R27, R26 ;  /* 0x0000001a1b02723e */ /* 0x004fe400000010ff */
[----:B-1----:R-:W-:-:S03]  /*b380*/  F2FP.BF16.PACK_AB R0, R157, R156 ;  /* 0x0000009c9d00723e */ /* 0x002fc600000010ff */
        /* <DEDUP_REMOVED lines=144> */
.L_x_1600:
[----:B-1----:R-:W2:Y:S04]  /*bc90*/  LDL.LU R3, [R1+0x8] ;  /* 0x0000080001037983 */ /* 0x002ea80000300800 */
[----:B------:R-:W3:Y:S04]  /*bca0*/  LDL.LU R2, [R1+0x50] ;  /* 0x0000500001027983 */ /* 0x000ee80000300800 */
[----:B------:R-:W4:Y:S01]  /*bcb0*/  LDL R110, [R1+0x4c] ;  /* 0x00004c00016e7983 */ /* 0x000f220000100800 */
[----:B------:R-:W-:Y:S01]  /*bcc0*/  IMAD.MOV.U32 R10, RZ, RZ, 0x368 ;  /* 0x00000368ff0a7424 */ /* 0x000fe200078e00ff */
[----:B------:R-:W-:-:S02]  /*bcd0*/  ISETP.GT.AND P2, PT, R5, 0x1, PT ;  /* 0x000000010500780c */ /* 0x000fc40003f44270 */
[----:B------:R-:W4:Y:S02]  /*bce0*/  LDL R31, [R1+0x14c] ;  /* 0x00014c00011f7983 */ /* 0x000f240000100800 */
[----:B------:R-:W-:Y:S02]  /*bcf0*/  SEL R10, R10, 0x328, P2 ;  /* 0x000003280a0a7807 */ /* 0x000fe40001000000 */
[----:B------:R-:W4:Y:S01]  /*bd00*/  LDL R21, [R1+0x4] ;  /* 0x0000040001157983 */ /* 0x000f220000100800 */
[----:B------:R-:W-:Y:S01]  /*bd10*/  ISETP.NE.U32.AND P0, PT, RZ, c[0x0][0x500], PT ;  /* 0x00014000ff007a0c */ /* 0x000fe20003f05070 */
[----:B------:R-:W1:Y:S03]  /*bd20*/  LDC.64 R4, c[0x0][R10+0x170] ;  /* 0x00005c000a047b82 */ /* 0x000e660000000a00 */
[----:B------:R-:W-:-:S04]  /*bd30*/  ISETP.NE.AND.EX P0, PT, RZ, c[0x0][0x504], PT, P0 ;  /* 0x00014100ff007a0c */ /* 0x000fc80003f05300 */
[----:B------:R-:W-:Y:S01]  /*bd40*/  SEL R8, R252, RZ, !P0 ;  /* 0x000000fffc087207 */ /* 0x000fe20004000000 */
[----:B------:R-:W1:Y:S08]  /*bd50*/  LDC.64 R12, c[0x0][R10+0x168] ;  /* 0x00005a000a0c7b82 */ /* 0x000e700000000a00 */
[----:B------:R4:W1:Y:S08]  /*bd60*/  LDC.64 R18, c[0x0][R10+0x178] ;  /* 0x00005e000a127b82 */ /* 0x0008700000000a00 */
[----:B------:R4:W1:Y:S01]  /*bd70*/  LDC.64 R16, c[0x0][R10+0x160] ;  /* 0x000058000a107b82 */ /* 0x0008620000000a00 */
[----:B--2---:R-:W-:-:S02]  /*bd80*/  LOP3.LUT R11, R3, 0xffff, RZ, 0xc0, !PT ;  /* 0x0000ffff030b7812 */ /* 0x004fc400078ec0ff */
[----:B---3--:R-:W-:Y:S01]  /*bd90*/  SEL R3, R2, RZ, !P0 ;  /* 0x000000ff02037207 */ /* 0x008fe20004000000 */
[-C--:B-1----:R-:W-:Y:S02]  /*bda0*/  IMAD R2, R5, R8.reuse, RZ ;  /* 0x0000000805027224 */ /* 0x082fe400078e02ff */
        /* <DEDUP_REMOVED lines=8> */
[----:B----4-:R-:W-:Y:S01]  /*be30*/  IMAD R10, R21, 0x80, R31 ;  /* 0x00000080150a7824 */ /* 0x010fe200078e021f */
[----:B------:R-:W-:Y:S02]  /*be40*/  ISETP.NE.AND P5, PT, R2, 0x1, PT ;  /* 0x000000010200780c */ /* 0x000fe40003fa5270 */
[----:B------:R-:W-:-:S05]  /*be50*/  SEL R2, R110, RZ, P2 ;  /* 0x000000ff6e027207 */ /* 0x000fca0001000000 */
[-C--:B------:R-:W-:Y:S02]  /*be60*/  IMAD.WIDE.U32 R4, R18, R2.reuse, RZ ;  /* 0x0000000212047225 */ /* 0x080fe400078e00ff */
[----:B------:R-:W2:Y:S02]  /*be70*/  LDL R18, [R1+0x148] ;  /* 0x0001480001127983 */ /* 0x000ea40000100800 */
[----:B------:R-:W-:Y:S02]  /*be80*/  IMAD R6, R19, R2, RZ ;  /* 0x0000000213067224 */ /* 0x000fe400078e02ff */
[----:B------:R-:W-:-:S04]  /*be90*/  @P5 IMAD.HI.U32 R3, R10, c[0x0][0x4ec], RZ ;  /* 0x00013b000a035a27 */ /* 0x000fc800078e00ff */
[----:B------:R-:W-:Y:S01]  /*bea0*/  IMAD.MOV.U32 R2, RZ, RZ, R10 ;  /* 0x000000ffff027224 */ /* 0x000fe200078e000a */
[----:B------:R-:W-:Y:S01]  /*beb0*/  @P5 SHF.R.U32.HI R2, RZ, c[0x0][0x4f0], R3 ;  /* 0x00013c00ff025a19 */ /* 0x000fe20000011603 */
[----:B------:R-:W-:Y:S01]  /*bec0*/  IMAD.IADD R6, R5, 0x1, R6 ;  /* 0x0000000105067824 */ /* 0x000fe200078e0206 */
[----:B------:R-:W1:Y:S02]  /*bed0*/  S2R R13, SR_TID.X ;  /* 0x00000000000d7919 */ /* 0x000e640000002100 */
[----:B------:R-:W-:Y:S02]  /*bee0*/  IADD3 R4, P1, P0, R2, R9, R4 ;  /* 0x0000000902047210 */ /* 0x000fe4000783e004 */
[--C-:B------:R-:W-:Y:S01]  /*bef0*/  SHF.R.S32.HI R5, RZ, 0x1f, R2.reuse ;  /* 0x0000001fff057819 */ /* 0x100fe20000011402 */
[----:B------:R-:W-:Y:S01]  /*bf00*/  IMAD.MOV R2, RZ, RZ, -R2 ;  /* 0x000000ffff027224 */ /* 0x000fe200078e0a02 */
[----:B------:R-:W-:-:S03]  /*bf10*/  SHF.R.S32.HI R9, RZ, 0x1f, R0 ;  /* 0x0000001fff097819 */ /* 0x000fc60000011400 */
[----:B------:R-:W-:Y:S01]  /*bf20*/  IMAD R2, R2, c[0x0][0x4e8], R10 ;  /* 0x00013a0002027a24 */ /* 0x000fe200078e020a */
[----:B------:R-:W-:-:S04]  /*bf30*/  IADD3.X R3, R12, R7, R9, P4, P3 ;  /* 0x000000070c037210 */ /* 0x000fc800027e6409 */
[----:B------:R-:W-:Y:S01]  /*bf40*/  IADD3.X R5, R5, R3, R6, P1, P0 ;  /* 0x0000000305057210 */ /* 0x000fe20000fe0406 */
[----:B------:R-:W-:Y:S01]  /*bf50*/  IMAD R3, R17, R2, RZ ;  /* 0x0000000211037224 */ /* 0x000fe200078e02ff */
[----:B------:R-:W-:-:S05]  /*bf60*/  SHF.R.S32.HI R6, RZ, 0x1f, R2 ;  /* 0x0000001fff067819 */ /* 0x000fca0000011402 */
[C---:B------:R-:W-:Y:S02]  /*bf70*/  IMAD R6, R16.reuse, R6, R3 ;  /* 0x0000000610067224 */ /* 0x040fe400078e0203 */
[----:B------:R-:W-:-:S04]  /*bf80*/  IMAD.WIDE.U32 R2, R16, R2, R4 ;  /* 0x0000000210027225 */ /* 0x000fc800078e0004 */
[----:B------:R-:W-:Y:S02]  /*bf90*/  IMAD.MOV.U32 R4, RZ, RZ, c[0x0][0x4a8] ;  /* 0x00012a00ff047624 */ /* 0x000fe400078e00ff */
[----:B------:R-:W-:Y:S01]  /*bfa0*/  IMAD.MOV.U32 R5, RZ, RZ, c[0x0][0x4ac] ;  /* 0x00012b00ff057624 */ /* 0x000fe200078e00ff */
[----:B-1----:R-:W-:Y:S02]  /*bfb0*/  SHF.R.S32.HI R31, RZ, 0x1f, R13 ;  /* 0x0000001fff1f7819 */ /* 0x002fe4000001140d */
[----:B------:R-:W-:Y:S01]  /*bfc0*/  SEL R4, R4, c[0x0][0x450], P2 ;  /* 0x0001140004047a07 */ /* 0x000fe20001000000 */
[----:B------:R-:W-:Y:S01]  /*bfd0*/  IMAD.IADD R3, R3, 0x1, R6 ;  /* 0x0000000103037824 */ /* 0x000fe200078e0206 */
[----:B------:R-:W-:Y:S02]  /*bfe0*/  SEL R5, R5, c[0x0][0x454], P2 ;  /* 0x0001150005057a07 */ /* 0x000fe40001000000 */
[----:B------:R-:W-:Y:S02]  /*bff0*/  LEA R4, P0, R2, R4, 0x2 ;  /* 0x0000000402047211 */ /* 0x000fe400078010ff */
[----:B------:R-:W-:-:S02]  /*c000*/  LEA.HI R31, R31, R13, RZ, 0x5 ;  /* 0x0000000d1f1f7211 */ /* 0x000fc400078f28ff */
[----:B------:R-:W-:Y:S02]  /*c010*/  LEA.HI.X R2, R2, R5, R3, 0x2, P0 ;  /* 0x0000000502027211 */ /* 0x000fe400000f1403 */
[----:B------:R-:W-:Y:S01]  /*c020*/  LOP3.LUT R31, R31, 0xffffffe0, RZ, 0xc0, !PT ;  /* 0xffffffe01f1f7812 */ /* 0x000fe200078ec0ff */
[----:B------:R-:W-:Y:S04]  /*c030*/  SHFL.IDX PT, R6, R4, RZ, 0x1c1f ;  /* 0x001c1fff04067589 */ /* 0x000fe800000e0000 */
[----:B------:R-:W1:Y:S01]  /*c040*/  SHFL.IDX PT, R7, R2, RZ, 0x1c1f ;  /* 0x001c1fff02077589 */ /* 0x000e6200000e0000 */
[----:B------:R-:W-:-:S03]  /*c050*/  IMAD.IADD R31, R13, 0x1, -R31 ;  /* 0x000000010d1f7824 */ /* 0x000fc600078e0a1f */
[----:B------:R-:W-:Y:S01]  /*c060*/  SHFL.IDX PT, R4, R4, 0x1, 0x1c1f ;  /* 0x003c1f0004047f89 */ /* 0x000fe200000e0000 */
[----:B------:R-:W-:-:S03]  /*c070*/  IMAD R13, R14, c[0x0][0x4e8], RZ ;  /* 0x00013a000e0d7a24 */ /* 0x000fc600078e02ff */
[----:B------:R2:W3:Y:S01]  /*c080*/  SHFL.IDX PT, R5, R2, 0x1, 0x1c1f ;  /* 0x003c1f0002057f89 */ /* 0x0004e200000e0000 */
        /* <DEDUP_REMOVED lines=12> */
[----:B-1----:R-:W-:Y:S01]  /*c150*/  LEA R4, R236, R241, 0x5 ;  /* 0x000000f1ec047211 */ /* 0x002fe200078e28ff */
[C---:B------:R-:W-:Y:S01]  /*c160*/  IMAD.WIDE.U32 R2, R0.reuse, c[0x0][0x3a0], RZ ;  /* 0x0000e80000027a25 */ /* 0x040fe200078e00ff */
[----:B------:R-:W-:Y:S01]  /*c170*/  SHF.R.S32.HI R5, RZ, 0x1f, R8 ;  /* 0x0000001fff057819 */ /* 0x000fe20000011408 */
[----:B------:R1:W2:Y:S01]  /*c180*/  LDS.128 R32, [R229+0x80] ;  /* 0x00008000e5207984 */ /* 0x0002a20000000c00 */
[----:B------:R-:W-:Y:S01]  /*c190*/  LEA R4, R21, R4, 0x7 ;  /* 0x0000000415047211 */ /* 0x000fe200078e38ff */
[----:B------:R-:W-:-:S02]  /*c1a0*/  IMAD R0, R0, c[0x0][0x3a4], R9 ;  /* 0x0000e90000007a24 */ /* 0x000fc400078e0209 */
[----:B------:R1:W3:Y:S01]  /*c1b0*/  LDS.128 R48, [R229+0x1080] ;  /* 0x00108000e5307984 */ /* 0x0002e20000000c00 */
[----:B------:R-:W-:Y:S02]  /*c1c0*/  IMAD R5, R5, c[0x0][0x3f0], RZ ;  /* 0x0000fc0005057a24 */ /* 0x000fe400078e02ff */
[----:B------:R-:W-:Y:S01]  /*c1d0*/  IADD3 R3, R3, R0, RZ ;  /* 0x0000000003037210 */ /* 0x000fe20007ffe0ff */
[----:B------:R-:W-:Y:S01]  /*c1e0*/  @P5 IMAD.HI.U32 R6, R4, c[0x0][0x4ec], RZ ;  /* 0x00013b0004065a27 */ /* 0x000fe200078e00ff */
[----:B------:R1:W4:Y:S01]  /*c1f0*/  LDS.128 R64, [R229+0x2080] ;  /* 0x00208000e5407984 */ /* 0x0003220000000c00 */
[----:B------:R-:W-:Y:S02]  /*c200*/  MOV R0, R4 ;  /* 0x0000000400007202 */ /* 0x000fe40000000f00 */
[----:B------:R-:W-:Y:S01]  /*c210*/  IMAD.WIDE.U32 R2, R11, c[0x0][0x3e8], R2 ;  /* 0x0000fa000b027a25 */ /* 0x000fe200078e0002 */
[----:B------:R1:W1:Y:S01]  /*c220*/  LDS.128 R76, [R229+0x3080] ;  /* 0x00308000e54c7984 */ /* 0x0002620000000c00 */
[----:B------:R-:W-:-:S02]  /*c230*/  @P5 SHF.R.U32.HI R0, RZ, c[0x0][0x4f0], R6 ;  /* 0x00013c00ff005a19 */ /* 0x000fc40000011606 */
[----:B------:R-:W-:Y:S01]  /*c240*/  IMAD R3, R11, c[0x0][0x3ec], R3 ;  /* 0x0000fb000b037a24 */ /* 0x000fe200078e0203 */
[----:B------:R1:W1:Y:S01]  /*c250*/  LDS.128 R24, [R229+0x4080] ;  /* 0x00408000e5187984 */ /* 0x0002620000000c00 */
[C---:B------:R-:W-:Y:S01]  /*c260*/  IMAD R7, R8.reuse, c[0x0][0x3f4], R5 ;  /* 0x0000fd0008077a24 */ /* 0x040fe200078e0205 */
[----:B------:R-:W-:Y:S01]  /*c270*/  SHF.R.S32.HI R6, RZ, 0x1f, R0 ;  /* 0x0000001fff067819 */ /* 0x000fe20000011400 */
[----:B------:R-:W-:Y:S01]  /*c280*/  IMAD.WIDE.U32 R2, R8, c[0x0][0x3f0], R2 ;  /* 0x0000fc0008027a25 */ /* 0x000fe200078e0002 */
[----:B------:R1:W1:Y:S01]  /*c290*/  LDS.128 R44, [R229+0x5080] ;  /* 0x00508000e52c7984 */ /* 0x0002620000000c00 */
[----:B------:R-:W-:Y:S02]  /*c2a0*/  IADD3 R5, -R0, RZ, RZ ;  /* 0x000000ff00057210 */ /* 0x000fe40007ffe1ff */
[----:B------:R-:W-:Y:S01]  /*c2b0*/  IMAD R6, R6, c[0x0][0x3e0], RZ ;  /* 0x0000f80006067a24 */ /* 0x000fe200078e02ff */
[----:B------:R1:W1:Y:S01]  /*c2c0*/  LDS.128 R60, [R229+0x6080] ;  /* 0x00608000e53c7984 */ /* 0x0002620000000c00 */
[----:B------:R-:W-:Y:S01]  /*c2d0*/  IADD3 R3, R3, R7, RZ ;  /* 0x0000000703037210 */ /* 0x000fe20007ffe0ff */
[----:B------:R-:W-:-:S02]  /*c2e0*/  IMAD R4, R5, c[0x0][0x4e8], R4 ;  /* 0x00013a0005047a24 */ /* 0x000fc400078e0204 */
        /* <DEDUP_REMOVED lines=18> */
[----:B------:R1:W1:Y:S01]  /*c410*/  LDS.128 R80, [R229+0xf080] ;  /* 0x00f08000e5507984 */ /* 0x0002620000000c00 */
[----:B------:R-:W-:Y:S05]  /*c420*/  BRA.DIV ~URZ, `(.L_x_1602) ;  /* 0x00004e627f007947 */ /* 0x000fea000b800000 */
[----:B--234-:R2:W3:Y:S02]  /*c430*/  SHFL.IDX PT, R4, R5, RZ, 0x181f ;  /* 0x00181fff05047589 */ /* 0x01c4e400000e0000 */
.L_x_1673:
[----:B------:R-:W-:Y:S05]  /*c440*/  BRA.DIV ~URZ, `(.L_x_1603) ;  /* 0x00004eb27f007947 */ /* 0x000fea000b800000 */
[----:B------:R4:W2:Y:S02]  /*c450*/  SHFL.IDX PT, R0, R14, RZ, 0x181f ;  /* 0x00181fff0e007589 */ /* 0x0008a400000e0000 */
.L_x_1674:
[----:B------:R-:W5:Y:S01]  /*c460*/  LDL.LU R2, [R1+0x4] ;  /* 0x0000040001027983 */ /* 0x000f620000300800 */
[----:B------:R-:W-:Y:S01]  /*c470*/  BSSY B0, `(.L_x_1604) ;  /* 0x0000018000007945 */ /* 0x000fe20003800000 */
[----:B-----5:R-:W-:-:S04]  /*c480*/  LEA R12, R2, R241, 0x7 ;  /* 0x000000f1020c7211 */ /* 0x020fc800078e38ff */
[----:B------:R-:W-:-:S13]  /*c490*/  ISETP.GE.AND P0, PT, R12, R13, PT ;  /* 0x0000000d0c00720c */ /* 0x000fda0003f06270 */
[----:B------:R-:W-:Y:S05]  /*c4a0*/  @P0 BRA `(.L_x_1605) ;  /* 0x0000014000000947 */ /* 0x000fea0003800000 */
[----:B------:R-:W-:Y:S02]  /*c4b0*/  ISETP.GE.AND P3, PT, R232, c[0x0][0x3c8], PT ;  /* 0x0000f200e8007a0c */ /* 0x000fe40003f66270 */
[----:B------:R-:W-:Y:S02]  /*c4c0*/  ISETP.GE.AND P2, PT, R238, c[0x0][0x3c8], PT ;  /* 0x0000f200ee007a0c */ /* 0x000fe40003f46270 */
[----:B------:R-:W-:Y:S02]  /*c4d0*/  ISETP.GE.AND P1, PT, R237, c[0x0][0x3c8], PT ;  /* 0x0000f200ed007a0c */ /* 0x000fe40003f26270 */
[----:B------:R-:W-:Y:S02]  /*c4e0*/  ISETP.GE.AND P0, PT, R239, c[0x0][0x3c8], PT ;  /* 0x0000f200ef007a0c */ /* 0x000fe40003f06270 */
[----:B------:R-:W-:Y:S02]  /*c4f0*/  SHF.R.S32.HI R2, RZ, 0x1f, R232 ;  /* 0x0000001fff027819 */ /* 0x000fe400000114e8 */
[----:B------:R-:W-:-:S02]  /*c500*/  SHF.R.S32.HI R29, RZ, 0x1f, R238 ;  /* 0x0000001fff1d7819 */ /* 0x000fc400000114ee */
[----:B------:R-:W-:Y:S02]  /*c510*/  SHF.R.S32.HI R28, RZ, 0x1f, R237 ;  /* 0x0000001fff1c7819 */ /* 0x000fe400000114ed */
[-C--:B--2---:R-:W-:Y:S02]  /*c520*/  @!P3 LEA R10, P4, R232, R0.reuse, 0x1 ;  /* 0x00000000e80ab211 */ /* 0x084fe400078808ff */
[-C--:B------:R-:W-:Y:S02]  /*c530*/  @!P2 LEA R8, P6, R238, R0.reuse, 0x1 ;  /* 0x00000000ee08a211 */ /* 0x080fe400078c08ff */
[----:B------:R-:W-:Y:S02]  /*c540*/  @!P1 LEA R6, P5, R237, R0, 0x1 ;  /* 0x00000000ed069211 */ /* 0x000fe400078a08ff */
[----:B---3--:R-:W-:Y:S02]  /*c550*/  @!P3 LEA.HI.X R11, R232, R4, R2, 0x1, P4 ;  /* 0x00000004e80bb211 */ /* 0x008fe400020f0c02 */
[----:B------:R-:W-:-:S02]  /*c560*/  SHF.R.S32.HI R15, RZ, 0x1f, R239 ;  /* 0x0000001fff0f7819 */ /* 0x000fc400000114ef */
[----:B------:R-:W-:Y:S01]  /*c570*/  @!P0 LEA R2, P4, R239, R0, 0x1 ;  /* 0x00000000ef028211 */ /* 0x000fe200078808ff */
[----:B------:R2:W-:Y:S01]  /*c580*/  @!P3 ST.E.128 [R10.64], R32 ;  /* 0x000000200a00b985 */ /* 0x0005e2000c101d06 */
[-C--:B------:R-:W-:Y:S02]  /*c590*/  @!P2 LEA.HI.X R9, R238, R4.reuse, R29, 0x1, P6 ;  /* 0x00000004ee09a211 */ /* 0x080fe400030f0c1d */
[-C--:B------:R-:W-:Y:S02]  /*c5a0*/  @!P1 LEA.HI.X R7, R237, R4.reuse, R28, 0x1, P5 ;  /* 0x00000004ed079211 */ /* 0x080fe400028f0c1c */
[----:B------:R-:W-:Y:S01]  /*c5b0*/  @!P0 LEA.HI.X R3, R239, R4, R15, 0x1, P4 ;  /* 0x00000004ef038211 */ /* 0x000fe200020f0c0f */
[----:B-1----:R2:W-:Y:S04]  /*c5c0*/  @!P2 ST.E.128 [R8.64], R24 ;  /* 0x000000180800a985 */ /* 0x0025e8000c101d06 */
[----:B------:R2:W-:Y:S04]  /*c5d0*/  @!P1 ST.E.128 [R6.64], R20 ;  /* 0x0000001406009985 */ /* 0x0005e8000c101d06 */
[----:B------:R2:W-:Y:S02]  /*c5e0*/  @!P0 ST.E.128 [R2.64], R16 ;  /* 0x0000001002008985 */ /* 0x0005e4000c101d06 */
.L_x_1605:
[----:B------:R-:W-:Y:S05]  /*c5f0*/  BSYNC B0 ;  /* 0x0000000000007941 */ /* 0x000fea0003800000 */
.L_x_1604:
[----:B------:R-:W-:Y:S05]  /*c600*/  BRA.DIV ~URZ, `(.L_x_1606) ;  /* 0x00004d627f007947 */ /* 0x000fea000b800000 */
[----:B---3--:R3:W4:Y:S04]  /*c610*/  SHFL.IDX PT, R4, R5, 0x1, 0x181f ;  /* 0x00381f0005047f89 */ /* 0x00872800000e0000 */
[----:B--2---:R3:W2:Y:S02]  /*c620*/  SHFL.IDX PT, R0, R14, 0x1, 0x181f ;  /* 0x00381f000e007f89 */ /* 0x0046a400000e0000 */
.L_x_1675:
[----:B------:R-:W-:Y:S01]  /*c630*/  IADD3 R2, R12, 0x20, RZ ;  /* 0x000000200c027810 */ /* 0x000fe20007ffe0ff */
[----:B------:R-:W-:Y:S03]  /*c640*/  BSSY B0, `(.L_x_1607) ;  /* 0x0000017000007945 */ /* 0x000fe60003800000 */
[----:B------:R-:W-:-:S13]  /*c650*/  ISETP.GE.AND P0, PT, R2, R13, PT ;  /* 0x0000000d0200720c */ /* 0x000fda0003f06270 */
[----:B------:R-:W-:Y:S05]  /*c660*/  @P0 BRA `(.L_x_1608) ;  /* 0x0000014000000947 */ /* 0x000fea0003800000 */
[----:B------:R-:W-:Y:S02]  /*c670*/  ISETP.GE.AND P3, PT, R232, c[0x0][0x3c8], PT ;  /* 0x0000f200e8007a0c */ /* 0x000fe40003f66270 */
[----:B------:R-:W-:Y:S02]  /*c680*/  ISETP.GE.AND P2, PT, R238, c[0x0][0x3c8], PT ;  /* 0x0000f200ee007a0c */ /* 0x000fe40003f46270 */
[----:B------:R-:W-:Y:S02]  /*c690*/  ISETP.GE.AND P1, PT, R237, c[0x0][0x3c8], PT ;  /* 0x0000f200ed007a0c */ /* 0x000fe40003f26270 */
[----:B------:R-:W-:Y:S02]  /*c6a0*/  ISETP.GE.AND P0, PT, R239, c[0x0][0x3c8], PT ;  /* 0x0000f200ef007a0c */ /* 0x000fe40003f06270 */
[----:B------:R-:W-:Y:S02]  /*c6b0*/  SHF.R.S32.HI R3, RZ, 0x1f, R232 ;  /* 0x0000001fff037819 */ /* 0x000fe400000114e8 */
[----:B-1----:R-:W-:-:S02]  /*c6c0*/  SHF.R.S32.HI R17, RZ, 0x1f, R238 ;  /* 0x0000001fff117819 */ /* 0x002fc400000114ee */
[----:B------:R-:W-:Y:S02]  /*c6d0*/  SHF.R.S32.HI R16, RZ, 0x1f, R237 ;  /* 0x0000001fff107819 */ /* 0x000fe400000114ed */
[-C--:B--2---:R-:W-:Y:S02]  /*c6e0*/  @!P3 LEA R10, P4, R232, R0.reuse, 0x1 ;  /* 0x00000000e80ab211 */ /* 0x084fe400078808ff */
[-C--:B------:R-:W-:Y:S02]  /*c6f0*/  @!P2 LEA R8, P6, R238, R0.reuse, 0x1 ;  /* 0x00000000ee08a211 */ /* 0x080fe400078c08ff */
[----:B------:R-:W-:Y:S02]  /*c700*/  @!P1 LEA R6, P5, R237, R0, 0x1 ;  /* 0x00000000ed069211 */ /* 0x000fe400078a08ff */
[----:B----4-:R-:W-:Y:S02]  /*c710*/  @!P3 LEA.HI.X R11, R232, R4, R3, 0x1, P4 ;  /* 0x00000004e80bb211 */ /* 0x010fe400020f0c03 */
[----:B------:R-:W-:-:S02]  /*c720*/  SHF.R.S32.HI R15, RZ, 0x1f, R239 ;  /* 0x0000001fff0f7819 */ /* 0x000fc400000114ef */
[----:B------:R-:W-:Y:S01]  /*c730*/  @!P0 LEA R2, P4, R239, R0, 0x1 ;  /* 0x00000000ef028211 */ /* 0x000fe200078808ff */
[----:B------:R1:W-:Y:S01]  /*c740*/  @!P3 ST.E.128 [R10.64], R48 ;  /* 0x000000300a00b985 */ /* 0x0003e2000c101d06 */
[-C--:B------:R-:W-:Y:S02]  /*c750*/  @!P2 LEA.HI.X R9, R238, R4.reuse, R17, 0x1, P6 ;  /* 0x00000004ee09a211 */ /* 0x080fe400030f0c11 */
[-C--:B------:R-:W-:Y:S02]  /*c760*/  @!P1 LEA.HI.X R7, R237, R4.reuse, R16, 0x1, P5 ;  /* 0x00000004ed079211 */ /* 0x080fe400028f0c10 */
[----:B------:R-:W-:Y:S01]  /*c770*/  @!P0 LEA.HI.X R3, R239, R4, R15, 0x1, P4 ;  /* 0x00000004ef038211 */ /* 0x000fe200020f0c0f */
[----:B------:R1:W-:Y:S04]  /*c780*/  @!P2 ST.E.128 [R8.64], R44 ;  /* 0x0000002c0800a985 */ /* 0x0003e8000c101d06 */
[----:B------:R1:W-:Y:S04]  /*c790*/  @!P1 ST.E.128 [R6.64], R40 ;  /* 0x0000002806009985 */ /* 0x0003e8000c101d06 */
[----:B------:R1:W-:Y:S02]  /*c7a0*/  @!P0 ST.E.128 [R2.64], R36 ;  /* 0x0000002402008985 */ /* 0x0003e4000c101d06 */
.L_x_1608:
[----:B------:R-:W-:Y:S05]  /*c7b0*/  BSYNC B0 ;  /* 0x0000000000007941 */ /* 0x000fea0003800000 */
.L_x_1607:
[----:B------:R-:W-:Y:S05]  /*c7c0*/  BRA.DIV ~URZ, `(.L_x_1609) ;  /* 0x00004c727f007947 */ /* 0x000fea000b800000 */
[----:B----4-:R4:W3:Y:S02]  /*c7d0*/  SHFL.IDX PT, R4, R5, 0x2, 0x181f ;  /* 0x00581f0005047f89 */ /* 0x0108e400000e0000 */
.L_x_1676:
[----:B------:R-:W-:Y:S05]  /*c7e0*/  BRA.DIV ~URZ, `(.L_x_1610) ;  /* 0x00004cc27f007947 */ /* 0x000fea000b800000 */
[----:B--2---:R2:W4:Y:S02]  /*c7f0*/  SHFL.IDX PT, R0, R14, 0x2, 0x181f ;  /* 0x00581f000e007f89 */ /* 0x00452400000e0000 */
.L_x_1677:
[----:B-1----:R-:W-:Y:S01]  /*c800*/  IADD3 R2, R12, 0x40, RZ ;  /* 0x000000400c027810 */ /* 0x002fe20007ffe0ff */
        /* <DEDUP_REMOVED lines=10> */
[-C--:B----4-:R-:W-:Y:S02]  /*c8b0*/  @!P3 LEA R10, P4, R232, R0.reuse, 0x1 ;  /* 0x00000000e80ab211 */ /* 0x090fe400078808ff */
        /* <DEDUP_REMOVED lines=12> */
.L_x_1612:
[----:B------:R-:W-:Y:S05]  /*c980*/  BSYNC B0 ;  /* 0x0000000000007941 */ /* 0x000fea0003800000 */
.L_x_1611:
[----:B------:R-:W-:Y:S05]  /*c990*/  BRA.DIV ~URZ, `(.L_x_1613) ;  /* 0x00004b827f007947 */ /* 0x000fea000b800000 */
[----:B---3--:R3:W1:Y:S04]  /*c9a0*/  SHFL.IDX PT, R4, R5, 0x3, 0x181f ;  /* 0x00781f0005047f89 */ /* 0x00866800000e0000 */
[----:B----4-:R3:W4:Y:S02]  /*c9b0*/  SHFL.IDX PT, R0, R14, 0x3, 0x181f ;  /* 0x00781f000e007f89 */ /* 0x01072400000e0000 */
.L_x_1678:
[----:B-1----:R-:W-:-:S04]  /*c9c0*/  IADD3 R2, R12, 0x60, RZ ;  /* 0x000000600c027810 */ /* 0x002fc80007ffe0ff */
[----:B------:R-:W-:-:S13]  /*c9d0*/  ISETP.GE.AND P0, PT, R2, R13, PT ;  /* 0x0000000d0200720c */ /* 0x000fda0003f06270 */
[----:B------:R-:W-:Y:S05]  /*c9e0*/  @P0 BRA `(.L_x_1614) ;  /* 0x00002b9000000947 */ /* 0x000fea0003800000 */
[----:B------:R-:W-:Y:S02]  /*c9f0*/  ISETP.GE.AND P2, PT, R232, c[0x0][0x3c8], PT ;  /* 0x0000f200e8007a0c */ /* 0x000fe40003f46270 */
[----:B------:R-:W-:Y:S02]  /*ca00*/  ISETP.GE.AND P1, PT, R238, c[0x0][0x3c8], PT ;  /* 0x0000f200ee007a0c */ /* 0x000fe40003f26270 */
[----:B------:R-:W-:Y:S02]  /*ca10*/  ISETP.GE.AND P0, PT, R237, c[0x0][0x3c8], PT ;  /* 0x0000f200ed007a0c */ /* 0x000fe40003f06270 */
[----:B------:R-:W-:Y:S02]  /*ca20*/  SHF.R.S32.HI R11, RZ, 0x1f, R232 ;  /* 0x0000001fff0b7819 */ /* 0x000fe400000114e8 */
[----:B------:R-:W-:Y:S02]  /*ca30*/  SHF.R.S32.HI R10, RZ, 0x1f, R238 ;  /* 0x0000001fff0a7819 */ /* 0x000fe400000114ee */
[----:B---3--:R-:W-:-:S03]  /*ca40*/  SHF.R.S32.HI R5, RZ, 0x1f, R237 ;  /* 0x0000001fff057819 */ /* 0x008fc600000114ed */
[-C--:B----4-:R-:W-:Y:S02]  /*ca50*/  @!P2 LEA R8, P5, R232, R0.reuse, 0x1 ;  /* 0x00000000e808a211 */ /* 0x090fe400078a08ff */
[-C--:B------:R-:W-:Y:S02]  /*ca60*/  @!P1 LEA R6, P4, R238, R0.reuse, 0x1 ;  /* 0x00000000ee069211 */ /* 0x080fe400078808ff */
[C---:B------:R-:W-:Y:S02]  /*ca70*/  @!P0 LEA R2, P3, R237.reuse, R0, 0x1 ;  /* 0x00000000ed028211 */ /* 0x040fe400078608ff */
[-C--:B------:R-:W-:Y:S02]  /*ca80*/  @!P2 LEA.HI.X R9, R232, R4.reuse, R11, 0x1, P5 ;  /* 0x00000004e809a211 */ /* 0x080fe400028f0c0b */
[-C--:B------:R-:W-:Y:S02]  /*ca90*/  @!P1 LEA.HI.X R7, R238, R4.reuse, R10, 0x1, P4 ;  /* 0x00000004ee079211 */ /* 0x080fe400020f0c0a */
[----:B------:R-:W-:Y:S01]  /*caa0*/  @!P0 LEA.HI.X R3, R237, R4, R5, 0x1, P3 ;  /* 0x00000004ed038211 */ /* 0x000fe200018f0c05 */
[----:B------:R1:W-:Y:S04]  /*cab0*/  @!P2 ST.E.128 [R8.64], R76 ;  /* 0x0000004c0800a985 */ /* 0x0003e8000c101d06 */
[----:B------:R1:W-:Y:S04]  /*cac0*/  @!P1 ST.E.128 [R6.64], R72 ;  /* 0x0000004806009985 */ /* 0x0003e8000c101d06 */
[----:B------:R1:W-:Y:S01]  /*cad0*/  @!P0 ST.E.128 [R2.64], R68 ;  /* 0x0000004402008985 */ /* 0x0003e2000c101d06 */
[----:B------:R-:W-:-:S13]  /*cae0*/  ISETP.GE.AND P0, PT, R239, c[0x0][0x3c8], PT ;  /* 0x0000f200ef007a0c */ /* 0x000fda0003f06270 */
[----:B------:R-:W-:Y:S05]  /*caf0*/  @P0 BRA `(.L_x_1614) ;  /* 0x00002a8000000947 */ /* 0x000fea0003800000 */
[----:B------:R-:W-:Y:S02]  /*cb00*/  SHF.R.S32.HI R5, RZ, 0x1f, R239 ;  /* 0x0000001fff057819 */ /* 0x000fe400000114ef */
[----:B-1----:R-:W-:-:S04]  /*cb10*/  LEA R2, P0, R239, R0, 0x1 ;  /* 0x00000000ef027211 */ /* 0x002fc800078008ff */
[----:B------:R-:W-:-:S05]  /*cb20*/  LEA.HI.X R3, R239, R4, R5, 0x1, P0 ;  /* 0x00000004ef037211 */ /* 0x000fca00000f0c05 */
[----:B------:R1:W-:Y:S01]  /*cb30*/  ST.E.128 [R2.64], R80 ;  /* 0x0000005002007985 */ /* 0x0003e2000c101d06 */
[----:B------:R-:W-:Y:S05]  /*cb40*/  BRA `(.L_x_1614) ;  /* 0x00002a3000007947 */ /* 0x000fea0003800000 */
.L_x_1601:
        /* <DEDUP_REMOVED lines=19> */
[----:B------:R-:W-:Y:S01]  /*cc80*/  IMAD R3, R5, c[0x0][0x44c], R3 ;  /* 0x0001130005037a24 */ /* 0x000fe200078e0203 */
[----:B------:R-:W-:-:S03]  /*cc90*/  IADD3 R5, -R0, RZ, RZ ;  /* 0x000000ff00057210 */ /* 0x000fc60007ffe1ff */
[----:B------:R-:W-:-:S04]  /*cca0*/  IMAD.WIDE.U32 R2, R0, c[0x0][0x430], R2 ;  /* 0x00010c0000027a25 */ /* 0x000fc800078e0002 */
[----:B------:R-:W-:Y:S01]  /*ccb0*/  IMAD R0, R5, c[0x0][0x4e8], R10 ;  /* 0x00013a0005007a24 */ /* 0x000fe200078e020a */
[----:B------:R-:W-:-:S04]  /*ccc0*/  IADD3 R3, R3, R4, RZ ;  /* 0x0000000403037210 */ /* 0x000fc80007ffe0ff */
[----:B------:R-:W-:Y:S01]  /*ccd0*/  SHF.R.S32.HI R4, RZ, 0x1f, R0 ;  /* 0x0000001fff047819 */ /* 0x000fe20000011400 */
        /* <DEDUP_REMOVED lines=8> */
.L_x_1679:
[----:B------:R-:W-:Y:S05]  /*cd60*/  BRA.DIV ~URZ, `(.L_x_1616) ;  /* 0x000048f27f007947 */ /* 0x000fea000b800000 */
[----:B------:R3:W4:Y:S02]  /*cd70*/  SHFL.IDX PT, R0, R12, RZ, 0x1c1f ;  /* 0x001c1fff0c007589 */ /* 0x00072400000e0000 */
.L_x_1680:
        /* <DEDUP_REMOVED lines=19> */
[----:B-----5:R-:W-:-:S13]  /*ceb0*/  ISETP.GE.AND P0, PT, R8, c[0x0][0x3c8], PT ;  /* 0x0000f20008007a0c */ /* 0x020fda0003f06270 */
[----:B------:R-:W-:Y:S02]  /*cec0*/  @!P0 IMAD.MOV.U32 R2, RZ, RZ, R0 ;  /* 0x000000ffff028224 */ /* 0x000fe400078e0000 */
[----:B------:R-:W-:-:S04]  /*ced0*/  @!P0 IMAD.MOV.U32 R3, RZ, RZ, R4 ;  /* 0x000000ffff038224 */ /* 0x000fc800078e0004 */
[----:B------:R-:W-:Y:S01]  /*cee0*/  @!P0 IMAD.WIDE R2, R8, 0x4, R2 ;  /* 0x0000000408028825 */ /* 0x000fe200078e0202 */
[----:B---3--:R-:W-:Y:S01]  /*cef0*/  ISETP.GE.AND P1, PT, R6, c[0x0][0x3c8], PT ;  /* 0x0000f20006007a0c */ /* 0x008fe20003f26270 */
[----:B------:R-:W3:Y:S04]  /*cf00*/  LDL R8, [R1+0xac] ;  /* 0x0000ac0001087983 */ /* 0x000ee80000100800 */
[----:B------:R5:W-:Y:S04]  /*cf10*/  @!P0 ST.E.64 [R2.64], R24 ;  /* 0x0000001802008985 */ /* 0x000be8000c101b06 */
[----:B-----5:R-:W5:Y:S01]  /*cf20*/  LDL R25, [R1+0x124] ;  /* 0x0001240001197983 */ /* 0x020f620000100800 */
[----:B----4-:R-:W-:-:S03]  /*cf30*/  ISETP.GE.AND P2, PT, R11, c[0x0][0x3c8], PT ;  /* 0x0000f2000b007a0c */ /* 0x010fc60003f46270 */
[----:B------:R-:W-:Y:S01]  /*cf40*/  @!P1 LEA R2, P0, R6, R0, 0x2 ;  /* 0x0000000006029211 */ /* 0x000fe200078010ff */
[----:B------:R-:W4:Y:S01]  /*cf50*/  LDL R24, [R1+0x98] ;  /* 0x0000980001187983 */ /* 0x000f220000100800 */
[----:B--2---:R-:W-:Y:S02]  /*cf60*/  ISETP.GE.AND P3, PT, R10, c[0x0][0x3c8], PT ;  /* 0x0000f2000a007a0c */ /* 0x004fe40003f66270 */
[----:B------:R-:W-:-:S05]  /*cf70*/  @!P1 LEA.HI.X R3, R6, R4, R7, 0x2, P0 ;  /* 0x0000000406039211 */ /* 0x000fca00000f1407 */
[----:B------:R2:W-:Y:S01]  /*cf80*/  @!P1 ST.E.64 [R2.64], R26 ;  /* 0x0000001a02009985 */ /* 0x0005e2000c101b06 */
[----:B------:R-:W-:Y:S02]  /*cf90*/  ISETP.GE.AND P1, PT, R9, c[0x0][0x3c8], PT ;  /* 0x0000f20009007a0c */ /* 0x000fe40003f26270 */
[----:B------:R-:W-:-:S03]  /*cfa0*/  ISETP.GE.AND P4, PT, R17, c[0x0][0x3c8], PT ;  /* 0x0000f20011007a0c */ /* 0x000fc60003f86270 */
[----:B------:R-:W-:-:S04]  /*cfb0*/  @!P3 LEA R6, P0, R10, R0, 0x2 ;  /* 0x000000000a06b211 */ /* 0x000fc800078010ff */
[----:B------:R-:W-:Y:S02]  /*cfc0*/  @!P3 LEA.HI.X R7, R10, R4, R110, 0x2, P0 ;  /* 0x000000040a07b211 */ /* 0x000fe400000f146e */
[----:B------:R-:W4:Y:S01]  /*cfd0*/  LDL R10, [R1+0x120] ;  /* 0x00012000010a7983 */ /* 0x000f220000100800 */
[----:B--2---:R-:W-:-:S03]  /*cfe0*/  @!P2 LEA R2, P5, R11, R0, 0x2 ;  /* 0x000000000b02a211 */ /* 0x004fc600078a10ff */
[----:B------:R-:W2:Y:S01]  /*cff0*/  LDL R26, [R1+0xa0] ;  /* 0x0000a000011a7983 */ /* 0x000ea20000100800 */
[----:B------:R-:W-:-:S03]  /*d000*/  @!P2 LEA.HI.X R3, R11, R4, R111, 0x2, P5 ;  /* 0x000000040b03a211 */ /* 0x000fc600028f146f */
[----:B------:R-:W2:Y:S04]  /*d010*/  LDL R27, [R1+0x114] ;  /* 0x00011400011b7983 */ /* 0x000ea80000100800 */
[----:B------:R-:W2:Y:S04]  /*d020*/  LDL R11, [R1+0xa4] ;  /* 0x0000a400010b7983 */ /* 0x000ea80000100800 */
[----:B------:R1:W-:Y:S01]  /*d030*/  @!P2 ST.E.64 [R2.64], R28 ;  /* 0x0000001c0200a985 */ /* 0x0003e2000c101b06 */
[----:B------:R-:W-:-:S03]  /*d040*/  ISETP.GE.AND P2, PT, R15, c[0x0][0x3c8], PT ;  /* 0x0000f2000f007a0c */ /* 0x000fc60003f46270 */
[----:B------:R1:W-:Y:S01]  /*d050*/  @!P3 ST.E.64 [R6.64], R32 ;  /* 0x000000200600b985 */ /* 0x0003e2000c101b06 */
[----:B------:R-:W-:Y:S02]  /*d060*/  ISETP.GE.AND P3, PT, R13, c[0x0][0x3c8], PT ;  /* 0x0000f2000d007a0c */ /* 0x000fe40003f66270 */
[C---:B-1----:R-:W-:Y:S01]  /*d070*/  @!P1 LEA R2, P5, R9.reuse, R0, 0x2 ;  /* 0x0000000009029211 */ /* 0x042fe200078a10ff */
[----:B------:R-:W2:Y:S03]  /*d080*/  LDL R28, [R1+0x70] ;  /* 0x00007000011c7983 */ /* 0x000ea60000100800 */
[----:B------:R-:W-:Y:S01]  /*d090*/  @!P1 LEA.HI.X R3, R9, R4, R31, 0x2, P5 ;  /* 0x0000000409039211 */ /* 0x000fe200028f141f */
[----:B------:R-:W2:Y:S01]  /*d0a0*/  LDL R33, [R1+0x78] ;  /* 0x0000780001217983 */ /* 0x000ea20000100800 */
[----:B------:R-:W-:-:S03]  /*d0b0*/  @!P4 LEA R6, P0, R17, R0, 0x2 ;  /* 0x000000001106c211 */ /* 0x000fc600078010ff */
[----:B------:R-:W2:Y:S01]  /*d0c0*/  LDL R9, [R1+0x9c] ;  /* 0x00009c0001097983 */ /* 0x000ea20000100800 */
[----:B------:R-:W-:-:S03]  /*d0d0*/  @!P4 LEA.HI.X R7, R17, R4, R21, 0x2, P0 ;  /* 0x000000041107c211 */ /* 0x000fc600000f1415 */
[----:B------:R-:W2:Y:S04]  /*d0e0*/  LDL R21, [R1+0x11c] ;  /* 0x00011c0001157983 */ /* 0x000ea80000100800 */
[----:B------:R-:W2:Y:S04]  /*d0f0*/  LDL R17, [R1+0x118] ;  /* 0x0001180001117983 */ /* 0x000ea80000100800 */
[----:B------:R1:W-:Y:S04]  /*d100*/  @!P1 ST.E.64 [R2.64], R34 ;  /* 0x0000002202009985 */ /* 0x0003e8000c101b06 */
[----:B------:R1:W-:Y:S01]  /*d110*/  @!P4 ST.E.64 [R6.64], R132 ;  /* 0x000000840600c985 */ /* 0x0003e2000c101b06 */
[----:B------:R-:W-:-:S03]  /*d120*/  ISETP.GE.AND P1, PT, R19, c[0x0][0x3c8], PT ;  /* 0x0000f20013007a0c */ /* 0x000fc60003f26270 */
[----:B------:R-:W2:Y:S04]  /*d130*/  LDL R31, [R1+0x74] ;  /* 0x00007400011f7983 */ /* 0x000ea80000100800 */
[----:B------:R-:W2:Y:S04]  /*d140*/  LDL R32, [R1+0xe8] ;  /* 0x0000e80001207983 */ /* 0x000ea80000100800 */
[----:B------:R-:W2:Y:S01]  /*d150*/  LDL R29, [R1+0xe4] ;  /* 0x0000e400011d7983 */ /* 0x000ea20000100800 */
[----:B-1----:R-:W-:-:S03]  /*d160*/  @!P2 LEA R2, P5, R15, R0, 0x2 ;  /* 0x000000000f02a211 */ /* 0x002fc600078a10ff */
[----:B------:R-:W2:Y:S01]  /*d170*/  LDL R34, [R1+0xec] ;  /* 0x0000ec0001227983 */ /* 0x000ea20000100800 */
[----:B------:R-:W-:Y:S02]  /*d180*/  @!P3 LEA R6, P0, R13, R0, 0x2 ;  /* 0x000000000d06b211 */ /* 0x000fe400078010ff */
[-C--:B------:R-:W-:Y:S02]  /*d190*/  @!P2 LEA.HI.X R3, R15, R4.reuse, R20, 0x2, P5 ;  /* 0x000000040f03a211 */ /* 0x080fe400028f1414 */
[----:B------:R-:W-:Y:S01]  /*d1a0*/  @!P3 LEA.HI.X R7, R13, R4, R16, 0x2, P0 ;  /* 0x000000040d07b211 */ /* 0x000fe200000f1410 */
[----:B------:R-:W2:Y:S04]  /*d1b0*/  LDL R15, [R1+0x94] ;  /* 0x00009400010f7983 */ /* 0x000ea80000100800 */
[----:B------:R-:W2:Y:S04]  /*d1c0*/  LDL R13, [R1+0x110] ;  /* 0x00011000010d7983 */ /* 0x000ea80000100800 */
[----:B------:R1:W-:Y:S04]  /*d1d0*/  @!P2 ST.E.64 [R2.64], R140 ;  /* 0x0000008c0200a985 */ /* 0x0003e8000c101b06 */
[----:B------:R-:W2:Y:S04]  /*d1e0*/  LDL R20, [R1+0x90] ;  /* 0x0000900001147983 */ /* 0x000ea80000100800 */
[----:B------:R-:W2:Y:S01]  /*d1f0*/  LDL R16, [R1+0x8c] ;  /* 0x00008c0001107983 */ /* 0x000ea20000100800 */
[----:B-1----:R-:W-:-:S04]  /*d200*/  @!P1 LEA R2, P5, R19, R0, 0x2 ;  /* 0x0000000013029211 */ /* 0x002fc800078a10ff */
[----:B-----5:R-:W-:Y:S02]  /*d210*/  @!P1 LEA.HI.X R3, R19, R4, R25, 0x2, P5 ;  /* 0x0000000413039211 */ /* 0x020fe400028f1419 */
[----:B------:R-:W5:Y:S01]  /*d220*/  LDL R19, [R1+0x108] ;  /* 0x0001080001137983 */ /* 0x000f620000100800 */
[----:B---3--:R-:W-:Y:S02]  /*d230*/  ISETP.GE.AND P4, PT, R8, c[0x0][0x3c8], PT ;  /* 0x0000f20008007a0c */ /* 0x008fe40003f86270 */
[----:B------:R-:W-:Y:S01]  /*d240*/  ISETP.GE.AND P2, PT, R18, c[0x0][0x3c8], PT ;  /* 0x0000f20012007a0c */ /* 0x000fe20003f46270 */
[----:B------:R1:W-:Y:S04]  /*d250*/  @!P3 ST.E.64 [R6.64], R136 ;  /* 0x000000880600b985 */ /* 0x0003e8000c101b06 */
[----:B------:R-:W3:Y:S04]  /*d260*/  LDL R25, [R1+0x10c] ;  /* 0x00010c0001197983 */ /* 0x000ee80000100800 */
[----:B------:R2:W-:Y:S02]  /*d270*/  @!P1 ST.E.64 [R2.64], R36 ;  /* 0x0000002402009985 */ /* 0x0005e4000c101b06 */
[----:B-1----:R-:W-:-:S04]  /*d280*/  @!P4 LEA R6, P0, R8, R0, 0x2 ;  /* 0x000000000806c211 */ /* 0x002fc800078010ff */
[----:B----4-:R-:W-:Y:S02]  /*d290*/  @!P4 LEA.HI.X R7, R8, R4, R10, 0x2, P0 ;  /* 0x000000040807c211 */ /* 0x010fe400000f140a */
[----:B------:R-:W4:Y:S01]  /*d2a0*/  LDL R10, [R1+0x88] ;  /* 0x00008800010a7983 */ /* 0x000f220000100800 */
[----:B--2---:R-:W-:-:S03]  /*d2b0*/  ISETP.GE.AND P3, PT, R11, c[0x0][0x3c8], PT ;  /* 0x0000f2000b007a0c */ /* 0x004fc60003f66270 */
[----:B------:R1:W-:Y:S01]  /*d2c0*/  @!P4 ST.E.64 [R6.64], R40 ;  /* 0x000000280600c985 */ /* 0x0003e2000c101b06 */
[-C--:B------:R-:W-:Y:S02]  /*d2d0*/  @!P2 LEA R2, P5, R18, R0.reuse, 0x2 ;  /* 0x000000001202a211 */ /* 0x080fe400078a10ff */
[----:B------:R-:W-:Y:S01]  /*d2e0*/  ISETP.GE.AND P1, PT, R26, c[0x0][0x3c8], PT ;  /* 0x0000f2001a007a0c */ /* 0x000fe20003f26270 */
[----:B------:R-:W2:Y:S06]  /*d2f0*/  LDL R8, [R1+0x84] ;  /* 0x0000840001087983 */ /* 0x000eac0000100800 */
[----:B-1----:R-:W-:-:S02]  /*d300*/  @!P3 LEA R6, P0, R11, R0, 0x2 ;  /* 0x000000000b06b211 */ /* 0x002fc400078010ff */
[----:B------:R-:W-:Y:S02]  /*d310*/  ISETP.GE.AND P4, PT, R9, c[0x0][0x3c8], PT ;  /* 0x0000f20009007a0c */ /* 0x000fe40003f86270 */
[-C--:B------:R-:W-:Y:S02]  /*d320*/  @!P2 LEA.HI.X R3, R18, R4.reuse, R21, 0x2, P5 ;  /* 0x000000041203a211 */ /* 0x080fe400028f1415 */
[----:B------:R-:W2:Y:S01]  /*d330*/  LDL R21, [R1+0x104] ;  /* 0x0001040001157983 */ /* 0x000ea20000100800 */
[----:B------:R-:W-:-:S03]  /*d340*/  @!P3 LEA.HI.X R7, R11, R4, R17, 0x2, P0 ;  /* 0x000000040b07b211 */ /* 0x000fc600000f1411 */
[----:B------:R1:W-:Y:S04]  /*d350*/  @!P2 ST.E.64 [R2.64], R44 ;  /* 0x0000002c0200a985 */ /* 0x0003e8000c101b06 */
[----:B------:R-:W2:Y:S04]  /*d360*/  LDL R18, [R1+0x100] ;  /* 0x0001000001127983 */ /* 0x000ea80000100800 */
[----:B------:R1:W-:Y:S04]  /*d370*/  @!P3 ST.E.64 [R6.64], R48 ;  /* 0x000000300600b985 */ /* 0x0003e8000c101b06 */
[----:B------:R-:W2:Y:S04]  /*d380*/  LDL R11, [R1+0x7c] ;  /* 0x00007c00010b7983 */ /* 0x000ea80000100800 */
[----:B------:R-:W2:Y:S01]  /*d390*/  LDL R17, [R1+0x80] ;  /* 0x0000800001117983 */ /* 0x000ea20000100800 */
[----:B-1----:R-:W-:-:S02]  /*d3a0*/  @!P1 LEA R2, P5, R26, R0, 0x2 ;  /* 0x000000001a029211 */ /* 0x002fc400078a10ff */
[----:B------:R-:W-:Y:S02]  /*d3b0*/  @!P4 LEA R6, P0, R9, R0, 0x2 ;  /* 0x000000000906c211 */ /* 0x000fe400078010ff */
[----:B------:R-:W-:Y:S02]  /*d3c0*/  ISETP.GE.AND P3, PT, R15, c[0x0][0x3c8], PT ;  /* 0x0000f2000f007a0c */ /* 0x000fe40003f66270 */
[-C--:B------:R-:W-:Y:S02]  /*d3d0*/  @!P4 LEA.HI.X R7, R9, R4.reuse, R13, 0x2, P0 ;  /* 0x000000040907c211 */ /* 0x080fe400000f140d */
[----:B------:R-:W2:Y:S01]  /*d3e0*/  LDL R13, [R1+0xfc] ;  /* 0x0000fc00010d7983 */ /* 0x000ea20000100800 */
[----:B------:R-:W-:-:S03]  /*d3f0*/  @!P1 LEA.HI.X R3, R26, R4, R27, 0x2, P5 ;  /* 0x000000041a039211 */ /* 0x000fc600028f141b */
[----:B------:R-:W2:Y:S04]  /*d400*/  LDL R9, [R1+0xf8] ;  /* 0x0000f80001097983 */ /* 0x000ea80000100800 */
[----:B------:R-:W-:Y:S04]  /*d410*/  @!P1 ST.E.64 [R2.64], R52 ;  /* 0x0000003402009985 */ /* 0x000fe8000c101b06 */
[----:B------:R1:W-:Y:S01]  /*d420*/  @!P4 ST.E.64 [R6.64], R56 ;  /* 0x000000380600c985 */ /* 0x0003e2000c101b06 */
[----:B------:R-:W-:-:S03]  /*d430*/  ISETP.GE.AND P2, PT, R24, c[0x0][0x3c8], PT ;  /* 0x0000f20018007a0c */ /* 0x000fc60003f46270 */
[----:B------:R-:W2:Y:S04]  /*d440*/  LDL R26, [R1+0x6c] ;  /* 0x00006c00011a7983 */ /* 0x000ea80000100800 */
[----:B------:R-:W2:Y:S01]  /*d450*/  LDL R27, [R1+0xe0] ;  /* 0x0000e000011b7983 */ /* 0x000ea20000100800 */
[----:B-1----:R-:W-:-:S04]  /*d460*/  @!P3 LEA R6, P0, R15, R0, 0x2 ;  /* 0x000000000f06b211 */ /* 0x002fc800078010ff */
[----:B-----5:R-:W-:Y:S02]  /*d470*/  @!P3 LEA.HI.X R7, R15, R4, R19, 0x2, P0 ;  /* 0x000000040f07b211 */ /* 0x020fe400000f1413 */
[----:B------:R-:W5:Y:S04]  /*d480*/  LDL R15, [R1+0xf0] ;  /* 0x0000f000010f7983 */ /* 0x000f680000100800 */
[----:B------:R-:W5:Y:S01]  /*d490*/  LDL R19, [R1+0xf4] ;  /* 0x0000f40001137983 */ /* 0x000f620000100800 */
        /* <DEDUP_REMOVED lines=10> */
[----:B--2---:R-:W-:Y:S02]  /*d540*/  @!P4 LEA R6, P0, R16, R0, 0x2 ;  /* 0x000000001006c211 */ /* 0x004fe400078010ff */
[----:B------:R-:W-:Y:S02]  /*d550*/  ISETP.GE.AND P3, PT, R8, c[0x0][0x3c8], PT ;  /* 0x0000f20008007a0c */ /* 0x000fe40003f66270 */
[-C--:B------:R-:W-:Y:S02]  /*d560*/  @!P1 LEA.HI.X R3, R20, R4.reuse, R21, 0x2, P5 ;  /* 0x0000000414039211 */ /* 0x080fe400028f1415 */
[----:B------:R-:W2:Y:S04]  /*d570*/  LDL R20, [R1+0x60] ;  /* 0x0000600001147983 */ /* 0x000ea80000100800 */
[----:B------:R1:W-:Y:S01]  /*d580*/  @!P1 ST.E.64 [R2.64], R68 ;  /* 0x0000004402009985 */ /* 0x0003e2000c101b06 */
[----:B------:R-:W-:-:S03]  /*d590*/  @!P4 LEA.HI.X R7, R16, R4, R18, 0x2, P0 ;  /* 0x000000041007c211 */ /* 0x000fc600000f1412 */
[----:B------:R-:W4:Y:S04]  /*d5a0*/  LDL R18, [R1+0x5c] ;  /* 0x00005c0001127983 */ /* 0x000f280000100800 */
[----:B------:R1:W-:Y:S01]  /*d5b0*/  @!P4 ST.E.64 [R6.64], R72 ;  /* 0x000000480600c985 */ /* 0x0003e2000c101b06 */
[----:B------:R-:W-:-:S03]  /*d5c0*/  ISETP.GE.AND P4, PT, R11, c[0x0][0x3c8], PT ;  /* 0x0000f2000b007a0c */ /* 0x000fc60003f86270 */
[----:B------:R-:W4:Y:S01]  /*d5d0*/  LDL R16, [R1+0x58] ;  /* 0x0000580001107983 */ /* 0x000f220000100800 */
[----:B------:R-:W-:-:S03]  /*d5e0*/  ISETP.GE.AND P1, PT, R17, c[0x0][0x3c8], PT ;  /* 0x0000f20011007a0c */ /* 0x000fc60003f26270 */
[----:B------:R-:W4:Y:S01]  /*d5f0*/  LDL R21, [R1+0xd4] ;  /* 0x0000d40001157983 */ /* 0x000f220000100800 */
[----:B-1----:R-:W-:-:S04]  /*d600*/  @!P2 LEA R2, P5, R10, R0, 0x2 ;  /* 0x000000000a02a211 */ /* 0x002fc800078a10ff */
[----:B------:R-:W-:Y:S02]  /*d610*/  @!P2 LEA.HI.X R3, R10, R4, R13, 0x2, P5 ;  /* 0x000000040a03a211 */ /* 0x000fe400028f140d */
[----:B------:R-:W4:Y:S01]  /*d620*/  LDL R10, [R1+0x64] ;  /* 0x00006400010a7983 */ /* 0x000f220000100800 */
[----:B------:R-:W-:-:S03]  /*d630*/  @!P3 LEA R6, P0, R8, R0, 0x2 ;  /* 0x000000000806b211 */ /* 0x000fc600078010ff */
[----:B------:R-:W4:Y:S01]  /*d640*/  LDL R13, [R1+0x54] ;  /* 0x00005400010d7983 */ /* 0x000f220000100800 */
[----:B------:R-:W-:Y:S02]  /*d650*/  @!P3 LEA.HI.X R7, R8, R4, R9, 0x2, P0 ;  /* 0x000000040807b211 */ /* 0x000fe400000f1409 */
[-C--:B------:R-:W-:Y:S01]  /*d660*/  @!P4 LEA R8, P0, R11, R0.reuse, 0x2 ;  /* 0x000000000b08c211 */ /* 0x080fe200078010ff */
[----:B------:R1:W-:Y:S02]  /*d670*/  @!P2 ST.E.64 [R2.64], R76 ;  /* 0x0000004c0200a985 */ /* 0x0003e4000c101b06 */
[----:B-1----:R-:W-:Y:S02]  /*d680*/  @!P1 LEA R2, P5, R17, R0, 0x2 ;  /* 0x0000000011029211 */ /* 0x002fe400078a10ff */
[-C--:B-----5:R-:W-:Y:S02]  /*d690*/  @!P4 LEA.HI.X R9, R11, R4.reuse, R15, 0x2, P0 ;  /* 0x000000040b09c211 */ /* 0x0a0fe400000f140f */
[----:B------:R-:W5:Y:S01]  /*d6a0*/  LDL R11, [R1+0xd8] ;  /* 0x0000d800010b7983 */ /* 0x000f620000100800 */
[----:B------:R-:W-:-:S03]  /*d6b0*/  @!P1 LEA.HI.X R3, R17, R4, R19, 0x2, P5 ;  /* 0x0000000411039211 */ /* 0x000fc600028f1413 */
[----:B------:R-:W5:Y:S04]  /*d6c0*/  LDL R19, [R1+0xd0] ;  /* 0x0000d00001137983 */ /* 0x000f680000100800 */
[----:B------:R-:W5:Y:S04]  /*d6d0*/  LDL R17, [R1+0xcc] ;  /* 0x0000cc0001117983 */ /* 0x000f680000100800 */
[----:B------:R-:W5:Y:S01]  /*d6e0*/  LDL R15, [R1+0xc8] ;  /* 0x0000c800010f7983 */ /* 0x000f620000100800 */
[----:B------:R-:W-:-:S03]  /*d6f0*/  ISETP.GE.AND P2, PT, R33, c[0x0][0x3c8], PT ;  /* 0x0000f20021007a0c */ /* 0x000fc60003f46270 */
[----:B------:R1:W-:Y:S01]  /*d700*/  @!P3 ST.E.64 [R6.64], R80 ;  /* 0x000000500600b985 */ /* 0x0003e2000c101b06 */
[----:B------:R-:W-:-:S03]  /*d710*/  ISETP.GE.AND P3, PT, R31, c[0x0][0x3c8], PT ;  /* 0x0000f2001f007a0c */ /* 0x000fc60003f66270 */
[----:B------:R1:W-:Y:S01]  /*d720*/  @!P1 ST.E.64 [R2.64], R84 ;  /* 0x0000005402009985 */ /* 0x0003e2000c101b06 */
[----:B------:R-:W-:-:S03]  /*d730*/  ISETP.GE.AND P1, PT, R28, c[0x0][0x3c8], PT ;  /* 0x0000f2001c007a0c */ /* 0x000fc60003f26270 */
[----:B------:R1:W-:Y:S01]  /*d740*/  @!P4 ST.E.64 [R8.64], R88 ;  /* 0x000000580800c985 */ /* 0x0003e2000c101b06 */
[----:B------:R-:W-:Y:S02]  /*d750*/  ISETP.GE.AND P4, PT, R26, c[0x0][0x3c8], PT ;  /* 0x0000f2001a007a0c */ /* 0x000fe40003f86270 */
[----:B---3--:R-:W-:Y:S02]  /*d760*/  ISETP.GE.AND P6, PT, R24, c[0x0][0x3c8], PT ;  /* 0x0000f20018007a0c */ /* 0x008fe40003fc6270 */
[-C--:B-1----:R-:W-:Y:S02]  /*d770*/  @!P2 LEA R6, P5, R33, R0.reuse, 0x2 ;  /* 0x000000002106a211 */ /* 0x082fe400078a10ff */
[----:B------:R-:W-:Y:S02]  /*d780*/  @!P3 LEA R2, P0, R31, R0, 0x2 ;  /* 0x000000001f02b211 */ /* 0x000fe400078010ff */
[-C--:B------:R-:W-:Y:S02]  /*d790*/  @!P2 LEA.HI.X R7, R33, R4.reuse, R34, 0x2, P5 ;  /* 0x000000042107a211 */ /* 0x080fe400028f1422 */
[----:B------:R-:W-:-:S02]  /*d7a0*/  @!P3 LEA.HI.X R3, R31, R4, R32, 0x2, P0 ;  /* 0x000000041f03b211 */ /* 0x000fc400000f1420 */
[C---:B------:R-:W-:Y:S01]  /*d7b0*/  @!P1 LEA R8, P0, R28.reuse, R0, 0x2 ;  /* 0x000000001c089211 */ /* 0x040fe200078010ff */
[----:B------:R-:W-:Y:S04]  /*d7c0*/  @!P2 ST.E.64 [R6.64], R92 ;  /* 0x0000005c0600a985 */ /* 0x000fe8000c101b06 */
[----:B------:R1:W-:Y:S01]  /*d7d0*/  @!P3 ST.E.64 [R2.64], R96 ;  /* 0x000000600200b985 */ /* 0x0003e2000c101b06 */
[----:B------:R-:W-:-:S05]  /*d7e0*/  @!P1 LEA.HI.X R9, R28, R4, R29, 0x2, P0 ;  /* 0x000000041c099211 */ /* 0x000fca00000f141d */
[----:B------:R-:W-:Y:S01]  /*d7f0*/  @!P1 ST.E.64 [R8.64], R144 ;  /* 0x0000009008009985 */ /* 0x000fe2000c101b06 */
[-C--:B-1----:R-:W-:Y:S02]  /*d800*/  @!P4 LEA R2, P2, R26, R0.reuse, 0x2 ;  /* 0x000000001a02c211 */ /* 0x082fe400078410ff */
[----:B------:R-:W-:Y:S02]  /*d810*/  @!P6 LEA R6, P0, R24, R0, 0x2 ;  /* 0x000000001806e211 */ /* 0x000fe400078010ff */
[-C--:B------:R-:W-:Y:S02]  /*d820*/  @!P4 LEA.HI.X R3, R26, R4.reuse, R27, 0x2, P2 ;  /* 0x000000041a03c211 */ /* 0x080fe400010f141b */
[----:B--2---:R-:W-:Y:S02]  /*d830*/  ISETP.GE.AND P3, PT, R20, c[0x0][0x3c8], PT ;  /* 0x0000f20014007a0c */ /* 0x004fe40003f66270 */
[----:B------:R-:W-:Y:S02]  /*d840*/  @!P6 LEA.HI.X R7, R24, R4, R25, 0x2, P0 ;  /* 0x000000041807e211 */ /* 0x000fe400000f1419 */
[----:B----4-:R-:W-:Y:S01]  /*d850*/  ISETP.GE.AND P2, PT, R18, c[0x0][0x3c8], PT ;  /* 0x0000f20012007a0c */ /* 0x010fe20003f46270 */
[----:B------:R1:W-:Y:S01]  /*d860*/  @!P4 ST.E.64 [R2.64], R100 ;  /* 0x000000640200c985 */ /* 0x0003e2000c101b06 */
[----:B------:R-:W-:-:S03]  /*d870*/  ISETP.GE.AND P1, PT, R16, c[0x0][0x3c8], PT ;  /* 0x0000f20010007a0c */ /* 0x000fc60003f26270 */
[----:B------:R2:W-:Y:S01]  /*d880*/  @!P6 ST.E.64 [R6.64], R104 ;  /* 0x000000680600e985 */ /* 0x0005e2000c101b06 */
[----:B------:R-:W-:Y:S02]  /*d890*/  ISETP.GE.AND P5, PT, R10, c[0x0][0x3c8], PT ;  /* 0x0000f2000a007a0c */ /* 0x000fe40003fa6270 */
[----:B------:R-:W-:-:S11]  /*d8a0*/  ISETP.GE.AND P0, PT, R13, c[0x0][0x3c8], PT ;  /* 0x0000f2000d007a0c */ /* 0x000fd60003f06270 */
[----:B-1----:R-:W-:-:S04]  /*d8b0*/  @!P5 LEA R2, P4, R10, R0, 0x2 ;  /* 0x000000000a02d211 */ /* 0x002fc800078810ff */
[----:B-----5:R-:W-:Y:S02]  /*d8c0*/  @!P5 LEA.HI.X R3, R10, R4, R11, 0x2, P4 ;  /* 0x000000040a03d211 */ /* 0x020fe400020f140b */
[-C--:B------:R-:W-:Y:S02]  /*d8d0*/  @!P2 LEA R8, P4, R18, R0.reuse, 0x2 ;  /* 0x000000001208a211 */ /* 0x080fe400078810ff */
[-C--:B------:R-:W-:Y:S01]  /*d8e0*/  @!P3 LEA R10, P6, R20, R0.reuse, 0x2 ;  /* 0x00000000140ab211 */ /* 0x080fe200078c10ff */
[----:B------:R1:W-:Y:S01]  /*d8f0*/  @!P5 ST.E.64 [R2.64], R108 ;  /* 0x0000006c0200d985 */ /* 0x0003e2000c101b06 */
[----:B--2---:R-:W-:Y:S02]  /*d900*/  @!P1 LEA R6, P5, R16, R0, 0x2 ;  /* 0x0000000010069211 */ /* 0x004fe400078a10ff */
[-C--:B------:R-:W-:Y:S02]  /*d910*/  @!P2 LEA.HI.X R9, R18, R4.reuse, R19, 0x2, P4 ;  /* 0x000000041209a211 */ /* 0x080fe400020f1413 */
[----:B------:R-:W-:-:S02]  /*d920*/  @!P3 LEA.HI.X R11, R20, R4, R21, 0x2, P6 ;  /* 0x00000004140bb211 */ /* 0x000fc400030f1415 */
[----:B------:R-:W-:-:S03]  /*d930*/  @!P1 LEA.HI.X R7, R16, R4, R17, 0x2, P5 ;  /* 0x0000000410079211 */ /* 0x000fc600028f1411 */
[----:B------:R2:W-:Y:S04]  /*d940*/  @!P3 ST.E.64 [R10.64], R152 ;  /* 0x000000980a00b985 */ /* 0x0005e8000c101b06 */
[----:B------:R2:W-:Y:S04]  /*d950*/  @!P2 ST.E.64 [R8.64], R148 ;  /* 0x000000940800a985 */ /* 0x0005e8000c101b06 */
[----:B------:R2:W-:Y:S01]  /*d960*/  @!P1 ST.E.64 [R6.64], R112 ;  /* 0x0000007006009985 */ /* 0x0005e2000c101b06 */
[----:B-1----:R-:W-:-:S04]  /*d970*/  @!P0 LEA R2, P4, R13, R0, 0x2 ;  /* 0x000000000d028211 */ /* 0x002fc800078810ff */
[----:B------:R-:W-:-:S05]  /*d980*/  @!P0 LEA.HI.X R3, R13, R4, R15, 0x2, P4 ;  /* 0x000000040d038211 */ /* 0x000fca00020f140f */
[----:B------:R2:W-:Y:S04]  /*d990*/  @!P0 ST.E.64 [R2.64], R22 ;  /* 0x0000001602008985 */ /* 0x0005e8000c101b06 */
.L_x_1618:
[----:B------:R-:W-:Y:S05]  /*d9a0*/  BSYNC B0 ;  /* 0x0000000000007941 */ /* 0x000fea0003800000 */
.L_x_1617:
[----:B------:R-:W-:Y:S05]  /*d9b0*/  BRA.DIV ~URZ, `(.L_x_1619) ;  /* 0x00003d127f007947 */ /* 0x000fea000b800000 */
[----:B--2---:R2:W1:Y:S04]  /*d9c0*/  SHFL.IDX PT, R4, R5, 0x1, 0x1c1f ;  /* 0x003c1f0005047f89 */ /* 0x00446800000e0000 */
[----:B----4-:R2:W4:Y:S02]  /*d9d0*/  SHFL.IDX PT, R0, R12, 0x1, 0x1c1f ;  /* 0x003c1f000c007f89 */ /* 0x01052400000e0000 */
.L_x_1681:
        /* <DEDUP_REMOVED lines=212> */
.L_x_1599:
        /* <DEDUP_REMOVED lines=19> */
[----:B------:R3:W4:Y:S04]  /*e850*/  LDG.E R0, [R2.64] ;  /* 0x0000000602007981 */ /* 0x000728000c1e1900 */
[----:B--23--:R-:W4:Y:S02]  /*e860*/  LDG.E R2, [R2.64+0x4] ;  /* 0x0000040602027981 */ /* 0x00cf24000c1e1900 */
[----:B----45:R-:W-:Y:S02]  /*e870*/  IADD3 R20, -R0, R2, RZ ;  /* 0x0000000200147210 */ /* 0x030fe40007ffe1ff */
.L_x_1620:
[----:B--2---:R-:W2:Y:S04]  /*e880*/  LDL.LU R2, [R1+0x8] ;  /* 0x0000080001027983 */ /* 0x004ea80000300800 */
[----:B------:R-:W3:Y:S01]  /*e890*/  LDL.LU R0, [R1+0x50] ;  /* 0x0000500001007983 */ /* 0x000ee20000300800 */
[----:B------:R-:W-:Y:S01]  /*e8a0*/  BSSY B0, `(.L_x_1621) ;  /* 0x0000039000007945 */ /* 0x000fe20003800000 */
[----:B------:R-:W-:-:S02]  /*e8b0*/  SEL R15, R252, RZ, !P3 ;  /* 0x000000fffc0f7207 */ /* 0x000fc40005800000 */
[----:B------:R-:W4:Y:S01]  /*e8c0*/  S2R R3, SR_TID.X ;  /* 0x0000000000037919 */ /* 0x000f220000002100 */
[----:B-----5:R-:W-:Y:S02]  /*e8d0*/  SHF.R.S32.HI R18, RZ, 0x1f, R8 ;  /* 0x0000001fff127819 */ /* 0x020fe40000011408 */
[----:B----4-:R-:W-:Y:S02]  /*e8e0*/  ISETP.GT.AND P0, PT, R3, 0x7f, PT ;  /* 0x0000007f0300780c */ /* 0x010fe40003f04270 */
[----:B--2---:R-:W-:Y:S02]  /*e8f0*/  LOP3.LUT R14, R2, 0xffff, RZ, 0xc0, !PT ;  /* 0x0000ffff020e7812 */ /* 0x004fe400078ec0ff */
[----:B---3--:R-:W-:-:S09]  /*e900*/  SEL R21, R0, RZ, !P3 ;  /* 0x000000ff00157207 */ /* 0x008fd20005800000 */
        /* <DEDUP_REMOVED lines=10> */
[----:B------:R3:W4:Y:S08]  /*e9b0*/  LDC.64 R6, c[0x0][R0+0x170] ;  /* 0x00005c0000067b82 */ /* 0x0007300000000a00 */
[----:B------:R3:W5:Y:S08]  /*e9c0*/  LDC.64 R4, c[0x0][R0+0x168] ;  /* 0x00005a0000047b82 */ /* 0x0007700000000a00 */
[----:B------:R3:W1:Y:S08]  /*e9d0*/  LDC.64 R12, c[0x0][R0+0x178] ;  /* 0x00005e00000c7b82 */ /* 0x0006700000000a00 */
[----:B------:R3:W1:Y:S02]  /*e9e0*/  LDC.64 R10, c[0x0][R0+0x160] ;  /* 0x00005800000a7b82 */ /* 0x0006640000000a00 */
[----:B---3--:R-:W-:-:S02]  /*e9f0*/  IMAD.MOV.U32 R0, RZ, RZ, c[0x0][0x4e8] ;  /* 0x00013a00ff007624 */ /* 0x008fc400078e00ff */
[-C--:B----4-:R-:W-:Y:S02]  /*ea00*/  IMAD R7, R7, R15.reuse, RZ ;  /* 0x0000000f07077224 */ /* 0x090fe400078e02ff */
[----:B------:R-:W-:Y:S01]  /*ea10*/  IMAD.WIDE.U32 R2, R6, R15, RZ ;  /* 0x0000000f06027225 */ /* 0x000fe200078e00ff */
[----:B------:R-:W-:Y:S02]  /*ea20*/  ISETP.NE.AND P0, PT, R0, 0x1, PT ;  /* 0x000000010000780c */ /* 0x000fe40003f05270 */
[----:B------:R-:W-:Y:S01]  /*ea30*/  MOV R0, R9 ;  /* 0x0000000900007202 */ /* 0x000fe20000000f00 */
[----:B------:R-:W-:Y:S02]  /*ea40*/  IMAD R7, R6, R21, R7 ;  /* 0x0000001506077224 */ /* 0x000fe400078e0207 */
[-C--:B-----5:R-:W-:Y:S02]  /*ea50*/  IMAD R16, R5, R14.reuse, RZ ;  /* 0x0000000e05107224 */ /* 0x0a0fe400078e02ff */
        /* <DEDUP_REMOVED lines=8> */
[----:B------:R-:W-:Y:S02]  /*eae0*/  IADD3.X R9, R3, R16, R18, P1, P0 ;  /* 0x0000001003097210 */ /* 0x000fe40000fe0412 */
[----:B------:R-:W-:Y:S02]  /*eaf0*/  SHF.R.S32.HI R3, RZ, 0x1f, R0 ;  /* 0x0000001fff037819 */ /* 0x000fe40000011400 */
[----:B--2---:R-:W-:-:S05]  /*eb00*/  SEL R6, R22, RZ, P2 ;  /* 0x000000ff16067207 */ /* 0x004fca0001000000 */
[-C--:B-1----:R-:W-:Y:S02]  /*eb10*/  IMAD R7, R13, R6.reuse, RZ ;  /* 0x000000060d077224 */ /* 0x082fe400078e02ff */
        /* <DEDUP_REMOVED lines=17> */
.L_x_1622:
[----:B------:R-:W-:Y:S05]  /*ec30*/  BSYNC B0 ;  /* 0x0000000000007941 */ /* 0x000fea0003800000 */
.L_x_1621:
[----:B------:R-:W-:-:S13]  /*ec40*/  ISETP.GT.AND P0, PT, R19, 0x1, PT ;  /* 0x000000011300780c */ /* 0x000fda0003f04270 */
[----:B------:R-:W-:Y:S05]  /*ec50*/  @P0 BRA `(.L_x_1614) ;  /* 0x0000092000000947 */ /* 0x000fea0003800000 */
[----:B-1----:R-:W2:Y:S01]  /*ec60*/  LDL R5, [R1+0x4] ;  /* 0x0000040001057983 */ /* 0x002ea20000100800 */
[----:B------:R-:W-:Y:S01]  /*ec70*/  MOV R2, c[0x0][0x4e8] ;  /* 0x00013a0000027a02 */ /* 0x000fe20000000f00 */
[----:B------:R-:W-:Y:S01]  /*ec80*/  IMAD R0, R18, c[0x0][0x3a0], RZ ;  /* 0x0000e80012007a24 */ /* 0x000fe200078e02ff */
[----:B------:R-:W-:Y:S02]  /*ec90*/  LEA R4, R236, R241, 0x5 ;  /* 0x000000f1ec047211 */ /* 0x000fe400078e28ff */
[----:B------:R-:W-:Y:S01]  /*eca0*/  ISETP.NE.AND P0, PT, R2, 0x1, PT ;  /* 0x000000010200780c */ /* 0x000fe20003f05270 */
[----:B------:R-:W-:-:S04]  /*ecb0*/  IMAD.WIDE.U32 R2, R8, c[0x0][0x3a0], RZ ;  /* 0x0000e80008027a25 */ /* 0x000fc800078e00ff */
[----:B------:R-:W-:-:S05]  /*ecc0*/  IMAD R0, R8, c[0x0][0x3a4], R0 ;  /* 0x0000e90008007a24 */ /* 0x000fca00078e0200 */
[----:B------:R-:W-:-:S05]  /*ecd0*/  IADD3 R3, R3, R0, RZ ;  /* 0x0000000003037210 */ /* 0x000fca0007ffe0ff */
[----:B------:R-:W-:-:S04]  /*ece0*/  IMAD.WIDE.U32 R2, R14, c[0x0][0x3e8], R2 ;  /* 0x0000fa000e027a25 */ /* 0x000fc800078e0002 */
[----:B------:R-:W-:-:S04]  /*ecf0*/  IMAD R3, R14, c[0x0][0x3ec], R3 ;  /* 0x0000fb000e037a24 */ /* 0x000fc800078e0203 */
[----:B------:R-:W-:Y:S01]  /*ed00*/  IMAD.WIDE.U32 R2, R15, c[0x0][0x3f0], R2 ;  /* 0x0000fc000f027a25 */ /* 0x000fe200078e0002 */
[----:B--2---:R-:W-:-:S03]  /*ed10*/  LEA R4, R5, R4, 0x7 ;  /* 0x0000000405047211 */ /* 0x004fc600078e38ff */
        /* <DEDUP_REMOVED lines=22> */
.L_x_1682:
[----:B------:R-:W-:Y:S05]  /*ee80*/  BRA.DIV ~URZ, `(.L_x_1624) ;  /* 0x000029827f007947 */ /* 0x000fea000b800000 */
[----:B------:R3:W4:Y:S02]  /*ee90*/  SHFL.IDX PT, R0, R14, RZ, 0x181f ;  /* 0x00181fff0e007589 */ /* 0x00072400000e0000 */
.L_x_1683:
[----:B------:R-:W5:Y:S01]  /*eea0*/  LDL.LU R2, [R1+0x4] ;  /* 0x0000040001027983 */ /* 0x000f620000300800 */
[----:B------:R-:W-:Y:S01]  /*eeb0*/  IMAD R13, R20, c[0x0][0x4e8], RZ ;  /* 0x00013a00140d7a24 */ /* 0x000fe200078e02ff */
        /* <DEDUP_REMOVED lines=14> */
[----:B--2---:R-:W-:Y:S02]  /*efa0*/  @!P3 LEA.HI.X R11, R232, R4, R2, 0x1, P4 ;  /* 0x00000004e80bb211 */ /* 0x004fe400020f0c02 */
[----:B------:R-:W-:-:S02]  /*efb0*/  SHF.R.S32.HI R15, RZ, 0x1f, R239 ;  /* 0x0000001fff0f7819 */ /* 0x000fc400000114ef */
[----:B------:R-:W-:Y:S01]  /*efc0*/  @!P0 LEA R2, P4, R239, R0, 0x1 ;  /* 0x00000000ef028211 */ /* 0x000fe200078808ff */
[----:B------:R2:W-:Y:S01]  /*efd0*/  @!P3 ST.E.128 [R10.64], RZ ;  /* 0x000000ff0a00b985 */ /* 0x0005e2000c101d06 */
[-C--:B------:R-:W-:Y:S02]  /*efe0*/  @!P2 LEA.HI.X R9, R238, R4.reuse, R17, 0x1, P6 ;  /* 0x00000004ee09a211 */ /* 0x080fe400030f0c11 */
[-C--:B------:R-:W-:Y:S02]  /*eff0*/  @!P1 LEA.HI.X R7, R237, R4.reuse, R16, 0x1, P5 ;  /* 0x00000004ed079211 */ /* 0x080fe400028f0c10 */
[----:B------:R-:W-:Y:S01]  /*f000*/  @!P0 LEA.HI.X R3, R239, R4, R15, 0x1, P4 ;  /* 0x00000004ef038211 */ /* 0x000fe200020f0c0f */
[----:B------:R2:W-:Y:S04]  /*f010*/  @!P2 ST.E.128 [R8.64], RZ ;  /* 0x000000ff0800a985 */ /* 0x0005e8000c101d06 */
[----:B------:R2:W-:Y:S04]  /*f020*/  @!P1 ST.E.128 [R6.64], RZ ;  /* 0x000000ff06009985 */ /* 0x0005e8000c101d06 */
[----:B------:R2:W-:Y:S02]  /*f030*/  @!P0 ST.E.128 [R2.64], RZ ;  /* 0x000000ff02008985 */ /* 0x0005e4000c101d06 */
.L_x_1626:
[----:B------:R-:W-:Y:S05]  /*f040*/  BSYNC B0 ;  /* 0x0000000000007941 */ /* 0x000fea0003800000 */
.L_x_1625:
[----:B------:R-:W-:Y:S05]  /*f050*/  BRA.DIV ~URZ, `(.L_x_1627) ;  /* 0x000028227f007947 */ /* 0x000fea000b800000 */
[----:B--2---:R2:W1:Y:S04]  /*f060*/  SHFL.IDX PT, R4, R5, 0x1, 0x181f ;  /* 0x00381f0005047f89 */ /* 0x00446800000e0000 */
[----:B----4-:R2:W4:Y:S02]  /*f070*/  SHFL.IDX PT, R0, R14, 0x1, 0x181f ;  /* 0x00381f000e007f89 */ /* 0x01052400000e0000 */
.L_x_1684:
        /* <DEDUP_REMOVED lines=14> */
[----:B-1----:R-:W-:Y:S02]  /*f160*/  @!P3 LEA.HI.X R11, R232, R4, R3, 0x1, P4 ;  /* 0x00000004e80bb211 */ /* 0x002fe400020f0c03 */
        /* <DEDUP_REMOVED lines=9> */
.L_x_1629:
[----:B------:R-:W-:Y:S05]  /*f200*/  BSYNC B0 ;  /* 0x0000000000007941 */ /* 0x000fea0003800000 */
.L_x_1628:
[----:B------:R-:W-:Y:S05]  /*f210*/  BRA.DIV ~URZ, `(.L_x_1630) ;  /* 0x000027327f007947 */ /* 0x000fea000b800000 */
[----:B-1----:R1:W2:Y:S02]  /*f220*/  SHFL.IDX PT, R4, R5, 0x2, 0x181f ;  /* 0x00581f0005047f89 */ /* 0x0022a400000e0000 */
.L_x_1685:
[----:B------:R-:W-:Y:S05]  /*f230*/  BRA.DIV ~URZ, `(.L_x_1631) ;  /* 0x000027827f007947 */ /* 0x000fea000b800000 */
[----:B----4-:R4:W1:Y:S02]  /*f240*/  SHFL.IDX PT, R0, R14, 0x2, 0x181f ;  /* 0x00581f000e007f89 */ /* 0x01086400000e0000 */
.L_x_1686:
        /* <DEDUP_REMOVED lines=11> */
[-C--:B-1----:R-:W-:Y:S02]  /*f300*/  @!P3 LEA R10, P4, R232, R0.reuse, 0x1 ;  /* 0x00000000e80ab211 */ /* 0x082fe400078808ff */
        /* <DEDUP_REMOVED lines=12> */
.L_x_1633:
[----:B------:R-:W-:Y:S05]  /*f3d0*/  BSYNC B0 ;  /* 0x0000000000007941 */ /* 0x000fea0003800000 */
.L_x_1632:
[----:B------:R-:W-:Y:S05]  /*f3e0*/  BRA.DIV ~URZ, `(.L_x_1634) ;  /* 0x000026427f007947 */ /* 0x000fea000b800000 */
[----:B--2---:R2:W3:Y:S04]  /*f3f0*/  SHFL.IDX PT, R4, R5, 0x3, 0x181f ;  /* 0x00781f0005047f89 */ /* 0x0044e800000e0000 */
[----:B-1----:R2:W1:Y:S02]  /*f400*/  SHFL.IDX PT, R0, R14, 0x3, 0x181f ;  /* 0x00781f000e007f89 */ /* 0x00246400000e0000 */
.L_x_1687:
[----:B------:R-:W-:-:S04]  /*f410*/  IADD3 R2, R12, 0x60, RZ ;  /* 0x000000600c027810 */ /* 0x000fc80007ffe0ff */
        /* <DEDUP_REMOVED lines=8> */
[----:B--234-:R-:W-:Y:S02]  /*f4a0*/  SHF.R.S32.HI R14, RZ, 0x1f, R237 ;  /* 0x0000001fff0e7819 */ /* 0x01cfe400000114ed */
[-C--:B-1----:R-:W-:Y:S02]  /*f4b0*/  @!P3 LEA R10, P4, R232, R0.reuse, 0x1 ;  /* 0x00000000e80ab211 */ /* 0x082fe400078808ff */
[-C--:B------:R-:W-:Y:S02]  /*f4c0*/  @!P2 LEA R8, P6, R238, R0.reuse, 0x1 ;  /* 0x00000000ee08a211 */ /* 0x080fe400078c08ff */
[----:B------:R-:W-:Y:S02]  /*f4d0*/  @!P1 LEA R6, P5, R237, R0, 0x1 ;  /* 0x00000000ed069211 */ /* 0x000fe400078a08ff */
[----:B------:R-:W-:Y:S02]  /*f4e0*/  @!P3 LEA.HI.X R11, R232, R4, R3, 0x1, P4 ;  /* 0x00000004e80bb211 */ /* 0x000fe400020f0c03 */
        /* <DEDUP_REMOVED lines=9> */
.L_x_1614:
[----:B------:R-:W-:Y:S05]  /*f580*/  BSYNC B1 ;  /* 0x0000000000017941 */ /* 0x000fea0003800000 */
.L_x_1598:
[----:B-1--4-:R-:W4:Y:S02]  /*f590*/  LDL R0, [R1+0x144] ;  /* 0x0001440001007983 */ /* 0x012f240000100800 */
[----:B----4-:R-:W-:-:S13]  /*f5a0*/  ISETP.NE.AND P0, PT, R0, RZ, PT ;  /* 0x000000ff0000720c */ /* 0x010fda0003f05270 */
[----:B------:R-:W-:Y:S01]  /*f5b0*/  @P0 WARPSYNC 0xffffffff ;  /* 0xffffffff00000948 */ /* 0x000fe20003800000 */
[----:B------:R-:W-:Y:S06]  /*f5c0*/  @P0 BAR.SYNC.DEFER_BLOCKING 0x5, 0x100 ;  /* 0x0144000000000b1d */ /* 0x000fec0000010000 */
[----:B--23--:R-:W1:Y:S04]  /*f5d0*/  @P0 LDS.128 R4, [0x20100] ;  /* 0x02010000ff040984 */ /* 0x00ce680000000c00 */
[----:B-1----:R1:W-:Y:S04]  /*f5e0*/  @P0 STL.64 [R1], R4 ;  /* 0x0000000401000387 */ /* 0x0023e80000100a00 */
        /* <DEDUP_REMOVED lines=9> */
.L_x_1688:
[----:B------:R-:W-:Y:S05]  /*f680*/  BRA.DIV ~URZ, `(.L_x_1637) ;  /* 0x000024e27f007947 */ /* 0x000fea000b800000 */
[----:B------:R3:W4:Y:S02]  /*f690*/  SHFL.IDX PT, R8, R30, 0x1, 0x1f ;  /* 0x00201f001e087f89 */ /* 0x00072400000e0000 */
.L_x_1689:
        /* <DEDUP_REMOVED lines=19> */
.L_x_1690:
        /* <DEDUP_REMOVED lines=16> */
.L_x_1691:
[----:B---3--:R-:W-:Y:S01]  /*f8d0*/  IMAD R0, R0, c[0x0][0x538], RZ ;  /* 0x00014e0000007a24 */ /* 0x008fe200078e02ff */
[----:B------:R-:W-:Y:S04]  /*f8e0*/  BSSY B1, `(.L_x_1640) ;  /* 0x0000083000017945 */ /* 0x000fe80003800000 */
[----:B----4-:R-:W-:-:S04]  /*f8f0*/  IADD3 R8, R0, R8, RZ ;  /* 0x0000000800087210 */ /* 0x010fc80007ffe0ff */
[----:B--2---:R-:W-:-:S13]  /*f900*/  ISETP.GT.AND P0, PT, R8, R9, PT ;  /* 0x000000090800720c */ /* 0x004fda0003f04270 */
[----:B------:R-:W-:Y:S05]  /*f910*/  @P0 BRA `(.L_x_1641) ;  /* 0x0000025000000947 */ /* 0x000fea0003800000 */
.L_x_1645:
        /* <DEDUP_REMOVED lines=17> */
.L_x_1692:
        /* <DEDUP_REMOVED lines=16> */
.L_x_1693:
[----:B--2---:R-:W-:-:S05]  /*fb30*/  IMAD R0, R0, c[0x0][0x538], RZ ;  /* 0x00014e0000007a24 */ /* 0x004fca00078e02ff */
[----:B------:R-:W-:-:S04]  /*fb40*/  IADD3 R8, R0, R8, RZ ;  /* 0x0000000800087210 */ /* 0x000fc80007ffe0ff */
[----:B------:R-:W-:-:S13]  /*fb50*/  ISETP.GT.AND P0, PT, R8, R9, PT ;  /* 0x000000090800720c */ /* 0x000fda0003f04270 */
[----:B-1----:R-:W-:Y:S05]  /*fb60*/  @!P0 BRA `(.L_x_1645) ;  /* 0xfffffdb000008947 */ /* 0x002fea000383ffff */
.L_x_1641:
[----:B------:R-:W-:-:S05]  /*fb70*/  IADD3 R8, -R0, R8, RZ ;  /* 0x0000000800087210 */ /* 0x000fca0007ffe1ff */
[----:B------:R-:W-:-:S05]  /*fb80*/  IMAD R0, R4, c[0x0][0x538], R8 ;  /* 0x00014e0004007a24 */ /* 0x000fca00078e0208 */
[----:B------:R-:W-:Y:S01]  /*fb90*/  ISETP.GT.AND P0, PT, R0, R9, PT ;  /* 0x000000090000720c */ /* 0x000fe20003f04270 */
[----:B------:R-:W-:-:S12]  /*fba0*/  BRA.DIV ~URZ, `(.L_x_1646) ;  /* 0x000024227f007947 */ /* 0x000fd8000b800000 */
[----:B------:R-:W-:-:S04]  /*fbb0*/  VOTE.ANY R0, PT, !P0 ;  /* 0x0000000000007806 */ /* 0x000fc800040e0100 */
.L_x_1694:
[----:B------:R2:W3:Y:S01]  /*fbc0*/  POPC R11, R0 ;  /* 0x00000000000b7309 */ /* 0x0004e20000000000 */
[----:B------:R-:W-:Y:S05]  /*fbd0*/  BRA.DIV ~URZ, `(.L_x_1647) ;  /* 0x000024327f007947 */ /* 0x000fea000b800000 */
[----:B---3--:R3:W4:Y:S04]  /*fbe0*/  SHFL.IDX PT, R6, R6, R11, 0x1f ;  /* 0x00001f0b06067589 */ /* 0x00872800000e0000 */
[----:B------:R3:W1:Y:S02]  /*fbf0*/  SHFL.IDX PT, R7, R7, R11, 0x1f ;  /* 0x00001f0b07077589 */ /* 0x00066400000e0000 */
.L_x_1695:
[----:B------:R-:W-:Y:S01]  /*fc00*/  ISETP.NE.AND P0, PT, R0, RZ, PT ;  /* 0x000000ff0000720c */ /* 0x000fe20003f05270 */
[----:B------:R-:W-:-:S12]  /*fc10*/  BSSY B0, `(.L_x_1648) ;  /* 0x0000005000007945 */ /* 0x000fd80003800000 */
[----:B------:R-:W-:Y:S05]  /*fc20*/  @!P0 BRA `(.L_x_1649) ;  /* 0x0000003000008947 */ /* 0x000fea0003800000 */
[----:B--2---:R-:W-:Y:S01]  /*fc30*/  IADD3 R0, R11, -0x1, RZ ;  /* 0xffffffff0b007810 */ /* 0x004fe20007ffe0ff */
[----:B------:R-:W-:Y:S05]  /*fc40*/  BRA.DIV ~URZ, `(.L_x_1650) ;  /* 0x000024927f007947 */ /* 0x000fea000b800000 */
[----:B------:R2:W3:Y:S02]  /*fc50*/  SHFL.IDX PT, R10, R4, R0, 0x1f ;  /* 0x00001f00040a7589 */ /* 0x0004e400000e0000 */
.L_x_1649:
[----:B------:R-:W-:Y:S05]  /*fc60*/  BSYNC B0 ;  /* 0x0000000000007941 */ /* 0x000fea0003800000 */
.L_x_1648:
[----:B---3--:R-:W-:Y:S01]  /*fc70*/  IMAD R5, R10, c[0x0][0x538], R8 ;  /* 0x00014e000a057a24 */ /* 0x008fe200078e0208 */
[----:B-12-4-:R-:W-:Y:S02]  /*fc80*/  IABS R4, R6 ;  /* 0x0000000600047213 */ /* 0x016fe40000000000 */
[----:B------:R-:W-:Y:S01]  /*fc90*/  IABS R0, R7 ;  /* 0x0000000700007213 */ /* 0x000fe20000000000 */
[----:B------:R-:W-:Y:S01]  /*fca0*/  IMAD.IADD R10, R9, 0x1, -R5 ;  /* 0x00000001090a7824 */ /* 0x000fe200078e0a05 */
[----:B------:R1:W-:Y:S01]  /*fcb0*/  STL [R1], R5 ;  /* 0x0000000501007387 */ /* 0x0003e20000100800 */
        /* <DEDUP_REMOVED lines=64> */
.L_x_1642:
[----:B------:R-:W-:Y:S01]  /*100c0*/  MOV R0, c[0x0][0x53c] ;  /* 0x00014f0000007a02 */ /* 0x000fe20000000f00 */
[----:B------:R2:W-:Y:S04]  /*100d0*/  STL [R1], R9 ;  /* 0x0000000901007387 */ /* 0x0005e80000100800 */
[----:B------:R2:W-:Y:S04]  /*100e0*/  STL [R1+0x4], RZ ;  /* 0x000004ff01007387 */ /* 0x0005e80000100800 */
[----:B------:R2:W-:Y:S04]  /*100f0*/  STL [R1+0x8], RZ ;  /* 0x000008ff01007387 */ /* 0x0005e80000100800 */
[----:B------:R2:W-:Y:S02]  /*10100*/  STL [R1+0xc], R0 ;  /* 0x00000c0001007387 */ /* 0x0005e40000100800 */
.L_x_1651:
[----:B------:R-:W-:Y:S05]  /*10110*/  BSYNC B1 ;  /* 0x0000000000017941 */ /* 0x000fea0003800000 */
.L_x_1640:
[----:B-1----:R-:W3:Y:S04]  /*10120*/  LDL R4, [R1] ;  /* 0x0000000001047983 */ /* 0x002ee80000100800 */
        /* <DEDUP_REMOVED lines=8> */
.L_x_1635:
[----:B--2---:R-:W2:Y:S02]  /*101b0*/  LDL R0, [R1+0xc] ;  /* 0x00000c0001007983 */ /* 0x004ea40000100800 */
[----:B--2---:R-:W-:-:S13]  /*101c0*/  ISETP.GE.AND P0, PT, R0, c[0x0][0x53c], PT ;  /* 0x00014f0000007a0c */ /* 0x004fda0003f06270 */
[----:B-1----:R-:W-:Y:S01]  /*101d0*/  @P0 CALL.REL.NOINC `(.L_x_1652) ;  /* 0x0000001000000944 */ /* 0x002fe20003c00000 */
[----:B------:R-:W-:Y:S05]  /*101e0*/  BRA `(.L_x_1653) ;  /* 0xffff19d000007947 */ /* 0x000fea000383ffff */
.L_x_1652:
[----:B------:R-:W-:Y:S05]  /*101f0*/  EXIT ;  /* 0x000000000000794d */ /* 0x000fea0003800000 */
.L_x_1554:
[----:B------:R-:W-:Y:S01]  /*10200*/  IMAD.MOV.U32 R0, RZ, RZ, R5 ;  /* 0x000000ffff007224 */ /* 0x000fe200078e0005 */
[----:B------:R-:W-:Y:S02]  /*10210*/  MOV R3, 0x1 ;  /* 0x0000000100037802 */ /* 0x000fe40000000f00 */
[----:B------:R-:W-:Y:S02]  /*10220*/  MOV R2, 0x10240 ;  /* 0x0001024000027802 */ /* 0x000fe40000000f00 */
[----:B------:R-:W-:Y:S05]  /*10230*/  CALL.REL.NOINC `($__internal_29_$__cuda_sm70_shflsync_up_p) ;  /* 0x00001fe000007944 */ /* 0x000fea0003c00000 */
[----:B------:R-:W-:Y:S01]  /*10240*/  MOV R0, R4 ;  /* 0x0000000400007202 */ /* 0x000fe20000000f00 */
[----:B------:R-:W-:Y:S05]  /*10250*/  BRA `(.L_x_1654) ;  /* 0xffff021000007947 */ /* 0x000fea000383ffff */
.L_x_1555:
[----:B------:R-:W-:Y:S01]  /*10260*/  IMAD.MOV.U32 R0, RZ, RZ, R5 ;  /* 0x000000ffff007224 */ /* 0x000fe200078e0005 */
[----:B------:R-:W-:Y:S02]  /*10270*/  MOV R3, 0x2 ;  /* 0x0000000200037802 */ /* 0x000fe40000000f00 */
[----:B------:R-:W-:Y:S02]  /*10280*/  MOV R2, 0x102a0 ;  /* 0x000102a000027802 */ /* 0x000fe40000000f00 */
[----:B------:R-:W-:Y:S05]  /*10290*/  CALL.REL.NOINC `($__internal_29_$__cuda_sm70_shflsync_up_p) ;  /* 0x00001f8000007944 */ /* 0x000fea0003c00000 */
[----:B------:R-:W-:Y:S01]  /*102a0*/  SEL R4, R4, RZ, P4 ;  /* 0x000000ff04047207 */ /* 0x000fe20002000000 */
[----:B------:R-:W-:Y:S01]  /*102b0*/  IMAD.MOV.U32 R3, RZ, RZ, 0x4 ;  /* 0x00000004ff037424 */ /* 0x000fe200078e00ff */
[----:B------:R-:W-:-:S03]  /*102c0*/  MOV R2, 0x102f0 ;  /* 0x000102f000027802 */ /* 0x000fc60000000f00 */
[----:B------:R-:W-:Y:S02]  /*102d0*/  IMAD.IADD R0, R5, 0x1, R4 ;  /* 0x0000000105007824 */ /* 0x000fe400078e0204 */
        /* <DEDUP_REMOVED lines=13> */
[----:B------:R-:W-:Y:S02]  /*103b0*/  MOV R3, 0x1f ;  /* 0x0000001f00037802 */ /* 0x000fe40000000f00 */
[----:B------:R-:W-:Y:S01]  /*103c0*/  MOV R2, 0x10400 ;  /* 0x0001040000027802 */ /* 0x000fe20000000f00 */
[----:B------:R-:W-:-:S04]  /*103d0*/  IMAD.IADD R4, R0, 0x1, R4 ;  /* 0x0000000100047824 */ /* 0x000fc800078e0204 */
[----:B------:R-:W-:Y:S02]  /*103e0*/  IMAD.MOV.U32 R230, RZ, RZ, R4 ;  /* 0x000000ffffe67224 */ /* 0x000fe400078e0004 */
[----:B------:R-:W-:Y:S05]  /*103f0*/  CALL.REL.NOINC `($__internal_28_$__cuda_sm70_shflsync_idx_p) ;  /* 0x00001db000007944 */ /* 0x000fea0003c00000 */
[----:B-----5:R-:W-:Y:S01]  /*10400*/  MOV R0, R31 ;  /* 0x0000001f00007202 */ /* 0x020fe20000000f00 */
[----:B-1----:R-:W-:Y:S05]  /*10410*/  BRA `(.L_x_1655) ;  /* 0xffff015000007947 */ /* 0x002fea000383ffff */
.L_x_1557:
[----:B------:R-:W-:Y:S02]  /*10420*/  SEL R0, RZ, 0x1, P0 ;  /* 0x00000001ff007807 */ /* 0x000fe40000000000 */
[----:B------:R-:W-:Y:S02]  /*10430*/  MOV R2, 0x10450 ;  /* 0x0001045000027802 */ /* 0x000fe40000000f00 */
[----:B------:R-:W-:Y:S05]  /*10440*/  CALL.REL.NOINC `($__internal_30_$__cuda_sm70_votesync_ballot) ;  /* 0x00001e3000007944 */ /* 0x000fea0003c00000 */
[----:B------:R-:W-:Y:S05]  /*10450*/  BRA `(.L_x_1656) ;  /* 0xffff01a000007947 */ /* 0x000fea000383ffff */
.L_x_1558:
[----:B------:R-:W-:Y:S01]  /*10460*/  IMAD.MOV.U32 R230, RZ, RZ, R8 ;  /* 0x000000ffffe67224 */ /* 0x000fe200078e0008 */
[----:B--2---:R-:W-:Y:S01]  /*10470*/  MOV R31, R13 ;  /* 0x0000000d001f7202 */ /* 0x004fe20000000f00 */
[----:B------:R-:W-:Y:S01]  /*10480*/  IMAD.MOV.U32 R3, RZ, RZ, 0x1f ;  /* 0x0000001fff037424 */ /* 0x000fe200078e00ff */
[----:B------:R-:W-:Y:S02]  /*10490*/  MOV R2, 0x104b0 ;  /* 0x000104b000027802 */ /* 0x000fe40000000f00 */
[----:B-1----:R-:W-:Y:S05]  /*104a0*/  CALL.REL.NOINC `($__internal_28_$__cuda_sm70_shflsync_idx_p) ;  /* 0x00001d0000007944 */ /* 0x002fea0003c00000 */
[----:B------:R-:W-:Y:S01]  /*104b0*/  IMAD.MOV.U32 R11, RZ, RZ, R31 ;  /* 0x000000ffff0b7224 */ /* 0x000fe200078e001f */
[----:B------:R-:W-:Y:S01]  /*104c0*/  MOV R230, R7 ;  /* 0x0000000700e67202 */ /* 0x000fe20000000f00 */
[----:B------:R-:W-:Y:S01]  /*104d0*/  IMAD.MOV.U32 R6, RZ, RZ, RZ ;  /* 0x000000ffff067224 */ /* 0x000fe200078e00ff */
[----:B------:R-:W-:Y:S01]  /*104e0*/  MOV R31, R13 ;  /* 0x0000000d001f7202 */ /* 0x000fe20000000f00 */
[----:B------:R-:W-:Y:S01]  /*104f0*/  IMAD.MOV.U32 R3, RZ, RZ, 0x1f ;  /* 0x0000001fff037424 */ /* 0x000fe200078e00ff */
[----:B------:R-:W-:-:S02]  /*10500*/  MOV R2, 0x10520 ;  /* 0x0001052000027802 */ /* 0x000fc40000000f00 */
[----:B-1---5:R-:W-:Y:S05]  /*10510*/  CALL.REL.NOINC `($__internal_28_$__cuda_sm70_shflsync_idx_p) ;  /* 0x00001c9000007944 */ /* 0x022fea0003c00000 */
[----:B------:R-:W-:Y:S01]  /*10520*/  MOV R10, R31 ;  /* 0x0000001f000a7202 */ /* 0x000fe20000000f00 */
[----:B-1---5:R-:W-:Y:S05]  /*10530*/  BRA `(.L_x_1657) ;  /* 0xffff011000007947 */ /* 0x022fea000383ffff */
.L_x_1561:
[----:B------:R-:W-:Y:S01]  /*10540*/  IMAD.MOV.U32 R230, RZ, RZ, R4 ;  /* 0x000000ffffe67224 */ /* 0x000fe200078e0004 */
[----:B------:R-:W-:-:S02]  /*10550*/  MOV R3, 0x1f ;  /* 0x0000001f00037802 */ /* 0x000fc40000000f00 */
[----:B------:R-:W-:Y:S02]  /*10560*/  MOV R2, 0x10580 ;  /* 0x0001058000027802 */ /* 0x000fe40000000f00 */
[----:B-1234-:R-:W-:Y:S05]  /*10570*/  CALL.REL.NOINC `($__internal_28_$__cuda_sm70_shflsync_idx_p) ;  /* 0x00001c3000007944 */ /* 0x01efea0003c00000 */
[----:B------:R-:W-:Y:S01]  /*10580*/  MOV R6, R31 ;  /* 0x0000001f00067202 */ /* 0x000fe20000000f00 */
[----:B-1---5:R-:W-:Y:S05]  /*10590*/  BRA `(.L_x_1560) ;  /* 0xffff011000007947 */ /* 0x022fea000383ffff */
.L_x_1569:
[----:B------:R-:W-:Y:S01]  /*105a0*/  IMAD.MOV.U32 R230, RZ, RZ, R5 ;  /* 0x000000ffffe67224 */ /* 0x000fe200078e0005 */
[----:B------:R-:W-:Y:S01]  /*105b0*/  MOV R31, RZ ;  /* 0x000000ff001f7202 */ /* 0x000fe20000000f00 */
[----:B------:R-:W-:Y:S01]  /*105c0*/  IMAD.MOV.U32 R3, RZ, RZ, 0x181f ;  /* 0x0000181fff037424 */ /* 0x000fe200078e00ff */
[----:B------:R-:W-:Y:S02]  /*105d0*/  MOV R2, 0x105f0 ;  /* 0x000105f000027802 */ /* 0x000fe40000000f00 */
[----:B-----5:R-:W-:Y:S05]  /*105e0*/  CALL.REL.NOINC `($__internal_28_$__cuda_sm70_shflsync_idx_p) ;  /* 0x00001bc000007944 */ /* 0x020fea0003c00000 */
[----:B------:R-:W-:Y:S01]  /*105f0*/  MOV R4, R31 ;  /* 0x0000001f00047202 */ /* 0x000fe20000000f00 */
[----:B-1---5:R-:W-:Y:S05]  /*10600*/  BRA `(.L_x_1658) ;  /* 0xffff236000007947 */ /* 0x022fea000383ffff */
.L_x_1570:
[----:B------:R-:W-:Y:S01]  /*10610*/  IMAD.MOV.U32 R230, RZ, RZ, R14 ;  /* 0x000000ffffe67224 */ /* 0x000fe200078e000e */
[----:B------:R-:W-:Y:S01]  /*10620*/  MOV R31, RZ ;  /* 0x000000ff001f7202 */ /* 0x000fe20000000f00 */
[----:B------:R-:W-:Y:S01]  /*10630*/  IMAD.MOV.U32 R3, RZ, RZ, 0x181f ;  /* 0x0000181fff037424 */ /* 0x000fe200078e00ff */
[----:B------:R-:W-:Y:S02]  /*10640*/  MOV R2, 0x10660 ;  /* 0x0001066000027802 */ /* 0x000fe40000000f00 */
[----:B-12--5:R-:W-:Y:S05]  /*10650*/  CALL.REL.NOINC `($__internal_28_$__cuda_sm70_shflsync_idx_p) ;  /* 0x00001b5000007944 */ /* 0x026fea0003c00000 */
[----:B-----5:R-:W-:Y:S01]  /*10660*/  MOV R0, R31 ;  /* 0x0000001f00007202 */ /* 0x020fe20000000f00 */
[----:B-1----:R-:W-:Y:S05]  /*10670*/  BRA `(.L_x_1659) ;  /* 0xffff231000007947 */ /* 0x002fea000383ffff */
.L_x_1573:
[----:B------:R-:W-:Y:S01]  /*10680*/  IMAD.MOV.U32 R230, RZ, RZ, R5 ;  /* 0x000000ffffe67224 */ /* 0x000fe200078e0005 */
[----:B------:R-:W-:Y:S01]  /*10690*/  MOV R31, 0x1 ;  /* 0x00000001001f7802 */ /* 0x000fe20000000f00 */
[----:B--2---:R-:W-:Y:S01]  /*106a0*/  IMAD.MOV.U32 R3, RZ, RZ, 0x181f ;  /* 0x0000181fff037424 */ /* 0x004fe200078e00ff */
[----:B------:R-:W-:-:S02]  /*106b0*/  MOV R2, 0x106d0 ;  /* 0x000106d000027802 */ /* 0x000fc40000000f00 */
[----:B-1--45:R-:W-:Y:S05]  /*106c0*/  CALL.REL.NOINC `($__internal_28_$__cuda_sm70_shflsync_idx_p) ;  /* 0x00001ae000007944 */ /* 0x032fea0003c00000 */
[----:B------:R-:W-:Y:S01]  /*106d0*/  IMAD.MOV.U32 R4, RZ, RZ, R31 ;  /* 0x000000ffff047224 */ /* 0x000fe200078e001f */
[----:B------:R-:W-:Y:S01]  /*106e0*/  MOV R31, 0x1 ;  /* 0x00000001001f7802 */ /* 0x000fe20000000f00 */
[----:B------:R-:W-:Y:S01]  /*106f0*/  IMAD.MOV.U32 R230, RZ, RZ, R14 ;  /* 0x000000ffffe67224 */ /* 0x000fe200078e000e */
[----:B------:R-:W-:-:S02]  /*10700*/  MOV R3, 0x181f ;  /* 0x0000181f00037802 */ /* 0x000fc40000000f00 */
[----:B------:R-:W-:Y:S02]  /*10710*/  MOV R2, 0x10730 ;  /* 0x0001073000027802 */ /* 0x000fe40000000f00 */
[----:B-1---5:R-:W-:Y:S05]  /*10720*/  CALL.REL.NOINC `($__internal_28_$__cuda_sm70_shflsync_idx_p) ;  /* 0x00001a8000007944 */ /* 0x022fea0003c00000 */
[----:B-----5:R-:W-:Y:S01]  /*10730*/  MOV R0, R31 ;  /* 0x0000001f00007202 */ /* 0x020fe20000000f00 */
[----:B-1----:R-:W-:Y:S05]  /*10740*/  BRA `(.L_x_1660) ;  /* 0xffff242000007947 */ /* 0x002fea000383ffff */
.L_x_1576:
[----:B------:R-:W-:Y:S01]  /*10750*/  IMAD.MOV.U32 R230, RZ, RZ, R5 ;  /* 0x000000ffffe67224 */ /* 0x000fe200078e0005 */
[----:B------:R-:W-:Y:S01]  /*10760*/  MOV R31, 0x2 ;  /* 0x00000002001f7802 */ /* 0x000fe20000000f00 */
[----:B---3--:R-:W-:Y:S01]  /*10770*/  IMAD.MOV.U32 R3, RZ, RZ, 0x181f ;  /* 0x0000181fff037424 */ /* 0x008fe200078e00ff */
[----:B------:R-:W-:Y:S02]  /*10780*/  MOV R2, 0x107a0 ;  /* 0x000107a000027802 */ /* 0x000fe40000000f00 */
[----:B-12-45:R-:W-:Y:S05]  /*10790*/  CALL.REL.NOINC `($__internal_28_$__cuda_sm70_shflsync_idx_p) ;  /* 0x00001a1000007944 */ /* 0x036fea0003c00000 */
[----:B------:R-:W-:Y:S01]  /*107a0*/  MOV R4, R31 ;  /* 0x0000001f00047202 */ /* 0x000fe20000000f00 */
[----:B-1---5:R-:W-:Y:S05]  /*107b0*/  BRA `(.L_x_1661) ;  /* 0xffff256000007947 */ /* 0x022fea000383ffff */
.L_x_1577:
[----:B------:R-:W-:Y:S01]  /*107c0*/  IMAD.MOV.U32 R230, RZ, RZ, R14 ;  /* 0x000000ffffe67224 */ /* 0x000fe200078e000e */
[----:B------:R-:W-:Y:S01]  /*107d0*/  MOV R31, 0x2 ;  /* 0x00000002001f7802 */ /* 0x000fe20000000f00 */
[----:B------:R-:W-:Y:S01]  /*107e0*/  IMAD.MOV.U32 R3, RZ, RZ, 0x181f ;  /* 0x0000181fff037424 */ /* 0x000fe200078e00ff */
[----:B------:R-:W-:Y:S02]  /*107f0*/  MOV R2, 0x10810 ;  /* 0x0001081000027802 */ /* 0x000fe40000000f00 */
[----:B-12345:R-:W-:Y:S05]  /*10800*/  CALL.REL.NOINC `($__internal_28_$__cuda_sm70_shflsync_idx_p) ;  /* 0x000019a000007944 */ /* 0x03efea0003c00000 */
[----:B-----5:R-:W-:Y:S01]  /*10810*/  MOV R0, R31 ;  /* 0x0000001f00007202 */ /* 0x020fe20000000f00 */
[----:B-1----:R-:W-:Y:S05]  /*10820*/  BRA `(.L_x_1662) ;  /* 0xffff251000007947 */ /* 0x002fea000383ffff */
.L_x_1580:
[----:B------:R-:W-:Y:S01]  /*10830*/  IMAD.MOV.U32 R230, RZ, RZ, R5 ;  /* 0x000000ffffe67224 */ /* 0x000fe200078e0005 */
[----:B------:R-:W-:Y:S01]  /*10840*/  MOV R31, 0x3 ;  /* 0x00000003001f7802 */ /* 0x000fe20000000f00 */
[----:B-1----:R-:W-:Y:S01]  /*10850*/  IMAD.MOV.U32 R3, RZ, RZ, 0x181f ;  /* 0x0000181fff037424 */ /* 0x002fe200078e00ff */
[----:B------:R-:W-:-:S02]  /*10860*/  MOV R2, 0x10880 ;  /* 0x0001088000027802 */ /* 0x000fc40000000f00 */
[----:B--2345:R-:W-:Y:S05]  /*10870*/  CALL.REL.NOINC `($__internal_28_$__cuda_sm70_shflsync_idx_p) ;  /* 0x0000193000007944 */ /* 0x03cfea0003c00000 */
        /* <DEDUP_REMOVED lines=8> */
.L_x_1583:
[----:B------:R-:W-:Y:S01]  /*10900*/  IMAD.MOV.U32 R230, RZ, RZ, R5 ;  /* 0x000000ffffe67224 */ /* 0x000fe200078e0005 */
[----:B------:R-:W-:Y:S01]  /*10910*/  MOV R31, RZ ;  /* 0x000000ff001f7202 */ /* 0x000fe20000000f00 */
[----:B------:R-:W-:Y:S01]  /*10920*/  IMAD.MOV.U32 R3, RZ, RZ, 0x181f ;  /* 0x0000181fff037424 */ /* 0x000fe200078e00ff */
[----:B------:R-:W-:Y:S02]  /*10930*/  MOV R2, 0x10950 ;  /* 0x0001095000027802 */ /* 0x000fe40000000f00 */
[----:B------:R-:W-:Y:S05]  /*10940*/  CALL.REL.NOINC `($__internal_28_$__cuda_sm70_shflsync_idx_p) ;  /* 0x0000186000007944 */ /* 0x000fea0003c00000 */
[----:B------:R-:W-:Y:S01]  /*10950*/  MOV R4, R31 ;  /* 0x0000001f00047202 */ /* 0x000fe20000000f00 */
[----:B-1---5:R-:W-:Y:S05]  /*10960*/  BRA `(.L_x_1664) ;  /* 0xffff44b000007947 */ /* 0x022fea000383ffff */
.L_x_1584:
[----:B------:R-:W-:Y:S01]  /*10970*/  IMAD.MOV.U32 R230, RZ, RZ, R15 ;  /* 0x000000ffffe67224 */ /* 0x000fe200078e000f */
[----:B------:R-:W-:Y:S01]  /*10980*/  MOV R31, RZ ;  /* 0x000000ff001f7202 */ /* 0x000fe20000000f00 */
[----:B------:R-:W-:Y:S01]  /*10990*/  IMAD.MOV.U32 R3, RZ, RZ, 0x181f ;  /* 0x0000181fff037424 */ /* 0x000fe200078e00ff */
[----:B------:R-:W-:Y:S02]  /*109a0*/  MOV R2, 0x109c0 ;  /* 0x000109c000027802 */ /* 0x000fe40000000f00 */
[----:B-12---:R-:W-:Y:S05]  /*109b0*/  CALL.REL.NOINC `($__internal_28_$__cuda_sm70_shflsync_idx_p) ;  /* 0x000017f000007944 */ /* 0x006fea0003c00000 */
[C---:B------:R-:W-:Y:S01]  /*109c0*/  IADD3 R8, P2, R31.reuse, R108, RZ ;  /* 0x0000006c1f087210 */ /* 0x040fe20007f5e0ff */
[----:B------:R-:W-:Y:S01]  /*109d0*/  IMAD.MOV.U32 R230, RZ, RZ, R5 ;  /* 0x000000ffffe67224 */ /* 0x000fe200078e0005 */
[----:B------:R-:W-:-:S02]  /*109e0*/  IADD3 R10, P0, R31, R107, RZ ;  /* 0x0000006b1f0a7210 */ /* 0x000fc40007f1e0ff */
[----:B------:R-:W-:Y:S01]  /*109f0*/  ISETP.GE.AND P3, PT, R232, c[0x0][0x1d4], PT ;  /* 0x00007500e8007a0c */ /* 0x000fe20003f66270 */
[----:B------:R-:W-:Y:S01]  /*10a00*/  IMAD.X R9, R4, 0x1, R102, P2 ;  /* 0x0000000104097824 */ /* 0x000fe200010e0666 */
[----:B------:R-:W-:Y:S01]  /*10a10*/  ISETP.GE.AND P4, PT, R238, c[0x0][0x1d4], PT ;  /* 0x00007500ee007a0c */ /* 0x000fe20003f86270 */
[C---:B------:R-:W-:Y:S01]  /*10a20*/  IMAD.X R11, R4.reuse, 0x1, R100, P0 ;  /* 0x00000001040b7824 */ /* 0x040fe200000e0664 */
[----:B------:R-:W-:Y:S02]  /*10a30*/  ISETP.GE.AND P2, PT, R239, c[0x0][0x1d4], PT ;  /* 0x00007500ef007a0c */ /* 0x000fe40003f46270 */
[C---:B------:R-:W-:Y:S02]  /*10a40*/  IADD3 R6, P1, R31.reuse, R110, RZ ;  /* 0x0000006e1f067210 */ /* 0x040fe40007f3e0ff */
[----:B------:R-:W-:Y:S01]  /*10a50*/  IADD3 R2, P0, R31, R109, RZ ;  /* 0x0000006d1f027210 */ /* 0x000fe20007f1e0ff */
[----:B------:R-:W-:Y:S01]  /*10a60*/  IMAD.MOV.U32 R31, RZ, RZ, 0x1 ;  /* 0x00000001ff1f7424 */ /* 0x000fe200078e00ff */
[----:B------:R-:W-:Y:S01]  /*10a70*/  SEL R13, RZ, 0x10, P4 ;  /* 0x00000010ff0d7807 */ /* 0x000fe20002000000 */
[C---:B------:R-:W-:Y:S01]  /*10a80*/  IMAD.X R7, R4.reuse, 0x1, R103, P1 ;  /* 0x0000000104077824 */ /* 0x040fe200008e0667 */
[----:B------:R-:W-:Y:S01]  /*10a90*/  SEL R12, RZ, 0x10, P5 ;  /* 0x00000010ff0c7807 */ /* 0x000fe20002800000 */
[----:B------:R-:W-:Y:S01]  /*10aa0*/  IMAD.X R3, R4, 0x1, R101, P0 ;  /* 0x0000000104037824 */ /* 0x000fe200000e0665 */
[----:B------:R-:W-:Y:S01]  /*10ab0*/  @!PT LDS RZ, [RZ] ;  /* 0x00000000fffff984 */ /* 0x000fe20000000800 */
[----:B------:R-:W-:Y:S01]  /*10ac0*/  @!PT LDS RZ, [RZ] ;  /* 0x00000000fffff984 */ /* 0x000fe20000000800 */
[----:B------:R-:W-:Y:S01]  /*10ad0*/  @!PT LDS RZ, [RZ] ;  /* 0x00000000fffff984 */ /* 0x000fe20000000800 */
[----:B------:R2:W-:Y:S04]  /*10ae0*/  LDGSTS.E.BYPASS.LTC128B.128 [R229+0x8100], [R10.64], !P3 ;  /* 0x081000000ae57fae */ /* 0x0005e8000d901d46 */
[----:B------:R2:W-:Y:S04]  /*10af0*/  LDGSTS.E.BYPASS.LTC128B.128 [R229+0xa100], [R8.64], !P4 ;  /* 0x0a10000008e57fae */ /* 0x0005e8000e101d46 */
[----:B------:R3:W-:Y:S04]  /*10b00*/  LDGSTS.E.BYPASS.LTC128B.128 [R229+0xc100], [R6.64], !P5 ;  /* 0x0c10000006e57fae */ /* 0x0007e8000e901d46 */
[----:B------:R4:W-:Y:S01]  /*10b10*/  LDGSTS.E.BYPASS.LTC128B.128 [R229+0xe100], [R2.64], !P2 ;  /* 0x0e10000002e57fae */ /* 0x0009e2000d101d46 */
[----:B---3--:R-:W-:Y:S01]  /*10b20*/  SEL R7, RZ, 0x10, P3 ;  /* 0x00000010ff077807 */ /* 0x008fe20001800000 */
[----:B----4-:R-:W-:Y:S01]  /*10b30*/  IMAD.MOV.U32 R3, RZ, RZ, 0x181f ;  /* 0x0000181fff037424 */ /* 0x010fe200078e00ff */
        /* <DEDUP_REMOVED lines=10> */
.L_x_1585:
[----:B------:R-:W-:Y:S02]  /*10be0*/  MOV R0, 0x2 ;  /* 0x0000000200007802 */ /* 0x000fe40000000f00 */
[----:B------:R-:W-:Y:S02]  /*10bf0*/  MOV R2, 0x10c10 ;  /* 0x00010c1000027802 */ /* 0x000fe40000000f00 */
[----:B------:R-:W-:Y:S05]  /*10c00*/  CALL.REL.NOINC `($__internal_27_$__cuda_sm70_shflsync_bfly_p) ;  /* 0x0000154000007944 */ /* 0x000fea0003c00000 */
[----:B------:R-:W-:Y:S01]  /*10c10*/  FMNMX.FTZ R4, R4, R0, !PT ;  /* 0x0000000004047209 */ /* 0x000fe20007810000 */
[----:B------:R-:W-:Y:S01]  /*10c20*/  IMAD.MOV.U32 R0, RZ, RZ, 0x1 ;  /* 0x00000001ff007424 */ /* 0x000fe200078e00ff */
[----:B------:R-:W-:Y:S02]  /*10c30*/  MOV R2, 0x10c50 ;  /* 0x00010c5000027802 */ /* 0x000fe40000000f00 */
[----:B------:R-:W-:Y:S05]  /*10c40*/  CALL.REL.NOINC `($__internal_27_$__cuda_sm70_shflsync_bfly_p) ;  /* 0x0000150000007944 */ /* 0x000fea0003c00000 */
[----:B------:R-:W-:Y:S01]  /*10c50*/  FMNMX.FTZ R132, R4, R0, !PT ;  /* 0x0000000004847209 */ /* 0x000fe20007810000 */
[----:B------:R-:W-:Y:S01]  /*10c60*/  IMAD.MOV.U32 R4, RZ, RZ, R5 ;  /* 0x000000ffff047224 */ /* 0x000fe200078e0005 */
[----:B------:R-:W-:Y:S01]  /*10c70*/  MOV R2, 0x10ca0 ;  /* 0x00010ca000027802 */ /* 0x000fe20000000f00 */
[----:B------:R-:W-:Y:S02]  /*10c80*/  IMAD.MOV.U32 R0, RZ, RZ, 0x2 ;  /* 0x00000002ff007424 */ /* 0x000fe400078e00ff */
[----:B------:R-:W-:Y:S05]  /*10c90*/  CALL.REL.NOINC `($__internal_27_$__cuda_sm70_shflsync_bfly_p) ;  /* 0x000014b000007944 */ /* 0x000fea0003c00000 */
[----:B------:R-:W-:Y:S01]  /*10ca0*/  FMNMX.FTZ R5, R5, R0, !PT ;  /* 0x0000000005057209 */ /* 0x000fe20007810000 */
[----:B------:R-:W-:Y:S01]  /*10cb0*/  IMAD.MOV.U32 R0, RZ, RZ, 0x1 ;  /* 0x00000001ff007424 */ /* 0x000fe200078e00ff */
[----:B------:R-:W-:-:S03]  /*10cc0*/  MOV R2, 0x10cf0 ;  /* 0x00010cf000027802 */ /* 0x000fc60000000f00 */
[----:B------:R-:W-:Y:S02]  /*10cd0*/  IMAD.MOV.U32 R4, RZ, RZ, R5 ;  /* 0x000000ffff047224 */ /* 0x000fe400078e0005 */
[----:B------:R-:W-:Y:S05]  /*10ce0*/  CALL.REL.NOINC `($__internal_27_$__cuda_sm70_shflsync_bfly_p) ;  /* 0x0000146000007944 */ /* 0x000fea0003c00000 */
[----:B------:R-:W-:Y:S01]  /*10cf0*/  MOV R3, R0 ;  /* 0x0000000000037202 */ /* 0x000fe20000000f00 */
[----:B------:R-:W-:Y:S05]  /*10d00*/  BRA `(.L_x_1666) ;  /* 0xffff49d000007947 */ /* 0x000fea000383ffff */
.L_x_1587:
[----:B--234-:R-:W-:Y:S01]  /*10d10*/  MOV R31, RZ ;  /* 0x000000ff001f7202 */ /* 0x01cfe20000000f00 */
[----:B------:R-:W-:Y:S01]  /*10d20*/  IMAD.MOV.U32 R230, RZ, RZ, R4 ;  /* 0x000000ffffe67224 */ /* 0x000fe200078e0004 */
[----:B------:R-:W-:Y:S01]  /*10d30*/  MOV R2, 0x10d60 ;  /* 0x00010d6000027802 */ /* 0x000fe20000000f00 */
[----:B------:R-:W-:Y:S02]  /*10d40*/  IMAD.MOV.U32 R3, RZ, RZ, 0x181f ;  /* 0x0000181fff037424 */ /* 0x000fe400078e00ff */
[----:B-1----:R-:W-:Y:S05]  /*10d50*/  CALL.REL.NOINC `($__internal_28_$__cuda_sm70_shflsync_idx_p) ;  /* 0x0000145000007944 */ /* 0x002fea0003c00000 */
[----:B------:R-:W-:Y:S01]  /*10d60*/  MOV R2, R31 ;  /* 0x0000001f00027202 */ /* 0x000fe20000000f00 */
[----:B-1---5:R-:W-:-:S05]  /*10d70*/  BRA `(.L_x_1667) ;  /* 0xffff623000007947 */ /* 0x022fca000383ffff */
.L_x_1590:
[----:B------:R-:W-:Y:S01]  /*10d80*/  MOV R31, RZ ;  /* 0x000000ff001f7202 */ /* 0x000fe20000000f00 */
[----:B------:R-:W-:Y:S01]  /*10d90*/  IMAD.MOV.U32 R230, RZ, RZ, R5 ;  /* 0x000000ffffe67224 */ /* 0x000fe200078e0005 */
[----:B------:R-:W-:Y:S01]  /*10da0*/  MOV R2, 0x10dd0 ;  /* 0x00010dd000027802 */ /* 0x000fe20000000f00 */
[----:B------:R-:W-:Y:S02]  /*10db0*/  IMAD.MOV.U32 R3, RZ, RZ, 0x181f ;  /* 0x0000181fff037424 */ /* 0x000fe400078e00ff */
[----:B------:R-:W-:Y:S05]  /*10dc0*/  CALL.REL.NOINC `($__internal_28_$__cuda_sm70_shflsync_idx_p) ;  /* 0x000013e000007944 */ /* 0x000fea0003c00000 */
[----:B------:R-:W-:Y:S01]  /*10dd0*/  MOV R4, R31 ;  /* 0x0000001f00047202 */ /* 0x000fe20000000f00 */
[----:B-1---5:R-:W-:-:S05]  /*10de0*/  BRA `(.L_x_1668) ;  /* 0xffff77f000007947 */ /* 0x022fca000383ffff */
.L_x_1591:
[----:B------:R-:W-:Y:S01]  /*10df0*/  MOV R31, RZ ;  /* 0x000000ff001f7202 */ /* 0x000fe20000000f00 */
[----:B------:R-:W-:Y:S01]  /*10e00*/  IMAD.MOV.U32 R230, RZ, RZ, R8 ;  /* 0x000000ffffe67224 */ /* 0x000fe200078e0008 */
[----:B------:R-:W-:Y:S01]  /*10e10*/  MOV R2, 0x10e40 ;  /* 0x00010e4000027802 */ /* 0x000fe20000000f00 */
[----:B------:R-:W-:Y:S02]  /*10e20*/  IMAD.MOV.U32 R3, RZ, RZ, 0x181f ;  /* 0x0000181fff037424 */ /* 0x000fe400078e00ff */
[----:B-12---:R-:W-:Y:S05]  /*10e30*/  CALL.REL.NOINC `($__internal_28_$__cuda_sm70_shflsync_idx_p) ;  /* 0x0000137000007944 */ /* 0x006fea0003c00000 */
[C---:B------:R-:W-:Y:S01]  /*10e40*/  IADD3 R2, -R227.reuse, 0x10, RZ ;  /* 0x00000010e3027810 */ /* 0x040fe20007ffe1ff */
[----:B------:R-:W-:Y:S03]  /*10e50*/  IMAD.MOV.U32 R230, RZ, RZ, R5 ;  /* 0x000000ffffe67224 */ /* 0x000fe600078e0005 */
[----:B------:R-:W-:Y:S04]  /*10e60*/  LOP3.LUT R2, R2, 0xf, RZ, 0xc0, !PT ;  /* 0x0000000f02027812 */ /* 0x000fe800078ec0ff */
[----:B------:R-:W-:Y:S04]  /*10e70*/  IADD3 R2, P1, P0, R2, R31, R25 ;  /* 0x0000001f02027210 */ /* 0x000fe8000783e019 */
[----:B------:R-:W-:Y:S02]  /*10e80*/  IADD3.X R3, RZ, R4, R9, P1, P0 ;  /* 0x00000004ff037210 */ /* 0x000fe40000fe0409 */
[----:B------:R-:W-:Y:S11]  /*10e90*/  ISETP.NE.U32.AND P0, PT, R227, RZ, PT ;  /* 0x000000ffe300720c */ /* 0x000ff60003f05070 */
[----:B------:R-:W-:Y:S02]  /*10ea0*/  @!UPT UIADD3 URZ, URZ, URZ, URZ ;  /* 0x0000003f3f3ff290 */ /* 0x000fe4000fffe03f */
[----:B------:R-:W-:Y:S01]  /*10eb0*/  @!PT LDS RZ, [RZ] ;  /* 0x00000000fffff984 */ /* 0x000fe20000000800 */
[----:B------:R-:W-:Y:S01]  /*10ec0*/  @!PT LDS RZ, [RZ] ;  /* 0x00000000fffff984 */ /* 0x000fe20000000800 */
[----:B------:R-:W-:Y:S01]  /*10ed0*/  @!PT LDS RZ, [RZ] ;  /* 0x00000000fffff984 */ /* 0x000fe20000000800 */
[----:B------:R2:W-:Y:S02]  /*10ee0*/  LDGSTS.E.BYPASS.LTC128B.128.ZFILL [R229+0x8100], [R2.64], P0 ;  /* 0x0810000002e57fae */ /* 0x0005e40008141d46 */
[C---:B--2---:R-:W-:Y:S05]  /*10ef0*/  IADD3 R2, P0, R31.reuse, R26, RZ ;  /* 0x0000001a1f027210 */ /* 0x044fea0007f1e0ff */
[C---:B------:R-:W-:Y:S01]  /*10f00*/  IMAD.X R3, R4.reuse, 0x1, R10, P0 ;  /* 0x0000000104037824 */ /* 0x040fe200000e060a */
[C---:B------:R-:W-:Y:S04]  /*10f10*/  IADD3 R6, P0, R31.reuse, R27, RZ ;  /* 0x0000001b1f067210 */ /* 0x040fe80007f1e0ff */
[----:B------:R2:W-:Y:S01]  /*10f20*/  LDGSTS.E.BYPASS.LTC128B.128 [R229+0xa100], [R2.64], !P3 ;  /* 0x0a10000002e57fae */ /* 0x0005e2000d901d46 */
[C---:B------:R-:W-:Y:S05]  /*10f30*/  IMAD.X R7, R4.reuse, 0x1, R11, P0 ;  /* 0x0000000104077824 */ /* 0x040fea00000e060b */
[----:B------:R3:W-:Y:S01]  /*10f40*/  LDGSTS.E.BYPASS.LTC128B.128 [R229+0xc100], [R6.64], !P4 ;  /* 0x0c10000006e57fae */ /* 0x0007e2000e101d46 */
[----:B--2---:R-:W-:Y:S01]  /*10f50*/  IADD3 R2, P0, R31, R28, RZ ;  /* 0x0000001c1f027210 */ /* 0x004fe20007f1e0ff */
[----:B------:R-:W-:Y:S04]  /*10f60*/  IMAD.MOV.U32 R31, RZ, RZ, 0x1 ;  /* 0x00000001ff1f7424 */ /* 0x000fe800078e00ff */
[----:B------:R-:W-:Y:S05]  /*10f70*/  IMAD.X R3, R4, 0x1, R12, P0 ;  /* 0x0000000104037824 */ /* 0x000fea00000e060c */
[----:B------:R2:W-:Y:S02]  /*10f80*/  LDGSTS.E.BYPASS.LTC128B.128 [R229+0xe100], [R2.64], !P5 ;  /* 0x0e10000002e57fae */ /* 0x0005e4000e901d46 */
[----:B--2---:R-:W-:Y:S01]  /*10f90*/  MOV R2, 0x10fc0 ;  /* 0x00010fc000027802 */ /* 0x004fe20000000f00 */
[----:B------:R-:W-:Y:S02]  /*10fa0*/  IMAD.MOV.U32 R3, RZ, RZ, 0x181f ;  /* 0x0000181fff037424 */ /* 0x000fe400078e00ff */
[----:B-1-3-5:R-:W-:Y:S05]  /*10fb0*/  CALL.REL.NOINC `($__internal_28_$__cuda_sm70_shflsync_idx_p) ;  /* 0x000011f000007944 */ /* 0x02afea0003c00000 */
[----:B------:R-:W-:Y:S01]  /*10fc0*/  MOV R3, 0x181f ;  /* 0x0000181f00037802 */ /* 0x000fe20000000f00 */
[----:B------:R-:W-:Y:S01]  /*10fd0*/  IMAD.MOV.U32 R4, RZ, RZ, R31 ;  /* 0x000000ffff047224 */ /* 0x000fe200078e001f */
[----:B------:R-:W-:Y:S01]  /*10fe0*/  MOV R31, 0x1 ;  /* 0x00000001001f7802 */ /* 0x000fe20000000f00 */
[----:B------:R-:W-:Y:S01]  /*10ff0*/  IMAD.MOV.U32 R230, RZ, RZ, R8 ;  /* 0x000000ffffe67224 */ /* 0x000fe200078e0008 */
[----:B------:R-:W-:Y:S02]  /*11000*/  MOV R2, 0x11020 ;  /* 0x0001102000027802 */ /* 0x000fe40000000f00 */
[----:B-1---5:R-:W-:Y:S05]  /*11010*/  CALL.REL.NOINC `($__internal_28_$__cuda_sm70_shflsync_idx_p) ;  /* 0x0000119000007944 */ /* 0x022fea0003c00000 */
[----:B-----5:R-:W-:Y:S01]  /*11020*/  MOV R0, R31 ;  /* 0x0000001f00007202 */ /* 0x020fe20000000f00 */
[----:B-1----:R-:W-:-:S05]  /*11030*/  BRA `(.L_x_1669) ;  /* 0xffff770000007947 */ /* 0x002fca000383ffff */
.L_x_1592:
        /* <DEDUP_REMOVED lines=14> */
[----:B------:R-:W-:Y:S02]  /*11120*/  MOV R2, 0x11140 ;  /* 0x0001114000027802 */ /* 0x000fe40000000f00 */
[----:B------:R-:W-:Y:S05]  /*11130*/  CALL.REL.NOINC `($__internal_27_$__cuda_sm70_shflsync_bfly_p) ;  /* 0x0000101000007944 */ /* 0x000fea0003c00000 */
[----:B------:R-:W-:-:S05]  /*11140*/  BRA `(.L_x_1670) ;  /* 0xffff79b000007947 */ /* 0x000fca000383ffff */
.L_x_1594:
[----:B------:R-:W-:Y:S01]  /*11150*/  IMAD.MOV.U32 R4, RZ, RZ, R235 ;  /* 0x000000ffff047224 */ /* 0x000fe200078e00eb */
[----:B------:R-:W-:-:S02]  /*11160*/  MOV R0, 0x2 ;  /* 0x0000000200007802 */ /* 0x000fc40000000f00 */
[----:B------:R-:W-:Y:S02]  /*11170*/  MOV R2, 0x11190 ;  /* 0x0001119000027802 */ /* 0x000fe40000000f00 */
[----:B------:R-:W-:Y:S05]  /*11180*/  CALL.REL.NOINC `($__internal_27_$__cuda_sm70_shflsync_bfly_p) ;  /* 0x00000fc000007944 */ /* 0x000fea0003c00000 */
[----:B------:R-:W-:Y:S05]  /*11190*/  BRA `(.L_x_1671) ;  /* 0xffff95a000007947 */ /* 0x000fea000383ffff */
.L_x_1595:
[----:B------:R-:W-:Y:S01]  /*111a0*/  IMAD.MOV.U32 R4, RZ, RZ, R5 ;  /* 0x000000ffff047224 */ /* 0x000fe200078e0005 */
[----:B------:R-:W-:Y:S02]  /*111b0*/  MOV R0, 0x1 ;  /* 0x0000000100007802 */ /* 0x000fe40000000f00 */
[----:B------:R-:W-:Y:S02]  /*111c0*/  MOV R2, 0x111e0 ;  /* 0x000111e000027802 */ /* 0x000fe40000000f00 */
[----:B-1----:R-:W-:Y:S05]  /*111d0*/  CALL.REL.NOINC `($__internal_27_$__cuda_sm70_shflsync_bfly_p) ;  /* 0x00000f7000007944 */ /* 0x002fea0003c00000 */
[----:B------:R-:W-:Y:S01]  /*111e0*/  FADD.FTZ R5, R5, R0 ;  /* 0x0000000005057221 */ /* 0x000fe20000010000 */
[----:B------:R-:W-:Y:S02]  /*111f0*/  MOV R4, R234 ;  /* 0x000000ea00047202 */ /* 0x000fe40000000f00 */
[----:B------:R-:W-:Y:S02]  /*11200*/  MOV R0, 0x2 ;  /* 0x0000000200007802 */ /* 0x000fe40000000f00 */
[----:B------:R-:W-:Y:S02]  /*11210*/  MOV R2, 0x11230 ;  /* 0x0001123000027802 */ /* 0x000fe40000000f00 */
[----:B------:R-:W-:Y:S05]  /*11220*/  CALL.REL.NOINC `($__internal_27_$__cuda_sm70_shflsync_bfly_p) ;  /* 0x00000f2000007944 */ /* 0x000fea0003c00000 */
[----:B------:R-:W-:Y:S01]  /*11230*/  FADD.FTZ R4, R234, R0 ;  /* 0x00000000ea047221 */ /* 0x000fe20000010000 */
[----:B------:R-:W-:Y:S02]  /*11240*/  MOV R0, 0x1 ;  /* 0x0000000100007802 */ /* 0x000fe40000000f00 */
[----:B------:R-:W-:-:S02]  /*11250*/  MOV R2, 0x11270 ;  /* 0x0001127000027802 */ /* 0x000fc40000000f00 */
[----:B------:R-:W-:Y:S05]  /*11260*/  CALL.REL.NOINC `($__internal_27_$__cuda_sm70_shflsync_bfly_p) ;  /* 0x00000ee000007944 */ /* 0x000fea0003c00000 */
[----:B------:R-:W-:Y:S01]  /*11270*/  MOV R3, R0 ;  /* 0x0000000000037202 */ /* 0x000fe20000000f00 */
[----:B------:R-:W-:Y:S05]  /*11280*/  BRA `(.L_x_1672) ;  /* 0xffff952000007947 */ /* 0x000fea000383ffff */
.L_x_1602:
[----:B--234-:R-:W-:Y:S01]  /*11290*/  IMAD.MOV.U32 R230, RZ, RZ, R5 ;  /* 0x000000ffffe67224 */ /* 0x01cfe200078e0005 */
[----:B------:R-:W-:Y:S01]  /*112a0*/  MOV R31, RZ ;  /* 0x000000ff001f7202 */ /* 0x000fe20000000f00 */
[----:B------:R-:W-:Y:S01]  /*112b0*/  IMAD.MOV.U32 R3, RZ, RZ, 0x181f ;  /* 0x0000181fff037424 */ /* 0x000fe200078e00ff */
[----:B------:R-:W-:-:S02]  /*112c0*/  MOV R2, 0x112e0 ;  /* 0x000112e000027802 */ /* 0x000fc40000000f00 */
[----:B-1----:R-:W-:Y:S05]  /*112d0*/  CALL.REL.NOINC `($__internal_28_$__cuda_sm70_shflsync_idx_p) ;  /* 0x00000ed000007944 */ /* 0x002fea0003c00000 */
[----:B------:R-:W-:Y:S01]  /*112e0*/  MOV R4, R31 ;  /* 0x0000001f00047202 */ /* 0x000fe20000000f00 */
[----:B-1---5:R-:W-:Y:S05]  /*112f0*/  BRA `(.L_x_1673) ;  /* 0xffffb14000007947 */ /* 0x022fea000383ffff */
.L_x_1603:
[----:B------:R-:W-:Y:S01]  /*11300*/  IMAD.MOV.U32 R230, RZ, RZ, R14 ;  /* 0x000000ffffe67224 */ /* 0x000fe200078e000e */
[----:B------:R-:W-:Y:S01]  /*11310*/  MOV R31, RZ ;  /* 0x000000ff001f7202 */ /* 0x000fe20000000f00 */
[----:B------:R-:W-:Y:S01]  /*11320*/  IMAD.MOV.U32 R3, RZ, RZ, 0x181f ;  /* 0x0000181fff037424 */ /* 0x000fe200078e00ff */
[----:B------:R-:W-:-:S02]  /*11330*/  MOV R2, 0x11350 ;  /* 0x0001135000027802 */ /* 0x000fc40000000f00 */
[----:B-123--:R-:W-:Y:S05]  /*11340*/  CALL.REL.NOINC `($__internal_28_$__cuda_sm70_shflsync_idx_p) ;  /* 0x00000e6000007944 */ /* 0x00efea0003c00000 */
[----:B-----5:R-:W-:Y:S01]  /*11350*/  MOV R0, R31 ;  /* 0x0000001f00007202 */ /* 0x020fe20000000f00 */
[----:B-1----:R-:W-:Y:S05]  /*11360*/  BRA `(.L_x_1674) ;  /* 0xffffb0f000007947 */ /* 0x002fea000383ffff */
.L_x_1606:
[----:B------:R-:W-:Y:S01]  /*11370*/  IMAD.MOV.U32 R230, RZ, RZ, R5 ;  /* 0x000000ffffe67224 */ /* 0x000fe200078e0005 */
[----:B------:R-:W-:Y:S01]  /*11380*/  MOV R31, 0x1 ;  /* 0x00000001001f7802 */ /* 0x000fe20000000f00 */
[----:B--2---:R-:W-:Y:S01]  /*11390*/  IMAD.MOV.U32 R3, RZ, RZ, 0x181f ;  /* 0x0000181fff037424 */ /* 0x004fe200078e00ff */
[----:B------:R-:W-:-:S02]  /*113a0*/  MOV R2, 0x113c0 ;  /* 0x000113c000027802 */ /* 0x000fc40000000f00 */
[----:B-1-34-:R-:W-:Y:S05]  /*113b0*/  CALL.REL.NOINC `($__internal_28_$__cuda_sm70_shflsync_idx_p) ;  /* 0x00000df000007944 */ /* 0x01afea0003c00000 */
        /* <DEDUP_REMOVED lines=8> */
.L_x_1609:
[----:B------:R-:W-:Y:S01]  /*11440*/  IMAD.MOV.U32 R230, RZ, RZ, R5 ;  /* 0x000000ffffe67224 */ /* 0x000fe200078e0005 */
[----:B------:R-:W-:Y:S01]  /*11450*/  MOV R31, 0x2 ;  /* 0x00000002001f7802 */ /* 0x000fe20000000f00 */
[----:B-1----:R-:W-:Y:S01]  /*11460*/  IMAD.MOV.U32 R3, RZ, RZ, 0x181f ;  /* 0x0000181fff037424 */ /* 0x002fe200078e00ff */
[----:B------:R-:W-:Y:S02]  /*11470*/  MOV R2, 0x11490 ;  /* 0x0001149000027802 */ /* 0x000fe40000000f00 */
[----:B--234-:R-:W-:Y:S05]  /*11480*/  CALL.REL.NOINC `($__internal_28_$__cuda_sm70_shflsync_idx_p) ;  /* 0x00000d2000007944 */ /* 0x01cfea0003c00000 */
[----:B------:R-:W-:Y:S01]  /*11490*/  MOV R4, R31 ;  /* 0x0000001f00047202 */ /* 0x000fe20000000f00 */
[----:B-1---5:R-:W-:Y:S05]  /*114a0*/  BRA `(.L_x_1676) ;  /* 0xffffb33000007947 */ /* 0x022fea000383ffff */
.L_x_1610:
[----:B------:R-:W-:Y:S01]  /*114b0*/  IMAD.MOV.U32 R230, RZ, RZ, R14 ;  /* 0x000000ffffe67224 */ /* 0x000fe200078e000e */
[----:B------:R-:W-:Y:S01]  /*114c0*/  MOV R31, 0x2 ;  /* 0x00000002001f7802 */ /* 0x000fe20000000f00 */
[----:B-1----:R-:W-:Y:S01]  /*114d0*/  IMAD.MOV.U32 R3, RZ, RZ, 0x181f ;  /* 0x0000181fff037424 */ /* 0x002fe200078e00ff */
[----:B------:R-:W-:Y:S02]  /*114e0*/  MOV R2, 0x11500 ;  /* 0x0001150000027802 */ /* 0x000fe40000000f00 */
[----:B--234-:R-:W-:Y:S05]  /*114f0*/  CALL.REL.NOINC `($__internal_28_$__cuda_sm70_shflsync_idx_p) ;  /* 0x00000cb000007944 */ /* 0x01cfea0003c00000 */
[----:B-----5:R-:W-:Y:S01]  /*11500*/  MOV R0, R31 ;  /* 0x0000001f00007202 */ /* 0x020fe20000000f00 */
[----:B-1----:R-:W-:Y:S05]  /*11510*/  BRA `(.L_x_1677) ;  /* 0xffffb2e000007947 */ /* 0x002fea000383ffff */
.L_x_1613:
[----:B------:R-:W-:Y:S01]  /*11520*/  IMAD.MOV.U32 R230, RZ, RZ, R5 ;  /* 0x000000ffffe67224 */ /* 0x000fe200078e0005 */
[----:B------:R-:W-:Y:S01]  /*11530*/  MOV R31, 0x3 ;  /* 0x00000003001f7802 */ /* 0x000fe20000000f00 */
[----:B-1----:R-:W-:Y:S01]  /*11540*/  IMAD.MOV.U32 R3, RZ, RZ, 0x181f ;  /* 0x0000181fff037424 */ /* 0x002fe200078e00ff */
[----:B------:R-:W-:-:S02]  /*11550*/  MOV R2, 0x11570 ;  /* 0x0001157000027802 */ /* 0x000fc40000000f00 */
[----:B--234-:R-:W-:Y:S05]  /*11560*/  CALL.REL.NOINC `($__internal_28_$__cuda_sm70_shflsync_idx_p) ;  /* 0x00000c4000007944 */ /* 0x01cfea0003c00000 */
        /* <DEDUP_REMOVED lines=8> */
.L_x_1615:
[----:B------:R-:W-:Y:S01]  /*115f0*/  IMAD.MOV.U32 R230, RZ, RZ, R5 ;  /* 0x000000ffffe67224 */ /* 0x000fe200078e0005 */
[----:B------:R-:W-:Y:S01]  /*11600*/  MOV R31, RZ ;  /* 0x000000ff001f7202 */ /* 0x000fe20000000f00 */
[----:B------:R-:W-:Y:S01]  /*11610*/  IMAD.MOV.U32 R3, RZ, RZ, 0x1c1f ;  /* 0x00001c1fff037424 */ /* 0x000fe200078e00ff */
[----:B------:R-:W-:Y:S02]  /*11620*/  MOV R2, 0x11640 ;  /* 0x0001164000027802 */ /* 0x000fe40000000f00 */
[----:B------:R-:W-:Y:S05]  /*11630*/  CALL.REL.NOINC `($__internal_28_$__cuda_sm70_shflsync_idx_p) ;  /* 0x00000b7000007944 */ /* 0x000fea0003c00000 */
[----:B------:R-:W-:Y:S01]  /*11640*/  MOV R4, R31 ;  /* 0x0000001f00047202 */ /* 0x000fe20000000f00 */
[----:B-1---5:R-:W-:Y:S05]  /*11650*/  BRA `(.L_x_1679) ;  /* 0xffffb70000007947 */ /* 0x022fea000383ffff */
.L_x_1616:
[----:B------:R-:W-:Y:S01]  /*11660*/  IMAD.MOV.U32 R230, RZ, RZ, R12 ;  /* 0x000000ffffe67224 */ /* 0x000fe200078e000c */
[----:B------:R-:W-:Y:S01]  /*11670*/  MOV R31, RZ ;  /* 0x000000ff001f7202 */ /* 0x000fe20000000f00 */
[----:B------:R-:W-:Y:S01]  /*11680*/  IMAD.MOV.U32 R3, RZ, RZ, 0x1c1f ;  /* 0x00001c1fff037424 */ /* 0x000fe200078e00ff */
[----:B------:R-:W-:Y:S02]  /*11690*/  MOV R2, 0x116b0 ;  /* 0x000116b000027802 */ /* 0x000fe40000000f00 */
[----:B-12---:R-:W-:Y:S05]  /*116a0*/  CALL.REL.NOINC `($__internal_28_$__cuda_sm70_shflsync_idx_p) ;  /* 0x00000b0000007944 */ /* 0x006fea0003c00000 */
[----:B-----5:R-:W-:Y:S01]  /*116b0*/  MOV R0, R31 ;  /* 0x0000001f00007202 */ /* 0x020fe20000000f00 */
[----:B-1----:R-:W-:Y:S05]  /*116c0*/  BRA `(.L_x_1680) ;  /* 0xffffb6b000007947 */ /* 0x002fea000383ffff */
.L_x_1619:
        /* <DEDUP_REMOVED lines=13> */
.L_x_1623:
[----:B------:R-:W-:Y:S01]  /*117a0*/  IMAD.MOV.U32 R230, RZ, RZ, R5 ;  /* 0x000000ffffe67224 */ /* 0x000fe200078e0005 */
[----:B------:R-:W-:Y:S01]  /*117b0*/  MOV R31, RZ ;  /* 0x000000ff001f7202 */ /* 0x000fe20000000f00 */
[----:B------:R-:W-:Y:S01]  /*117c0*/  IMAD.MOV.U32 R3, RZ, RZ, 0x181f ;  /* 0x0000181fff037424 */ /* 0x000fe200078e00ff */
[----:B------:R-:W-:Y:S02]  /*117d0*/  MOV R2, 0x117f0 ;  /* 0x000117f000027802 */ /* 0x000fe40000000f00 */
[----:B------:R-:W-:Y:S05]  /*117e0*/  CALL.REL.NOINC `($__internal_28_$__cuda_sm70_shflsync_idx_p) ;  /* 0x000009c000007944 */ /* 0x000fea0003c00000 */
[----:B------:R-:W-:Y:S01]  /*117f0*/  MOV R4, R31 ;  /* 0x0000001f00047202 */ /* 0x000fe20000000f00 */
[----:B-1---5:R-:W-:Y:S05]  /*11800*/  BRA `(.L_x_1682) ;  /* 0xffffd67000007947 */ /* 0x022fea000383ffff */
.L_x_1624:
[----:B------:R-:W-:Y:S01]  /*11810*/  IMAD.MOV.U32 R230, RZ, RZ, R14 ;  /* 0x000000ffffe67224 */ /* 0x000fe200078e000e */
[----:B------:R-:W-:Y:S01]  /*11820*/  MOV R31, RZ ;  /* 0x000000ff001f7202 */ /* 0x000fe20000000f00 */
[----:B------:R-:W-:Y:S01]  /*11830*/  IMAD.MOV.U32 R3, RZ, RZ, 0x181f ;  /* 0x0000181fff037424 */ /* 0x000fe200078e00ff */
[----:B------:R-:W-:Y:S02]  /*11840*/  MOV R2, 0x11860 ;  /* 0x0001186000027802 */ /* 0x000fe40000000f00 */
[----:B-12---:R-:W-:Y:S05]  /*11850*/  CALL.REL.NOINC `($__internal_28_$__cuda_sm70_shflsync_idx_p) ;  /* 0x0000095000007944 */ /* 0x006fea0003c00000 */
[----:B-----5:R-:W-:Y:S01]  /*11860*/  MOV R0, R31 ;  /* 0x0000001f00007202 */ /* 0x020fe20000000f00 */
[----:B-1----:R-:W-:Y:S05]  /*11870*/  BRA `(.L_x_1683) ;  /* 0xffffd62000007947 */ /* 0x002fea000383ffff */
.L_x_1627:
        /* <DEDUP_REMOVED lines=13> */
.L_x_1630:
[----:B------:R-:W-:Y:S01]  /*11950*/  IMAD.MOV.U32 R230, RZ, RZ, R5 ;  /* 0x000000ffffe67224 */ /* 0x000fe200078e0005 */
[----:B------:R-:W-:Y:S01]  /*11960*/  MOV R31, 0x2 ;  /* 0x00000002001f7802 */ /* 0x000fe20000000f00 */
[----:B-1----:R-:W-:Y:S01]  /*11970*/  IMAD.MOV.U32 R3, RZ, RZ, 0x181f ;  /* 0x0000181fff037424 */ /* 0x002fe200078e00ff */
[----:B------:R-:W-:Y:S02]  /*11980*/  MOV R2, 0x119a0 ;  /* 0x000119a000027802 */ /* 0x000fe40000000f00 */
[----:B--234-:R-:W-:Y:S05]  /*11990*/  CALL.REL.NOINC `($__internal_28_$__cuda_sm70_shflsync_idx_p) ;  /* 0x0000081000007944 */ /* 0x01cfea0003c00000 */
[----:B------:R-:W-:Y:S01]  /*119a0*/  MOV R4, R31 ;  /* 0x0000001f00047202 */ /* 0x000fe20000000f00 */
[----:B-1---5:R-:W-:Y:S05]  /*119b0*/  BRA `(.L_x_1685) ;  /* 0xffffd87000007947 */ /* 0x022fea000383ffff */
.L_x_1631:
[----:B------:R-:W-:Y:S01]  /*119c0*/  IMAD.MOV.U32 R230, RZ, RZ, R14 ;  /* 0x000000ffffe67224 */ /* 0x000fe200078e000e */
[----:B------:R-:W-:Y:S01]  /*119d0*/  MOV R31, 0x2 ;  /* 0x00000002001f7802 */ /* 0x000fe20000000f00 */
[----:B------:R-:W-:Y:S01]  /*119e0*/  IMAD.MOV.U32 R3, RZ, RZ, 0x181f ;  /* 0x0000181fff037424 */ /* 0x000fe200078e00ff */
[----:B------:R-:W-:Y:S02]  /*119f0*/  MOV R2, 0x11a10 ;  /* 0x00011a1000027802 */ /* 0x000fe40000000f00 */
[----:B-1234-:R-:W-:Y:S05]  /*11a00*/  CALL.REL.NOINC `($__internal_28_$__cuda_sm70_shflsync_idx_p) ;  /* 0x000007a000007944 */ /* 0x01efea0003c00000 */
[----:B-----5:R-:W-:Y:S01]  /*11a10*/  MOV R0, R31 ;  /* 0x0000001f00007202 */ /* 0x020fe20000000f00 */
[----:B-1----:R-:W-:Y:S05]  /*11a20*/  BRA `(.L_x_1686) ;  /* 0xffffd82000007947 */ /* 0x002fea000383ffff */
.L_x_1634:
        /* <DEDUP_REMOVED lines=13> */
.L_x_1636:
[----:B------:R-:W-:Y:S01]  /*11b00*/  IMAD.MOV.U32 R230, RZ, RZ, R30 ;  /* 0x000000ffffe67224 */ /* 0x000fe200078e001e */
[----:B------:R-:W-:Y:S01]  /*11b10*/  MOV R31, RZ ;  /* 0x000000ff001f7202 */ /* 0x000fe20000000f00 */
[----:B------:R-:W-:Y:S01]  /*11b20*/  IMAD.MOV.U32 R3, RZ, RZ, 0x1f ;  /* 0x0000001fff037424 */ /* 0x000fe200078e00ff */
[----:B------:R-:W-:Y:S02]  /*11b30*/  MOV R2, 0x11b50 ;  /* 0x00011b5000027802 */ /* 0x000fe40000000f00 */
[----:B------:R-:W-:Y:S05]  /*11b40*/  CALL.REL.NOINC `($__internal_28_$__cuda_sm70_shflsync_idx_p) ;  /* 0x0000066000007944 */ /* 0x000fea0003c00000 */
[----:B------:R-:W-:Y:S01]  /*11b50*/  MOV R9, R31 ;  /* 0x0000001f00097202 */ /* 0x000fe20000000f00 */
[----:B-1---5:R-:W-:Y:S05]  /*11b60*/  BRA `(.L_x_1688) ;  /* 0xffffdb1000007947 */ /* 0x022fea000383ffff */
.L_x_1637:
[----:B------:R-:W-:Y:S01]  /*11b70*/  IMAD.MOV.U32 R230, RZ, RZ, R30 ;  /* 0x000000ffffe67224 */ /* 0x000fe200078e001e */
[----:B------:R-:W-:Y:S01]  /*11b80*/  MOV R31, 0x1 ;  /* 0x00000001001f7802 */ /* 0x000fe20000000f00 */
[----:B------:R-:W-:Y:S01]  /*11b90*/  IMAD.MOV.U32 R3, RZ, RZ, 0x1f ;  /* 0x0000001fff037424 */ /* 0x000fe200078e00ff */
[----:B------:R-:W-:Y:S02]  /*11ba0*/  MOV R2, 0x11bc0 ;  /* 0x00011bc000027802 */ /* 0x000fe40000000f00 */
[----:B-12---:R-:W-:Y:S05]  /*11bb0*/  CALL.REL.NOINC `($__internal_28_$__cuda_sm70_shflsync_idx_p) ;  /* 0x000005f000007944 */ /* 0x006fea0003c00000 */
[----:B------:R-:W-:Y:S01]  /*11bc0*/  MOV R8, R31 ;  /* 0x0000001f00087202 */ /* 0x000fe20000000f00 */
[----:B-1---5:R-:W-:Y:S05]  /*11bd0*/  BRA `(.L_x_1689) ;  /* 0xffffdac000007947 */ /* 0x022fea000383ffff */
.L_x_1638:
[----:B------:R-:W-:Y:S02]  /*11be0*/  MOV R3, 0x1 ;  /* 0x0000000100037802 */ /* 0x000fe40000000f00 */
[----:B------:R-:W-:-:S02]  /*11bf0*/  MOV R2, 0x11c10 ;  /* 0x00011c1000027802 */ /* 0x000fc40000000f00 */
[----:B-1234-:R-:W-:Y:S05]  /*11c00*/  CALL.REL.NOINC `($__internal_29_$__cuda_sm70_shflsync_up_p) ;  /* 0x0000061000007944 */ /* 0x01efea0003c00000 */
[----:B------:R-:W-:Y:S05]  /*11c10*/  BRA `(.L_x_1690) ;  /* 0xffffdbb000007947 */ /* 0x000fea000383ffff */
.L_x_1639:
[----:B------:R-:W-:Y:S02]  /*11c20*/  MOV R3, 0x2 ;  /* 0x0000000200037802 */ /* 0x000fe40000000f00 */
[----:B------:R-:W-:-:S02]  /*11c30*/  MOV R2, 0x11c50 ;  /* 0x00011c5000027802 */ /* 0x000fc40000000f00 */
[----:B--2-4-:R-:W-:Y:S05]  /*11c40*/  CALL.REL.NOINC `($__internal_29_$__cuda_sm70_shflsync_up_p) ;  /* 0x000005d000007944 */ /* 0x014fea0003c00000 */
        /* <DEDUP_REMOVED lines=24> */
.L_x_1643:
[----:B------:R-:W-:Y:S02]  /*11dd0*/  MOV R3, 0x1 ;  /* 0x0000000100037802 */ /* 0x000fe40000000f00 */
[----:B------:R-:W-:Y:S02]  /*11de0*/  MOV R2, 0x11e00 ;  /* 0x00011e0000027802 */ /* 0x000fe40000000f00 */
[----:B------:R-:W-:Y:S05]  /*11df0*/  CALL.REL.NOINC `($__internal_29_$__cuda_sm70_shflsync_up_p) ;  /* 0x0000042000007944 */ /* 0x000fea0003c00000 */
[----:B------:R-:W-:Y:S01]  /*11e00*/  MOV R2, R4 ;  /* 0x0000000400027202 */ /* 0x000fe20000000f00 */
[----:B------:R-:W-:Y:S05]  /*11e10*/  BRA `(.L_x_1692) ;  /* 0xffffdc1000007947 */ /* 0x000fea000383ffff */
.L_x_1644:
        /* <DEDUP_REMOVED lines=27> */
.L_x_1646:
[----:B------:R-:W-:Y:S02]  /*11fd0*/  SEL R0, RZ, 0x1, P0 ;  /* 0x00000001ff007807 */ /* 0x000fe40000000000 */
[----:B------:R-:W-:Y:S02]  /*11fe0*/  MOV R2, 0x12000 ;  /* 0x0001200000027802 */ /* 0x000fe40000000f00 */
[----:B-1----:R-:W-:Y:S05]  /*11ff0*/  CALL.REL.NOINC `($__internal_30_$__cuda_sm70_votesync_ballot) ;  /* 0x0000028000007944 */ /* 0x002fea0003c00000 */
[----:B------:R-:W-:Y:S05]  /*12000*/  BRA `(.L_x_1694) ;  /* 0xffffdbb000007947 */ /* 0x000fea000383ffff */
.L_x_1647:
[----:B------:R-:W-:Y:S01]  /*12010*/  IMAD.MOV.U32 R230, RZ, RZ, R6 ;  /* 0x000000ffffe67224 */ /* 0x000fe200078e0006 */
[----:B---3--:R-:W-:Y:S01]  /*12020*/  MOV R31, R11 ;  /* 0x0000000b001f7202 */ /* 0x008fe20000000f00 */
[----:B------:R-:W-:Y:S01]  /*12030*/  IMAD.MOV.U32 R3, RZ, RZ, 0x1f ;  /* 0x0000001fff037424 */ /* 0x000fe200078e00ff */
[----:B------:R-:W-:Y:S02]  /*12040*/  MOV R2, 0x12060 ;  /* 0x0001206000027802 */ /* 0x000fe40000000f00 */
[----:B-12---:R-:W-:Y:S05]  /*12050*/  CALL.REL.NOINC `($__internal_28_$__cuda_sm70_shflsync_idx_p) ;  /* 0x0000015000007944 */ /* 0x006fea0003c00000 */
[----:B------:R-:W-:Y:S01]  /*12060*/  IMAD.MOV.U32 R6, RZ, RZ, R31 ;  /* 0x000000ffff067224 */ /* 0x000fe200078e001f */
[----:B------:R-:W-:Y:S01]  /*12070*/  MOV R31, R11 ;  /* 0x0000000b001f7202 */ /* 0x000fe20000000f00 */
[----:B------:R-:W-:Y:S01]  /*12080*/  IMAD.MOV.U32 R230, RZ, RZ, R7 ;  /* 0x000000ffffe67224 */ /* 0x000fe200078e0007 */
[----:B------:R-:W-:Y:S02]  /*12090*/  MOV R3, 0x1f ;  /* 0x0000001f00037802 */ /* 0x000fe40000000f00 */
[----:B------:R-:W-:-:S02]  /*120a0*/  MOV R2, 0x120c0 ;  /* 0x000120c000027802 */ /* 0x000fc40000000f00 */
[----:B-1---5:R-:W-:Y:S05]  /*120b0*/  CALL.REL.NOINC `($__internal_28_$__cuda_sm70_shflsync_idx_p) ;  /* 0x000000f000007944 */ /* 0x022fea0003c00000 */
[----:B------:R-:W-:Y:S01]  /*120c0*/  MOV R7, R31 ;  /* 0x0000001f00077202 */ /* 0x000fe20000000f00 */
[----:B-1---5:R-:W-:Y:S05]  /*120d0*/  BRA `(.L_x_1695) ;  /* 0xffffdb2000007947 */ /* 0x022fea000383ffff */
.L_x_1650:
[----:B------:R-:W-:Y:S01]  /*120e0*/  IMAD.MOV.U32 R230, RZ, RZ, R4 ;  /* 0x000000ffffe67224 */ /* 0x000fe200078e0004 */
[----:B------:R-:W-:Y:S01]  /*120f0*/  MOV R31, R0 ;  /* 0x00000000001f7202 */ /* 0x000fe20000000f00 */
[----:B------:R-:W-:Y:S01]  /*12100*/  IMAD.MOV.U32 R3, RZ, RZ, 0x1f ;  /* 0x0000001fff037424 */ /* 0x000fe200078e00ff */
[----:B------:R-:W-:-:S02]  /*12110*/  MOV R2, 0x12130 ;  /* 0x0001213000027802 */ /* 0x000fc40000000f00 */
[----:B-1-34-:R-:W-:Y:S05]  /*12120*/  CALL.REL.NOINC `($__internal_28_$__cuda_sm70_shflsync_idx_p) ;  /* 0x0000008000007944 */ /* 0x01afea0003c00000 */
[----:B------:R-:W-:Y:S01]  /*12130*/  MOV R10, R31 ;  /* 0x0000001f000a7202 */ /* 0x000fe20000000f00 */
[----:B-1---5:R-:W-:Y:S05]  /*12140*/  BRA `(.L_x_1649) ;  /* 0xffffdb1000007947 */ /* 0x022fea000383ffff */
        .weak           $__internal_27_$__cuda_sm70_shflsync_bfly_p
        .type           $__internal_27_$__cuda_sm70_shflsync_bfly_p,@function
        .size           $__internal_27_$__cuda_sm70_shflsync_bfly_p,($__internal_28_$__cuda_sm70_shflsync_idx_p - $__internal_27_$__cuda_sm70_shflsync_bfly_p)
$__internal_27_$__cuda_sm70_shflsync_bfly_p:
[----:B------:R-:W-:Y:S02]  /*12150*/  MOV R25, 0xffffffff ;  /* 0xffffffff00197802 */ /* 0x000fe40000000f00 */
[----:B------:R-:W-:-:S02]  /*12160*/  MOV R3, 0x1f ;  /* 0x0000001f00037802 */ /* 0x000fc40000000f00 */
[----:B------:R-:W-:Y:S04]  /*12170*/  WARPSYNC R25 ;  /* 0x0000001900007348 */ /* 0x000fe80003800000 */
[----:B------:R1:W2:Y:S02]  /*12180*/  SHFL.BFLY PT, R0, R4, R0, R3 ;  /* 0x0c00000004007389 */ /* 0x0002a400000e0003 */
[----:B-1----:R-:W-:-:S04]  /*12190*/  MOV R3, 0x0 ;  /* 0x0000000000037802 */ /* 0x002fc80000000f00 */
[----:B--2---:R-:W-:Y:S05]  /*121a0*/  RET.REL.NODEC R2 `(_ZN7cutlass13device_kernelIN5flash19enable_sm80_to_sm89INS1_16FlashAttnFwdSm80INS1_25CollectiveMainloopFwdSm80ILi8ELi1ELb0EN4cute5tupleIJNS5_1CILi128EEENS7_ILi64EEENS7_ILi256EEEEEELi256ENS_10bfloat16_tEfNS_4arch4Sm80ELb0ELb0ELb1ELb1ELb1ELb0ELb1ELb1EEENS1_21CollectiveEpilogueFwdINS6_IJS8_SA_S9_EEENS6_IJNS7_ILi1EEESI_SI_EEESC_SE_Li256ELb1ELb1ELb1ELb0EEENS1_36VarlenDynamicPersistentTileSchedulerILi128ELi64ELi256ELi256ELb1ELb1ELb0ELb0ELb1ELb1EEEEEEEEEvNT_6ParamsE) ;  /* 0xfffede5002007950 */ /* 0x004fea0003c3ffff */
        .weak           $__internal_28_$__cuda_sm70_shflsync_idx_p
        .type           $__internal_28_$__cuda_sm70_shflsync_idx_p,@function
        .size           $__internal_28_$__cuda_sm70_shflsync_idx_p,($__internal_29_$__cuda_sm70_shflsync_up_p - $__internal_28_$__cuda_sm70_shflsync_idx_p)
$__internal_28_$__cuda_sm70_shflsync_idx_p:
[----:B------:R1:W-:Y:S02]  /*121b0*/  STL [R1+0x150], R0 ;  /* 0x0001500001007387 */ /* 0x0003e40000100800 */
[----:B-1----:R-:W-:-:S04]  /*121c0*/  MOV R0, 0xffffffff ;  /* 0xffffffff00007802 */ /* 0x002fc80000000f00 */
[----:B------:R-:W-:Y:S04]  /*121d0*/  WARPSYNC R0 ;  /* 0x0000000000007348 */ /* 0x000fe80003800000 */
[----:B------:R1:W2:Y:S04]  /*121e0*/  SHFL.IDX PT, R31, R230, R31, R3 ;  /* 0x0000001fe61f7389 */ /* 0x0002a800000e0003 */
[----:B-1----:R1:W5:Y:S01]  /*121f0*/  LDL.LU R0, [R1+0x150] ;  /* 0x0001500001007983 */ /* 0x0023620000300800 */
[----:B------:R-:W-:-:S04]  /*12200*/  MOV R3, 0x0 ;  /* 0x0000000000037802 */ /* 0x000fc80000000f00 */
[----:B--2---:R-:W-:Y:S05]  /*12210*/  RET.REL.NODEC R2 `(_ZN7cutlass13device_kernelIN5flash19enable_sm80_to_sm89INS1_16FlashAttnFwdSm80INS1_25CollectiveMainloopFwdSm80ILi8ELi1ELb0EN4cute5tupleIJNS5_1CILi128EEENS7_ILi64EEENS7_ILi256EEEEEELi256ENS_10bfloat16_tEfNS_4arch4Sm80ELb0ELb0ELb1ELb1ELb1ELb0ELb1ELb1EEENS1_21CollectiveEpilogueFwdINS6_IJS8_SA_S9_EEENS6_IJNS7_ILi1EEESI_SI_EEESC_SE_Li256ELb1ELb1ELb1ELb0EEENS1_36VarlenDynamicPersistentTileSchedulerILi128ELi64ELi256ELi256ELb1ELb1ELb0ELb0ELb1ELb1EEEEEEEEEvNT_6ParamsE) ;  /* 0xfffedde002007950 */ /* 0x004fea0003c3ffff */
        .weak           $__internal_29_$__cuda_sm70_shflsync_up_p
        .type           $__internal_29_$__cuda_sm70_shflsync_up_p,@function
        .size           $__internal_29_$__cuda_sm70_shflsync_up_p,($__internal_30_$__cuda_sm70_votesync_ballot - $__internal_29_$__cuda_sm70_shflsync_up_p)
$__internal_29_$__cuda_sm70_shflsync_up_p:
[----:B------:R-:W-:Y:S02]  /*12220*/  MOV R4, RZ ;  /* 0x000000ff00047202 */ /* 0x000fe40000000f00 */
[----:B------:R-:W-:-:S04]  /*12230*/  MOV R11, 0xffffffff ;  /* 0xffffffff000b7802 */ /* 0x000fc80000000f00 */
[----:B------:R-:W-:Y:S04]  /*12240*/  WARPSYNC R11 ;  /* 0x0000000b00007348 */ /* 0x000fe80003800000 */
[----:B------:R1:W2:Y:S02]  /*12250*/  SHFL.UP PT, R4, R0, R3, R4 ;  /* 0x0400000300047389 */ /* 0x0002a400000e0004 */
[----:B-1----:R-:W-:-:S04]  /*12260*/  MOV R3, 0x0 ;  /* 0x0000000000037802 */ /* 0x002fc80000000f00 */
[----:B--2---:R-:W-:Y:S05]  /*12270*/  RET.REL.NODEC R2 `(_ZN7cutlass13device_kernelIN5flash19enable_sm80_to_sm89INS1_16FlashAttnFwdSm80INS1_25CollectiveMainloopFwdSm80ILi8ELi1ELb0EN4cute5tupleIJNS5_1CILi128EEENS7_ILi64EEENS7_ILi256EEEEEELi256ENS_10bfloat16_tEfNS_4arch4Sm80ELb0ELb0ELb1ELb1ELb1ELb0ELb1ELb1EEENS1_21CollectiveEpilogueFwdINS6_IJS8_SA_S9_EEENS6_IJNS7_ILi1EEESI_SI_EEESC_SE_Li256ELb1ELb1ELb1ELb0EEENS1_36VarlenDynamicPersistentTileSchedulerILi128ELi64ELi256ELi256ELb1ELb1ELb0ELb0ELb1ELb1EEEEEEEEEvNT_6ParamsE) ;  /* 0xfffedd8002007950 */ /* 0x004fea0003c3ffff */
        .weak           $__internal_30_$__cuda_sm70_votesync_ballot
        .type           $__internal_30_$__cuda_sm70_votesync_ballot,@function
        .size           $__internal_30_$__cuda_sm70_votesync_ballot,(.L_x_3265 - $__internal_30_$__cuda_sm70_votesync_ballot)
$__internal_30_$__cuda_sm70_votesync_ballot:
[----:B------:R-:W-:Y:S01]  /*12280*/  ISETP.NE.U32.AND P0, PT, R0, 0x1, PT ;  /* 0x000000010000780c */ /* 0x000fe20003f05070 */
[----:B------:R-:W-:-:S04]  /*12290*/  IMAD.MOV.U32 R3, RZ, RZ, -0x1 ;  /* 0xffffffffff037424 */ /* 0x000fc800078e00ff */
[----:B------:R-:W-:Y:S08]  /*122a0*/  WARPSYNC R3 ;  /* 0x0000000300007348 */ /* 0x000ff00003800000 */
[----:B------:R-:W-:-:S04]  /*122b0*/  VOTE.ANY R0, PT, !P0 ;  /* 0x0000000000007806 */ /* 0x000fc800040e0100 */
[----:B------:R-:W-:Y:S01]  /*122c0*/  LOP3.LUT R0, R0, R3, RZ, 0xc0, !PT ;  /* 0x0000000300007212 */ /* 0x000fe200078ec0ff */
[----:B------:R-:W-:-:S04]  /*122d0*/  IMAD.MOV.U32 R3, RZ, RZ, 0x0 ;  /* 0x00000000ff037424 */ /* 0x000fc800078e00ff */
[----:B------:R-:W-:Y:S05]  /*122e0*/  RET.REL.NODEC R2 `(_ZN7cutlass13device_kernelIN5flash19enable_sm80_to_sm89INS1_16FlashAttnFwdSm80INS1_25CollectiveMainloopFwdSm80ILi8ELi1ELb0EN4cute5tupleIJNS5_1CILi128EEENS7_ILi64EEENS7_ILi256EEEEEELi256ENS_10bfloat16_tEfNS_4arch4Sm80ELb0ELb0ELb1ELb1ELb1ELb0ELb1ELb1EEENS1_21CollectiveEpilogueFwdINS6_IJS8_SA_S9_EEENS6_IJNS7_ILi1EEESI_SI_EEESC_SE_Li256ELb1ELb1ELb1ELb0EEENS1_36VarlenDynamicPersistentTileSchedulerILi128ELi64ELi256ELi256ELb1ELb1ELb0ELb0ELb1ELb1EEEEEEEEEvNT_6ParamsE) ;  /* 0xfffedd1002007950 */ /* 0x000fea0003c3ffff */
.L_x_1696:
        /* <DEDUP_REMOVED lines=9> */
.L_x_3265:


//--------------------- .text._ZN7cutlass13device_kernelIN5flash19enable_sm80_to_sm89INS1_16FlashAttnFwdSm80INS1_25CollectiveMainloopFwdSm80ILi8ELi1ELb0EN4cute5tupleIJNS5_1CILi128EEENS7_ILi48EEENS7_ILi256EEEEEELi256ENS_10bfloat16_tEfNS_4arch4Sm80ELb0ELb0ELb1ELb1ELb1ELb1ELb1ELb1EEENS1_21CollectiveEpilogueFwdINS6_IJS8_SA_S9_EEENS6_IJNS7_ILi1EEESI_SI_EEESC_SE_Li256ELb1ELb1ELb1ELb0EEENS1_36VarlenDynamicPersistentTileSchedulerILi128ELi48ELi256ELi256ELb1ELb1ELb0ELb0ELb1ELb1EEEEEEEEEvNT_6ParamsE --------------------------
	.section	.text._ZN7cutlass13device_kernelIN5flash19enable_sm80_to_sm89INS1_16FlashAttnFwdSm80INS1_25CollectiveMainloopFwdSm80ILi8ELi1ELb0EN4cute5tupleIJNS5_1CILi128EEENS7_ILi48EEENS7_ILi256EEEEEELi256ENS_10bfloat16_tEfNS_4arch4Sm80ELb0ELb0ELb1ELb1ELb1ELb1ELb1ELb1EEENS1_21CollectiveEpilogueFwdINS6_IJS8_SA_S9_EEENS6_IJNS7_ILi1EEESI_SI_EEESC_SE_Li256ELb1ELb1ELb1ELb0EEENS1_36VarlenDynamicPersistentTileSchedulerILi128ELi48ELi256ELi256ELb1ELb1ELb0ELb0ELb1ELb1EEEEEEEEEvNT_6ParamsE,"ax",@progbits
	.sectioninfo	@"SHI_REGISTERS=255"
	.align	128
.text._ZN7cutlass13device_kernelIN5flash19enable_sm80_to_sm89INS1_16FlashAttnFwdSm80INS1_25CollectiveMainloopFwdSm80ILi8ELi1ELb0EN4cute5tupleIJNS5_1CILi128EEENS7_ILi48EEENS7_ILi256EEEEEELi256ENS_10bfloat16_tEfNS_4arch4Sm80ELb0ELb0ELb1ELb1ELb1ELb1ELb1ELb1EEENS1_21CollectiveEpilogueFwdINS6_IJS8_SA_S9_EEENS6_IJNS7_ILi1EEESI_SI_EEESC_SE_Li256ELb1ELb1ELb1ELb0EEENS1_36VarlenDynamicPersistentTileSchedulerILi128ELi48ELi256ELi256ELb1ELb1ELb0ELb0ELb1ELb1EEEEEEEEEvNT_6ParamsE:
        .type           _ZN7cutlass13device_kernelIN5flash19enable_sm80_to_sm89INS1_16FlashAttnFwdSm80INS1_25CollectiveMainloopFwdSm80ILi8ELi1ELb0EN4cute5tupleIJNS5_1CILi128EEENS7_ILi48EEENS7_ILi256EEEEEELi256ENS_10bfloat16_tEfNS_4arch4Sm80ELb0ELb0ELb1ELb1ELb1ELb1ELb1ELb1EEENS1_21CollectiveEpilogueFwdINS6_IJS8_SA_S9_EEENS6_IJNS7_ILi1EEESI_SI_EEESC_SE_Li256ELb1ELb1ELb1ELb0EEENS1_36VarlenDynamicPersistentTileSchedulerILi128ELi48ELi256ELi256ELb1ELb1ELb0ELb0ELb1ELb1EEEEEEEEEvNT_6ParamsE,@function
        .size           _ZN7cutlass13device_kernelIN5flash19enable_sm80_to_sm89INS1_16FlashAttnFwdSm80INS1_25CollectiveMainloopFwdSm80ILi8ELi1ELb0EN4cute5tupleIJNS5_1CILi128EEENS7_ILi48EEENS7_ILi256EEEEEELi256ENS_10bfloat16_tEfNS_4arch4Sm80ELb0ELb0ELb1ELb1ELb1ELb1ELb1ELb1EEENS1_21CollectiveEpilogueFwdINS6_IJS8_SA_S9_EEENS6_IJNS7_ILi1EEESI_SI_EEESC_SE_Li256ELb1ELb1ELb1ELb0EEENS1_36VarlenDynamicPersistentTileSchedulerILi128ELi48ELi256ELi256ELb1ELb1ELb0ELb0ELb1ELb1EEEEEEEEEvNT_6ParamsE,(.L_x_3270 - _ZN7cutlass13device_kernelIN5flash19enable_sm80_to_sm89INS1_16FlashAttnFwdSm80INS1_25CollectiveMainloopFwdSm80ILi8ELi1ELb0EN4cute5tupleIJNS5_1CILi128EEENS7_ILi48EEENS7_ILi256EEEEEELi256ENS_10bfloat16_tEfNS_4arch4Sm80ELb0ELb0ELb1ELb1ELb1ELb1ELb1ELb1EEENS1_21CollectiveEpilogueFwdINS6_IJS8_SA_S9_EEENS6_IJNS7_ILi1EEESI_SI_EEESC_SE_Li256ELb1ELb1ELb1ELb0EEENS1_36VarlenDynamicPersistentTileSchedulerILi128ELi48ELi256ELi256ELb1ELb1ELb0ELb0ELb1ELb1EEEEEEEEEvNT_6ParamsE)
        .other          _ZN7cutlass13device_kernelIN5flash19enable_sm80_to_sm89INS1_16FlashAttnFwdSm80INS1_25CollectiveMainloopFwdSm80ILi8ELi1ELb0EN4cute5tupleIJNS5_1CILi128EEENS7_ILi48EEENS7_ILi256EEEEEELi256ENS_10bfloat16_tEfNS_4arch4Sm80ELb0ELb0ELb1ELb1ELb1ELb1ELb1ELb1EEENS1_21CollectiveEpilogueFwdINS6_IJS8_SA_S9_EEENS6_IJNS7_ILi1EEESI_SI_EEESC_SE_Li256ELb1ELb1ELb1ELb0EEENS1_36VarlenDynamicPersistentTileSchedulerILi128ELi48ELi256ELi256ELb1ELb1ELb0ELb0ELb1ELb1EEEEEEEEEvNT_6ParamsE,@"STO_CUDA_ENTRY STV_DEFAULT"
_ZN7cutlass13device_kernelIN5flash19enable_sm80_to_sm89INS1_16FlashAttnFwdSm80INS1_25CollectiveMainloopFwdSm80ILi8ELi1ELb0EN4cute5tupleIJNS5_1CILi128EEENS7_ILi48EEENS7_ILi256EEEEEELi256ENS_10bfloat16_tEfNS_4arch4Sm80ELb0ELb0ELb1ELb1ELb1ELb1ELb1ELb1EEENS1_21CollectiveEpilogueFwdINS6_IJS8_SA_S9_EEENS6_IJNS7_ILi1EEESI_SI_EEESC_SE_Li256ELb1ELb1ELb1ELb0EEENS1_36VarlenDynamicPersistentTileSchedulerILi128ELi48ELi256ELi256ELb1ELb1ELb0ELb0ELb1ELb1EEEEEEEEEvNT_6ParamsE:
        /* <DEDUP_REMOVED lines=54> */
.L_x_1702:
        /* <DEDUP_REMOVED lines=17> */
.L_x_1909:
        /* <DEDUP_REMOVED lines=16> */
.L_x_1910:
[----:B--2---:R-:W-:-:S05]  /*0570*/  IMAD R0, R0, c[0x0][0x538], RZ ;  /* 0x00014e0000007a24 */ /* 0x004fca00078e02ff */
[----:B------:R-:W-:-:S04]  /*0580*/  IADD3 R6, R0, R6, RZ ;  /* 0x0000000600067210 */ /* 0x000fc80007ffe0ff */
[----:B------:R-:W-:-:S13]  /*0590*/  ISETP.GT.AND P0, PT, R6, UR4, PT ;  /* 0x0000000406007c0c */ /* 0x000fda000bf04270 */
[----:B-1----:R-:W-:Y:S05]  /*05a0*/  @!P0 BRA `(.L_x_1702) ;  /* 0xfffffdb000008947 */ /* 0x002fea000383ffff */
.L_x_1698:
[----:B------:R-:W-:-:S05]  /*05b0*/  IADD3 R13, -R0, R6, RZ ;  /* 0x00000006000d7210 */ /* 0x000fca0007ffe1ff */
[----:B------:R-:W-:-:S05]  /*05c0*/  IMAD R0, R4, c[0x0][0x538], R13 ;  /* 0x00014e0004007a24 */ /* 0x000fca00078e020d */
[----:B------:R-:W-:Y:S01]  /*05d0*/  ISETP.GT.AND P0, PT, R0, UR4, PT ;  /* 0x0000000400007c0c */ /* 0x000fe2000bf04270 */
[----:B------:R-:W-:-:S12]  /*05e0*/  BRA.DIV ~URZ, `(.L_x_1703) ;  /* 0x0001c1027f007947 */ /* 0x000fd8000b800000 */
[----:B------:R-:W-:-:S04]  /*05f0*/  VOTE.ANY R12, PT, !P0 ;  /* 0x00000000000c7806 */ /* 0x000fc800040e0100 */
.L_x_1911:
[----:B------:R1:W2:Y:S01]  /*0600*/  POPC R14, R12 ;  /* 0x0000000c000e7309 */ /* 0x0002a20000000000 */
[----:B------:R-:W-:Y:S05]  /*0610*/  BRA.DIV ~URZ, `(.L_x_1704) ;  /* 0x0001c1127f007947 */ /* 0x000fea000b800000 */
[----:B--2---:R2:W3:Y:S01]  /*0620*/  SHFL.IDX PT, R11, R8, R14, 0x1f ;  /* 0x00001f0e080b7589 */ /* 0x0044e200000e0000 */
[----:B------:R-:W-:-:S03]  /*0630*/  MOV R6, RZ ;  /* 0x000000ff00067202 */ /* 0x000fc60000000f00 */
[----:B------:R2:W4:Y:S04]  /*0640*/  SHFL.IDX PT, R10, R7, R14, 0x1f ;  /* 0x00001f0e070a7589 */ /* 0x00052800000e0000 */
.L_x_1912:
[----:B------:R-:W-:Y:S01]  /*0650*/  ISETP.NE.AND P0, PT, R12, RZ, PT ;  /* 0x000000ff0c00720c */ /* 0x000fe20003f05270 */
[----:B------:R-:W-:-:S12]  /*0660*/  BSSY B0, `(.L_x_1705) ;  /* 0x0000005000007945 */ /* 0x000fd80003800000 */
[----:B------:R-:W-:Y:S05]  /*0670*/  @!P0 BRA `(.L_x_1706) ;  /* 0x0000003000008947 */ /* 0x000fea0003800000 */
[----:B------:R-:W-:Y:S01]  /*0680*/  IADD3 R15, R14, -0x1, RZ ;  /* 0xffffffff0e0f7810 */ /* 0x000fe20007ffe0ff */
[----:B------:R-:W-:Y:S05]  /*0690*/  BRA.DIV ~URZ, `(.L_x_1707) ;  /* 0x0001c1727f007947 */ /* 0x000fea000b800000 */
[----:B------:R1:W2:Y:S02]  /*06a0*/  SHFL.IDX PT, R6, R4, R15, 0x1f ;  /* 0x00001f0f04067589 */ /* 0x0002a400000e0000 */
.L_x_1706:
[----:B------:R-:W-:Y:S05]  /*06b0*/  BSYNC B0 ;  /* 0x0000000000007941 */ /* 0x000fea0003800000 */
.L_x_1705:
        /* <DEDUP_REMOVED lines=69> */
.L_x_1699:
[----:B------:R-:W-:Y:S01]  /*0b10*/  MOV R0, UR4 ;  /* 0x0000000400007c02 */ /* 0x000fe20008000f00 */
[----:B------:R-:W-:Y:S04]  /*0b20*/  STL [R1+0x14], RZ ;  /* 0x000014ff01007387 */ /* 0x000fe80000100800 */
[----:B------:R-:W-:Y:S04]  /*0b30*/  STL [R1+0x18], RZ ;  /* 0x000018ff01007387 */ /* 0x000fe80000100800 */
[----:B------:R1:W-:Y:S02]  /*0b40*/  STL [R1+0x10], R0 ;  /* 0x0000100001007387 */ /* 0x0003e40000100800 */
[----:B-1----:R-:W-:-:S05]  /*0b50*/  MOV R0, c[0x0][0x53c] ;  /* 0x00014f0000007a02 */ /* 0x002fca0000000f00 */
[----:B------:R1:W-:Y:S02]  /*0b60*/  STL [R1+0x1c], R0 ;  /* 0x00001c0001007387 */ /* 0x0003e40000100800 */
.L_x_1708:
        /* <DEDUP_REMOVED lines=8> */
.L_x_1697:
[----:B------:R-:W2:Y:S02]  /*0bf0*/  LDL R0, [R1+0x1c] ;  /* 0x00001c0001007983 */ /* 0x000ea40000100800 */
[----:B--2---:R-:W-:-:S13]  /*0c00*/  ISETP.GE.AND P0, PT, R0, c[0x0][0x53c], PT ;  /* 0x00014f0000007a0c */ /* 0x004fda0003f06270 */
[----:B------:R-:W-:Y:S05]  /*0c10*/  @P0 EXIT ;  /* 0x000000000000094d */ /* 0x000fea0003800000 */
[----:B------:R-:W2:Y:S01]  /*0c20*/  S2R R13, SR_TID.X ;  /* 0x00000000000d7919 */ /* 0x000ea20000002100 */
[----:B------:R-:W-:Y:S01]  /*0c30*/  IMAD.MOV.U32 R22, RZ, RZ, 0x40 ;  /* 0x00000040ff167424 */ /* 0x000fe200078e00ff */
[----:B------:R-:W-:Y:S01]  /*0c40*/  ULDC UR4, c[0x0][0x2ac] ;  /* 0x0000ab0000047ab9 */ /* 0x000fe20000000800 */
[----:B------:R-:W-:Y:S01]  /*0c50*/  IMAD.MOV.U32 R21, RZ, RZ, 0x20 ;  /* 0x00000020ff157424 */ /* 0x000fe200078e00ff */
[----:B------:R-:W-:Y:S02]  /*0c60*/  ULDC UR5, c[0x0][0x1d0] ;  /* 0x0000740000057ab9 */ /* 0x000fe40000000800 */
[----:B------:R-:W-:Y:S01]  /*0c70*/  UIMAD UR5, UR4, UR5, URZ ;  /* 0x00000005040572a4 */ /* 0x000fe2000f8e023f */
[----:B--2---:R-:W-:-:S04]  /*0c80*/  SHF.R.S32.HI R11, RZ, 0x1f, R13 ;  /* 0x0000001fff0b7819 */ /* 0x004fc8000001140d */
[CC--:B------:R-:W-:Y:S02]  /*0c90*/  LEA.HI R3, R11.reuse, R13.reuse, RZ, 0x4 ;  /* 0x0000000d0b037211 */ /* 0x0c0fe400078f20ff */
[----:B------:R-:W-:Y:S02]  /*0ca0*/  LEA.HI R8, R11, R13, RZ, 0x2 ;  /* 0x0000000d0b087211 */ /* 0x000fe400078f10ff */
[----:B------:R-:W-:Y:S02]  /*0cb0*/  LOP3.LUT R0, R3, 0xfffffff0, RZ, 0xc0, !PT ;  /* 0xfffffff003007812 */ /* 0x000fe400078ec0ff */
[----:B-1----:R-:W-:Y:S02]  /*0cc0*/  SHF.R.S32.HI R4, RZ, 0x4, R3 ;  /* 0x00000004ff047819 */ /* 0x002fe40000011403 */
[----:B------:R-:W-:Y:S01]  /*0cd0*/  SHF.R.S32.HI R7, RZ, 0x2, R8 ;  /* 0x00000002ff077819 */ /* 0x000fe20000011408 */
[----:B------:R-:W-:Y:S01]  /*0ce0*/  IMAD.IADD R0, R13, 0x1, -R0 ;  /* 0x000000010d007824 */ /* 0x000fe200078e0a00 */
[----:B------:R-:W-:-:S02]  /*0cf0*/  SHF.R.S32.HI R2, RZ, 0x1f, R8 ;  /* 0x0000001fff027819 */ /* 0x000fc40000011408 */
[----:B------:R-:W-:Y:S02]  /*0d00*/  LEA.HI R3, R3, R4, RZ, 0x1 ;  /* 0x0000000403037211 */ /* 0x000fe400078f08ff */
[----:B------:R-:W-:Y:S02]  /*0d10*/  SHF.R.S32.HI R5, RZ, 0x1f, R0 ;  /* 0x0000001fff057819 */ /* 0x000fe40000011400 */
[----:B------:R-:W-:Y:S02]  /*0d20*/  LEA.HI R2, R2, R7, RZ, 0x3 ;  /* 0x0000000702027211 */ /* 0x000fe400078f18ff */
[----:B------:R-:W-:Y:S02]  /*0d30*/  LOP3.LUT R3, R3, 0xfffffffe, RZ, 0xc0, !PT ;  /* 0xfffffffe03037812 */ /* 0x000fe400078ec0ff */
[----:B------:R-:W-:Y:S02]  /*0d40*/  LEA.HI R12, R5, R0, RZ, 0x3 ;  /* 0x00000000050c7211 */ /* 0x000fe400078f18ff */
[----:B------:R-:W-:Y:S01]  /*0d50*/  LOP3.LUT R2, R2, 0xfffffff8, RZ, 0xc0, !PT ;  /* 0xfffffff802027812 */ /* 0x000fe200078ec0ff */
[----:B------:R-:W-:Y:S01]  /*0d60*/  IMAD.IADD R10, R4, 0x1, -R3 ;  /* 0x00000001040a7824 */ /* 0x000fe200078e0a03 */
[----:B------:R-:W-:-:S02]  /*0d70*/  LEA.HI R143, R11, R13, RZ, 0x3 ;  /* 0x0000000d0b8f7211 */ /* 0x000fc400078f18ff */
[----:B------:R-:W-:Y:S01]  /*0d80*/  LOP3.LUT R3, R12, 0xfffffff8, RZ, 0xc0, !PT ;  /* 0xfffffff80c037812 */ /* 0x000fe200078ec0ff */
[----:B------:R-:W-:Y:S01]  /*0d90*/  IMAD.IADD R7, R7, 0x1, -R2 ;  /* 0x0000000107077824 */ /* 0x000fe200078e0a02 */
[----:B------:R-:W-:Y:S02]  /*0da0*/  LEA.HI R6, R11, R13, RZ, 0x5 ;  /* 0x0000000d0b067211 */ /* 0x000fe400078f28ff */
[----:B------:R-:W-:Y:S01]  /*0db0*/  LOP3.LUT R2, R143, 0xfffffff8, RZ, 0xc0, !PT ;  /* 0xfffffff88f027812 */ /* 0x000fe200078ec0ff */
[----:B------:R-:W-:Y:S01]  /*0dc0*/  IMAD.IADD R5, R0, 0x1, -R3 ;  /* 0x0000000100057824 */ /* 0x000fe200078e0a03 */
        /* <DEDUP_REMOVED lines=12> */
[C---:B------:R-:W-:Y:S01]  /*0e90*/  IMAD.SHL.U32 R144, R149.reuse, 0x4, RZ ;  /* 0x0000000495907824 */ /* 0x040fe200078e00ff */
[----:B------:R-:W-:Y:S01]  /*0ea0*/  LOP3.LUT R2, R2, 0xffffff8, RZ, 0xc0, !PT ;  /* 0x0ffffff802027812 */ /* 0x000fe200078ec0ff */
[----:B------:R-:W-:Y:S01]  /*0eb0*/  IMAD.SHL.U32 R140, R149, 0x8, RZ ;  /* 0x00000008958c7824 */ /* 0x000fe200078e00ff */
[----:B------:R-:W-:-:S02]  /*0ec0*/  LOP3.LUT R9, R0, 0x8, R143, 0xf8, !PT ;  /* 0x0000000800097812 */ /* 0x000fc400078ef88f */
[----:B------:R-:W-:Y:S01]  /*0ed0*/  SHF.R.U32.HI R0, RZ, 0x3, R0 ;  /* 0x00000003ff007819 */ /* 0x000fe20000011600 */
[----:B------:R-:W-:Y:S01]  /*0ee0*/  IMAD.IADD R3, R4, 0x1, -R2 ;  /* 0x0000000104037824 */ /* 0x000fe200078e0a02 */
[----:B------:R-:W-:Y:S01]  /*0ef0*/  LEA.HI R18, R8, R32, RZ, 0x2 ;  /* 0x0000002008127211 */ /* 0x000fe200078f10ff */
[----:B------:R-:W-:Y:S01]  /*0f00*/  IMAD.SHL.U32 R4, R5, 0x40, RZ ;  /* 0x0000004005047824 */ /* 0x000fe200078e00ff */
[----:B------:R-:W-:Y:S02]  /*0f10*/  LOP3.LUT R8, R7, 0x1, RZ, 0xc0, !PT ;  /* 0x0000000107087812 */ /* 0x000fe400078ec0ff */
[----:B------:R-:W-:Y:S02]  /*0f20*/  LOP3.LUT R9, R9, R0, RZ, 0x3c, !PT ;  /* 0x0000000009097212 */ /* 0x000fe400078e3cff */
[----:B------:R-:W-:Y:S02]  /*0f30*/  LEA.HI R0, R6, R6, RZ, 0x1 ;  /* 0x0000000606007211 */ /* 0x000fe400078f08ff */
[----:B------:R-:W-:-:S02]  /*0f40*/  ISETP.NE.U32.AND P0, PT, R8, 0x1, PT ;  /* 0x000000010800780c */ /* 0x000fc40003f05070 */
[----:B------:R-:W-:Y:S02]  /*0f50*/  SHF.R.S32.HI R2, RZ, 0x2, R18 ;  /* 0x00000002ff027819 */ /* 0x000fe40000011412 */
[----:B------:R-:W-:Y:S01]  /*0f60*/  LOP3.LUT R8, R0, 0x1ffffffe, RZ, 0xc0, !PT ;  /* 0x1ffffffe00087812 */ /* 0x000fe200078ec0ff */
[C---:B------:R-:W-:Y:S01]  /*0f70*/  IMAD.SHL.U32 R0, R7.reuse, 0x40, RZ ;  /* 0x0000004007007824 */ /* 0x040fe200078e00ff */
[----:B------:R-:W-:Y:S01]  /*0f80*/  R2P PR, R7, 0x6 ;  /* 0x0000000607007804 */ /* 0x000fe20000000000 */
[----:B------:R-:W-:Y:S01]  /*0f90*/  IMAD R30, R3, 0x10, R2 ;  /* 0x00000010031e7824 */ /* 0x000fe200078e0202 */
[C---:B------:R-:W-:Y:S01]  /*0fa0*/  LOP3.LUT P4, RZ, R5.reuse, 0x2, RZ, 0xc0, !PT ;  /* 0x0000000205ff7812 */ /* 0x040fe2000788c0ff */
[----:B------:R-:W-:Y:S01]  /*0fb0*/  IMAD.IADD R20, R6, 0x1, -R8 ;  /* 0x0000000106147824 */ /* 0x000fe200078e0a08 */
[----:B------:R-:W-:Y:S01]  /*0fc0*/  LOP3.LUT P3, RZ, R5, 0x4, RZ, 0xc0, !PT ;  /* 0x0000000405ff7812 */ /* 0x000fe2000786c0ff */
[----:B------:R-:W-:Y:S01]  /*0fd0*/  IMAD.SHL.U32 R5, R10, 0x8, RZ ;  /* 0x000000080a057824 */ /* 0x000fe200078e00ff */
[----:B------:R-:W-:Y:S01]  /*0fe0*/  LOP3.LUT R3, R0, 0x1c0, RZ, 0xc0, !PT ;  /* 0x000001c000037812 */ /* 0x000fe200078ec0ff */
[----:B------:R-:W-:Y:S01]  /*0ff0*/  IMAD R6, R6, 0x2, R14 ;  /* 0x0000000206067824 */ /* 0x000fe200078e020e */
[----:B------:R-:W-:Y:S01]  /*1000*/  LEA.HI R11, R11, R13, RZ, 0x6 ;  /* 0x0000000d0b0b7211 */ /* 0x000fe200078f30ff */
[----:B------:R-:W-:Y:S01]  /*1010*/  IMAD R2, R10, 0x200, R9 ;  /* 0x000002000a027824 */ /* 0x000fe200078e0209 */
[----:B------:R-:W-:Y:S01]  /*1020*/  LOP3.LUT R0, R4, 0x1c0, RZ, 0xc0, !PT ;  /* 0x000001c004007812 */ /* 0x000fe200078ec0ff */
[----:B------:R-:W-:Y:S01]  /*1030*/  STL [R1+0x194], R30 ;  /* 0x0001941e01007387 */ /* 0x000fe20000100800 */
[----:B------:R-:W-:-:S02]  /*1040*/  LEA.HI R4, R3, R3, RZ, 0x1d ;  /* 0x0000000303047211 */ /* 0x000fc400078fe8ff */
[----:B------:R-:W-:Y:S02]  /*1050*/  LOP3.LUT R5, R0, 0x8, R5, 0xf8, !PT ;  /* 0x0000000800057812 */ /* 0x000fe400078ef805 */
[----:B------:R-:W-:Y:S01]  /*1060*/  SHF.R.U32.HI R3, RZ, 0x3, R0 ;  /* 0x00000003ff037819 */ /* 0x000fe20000011600 */
[----:B------:R-:W-:Y:S01]  /*1070*/  IMAD.SHL.U32 R0, R11, 0x8, RZ ;  /* 0x000000080b007824 */ /* 0x000fe200078e00ff */
[----:B------:R-:W-:Y:S01]  /*1080*/  SHF.R.S32.HI R143, RZ, 0x3, R143 ;  /* 0x00000003ff8f7819 */ /* 0x000fe2000001148f */
[----:B------:R-:W-:Y:S01]  /*1090*/  IMAD.IADD R11, R6, 0x1, R4 ;  /* 0x00000001060b7824 */ /* 0x000fe200078e0204 */
[----:B------:R-:W-:Y:S02]  /*10a0*/  LOP3.LUT R13, R5, R3, RZ, 0x3c, !PT ;  /* 0x00000003050d7212 */ /* 0x000fe400078e3cff */
[----:B------:R-:W-:Y:S01]  /*10b0*/  IADD3 R17, R143, 0x20, RZ ;  /* 0x000000208f117810 */ /* 0x000fe20007ffe0ff */
[----:B------:R-:W-:Y:S01]  /*10c0*/  IMAD.SHL.U32 R24, R11, 0x2, RZ ;  /* 0x000000020b187824 */ /* 0x000fe200078e00ff */
[----:B------:R-:W-:Y:S01]  /*10d0*/  LOP3.LUT R7, R0, 0xfffffe00, RZ, 0xc0, !PT ;  /* 0xfffffe0000077812 */ /* 0x000fe200078ec0ff */
[C---:B------:R-:W-:Y:S01]  /*10e0*/  IMAD.SHL.U32 R0, R143.reuse, 0x40, RZ ;  /* 0x000000408f007824 */ /* 0x040fe200078e00ff */
[----:B------:R-:W-:Y:S01]  /*10f0*/  IADD3 R16, R143, 0x40, RZ ;  /* 0x000000408f107810 */ /* 0x000fe20007ffe0ff */
[----:B------:R-:W-:Y:S01]  /*1100*/  IMAD.SHL.U32 R3, R17, 0x40, RZ ;  /* 0x0000004011037824 */ /* 0x000fe200078e00ff */
[----:B------:R-:W-:-:S02]  /*1110*/  IADD3 R15, R143, 0x60, RZ ;  /* 0x000000608f0f7810 */ /* 0x000fc40007ffe0ff */
[----:B------:R-:W-:Y:S02]  /*1120*/  SHF.R.S32.HI R5, RZ, 0x1f, R17 ;  /* 0x0000001fff057819 */ /* 0x000fe40000011411 */
[----:B------:R-:W-:Y:S01]  /*1130*/  SHF.R.S32.HI R4, RZ, 0x1f, R16 ;  /* 0x0000001fff047819 */ /* 0x000fe20000011410 */
[----:B------:R-:W-:Y:S01]  /*1140*/  IMAD.SHL.U32 R8, R15, 0x40, RZ ;  /* 0x000000400f087824 */ /* 0x000fe200078e00ff */
[----:B------:R-:W-:Y:S01]  /*1150*/  LOP3.LUT R222, R0, 0x1c0, RZ, 0xc0, !PT ;  /* 0x000001c000de7812 */ /* 0x000fe200078ec0ff */
[----:B------:R-:W-:Y:S01]  /*1160*/  IMAD.SHL.U32 R0, R16, 0x40, RZ ;  /* 0x0000004010007824 */ /* 0x000fe200078e00ff */
[----:B------:R-:W-:Y:S02]  /*1170*/  SHF.R.S32.HI R6, RZ, 0x1f, R15 ;  /* 0x0000001fff067819 */ /* 0x000fe4000001140f */
[----:B------:R-:W-:Y:S02]  /*1180*/  IADD3 R146, R144, 0x40, RZ ;  /* 0x0000004090927810 */ /* 0x000fe40007ffe0ff */
[----:B------:R-:W-:-:S02]  /*1190*/  LEA.HI R5, R5, R17, RZ, 0x3 ;  /* 0x0000001105057211 */ /* 0x000fc400078f18ff */
[----:B------:R-:W-:Y:S01]  /*11a0*/  LOP3.LUT R219, R3, 0x1c0, RZ, 0xc0, !PT ;  /* 0x000001c003db7812 */ /* 0x000fe200078ec0ff */
[----:B------:R-:W-:Y:S01]  /*11b0*/  IMAD.IADD R142, R144, 0x1, R146 ;  /* 0x00000001908e7824 */ /* 0x000fe200078e0292 */
[----:B------:R-:W-:Y:S02]  /*11c0*/  LEA.HI R4, R4, R16, RZ, 0x3 ;  /* 0x0000001004047211 */ /* 0x000fe400078f18ff */
[----:B------:R-:W-:Y:S01]  /*11d0*/  LEA.HI R3, R6, R15, RZ, 0x3 ;  /* 0x0000000f06037211 */ /* 0x000fe200078f18ff */
[----:B------:R-:W-:Y:S01]  /*11e0*/  IMAD.SHL.U32 R6, R12, 0x40, RZ ;  /* 0x000000400c067824 */ /* 0x000fe200078e00ff */
[----:B------:R-:W-:Y:S01]  /*11f0*/  LOP3.LUT R34, R0, 0x1c0, RZ, 0xc0, !PT ;  /* 0x000001c000227812 */ /* 0x000fe200078ec0ff */
[----:B------:R-:W-:Y:S01]  /*1200*/  IMAD.SHL.U32 R0, R5, 0x40, RZ ;  /* 0x0000004005007824 */ /* 0x000fe200078e00ff */
[----:B------:R-:W-:Y:S01]  /*1210*/  LOP3.LUT R33, R8, 0x1c0, RZ, 0xc0, !PT ;  /* 0x000001c008217812 */ /* 0x000fe200078ec0ff */
[----:B------:R-:W-:Y:S01]  /*1220*/  IMAD.SHL.U32 R5, R4, 0x40, RZ ;  /* 0x0000004004057824 */ /* 0x000fe200078e00ff */
[----:B------:R-:W-:Y:S01]  /*1230*/  SHF.R.U32.HI R31, RZ, 0x3, R222 ;  /* 0x00000003ff1f7819 */ /* 0x000fe200000116de */
[----:B------:R-:W-:Y:S01]  /*1240*/  IMAD.SHL.U32 R4, R3, 0x40, RZ ;  /* 0x0000004003047824 */ /* 0x000fe200078e00ff */
[----:B------:R-:W-:-:S02]  /*1250*/  SHF.R.S32.HI R3, RZ, 0x1f, R142 ;  /* 0x0000001fff037819 */ /* 0x000fc4000001148e */
[----:B------:R-:W-:Y:S02]  /*1260*/  LOP3.LUT R8, R0, 0xfffffe00, RZ, 0xc0, !PT ;  /* 0xfffffe0000087812 */ /* 0x000fe400078ec0ff */
[CC--:B------:R-:W-:Y:S02]  /*1270*/  LEA.HI R0, R3.reuse, R142.reuse, RZ, 0x6 ;  /* 0x0000008e03007211 */ /* 0x0c0fe400078f30ff */
[----:B------:R-:W-:Y:S02]  /*1280*/  LEA.HI R3, R3, R142, RZ, 0x3 ;  /* 0x0000008e03037211 */ /* 0x000fe400078f18ff */
[----:B------:R-:W-:Y:S01]  /*1290*/  LOP3.LUT R27, R5, 0xfffffe00, RZ, 0xc0, !PT ;  /* 0xfffffe00051b7812 */ /* 0x000fe200078ec0ff */
[----:B------:R-:W-:Y:S01]  /*12a0*/  IMAD.SHL.U32 R0, R0, 0x80, RZ ;  /* 0x0000008000007824 */ /* 0x000fe200078e00ff */
[----:B------:R-:W-:Y:S02]  /*12b0*/  LOP3.LUT R25, R4, 0xfffffe00, RZ, 0xc0, !PT ;  /* 0xfffffe0004197812 */ /* 0x000fe400078ec0ff */
[----:B------:R-:W-:Y:S01]  /*12c0*/  SHF.R.U32.HI R29, RZ, 0x3, R219 ;  /* 0x00000003ff1d7819 */ /* 0x000fe200000116db */
[----:B------:R-:W-:Y:S01]  /*12d0*/  STL [R1+0xd8], R27 ;  /* 0x0000d81b01007387 */ /* 0x000fe20000100800 */
[----:B------:R-:W-:-:S02]  /*12e0*/  LOP3.LUT R5, R222, 0x38, R3, 0xf8, !PT ;  /* 0x00000038de057812 */ /* 0x000fc400078ef803 */
[----:B------:R-:W-:Y:S01]  /*12f0*/  LOP3.LUT R4, R219, 0x38, R3, 0xf8, !PT ;  /* 0x00000038db047812 */ /* 0x000fe200078ef803 */
[----:B------:R-:W-:Y:S01]  /*1300*/  STL [R1+0xd4], R25 ;  /* 0x0000d41901007387 */ /* 0x000fe20000100800 */
[----:B------:R-:W-:Y:S02]  /*1310*/  SHF.R.U32.HI R28, RZ, 0x3, R34 ;  /* 0x00000003ff1c7819 */ /* 0x000fe40000011622 */
[----:B------:R-:W-:Y:S01]  /*1320*/  SHF.R.U32.HI R26, RZ, 0x3, R33 ;  /* 0x00000003ff1a7819 */ /* 0x000fe20000011621 */
[----:B------:R-:W-:Y:S01]  /*1330*/  STL [R1+0x28], R24 ;  /* 0x0000281801007387 */ /* 0x000fe20000100800 */
[--C-:B------:R-:W-:Y:S02]  /*1340*/  LOP3.LUT R10, R34, 0x38, R3.reuse, 0xf8, !PT ;  /* 0x00000038220a7812 */ /* 0x100fe400078ef803 */
[----:B------:R-:W-:Y:S02]  /*1350*/  LOP3.LUT R12, R33, 0x38, R3, 0xf8, !PT ;  /* 0x00000038210c7812 */ /* 0x000fe400078ef803 */
[----:B------:R-:W-:-:S02]  /*1360*/  LOP3.LUT R9, R6, 0xfffffe00, RZ, 0xc0, !PT ;  /* 0xfffffe0006097812 */ /* 0x000fc400078ec0ff */
[----:B------:R-:W-:Y:S02]  /*1370*/  LOP3.LUT R11, R5, R31, RZ, 0x3c, !PT ;  /* 0x0000001f050b7212 */ /* 0x000fe400078e3cff */
[----:B------:R-:W-:Y:S02]  /*1380*/  LOP3.LUT R6, R4, R29, RZ, 0x3c, !PT ;  /* 0x0000001d04067212 */ /* 0x000fe400078e3cff */
[----:B------:R-:W-:Y:S02]  /*1390*/  LOP3.LUT R0, R0, 0xffffe000, RZ, 0xc0, !PT ;  /* 0xffffe00000007812 */ /* 0x000fe400078ec0ff */
[----:B------:R-:W-:Y:S02]  /*13a0*/  LOP3.LUT R5, R10, R28, RZ, 0x3c, !PT ;  /* 0x0000001c0a057212 */ /* 0x000fe400078e3cff */
[----:B------:R-:W-:Y:S02]  /*13b0*/  LOP3.LUT R4, R12, R26, RZ, 0x3c, !PT ;  /* 0x0000001a0c047212 */ /* 0x000fe400078e3cff */
[----:B------:R-:W-:-:S02]  /*13c0*/  IADD3 R19, R11, R0, R7 ;  /* 0x000000000b137210 */ /* 0x000fc40007ffe007 */
[-C--:B------:R-:W-:Y:S02]  /*13d0*/  IADD3 R17, R6, R0.reuse, R8 ;  /* 0x0000000006117210 */ /* 0x080fe40007ffe008 */
[-C--:B------:R-:W-:Y:S02]  /*13e0*/  IADD3 R16, R5, R0.reuse, R27 ;  /* 0x0000000005107210 */ /* 0x080fe40007ffe01b */
[----:B------:R-:W-:Y:S02]  /*13f0*/  IADD3 R15, R4, R0, R25 ;  /* 0x00000000040f7210 */ /* 0x000fe40007ffe019 */
[----:B------:R-:W-:Y:S02]  /*1400*/  IADD3 R0, R24, 0x80, RZ ;  /* 0x0000008018007810 */ /* 0x000fe40007ffe0ff */
[----:B------:R-:W-:Y:S02]  /*1410*/  LOP3.LUT R6, R222, 0x38, R140, 0xf8, !PT ;  /* 0x00000038de067812 */ /* 0x000fe400078ef88c */
[----:B------:R-:W-:-:S02]  /*1420*/  IADD3 R148, R144, 0x20, RZ ;  /* 0x0000002090947810 */ /* 0x000fc40007ffe0ff */
[----:B------:R-:W-:Y:S02]  /*1430*/  IADD3 R23, R24, 0x70, RZ ;  /* 0x0000007018177810 */ /* 0x000fe40007ffe0ff */
[----:B------:R-:W-:Y:S01]  /*1440*/  @P0 IADD3 R23, R0, 0x10, RZ ;  /* 0x0000001000170810 */ /* 0x000fe20007ffe0ff */
[----:B------:R-:W-:Y:S01]  /*1450*/  IMAD R0, R149, 0x20, R143 ;  /* 0x0000002095007824 */ /* 0x000fe200078e028f */
[----:B------:R-:W-:Y:S02]  /*1460*/  LOP3.LUT R31, R6, R31, RZ, 0x3c, !PT ;  /* 0x0000001f061f7212 */ /* 0x000fe400078e3cff */
[----:B------:R-:W-:Y:S01]  /*1470*/  LOP3.LUT R12, R34, 0x38, R140, 0xf8, !PT ;  /* 0x00000038220c7812 */ /* 0x000fe200078ef88c */
[----:B------:R-:W-:Y:S01]  /*1480*/  IMAD.SHL.U32 R34, R148, 0x2, RZ ;  /* 0x0000000294227824 */ /* 0x000fe200078e00ff */
[----:B------:R-:W-:Y:S01]  /*1490*/  LOP3.LUT R11, R18, 0x7ffffffc, RZ, 0xc0, !PT ;  /* 0x7ffffffc120b7812 */ /* 0x000fe200078ec0ff */
[----:B------:R-:W-:Y:S01]  /*14a0*/  IMAD.SHL.U32 R18, R146, 0x2, RZ ;  /* 0x0000000292127824 */ /* 0x000fe200078e00ff */
[----:B------:R-:W-:Y:S01]  /*14b0*/  IADD3 R147, R144, 0x60, RZ ;  /* 0x0000006090937810 */ /* 0x000fe20007ffe0ff */
[----:B------:R-:W-:Y:S01]  /*14c0*/  STL [R1+0x2c], R23 ;  /* 0x00002c1701007387 */ /* 0x000fe20000100800 */
[CC--:B------:R-:W-:Y:S01]  /*14d0*/  IADD3 R4, R13.reuse, R9.reuse, R14 ;  /* 0x000000090d047210 */ /* 0x0c0fe20007ffe00e */
[----:B------:R-:W-:Y:S01]  /*14e0*/  IMAD.IADD R11, R32, 0x1, -R11 ;  /* 0x00000001200b7824 */ /* 0x000fe200078e0a0b */
[----:B------:R-:W-:Y:S01]  /*14f0*/  LOP3.LUT R5, R13, R9, RZ, 0xfc, !PT ;  /* 0x000000090d057212 */ /* 0x000fe200078efcff */
[----:B------:R-:W-:Y:S01]  /*1500*/  STL [R1+0x190], R31 ;  /* 0x0001901f01007387 */ /* 0x000fe20000100800 */
[----:B------:R-:W-:Y:S01]  /*1510*/  SHF.R.S32.HI R9, RZ, 0x1f, R143 ;  /* 0x0000001fff097819 */ /* 0x000fe2000001148f */
[----:B------:R-:W-:Y:S01]  /*1520*/  IMAD.SHL.U32 R48, R11, 0x2, RZ ;  /* 0x000000020b307824 */ /* 0x000fe200078e00ff */
[----:B------:R-:W-:Y:S01]  /*1530*/  SHF.R.S32.HI R10, RZ, 0x1f, R148 ;  /* 0x0000001fff0a7819 */ /* 0x000fe20000011494 */
[----:B------:R-:W-:Y:S01]  /*1540*/  STL [R1+0x180], R34 ;  /* 0x0001802201007387 */ /* 0x000fe20000100800 */
[----:B------:R-:W-:Y:S01]  /*1550*/  SHF.R.S32.HI R9, RZ, 0x1f, R146 ;  /* 0x0000001fff097819 */ /* 0x000fe20000011492 */
[----:B------:R-:W-:Y:S01]  /*1560*/  IMAD R11, R20, 0x8, R30 ;  /* 0x00000008140b7824 */ /* 0x000fe200078e021e */
[----:B------:R-:W-:Y:S01]  /*1570*/  LOP3.LUT R14, R33, 0x38, R140, 0xf8, !PT ;  /* 0x00000038210e7812 */ /* 0x000fe200078ef88c */
[----:B------:R-:W-:Y:S01]  /*1580*/  IMAD.SHL.U32 R33, R147, 0x2, RZ ;  /* 0x0000000293217824 */ /* 0x000fe200078e00ff */
[----:B------:R-:W-:Y:S01]  /*1590*/  SHF.R.S32.HI R6, RZ, 0x1f, R147 ;  /* 0x0000001fff067819 */ /* 0x000fe20000011493 */
[----:B------:R1:W-:Y:S01]  /*15a0*/  STL [R1+0x184], R18 ;  /* 0x0001841201007387 */ /* 0x0003e20000100800 */
[----:B------:R-:W-:-:S02]  /*15b0*/  SHF.L.U64.HI R9, R146, 0x1, R9 ;  /* 0x0000000192097819 */ /* 0x000fc40000010209 */
[----:B------:R-:W-:Y:S01]  /*15c0*/  LOP3.LUT R13, R219, 0x38, R140, 0xf8, !PT ;  /* 0x00000038db0d7812 */ /* 0x000fe200078ef88c */
[----:B------:R2:W-:Y:S01]  /*15d0*/  STL [R1+0x188], R33 ;  /* 0x0001882101007387 */ /* 0x0005e20000100800 */
[----:B------:R-:W-:Y:S02]  /*15e0*/  LOP3.LUT R12, R27, R12, R28, 0xf6, !PT ;  /* 0x0000000c1b0c7212 */ /* 0x000fe400078ef61c */
[----:B------:R-:W-:Y:S02]  /*15f0*/  LOP3.LUT R13, R8, R13, R29, 0xf6, !PT ;  /* 0x0000000d080d7212 */ /* 0x000fe400078ef61d */
[----:B------:R-:W-:Y:S02]  /*1600*/  LEA R150, R2, 0xa080, 0x1 ;  /* 0x0000a08002967811 */ /* 0x000fe400078e08ff */
[----:B------:R-:W-:Y:S02]  /*1610*/  SHF.R.S32.HI R2, RZ, 0x3, R3 ;  /* 0x00000003ff027819 */ /* 0x000fe40000011403 */
[----:B------:R-:W-:-:S02]  /*1620*/  LEA R13, R13, 0x10080, 0x1 ;  /* 0x000100800d0d7811 */ /* 0x000fc400078e08ff */
[----:B------:R-:W-:Y:S02]  /*1630*/  LEA R12, R12, 0x10080, 0x1 ;  /* 0x000100800c0c7811 */ /* 0x000fe400078e08ff */
[C---:B------:R-:W-:Y:S02]  /*1640*/  IADD3 R47, R48.reuse, 0x8, RZ ;  /* 0x00000008302f7810 */ /* 0x040fe40007ffe0ff */
[C---:B------:R-:W-:Y:S02]  /*1650*/  IADD3 R46, R48.reuse, 0x10, RZ ;  /* 0x00000010302e7810 */ /* 0x040fe40007ffe0ff */
[C---:B------:R-:W-:Y:S02]  /*1660*/  IADD3 R45, R48.reuse, 0x18, RZ ;  /* 0x00000018302d7810 */ /* 0x040fe40007ffe0ff */
[----:B------:R-:W-:Y:S02]  /*1670*/  IADD3 R44, R48, 0x20, RZ ;  /* 0x00000020302c7810 */ /* 0x000fe40007ffe0ff */
[----:B-1----:R-:W-:-:S02]  /*1680*/  SHF.L.U64.HI R18, R148, 0x1, R10 ;  /* 0x0000000194127819 */ /* 0x002fc4000001020a */
[----:B------:R-:W-:Y:S02]  /*1690*/  SHF.L.U64.HI R10, R147, 0x1, R6 ;  /* 0x00000001930a7819 */ /* 0x000fe40000010206 */
[C---:B------:R-:W-:Y:S01]  /*16a0*/  IADD3 R43, R48.reuse, 0x28, RZ ;  /* 0x00000028302b7810 */ /* 0x040fe20007ffe0ff */
[----:B------:R-:W-:Y:S01]  /*16b0*/  STL [R1+0x17c], R18 ;  /* 0x00017c1201007387 */ /* 0x000fe20000100800 */
[C---:B------:R-:W-:Y:S02]  /*16c0*/  IADD3 R42, R48.reuse, 0x30, RZ ;  /* 0x00000030302a7810 */ /* 0x040fe40007ffe0ff */
[C---:B------:R-:W-:Y:S01]  /*16d0*/  IADD3 R41, R48.reuse, 0x38, RZ ;  /* 0x0000003830297810 */ /* 0x040fe20007ffe0ff */
[----:B------:R1:W-:Y:S01]  /*16e0*/  STL [R1+0x178], R9 ;  /* 0x0001780901007387 */ /* 0x0003e20000100800 */
[C---:B------:R-:W-:Y:S02]  /*16f0*/  IADD3 R40, R48.reuse, 0x40, RZ ;  /* 0x0000004030287810 */ /* 0x040fe40007ffe0ff */
[C---:B------:R-:W-:Y:S01]  /*1700*/  IADD3 R39, R48.reuse, 0x48, RZ ;  /* 0x0000004830277810 */ /* 0x040fe20007ffe0ff */
[----:B------:R3:W-:Y:S01]  /*1710*/  STL [R1+0x174], R10 ;  /* 0x0001740a01007387 */ /* 0x0007e20000100800 */
[----:B------:R-:W-:-:S02]  /*1720*/  IADD3 R38, R48, 0x50, RZ ;  /* 0x0000005030267810 */ /* 0x000fc40007ffe0ff */
[C---:B------:R-:W-:Y:S01]  /*1730*/  IADD3 R37, R48.reuse, 0x58, RZ ;  /* 0x0000005830257810 */ /* 0x040fe20007ffe0ff */
[----:B------:R4:W-:Y:S01]  /*1740*/  STL [R1+0x198], R11 ;  /* 0x0001980b01007387 */ /* 0x0009e20000100800 */
[C---:B------:R-:W-:Y:S02]  /*1750*/  IADD3 R36, R48.reuse, 0x60, RZ ;  /* 0x0000006030247810 */ /* 0x040fe40007ffe0ff */
[C---:B------:R-:W-:Y:S01]  /*1760*/  IADD3 R35, R48.reuse, 0x68, RZ ;  /* 0x0000006830237810 */ /* 0x040fe20007ffe0ff */
[----:B------:R-:W-:Y:S01]  /*1770*/  STL [R1+0x58], R48 ;  /* 0x0000583001007387 */ /* 0x000fe20000100800 */
[C---:B------:R-:W-:Y:S02]  /*1780*/  IADD3 R34, R48.reuse, 0x70, RZ ;  /* 0x0000007030227810 */ /* 0x040fe40007ffe0ff */
[C---:B--2---:R-:W-:Y:S01]  /*1790*/  IADD3 R33, R48.reuse, 0x78, RZ ;  /* 0x0000007830217810 */ /* 0x044fe20007ffe0ff */
[----:B------:R2:W-:Y:S01]  /*17a0*/  STL [R1+0xd0], R2 ;  /* 0x0000d00201007387 */ /* 0x0005e20000100800 */
[----:B------:R-:W-:-:S02]  /*17b0*/  IADD3 R32, R48, 0x80, RZ ;  /* 0x0000008030207810 */ /* 0x000fc40007ffe0ff */
[C---:B------:R-:W-:Y:S01]  /*17c0*/  IADD3 R30, R48.reuse, 0x90, RZ ;  /* 0x00000090301e7810 */ /* 0x040fe20007ffe0ff */
[----:B------:R5:W-:Y:S01]  /*17d0*/  STL [R1+0x170], R13 ;  /* 0x0001700d01007387 */ /* 0x000be20000100800 */
[C---:B------:R-:W-:Y:S02]  /*17e0*/  IADD3 R29, R48.reuse, 0x98, RZ ;  /* 0x00000098301d7810 */ /* 0x040fe40007ffe0ff */
[C---:B------:R-:W-:Y:S01]  /*17f0*/  IADD3 R28, R48.reuse, 0xa0, RZ ;  /* 0x000000a0301c7810 */ /* 0x040fe20007ffe0ff */
[----:B------:R5:W-:Y:S01]  /*1800*/  STL [R1+0x16c], R12 ;  /* 0x00016c0c01007387 */ /* 0x000be20000100800 */
[----:B------:R-:W-:Y:S02]  /*1810*/  IADD3 R27, R48, 0xa8, RZ ;  /* 0x000000a8301b7810 */ /* 0x000fe40007ffe0ff */
[----:B-1----:R-:W-:Y:S02]  /*1820*/  SEL R9, R22, 0xffffffc0, !P2 ;  /* 0xffffffc016097807 */ /* 0x002fe40005000000 */
[----:B---3--:R-:W-:-:S02]  /*1830*/  LOP3.LUT R10, R31, R7, RZ, 0xfc, !PT ;  /* 0x000000071f0a7212 */ /* 0x008fc400078efcff */
[----:B------:R-:W-:Y:S02]  /*1840*/  IADD3 R31, R48, 0x88, RZ ;  /* 0x00000088301f7810 */ /* 0x000fe40007ffe0ff */
[----:B----4-:R-:W-:Y:S01]  /*1850*/  LOP3.LUT R11, R25, R14, R26, 0xf6, !PT ;  /* 0x0000000e190b7212 */ /* 0x010fe200078ef61a */
[----:B------:R-:W-:Y:S01]  /*1860*/  IMAD.SHL.U32 R207, R10, 0x2, RZ ;  /* 0x000000020acf7824 */ /* 0x000fe200078e00ff */
[----:B------:R-:W-:Y:S02]  /*1870*/  IADD3 R26, R48, 0xb0, RZ ;  /* 0x000000b0301a7810 */ /* 0x000fe40007ffe0ff */
[----:B------:R-:W-:Y:S02]  /*1880*/  LEA R10, R11, 0x10080, 0x1 ;  /* 0x000100800b0a7811 */ /* 0x000fe400078e08ff */
[----:B------:R-:W-:Y:S02]  /*1890*/  LOP3.LUT R206, R3, 0xfffffff8, RZ, 0xc0, !PT ;  /* 0xfffffff803ce7812 */ /* 0x000fe400078ec0ff */
[----:B--2---:R-:W-:Y:S01]  /*18a0*/  SEL R2, R22, 0xffffffc0, !P3 ;  /* 0xffffffc016027807 */ /* 0x004fe20005800000 */
[----:B------:R1:W-:Y:S01]  /*18b0*/  STL [R1+0x168], R10 ;  /* 0x0001680a01007387 */ /* 0x0003e20000100800 */
[----:B------:R-:W-:-:S02]  /*18c0*/  IADD3 R25, R48, 0xb8, RZ ;  /* 0x000000b830197810 */ /* 0x000fc40007ffe0ff */
[C---:B------:R-:W-:Y:S01]  /*18d0*/  SEL R6, R21.reuse, 0xffffffe0, !P1 ;  /* 0xffffffe015067807 */ /* 0x040fe20004800000 */
[----:B------:R2:W-:Y:S01]  /*18e0*/  STL [R1+0xcc], R47 ;  /* 0x0000cc2f01007387 */ /* 0x0005e20000100800 */
[----:B------:R-:W-:Y:S02]  /*18f0*/  SEL R3, R21, 0xffffffe0, !P4 ;  /* 0xffffffe015037807 */ /* 0x000fe40006000000 */
        /* <DEDUP_REMOVED lines=8> */
[C---:B-----5:R-:W-:Y:S02]  /*1980*/  IADD3 R13, R48.reuse, 0xe8, RZ ;  /* 0x000000e8300d7810 */ /* 0x060fe40007ffe0ff */
[----:B------:R-:W-:Y:S01]  /*1990*/  IADD3 R12, R48, 0xf0, RZ ;  /* 0x000000f0300c7810 */ /* 0x000fe20007ffe0ff */
[----:B------:R4:W-:Y:S01]  /*19a0*/  STL [R1+0x50], R43 ;  /* 0x0000502b01007387 */ /* 0x0009e20000100800 */
[----:B------:R-:W-:Y:S02]  /*19b0*/  SHF.R.S32.HI R11, RZ, 0x1f, R46 ;  /* 0x0000001fff0b7819 */ /* 0x000fe4000001142e */
[----:B------:R-:W-:Y:S01]  /*19c0*/  LEA R199, R4, 0x10080, 0x1 ;  /* 0x0001008004c77811 */ /* 0x000fe200078e08ff */
[----:B------:R5:W-:Y:S01]  /*19d0*/  STL [R1+0xc0], R42 ;  /* 0x0000c02a01007387 */ /* 0x000be20000100800 */
[----:B-1----:R-:W-:Y:S01]  /*19e0*/  IADD3 R10, R48, 0xf8, RZ ;  /* 0x000000f8300a7810 */ /* 0x002fe20007ffe0ff */
[----:B------:R-:W-:Y:S01]  /*19f0*/  IMAD.IADD R4, R9, 0x1, R23 ;  /* 0x0000000109047824 */ /* 0x000fe200078e0217 */
[----:B------:R-:W-:Y:S01]  /*1a00*/  LEA R151, R5, 0x4080, 0x1 ;  /* 0x0000408005977811 */ /* 0x000fe200078e08ff */
[----:B------:R-:W-:Y:S01]  /*1a10*/  STL [R1+0xbc], R41 ;  /* 0x0000bc2901007387 */ /* 0x000fe20000100800 */
[----:B--2---:R-:W-:Y:S01]  /*1a20*/  SHF.R.S32.HI R47, RZ, 0x1f, R47 ;  /* 0x0000001fff2f7819 */ /* 0x004fe2000001142f */
[----:B------:R-:W-:Y:S01]  /*1a30*/  IMAD.IADD R200, R199, 0x1, R3 ;  /* 0x00000001c7c87824 */ /* 0x000fe200078e0203 */
[C---:B------:R-:W-:Y:S01]  /*1a40*/  IADD3 R205, R140.reuse, 0x80, RZ ;  /* 0x000000808ccd7810 */ /* 0x040fe20007ffe0ff */
[----:B------:R1:W-:Y:S01]  /*1a50*/  STL [R1+0xb8], R40 ;  /* 0x0000b82801007387 */ /* 0x0003e20000100800 */
[----:B------:R-:W-:Y:S01]  /*1a60*/  IMAD.IADD R196, R3, 0x1, R151 ;  /* 0x0000000103c47824 */ /* 0x000fe200078e0297 */
[----:B------:R-:W-:Y:S01]  /*1a70*/  IADD3 R204, R140, 0xc0, RZ ;  /* 0x000000c08ccc7810 */ /* 0x000fe20007ffe0ff */
[----:B------:R-:W-:Y:S01]  /*1a80*/  IMAD.IADD R202, R199, 0x1, R2 ;  /* 0x00000001c7ca7824 */ /* 0x000fe200078e0202 */
[----:B------:R2:W-:Y:S01]  /*1a90*/  STL [R1+0xb4], R39 ;  /* 0x0000b42701007387 */ /* 0x0005e20000100800 */
[----:B---3--:R-:W-:Y:S01]  /*1aa0*/  SHF.R.S32.HI R45, RZ, 0x1f, R45 ;  /* 0x0000001fff2d7819 */ /* 0x008fe2000001142d */
[----:B------:R-:W-:Y:S01]  /*1ab0*/  IMAD.IADD R198, R2, 0x1, R151 ;  /* 0x0000000102c67824 */ /* 0x000fe200078e0297 */
[----:B------:R-:W-:Y:S01]  /*1ac0*/  SHF.R.S32.HI R141, RZ, 0x1f, R140 ;  /* 0x0000001fff8d7819 */ /* 0x000fe2000001148c */
[----:B------:R-:W-:Y:S01]  /*1ad0*/  STL [R1+0xb0], R38 ;  /* 0x0000b02601007387 */ /* 0x000fe20000100800 */
[----:B------:R-:W-:Y:S01]  /*1ae0*/  SHF.R.S32.HI R215, RZ, 0x1f, R205 ;  /* 0x0000001fffd77819 */ /* 0x000fe200000114cd */
[----:B------:R-:W-:Y:S01]  /*1af0*/  IMAD.IADD R201, R200, 0x1, R2 ;  /* 0x00000001c8c97824 */ /* 0x000fe200078e0202 */
[----:B------:R-:W-:Y:S01]  /*1b00*/  SHF.R.S32.HI R214, RZ, 0x1f, R204 ;  /* 0x0000001fffd67819 */ /* 0x000fe200000114cc */
[----:B------:R3:W-:Y:S01]  /*1b10*/  STL [R1+0xac], R37 ;  /* 0x0000ac2501007387 */ /* 0x0007e20000100800 */
[----:B----4-:R-:W-:Y:S01]  /*1b20*/  SHF.R.S32.HI R43, RZ, 0x1f, R43 ;  /* 0x0000001fff2b7819 */ /* 0x010fe2000001142b */
[----:B------:R-:W-:Y:S01]  /*1b30*/  IMAD.IADD R197, R2, 0x1, R196 ;  /* 0x0000000102c57824 */ /* 0x000fe200078e02c4 */
[----:B------:R-:W-:Y:S01]  /*1b40*/  SHF.R.S32.HI R213, RZ, 0x1f, R206 ;  /* 0x0000001fffd57819 */ /* 0x000fe200000114ce */
[----:B------:R4:W-:Y:S01]  /*1b50*/  STL [R1+0xa8], R36 ;  /* 0x0000a82401007387 */ /* 0x0009e20000100800 */
[----:B-----5:R-:W-:-:S03]  /*1b60*/  SHF.R.S32.HI R42, RZ, 0x1f, R42 ;  /* 0x0000001fff2a7819 */ /* 0x020fc6000001142a */
[----:B------:R-:W-:Y:S04]  /*1b70*/  STL [R1+0xa4], R35 ;  /* 0x0000a42301007387 */ /* 0x000fe80000100800 */
[----:B------:R5:W-:Y:S01]  /*1b80*/  STL [R1+0xa0], R34 ;  /* 0x0000a02201007387 */ /* 0x000be20000100800 */
[----:B-1----:R-:W-:-:S03]  /*1b90*/  SHF.R.S32.HI R40, RZ, 0x1f, R40 ;  /* 0x0000001fff287819 */ /* 0x002fc60000011428 */
[----:B------:R1:W-:Y:S01]  /*1ba0*/  STL [R1+0x9c], R33 ;  /* 0x00009c2101007387 */ /* 0x0003e20000100800 */
[----:B--2---:R-:W-:-:S03]  /*1bb0*/  SHF.R.S32.HI R39, RZ, 0x1f, R39 ;  /* 0x0000001fff277819 */ /* 0x004fc60000011427 */
[----:B------:R-:W-:Y:S04]  /*1bc0*/  STL [R1+0x98], R32 ;  /* 0x0000982001007387 */ /* 0x000fe80000100800 */
[----:B------:R2:W-:Y:S01]  /*1bd0*/  STL [R1+0x94], R31 ;  /* 0x0000941f01007387 */ /* 0x0005e20000100800 */
[----:B---3--:R-:W-:-:S03]  /*1be0*/  SHF.R.S32.HI R37, RZ, 0x1f, R37 ;  /* 0x0000001fff257819 */ /* 0x008fc60000011425 */
[----:B------:R3:W-:Y:S01]  /*1bf0*/  STL [R1+0x90], R30 ;  /* 0x0000901e01007387 */ /* 0x0007e20000100800 */
[----:B----4-:R-:W-:-:S03]  /*1c00*/  SHF.R.S32.HI R36, RZ, 0x1f, R36 ;  /* 0x0000001fff247819 */ /* 0x010fc60000011424 */
[----:B------:R-:W-:Y:S04]  /*1c10*/  STL [R1+0x8c], R29 ;  /* 0x00008c1d01007387 */ /* 0x000fe80000100800 */
[----:B------:R4:W-:Y:S01]  /*1c20*/  STL [R1+0x88], R28 ;  /* 0x0000881c01007387 */ /* 0x0009e20000100800 */
[----:B-----5:R-:W-:-:S03]  /*1c30*/  SHF.R.S32.HI R34, RZ, 0x1f, R34 ;  /* 0x0000001fff227819 */ /* 0x020fc60000011422 */
[----:B------:R5:W-:Y:S01]  /*1c40*/  STL [R1+0x84], R27 ;  /* 0x0000841b01007387 */ /* 0x000be20000100800 */
[----:B-1----:R-:W-:-:S03]  /*1c50*/  SHF.R.S32.HI R33, RZ, 0x1f, R33 ;  /* 0x0000001fff217819 */ /* 0x002fc60000011421 */
[----:B------:R-:W-:Y:S04]  /*1c60*/  STL [R1+0x80], R26 ;  /* 0x0000801a01007387 */ /* 0x000fe80000100800 */
[----:B------:R1:W-:Y:S01]  /*1c70*/  STL [R1+0x7c], R25 ;  /* 0x00007c1901007387 */ /* 0x0003e20000100800 */
[----:B--2---:R-:W-:-:S03]  /*1c80*/  SHF.R.S32.HI R31, RZ, 0x1f, R31 ;  /* 0x0000001fff1f7819 */ /* 0x004fc6000001141f */
[----:B------:R2:W-:Y:S01]  /*1c90*/  STL [R1+0x78], R22 ;  /* 0x0000781601007387 */ /* 0x0005e20000100800 */
[----:B---3--:R-:W-:-:S03]  /*1ca0*/  SHF.R.S32.HI R30, RZ, 0x1f, R30 ;  /* 0x0000001fff1e7819 */ /* 0x008fc6000001141e */
[----:B------:R-:W-:Y:S04]  /*1cb0*/  STL [R1+0x74], R21 ;  /* 0x0000741501007387 */ /* 0x000fe80000100800 */
[----:B------:R3:W-:Y:S01]  /*1cc0*/  STL [R1+0x70], R20 ;  /* 0x0000701401007387 */ /* 0x0007e20000100800 */
[----:B----4-:R-:W-:-:S03]  /*1cd0*/  SHF.R.S32.HI R28, RZ, 0x1f, R28 ;  /* 0x0000001fff1c7819 */ /* 0x010fc6000001141c */
        /* <DEDUP_REMOVED lines=8> */
[----:B------:R-:W-:Y:S01]  /*1d60*/  STL [R1+0x5c], R10 ;  /* 0x00005c0a01007387 */ /* 0x000fe20000100800 */
[----:B---3--:R-:W-:-:S03]  /*1d70*/  SHF.R.S32.HI R20, RZ, 0x1f, R20 ;  /* 0x0000001fff147819 */ /* 0x008fc60000011414 */
[----:B------:R2:W-:Y:S01]  /*1d80*/  STL [R1+0x160], R11 ;  /* 0x0001600b01007387 */ /* 0x0005e20000100800 */
[----:B----4-:R-:W-:-:S03]  /*1d90*/  SHF.R.S32.HI R18, RZ, 0x1f, R18 ;  /* 0x0000001fff127819 */ /* 0x010fc60000011412 */
[----:B------:R-:W-:Y:S01]  /*1da0*/  STL [R1+0x15c], R45 ;  /* 0x00015c2d01007387 */ /* 0x000fe20000100800 */
[----:B-----5:R-:W-:Y:S02]  /*1db0*/  SHF.R.S32.HI R13, RZ, 0x1f, R13 ;  /* 0x0000001fff0d7819 */ /* 0x020fe4000001140d */
[----:B-1----:R-:W-:Y:S02]  /*1dc0*/  SHF.R.S32.HI R12, RZ, 0x1f, R12 ;  /* 0x0000001fff0c7819 */ /* 0x002fe4000001140c */
[----:B--2---:R-:W-:-:S05]  /*1dd0*/  SHF.R.S32.HI R11, RZ, 0x1f, R44 ;  /* 0x0000001fff0b7819 */ /* 0x004fca000001142c */
[----:B------:R1:W-:Y:S04]  /*1de0*/  STL [R1+0x158], R11 ;  /* 0x0001580b01007387 */ /* 0x0003e80000100800 */
[----:B------:R-:W-:Y:S04]  /*1df0*/  STL [R1+0x154], R43 ;  /* 0x0001542b01007387 */ /* 0x000fe80000100800 */
[----:B------:R-:W-:Y:S01]  /*1e00*/  STL [R1+0x150], R42 ;  /* 0x0001502a01007387 */ /* 0x000fe20000100800 */
[----:B-1----:R-:W-:-:S05]  /*1e10*/  SHF.R.S32.HI R11, RZ, 0x1f, R41 ;  /* 0x0000001fff0b7819 */ /* 0x002fca0000011429 */
        /* <DEDUP_REMOVED lines=29> */
[----:B------:R2:W-:Y:S04]  /*1ff0*/  STL [R1+0xf4], R13 ;  /* 0x0000f40d01007387 */ /* 0x0005e80000100800 */
[----:B------:R3:W-:Y:S01]  /*2000*/  STL [R1+0xf0], R12 ;  /* 0x0000f00c01007387 */ /* 0x0007e20000100800 */
[----:B-1----:R-:W-:Y:S01]  /*2010*/  SHF.R.S32.HI R11, RZ, 0x1f, R10 ;  /* 0x0000001fff0b7819 */ /* 0x002fe2000001140a */
[----:B------:R-:W-:-:S02]  /*2020*/  IMAD.IADD R10, R24, 0x1, R6 ;  /* 0x00000001180a7824 */ /* 0x000fc400078e0206 */
[----:B------:R-:W-:Y:S02]  /*2030*/  IMAD.IADD R6, R6, 0x1, R23 ;  /* 0x0000000106067824 */ /* 0x000fe400078e0217 */
[--C-:B--2---:R-:W-:Y:S01]  /*2040*/  IMAD.IADD R13, R24, 0x1, R9.reuse ;  /* 0x00000001180d7824 */ /* 0x104fe200078e0209 */
[----:B------:R1:W-:Y:S01]  /*2050*/  STL [R1+0xec], R11 ;  /* 0x0000ec0b01007387 */ /* 0x0003e20000100800 */
[----:B------:R-:W-:Y:S01]  /*2060*/  IMAD.IADD R3, R6, 0x1, R9 ;  /* 0x0000000106037824 */ /* 0x000fe200078e0209 */
[----:B---3--:R-:W-:Y:S02]  /*2070*/  LEA R12, R19, 0x10080, 0x1 ;  /* 0x00010080130c7811 */ /* 0x008fe400078e08ff */
[----:B------:R-:W-:Y:S04]  /*2080*/  STL [R1+0x44], R13 ;  /* 0x0000440d01007387 */ /* 0x000fe80000100800 */
[----:B------:R2:W-:Y:S04]  /*2090*/  STL [R1+0x34], R10 ;  /* 0x0000340a01007387 */ /* 0x0005e80000100800 */
[----:B------:R3:W-:Y:S01]  /*20a0*/  STL [R1+0xe8], R12 ;  /* 0x0000e80c01007387 */ /* 0x0007e20000100800 */
[----:B-1----:R-:W-:-:S05]  /*20b0*/  LEA R11, R17, 0x10080, 0x1 ;  /* 0x00010080110b7811 */ /* 0x002fca00078e08ff */
[----:B------:R1:W-:Y:S01]  /*20c0*/  STL [R1+0xe4], R11 ;  /* 0x0000e40b01007387 */ /* 0x0003e20000100800 */
[----:B--2---:R-:W-:Y:S01]  /*20d0*/  IMAD.IADD R10, R9, 0x1, R10 ;  /* 0x00000001090a7824 */ /* 0x004fe200078e020a */
[----:B---3--:R-:W-:-:S05]  /*20e0*/  LEA R12, R16, 0x10080, 0x1 ;  /* 0x00010080100c7811 */ /* 0x008fca00078e08ff */
[----:B------:R2:W-:Y:S01]  /*20f0*/  STL [R1+0xe0], R12 ;  /* 0x0000e00c01007387 */ /* 0x0005e20000100800 */
[----:B-1----:R-:W-:-:S05]  /*2100*/  LEA R11, R15, 0x10080, 0x1 ;  /* 0x000100800f0b7811 */ /* 0x002fca00078e08ff */
[----:B------:R2:W-:Y:S04]  /*2110*/  STL [R1+0xdc], R11 ;  /* 0x0000dc0b01007387 */ /* 0x0005e80000100800 */
[----:B------:R2:W-:Y:S04]  /*2120*/  STL [R1+0x40], R10 ;  /* 0x0000400a01007387 */ /* 0x0005e80000100800 */
[----:B------:R2:W-:Y:S04]  /*2130*/  STL [R1+0x3c], R4 ;  /* 0x00003c0401007387 */ /* 0x0005e80000100800 */
[----:B------:R2:W-:Y:S04]  /*2140*/  STL [R1+0x30], R6 ;  /* 0x0000300601007387 */ /* 0x0005e80000100800 */
[----:B------:R2:W-:Y:S02]  /*2150*/  STL [R1+0x38], R3 ;  /* 0x0000380301007387 */ /* 0x0005e40000100800 */
.L_x_1908:
[----:B--2---:R-:W2:Y:S01]  /*2160*/  LDL R3, [R1+0x1c] ;  /* 0x00001c0001037983 */ /* 0x004ea20000100800 */
[----:B------:R-:W-:Y:S01]  /*2170*/  IMAD.MOV.U32 R2, RZ, RZ, 0x4 ;  /* 0x00000004ff027424 */ /* 0x000fe200078e00ff */
[----:B------:R-:W-:-:S04]  /*2180*/  ISETP.NE.U32.AND P0, PT, RZ, c[0x0][0x370], PT ;  /* 0x0000dc00ff007a0c */ /* 0x000fc80003f05070 */
[----:B------:R-:W-:Y:S01]  /*2190*/  ISETP.NE.AND.EX P1, PT, RZ, c[0x0][0x374], PT, P0 ;  /* 0x0000dd00ff007a0c */ /* 0x000fe20003f25300 */
[----:B--2---:R-:W-:-:S05]  /*21a0*/  IMAD.WIDE R2, R3, R2, c[0x0][0x588] ;  /* 0x0001620003027625 */ /* 0x004fca00078e0202 */
[----:B------:R-:W2:Y:S01]  /*21b0*/  LDG.E R29, [R2.64] ;  /* 0x00000006021d7981 */ /* 0x000ea2000c1e1900 */
[----:B------:R-:W-:Y:S01]  /*21c0*/  ISETP.NE.U32.AND P4, PT, RZ, c[0x0][0x360], PT ;  /* 0x0000d800ff007a0c */ /* 0x000fe20003f85070 */
[----:B------:R-:W-:Y:S01]  /*21d0*/  IMAD.MOV.U32 R12, RZ, RZ, RZ ;  /* 0x000000ffff0c7224 */ /* 0x000fe200078e00ff */
[----:B------:R-:W-:Y:S02]  /*21e0*/  ISETP.NE.U32.AND P3, PT, RZ, c[0x0][0x348], PT ;  /* 0x0000d200ff007a0c */ /* 0x000fe40003f65070 */
[----:B------:R-:W-:Y:S02]  /*21f0*/  ISETP.NE.AND.EX P4, PT, RZ, c[0x0][0x364], PT, P4 ;  /* 0x0000d900ff007a0c */ /* 0x000fe40003f85340 */
[----:B------:R-:W-:Y:S02]  /*2200*/  ISETP.NE.U32.AND P5, PT, RZ, c[0x0][0x350], PT ;  /* 0x0000d400ff007a0c */ /* 0x000fe40003fa5070 */
[----:B------:R-:W-:Y:S02]  /*2210*/  ISETP.NE.U32.AND P6, PT, RZ, c[0x0][0x358], PT ;  /* 0x0000d600ff007a0c */ /* 0x000fe40003fc5070 */
[----:B------:R-:W-:-:S02]  /*2220*/  ISETP.NE.AND.EX P3, PT, RZ, c[0x0][0x34c], PT, P3 ;  /* 0x0000d300ff007a0c */ /* 0x000fc40003f65330 */
[----:B------:R-:W-:Y:S02]  /*2230*/  ISETP.NE.AND.EX P5, PT, RZ, c[0x0][0x354], PT, P5 ;  /* 0x0000d500ff007a0c */ /* 0x000fe40003fa5350 */
[----:B------:R-:W-:Y:S01]  /*2240*/  ISETP.NE.AND.EX P6, PT, RZ, c[0x0][0x35c], PT, P6 ;  /* 0x0000d700ff007a0c */ /* 0x000fe20003fc5360 */
[----:B------:R-:W-:Y:S02]  /*2250*/  IMAD.MOV.U32 R131, RZ, RZ, RZ ;  /* 0x000000ffff837224 */ /* 0x000fe400078e00ff */
[----:B------:R-:W-:Y:S02]  /*2260*/  IMAD.MOV.U32 R16, RZ, RZ, RZ ;  /* 0x000000ffff107224 */ /* 0x000fe400078e00ff */
[----:B------:R-:W-:Y:S01]  /*2270*/  IMAD.MOV.U32 R15, RZ, RZ, RZ ;  /* 0x000000ffff0f7224 */ /* 0x000fe200078e00ff */
[----:B--2---:R-:W-:Y:S01]  /*2280*/  SHF.R.S32.HI R28, RZ, 0x1f, R29 ;  /* 0x0000001fff1c7819 */ /* 0x004fe2000001141d */
[C---:B------:R-:W-:Y:S01]  /*2290*/  IMAD.SHL.U32 R20, R29.reuse, 0x4, RZ ;  /* 0x000000041d147824 */ /* 0x040fe200078e00ff */
[C---:B------:R-:W-:Y:S01]  /*22a0*/  @P1 LEA R4, P0, R29.reuse, c[0x0][0x370], 0x2 ;  /* 0x0000dc001d041a11 */ /* 0x040fe200078010ff */
[----:B------:R1:W-:Y:S01]  /*22b0*/  STL [R1+0x20], R29 ;  /* 0x0000201d01007387 */ /* 0x0003e20000100800 */
[----:B------:R-:W-:-:S02]  /*22c0*/  SHF.L.U64.HI R19, R29, 0x2, R28 ;  /* 0x000000021d137819 */ /* 0x000fc4000001021c */
[----:B------:R-:W-:Y:S01]  /*22d0*/  @P1 LEA.HI.X R5, R29, c[0x0][0x374], R28, 0x2, P0 ;  /* 0x0000dd001d051a11 */ /* 0x000fe200000f141c */
[----:B------:R1:W-:Y:S01]  /*22e0*/  STL [R1+0x24], R28 ;  /* 0x0000241c01007387 */ /* 0x0003e20000100800 */
[----:B------:R-:W-:-:S03]  /*22f0*/  @P4 IADD3 R2, P0, R20, c[0x0][0x360], RZ ;  /* 0x0000d80014024a10 */ /* 0x000fc60007f1e0ff */
[----:B------:R2:W3:Y:S01]  /*2300*/  @P1 LDG.E R12, [R4.64] ;  /* 0x00000006040c1981 */ /* 0x0004e2000c1e1900 */
[C---:B------:R-:W-:Y:S02]  /*2310*/  @P4 IADD3.X R3, R19.reuse, c[0x0][0x364], RZ, P0, !PT ;  /* 0x0000d90013034a10 */ /* 0x040fe400007fe4ff */
[----:B------:R-:W-:Y:S01]  /*2320*/  IADD3 R10, P2, R20, c[0x0][0x348], RZ ;  /* 0x0000d200140a7a10 */ /* 0x000fe20007f5e0ff */
[----:B------:R1:W-:Y:S04]  /*2330*/  STL [R1+0x8], R20 ;  /* 0x0000081401007387 */ /* 0x0003e80000100800 */
[----:B------:R4:W5:Y:S01]  /*2340*/  @P4 LDG.E R134, [R2.64] ;  /* 0x0000000602864981 */ /* 0x000962000c1e1900 */
[----:B------:R-:W-:-:S03]  /*2350*/  IADD3.X R11, R19, c[0x0][0x34c], RZ, P2, !PT ;  /* 0x0000d300130b7a10 */ /* 0x000fc600017fe4ff */
[----:B------:R1:W-:Y:S04]  /*2360*/  STL [R1+0xc], R19 ;  /* 0x00000c1301007387 */ /* 0x0003e80000100800 */
[----:B------:R1:W5:Y:S01]  /*2370*/  @P3 LDG.E R131, [R10.64] ;  /* 0x000000060a833981 */ /* 0x000362000c1e1900 */
[----:B--2---:R-:W-:-:S04]  /*2380*/  IADD3 R4, P1, R20, c[0x0][0x350], RZ ;  /* 0x0000d40014047a10 */ /* 0x004fc80007f3e0ff */
[----:B------:R-:W-:Y:S02]  /*2390*/  IADD3.X R5, R19, c[0x0][0x354], RZ, P1, !PT ;  /* 0x0000d50013057a10 */ /* 0x000fe40000ffe4ff */
[----:B----4-:R-:W-:-:S03]  /*23a0*/  IADD3 R2, P0, R20, c[0x0][0x358], RZ ;  /* 0x0000d60014027a10 */ /* 0x010fc60007f1e0ff */
[----:B------:R1:W5:Y:S01]  /*23b0*/  @P5 LDG.E R16, [R4.64] ;  /* 0x0000000604105981 */ /* 0x000362000c1e1900 */
[----:B------:R-:W-:-:S05]  /*23c0*/  IADD3.X R3, R19, c[0x0][0x35c], RZ, P0, !PT ;  /* 0x0000d70013037a10 */ /* 0x000fca00007fe4ff */
[----:B------:R1:W5:Y:S01]  /*23d0*/  @P6 LDG.E R15, [R2.64] ;  /* 0x00000006020f6981 */ /* 0x000362000c1e1900 */
[----:B------:R-:W-:Y:S03]  /*23e0*/  YIELD ;  /* 0x0000000000007946 */ /* 0x000fe60003800000 */
[----:B---3--:R1:W-:Y:S01]  /*23f0*/  STL [R1+0x4], R12 ;  /* 0x0000040c01007387 */ /* 0x0083e20000100800 */
[----:B------:R-:W-:Y:S05]  /*2400*/  @P4 BRA `(.L_x_1709) ;  /* 0x0000005000004947 */ /* 0x000fea0003800000 */
[----:B-----5:R-:W-:Y:S01]  /*2410*/  MOV R134, c[0x0][0x168] ;  /* 0x00005a0000867a02 */ /* 0x020fe20000000f00 */
[----:B------:R-:W-:Y:S05]  /*2420*/  @!P3 BRA `(.L_x_1709) ;  /* 0x000000300000b947 */ /* 0x000fea0003800000 */
[----:B------:R-:W2:Y:S04]  /*2430*/  LDG.E R9, [R10.64] ;  /* 0x000000060a097981 */ /* 0x000ea8000c1e1900 */
[----:B------:R-:W2:Y:S02]  /*2440*/  LDG.E R6, [R10.64+0x4] ;  /* 0x000004060a067981 */ /* 0x000ea4000c1e1900 */
[----:B--2---:R-:W-:-:S02]  /*2450*/  IADD3 R134, -R9, R6, RZ ;  /* 0x0000000609867210 */ /* 0x004fc40007ffe1ff */
.L_x_1709:
[----:B------:R-:W-:-:S04]  /*2460*/  ISETP.NE.U32.AND P0, PT, RZ, c[0x0][0x368], PT ;  /* 0x0000da00ff007a0c */ /* 0x000fc80003f05070 */
[----:B------:R-:W-:-:S13]  /*2470*/  ISETP.NE.AND.EX P0, PT, RZ, c[0x0][0x36c], PT, P0 ;  /* 0x0000db00ff007a0c */ /* 0x000fda0003f05300 */
[----:B------:R-:W-:Y:S05]  /*2480*/  @!P0 BRA `(.L_x_1710) ;  /* 0x0000004000008947 */ /* 0x000fea0003800000 */
[----:B-1----:R-:W-:-:S04]  /*2490*/  IADD3 R4, P0, R20, c[0x0][0x368], RZ ;  /* 0x0000da0014047a10 */ /* 0x002fc80007f1e0ff */
[----:B------:R-:W-:-:S05]  /*24a0*/  IADD3.X R5, R19, c[0x0][0x36c], RZ, P0, !PT ;  /* 0x0000db0013057a10 */ /* 0x000fca00007fe4ff */
[----:B------:R1:W5:Y:S01]  /*24b0*/  LDG.E R9, [R4.64] ;  /* 0x0000000604097981 */ /* 0x000362000c1e1900 */
[----:B------:R-:W-:Y:S05]  /*24c0*/  BRA `(.L_x_1711) ;  /* 0x0000005000007947 */ /* 0x000fea0003800000 */
.L_x_1710:
[----:B------:R-:W-:Y:S01]  /*24d0*/  MOV R9, UR5 ;  /* 0x0000000500097c02 */ /* 0x000fe20008000f00 */
[----:B------:R-:W-:Y:S05]  /*24e0*/  @!P5 BRA `(.L_x_1711) ;  /* 0x000000300000d947 */ /* 0x000fea0003800000 */
[----:B------:R2:W3:Y:S04]  /*24f0*/  LDG.E R6, [R4.64] ;  /* 0x0000000604067981 */ /* 0x0004e8000c1e1900 */
[----:B-12---:R-:W3:Y:S02]  /*2500*/  LDG.E R4, [R4.64+0x4] ;  /* 0x0000040604047981 */ /* 0x006ee4000c1e1900 */
[----:B---3--:R-:W-:Y:S02]  /*2510*/  IADD3 R9, -R6, R4, RZ ;  /* 0x0000000406097210 */ /* 0x008fe40007ffe1ff */
.L_x_1711:
[----:B------:R-:W2:Y:S04]  /*2520*/  LDL R17, [R1+0x18] ;  /* 0x0000180001117983 */ /* 0x000ea80000100800 */
[----:B-1----:R1:W3:Y:S04]  /*2530*/  @P6 LDG.E R5, [R2.64] ;  /* 0x0000000602056981 */ /* 0x0022e8000c1e1900 */
[----:B------:R1:W3:Y:S01]  /*2540*/  @P6 LDG.E R4, [R2.64+0x4] ;  /* 0x0000040602046981 */ /* 0x0002e2000c1e1900 */
[----:B------:R-:W-:Y:S01]  /*2550*/  ISETP.NE.U32.AND P0, PT, RZ, c[0x0][0x378], PT ;  /* 0x0000de00ff007a0c */ /* 0x000fe20003f05070 */
[----:B-----5:R-:W-:-:S03]  /*2560*/  IMAD.MOV.U32 R122, RZ, RZ, R9 ;  /* 0x000000ffff7a7224 */ /* 0x020fc600078e0009 */
[----:B------:R-:W-:-:S13]  /*2570*/  ISETP.NE.AND.EX P1, PT, RZ, c[0x0][0x37c], PT, P0 ;  /* 0x0000df00ff007a0c */ /* 0x000fda0003f25300 */
[----:B-1----:R-:W-:-:S04]  /*2580*/  @P1 IADD3 R2, P0, R20, c[0x0][0x378], RZ ;  /* 0x0000de0014021a10 */ /* 0x002fc80007f1e0ff */
[----:B------:R-:W-:-:S05]  /*2590*/  @P1 IADD3.X R3, R19, c[0x0][0x37c], RZ, P0, !PT ;  /* 0x0000df0013031a10 */ /* 0x000fca00007fe4ff */
[----:B------:R1:W5:Y:S01]  /*25a0*/  @P1 LDG.E R122, [R2.64] ;  /* 0x00000006027a1981 */ /* 0x000362000c1e1900 */
[----:B------:R-:W-:Y:S01]  /*25b0*/  IMAD.IADD R6, R9, 0x1, -R12 ;  /* 0x0000000109067824 */ /* 0x000fe200078e0a0c */
[----:B------:R-:W-:Y:S01]  /*25c0*/  BSSY B0, `(.L_x_1712) ;  /* 0x0000032000007945 */ /* 0x000fe20003800000 */
[----:B-1----:R-:W-:Y:S01]  /*25d0*/  IMAD.MOV.U32 R2, RZ, RZ, c[0x0][0x228] ;  /* 0x00008a00ff027624 */ /* 0x002fe200078e00ff */
[----:B--2---:R-:W-:-:S04]  /*25e0*/  LOP3.LUT R3, R17, 0xff000000, RZ, 0xc0, !PT ;  /* 0xff00000011037812 */ /* 0x004fc800078ec0ff */
[----:B------:R-:W-:Y:S01]  /*25f0*/  SHF.R.U32.HI R3, RZ, 0x8, R3 ;  /* 0x00000008ff037819 */ /* 0x000fe20000011603 */
[----:B---3--:R-:W-:Y:S01]  /*2600*/  @P6 IMAD.IADD R2, R4, 0x1, -R5 ;  /* 0x0000000104026824 */ /* 0x008fe200078e0a05 */
[----:B------:R-:W-:-:S03]  /*2610*/  LOP3.LUT R4, R17, 0xff0000, RZ, 0xc0, !PT ;  /* 0x00ff000011047812 */ /* 0x000fc600078ec0ff */
[----:B------:R-:W-:Y:S01]  /*2620*/  IMAD.IADD R123, R6, 0x1, R2 ;  /* 0x00000001067b7824 */ /* 0x000fe200078e0202 */
[----:B------:R-:W-:-:S04]  /*2630*/  LEA.HI R4, R4, R3, RZ, 0x10 ;  /* 0x0000000304047211 */ /* 0x000fc800078f80ff */
[----:B------:R-:W-:Y:S02]  /*2640*/  SHF.R.U32.HI R11, RZ, 0x10, R4 ;  /* 0x00000010ff0b7819 */ /* 0x000fe40000011604 */
[----:B------:R-:W-:Y:S02]  /*2650*/  LOP3.LUT R21, R4, 0xff, RZ, 0xc0, !PT ;  /* 0x000000ff04157812 */ /* 0x000fe400078ec0ff */
[C---:B------:R-:W-:Y:S01]  /*2660*/  IADD3 R5, R123.reuse, 0x2f, RZ ;  /* 0x0000002f7b057810 */ /* 0x040fe20007ffe0ff */
[----:B------:R1:W-:Y:S01]  /*2670*/  STL [R1+0x48], R11 ;  /* 0x0000480b01007387 */ /* 0x0003e20000100800 */
[----:B------:R-:W-:Y:S02]  /*2680*/  ISETP.GE.AND P0, PT, R123, 0x1, PT ;  /* 0x000000017b00780c */ /* 0x000fe40003f06270 */
[----:B------:R-:W-:Y:S01]  /*2690*/  ISETP.NE.AND P1, PT, R11, RZ, PT ;  /* 0x000000ff0b00720c */ /* 0x000fe20003f25270 */
[----:B------:R1:W-:Y:S01]  /*26a0*/  STL [R1+0x4c], R21 ;  /* 0x00004c1501007387 */ /* 0x0003e20000100800 */
[----:B------:R-:W-:-:S02]  /*26b0*/  IMAD.HI R3, R5, 0x2aaaaaab, RZ ;  /* 0x2aaaaaab05037827 */ /* 0x000fc400078e02ff */
[----:B------:R-:W-:-:S03]  /*26c0*/  SEL R119, R11, c[0x0][0x338], P1 ;  /* 0x0000ce000b777a07 */ /* 0x000fc60000800000 */
[----:B------:R-:W-:-:S04]  /*26d0*/  SHF.R.U32.HI R5, RZ, 0x1f, R3 ;  /* 0x0000001fff057819 */ /* 0x000fc80000011603 */
[----:B------:R-:W-:Y:S01]  /*26e0*/  LEA.HI.SX32 R128, R3, R5, 0x1d ;  /* 0x0000000503807211 */ /* 0x000fe200078feaff */
[----:B------:R-:W-:Y:S01]  /*26f0*/  IMAD.MOV.U32 R3, RZ, RZ, RZ ;  /* 0x000000ffff037224 */ /* 0x000fe200078e00ff */
[----:B------:R-:W-:Y:S05]  /*2700*/  @!P0 BRA `(.L_x_1713) ;  /* 0x000001d000008947 */ /* 0x000fea0003800000 */
[----:B------:R-:W-:Y:S01]  /*2710*/  IABS R3, R119 ;  /* 0x0000007700037213 */ /* 0x000fe20000000000 */
[----:B------:R-:W-:Y:S01]  /*2720*/  IMAD.MOV.U32 R10, RZ, RZ, RZ ;  /* 0x000000ffff0a7224 */ /* 0x000fe200078e00ff */
[----:B------:R-:W-:-:S03]  /*2730*/  IADD3 R12, R128, -0x1, R119 ;  /* 0xffffffff800c7810 */ /* 0x000fc60007ffe077 */
[----:B------:R-:W-:Y:S01]  /*2740*/  IMAD.MOV.U32 R4, RZ, RZ, R3 ;  /* 0x000000ffff047224 */ /* 0x000fe200078e0003 */
[----:B------:R-:W-:-:S03]  /*2750*/  IABS R14, R12 ;  /* 0x0000000c000e7213 */ /* 0x000fc60000000000 */
[----:B------:R-:W2:Y:S08]  /*2760*/  I2F.RP R3, R4 ;  /* 0x0000000400037306 */ /* 0x000eb00000209400 */
        /* <DEDUP_REMOVED lines=23> */
.L_x_1713:
[----:B------:R-:W-:Y:S05]  /*28e0*/  BSYNC B0 ;  /* 0x0000000000007941 */ /* 0x000fea0003800000 */
.L_x_1712:
[----:B------:R-:W2:Y:S01]  /*28f0*/  LDL R10, [R1+0x190] ;  /* 0x00019000010a7983 */ /* 0x000ea20000100800 */
[----:B------:R-:W-:-:S04]  /*2900*/  IMAD R4, R21, R3, RZ ;  /* 0x0000000315047224 */ /* 0x000fc800078e02ff */
[C---:B------:R-:W-:Y:S02]  /*2910*/  IMAD.IADD R3, R4.reuse, 0x1, R3 ;  /* 0x0000000104037824 */ /* 0x040fe400078e0203 */
[----:B------:R-:W-:-:S03]  /*2920*/  IMAD R4, R4, 0x30, -R6 ;  /* 0x0000003004047824 */ /* 0x000fc600078e0a06 */
[----:B------:R-:W-:Y:S02]  /*2930*/  IMNMX R3, R128, R3, PT ;  /* 0x0000000380037217 */ /* 0x000fe40003800200 */
[----:B------:R-:W-:-:S03]  /*2940*/  IMNMX R4, RZ, R4, !PT ;  /* 0x00000004ff047217 */ /* 0x000fc60007800200 */
[----:B------:R-:W-:-:S05]  /*2950*/  IMAD R3, R3, 0x30, -R6 ;  /* 0x0000003003037824 */ /* 0x000fca00078e0a06 */
[----:B------:R-:W-:-:S04]  /*2960*/  IMNMX R3, R3, R2, PT ;  /* 0x0000000203037217 */ /* 0x000fc80003800200 */
[----:B------:R-:W-:Y:S01]  /*2970*/  ISETP.GT.AND P0, PT, R3, R4, PT ;  /* 0x000000040300720c */ /* 0x000fe20003f04270 */
[----:B------:R-:W-:-:S05]  /*2980*/  IMAD.WIDE.U32 R4, R4, -0x55555555, RZ ;  /* 0xaaaaaaab04047825 */ /* 0x000fca00078e00ff */
[----:B------:R-:W-:-:S07]  /*2990*/  SHF.R.U32.HI R110, RZ, 0x5, R5 ;  /* 0x00000005ff6e7819 */ /* 0x000fce0000011605 */
[----:B------:R-:W-:-:S05]  /*29a0*/  @P0 IADD3 R3, R3, 0x2f, RZ ;  /* 0x0000002f03030810 */ /* 0x000fca0007ffe0ff */
[----:B------:R-:W-:-:S04]  /*29b0*/  @P0 IMAD.HI R4, R3, 0x2aaaaaab, RZ ;  /* 0x2aaaaaab03040827 */ /* 0x000fc800078e02ff */
[----:B------:R-:W-:Y:S01]  /*29c0*/  IMAD.MOV.U32 R3, RZ, RZ, R110 ;  /* 0x000000ffff037224 */ /* 0x000fe200078e006e */
[----:B------:R-:W-:-:S04]  /*29d0*/  @P0 SHF.R.U32.HI R5, RZ, 0x1f, R4 ;  /* 0x0000001fff050819 */ /* 0x000fc80000011604 */
[----:B------:R-:W-:-:S04]  /*29e0*/  @P0 LEA.HI.SX32 R3, R4, R5, 0x1d ;  /* 0x0000000504030211 */ /* 0x000fc800078feaff */
[----:B------:R-:W-:Y:S01]  /*29f0*/  ISETP.GT.AND P0, PT, R3, R110, PT ;  /* 0x0000006e0300720c */ /* 0x000fe20003f04270 */
[----:B--2---:R-:W-:-:S04]  /*2a00*/  IMAD.IADD R4, R7, 0x1, R10 ;  /* 0x0000000107047824 */ /* 0x004fc800078e020a */
[----:B------:R-:W-:-:S08]  /*2a10*/  IMAD.SHL.U32 R203, R4, 0x2, RZ ;  /* 0x0000000204cb7824 */ /* 0x000fd000078e00ff */
[----:B------:R-:W-:Y:S05]  /*2a20*/  @!P0 BRA `(.L_x_1714) ;  /* 0x0000694000008947 */ /* 0x000fea0003800000 */
[----:B------:R-:W-:Y:S02]  /*2a30*/  ISETP.NE.U32.AND P0, PT, RZ, c[0x0][0x340], PT ;  /* 0x0000d000ff007a0c */ /* 0x000fe40003f05070 */
[----:B------:R-:W-:Y:S02]  /*2a40*/  SHF.R.S32.HI R14, RZ, 0x1f, R143 ;  /* 0x0000001fff0e7819 */ /* 0x000fe4000001148f */
[----:B------:R-:W-:-:S13]  /*2a50*/  ISETP.NE.AND.EX P3, PT, RZ, c[0x0][0x344], PT, P0 ;  /* 0x0000d100ff007a0c */ /* 0x000fda0003f65300 */
[----:B------:R-:W-:-:S04]  /*2a60*/  @P3 IADD3 R4, P0, R20, c[0x0][0x340], RZ ;  /* 0x0000d00014043a10 */ /* 0x000fc80007f1e0ff */
[----:B------:R-:W-:-:S05]  /*2a70*/  @P3 IADD3.X R5, R19, c[0x0][0x344], RZ, P0, !PT ;  /* 0x0000d10013053a10 */ /* 0x000fca00007fe4ff */
[----:B------:R2:W3:Y:S01]  /*2a80*/  @P3 LDG.E R20, [R4.64] ;  /* 0x0000000604143981 */ /* 0x0004e2000c1e1900 */
[----:B------:R-:W-:Y:S01]  /*2a90*/  IADD3 R98, P0, R143, R15, RZ ;  /* 0x0000000f8f627210 */ /* 0x000fe20007f1e0ff */
[----:B------:R-:W-:Y:S01]  /*2aa0*/  IMAD.MOV.U32 R124, RZ, RZ, 0x30 ;  /* 0x00000030ff7c7424 */ /* 0x000fe200078e00ff */
[----:B------:R-:W-:Y:S01]  /*2ab0*/  IADD3 R38, R3, -0x1, RZ ;  /* 0xffffffff03267810 */ /* 0x000fe20007ffe0ff */
[----:B------:R-:W-:Y:S01]  /*2ac0*/  IMAD.MOV.U32 R136, RZ, RZ, c[0x0][0x238] ;  /* 0x00008e00ff887624 */ /* 0x000fe200078e00ff */
[----:B------:R-:W-:Y:S01]  /*2ad0*/  LEA.HI.X.SX32 R99, R15, R14, 0x1, P0 ;  /* 0x0000000e0f637211 */ /* 0x000fe200000f0eff */
[C---:B------:R-:W-:Y:S01]  /*2ae0*/  IMAD R135, R124.reuse, c[0x0][0x23c], RZ ;  /* 0x00008f007c877a24 */ /* 0x040fe200078e02ff */
[----:B------:R-:W-:Y:S01]  /*2af0*/  LOP3.LUT R27, R17, 0xffff, RZ, 0xc0, !PT ;  /* 0x0000ffff111b7812 */ /* 0x000fe200078ec0ff */
[----:B------:R-:W-:Y:S01]  /*2b00*/  IMAD.WIDE.U32 R120, R124, c[0x0][0x238], RZ ;  /* 0x00008e007c787a25 */ /* 0x000fe200078e00ff */
[----:B-1----:R-:W-:Y:S02]  /*2b10*/  SEL R21, R28, RZ, !P6 ;  /* 0x000000ff1c157207 */ /* 0x002fe40007000000 */
[----:B------:R-:W-:Y:S01]  /*2b20*/  SEL R22, R29, RZ, !P6 ;  /* 0x000000ff1d167207 */ /* 0x000fe20007000000 */
[----:B------:R-:W-:Y:S01]  /*2b30*/  IMAD R6, R99, c[0x0][0x238], RZ ;  /* 0x00008e0063067a24 */ /* 0x000fe200078e02ff */
[----:B------:R-:W-:Y:S01]  /*2b40*/  IADD3 R135, R121, R135, RZ ;  /* 0x0000008779877210 */ /* 0x000fe20007ffe0ff */
[----:B------:R-:W-:Y:S01]  /*2b50*/  IMAD R3, R21, c[0x0][0x248], RZ ;  /* 0x0000920015037a24 */ /* 0x000fe200078e02ff */
[----:B------:R-:W-:Y:S01]  /*2b60*/  ISETP.GE.AND P6, PT, R140, c[0x0][0x1d4], PT ;  /* 0x000075008c007a0c */ /* 0x000fe20003fc6270 */
[----:B------:R-:W-:Y:S01]  /*2b70*/  IMAD R6, R98, c[0x0][0x23c], R6 ;  /* 0x00008f0062067a24 */ /* 0x000fe200078e0206 */
[----:B------:R-:W-:Y:S01]  /*2b80*/  ISETP.GE.AND P5, PT, R142, c[0x0][0x1d4], PT ;  /* 0x000075008e007a0c */ /* 0x000fe20003fa6270 */
[----:B------:R-:W-:Y:S01]  /*2b90*/  IMAD.SHL.U32 R139, R136, 0x20, RZ ;  /* 0x00000020888b7824 */ /* 0x000fe200078e00ff */
[----:B------:R-:W-:Y:S01]  /*2ba0*/  ISETP.GE.AND P4, PT, R205, c[0x0][0x1d4], PT ;  /* 0x00007500cd007a0c */ /* 0x000fe20003f86270 */
[----:B------:R-:W-:Y:S01]  /*2bb0*/  IMAD.MOV.U32 R130, RZ, RZ, 0x5 ;  /* 0x00000005ff827424 */ /* 0x000fe200078e00ff */
[----:B------:R-:W-:Y:S01]  /*2bc0*/  ISETP.GE.AND P2, PT, R204, c[0x0][0x1d4], PT ;  /* 0x00007500cc007a0c */ /* 0x000fe20003f46270 */
[----:B------:R-:W-:Y:S01]  /*2bd0*/  IMAD.WIDE.U32 R12, R27, c[0x0][0x260], R140 ;  /* 0x000098001b0c7a25 */ /* 0x000fe200078e008c */
[----:B------:R-:W-:-:S02]  /*2be0*/  LOP3.LUT R212, R212, 0xfffffff7, RZ, 0xc0, !PT ;  /* 0xfffffff7d4d47812 */ /* 0x000fc400078ec0ff */
[----:B------:R-:W-:Y:S01]  /*2bf0*/  SHF.L.U64.HI R136, R136, R130, c[0x0][0x23c] ;  /* 0x00008f0088887619 */ /* 0x000fe20000010282 */
[----:B--2---:R-:W-:Y:S01]  /*2c00*/  IMAD.WIDE.U32 R4, R98, c[0x0][0x238], R140 ;  /* 0x00008e0062047a25 */ /* 0x004fe200078e008c */
[----:B------:R-:W-:Y:S02]  /*2c10*/  IADD3 R118, R9, R16, RZ ;  /* 0x0000001009767210 */ /* 0x000fe40007ffe0ff */
[----:B------:R-:W-:Y:S01]  /*2c20*/  @P6 LOP3.LUT R212, R212, 0x8, RZ, 0xfc, !PT ;  /* 0x00000008d4d46812 */ /* 0x000fe200078efcff */
[----:B------:R-:W-:Y:S01]  /*2c30*/  IMAD.IADD R5, R5, 0x1, R6 ;  /* 0x0000000105057824 */ /* 0x000fe200078e0206 */
[----:B------:R-:W-:Y:S01]  /*2c40*/  SHF.R.S32.HI R145, RZ, 0x1f, R144 ;  /* 0x0000001fff917819 */ /* 0x000fe20000011490 */
[----:B------:R-:W-:Y:S01]  /*2c50*/  IMAD R6, R38, -0x30, R2 ;  /* 0xffffffd026067824 */ /* 0x000fe200078e0202 */
[----:B------:R-:W-:Y:S01]  /*2c60*/  LOP3.LUT R212, R212, 0xfffffffb, RZ, 0xc0, !PT ;  /* 0xfffffffbd4d47812 */ /* 0x000fe200078ec0ff */
[----:B------:R-:W-:Y:S01]  /*2c70*/  IMAD.WIDE.U32 R4, R27, c[0x0][0x240], R4 ;  /* 0x000090001b047a25 */ /* 0x000fe200078e0004 */
[----:B------:R-:W-:-:S02]  /*2c80*/  SHF.R.U32.HI R31, RZ, 0x3, R222 ;  /* 0x00000003ff1f7819 */ /* 0x000fc400000116de */
[----:B------:R-:W-:Y:S01]  /*2c90*/  IMNMX R10, R6, 0x30, PT ;  /* 0x00000030060a7817 */ /* 0x000fe20003800200 */
[----:B------:R-:W-:Y:S01]  /*2ca0*/  IMAD R5, R27, c[0x0][0x244], R5 ;  /* 0x000091001b057a24 */ /* 0x000fe200078e0205 */
[----:B------:R-:W-:Y:S01]  /*2cb0*/  @P5 LOP3.LUT R212, R212, 0x4, RZ, 0xfc, !PT ;  /* 0x00000004d4d45812 */ /* 0x000fe200078efcff */
[----:B------:R-:W-:Y:S01]  /*2cc0*/  IMAD R6, R22, c[0x0][0x24c], R3 ;  /* 0x0000930016067a24 */ /* 0x000fe200078e0203 */
[----:B------:R-:W-:Y:S01]  /*2cd0*/  SHF.R.U32.HI R30, RZ, 0x3, R219 ;  /* 0x00000003ff1e7819 */ /* 0x000fe200000116db */
[----:B------:R-:W-:Y:S01]  /*2ce0*/  IMAD.IADD R3, R10, 0x1, -R143 ;  /* 0x000000010a037824 */ /* 0x000fe200078e0a8f */
[----:B------:R-:W-:Y:S01]  /*2cf0*/  LOP3.LUT R212, R212, 0xfffffffd, RZ, 0xc0, !PT ;  /* 0xfffffffdd4d47812 */ /* 0x000fe200078ec0ff */
[----:B------:R-:W-:Y:S01]  /*2d00*/  IMAD.WIDE.U32 R102, R22, c[0x0][0x248], R4 ;  /* 0x0000920016667a25 */ /* 0x000fe200078e0004 */
[----:B------:R-:W-:Y:S02]  /*2d10*/  SHF.R.S32.HI R5, RZ, 0x1f, R38 ;  /* 0x0000001fff057819 */ /* 0x000fe40000011426 */
[----:B------:R-:W-:Y:S01]  /*2d20*/  ISETP.GE.AND P1, PT, R3, 0x1, PT ;  /* 0x000000010300780c */ /* 0x000fe20003f26270 */
[----:B------:R-:W-:Y:S01]  /*2d30*/  IMAD R4, R135, R38, RZ ;  /* 0x0000002687047224 */ /* 0x000fe200078e02ff */
[----:B------:R-:W-:Y:S01]  /*2d40*/  MOV R100, R102 ;  /* 0x0000006600647202 */ /* 0x000fe20000000f00 */
[----:B------:R-:W-:Y:S01]  /*2d50*/  IMAD.IADD R101, R103, 0x1, R6 ;  /* 0x0000000167657824 */ /* 0x000fe200078e0206 */
[----:B------:R-:W-:Y:S01]  /*2d60*/  @P4 LOP3.LUT R212, R212, 0x2, RZ, 0xfc, !PT ;  /* 0x00000002d4d44812 */ /* 0x000fe200078efcff */
[----:B------:R-:W-:-:S02]  /*2d70*/  IMAD R4, R5, R120, R4 ;  /* 0x0000007805047224 */ /* 0x000fc400078e0204 */
[----:B------:R-:W-:Y:S01]  /*2d80*/  IMAD.WIDE.U32 R10, R38, R120, R100 ;  /* 0x00000078260a7225 */ /* 0x000fe200078e0064 */
[----:B------:R-:W-:-:S03]  /*2d90*/  LOP3.LUT R212, R212, 0xfffffffe, RZ, 0xc0, !PT ;  /* 0xfffffffed4d47812 */ /* 0x000fc600078ec0ff */
[----:B------:R-:W-:Y:S01]  /*2da0*/  IMAD.IADD R6, R11, 0x1, R4 ;  /* 0x000000010b067824 */ /* 0x000fe200078e0204 */
[----:B------:R-:W-:Y:S01]  /*2db0*/  @P2 LOP3.LUT R212, R212, 0x1, RZ, 0xfc, !PT ;  /* 0x00000001d4d42812 */ /* 0x000fe200078efcff */
[----:B------:R-:W-:Y:S01]  /*2dc0*/  IMAD R9, R14, c[0x0][0x280], RZ ;  /* 0x0000a0000e097a24 */ /* 0x000fe200078e02ff */
[----:B------:R-:W-:Y:S01]  /*2dd0*/  @P1 LEA R4, P0, R10, c[0x0][0x220], 0x1 ;  /* 0x000088000a041a11 */ /* 0x000fe200078008ff */
[----:B------:R-:W-:Y:S02]  /*2de0*/  IMAD R14, R14, c[0x0][0x290], RZ ;  /* 0x0000a4000e0e7a24 */ /* 0x000fe400078e02ff */
[C---:B------:R-:W-:Y:S01]  /*2df0*/  IMAD R9, R143.reuse, c[0x0][0x284], R9 ;  /* 0x0000a1008f097a24 */ /* 0x040fe200078e0209 */
[----:B------:R-:W-:Y:S01]  /*2e00*/  @P1 LEA.HI.X R5, R10, c[0x0][0x224], R6, 0x1, P0 ;  /* 0x000089000a051a11 */ /* 0x000fe200000f0c06 */
[----:B------:R-:W-:Y:S01]  /*2e10*/  IMAD.WIDE.U32 R16, R143, c[0x0][0x290], R140 ;  /* 0x0000a4008f107a25 */ /* 0x000fe200078e008c */
[----:B------:R-:W-:-:S03]  /*2e20*/  ISETP.GT.AND P0, PT, R3, 0x20, PT ;  /* 0x000000200300780c */ /* 0x000fc60003f04270 */
[----:B------:R-:W-:Y:S01]  /*2e30*/  @!PT LDS RZ, [RZ] ;  /* 0x00000000fffff984 */ /* 0x000fe20000000800 */
[----:B------:R-:W-:Y:S01]  /*2e40*/  @!PT LDS RZ, [RZ] ;  /* 0x00000000fffff984 */ /* 0x000fe20000000800 */
[----:B------:R-:W-:Y:S01]  /*2e50*/  @!PT LDS RZ, [RZ] ;  /* 0x00000000fffff984 */ /* 0x000fe20000000800 */
[----:B------:R1:W-:Y:S01]  /*2e60*/  @P1 LDGSTS.E.BYPASS.LTC128B.128 [R203+0xa080], [R4.64], !P6 ;  /* 0x0a08000004cb1fae */ /* 0x0003e2000f101d46 */
[----:B------:R-:W-:Y:S02]  /*2e70*/  IMAD.MOV.U32 R129, RZ, RZ, c[0x0][0x280] ;  /* 0x0000a000ff817624 */ /* 0x000fe400078e00ff */
[----:B------:R-:W-:Y:S01]  /*2e80*/  IMAD.MOV.U32 R137, RZ, RZ, c[0x0][0x290] ;  /* 0x0000a400ff897624 */ /* 0x000fe200078e00ff */
[----:B------:R1:W-:Y:S01]  /*2e90*/  @P1 LDGSTS.E.BYPASS.LTC128B.128 [R203+0xb880], [R4.64+0x80], !P5 ;  /* 0x0b88008004cb1fae */ /* 0x0003e2000e901d46 */
[C---:B------:R-:W-:Y:S02]  /*2ea0*/  IMAD R132, R124.reuse, c[0x0][0x284], RZ ;  /* 0x0000a1007c847a24 */ /* 0x040fe400078e02ff */
[C---:B------:R-:W-:Y:S01]  /*2eb0*/  IMAD R133, R124.reuse, c[0x0][0x294], RZ ;  /* 0x0000a5007c857a24 */ /* 0x040fe200078e02ff */
[----:B------:R1:W-:Y:S01]  /*2ec0*/  @P1 LDGSTS.E.BYPASS.LTC128B.128 [R203+0xd080], [R4.64+0x100], !P4 ;  /* 0x0d08010004cb1fae */ /* 0x0003e2000e101d46 */
[----:B------:R-:W-:-:S03]  /*2ed0*/  IMAD.WIDE.U32 R126, R124, c[0x0][0x280], RZ ;  /* 0x0000a0007c7e7a25 */ /* 0x000fc600078e00ff */
[----:B------:R1:W-:Y:S01]  /*2ee0*/  @P1 LDGSTS.E.BYPASS.LTC128B.128 [R203+0xe880], [R4.64+0x180], !P2 ;  /* 0x0e88018004cb1fae */ /* 0x0003e2000d101d46 */
[----:B------:R-:W-:Y:S01]  /*2ef0*/  @P0 IADD3 R3, P1, R139, R10, RZ ;  /* 0x0000000a8b030210 */ /* 0x000fe20007f3e0ff */
[----:B------:R-:W-:-:S04]  /*2f00*/  IMAD.WIDE.U32 R10, R143, c[0x0][0x280], R140 ;  /* 0x0000a0008f0a7a25 */ /* 0x000fc800078e008c */
[----:B------:R-:W-:Y:S01]  /*2f10*/  IMAD.MOV.U32 R18, RZ, RZ, R10 ;  /* 0x000000ffff127224 */ /* 0x000fe200078e000a */
[----:B------:R-:W-:Y:S01]  /*2f20*/  IADD3 R19, R9, R11, RZ ;  /* 0x0000000b09137210 */ /* 0x000fe20007ffe0ff */
[----:B------:R-:W-:Y:S01]  /*2f30*/  IMAD R11, R27, c[0x0][0x264], R13 ;  /* 0x000099001b0b7a24 */ /* 0x000fe200078e020d */
[----:B------:R-:W-:Y:S01]  /*2f40*/  MOV R10, R12 ;  /* 0x0000000c000a7202 */ /* 0x000fe20000000f00 */
[----:B------:R-:W-:-:S04]  /*2f50*/  IMAD.WIDE.U32 R12, R143, c[0x0][0x290], R144 ;  /* 0x0000a4008f0c7a25 */ /* 0x000fc800078e0090 */
[----:B------:R-:W-:-:S04]  /*2f60*/  IMAD.WIDE.U32 R82, R22, c[0x0][0x268], R10 ;  /* 0x00009a0016527a25 */ /* 0x000fc800078e000a */
[----:B-----5:R-:W-:-:S04]  /*2f70*/  IMAD.WIDE.U32 R90, R122, c[0x0][0x280], R18 ;  /* 0x0000a0007a5a7a25 */ /* 0x020fc800078e0012 */
[----:B------:R-:W-:-:S04]  /*2f80*/  IMAD.WIDE.U32 R124, R124, c[0x0][0x290], RZ ;  /* 0x0000a4007c7c7a25 */ /* 0x000fc800078e00ff */
[----:B------:R-:W-:-:S04]  /*2f90*/  IMAD.WIDE.U32 R108, R27, c[0x0][0x1e8], RZ ;  /* 0x00007a001b6c7a25 */ /* 0x000fc800078e00ff */
[----:B-1----:R-:W-:Y:S01]  /*2fa0*/  @P0 IMAD.X R5, R6, 0x1, R136, P1 ;  /* 0x0000000106050824 */ /* 0x002fe200008e0688 */
[----:B------:R-:W-:Y:S01]  /*2fb0*/  @P0 LEA R4, P1, R3, c[0x0][0x220], 0x1 ;  /* 0x0000880003040a11 */ /* 0x000fe200078208ff */
[C---:B------:R-:W-:Y:S02]  /*2fc0*/  IMAD R6, R143.reuse, c[0x0][0x294], R14 ;  /* 0x0000a5008f067a24 */ /* 0x040fe400078e020e */
[----:B------:R-:W-:Y:S01]  /*2fd0*/  IMAD.WIDE.U32 R14, R143, c[0x0][0x280], R144 ;  /* 0x0000a0008f0e7a25 */ /* 0x000fe200078e0090 */
[----:B------:R-:W-:Y:S02]  /*2fe0*/  @P0 LEA.HI.X R5, R3, c[0x0][0x224], R5, 0x1, P1 ;  /* 0x0000890003050a11 */ /* 0x000fe400008f0c05 */
[----:B------:R-:W-:Y:S01]  /*2ff0*/  ISETP.GE.AND P1, PT, R140, c[0x0][0x27c], PT ;  /* 0x00009f008c007a0c */ /* 0x000fe20003f26270 */
[----:B------:R-:W-:Y:S02]  /*3000*/  IMAD.IADD R17, R6, 0x1, R17 ;  /* 0x0000000106117824 */ /* 0x000fe400078e0211 */
[----:B------:R1:W-:Y:S01]  /*3010*/  @P0 LDGSTS.E.BYPASS.LTC128B.128 [R207+0xb080], [R4.64], !P6 ;  /* 0x0b08000004cf0fae */ /* 0x0003e2000f101d46 */
[----:B------:R-:W-:Y:S01]  /*3020*/  SEL R3, RZ, c[0x0][0x27c], !P1 ;  /* 0x00009f00ff037a07 */ /* 0x000fe20004800000 */
[----:B------:R-:W-:-:S02]  /*3030*/  IMAD.IADD R13, R13, 0x1, R6 ;  /* 0x000000010d0d7824 */ /* 0x000fc400078e0206 */
[----:B------:R1:W-:Y:S01]  /*3040*/  @P0 LDGSTS.E.BYPASS.LTC128B.128 [R207+0xc880], [R4.64+0x80], !P5 ;  /* 0x0c88008004cf0fae */ /* 0x0003e2000e901d46 */
[----:B------:R-:W-:Y:S01]  /*3050*/  IADD3 R3, R140, R3, RZ ;  /* 0x000000038c037210 */ /* 0x000fe20007ffe0ff */
[----:B------:R-:W-:Y:S02]  /*3060*/  IMAD.IADD R15, R15, 0x1, R9 ;  /* 0x000000010f0f7824 */ /* 0x000fe400078e0209 */
[----:B------:R1:W-:Y:S01]  /*3070*/  @P0 LDGSTS.E.BYPASS.LTC128B.128 [R207+0xe080], [R4.64+0x100], !P4 ;  /* 0x0e08010004cf0fae */ /* 0x0003e2000e101d46 */
[----:B------:R-:W-:-:S03]  /*3080*/  IMAD.WIDE.U32 R84, R122, c[0x0][0x290], R12 ;  /* 0x0000a4007a547a25 */ /* 0x000fc600078e000c */
[----:B------:R1:W-:Y:S01]  /*3090*/  @P0 LDGSTS.E.BYPASS.LTC128B.128 [R207+0xf880], [R4.64+0x180], !P2 ;  /* 0x0f88018004cf0fae */ /* 0x0003e2000d101d46 */
[----:B------:R-:W-:Y:S01]  /*30a0*/  ISETP.GE.AND P2, PT, R142, c[0x0][0x27c], PT ;  /* 0x00009f008e007a0c */ /* 0x000fe20003f46270 */
[----:B------:R-:W-:Y:S02]  /*30b0*/  IMAD.WIDE.U32 R106, R27, c[0x0][0x210], RZ ;  /* 0x000084001b6a7a25 */ /* 0x000fe400078e00ff */
[----:B------:R-:W0:Y:S01]  /*30c0*/  LDGDEPBAR ;  /* 0x00000000000079af */ /* 0x000e220000000000 */
[----:B------:R-:W-:Y:S01]  /*30d0*/  WARPSYNC 0xffffffff ;  /* 0xffffffff00007948 */ /* 0x000fe20003800000 */
[----:B------:R-:W-:-:S04]  /*30e0*/  IMAD.WIDE.U32 R88, R122, c[0x0][0x290], R16 ;  /* 0x0000a4007a587a25 */ /* 0x000fc800078e0010 */
[----:B------:R-:W-:-:S04]  /*30f0*/  IMAD.WIDE.U32 R86, R122, c[0x0][0x280], R14 ;  /* 0x0000a0007a567a25 */ /* 0x000fc800078e000e */
[C---:B------:R-:W-:Y:S01]  /*3100*/  IMAD.SHL.U32 R138, R129.reuse, 0x20, RZ ;  /* 0x00000020818a7824 */ /* 0x040fe200078e00ff */
[-C--:B------:R-:W-:Y:S01]  /*3110*/  SHF.L.U64.HI R129, R129, R130.reuse, c[0x0][0x284] ;  /* 0x0000a10081817619 */ /* 0x080fe20000010282 */
[----:B------:R-:W-:Y:S01]  /*3120*/  IMAD.IADD R132, R127, 0x1, R132 ;  /* 0x000000017f847824 */ /* 0x000fe200078e0284 */
[C---:B------:R-:W-:Y:S01]  /*3130*/  SHF.L.U64.HI R130, R137.reuse, R130, c[0x0][0x294] ;  /* 0x0000a50089827619 */ /* 0x040fe20000010282 */
[----:B------:R-:W-:Y:S02]  /*3140*/  IMAD.SHL.U32 R137, R137, 0x20, RZ ;  /* 0x0000002089897824 */ /* 0x000fe400078e00ff */
[----:B------:R-:W-:Y:S02]  /*3150*/  IMAD.IADD R133, R125, 0x1, R133 ;  /* 0x000000017d857824 */ /* 0x000fe400078e0285 */
[C---:B------:R-:W-:Y:S02]  /*3160*/  IMAD R117, R27.reuse, c[0x0][0x1ec], R109 ;  /* 0x00007b001b757a24 */ /* 0x040fe400078e026d */
[----:B------:R-:W-:Y:S01]  /*3170*/  IMAD R116, R27, c[0x0][0x214], R107 ;  /* 0x000085001b747a24 */ /* 0x000fe200078e026b */
[----:B-1----:R-:W-:Y:S01]  /*3180*/  SEL R5, RZ, c[0x0][0x27c], !P2 ;  /* 0x00009f00ff057a07 */ /* 0x002fe20005000000 */
[----:B------:R-:W-:-:S04]  /*3190*/  IMAD R4, R21, c[0x0][0x268], RZ ;  /* 0x00009a0015047a24 */ /* 0x000fc800078e02ff */
[----:B------:R-:W-:Y:S02]  /*31a0*/  IMAD.IADD R5, R142, 0x1, R5 ;  /* 0x000000018e057824 */ /* 0x000fe400078e0205 */
[----:B------:R-:W-:Y:S01]  /*31b0*/  IMAD R26, R22, c[0x0][0x26c], R4 ;  /* 0x00009b00161a7a24 */ /* 0x000fe200078e0204 */
[----:B------:R-:W-:Y:S02]  /*31c0*/  SHF.R.S32.HI R4, RZ, 0x1f, R3 ;  /* 0x0000001fff047819 */ /* 0x000fe40000011403 */
[----:B------:R-:W-:Y:S02]  /*31d0*/  SHF.R.S32.HI R6, RZ, 0x1f, R5 ;  /* 0x0000001fff067819 */ /* 0x000fe40000011405 */
[----:B------:R-:W-:Y:S02]  /*31e0*/  LEA.HI R9, R4, R3, RZ, 0x6 ;  /* 0x0000000304097211 */ /* 0x000fe400078f30ff */
[----:B------:R-:W-:Y:S02]  /*31f0*/  LEA.HI R10, R6, R5, RZ, 0x6 ;  /* 0x00000005060a7211 */ /* 0x000fe400078f30ff */
[----:B------:R-:W-:-:S02]  /*3200*/  LEA.HI R4, R4, R3, RZ, 0x3 ;  /* 0x0000000304047211 */ /* 0x000fc400078f18ff */
[----:B------:R-:W-:Y:S02]  /*3210*/  LEA.HI R3, R6, R5, RZ, 0x3 ;  /* 0x0000000506037211 */ /* 0x000fe400078f18ff */
[----:B------:R-:W-:Y:S02]  /*3220*/  SHF.R.S32.HI R5, RZ, 0x6, R10 ;  /* 0x00000006ff057819 */ /* 0x000fe4000001140a */
[----:B------:R-:W-:Y:S02]  /*3230*/  SHF.R.S32.HI R6, RZ, 0x6, R9 ;  /* 0x00000006ff067819 */ /* 0x000fe40000011409 */
[--C-:B------:R-:W-:Y:S01]  /*3240*/  LOP3.LUT R10, R222, 0x38, R4.reuse, 0xf8, !PT ;  /* 0x00000038de0a7812 */ /* 0x100fe200078ef804 */
[--C-:B------:R-:W-:Y:S01]  /*3250*/  IMAD R11, R5, 0xc00, R7.reuse ;  /* 0x00000c00050b7824 */ /* 0x100fe200078e0207 */
[C---:B------:R-:W-:Y:S01]  /*3260*/  LOP3.LUT R9, R219.reuse, 0x38, R4, 0xf8, !PT ;  /* 0x00000038db097812 */ /* 0x040fe200078ef804 */
[----:B------:R-:W-:Y:S01]  /*3270*/  IMAD R25, R6, 0xc00, R7 ;  /* 0x00000c0006197824 */ /* 0x000fe200078e0207 */
[--C-:B------:R-:W-:Y:S01]  /*3280*/  LOP3.LUT R21, R222, 0x38, R3.reuse, 0xf8, !PT ;  /* 0x00000038de157812 */ /* 0x100fe200078ef803 */
[--C-:B------:R-:W-:Y:S01]  /*3290*/  IMAD R24, R6, 0xc00, R8.reuse ;  /* 0x00000c0006187824 */ /* 0x100fe200078e0208 */
[----:B------:R-:W-:Y:S01]  /*32a0*/  LOP3.LUT R23, R219, 0x38, R3, 0xf8, !PT ;  /* 0x00000038db177812 */ /* 0x000fe200078ef803 */
[----:B------:R-:W-:Y:S01]  /*32b0*/  IMAD R6, R5, 0xc00, R8 ;  /* 0x00000c0005067824 */ /* 0x000fe200078e0208 */
[----:B------:R-:W-:-:S02]  /*32c0*/  LOP3.LUT R22, R10, R31, RZ, 0x3c, !PT ;  /* 0x0000001f0a167212 */ /* 0x000fc400078e3cff */
[-C--:B------:R-:W-:Y:S02]  /*32d0*/  LOP3.LUT R10, R9, R30.reuse, RZ, 0x3c, !PT ;  /* 0x0000001e090a7212 */ /* 0x080fe400078e3cff */
[----:B------:R-:W-:Y:S02]  /*32e0*/  LOP3.LUT R9, R21, R31, RZ, 0x3c, !PT ;  /* 0x0000001f15097212 */ /* 0x000fe400078e3cff */
[----:B------:R-:W-:Y:S02]  /*32f0*/  LOP3.LUT R5, R23, R30, RZ, 0x3c, !PT ;  /* 0x0000001e17057212 */ /* 0x000fe400078e3cff */
[----:B------:R-:W-:Y:S01]  /*3300*/  SHF.R.S32.HI R66, RZ, 0x3, R4 ;  /* 0x00000003ff427819 */ /* 0x000fe20000011404 */
[----:B------:R-:W-:Y:S01]  /*3310*/  IMAD.IADD R21, R11, 0x1, R9 ;  /* 0x000000010b157824 */ /* 0x000fe200078e0209 */
[----:B------:R-:W-:Y:S02]  /*3320*/  IADD3 R11, R6, R5, RZ ;  /* 0x00000005060b7210 */ /* 0x000fe40007ffe0ff */
[----:B------:R-:W-:-:S02]  /*3330*/  LOP3.LUT R78, R4, 0xfffffff8, RZ, 0xc0, !PT ;  /* 0xfffffff8044e7812 */ /* 0x000fc400078ec0ff */
[----:B------:R-:W-:Y:S01]  /*3340*/  SHF.R.S32.HI R6, RZ, 0x1f, R122 ;  /* 0x0000001fff067819 */ /* 0x000fe2000001147a */
[----:B------:R-:W-:Y:S01]  /*3350*/  IMAD.SHL.U32 R112, R11, 0x2, RZ ;  /* 0x000000020b707824 */ /* 0x000fe200078e00ff */
[----:B------:R-:W-:Y:S01]  /*3360*/  IADD3 R23, R25, R22, RZ ;  /* 0x0000001619177210 */ /* 0x000fe20007ffe0ff */
[----:B------:R-:W-:Y:S01]  /*3370*/  IMAD.IADD R22, R24, 0x1, R10 ;  /* 0x0000000118167824 */ /* 0x000fe200078e020a */
[----:B------:R-:W-:Y:S01]  /*3380*/  MOV R5, c[0x0][0x27c] ;  /* 0x00009f0000057a02 */ /* 0x000fe20000000f00 */
[C---:B------:R-:W-:Y:S01]  /*3390*/  IMAD R10, R6.reuse, c[0x0][0x280], RZ ;  /* 0x0000a000060a7a24 */ /* 0x040fe200078e02ff */
[----:B------:R-:W-:Y:S01]  /*33a0*/  SHF.R.S32.HI R65, RZ, 0x3, R3 ;  /* 0x00000003ff417819 */ /* 0x000fe20000011403 */
[----:B------:R-:W-:Y:S01]  /*33b0*/  IMAD R9, R6, c[0x0][0x290], RZ ;  /* 0x0000a40006097a24 */ /* 0x000fe200078e02ff */
[----:B------:R-:W-:Y:S01]  /*33c0*/  LOP3.LUT R77, R3, 0xfffffff8, RZ, 0xc0, !PT ;  /* 0xfffffff8034d7812 */ /* 0x000fe200078ec0ff */
[C---:B------:R-:W-:Y:S01]  /*33d0*/  IMAD R6, R122.reuse, c[0x0][0x284], R10 ;  /* 0x0000a1007a067a24 */ /* 0x040fe200078e020a */
[----:B------:R-:W-:Y:S01]  /*33e0*/  SHF.L.U32 R68, R5, 0x1, RZ ;  /* 0x0000000105447819 */ /* 0x000fe200000006ff */
[----:B------:R-:W-:Y:S01]  /*33f0*/  IMAD R5, R122, c[0x0][0x294], R9 ;  /* 0x0000a5007a057a24 */ /* 0x000fe200078e0209 */
[----:B------:R-:W-:Y:S01]  /*3400*/  IADD3 R81, R83, R26, RZ ;  /* 0x0000001a53517210 */ /* 0x000fe20007ffe0ff */
[----:B------:R-:W-:Y:S01]  /*3410*/  IMAD.IADD R95, R87, 0x1, R6 ;  /* 0x00000001575f7824 */ /* 0x000fe200078e0206 */
[----:B------:R-:W-:Y:S01]  /*3420*/  IADD3 R97, R6, R91, RZ ;  /* 0x0000005b06617210 */ /* 0x000fe20007ffe0ff */
[----:B------:R-:W-:Y:S01]  /*3430*/  IMAD.IADD R96, R5, 0x1, R89 ;  /* 0x0000000105607824 */ /* 0x000fe200078e0259 */
[----:B------:R-:W-:Y:S01]  /*3440*/  IADD3 R92, R85, R5, RZ ;  /* 0x00000005555c7210 */ /* 0x000fe20007ffe0ff */
[----:B------:R-:W-:Y:S01]  /*3450*/  IMAD.SHL.U32 R115, R23, 0x2, RZ ;  /* 0x0000000217737824 */ /* 0x000fe200078e00ff */
[----:B------:R-:W-:Y:S01]  /*3460*/  SHF.R.S32.HI R94, RZ, 0x1f, R78 ;  /* 0x0000001fff5e7819 */ /* 0x000fe2000001144e */
[----:B------:R-:W-:Y:S01]  /*3470*/  IMAD.SHL.U32 R114, R22, 0x2, RZ ;  /* 0x0000000216727824 */ /* 0x000fe200078e00ff */
[----:B------:R-:W-:-:S02]  /*3480*/  SHF.R.S32.HI R93, RZ, 0x1f, R77 ;  /* 0x0000001fff5d7819 */ /* 0x000fc4000001144d */
[----:B------:R-:W-:Y:S02]  /*3490*/  SHF.L.U32 R113, R21, 0x1, RZ ;  /* 0x0000000115717819 */ /* 0x000fe400000006ff */
[----:B---3--:R-:W-:Y:S01]  /*34a0*/  @P3 SHF.R.S32.HI R4, RZ, 0x1f, R20 ;  /* 0x0000001fff043819 */ /* 0x008fe20000011414 */
[----:B------:R-:W-:Y:S02]  /*34b0*/  @!P3 IMAD.MOV.U32 R4, RZ, RZ, R28 ;  /* 0x000000ffff04b224 */ /* 0x000fe400078e001c */
[----:B------:R-:W-:Y:S02]  /*34c0*/  @!P3 IMAD.MOV.U32 R20, RZ, RZ, R29 ;  /* 0x000000ffff14b224 */ /* 0x000fe400078e001d */
[----:B------:R-:W-:Y:S02]  /*34d0*/  IMAD R3, R4, c[0x0][0x2b0], RZ ;  /* 0x0000ac0004037a24 */ /* 0x000fe400078e02ff */
[----:B------:R-:W-:-:S04]  /*34e0*/  IMAD.WIDE.U32 R104, R20, c[0x0][0x2b0], RZ ;  /* 0x0000ac0014687a25 */ /* 0x000fc800078e00ff */
[----:B------:R-:W-:-:S05]  /*34f0*/  IMAD R3, R20, c[0x0][0x2b4], R3 ;  /* 0x0000ad0014037a24 */ /* 0x000fca00078e0203 */
[----:B------:R-:W-:Y:S01]  /*3500*/  IADD3 R111, R105, R3, RZ ;  /* 0x00000003696f7210 */ /* 0x000fe20007ffe0ff */
[----:B------:R-:W-:Y:S06]  /*3510*/  BAR.SYNC.DEFER_BLOCKING 0x0 ;  /* 0x0000000000007b1d */ /* 0x000fec0000010000 */
.L_x_1755:
[----:B------:R-:W-:Y:S01]  /*3520*/  MOV R75, RZ ;  /* 0x000000ff004b7202 */ /* 0x000fe20000000f00 */
[----:B-1----:R-:W-:Y:S01]  /*3530*/  IMAD.MOV.U32 R3, RZ, RZ, c[0x0][0x2b8] ;  /* 0x0000ae00ff037624 */ /* 0x002fe200078e00ff */
[----:B------:R-:W-:Y:S04]  /*3540*/  DEPBAR.LE SB0, 0x0 ;  /* 0x000080000000791a */ /* 0x000fe80000000000 */
[----:B------:R-:W-:Y:S01]  /*3550*/  ISETP.NE.AND P0, PT, R3, 0x1, PT ;  /* 0x000000010300780c */ /* 0x000fe20003f05270 */
[----:B------:R-:W-:Y:S01]  /*3560*/  IMAD R3, R38, 0x30, R0 ;  /* 0x0000003026037824 */ /* 0x000fe200078e0200 */
[----:B------:R-:W-:Y:S01]  /*3570*/  WARPSYNC 0xffffffff ;  /* 0xffffffff00007948 */ /* 0x000fe20003800000 */
[----:B------:R-:W-:Y:S02]  /*3580*/  BSSY B2, `(.L_x_1715) ;  /* 0x0000541000027945 */ /* 0x000fe40003800000 */
[----:B------:R-:W-:Y:S04]  /*3590*/  IMAD.IADD R5, R118, 0x1, R3 ;  /* 0x0000000176057824 */ /* 0x000fe800078e0203 */
[--C-:B----4-:R-:W-:Y:S04]  /*35a0*/  IMAD.MOV.U32 R4, RZ, RZ, R5.reuse ;  /* 0x000000ffff047224 */ /* 0x110fe800078e0005 */
[----:B--23--:R-:W-:Y:S05]  /*35b0*/  @P0 IMAD.HI.U32 R6, R5, c[0x0][0x2bc], RZ ;  /* 0x0000af0005060a27 */ /* 0x00cfea00078e00ff */
[----:B------:R-:W-:Y:S02]  /*35c0*/  @P0 SHF.R.U32.HI R4, RZ, c[0x0][0x2c0], R6 ;  /* 0x0000b000ff040a19 */ /* 0x000fe40000011606 */
[----:B------:R-:W-:Y:S04]  /*35d0*/  ISETP.GE.AND P0, PT, R3, R2, PT ;  /* 0x000000020300720c */ /* 0x000fe80003f06270 */
[----:B------:R-:W-:Y:S11]  /*35e0*/  ISETP.GT.OR P0, PT, R0, 0x2f, P0 ;  /* 0x0000002f0000780c */ /* 0x000ff60000704670 */
[----:B------:R-:W-:Y:S02]  /*35f0*/  @!UPT UIADD3 URZ, URZ, URZ, URZ ;  /* 0x0000003f3f3ff290 */ /* 0x000fe4000fffe03f */
[C---:B------:R-:W-:Y:S04]  /*3600*/  @!P0 IADD3 R3, P3, R4.reuse, R104, RZ ;  /* 0x0000006804038210 */ /* 0x040fe80007f7e0ff */
[----:B------:R-:W-:Y:S02]  /*3610*/  @!P0 LEA.HI.X.SX32 R6, R4, R111, 0x1, P3 ;  /* 0x0000006f04068211 */ /* 0x000fe400018f0eff */
[C---:B------:R-:W-:Y:S04]  /*3620*/  @!P0 LEA R10, P3, R3.reuse, c[0x0][0x2a0], 0x2 ;  /* 0x0000a800030a8a11 */ /* 0x040fe800078610ff */
[----:B------:R-:W-:Y:S01]  /*3630*/  @!P0 LEA.HI.X R11, R3, c[0x0][0x2a4], R6, 0x2, P3 ;  /* 0x0000a900030b8a11 */ /* 0x000fe200018f1406 */
[----:B------:R-:W-:Y:S04]  /*3640*/  IMAD.MOV R3, RZ, RZ, -R4 ;  /* 0x000000ffff037224 */ /* 0x000fe800078e0a04 */
[----:B------:R-:W-:Y:S01]  /*3650*/  IMAD R76, R3, c[0x0][0x2b8], R5 ;  /* 0x0000ae00034c7a24 */ /* 0x000fe200078e0205 */
[----:B------:R-:W2:Y:S03]  /*3660*/  @!P0 LDG.E R75, [R10.64] ;  /* 0x000000060a4b8981 */ /* 0x000ea6000c1e1900 */
[C---:B------:R-:W-:Y:S01]  /*3670*/  IMAD.WIDE.U32 R4, R76.reuse, c[0x0][0x1e0], RZ ;  /* 0x000078004c047a25 */ /* 0x040fe200078e00ff */
[----:B------:R-:W-:Y:S01]  /*3680*/  SHF.R.S32.HI R79, RZ, 0x1f, R76 ;  /* 0x0000001fff4f7819 */ /* 0x000fe2000001144c */
[----:B------:R-:W-:Y:S04]  /*3690*/  BAR.SYNC.DEFER_BLOCKING 0x0 ;  /* 0x0000000000007b1d */ /* 0x000fe80000010000 */
[----:B------:R-:W-:Y:S04]  /*36a0*/  IMAD R3, R79, c[0x0][0x1e0], RZ ;  /* 0x000078004f037a24 */ /* 0x000fe800078e02ff */
        /* <DEDUP_REMOVED lines=8> */
[C---:B------:R-:W-:Y:S02]  /*3730*/  LEA R73, P0, R3.reuse, c[0x0][0x1c8], 0x1 ;  /* 0x0000720003497a11 */ /* 0x040fe400078008ff */
[----:B------:R-:W-:Y:S02]  /*3740*/  MOV R5, c[0x0][0x27c] ;  /* 0x00009f0000057a02 */ /* 0x000fe40000000f00 */
[----:B------:R-:W-:Y:S02]  /*3750*/  LEA.HI.X R72, R3, c[0x0][0x1cc], R4, 0x1, P0 ;  /* 0x0000730003487a11 */ /* 0x000fe400000f0c04 */
[----:B------:R-:W-:Y:S11]  /*3760*/  ISETP.GE.AND P0, PT, R5, 0x1, PT ;  /* 0x000000010500780c */ /* 0x000ff60003f06270 */
[----:B------:R-:W-:Y:S02]  /*3770*/  @!UPT UIADD3 URZ, URZ, URZ, URZ ;  /* 0x0000003f3f3ff290 */ /* 0x000fe4000fffe03f */
[----:B------:R-:W-:-:S05]  /*3780*/  @!P0 BRA `(.L_x_1716) ;  /* 0x00004e8000008947 */ /* 0x000fca0003800000 */
[-C--:B------:R-:W-:Y:S01]  /*3790*/  IMAD R5, R132, R38.reuse, RZ ;  /* 0x0000002684057224 */ /* 0x080fe200078e02ff */
[----:B------:R-:W-:Y:S01]  /*37a0*/  ULDC.U8 UR4, c[0x0][0x298] ;  /* 0x0000a60000047ab9 */ /* 0x000fe20000000000 */
[-C--:B------:R-:W-:Y:S01]  /*37b0*/  IMAD R4, R133, R38.reuse, RZ ;  /* 0x0000002685047224 */ /* 0x080fe200078e02ff */
[----:B------:R-:W-:Y:S01]  /*37c0*/  ISETP.NE.AND P0, PT, RZ, UR4, PT ;  /* 0x00000004ff007c0c */ /* 0x000fe2000bf05270 */
[-C--:B------:R-:W-:Y:S01]  /*37d0*/  IMAD.WIDE.U32 R34, R126, R38.reuse, RZ ;  /* 0x000000267e227225 */ /* 0x080fe200078e00ff */
[----:B------:R-:W-:Y:S03]  /*37e0*/  SHF.R.S32.HI R3, RZ, 0x1f, R38 ;  /* 0x0000001fff037819 */ /* 0x000fe60000011426 */
[----:B------:R-:W-:Y:S04]  /*37f0*/  IMAD.WIDE.U32 R62, R124, R38, RZ ;  /* 0x000000267c3e7225 */ /* 0x000fe800078e00ff */
[C---:B------:R-:W-:Y:S02]  /*3800*/  IMAD R5, R3.reuse, R126, R5 ;  /* 0x0000007e03057224 */ /* 0x040fe400078e0205 */
[----:B------:R-:W-:Y:S02]  /*3810*/  IMAD R4, R3, R124, R4 ;  /* 0x0000007c03047224 */ /* 0x000fe400078e0204 */
[----:B------:R-:W-:Y:S01]  /*3820*/  IMAD R3, R38, -0x30, R2 ;  /* 0xffffffd026037824 */ /* 0x000fe200078e0202 */
[----:B------:R-:W-:Y:S02]  /*3830*/  IADD3 R61, R35, R5, RZ ;  /* 0x00000005233d7210 */ /* 0x000fe40007ffe0ff */
[----:B------:R-:W-:Y:S02]  /*3840*/  IADD3 R64, R63, R4, RZ ;  /* 0x000000043f407210 */ /* 0x000fe40007ffe0ff */
[----:B------:R-:W-:Y:S01]  /*3850*/  IMNMX R74, R3, 0x30, PT ;  /* 0x00000030034a7817 */ /* 0x000fe20003800200 */
        /* <DEDUP_REMOVED lines=11> */
[----:B------:R-:W-:Y:S03]  /*3910*/  CS2R R14, SRZ ;  /* 0x00000000000e7805 */ /* 0x000fe6000001ff00 */
        /* <DEDUP_REMOVED lines=33> */
.L_x_1719:
[----:B------:R-:W-:Y:S05]  /*3b30*/  BSYNC B0 ;  /* 0x0000000000007941 */ /* 0x000fea0003800000 */
.L_x_1718:
[----:B-1----:R-:W-:Y:S01]  /*3b40*/  IADD3 R13, R143, 0x20, RZ ;  /* 0x000000208f0d7810 */ /* 0x002fe20007ffe0ff */
[----:B-----5:R-:W-:Y:S01]  /*3b50*/  IMAD.MOV.U32 R12, RZ, RZ, R18 ;  /* 0x000000ffff0c7224 */ /* 0x020fe200078e0012 */
[----:B------:R-:W-:Y:S01]  /*3b60*/  BSSY B0, `(.L_x_1720) ;  /* 0x0000042000007945 */ /* 0x000fe20003800000 */
[----:B------:R-:W-:Y:S01]  /*3b70*/  IMAD.MOV.U32 R9, RZ, RZ, R19 ;  /* 0x000000ffff097224 */ /* 0x000fe200078e0013 */
[----:B------:R-:W-:Y:S01]  /*3b80*/  ISETP.GE.AND P5, PT, R13, R74, PT ;  /* 0x0000004a0d00720c */ /* 0x000fe20003fa6270 */
[----:B------:R-:W-:Y:S01]  /*3b90*/  IMAD.MOV.U32 R6, RZ, RZ, R16 ;  /* 0x000000ffff067224 */ /* 0x000fe200078e0010 */
[----:B------:R-:W-:Y:S01]  /*3ba0*/  CS2R R26, SRZ ;  /* 0x00000000001a7805 */ /* 0x000fe2000001ff00 */
[----:B------:R-:W-:Y:S01]  /*3bb0*/  IMAD.MOV.U32 R3, RZ, RZ, R17 ;  /* 0x000000ffff037224 */ /* 0x000fe200078e0011 */
[----:B------:R-:W-:Y:S01]  /*3bc0*/  PRMT R31, R9, 0x5410, R12 ;  /* 0x00005410091f7816 */ /* 0x000fe2000000000c */
[----:B------:R-:W-:Y:S01]  /*3bd0*/  IMAD.MOV.U32 R9, RZ, RZ, R11 ;  /* 0x000000ffff097224 */ /* 0x000fe200078e000b */
[----:B------:R-:W-:Y:S01]  /*3be0*/  MOV R12, R10 ;  /* 0x0000000a000c7202 */ /* 0x000fe20000000f00 */
[----:B------:R-:W-:Y:S01]  /*3bf0*/  CS2R R22, SRZ ;  /* 0x0000000000167805 */ /* 0x000fe2000001ff00 */
[----:B------:R-:W-:Y:S01]  /*3c00*/  PRMT R30, R3, 0x5410, R6 ;  /* 0x00005410031e7816 */ /* 0x000fe20000000006 */
[----:B------:R-:W-:Y:S01]  /*3c10*/  IMAD.MOV.U32 R6, RZ, RZ, R4 ;  /* 0x000000ffff067224 */ /* 0x000fe200078e0004 */
[----:B------:R-:W-:Y:S01]  /*3c20*/  PRMT R25, R9, 0x5410, R12 ;  /* 0x0000541009197816 */ /* 0x000fe2000000000c */
[----:B------:R-:W-:Y:S01]  /*3c30*/  IMAD.MOV.U32 R3, RZ, RZ, R5 ;  /* 0x000000ffff037224 */ /* 0x000fe200078e0005 */
[----:B------:R-:W-:Y:S01]  /*3c40*/  MOV R12, R42 ;  /* 0x0000002a000c7202 */ /* 0x000fe20000000f00 */
[----:B------:R-:W-:Y:S01]  /*3c50*/  IMAD.MOV.U32 R9, RZ, RZ, R43 ;  /* 0x000000ffff097224 */ /* 0x000fe200078e002b */
[----:B------:R-:W-:Y:S01]  /*3c60*/  CS2R R20, SRZ ;  /* 0x0000000000147805 */ /* 0x000fe2000001ff00 */
[----:B------:R-:W-:Y:S01]  /*3c70*/  CS2R R52, SRZ ;  /* 0x0000000000347805 */ /* 0x000fe2000001ff00 */
        /* <DEDUP_REMOVED lines=12> */
[----:B------:R-:W-:Y:S02]  /*3d40*/  PRMT R47, R12, 0x5410, R9 ;  /* 0x000054100c2f7816 */ /* 0x000fe40000000009 */
[----:B------:R-:W-:Y:S02]  /*3d50*/  PRMT R39, R6, 0x7610, R39 ;  /* 0x0000761006277816 */ /* 0x000fe40000000027 */
[----:B------:R-:W-:Y:S01]  /*3d60*/  PRMT R46, R3, 0x7610, R46 ;  /* 0x00007610032e7816 */ /* 0x000fe2000000002e */
[----:B------:R-:W-:-:S05]  /*3d70*/  @P5 BRA `(.L_x_1721) ;  /* 0x0000020000005947 */ /* 0x000fca0003800000 */
[----:B------:R-:W-:Y:S01]  /*3d80*/  IADD3 R3, P3, P0, R86, R34, R138 ;  /* 0x0000002256037210 */ /* 0x000fe2000787e08a */
[----:B------:R-:W-:Y:S01]  /*3d90*/  CS2R R20, SRZ ;  /* 0x0000000000147805 */ /* 0x000fe2000001ff00 */
[----:B------:R-:W-:Y:S01]  /*3da0*/  CS2R R44, SRZ ;  /* 0x00000000002c7805 */ /* 0x000fe2000001ff00 */
[----:B------:R-:W-:Y:S01]  /*3db0*/  CS2R R22, SRZ ;  /* 0x0000000000167805 */ /* 0x000fe2000001ff00 */
[----:B------:R-:W-:Y:S01]  /*3dc0*/  IADD3.X R9, R95, R61, R129, P3, P0 ;  /* 0x0000003d5f097210 */ /* 0x000fe20001fe0481 */
[----:B------:R-:W-:Y:S01]  /*3dd0*/  CS2R R48, SRZ ;  /* 0x0000000000307805 */ /* 0x000fe2000001ff00 */
[----:B------:R-:W-:Y:S01]  /*3de0*/  IADD3 R6, P3, P0, R84, R62, R137 ;  /* 0x0000003e54067210 */ /* 0x000fe2000787e089 */
[----:B------:R-:W-:Y:S01]  /*3df0*/  CS2R R26, SRZ ;  /* 0x00000000001a7805 */ /* 0x000fe2000001ff00 */
[----:B------:R-:W-:Y:S01]  /*3e00*/  CS2R R50, SRZ ;  /* 0x0000000000327805 */ /* 0x000fe2000001ff00 */
[----:B------:R-:W-:Y:S01]  /*3e10*/  CS2R R28, SRZ ;  /* 0x00000000001c7805 */ /* 0x000fe2000001ff00 */
[----:B------:R-:W-:Y:S01]  /*3e20*/  IADD3.X R13, R92, R64, R130, P3, P0 ;  /* 0x000000405c0d7210 */ /* 0x000fe20001fe0482 */
[----:B------:R-:W-:Y:S01]  /*3e30*/  CS2R R52, SRZ ;  /* 0x0000000000347805 */ /* 0x000fe2000001ff00 */
[C---:B------:R-:W-:Y:S04]  /*3e40*/  LEA R32, P0, R3.reuse, c[0x0][0x270], 0x1 ;  /* 0x00009c0003207a11 */ /* 0x040fe800078008ff */
[----:B------:R-:W-:Y:S02]  /*3e50*/  LEA.HI.X R33, R3, c[0x0][0x274], R9, 0x1, P0 ;  /* 0x00009d0003217a11 */ /* 0x000fe400000f0c09 */
[C---:B------:R-:W-:Y:S04]  /*3e60*/  LEA R12, P0, R6.reuse, c[0x0][0x288], 0x1 ;  /* 0x0000a200060c7a11 */ /* 0x040fe800078008ff */
[----:B------:R-:W-:Y:S02]  /*3e70*/  LEA.HI.X R13, R6, c[0x0][0x28c], R13, 0x1, P0 ;  /* 0x0000a300060d7a11 */ /* 0x000fe400000f0c0d */
[----:B------:R-:W-:Y:S11]  /*3e80*/  ISETP.GE.AND P0, PT, R144, c[0x0][0x27c], PT ;  /* 0x00009f0090007a0c */ /* 0x000ff60003f06270 */
[----:B------:R-:W-:Y:S02]  /*3e90*/  @!UPT UIADD3 URZ, URZ, URZ, URZ ;  /* 0x0000003f3f3ff290 */ /* 0x000fe4000fffe03f */
        /* <DEDUP_REMOVED lines=14> */
.L_x_1721:
[----:B------:R-:W-:Y:S05]  /*3f80*/  BSYNC B0 ;  /* 0x0000000000007941 */ /* 0x000fea0003800000 */
.L_x_1720:
[----:B-1---5:R-:W-:Y:S01]  /*3f90*/  MOV R13, R52 ;  /* 0x00000034000d7202 */ /* 0x022fe20000000f00 */
[----:B------:R-:W-:Y:S01]  /*3fa0*/  IMAD.MOV.U32 R6, RZ, RZ, R28 ;  /* 0x000000ffff067224 */ /* 0x000fe200078e001c */
[----:B------:R1:W2:Y:S01]  /*3fb0*/  SHFL.IDX PT, R63, R72, RZ, 0x181f ;  /* 0x00181fff483f7589 */ /* 0x0002a200000e0000 */
[----:B------:R-:W-:Y:S01]  /*3fc0*/  IMAD.MOV.U32 R3, RZ, RZ, R29 ;  /* 0x000000ffff037224 */ /* 0x000fe200078e001d */
[----:B------:R-:W-:Y:S01]  /*3fd0*/  BSSY B1, `(.L_x_1722) ;  /* 0x0000104000017945 */ /* 0x000fe20003800000 */
[----:B------:R-:W-:Y:S02]  /*3fe0*/  IMAD.MOV.U32 R12, RZ, RZ, R26 ;  /* 0x000000ffff0c7224 */ /* 0x000fe400078e001a */
[----:B------:R-:W-:Y:S01]  /*3ff0*/  IMAD.MOV.U32 R9, RZ, RZ, R27 ;  /* 0x000000ffff097224 */ /* 0x000fe200078e001b */
[----:B------:R-:W-:Y:S01]  /*4000*/  PRMT R34, R3, 0x5410, R6 ;  /* 0x0000541003227816 */ /* 0x000fe20000000006 */
[----:B------:R-:W-:Y:S01]  /*4010*/  IMAD.MOV.U32 R3, RZ, RZ, R23 ;  /* 0x000000ffff037224 */ /* 0x000fe200078e0017 */
[----:B------:R-:W-:Y:S01]  /*4020*/  MOV R6, R22 ;  /* 0x0000001600067202 */ /* 0x000fe20000000f00 */
[----:B------:R1:W3:Y:S01]  /*4030*/  SHFL.IDX PT, R62, R73, RZ, 0x181f ;  /* 0x00181fff493e7589 */ /* 0x0002e200000e0000 */
[----:B------:R-:W-:Y:S01]  /*4040*/  PRMT R33, R9, 0x5410, R12 ;  /* 0x0000541009217816 */ /* 0x000fe2000000000c */
[----:B------:R-:W-:Y:S01]  /*4050*/  IMAD.MOV.U32 R12, RZ, RZ, R53 ;  /* 0x000000ffff0c7224 */ /* 0x000fe200078e0035 */
[----:B------:R-:W-:Y:S01]  /*4060*/  PRMT R32, R6, 0x5410, R3 ;  /* 0x0000541006207816 */ /* 0x000fe20000000003 */
[----:B------:R-:W-:Y:S02]  /*4070*/  IMAD.MOV.U32 R6, RZ, RZ, R20 ;  /* 0x000000ffff067224 */ /* 0x000fe400078e0014 */
[----:B------:R-:W-:Y:S01]  /*4080*/  IMAD.MOV.U32 R3, RZ, RZ, R21 ;  /* 0x000000ffff037224 */ /* 0x000fe200078e0015 */
[----:B------:R-:W-:Y:S04]  /*4090*/  PRMT R59, R13, 0x5410, R12 ;  /* 0x000054100d3b7816 */ /* 0x000fe8000000000c */
[----:B------:R-:W-:Y:S01]  /*40a0*/  PRMT R9, R3, 0x5410, R6 ;  /* 0x0000541003097816 */ /* 0x000fe20000000006 */
[----:B------:R-:W-:Y:S01]  /*40b0*/  IMAD.MOV.U32 R6, RZ, RZ, R50 ;  /* 0x000000ffff067224 */ /* 0x000fe200078e0032 */
[----:B------:R-:W-:Y:S04]  /*40c0*/  MOV R3, R51 ;  /* 0x0000003300037202 */ /* 0x000fe80000000f00 */
[----:B------:R-:W-:Y:S01]  /*40d0*/  PRMT R58, R6, 0x5410, R3 ;  /* 0x00005410063a7816 */ /* 0x000fe20000000003 */
[----:B------:R-:W-:Y:S05]  /*40e0*/  IMAD.MOV.U32 R3, RZ, RZ, R48 ;  /* 0x000000ffff037224 */ /* 0x000fea00078e0030 */
[----:B------:R-:W-:Y:S01]  /*40f0*/  PRMT R57, R3, 0x7610, R57 ;  /* 0x0000761003397816 */ /* 0x000fe20000000039 */
[----:B------:R-:W-:Y:S05]  /*4100*/  IMAD.MOV.U32 R3, RZ, RZ, R49 ;  /* 0x000000ffff037224 */ /* 0x000fea00078e0031 */
[----:B------:R-:W-:Y:S02]  /*4110*/  PRMT R57, R57, 0x5410, R3 ;  /* 0x0000541039397816 */ /* 0x000fe40000000003 */
[----:B------:R-:W-:Y:S04]  /*4120*/  MOV R3, R44 ;  /* 0x0000002c00037202 */ /* 0x000fe80000000f00 */
[----:B------:R-:W-:Y:S01]  /*4130*/  PRMT R56, R3, 0x7610, R56 ;  /* 0x0000761003387816 */ /* 0x000fe20000000038 */
[----:B------:R-:W-:Y:S05]  /*4140*/  IMAD.MOV.U32 R3, RZ, RZ, R45 ;  /* 0x000000ffff037224 */ /* 0x000fea00078e002d */
[----:B------:R-:W-:Y:S01]  /*4150*/  PRMT R56, R56, 0x5410, R3 ;  /* 0x0000541038387816 */ /* 0x000fe20000000003 */
[----:B------:R-:W-:-:S05]  /*4160*/  @P4 BRA `(.L_x_1723) ;  /* 0x00000ea000004947 */ /* 0x000fca0003800000 */
[----:B-123--:R-:W-:Y:S01]  /*4170*/  ISETP.GE.AND P0, PT, R140, c[0x0][0x1d4], PT ;  /* 0x000075008c007a0c */ /* 0x00efe20003f06270 */
[----:B------:R-:W-:Y:S01]  /*4180*/  @!UPT UIADD3 URZ, URZ, URZ, URZ ;  /* 0x0000003f3f3ff290 */ /* 0x000fe2000fffe03f */
[----:B------:R-:W-:Y:S11]  /*4190*/  BSSY B0, `(.L_x_1724) ;  /* 0x0000038000007945 */ /* 0x000ff60003800000 */
[----:B------:R-:W-:-:S05]  /*41a0*/  @P0 BRA `(.L_x_1725) ;  /* 0x0000036000000947 */ /* 0x000fca0003800000 */
[----:B------:R-:W-:Y:S11]  /*41b0*/  ISETP.GE.AND P0, PT, R144, c[0x0][0x27c], PT ;  /* 0x00009f0090007a0c */ /* 0x000ff60003f06270 */
[----:B------:R-:W-:Y:S02]  /*41c0*/  @!UPT UIADD3 URZ, URZ, URZ, URZ ;  /* 0x0000003f3f3ff290 */ /* 0x000fe4000fffe03f */
[--C-:B------:R-:W-:Y:S02]  /*41d0*/  @!P0 SHF.R.U64 R6, R14, 0x10, R15.reuse ;  /* 0x000000100e068819 */ /* 0x100fe4000000120f */
[----:B------:R-:W-:Y:S02]  /*41e0*/  @!P0 SHF.R.U32.HI R35, RZ, 0x10, R15 ;  /* 0x00000010ff238819 */ /* 0x000fe4000001160f */
[--C-:B------:R-:W-:Y:S01]  /*41f0*/  @!P0 SHF.R.U64 R4, R4, 0x10, R5.reuse ;  /* 0x0000001004048819 */ /* 0x100fe20000001205 */
[----:B------:R-:W1:Y:S01]  /*4200*/  LDS.128 R12, [R203+0xa080] ;  /* 0x00a08000cb0c7984 */ /* 0x000e620000000c00 */
[----:B------:R-:W-:Y:S02]  /*4210*/  @!P0 SHF.R.U32.HI R3, RZ, 0x10, R5 ;  /* 0x00000010ff038819 */ /* 0x000fe40000011605 */
[----:B------:R-:W-:Y:S02]  /*4220*/  @!P0 PRMT R39, R39, 0x5410, R6 ;  /* 0x0000541027278816 */ /* 0x000fe40000000006 */
[C---:B------:R-:W-:Y:S02]  /*4230*/  @!P0 PRMT R4, R24.reuse, 0x5432, R4 ;  /* 0x0000543218048816 */ /* 0x040fe40000000004 */
[----:B------:R-:W-:Y:S01]  /*4240*/  @!P0 PRMT R5, R24, 0x5410, R3 ;  /* 0x0000541018058816 */ /* 0x000fe20000000003 */
[----:B------:R-:W-:Y:S01]  /*4250*/  @!P0 IMAD.U32 R24, R39, 0x10000, RZ ;  /* 0x0001000027188824 */ /* 0x000fe200078e00ff */
[----:B------:R-:W-:Y:S01]  /*4260*/  @!P0 PRMT R46, R46, 0x5410, R35 ;  /* 0x000054102e2e8816 */ /* 0x000fe20000000023 */
[C---:B------:R-:W-:Y:S01]  /*4270*/  @!P0 IMAD.U32 R6, R4.reuse, 0x10000, RZ ;  /* 0x0001000004068824 */ /* 0x040fe200078e00ff */
[----:B------:R-:W-:Y:S01]  /*4280*/  @!P0 LOP3.LUT R4, R4, 0xffff0000, RZ, 0xc0, !PT ;  /* 0xffff000004048812 */ /* 0x000fe200078ec0ff */
[C---:B-1----:R-:W-:Y:S01]  /*4290*/  @!P0 IMAD.U32 R35, R12.reuse, 0x10000, RZ ;  /* 0x000100000c238824 */ /* 0x042fe200078e00ff */
[----:B------:R-:W-:Y:S05]  /*42a0*/  @!P0 LOP3.LUT R3, R12, 0xffff0000, RZ, 0xc0, !PT ;  /* 0xffff00000c038812 */ /* 0x000fea00078ec0ff */
[C---:B------:R-:W-:Y:S02]  /*42b0*/  @!P0 FMUL.FTZ R60, R3.reuse, R24 ;  /* 0x00000018033c8220 */ /* 0x040fe40000410000 */
[-C--:B------:R-:W-:Y:S02]  /*42c0*/  @!P0 FMUL.FTZ R3, R3, R6.reuse ;  /* 0x0000000603038220 */ /* 0x080fe40000410000 */
[----:B------:R-:W-:Y:S01]  /*42d0*/  @!P0 FFMA.FTZ R60, R35, R6, -R60 ;  /* 0x00000006233c8223 */ /* 0x000fe2000001083c */
[----:B------:R-:W-:Y:S01]  /*42e0*/  @!P0 LOP3.LUT R6, R39, 0xffff0000, RZ, 0xc0, !PT ;  /* 0xffff000027068812 */ /* 0x000fe200078ec0ff */
[----:B------:R-:W-:Y:S01]  /*42f0*/  @!P0 FFMA.FTZ R3, R24, R35, R3 ;  /* 0x0000002318038223 */ /* 0x000fe20000010003 */
[----:B------:R-:W-:Y:S04]  /*4300*/  @!P0 SHF.L.U32 R24, R13, 0x10, RZ ;  /* 0x000000100d188819 */ /* 0x000fe800000006ff */
[----:B------:R-:W-:Y:S02]  /*4310*/  @!P0 F2FP.BF16.PACK_AB R35, R3, R60 ;  /* 0x0000003c0323823e */ /* 0x000fe400000010ff */
[----:B------:R-:W-:Y:S02]  /*4320*/  @!P0 LOP3.LUT R3, R13, 0xffff0000, RZ, 0xc0, !PT ;  /* 0xffff00000d038812 */ /* 0x000fe400078ec0ff */
[C---:B------:R-:W-:Y:S01]  /*4330*/  LEA R60, P3, R140.reuse, R62, 0x1 ;  /* 0x0000003e8c3c7211 */ /* 0x040fe200078608ff */
[----:B------:R-:W-:Y:S02]  /*4340*/  @!P0 IMAD.MOV.U32 R12, RZ, RZ, R35 ;  /* 0x000000ffff0c8224 */ /* 0x000fe400078e0023 */
[C---:B------:R-:W-:Y:S01]  /*4350*/  @!P0 FMUL.FTZ R39, R3.reuse, R6 ;  /* 0x0000000603278220 */ /* 0x040fe20000410000 */
[----:B------:R-:W-:Y:S01]  /*4360*/  LEA.HI.X R61, R140, R63, R141, 0x1, P3 ;  /* 0x0000003f8c3d7211 */ /* 0x000fe200018f0c8d */
[-C--:B------:R-:W-:Y:S02]  /*4370*/  @!P0 FMUL.FTZ R3, R3, R4.reuse ;  /* 0x0000000403038220 */ /* 0x080fe40000410000 */
[----:B------:R-:W-:Y:S02]  /*4380*/  @!P0 FFMA.FTZ R39, R24, R4, -R39 ;  /* 0x0000000418278223 */ /* 0x000fe40000010827 */
[----:B------:R-:W-:Y:S02]  /*4390*/  @!P0 FFMA.FTZ R3, R6, R24, R3 ;  /* 0x0000001806038223 */ /* 0x000fe40000010003 */
[----:B------:R-:W-:Y:S02]  /*43a0*/  @!P0 IMAD.U32 R6, R46, 0x10000, RZ ;  /* 0x000100002e068824 */ /* 0x000fe400078e00ff */
[C---:B------:R-:W-:Y:S01]  /*43b0*/  @!P0 IMAD.U32 R24, R14.reuse, 0x10000, RZ ;  /* 0x000100000e188824 */ /* 0x040fe200078e00ff */
[----:B------:R-:W-:Y:S02]  /*43c0*/  @!P0 F2FP.BF16.PACK_AB R4, R3, R39 ;  /* 0x000000270304823e */ /* 0x000fe400000010ff */
[----:B------:R-:W-:Y:S02]  /*43d0*/  @!P0 LOP3.LUT R3, R14, 0xffff0000, RZ, 0xc0, !PT ;  /* 0xffff00000e038812 */ /* 0x000fe400078ec0ff */
[----:B------:R-:W-:Y:S01]  /*43e0*/  @!P0 MOV R13, R4 ;  /* 0x00000004000d8202 */ /* 0x000fe20000000f00 */
[C---:B------:R-:W-:Y:S01]  /*43f0*/  @!P0 IMAD.U32 R4, R5.reuse, 0x10000, RZ ;  /* 0x0001000005048824 */ /* 0x040fe200078e00ff */
[----:B------:R-:W-:Y:S01]  /*4400*/  @!P0 LOP3.LUT R5, R5, 0xffff0000, RZ, 0xc0, !PT ;  /* 0xffff000005058812 */ /* 0x000fe200078ec0ff */
[C---:B------:R-:W-:Y:S02]  /*4410*/  @!P0 FMUL.FTZ R35, R3.reuse, R6 ;  /* 0x0000000603238220 */ /* 0x040fe40000410000 */
[-C--:B------:R-:W-:Y:S02]  /*4420*/  @!P0 FMUL.FTZ R3, R3, R4.reuse ;  /* 0x0000000403038220 */ /* 0x080fe40000410000 */
[----:B------:R-:W-:Y:S01]  /*4430*/  @!P0 FFMA.FTZ R39, R24, R4, -R35 ;  /* 0x0000000418278223 */ /* 0x000fe20000010823 */
[C---:B------:R-:W-:Y:S01]  /*4440*/  @!P0 LOP3.LUT R4, R15.reuse, 0xffff0000, RZ, 0xc0, !PT ;  /* 0xffff00000f048812 */ /* 0x040fe200078ec0ff */
[----:B------:R-:W-:Y:S01]  /*4450*/  @!P0 FFMA.FTZ R3, R6, R24, R3 ;  /* 0x0000001806038223 */ /* 0x000fe20000010003 */
[----:B------:R-:W-:Y:S02]  /*4460*/  @!P0 LOP3.LUT R6, R46, 0xffff0000, RZ, 0xc0, !PT ;  /* 0xffff00002e068812 */ /* 0x000fe400078ec0ff */
[----:B------:R-:W-:Y:S03]  /*4470*/  @!P0 SHF.L.U32 R24, R15, 0x10, RZ ;  /* 0x000000100f188819 */ /* 0x000fe600000006ff */
[C---:B------:R-:W-:Y:S02]  /*4480*/  @!P0 FMUL.FTZ R35, R4.reuse, R6 ;  /* 0x0000000604238220 */ /* 0x040fe40000410000 */
[-C--:B------:R-:W-:Y:S02]  /*4490*/  @!P0 FMUL.FTZ R4, R4, R5.reuse ;  /* 0x0000000504048220 */ /* 0x080fe40000410000 */
[----:B------:R-:W-:Y:S01]  /*44a0*/  @!P0 FFMA.FTZ R35, R24, R5, -R35 ;  /* 0x0000000518238223 */ /* 0x000fe20000010823 */
[----:B------:R-:W-:Y:S01]  /*44b0*/  @!P0 F2FP.BF16.PACK_AB R5, R3, R39 ;  /* 0x000000270305823e */ /* 0x000fe200000010ff */
[----:B------:R-:W-:Y:S04]  /*44c0*/  @!P0 FFMA.FTZ R4, R6, R24, R4 ;  /* 0x0000001806048223 */ /* 0x000fe80000010004 */
[----:B------:R-:W-:Y:S01]  /*44d0*/  @!P0 IMAD.MOV.U32 R14, RZ, RZ, R5 ;  /* 0x000000ffff0e8224 */ /* 0x000fe200078e0005 */
[----:B------:R-:W-:Y:S04]  /*44e0*/  @!P0 F2FP.BF16.PACK_AB R3, R4, R35 ;  /* 0x000000230403823e */ /* 0x000fe800000010ff */
[----:B------:R-:W-:Y:S05]  /*44f0*/  @!P0 MOV R15, R3 ;  /* 0x00000003000f8202 */ /* 0x000fea0000000f00 */
[----:B------:R1:W-:Y:S02]  /*4500*/  ST.E.128 [R60.64], R12 ;  /* 0x0000000c3c007985 */ /* 0x0003e4000c101d06 */
.L_x_1725:
[----:B------:R-:W-:Y:S05]  /*4510*/  BSYNC B0 ;  /* 0x0000000000007941 */ /* 0x000fea0003800000 */
.L_x_1724:
[----:B------:R-:W-:Y:S01]  /*4520*/  ISETP.GE.AND P0, PT, R142, c[0x0][0x1d4], PT ;  /* 0x000075008e007a0c */ /* 0x000fe20003f06270 */
[----:B------:R-:W-:Y:S01]  /*4530*/  @!UPT UIADD3 URZ, URZ, URZ, URZ ;  /* 0x0000003f3f3ff290 */ /* 0x000fe2000fffe03f */
[----:B------:R-:W-:Y:S11]  /*4540*/  BSSY B0, `(.L_x_1726) ;  /* 0x0000038000007945 */ /* 0x000ff60003800000 */
[----:B------:R-:W-:-:S05]  /*4550*/  @P0 BRA `(.L_x_1727) ;  /* 0x0000036000000947 */ /* 0x000fca0003800000 */
[----:B------:R-:W-:Y:S01]  /*4560*/  ISETP.GE.AND P0, PT, R148, c[0x0][0x27c], PT ;  /* 0x00009f0094007a0c */ /* 0x000fe20003f06270 */
[----:B-1----:R-:W1:Y:S11]  /*4570*/  LDS.128 R12, [R203+0xb880] ;  /* 0x00b88000cb0c7984 */ /* 0x002e760000000c00 */
[----:B------:R-:W-:Y:S01]  /*4580*/  @!UPT UIADD3 URZ, URZ, URZ, URZ ;  /* 0x0000003f3f3ff290 */ /* 0x000fe2000fffe03f */
[----:B------:R-:W-:Y:S02]  /*4590*/  @!P0 SHF.R.U64 R5, R36, 0x10, R37 ;  /* 0x0000001024058819 */ /* 0x000fe40000001225 */
[--C-:B------:R-:W-:Y:S02]  /*45a0*/  @!P0 SHF.R.U64 R4, R10, 0x10, R11.reuse ;  /* 0x000000100a048819 */ /* 0x100fe4000000120b */
[----:B------:R-:W-:Y:S02]  /*45b0*/  @!P0 SHF.R.U32.HI R3, RZ, 0x10, R11 ;  /* 0x00000010ff038819 */ /* 0x000fe4000001160b */
[----:B------:R-:W-:Y:S02]  /*45c0*/  @!P0 PRMT R24, R47, 0x5410, R5 ;  /* 0x000054102f188816 */ /* 0x000fe40000000005 */
[C---:B------:R-:W-:Y:S02]  /*45d0*/  @!P0 PRMT R4, R25.reuse, 0x5432, R4 ;  /* 0x0000543219048816 */ /* 0x040fe40000000004 */
[----:B------:R-:W-:Y:S01]  /*45e0*/  @!P0 SHF.R.U32.HI R6, RZ, 0x10, R37 ;  /* 0x00000010ff068819 */ /* 0x000fe20000011625 */
[----:B------:R-:W-:Y:S01]  /*45f0*/  @!P0 IMAD.U32 R10, R24, 0x10000, RZ ;  /* 0x00010000180a8824 */ /* 0x000fe200078e00ff */
[----:B------:R-:W-:Y:S02]  /*4600*/  @!P0 PRMT R5, R25, 0x5410, R3 ;  /* 0x0000541019058816 */ /* 0x000fe40000000003 */
        /* <DEDUP_REMOVED lines=12> */
[----:B------:R-:W-:Y:S03]  /*46d0*/  @!P0 LOP3.LUT R3, R13, 0xffff0000, RZ, 0xc0, !PT ;  /* 0xffff00000d038812 */ /* 0x000fe600078ec0ff */
[----:B------:R-:W-:Y:S02]  /*46e0*/  @!P0 IMAD.MOV.U32 R12, RZ, RZ, R11 ;  /* 0x000000ffff0c8224 */ /* 0x000fe400078e000b */
[C---:B------:R-:W-:Y:S02]  /*46f0*/  @!P0 FMUL.FTZ R24, R3.reuse, R6 ;  /* 0x0000000603188220 */ /* 0x040fe40000410000 */
[-C--:B------:R-:W-:Y:S02]  /*4700*/  @!P0 FMUL.FTZ R3, R3, R4.reuse ;  /* 0x0000000403038220 */ /* 0x080fe40000410000 */
[----:B------:R-:W-:Y:S02]  /*4710*/  @!P0 FFMA.FTZ R24, R10, R4, -R24 ;  /* 0x000000040a188223 */ /* 0x000fe40000010818 */
[----:B------:R-:W-:Y:S02]  /*4720*/  @!P0 FFMA.FTZ R3, R6, R10, R3 ;  /* 0x0000000a06038223 */ /* 0x000fe40000010003 */
[C---:B------:R-:W-:Y:S02]  /*4730*/  @!P0 IMAD.U32 R10, R14.reuse, 0x10000, RZ ;  /* 0x000100000e0a8824 */ /* 0x040fe400078e00ff */
[----:B------:R-:W-:Y:S01]  /*4740*/  @!P0 IMAD.U32 R6, R35, 0x10000, RZ ;  /* 0x0001000023068824 */ /* 0x000fe200078e00ff */
        /* <DEDUP_REMOVED lines=8> */
[----:B------:R-:W-:Y:S01]  /*47d0*/  @!P0 LOP3.LUT R4, R15, 0xffff0000, RZ, 0xc0, !PT ;  /* 0xffff00000f048812 */ /* 0x000fe200078ec0ff */
[----:B------:R-:W-:Y:S01]  /*47e0*/  @!P0 FFMA.FTZ R3, R6, R10, R3 ;  /* 0x0000000a06038223 */ /* 0x000fe20000010003 */
[----:B------:R-:W-:Y:S02]  /*47f0*/  @!P0 LOP3.LUT R6, R35, 0xffff0000, RZ, 0xc0, !PT ;  /* 0xffff000023068812 */ /* 0x000fe400078ec0ff */
[----:B------:R-:W-:Y:S03]  /*4800*/  @!P0 SHF.L.U32 R10, R15, 0x10, RZ ;  /* 0x000000100f0a8819 */ /* 0x000fe600000006ff */
[C---:B------:R-:W-:Y:S02]  /*4810*/  @!P0 FMUL.FTZ R11, R4.reuse, R6 ;  /* 0x00000006040b8220 */ /* 0x040fe40000410000 */
[-C--:B------:R-:W-:Y:S02]  /*4820*/  @!P0 FMUL.FTZ R4, R4, R5.reuse ;  /* 0x0000000504048220 */ /* 0x080fe40000410000 */
[----:B------:R-:W-:Y:S01]  /*4830*/  @!P0 FFMA.FTZ R24, R10, R5, -R11 ;  /* 0x000000050a188223 */ /* 0x000fe2000001080b */
[----:B------:R-:W-:Y:S01]  /*4840*/  @!P0 F2FP.BF16.PACK_AB R5, R3, R25 ;  /* 0x000000190305823e */ /* 0x000fe200000010ff */
[----:B------:R-:W-:Y:S01]  /*4850*/  @!P0 FFMA.FTZ R4, R6, R10, R4 ;  /* 0x0000000a06048223 */ /* 0x000fe20000010004 */
[----:B------:R-:W-:Y:S03]  /*4860*/  LEA R10, P3, R206, R62, 0x1 ;  /* 0x0000003ece0a7211 */ /* 0x000fe600078608ff */
[----:B------:R-:W-:Y:S01]  /*4870*/  @!P0 IMAD.MOV.U32 R14, RZ, RZ, R5 ;  /* 0x000000ffff0e8224 */ /* 0x000fe200078e0005 */
[----:B------:R-:W-:Y:S02]  /*4880*/  @!P0 F2FP.BF16.PACK_AB R3, R4, R24 ;  /* 0x000000180403823e */ /* 0x000fe400000010ff */
[----:B------:R-:W-:Y:S02]  /*4890*/  LEA.HI.X R11, R206, R63, R213, 0x1, P3 ;  /* 0x0000003fce0b7211 */ /* 0x000fe400018f0cd5 */
[----:B------:R-:W-:Y:S05]  /*48a0*/  @!P0 MOV R15, R3 ;  /* 0x00000003000f8202 */ /* 0x000fea0000000f00 */
[----:B------:R1:W-:Y:S02]  /*48b0*/  ST.E.128 [R10.64], R12 ;  /* 0x0000000c0a007985 */ /* 0x0003e4000c101d06 */
.L_x_1727:
[----:B------:R-:W-:Y:S05]  /*48c0*/  BSYNC B0 ;  /* 0x0000000000007941 */ /* 0x000fea0003800000 */
.L_x_1726:
        /* <DEDUP_REMOVED lines=8> */
[----:B------:R-:W-:Y:S02]  /*4950*/  @!P0 SHF.R.U64 R3, R16, 0x10, R17 ;  /* 0x0000001010038819 */ /* 0x000fe40000001211 */
[----:B------:R-:W-:Y:S02]  /*4960*/  @!P0 PRMT R16, R54, 0x5410, R4 ;  /* 0x0000541036108816 */ /* 0x000fe40000000004 */
[----:B------:R-:W-:Y:S02]  /*4970*/  @!P0 PRMT R4, R30, 0x5432, R3 ;  /* 0x000054321e048816 */ /* 0x000fe40000000003 */
[----:B------:R-:W-:Y:S01]  /*4980*/  @!P0 SHF.R.U32.HI R6, RZ, 0x10, R41 ;  /* 0x00000010ff068819 */ /* 0x000fe20000011629 */
[----:B------:R-:W-:Y:S01]  /*4990*/  @!P0 IMAD.U32 R10, R16, 0x10000, RZ ;  /* 0x00010000100a8824 */ /* 0x000fe200078e00ff */
[----:B------:R-:W-:Y:S02]  /*49a0*/  @!P0 SHF.R.U32.HI R5, RZ, 0x10, R17 ;  /* 0x00000010ff058819 */ /* 0x000fe40000011611 */
[----:B------:R-:W-:Y:S01]  /*49b0*/  @!P0 PRMT R17, R54, 0x5432, R6 ;  /* 0x0000543236118816 */ /* 0x000fe20000000006 */
[C---:B------:R-:W-:Y:S01]  /*49c0*/  @!P0 IMAD.U32 R6, R4.reuse, 0x10000, RZ ;  /* 0x0001000004068824 */ /* 0x040fe200078e00ff */
[----:B------:R-:W-:Y:S02]  /*49d0*/  @!P0 LOP3.LUT R4, R4, 0xffff0000, RZ, 0xc0, !PT ;  /* 0xffff000004048812 */ /* 0x000fe400078ec0ff */
[----:B------:R-:W-:Y:S01]  /*49e0*/  @!P0 PRMT R5, R30, 0x5410, R5 ;  /* 0x000054101e058816 */ /* 0x000fe20000000005 */
        /* <DEDUP_REMOVED lines=34> */
[C---:B------:R-:W-:Y:S03]  /*4c10*/  LEA R10, P3, R205.reuse, R62, 0x1 ;  /* 0x0000003ecd0a7211 */ /* 0x040fe600078608ff */
[----:B------:R-:W-:Y:S01]  /*4c20*/  @!P0 IMAD.MOV.U32 R14, RZ, RZ, R5 ;  /* 0x000000ffff0e8224 */ /* 0x000fe200078e0005 */
[----:B------:R-:W-:Y:S02]  /*4c30*/  @!P0 F2FP.BF16.PACK_AB R3, R4, R16 ;  /* 0x000000100403823e */ /* 0x000fe400000010ff */
[----:B------:R-:W-:Y:S02]  /*4c40*/  LEA.HI.X R11, R205, R63, R215, 0x1, P3 ;  /* 0x0000003fcd0b7211 */ /* 0x000fe400018f0cd7 */
[----:B------:R-:W-:Y:S05]  /*4c50*/  @!P0 MOV R15, R3 ;  /* 0x00000003000f8202 */ /* 0x000fea0000000f00 */
[----:B------:R1:W-:Y:S02]  /*4c60*/  ST.E.128 [R10.64], R12 ;  /* 0x0000000c0a007985 */ /* 0x0003e4000c101d06 */
.L_x_1729:
[----:B------:R-:W-:Y:S05]  /*4c70*/  BSYNC B0 ;  /* 0x0000000000007941 */ /* 0x000fea0003800000 */
.L_x_1728:
[----:B------:R-:W-:Y:S11]  /*4c80*/  ISETP.GE.AND P0, PT, R204, c[0x0][0x1d4], PT ;  /* 0x00007500cc007a0c */ /* 0x000ff60003f06270 */
[----:B------:R-:W-:Y:S02]  /*4c90*/  @!UPT UIADD3 URZ, URZ, URZ, URZ ;  /* 0x0000003f3f3ff290 */ /* 0x000fe4000fffe03f */
        /* <DEDUP_REMOVED lines=37> */
[C---:B------:R-:W-:Y:S01]  /*4ef0*/  @!P0 FMUL.FTZ R11, R3.reuse, R6 ;  /* 0x00000006030b8220 */ /* 0x040fe20000410000 */
[----:B------:R-:W-:Y:S01]  /*4f00*/  LEA R16, P3, R204, R62, 0x1 ;  /* 0x0000003ecc107211 */ /* 0x000fe200078608ff */
[-C--:B------:R-:W-:Y:S02]  /*4f10*/  @!P0 FMUL.FTZ R3, R3, R4.reuse ;  /* 0x0000000403038220 */ /* 0x080fe40000410000 */
[----:B------:R-:W-:Y:S01]  /*4f20*/  @!P0 FFMA.FTZ R18, R10, R4, -R11 ;  /* 0x000000040a128223 */ /* 0x000fe2000001080b */
[----:B------:R-:W-:Y:S01]  /*4f30*/  @!P0 LOP3.LUT R4, R15, 0xffff0000, RZ, 0xc0, !PT ;  /* 0xffff00000f048812 */ /* 0x000fe200078ec0ff */
[----:B------:R-:W-:Y:S01]  /*4f40*/  @!P0 FFMA.FTZ R3, R6, R10, R3 ;  /* 0x0000000a06038223 */ /* 0x000fe20000010003 */
[----:B------:R-:W-:Y:S02]  /*4f50*/  @!P0 LOP3.LUT R6, R17, 0xffff0000, RZ, 0xc0, !PT ;  /* 0xffff000011068812 */ /* 0x000fe400078ec0ff */
[----:B------:R-:W-:Y:S02]  /*4f60*/  @!P0 SHF.L.U32 R10, R15, 0x10, RZ ;  /* 0x000000100f0a8819 */ /* 0x000fe400000006ff */
[----:B------:R-:W-:Y:S01]  /*4f70*/  LEA.HI.X R17, R204, R63, R214, 0x1, P3 ;  /* 0x0000003fcc117211 */ /* 0x000fe200018f0cd6 */
        /* <DEDUP_REMOVED lines=9> */
.L_x_1723:
[----:B-123--:R-:W-:Y:S05]  /*5010*/  BSYNC B1 ;  /* 0x0000000000017941 */ /* 0x00efea0003800000 */
.L_x_1722:
[----:B------:R1:W2:Y:S04]  /*5020*/  SHFL.IDX PT, R31, R72, 0x1, 0x181f ;  /* 0x00381f00481f7f89 */ /* 0x0002a800000e0000 */
[----:B------:R1:W3:Y:S01]  /*5030*/  SHFL.IDX PT, R30, R73, 0x1, 0x181f ;  /* 0x00381f00491e7f89 */ /* 0x0002e200000e0000 */
[----:B------:R-:W-:-:S05]  /*5040*/  @P5 BRA `(.L_x_1730) ;  /* 0x0000394000005947 */ /* 0x000fca0003800000 */
[----:B------:R-:W-:Y:S01]  /*5050*/  ISETP.GE.AND P0, PT, R140, c[0x0][0x1d4], PT ;  /* 0x000075008c007a0c */ /* 0x000fe20003f06270 */
[----:B------:R-:W-:Y:S01]  /*5060*/  @!UPT UIADD3 URZ, URZ, URZ, URZ ;  /* 0x0000003f3f3ff290 */ /* 0x000fe2000fffe03f */
[----:B------:R-:W-:Y:S11]  /*5070*/  BSSY B0, `(.L_x_1731) ;  /* 0x0000038000007945 */ /* 0x000ff60003800000 */
[----:B------:R-:W-:-:S05]  /*5080*/  @P0 BRA `(.L_x_1732) ;  /* 0x0000036000000947 */ /* 0x000fca0003800000 */
[----:B------:R-:W-:Y:S01]  /*5090*/  ISETP.GE.AND P0, PT, R144, c[0x0][0x27c], PT ;  /* 0x00009f0090007a0c */ /* 0x000fe20003f06270 */
[----:B------:R-:W4:Y:S11]  /*50a0*/  LDS.128 R12, [R203+0xb080] ;  /* 0x00b08000cb0c7984 */ /* 0x000f360000000c00 */
[----:B------:R-:W-:Y:S01]  /*50b0*/  @!UPT UIADD3 URZ, URZ, URZ, URZ ;  /* 0x0000003f3f3ff290 */ /* 0x000fe2000fffe03f */
[----:B------:R-:W-:Y:S02]  /*50c0*/  @!P0 SHF.R.U64 R4, R44, 0x10, R45 ;  /* 0x000000102c048819 */ /* 0x000fe4000000122d */
[----:B------:R-:W-:Y:S02]  /*50d0*/  @!P0 SHF.R.U64 R3, R20, 0x10, R21 ;  /* 0x0000001014038819 */ /* 0x000fe40000001215 */
[C---:B------:R-:W-:Y:S02]  /*50e0*/  @!P0 PRMT R11, R56.reuse, 0x5410, R4 ;  /* 0x00005410380b8816 */ /* 0x040fe40000000004 */
[C---:B------:R-:W-:Y:S02]  /*50f0*/  @!P0 PRMT R4, R9.reuse, 0x5432, R3 ;  /* 0x0000543209048816 */ /* 0x040fe40000000003 */
[----:B------:R-:W-:Y:S02]  /*5100*/  @!P0 SHF.R.U32.HI R6, RZ, 0x10, R45 ;  /* 0x00000010ff068819 */ /* 0x000fe4000001162d */
[----:B------:R-:W-:Y:S02]  /*5110*/  @!P0 SHF.R.U32.HI R5, RZ, 0x10, R21 ;  /* 0x00000010ff058819 */ /* 0x000fe40000011615 */
[----:B------:R-:W-:Y:S01]  /*5120*/  @!P0 PRMT R16, R56, 0x5432, R6 ;  /* 0x0000543238108816 */ /* 0x000fe20000000006 */
[C---:B------:R-:W-:Y:S01]  /*5130*/  @!P0 IMAD.U32 R6, R4.reuse, 0x10000, RZ ;  /* 0x0001000004068824 */ /* 0x040fe200078e00ff */
[----:B------:R-:W-:Y:S01]  /*5140*/  @!P0 PRMT R5, R9, 0x5410, R5 ;  /* 0x0000541009058816 */ /* 0x000fe20000000005 */
[----:B------:R-:W-:Y:S01]  /*5150*/  @!P0 IMAD.U32 R9, R11, 0x10000, RZ ;  /* 0x000100000b098824 */ /* 0x000fe200078e00ff */
[----:B------:R-:W-:Y:S01]  /*5160*/  @!P0 LOP3.LUT R4, R4, 0xffff0000, RZ, 0xc0, !PT ;  /* 0xffff000004048812 */ /* 0x000fe200078ec0ff */
[C---:B----4-:R-:W-:Y:S01]  /*5170*/  @!P0 IMAD.U32 R10, R12.reuse, 0x10000, RZ ;  /* 0x000100000c0a8824 */ /* 0x050fe200078e00ff */
        /* <DEDUP_REMOVED lines=33> */
[----:B---3--:R-:W-:Y:S03]  /*5390*/  LEA R10, P3, R140, R30, 0x1 ;  /* 0x0000001e8c0a7211 */ /* 0x008fe600078608ff */
[----:B------:R-:W-:Y:S01]  /*53a0*/  @!P0 IMAD.MOV.U32 R14, RZ, RZ, R5 ;  /* 0x000000ffff0e8224 */ /* 0x000fe200078e0005 */
[----:B------:R-:W-:Y:S02]  /*53b0*/  @!P0 F2FP.BF16.PACK_AB R3, R4, R16 ;  /* 0x000000100403823e */ /* 0x000fe400000010ff */
[----:B--2---:R-:W-:Y:S02]  /*53c0*/  LEA.HI.X R11, R140, R31, R141, 0x1, P3 ;  /* 0x0000001f8c0b7211 */ /* 0x004fe400018f0c8d */
[----:B------:R-:W-:Y:S05]  /*53d0*/  @!P0 MOV R15, R3 ;  /* 0x00000003000f8202 */ /* 0x000fea0000000f00 */
[----:B------:R2:W-:Y:S02]  /*53e0*/  ST.E.128 [R10.64], R12 ;  /* 0x0000000c0a007985 */ /* 0x0005e4000c101d06 */
.L_x_1732:
[----:B------:R-:W-:Y:S05]  /*53f0*/  BSYNC B0 ;  /* 0x0000000000007941 */ /* 0x000fea0003800000 */
.L_x_1731:
[----:B------:R-:W-:Y:S01]  /*5400*/  ISETP.GE.AND P0, PT, R142, c[0x0][0x1d4], PT ;  /* 0x000075008e007a0c */ /* 0x000fe20003f06270 */
[----:B------:R-:W-:Y:S01]  /*5410*/  @!UPT UIADD3 URZ, URZ, URZ, URZ ;  /* 0x0000003f3f3ff290 */ /* 0x000fe2000fffe03f */
[----:B------:R-:W-:Y:S11]  /*5420*/  BSSY B0, `(.L_x_1733) ;  /* 0x0000038000007945 */ /* 0x000ff60003800000 */
[----:B------:R-:W-:-:S05]  /*5430*/  @P0 BRA `(.L_x_1734) ;  /* 0x0000036000000947 */ /* 0x000fca0003800000 */
[C---:B---3--:R-:W-:Y:S01]  /*5440*/  LEA R18, P0, R206.reuse, R30, 0x1 ;  /* 0x0000001ece127211 */ /* 0x048fe200078008ff */
[----:B--2---:R-:W2:Y:S03]  /*5450*/  LDS.128 R12, [R203+0xc880] ;  /* 0x00c88000cb0c7984 */ /* 0x004ea60000000c00 */
[----:B------:R-:W-:Y:S02]  /*5460*/  LEA.HI.X R19, R206, R31, R213, 0x1, P0 ;  /* 0x0000001fce137211 */ /* 0x000fe400000f0cd5 */
[----:B------:R-:W-:Y:S11]  /*5470*/  ISETP.GE.AND P0, PT, R148, c[0x0][0x27c], PT ;  /* 0x00009f0094007a0c */ /* 0x000ff60003f06270 */
[----:B------:R-:W-:Y:S02]  /*5480*/  @!UPT UIADD3 URZ, URZ, URZ, URZ ;  /* 0x0000003f3f3ff290 */ /* 0x000fe4000fffe03f */
[----:B------:R-:W-:Y:S02]  /*5490*/  @!P0 SHF.R.U64 R3, R48, 0x10, R49 ;  /* 0x0000001030038819 */ /* 0x000fe40000001231 */
[----:B------:R-:W-:Y:S02]  /*54a0*/  @!P0 SHF.R.U64 R5, R22, 0x10, R23 ;  /* 0x0000001016058819 */ /* 0x000fe40000001217 */
[----:B------:R-:W-:Y:S02]  /*54b0*/  @!P0 PRMT R11, R57, 0x5410, R3 ;  /* 0x00005410390b8816 */ /* 0x000fe40000000003 */
[----:B------:R-:W-:Y:S02]  /*54c0*/  @!P0 PRMT R5, R32, 0x5410, R5 ;  /* 0x0000541020058816 */ /* 0x000fe40000000005 */
[----:B------:R-:W-:Y:S01]  /*54d0*/  @!P0 SHF.R.U32.HI R6, RZ, 0x10, R23 ;  /* 0x00000010ff068819 */ /* 0x000fe20000011617 */
[C---:B------:R-:W-:Y:S01]  /*54e0*/  @!P0 IMAD.U32 R9, R11.reuse, 0x10000, RZ ;  /* 0x000100000b098824 */ /* 0x040fe200078e00ff */
[----:B------:R-:W-:Y:S01]  /*54f0*/  @!P0 LOP3.LUT R11, R11, 0xffff0000, RZ, 0xc0, !PT ;  /* 0xffff00000b0b8812 */ /* 0x000fe200078ec0ff */
[C---:B------:R-:W-:Y:S01]  /*5500*/  @!P0 IMAD.U32 R4, R5.reuse, 0x10000, RZ ;  /* 0x0001000005048824 */ /* 0x040fe200078e00ff */
[----:B------:R-:W-:Y:S02]  /*5510*/  @!P0 LOP3.LUT R5, R5, 0xffff0000, RZ, 0xc0, !PT ;  /* 0xffff000005058812 */ /* 0x000fe400078ec0ff */
[----:B------:R-:W-:Y:S04]  /*5520*/  @!P0 SHF.R.U32.HI R16, RZ, 0x10, R49 ;  /* 0x00000010ff108819 */ /* 0x000fe80000011631 */
[----:B------:R-:W-:Y:S01]  /*5530*/  @!P0 PRMT R16, R57, 0x5432, R16 ;  /* 0x0000543239108816 */ /* 0x000fe20000000010 */
[C---:B--2---:R-:W-:Y:S01]  /*5540*/  @!P0 IMAD.U32 R10, R12.reuse, 0x10000, RZ ;  /* 0x000100000c0a8824 */ /* 0x044fe200078e00ff */
[----:B------:R-:W-:Y:S05]  /*5550*/  @!P0 LOP3.LUT R3, R12, 0xffff0000, RZ, 0xc0, !PT ;  /* 0xffff00000c038812 */ /* 0x000fea00078ec0ff */
[C---:B------:R-:W-:Y:S02]  /*5560*/  @!P0 FMUL.FTZ R17, R3.reuse, R9 ;  /* 0x0000000903118220 */ /* 0x040fe40000410000 */
[-C--:B------:R-:W-:Y:S02]  /*5570*/  @!P0 FMUL.FTZ R3, R3, R4.reuse ;  /* 0x0000000403038220 */ /* 0x080fe40000410000 */
[----:B------:R-:W-:Y:S01]  /*5580*/  @!P0 FFMA.FTZ R21, R10, R4, -R17 ;  /* 0x000000040a158223 */ /* 0x000fe20000010811 */
[----:B------:R-:W-:Y:S01]  /*5590*/  @!P0 LOP3.LUT R4, R13, 0xffff0000, RZ, 0xc0, !PT ;  /* 0xffff00000d048812 */ /* 0x000fe200078ec0ff */
[----:B------:R-:W-:Y:S01]  /*55a0*/  @!P0 FFMA.FTZ R3, R9, R10, R3 ;  /* 0x0000000a09038223 */ /* 0x000fe20000010003 */
[----:B------:R-:W-:Y:S02]  /*55b0*/  @!P0 SHF.L.U32 R10, R13, 0x10, RZ ;  /* 0x000000100d0a8819 */ /* 0x000fe400000006ff */
[----:B------:R-:W-:Y:S01]  /*55c0*/  @!P0 PRMT R9, R32, 0x5432, R6 ;  /* 0x0000543220098816 */ /* 0x000fe20000000006 */
[C---:B------:R-:W-:Y:S02]  /*55d0*/  @!P0 FMUL.FTZ R17, R4.reuse, R11 ;  /* 0x0000000b04118220 */ /* 0x040fe40000410000 */
[-C--:B------:R-:W-:Y:S02]  /*55e0*/  @!P0 FMUL.FTZ R4, R4, R5.reuse ;  /* 0x0000000504048220 */ /* 0x080fe40000410000 */
[----:B------:R-:W-:Y:S01]  /*55f0*/  @!P0 FFMA.FTZ R20, R10, R5, -R17 ;  /* 0x000000050a148223 */ /* 0x000fe20000010811 */
[C---:B------:R-:W-:Y:S01]  /*5600*/  @!P0 LOP3.LUT R5, R14.reuse, 0xffff0000, RZ, 0xc0, !PT ;  /* 0xffff00000e058812 */ /* 0x040fe200078ec0ff */
[----:B------:R-:W-:Y:S01]  /*5610*/  @!P0 FFMA.FTZ R4, R11, R10, R4 ;  /* 0x0000000a0b048223 */ /* 0x000fe20000010004 */
[----:B------:R-:W-:Y:S01]  /*5620*/  @!P0 SHF.L.U32 R11, R14, 0x10, RZ ;  /* 0x000000100e0b8819 */ /* 0x000fe200000006ff */
[----:B------:R-:W-:Y:S02]  /*5630*/  @!P0 IMAD.U32 R10, R16, 0x10000, RZ ;  /* 0x00010000100a8824 */ /* 0x000fe400078e00ff */
[----:B------:R-:W-:Y:S01]  /*5640*/  @!P0 IMAD.U32 R6, R9, 0x10000, RZ ;  /* 0x0001000009068824 */ /* 0x000fe200078e00ff */
[----:B------:R-:W-:Y:S01]  /*5650*/  @!P0 F2FP.BF16.PACK_AB R4, R4, R20 ;  /* 0x000000140404823e */ /* 0x000fe200000010ff */
[----:B------:R-:W-:Y:S01]  /*5660*/  @!P0 FMUL.FTZ R17, R5, R10 ;  /* 0x0000000a05118220 */ /* 0x000fe20000410000 */
[----:B------:R-:W-:Y:S01]  /*5670*/  @!P0 LOP3.LUT R9, R9, 0xffff0000, RZ, 0xc0, !PT ;  /* 0xffff000009098812 */ /* 0x000fe200078ec0ff */
[----:B------:R-:W-:Y:S01]  /*5680*/  @!P0 FMUL.FTZ R5, R5, R6 ;  /* 0x0000000605058220 */ /* 0x000fe20000410000 */
[----:B------:R-:W-:Y:S01]  /*5690*/  @!P0 MOV R13, R4 ;  /* 0x00000004000d8202 */ /* 0x000fe20000000f00 */
[----:B------:R-:W-:Y:S01]  /*56a0*/  @!P0 FFMA.FTZ R17, R11, R6, -R17 ;  /* 0x000000060b118223 */ /* 0x000fe20000010811 */
[C---:B------:R-:W-:Y:S01]  /*56b0*/  @!P0 LOP3.LUT R6, R15.reuse, 0xffff0000, RZ, 0xc0, !PT ;  /* 0xffff00000f068812 */ /* 0x040fe200078ec0ff */
[----:B------:R-:W-:Y:S01]  /*56c0*/  @!P0 FFMA.FTZ R5, R10, R11, R5 ;  /* 0x0000000b0a058223 */ /* 0x000fe20000010005 */
[----:B------:R-:W-:Y:S01]  /*56d0*/  @!P0 LOP3.LUT R10, R16, 0xffff0000, RZ, 0xc0, !PT ;  /* 0xffff0000100a8812 */ /* 0x000fe200078ec0ff */
[----:B------:R-:W-:Y:S03]  /*56e0*/  @!P0 IMAD.U32 R11, R15, 0x10000, RZ ;  /* 0x000100000f0b8824 */ /* 0x000fe600078e00ff */
[----:B------:R-:W-:Y:S01]  /*56f0*/  @!P0 F2FP.BF16.PACK_AB R5, R5, R17 ;  /* 0x000000110505823e */ /* 0x000fe200000010ff */
[C---:B------:R-:W-:Y:S02]  /*5700*/  @!P0 FMUL.FTZ R16, R6.reuse, R10 ;  /* 0x0000000a06108220 */ /* 0x040fe40000410000 */
[-C--:B------:R-:W-:Y:S02]  /*5710*/  @!P0 FMUL.FTZ R6, R6, R9.reuse ;  /* 0x0000000906068220 */ /* 0x080fe40000410000 */
        /* <DEDUP_REMOVED lines=8> */
.L_x_1734:
[----:B------:R-:W-:Y:S05]  /*57a0*/  BSYNC B0 ;  /* 0x0000000000007941 */ /* 0x000fea0003800000 */
.L_x_1733:
        /* <DEDUP_REMOVED lines=10> */
[--C-:B------:R-:W-:Y:S02]  /*5850*/  @!P0 SHF.R.U64 R3, R26, 0x10, R27.reuse ;  /* 0x000000101a038819 */ /* 0x100fe4000000121b */
[----:B------:R-:W-:Y:S02]  /*5860*/  @!P0 SHF.R.U32.HI R4, RZ, 0x10, R27 ;  /* 0x00000010ff048819 */ /* 0x000fe4000001161b */
[----:B------:R-:W-:Y:S02]  /*5870*/  @!P0 PRMT R6, R58, 0x5410, R6 ;  /* 0x000054103a068816 */ /* 0x000fe40000000006 */
[C---:B------:R-:W-:Y:S02]  /*5880*/  @!P0 PRMT R3, R33.reuse, 0x5432, R3 ;  /* 0x0000543221038816 */ /* 0x040fe40000000003 */
[----:B------:R-:W-:Y:S01]  /*5890*/  @!P0 SHF.R.U32.HI R5, RZ, 0x10, R51 ;  /* 0x00000010ff058819 */ /* 0x000fe20000011633 */
[----:B------:R-:W-:Y:S01]  /*58a0*/  @!P0 IMAD.U32 R11, R6, 0x10000, RZ ;  /* 0x00010000060b8824 */ /* 0x000fe200078e00ff */
[----:B------:R-:W-:Y:S01]  /*58b0*/  @!P0 PRMT R9, R33, 0x5410, R4 ;  /* 0x0000541021098816 */ /* 0x000fe20000000004 */
[C---:B------:R-:W-:Y:S01]  /*58c0*/  @!P0 IMAD.U32 R10, R3.reuse, 0x10000, RZ ;  /* 0x00010000030a8824 */ /* 0x040fe200078e00ff */
[----:B------:R-:W-:Y:S02]  /*58d0*/  @!P0 PRMT R19, R58, 0x5432, R5 ;  /* 0x000054323a138816 */ /* 0x000fe40000000005 */
[----:B------:R-:W-:Y:S02]  /*58e0*/  @!P0 LOP3.LUT R17, R6, 0xffff0000, RZ, 0xc0, !PT ;  /* 0xffff000006118812 */ /* 0x000fe400078ec0ff */
[----:B------:R-:W-:Y:S01]  /*58f0*/  @!P0 LOP3.LUT R6, R3, 0xffff0000, RZ, 0xc0, !PT ;  /* 0xffff000003068812 */ /* 0x000fe200078ec0ff */
[C---:B--2---:R-:W-:Y:S01]  /*5900*/  @!P0 IMAD.U32 R16, R12.reuse, 0x10000, RZ ;  /* 0x000100000c108824 */ /* 0x044fe200078e00ff */
        /* <DEDUP_REMOVED lines=36> */
.L_x_1736:
[----:B------:R-:W-:Y:S05]  /*5b50*/  BSYNC B0 ;  /* 0x0000000000007941 */ /* 0x000fea0003800000 */
.L_x_1735:
[----:B------:R-:W-:Y:S11]  /*5b60*/  ISETP.GE.AND P0, PT, R204, c[0x0][0x1d4], PT ;  /* 0x00007500cc007a0c */ /* 0x000ff60003f06270 */
[----:B------:R-:W-:Y:S02]  /*5b70*/  @!UPT UIADD3 URZ, URZ, URZ, URZ ;  /* 0x0000003f3f3ff290 */ /* 0x000fe4000fffe03f */
        /* <DEDUP_REMOVED lines=10> */
[----:B------:R-:W-:Y:S02]  /*5c20*/  @!P0 PRMT R3, R34, 0x5432, R3 ;  /* 0x0000543222038816 */ /* 0x000fe40000000003 */
[----:B------:R-:W-:Y:S01]  /*5c30*/  @!P0 SHF.R.U32.HI R5, RZ, 0x10, R53 ;  /* 0x00000010ff058819 */ /* 0x000fe20000011635 */
[----:B------:R-:W-:Y:S01]  /*5c40*/  @!P0 IMAD.U32 R11, R6, 0x10000, RZ ;  /* 0x00010000060b8824 */ /* 0x000fe200078e00ff */
[----:B------:R-:W-:Y:S01]  /*5c50*/  @!P0 PRMT R9, R34, 0x5410, R4 ;  /* 0x0000541022098816 */ /* 0x000fe20000000004 */
[----:B------:R-:W-:Y:S01]  /*5c60*/  @!P0 IMAD.U32 R10, R3, 0x10000, RZ ;  /* 0x00010000030a8824 */ /* 0x000fe200078e00ff */
        /* <DEDUP_REMOVED lines=41> */
.L_x_1717:
        /* <DEDUP_REMOVED lines=21> */
[----:B------:R-:W-:Y:S01]  /*6050*/  CS2R R46, SRZ ;  /* 0x00000000002e7805 */ /* 0x000fe2000001ff00 */
[----:B------:R-:W-:Y:S01]  /*6060*/  CS2R R44, SRZ ;  /* 0x00000000002c7805 */ /* 0x000fe2000001ff00 */
        /* <DEDUP_REMOVED lines=13> */
.L_x_1738:
[----:B------:R-:W-:Y:S05]  /*6140*/  BSYNC B0 ;  /* 0x0000000000007941 */ /* 0x000fea0003800000 */
.L_x_1737:
[----:B------:R-:W-:Y:S01]  /*6150*/  IADD3 R36, R143, 0x20, RZ ;  /* 0x000000208f247810 */ /* 0x000fe20007ffe0ff */
[----:B-----5:R-:W-:Y:S01]  /*6160*/  IMAD.MOV.U32 R6, RZ, RZ, R22 ;  /* 0x000000ffff067224 */ /* 0x020fe200078e0016 */
[----:B------:R-:W-:Y:S01]  /*6170*/  BSSY B0, `(.L_x_1739) ;  /* 0x000003b000007945 */ /* 0x000fe20003800000 */
[----:B-1----:R-:W-:Y:S01]  /*6180*/  IMAD.MOV.U32 R5, RZ, RZ, R23 ;  /* 0x000000ffff057224 */ /* 0x002fe200078e0017 */
        /* <DEDUP_REMOVED lines=26> */
[----:B------:R-:W-:Y:S01]  /*6330*/  PRMT R54, R6, 0x5410, R5 ;  /* 0x0000541006367816 */ /* 0x000fe20000000005 */
[----:B------:R-:W-:Y:S01]  /*6340*/  IMAD.MOV.U32 R3, RZ, RZ, R17 ;  /* 0x000000ffff037224 */ /* 0x000fe200078e0011 */
[----:B------:R-:W-:Y:S01]  /*6350*/  CS2R R50, SRZ ;  /* 0x0000000000327805 */ /* 0x000fe2000001ff00 */
[----:B------:R-:W-:Y:S01]  /*6360*/  CS2R R48, SRZ ;  /* 0x0000000000307805 */ /* 0x000fe2000001ff00 */
        /* <DEDUP_REMOVED lines=13> */
[----:B------:R-:W-:Y:S02]  /*6440*/  IADD3.X R24, R96, R64, R130, P3, P0 ;  /* 0x0000004060187210 */ /* 0x000fe40001fe0482 */
[C---:B------:R-:W-:Y:S04]  /*6450*/  LEA R4, P0, R3.reuse, c[0x0][0x270], 0x1 ;  /* 0x00009c0003047a11 */ /* 0x040fe800078008ff */
[----:B------:R-:W-:Y:S02]  /*6460*/  LEA.HI.X R5, R3, c[0x0][0x274], R5, 0x1, P0 ;  /* 0x00009d0003057a11 */ /* 0x000fe400000f0c05 */
[C---:B------:R-:W-:Y:S04]  /*6470*/  LEA R34, P0, R6.reuse, c[0x0][0x288], 0x1 ;  /* 0x0000a20006227a11 */ /* 0x040fe800078008ff */
[----:B------:R-:W-:Y:S02]  /*6480*/  LEA.HI.X R35, R6, c[0x0][0x28c], R24, 0x1, P0 ;  /* 0x0000a30006237a11 */ /* 0x000fe400000f0c18 */
[----:B------:R-:W-:Y:S01]  /*6490*/  ISETP.GE.AND P0, PT, R140, c[0x0][0x27c], PT ;  /* 0x00009f008c007a0c */ /* 0x000fe20003f06270 */
[----:B------:R-:W-:Y:S11]  /*64a0*/  CS2R R24, SRZ ;  /* 0x0000000000187805 */ /* 0x000ff6000001ff00 */
[----:B------:R-:W-:Y:S01]  /*64b0*/  @!UPT UIADD3 URZ, URZ, URZ, URZ ;  /* 0x0000003f3f3ff290 */ /* 0x000fe2000fffe03f */
[----:B------:R1:W5:Y:S04]  /*64c0*/  @!P0 LDG.E.128 R24, [R4.64] ;  /* 0x0000000604188981 */ /* 0x000368000c1e1d00 */
[----:B------:R1:W5:Y:S01]  /*64d0*/  @!P0 LDG.E.128 R48, [R34.64] ;  /* 0x0000000622308981 */ /* 0x000362000c1e1d00 */
[----:B------:R-:W-:Y:S11]  /*64e0*/  ISETP.GE.AND P0, PT, R142, c[0x0][0x27c], PT ;  /* 0x00009f008e007a0c */ /* 0x000ff60003f06270 */
[----:B------:R-:W-:Y:S02]  /*64f0*/  @!UPT UIADD3 URZ, URZ, URZ, URZ ;  /* 0x0000003f3f3ff290 */ /* 0x000fe4000fffe03f */
[----:B------:R1:W5:Y:S04]  /*6500*/  @!P0 LDG.E.128 R28, [R4.64+0x80] ;  /* 0x00008006041c8981 */ /* 0x000368000c1e1d00 */
[----:B------:R1:W5:Y:S02]  /*6510*/  @!P0 LDG.E.128 R56, [R34.64+0x80] ;  /* 0x0000800622388981 */ /* 0x000364000c1e1d00 */
.L_x_1740:
[----:B------:R-:W-:Y:S05]  /*6520*/  BSYNC B0 ;  /* 0x0000000000007941 */ /* 0x000fea0003800000 */
.L_x_1739:
[----:B------:R-:W-:Y:S01]  /*6530*/  IADD3 R67, -R68, c[0x0][0x1d4], RZ ;  /* 0x0000750044437a10 */ /* 0x000fe20007ffe1ff */
[----:B-1---5:R-:W-:Y:S01]  /*6540*/  IMAD.MOV.U32 R4, RZ, RZ, R28 ;  /* 0x000000ffff047224 */ /* 0x022fe200078e001c */
[----:B------:R1:W2:Y:S01]  /*6550*/  SHFL.IDX PT, R71, R72, RZ, 0x181f ;  /* 0x00181fff48477589 */ /* 0x0002a200000e0000 */
[----:B------:R-:W-:Y:S01]  /*6560*/  IMAD.MOV.U32 R3, RZ, RZ, R29 ;  /* 0x000000ffff037224 */ /* 0x000fe200078e001d */
[----:B------:R-:W-:Y:S01]  /*6570*/  BSSY B1, `(.L_x_1741) ;  /* 0x000010e000017945 */ /* 0x000fe20003800000 */
[----:B------:R-:W-:Y:S02]  /*6580*/  IMAD.MOV.U32 R6, RZ, RZ, R30 ;  /* 0x000000ffff067224 */ /* 0x000fe400078e001e */
[----:B------:R-:W-:Y:S01]  /*6590*/  IMAD.MOV.U32 R5, RZ, RZ, R31 ;  /* 0x000000ffff057224 */ /* 0x000fe200078e001f */
[----:B------:R-:W-:Y:S01]  /*65a0*/  PRMT R36, R3, 0x5410, R4 ;  /* 0x0000541003247816 */ /* 0x000fe20000000004 */
[----:B------:R-:W-:Y:S01]  /*65b0*/  IMAD.MOV.U32 R4, RZ, RZ, R24 ;  /* 0x000000ffff047224 */ /* 0x000fe200078e0018 */
[----:B------:R1:W3:Y:S01]  /*65c0*/  SHFL.IDX PT, R70, R73, RZ, 0x181f ;  /* 0x00181fff49467589 */ /* 0x0002e200000e0000 */
[----:B------:R-:W-:Y:S01]  /*65d0*/  IMAD.MOV.U32 R3, RZ, RZ, R25 ;  /* 0x000000ffff037224 */ /* 0x000fe200078e0019 */
[----:B------:R-:W-:Y:S01]  /*65e0*/  PRMT R37, R5, 0x5410, R6 ;  /* 0x0000541005257816 */ /* 0x000fe20000000006 */
[----:B------:R-:W-:Y:S01]  /*65f0*/  IMAD.MOV.U32 R5, RZ, RZ, R27 ;  /* 0x000000ffff057224 */ /* 0x000fe200078e001b */
[----:B------:R-:W-:Y:S02]  /*6600*/  MOV R6, R26 ;  /* 0x0000001a00067202 */ /* 0x000fe40000000f00 */
[----:B------:R-:W-:Y:S01]  /*6610*/  PRMT R34, R3, 0x5410, R4 ;  /* 0x0000541003227816 */ /* 0x000fe20000000004 */
[----:B------:R-:W-:Y:S01]  /*6620*/  IMAD.MOV.U32 R4, RZ, RZ, R56 ;  /* 0x000000ffff047224 */ /* 0x000fe200078e0038 */
[----:B------:R-:W-:Y:S02]  /*6630*/  MOV R3, R57 ;  /* 0x0000003900037202 */ /* 0x000fe40000000f00 */
[----:B------:R-:W-:Y:S01]  /*6640*/  PRMT R35, R6, 0x5410, R5 ;  /* 0x0000541006237816 */ /* 0x000fe20000000005 */
[----:B------:R-:W-:Y:S01]  /*6650*/  IMAD.MOV.U32 R5, RZ, RZ, R59 ;  /* 0x000000ffff057224 */ /* 0x000fe200078e003b */
[----:B------:R-:W-:Y:S01]  /*6660*/  PRMT R63, R4, 0x5410, R3 ;  /* 0x00005410043f7816 */ /* 0x000fe20000000003 */
[----:B------:R-:W-:Y:S01]  /*6670*/  IMAD.MOV.U32 R4, RZ, RZ, R50 ;  /* 0x000000ffff047224 */ /* 0x000fe200078e0032 */
[----:B------:R-:W-:Y:S01]  /*6680*/  MOV R6, R58 ;  /* 0x0000003a00067202 */ /* 0x000fe20000000f00 */
[----:B------:R-:W-:Y:S03]  /*6690*/  IMAD.MOV.U32 R3, RZ, RZ, R51 ;  /* 0x000000ffff037224 */ /* 0x000fe600078e0033 */
[----:B------:R-:W-:Y:S02]  /*66a0*/  PRMT R64, R5, 0x5410, R6 ;  /* 0x0000541005407816 */ /* 0x000fe40000000006 */
[----:B------:R-:W-:Y:S02]  /*66b0*/  PRMT R62, R4, 0x5410, R3 ;  /* 0x00005410043e7816 */ /* 0x000fe40000000003 */
[----:B------:R-:W-:Y:S04]  /*66c0*/  MOV R3, R48 ;  /* 0x0000003000037202 */ /* 0x000fe80000000f00 */
[----:B------:R-:W-:Y:S01]  /*66d0*/  PRMT R61, R3, 0x7610, R61 ;  /* 0x00007610033d7816 */ /* 0x000fe2000000003d */
[----:B------:R-:W-:Y:S05]  /*66e0*/  IMAD.MOV.U32 R3, RZ, RZ, R49 ;  /* 0x000000ffff037224 */ /* 0x000fea00078e0031 */
[----:B------:R-:W-:Y:S01]  /*66f0*/  PRMT R61, R61, 0x5410, R3 ;  /* 0x000054103d3d7816 */ /* 0x000fe20000000003 */
[----:B------:R-:W-:-:S05]  /*6700*/  @P4 BRA `(.L_x_1742) ;  /* 0x00000f4000004947 */ /* 0x000fca0003800000 */
[----:B-123--:R-:W-:Y:S01]  /*6710*/  ISETP.GE.AND P0, PT, R140, c[0x0][0x1d4], PT ;  /* 0x000075008c007a0c */ /* 0x00efe20003f06270 */
[----:B------:R-:W-:Y:S01]  /*6720*/  BSSY B0, `(.L_x_1743) ;  /* 0x0000079000007945 */ /* 0x000fe20003800000 */
[----:B------:R-:W-:Y:S11]  /*6730*/  SHF.R.U32.HI R152, RZ, 0x3, R222 ;  /* 0x00000003ff987819 */ /* 0x000ff600000116de */
[----:B------:R-:W-:-:S05]  /*6740*/  @P0 BRA `(.L_x_1744) ;  /* 0x0000076000000947 */ /* 0x000fca0003800000 */
[----:B------:R-:W-:Y:S01]  /*6750*/  SEL R3, R68, R67, !P1 ;  /* 0x0000004344037207 */ /* 0x000fe20004800000 */
[----:B------:R-:W-:Y:S01]  /*6760*/  LDS.128 R40, [R115+0xa080] ;  /* 0x00a0800073287984 */ /* 0x000fe20000000c00 */
[----:B------:R-:W-:Y:S02]  /*6770*/  ISETP.GE.AND P0, PT, R140, c[0x0][0x27c], PT ;  /* 0x00009f008c007a0c */ /* 0x000fe40003f06270 */
[----:B------:R-:W-:Y:S04]  /*6780*/  SHF.R.S32.HI R4, RZ, 0x1f, R3 ;  /* 0x0000001fff047819 */ /* 0x000fe80000011403 */
[----:B------:R-:W-:Y:S04]  /*6790*/  LEA.HI R3, R4, R3, RZ, 0x4 ;  /* 0x0000000304037211 */ /* 0x000fe800078f20ff */
[----:B------:R-:W-:Y:S03]  /*67a0*/  LEA.HI.SX32 R3, R3, R66, 0x1c ;  /* 0x0000004203037211 */ /* 0x000fe600078fe2ff */
[----:B------:R-:W-:Y:S02]  /*67b0*/  @!P0 SHF.R.U64 R39, R16, 0x10, R17 ;  /* 0x0000001010278819 */ /* 0x000fe40000001211 */
[----:B------:R-:W-:Y:S01]  /*67c0*/  IMAD.SHL.U32 R69, R3, 0x8, RZ ;  /* 0x0000000803457824 */ /* 0x000fe200078e00ff */
[----:B------:R-:W-:Y:S02]  /*67d0*/  SHF.R.S32.HI R4, RZ, 0x1f, R3 ;  /* 0x0000001fff047819 */ /* 0x000fe40000011403 */
[----:B------:R-:W-:Y:S02]  /*67e0*/  @!P0 SHF.R.U32.HI R52, RZ, 0x10, R17 ;  /* 0x00000010ff348819 */ /* 0x000fe40000011611 */
[----:B------:R-:W-:Y:S02]  /*67f0*/  LEA.HI R4, R4, R3, RZ, 0x3 ;  /* 0x0000000304047211 */ /* 0x000fe400078f18ff */
[----:B------:R-:W-:Y:S02]  /*6800*/  @!P0 SHF.R.U32.HI R53, RZ, 0x10, R19 ;  /* 0x00000010ff358819 */ /* 0x000fe40000011613 */
[----:B------:R-:W-:Y:S02]  /*6810*/  SHF.R.S32.HI R3, RZ, 0x3, R4 ;  /* 0x00000003ff037819 */ /* 0x000fe40000011404 */
[----:B------:R-:W-:Y:S02]  /*6820*/  LOP3.LUT R4, R222, 0x38, R69, 0xf8, !PT ;  /* 0x00000038de047812 */ /* 0x000fe400078ef845 */
[----:B------:R-:W-:Y:S01]  /*6830*/  @!P0 SHF.R.U64 R5, R12, 0x10, R13 ;  /* 0x000000100c058819 */ /* 0x000fe2000000120d */
[----:B------:R-:W-:Y:S01]  /*6840*/  IMAD R3, R3, 0xc00, R7 ;  /* 0x00000c0003037824 */ /* 0x000fe200078e0207 */
[----:B------:R-:W-:Y:S02]  /*6850*/  LOP3.LUT R4, R4, R152, RZ, 0x3c, !PT ;  /* 0x0000009804047212 */ /* 0x000fe400078e3cff */
[----:B------:R-:W-:Y:S02]  /*6860*/  @!P0 SHF.R.U64 R12, R18, 0x10, R19 ;  /* 0x00000010120c8819 */ /* 0x000fe40000001213 */
[----:B------:R-:W-:Y:S01]  /*6870*/  @!P0 PRMT R5, R9, 0x5432, R5 ;  /* 0x0000543209058816 */ /* 0x000fe20000000005 */
[----:B------:R-:W-:Y:S01]  /*6880*/  IMAD.IADD R3, R3, 0x1, R4 ;  /* 0x0000000103037824 */ /* 0x000fe200078e0204 */
[----:B------:R-:W-:Y:S02]  /*6890*/  @!P0 SHF.R.U64 R6, R14, 0x10, R15 ;  /* 0x000000100e068819 */ /* 0x000fe4000000120f */
[----:B------:R-:W-:Y:S01]  /*68a0*/  @!P0 PRMT R14, R11, 0x5432, R52 ;  /* 0x000054320b0e8816 */ /* 0x000fe20000000034 */
[----:B------:R-:W-:Y:S01]  /*68b0*/  IMAD.SHL.U32 R4, R3, 0x2, RZ ;  /* 0x0000000203047824 */ /* 0x000fe200078e00ff */
[----:B------:R-:W-:Y:S02]  /*68c0*/  @!P0 SHF.R.U32.HI R3, RZ, 0x10, R13 ;  /* 0x00000010ff038819 */ /* 0x000fe4000001160d */
[----:B------:R-:W-:Y:S02]  /*68d0*/  @!P0 PRMT R13, R10, 0x5432, R39 ;  /* 0x000054320a0d8816 */ /* 0x000fe40000000027 */
[----:B------:R1:W2:Y:S01]  /*68e0*/  LDS.128 R16, [R4+0xa080] ;  /* 0x00a0800004107984 */ /* 0x0002a20000000c00 */
[----:B------:R-:W-:Y:S02]  /*68f0*/  @!P0 PRMT R9, R9, 0x5410, R3 ;  /* 0x0000541009098816 */ /* 0x000fe40000000003 */
[----:B------:R-:W-:Y:S01]  /*6900*/  @!P0 PRMT R11, R11, 0x5410, R6 ;  /* 0x000054100b0b8816 */ /* 0x000fe20000000006 */
[----:B------:R-:W-:Y:S01]  /*6910*/  @!P0 IMAD.U32 R6, R13, 0x10000, RZ ;  /* 0x000100000d068824 */ /* 0x000fe200078e00ff */
[C---:B------:R-:W-:Y:S02]  /*6920*/  @!P0 PRMT R39, R54.reuse, 0x5410, R12 ;  /* 0x0000541036278816 */ /* 0x040fe4000000000c */
[----:B-1----:R-:W-:Y:S02]  /*6930*/  @!P0 SHF.R.U32.HI R4, RZ, 0x10, R15 ;  /* 0x00000010ff048819 */ /* 0x002fe4000001160f */
[----:B------:R-:W-:Y:S02]  /*6940*/  @!P0 PRMT R15, R54, 0x5432, R53 ;  /* 0x00005432360f8816 */ /* 0x000fe40000000035 */
[----:B------:R-:W-:Y:S01]  /*6950*/  @!P0 PRMT R10, R10, 0x5410, R4 ;  /* 0x000054100a0a8816 */ /* 0x000fe20000000004 */
[C---:B------:R-:W-:Y:S01]  /*6960*/  @!P0 IMAD.U32 R4, R5.reuse, 0x10000, RZ ;  /* 0x0001000005048824 */ /* 0x040fe200078e00ff */
[----:B------:R-:W-:Y:S01]  /*6970*/  @!P0 LOP3.LUT R5, R5, 0xffff0000, RZ, 0xc0, !PT ;  /* 0xffff000005058812 */ /* 0x000fe200078ec0ff */
[----:B--2---:R-:W-:Y:S01]  /*6980*/  @!P0 IMAD.U32 R3, R16, 0x10000, RZ ;  /* 0x0001000010038824 */ /* 0x004fe200078e00ff */
[----:B------:R-:W-:Y:S03]  /*6990*/  @!P0 SHF.L.U32 R12, R40, 0x10, RZ ;  /* 0x00000010280c8819 */ /* 0x000fe600000006ff */
[C---:B------:R-:W-:Y:S02]  /*69a0*/  @!P0 FMUL.FTZ R52, R3.reuse, R6 ;  /* 0x0000000603348220 */ /* 0x040fe40000410000 */
[-C--:B------:R-:W-:Y:S02]  /*69b0*/  @!P0 FMUL.FTZ R3, R3, R4.reuse ;  /* 0x0000000403038220 */ /* 0x080fe40000410000 */
[----:B------:R-:W-:Y:S01]  /*69c0*/  @!P0 FFMA.FTZ R54, R12, R4, -R52 ;  /* 0x000000040c368223 */ /* 0x000fe20000010834 */
[----:B------:R-:W-:Y:S01]  /*69d0*/  @!P0 LOP3.LUT R4, R16, 0xffff0000, RZ, 0xc0, !PT ;  /* 0xffff000010048812 */ /* 0x000fe200078ec0ff */
[----:B------:R-:W-:Y:S01]  /*69e0*/  @!P0 FFMA.FTZ R3, R6, R12, R3 ;  /* 0x0000000c06038223 */ /* 0x000fe20000010003 */
[----:B------:R-:W-:Y:S02]  /*69f0*/  @!P0 LOP3.LUT R6, R13, 0xffff0000, RZ, 0xc0, !PT ;  /* 0xffff00000d068812 */ /* 0x000fe400078ec0ff */
[----:B------:R-:W-:Y:S03]  /*6a00*/  @!P0 LOP3.LUT R12, R40, 0xffff0000, RZ, 0xc0, !PT ;  /* 0xffff0000280c8812 */ /* 0x000fe600078ec0ff */
[C---:B------:R-:W-:Y:S02]  /*6a10*/  @!P0 FMUL.FTZ R13, R4.reuse, R6 ;  /* 0x00000006040d8220 */ /* 0x040fe40000410000 */
[-C--:B------:R-:W-:Y:S02]  /*6a20*/  @!P0 FMUL.FTZ R4, R4, R5.reuse ;  /* 0x0000000504048220 */ /* 0x080fe40000410000 */
[----:B------:R-:W-:Y:S02]  /*6a30*/  @!P0 FFMA.FTZ R53, R12, R5, -R13 ;  /* 0x000000050c358223 */ /* 0x000fe4000001080d */
[----:B------:R-:W-:Y:S01]  /*6a40*/  @!P0 FFMA.FTZ R4, R6, R12, R4 ;  /* 0x0000000c06048223 */ /* 0x000fe20000010004 */
[C---:B------:R-:W-:Y:S01]  /*6a50*/  @!P0 SHF.L.U32 R6, R9.reuse, 0x10, RZ ;  /* 0x0000001009068819 */ /* 0x040fe200000006ff */
[----:B------:R-:W-:Y:S01]  /*6a60*/  @!P0 IMAD.U32 R12, R14, 0x10000, RZ ;  /* 0x000100000e0c8824 */ /* 0x000fe200078e00ff */
[----:B------:R-:W-:Y:S01]  /*6a70*/  @!P0 LOP3.LUT R9, R9, 0xffff0000, RZ, 0xc0, !PT ;  /* 0xffff000009098812 */ /* 0x000fe200078ec0ff */
[----:B------:R-:W-:Y:S02]  /*6a80*/  @!P0 IMAD.U32 R5, R17, 0x10000, RZ ;  /* 0x0001000011058824 */ /* 0x000fe400078e00ff */
[----:B------:R-:W-:Y:S02]  /*6a90*/  @!P0 IMAD.U32 R13, R41, 0x10000, RZ ;  /* 0x00010000290d8824 */ /* 0x000fe400078e00ff */
        /* <DEDUP_REMOVED lines=11> */
[----:B------:R-:W-:Y:S01]  /*6b50*/  @!P0 F2FP.BF16.PACK_AB R13, R53, R54 ;  /* 0x00000036350d823e */ /* 0x000fe200000010ff */
[----:B------:R-:W-:Y:S01]  /*6b60*/  @!P0 IMAD.U32 R12, R39, 0x10000, RZ ;  /* 0x00010000270c8824 */ /* 0x000fe200078e00ff */
[----:B------:R-:W-:Y:S01]  /*6b70*/  @!P0 F2FP.BF16.PACK_AB R14, R14, R52 ;  /* 0x000000340e0e823e */ /* 0x000fe200000010ff */
[----:B------:R-:W-:Y:S01]  /*6b80*/  @!P0 IMAD.U32 R9, R18, 0x10000, RZ ;  /* 0x0001000012098824 */ /* 0x000fe200078e00ff */
[----:B------:R-:W-:Y:S01]  /*6b90*/  @!P0 F2FP.BF16.PACK_AB R52, R4, R3 ;  /* 0x000000030434823e */ /* 0x000fe200000010ff */
[----:B------:R-:W-:Y:S01]  /*6ba0*/  @!P0 IMAD.MOV.U32 R40, RZ, RZ, R13 ;  /* 0x000000ffff288224 */ /* 0x000fe200078e000d */
[C---:B------:R-:W-:Y:S01]  /*6bb0*/  @!P0 SHF.L.U32 R4, R11.reuse, 0x10, RZ ;  /* 0x000000100b048819 */ /* 0x040fe200000006ff */
[----:B------:R-:W-:Y:S01]  /*6bc0*/  @!P0 IMAD.MOV.U32 R41, RZ, RZ, R14 ;  /* 0x000000ffff298224 */ /* 0x000fe200078e000e */
[----:B------:R-:W-:Y:S01]  /*6bd0*/  @!P0 F2FP.BF16.PACK_AB R6, R6, R5 ;  /* 0x000000050606823e */ /* 0x000fe200000010ff */
[----:B------:R-:W-:Y:S01]  /*6be0*/  @!P0 IMAD.U32 R13, R42, 0x10000, RZ ;  /* 0x000100002a0d8824 */ /* 0x000fe200078e00ff */
[----:B------:R-:W-:Y:S01]  /*6bf0*/  @!P0 LOP3.LUT R11, R11, 0xffff0000, RZ, 0xc0, !PT ;  /* 0xffff00000b0b8812 */ /* 0x000fe200078ec0ff */
[C---:B------:R-:W-:Y:S01]  /*6c00*/  @!P0 FMUL.FTZ R14, R9.reuse, R12 ;  /* 0x0000000c090e8220 */ /* 0x040fe20000410000 */
[----:B------:R-:W-:Y:S01]  /*6c10*/  @!P0 MOV R17, R6 ;  /* 0x0000000600118202 */ /* 0x000fe20000000f00 */
[-C--:B------:R-:W-:Y:S01]  /*6c20*/  @!P0 FMUL.FTZ R3, R9, R4.reuse ;  /* 0x0000000409038220 */ /* 0x080fe20000410000 */
[----:B------:R-:W-:Y:S01]  /*6c30*/  @!P0 LOP3.LUT R6, R19, 0xffff0000, RZ, 0xc0, !PT ;  /* 0xffff000013068812 */ /* 0x000fe200078ec0ff */
[----:B------:R-:W-:Y:S02]  /*6c40*/  @!P0 FFMA.FTZ R53, R13, R4, -R14 ;  /* 0x000000040d358223 */ /* 0x000fe4000001080e */
[----:B------:R-:W-:Y:S02]  /*6c50*/  @!P0 IMAD.U32 R14, R15, 0x10000, RZ ;  /* 0x000100000f0e8824 */ /* 0x000fe400078e00ff */
[----:B------:R-:W-:Y:S02]  /*6c60*/  @!P0 IMAD.U32 R5, R19, 0x10000, RZ ;  /* 0x0001000013058824 */ /* 0x000fe400078e00ff */
[----:B------:R-:W-:Y:S01]  /*6c70*/  @!P0 FFMA.FTZ R3, R12, R13, R3 ;  /* 0x0000000d0c038223 */ /* 0x000fe20000010003 */
[----:B------:R-:W-:Y:S01]  /*6c80*/  @!P0 LOP3.LUT R13, R15, 0xffff0000, RZ, 0xc0, !PT ;  /* 0xffff00000f0d8812 */ /* 0x000fe200078ec0ff */
[----:B------:R-:W-:Y:S01]  /*6c90*/  @!P0 IMAD.U32 R4, R10, 0x10000, RZ ;  /* 0x000100000a048824 */ /* 0x000fe200078e00ff */
[C---:B------:R-:W-:Y:S01]  /*6ca0*/  @!P0 LOP3.LUT R15, R43.reuse, 0xffff0000, RZ, 0xc0, !PT ;  /* 0xffff00002b0f8812 */ /* 0x040fe200078ec0ff */
[----:B------:R-:W-:Y:S02]  /*6cb0*/  @!P0 IMAD.U32 R12, R43, 0x10000, RZ ;  /* 0x000100002b0c8824 */ /* 0x000fe400078e00ff */
[C---:B------:R-:W-:Y:S02]  /*6cc0*/  @!P0 FMUL.FTZ R9, R5.reuse, R14 ;  /* 0x0000000e05098220 */ /* 0x040fe40000410000 */
[----:B------:R-:W-:Y:S02]  /*6cd0*/  @!P0 IMAD.MOV.U32 R16, RZ, RZ, R52 ;  /* 0x000000ffff108224 */ /* 0x000fe400078e0034 */
[-C--:B------:R-:W-:Y:S02]  /*6ce0*/  @!P0 FMUL.FTZ R5, R5, R4.reuse ;  /* 0x0000000405058220 */ /* 0x080fe40000410000 */
[----:B------:R-:W-:Y:S01]  /*6cf0*/  @!P0 FFMA.FTZ R52, R12, R4, -R9 ;  /* 0x000000040c348223 */ /* 0x000fe20000010809 */
[----:B------:R-:W-:Y:S01]  /*6d00*/  @!P0 LOP3.LUT R4, R10, 0xffff0000, RZ, 0xc0, !PT ;  /* 0xffff00000a048812 */ /* 0x000fe200078ec0ff */
[----:B------:R-:W-:Y:S01]  /*6d10*/  @!P0 FMUL.FTZ R9, R6, R13 ;  /* 0x0000000d06098220 */ /* 0x000fe20000410000 */
[----:B------:R-:W-:Y:S03]  /*6d20*/  @!P0 LOP3.LUT R10, R42, 0xffff0000, RZ, 0xc0, !PT ;  /* 0xffff00002a0a8812 */ /* 0x000fe600078ec0ff */
[-C--:B------:R-:W-:Y:S02]  /*6d30*/  @!P0 FFMA.FTZ R9, R15, R4.reuse, -R9 ;  /* 0x000000040f098223 */ /* 0x080fe40000010809 */
[----:B------:R-:W-:Y:S01]  /*6d40*/  @!P0 FMUL.FTZ R6, R6, R4 ;  /* 0x0000000406068220 */ /* 0x000fe20000410000 */
[----:B------:R-:W-:Y:S02]  /*6d50*/  @!P0 LOP3.LUT R4, R18, 0xffff0000, RZ, 0xc0, !PT ;  /* 0xffff000012048812 */ /* 0x000fe400078ec0ff */
[----:B------:R-:W-:Y:S02]  /*6d60*/  @!P0 F2FP.BF16.PACK_AB R52, R9, R52 ;  /* 0x000000340934823e */ /* 0x000fe400000010ff */
[----:B------:R-:W-:Y:S02]  /*6d70*/  @!P0 LOP3.LUT R9, R39, 0xffff0000, RZ, 0xc0, !PT ;  /* 0xffff000027098812 */ /* 0x000fe400078ec0ff */
[----:B------:R-:W-:Y:S03]  /*6d80*/  @!P0 MOV R43, R52 ;  /* 0x00000034002b8202 */ /* 0x000fe60000000f00 */
[C---:B------:R-:W-:Y:S02]  /*6d90*/  @!P0 FMUL.FTZ R39, R4.reuse, R9 ;  /* 0x0000000904278220 */ /* 0x040fe40000410000 */
[-C--:B------:R-:W-:Y:S02]  /*6da0*/  @!P0 FMUL.FTZ R4, R4, R11.reuse ;  /* 0x0000000b04048220 */ /* 0x080fe40000410000 */
[----:B------:R-:W-:Y:S02]  /*6db0*/  @!P0 FFMA.FTZ R39, R10, R11, -R39 ;  /* 0x0000000b0a278223 */ /* 0x000fe40000010827 */
[----:B------:R-:W-:Y:S02]  /*6dc0*/  @!P0 FFMA.FTZ R4, R9, R10, R4 ;  /* 0x0000000a09048223 */ /* 0x000fe40000010004 */
[----:B------:R-:W-:Y:S01]  /*6dd0*/  @!P0 FFMA.FTZ R5, R14, R12, R5 ;  /* 0x0000000c0e058223 */ /* 0x000fe20000010005 */
[----:B------:R-:W-:Y:S01]  /*6de0*/  @!P0 F2FP.BF16.PACK_AB R9, R39, R53 ;  /* 0x000000352709823e */ /* 0x000fe200000010ff */
[----:B------:R-:W-:Y:S01]  /*6df0*/  @!P0 FFMA.FTZ R6, R13, R15, R6 ;  /* 0x0000000f0d068223 */ /* 0x000fe20000010006 */
[----:B------:R-:W-:Y:S03]  /*6e00*/  @!P0 F2FP.BF16.PACK_AB R4, R4, R3 ;  /* 0x000000030404823e */ /* 0x000fe600000010ff */
[----:B------:R-:W-:Y:S01]  /*6e10*/  @!P0 IMAD.MOV.U32 R42, RZ, RZ, R9 ;  /* 0x000000ffff2a8224 */ /* 0x000fe200078e0009 */
[----:B------:R-:W-:Y:S01]  /*6e20*/  @!P0 F2FP.BF16.PACK_AB R3, R6, R5 ;  /* 0x000000050603823e */ /* 0x000fe200000010ff */
[----:B------:R-:W-:Y:S04]  /*6e30*/  @!P0 IMAD.MOV.U32 R18, RZ, RZ, R4 ;  /* 0x000000ffff128224 */ /* 0x000fe800078e0004 */
[----:B------:R-:W-:Y:S01]  /*6e40*/  @!P0 IMAD.MOV.U32 R19, RZ, RZ, R3 ;  /* 0x000000ffff138224 */ /* 0x000fe200078e0003 */
[C---:B------:R-:W-:Y:S04]  /*6e50*/  LEA R4, P0, R78.reuse, R70, 0x1 ;  /* 0x000000464e047211 */ /* 0x040fe800078008ff */
[----:B------:R-:W-:Y:S02]  /*6e60*/  LEA.HI.X R5, R78, R71, R94, 0x1, P0 ;  /* 0x000000474e057211 */ /* 0x000fe400000f0c5e */
[C---:B------:R-:W-:Y:S03]  /*6e70*/  ISETP.GE.AND P0, PT, R69.reuse, c[0x0][0x1d4], PT ;  /* 0x0000750045007a0c */ /* 0x040fe60003f06270 */
[----:B------:R1:W-:Y:S10]  /*6e80*/  ST.E.128 [R4.64], R40 ;  /* 0x0000002804007985 */ /* 0x0003f4000c101d06 */
[----:B------:R-:W-:Y:S05]  /*6e90*/  @!P0 IMAD.WIDE R10, R69, 0x2, R70 ;  /* 0x00000002450a8825 */ /* 0x000fea00078e0246 */
[----:B------:R1:W-:Y:S02]  /*6ea0*/  @!P0 ST.E.128 [R10.64], R16 ;  /* 0x000000100a008985 */ /* 0x0003e4000c101d06 */
.L_x_1744:
[----:B------:R-:W-:Y:S05]  /*6eb0*/  BSYNC B0 ;  /* 0x0000000000007941 */ /* 0x000fea0003800000 */
.L_x_1743:
[----:B------:R-:W-:Y:S11]  /*6ec0*/  ISETP.GE.AND P0, PT, R142, c[0x0][0x1d4], PT ;  /* 0x000075008e007a0c */ /* 0x000ff60003f06270 */
[----:B------:R-:W-:Y:S02]  /*6ed0*/  @!UPT UIADD3 URZ, URZ, URZ, URZ ;  /* 0x0000003f3f3ff290 */ /* 0x000fe4000fffe03f */
[----:B------:R-:W-:-:S05]  /*6ee0*/  @P0 BRA `(.L_x_1742) ;  /* 0x0000076000000947 */ /* 0x000fca0003800000 */
[----:B------:R-:W-:Y:S01]  /*6ef0*/  SEL R3, R68, R67, !P2 ;  /* 0x0000004344037207 */ /* 0x000fe20005000000 */
[----:B-1----:R-:W-:Y:S01]  /*6f00*/  LDS.128 R40, [R113+0xa080] ;  /* 0x00a0800071287984 */ /* 0x002fe20000000c00 */
[----:B------:R-:W-:Y:S02]  /*6f10*/  ISETP.GE.AND P0, PT, R142, c[0x0][0x27c], PT ;  /* 0x00009f008e007a0c */ /* 0x000fe40003f06270 */
[----:B------:R-:W-:Y:S04]  /*6f20*/  SHF.R.S32.HI R4, RZ, 0x1f, R3 ;  /* 0x0000001fff047819 */ /* 0x000fe80000011403 */
[----:B------:R-:W-:Y:S04]  /*6f30*/  LEA.HI R3, R4, R3, RZ, 0x4 ;  /* 0x0000000304037211 */ /* 0x000fe800078f20ff */
[----:B------:R-:W-:Y:S03]  /*6f40*/  LEA.HI.SX32 R3, R3, R65, 0x1c ;  /* 0x0000004103037211 */ /* 0x000fe600078fe2ff */
[----:B------:R-:W-:Y:S02]  /*6f50*/  @!P0 SHF.R.U64 R9, R44, 0x10, R45 ;  /* 0x000000102c098819 */ /* 0x000fe4000000122d */
[----:B------:R-:W-:Y:S01]  /*6f60*/  IMAD.SHL.U32 R39, R3, 0x8, RZ ;  /* 0x0000000803277824 */ /* 0x000fe200078e00ff */
[----:B------:R-:W-:Y:S02]  /*6f70*/  SHF.R.S32.HI R4, RZ, 0x1f, R3 ;  /* 0x0000001fff047819 */ /* 0x000fe40000011403 */
[----:B------:R-:W-:Y:S02]  /*6f80*/  @!P0 SHF.R.U64 R5, R20, 0x10, R21 ;  /* 0x0000001014058819 */ /* 0x000fe40000001215 */
[----:B------:R-:W-:Y:S02]  /*6f90*/  LEA.HI R4, R4, R3, RZ, 0x3 ;  /* 0x0000000304047211 */ /* 0x000fe400078f18ff */
[----:B------:R-:W-:Y:S02]  /*6fa0*/  @!P0 PRMT R17, R55, 0x5410, R9 ;  /* 0x0000541037118816 */ /* 0x000fe40000000009 */
[----:B------:R-:W-:Y:S02]  /*6fb0*/  SHF.R.S32.HI R3, RZ, 0x3, R4 ;  /* 0x00000003ff037819 */ /* 0x000fe40000011404 */
[----:B------:R-:W-:Y:S02]  /*6fc0*/  LOP3.LUT R4, R222, 0x38, R39, 0xf8, !PT ;  /* 0x00000038de047812 */ /* 0x000fe400078ef827 */
[----:B------:R-:W-:Y:S01]  /*6fd0*/  @!P0 PRMT R5, R32, 0x5432, R5 ;  /* 0x0000543220058816 */ /* 0x000fe20000000005 */
[----:B------:R-:W-:Y:S01]  /*6fe0*/  IMAD R3, R3, 0xc00, R7 ;  /* 0x00000c0003037824 */ /* 0x000fe200078e0207 */
[----:B------:R-:W-:Y:S02]  /*6ff0*/  LOP3.LUT R4, R4, R152, RZ, 0x3c, !PT ;  /* 0x0000009804047212 */ /* 0x000fe400078e3cff */
[----:B------:R-:W-:Y:S02]  /*7000*/  @!P0 SHF.R.U32.HI R10, RZ, 0x10, R45 ;  /* 0x00000010ff0a8819 */ /* 0x000fe4000001162d */
[----:B------:R-:W-:Y:S01]  /*7010*/  @!P0 SHF.R.U64 R11, R46, 0x10, R47 ;  /* 0x000000102e0b8819 */ /* 0x000fe2000000122f */
        /* <DEDUP_REMOVED lines=10> */
[----:B------:R-:W-:Y:S04]  /*70c0*/  @!P0 SHF.R.U32.HI R19, RZ, 0x10, R47 ;  /* 0x00000010ff138819 */ /* 0x000fe8000001162f */
[----:B------:R-:W-:Y:S02]  /*70d0*/  @!P0 PRMT R19, R60, 0x5432, R19 ;  /* 0x000054323c138816 */ /* 0x000fe40000000013 */
[----:B-1----:R-:W-:Y:S04]  /*70e0*/  @!P0 SHF.R.U32.HI R4, RZ, 0x10, R23 ;  /* 0x00000010ff048819 */ /* 0x002fe80000011617 */
        /* <DEDUP_REMOVED lines=38> */
[----:B------:R-:W-:Y:S01]  /*7350*/  @!P0 SHF.L.U32 R4, R11, 0x10, RZ ;  /* 0x000000100b048819 */ /* 0x000fe200000006ff */
[----:B------:R-:W-:Y:S01]  /*7360*/  @!P0 IMAD.MOV.U32 R41, RZ, RZ, R18 ;  /* 0x000000ffff298224 */ /* 0x000fe200078e0012 */
[----:B------:R-:W-:Y:S01]  /*7370*/  @!P0 F2FP.BF16.PACK_AB R6, R6, R5 ;  /* 0x000000050606823e */ /* 0x000fe200000010ff */
[----:B------:R-:W-:Y:S02]  /*7380*/  @!P0 IMAD.U32 R17, R42, 0x10000, RZ ;  /* 0x000100002a118824 */ /* 0x000fe400078e00ff */
[C---:B------:R-:W-:Y:S01]  /*7390*/  @!P0 FMUL.FTZ R18, R9.reuse, R16 ;  /* 0x0000001009128220 */ /* 0x040fe20000410000 */
[----:B------:R-:W-:Y:S01]  /*73a0*/  @!P0 MOV R13, R6 ;  /* 0x00000006000d8202 */ /* 0x000fe20000000f00 */
[-C--:B------:R-:W-:Y:S01]  /*73b0*/  @!P0 FMUL.FTZ R3, R9, R4.reuse ;  /* 0x0000000409038220 */ /* 0x080fe20000410000 */
[----:B------:R-:W-:Y:S01]  /*73c0*/  @!P0 LOP3.LUT R6, R15, 0xffff0000, RZ, 0xc0, !PT ;  /* 0xffff00000f068812 */ /* 0x000fe200078ec0ff */
[----:B------:R-:W-:Y:S02]  /*73d0*/  @!P0 FFMA.FTZ R23, R17, R4, -R18 ;  /* 0x0000000411178223 */ /* 0x000fe40000010812 */
[C---:B------:R-:W-:Y:S01]  /*73e0*/  @!P0 IMAD.U32 R18, R19.reuse, 0x10000, RZ ;  /* 0x0001000013128824 */ /* 0x040fe200078e00ff */
[----:B------:R-:W-:Y:S01]  /*73f0*/  @!P0 LOP3.LUT R19, R19, 0xffff0000, RZ, 0xc0, !PT ;  /* 0xffff000013138812 */ /* 0x000fe200078ec0ff */
[----:B------:R-:W-:Y:S02]  /*7400*/  @!P0 IMAD.U32 R5, R15, 0x10000, RZ ;  /* 0x000100000f058824 */ /* 0x000fe400078e00ff */
[----:B------:R-:W-:Y:S02]  /*7410*/  @!P0 FFMA.FTZ R3, R16, R17, R3 ;  /* 0x0000001110038223 */ /* 0x000fe40000010003 */
[C---:B------:R-:W-:Y:S02]  /*7420*/  @!P0 IMAD.U32 R4, R10.reuse, 0x10000, RZ ;  /* 0x000100000a048824 */ /* 0x040fe400078e00ff */
[----:B------:R-:W-:Y:S02]  /*7430*/  @!P0 IMAD.U32 R17, R43, 0x10000, RZ ;  /* 0x000100002b118824 */ /* 0x000fe400078e00ff */
[----:B------:R-:W-:Y:S02]  /*7440*/  @!P0 FMUL.FTZ R9, R5, R18 ;  /* 0x0000001205098220 */ /* 0x000fe40000410000 */
[----:B------:R-:W-:Y:S01]  /*7450*/  @!P0 IMAD.MOV.U32 R12, RZ, RZ, R20 ;  /* 0x000000ffff0c8224 */ /* 0x000fe200078e0014 */
[----:B------:R-:W-:Y:S01]  /*7460*/  @!P0 LOP3.LUT R20, R43, 0xffff0000, RZ, 0xc0, !PT ;  /* 0xffff00002b148812 */ /* 0x000fe200078ec0ff */
        /* <DEDUP_REMOVED lines=9> */
[----:B------:R-:W-:Y:S01]  /*7500*/  @!P0 LOP3.LUT R9, R11, 0xffff0000, RZ, 0xc0, !PT ;  /* 0xffff00000b098812 */ /* 0x000fe200078ec0ff */
[----:B------:R-:W-:Y:S01]  /*7510*/  @!P0 FMUL.FTZ R11, R4, R10 ;  /* 0x0000000a040b8220 */ /* 0x000fe20000410000 */
[----:B------:R-:W-:Y:S02]  /*7520*/  @!P0 LOP3.LUT R16, R42, 0xffff0000, RZ, 0xc0, !PT ;  /* 0xffff00002a108812 */ /* 0x000fe400078ec0ff */
[----:B------:R-:W-:Y:S01]  /*7530*/  @!P0 MOV R43, R22 ;  /* 0x00000016002b8202 */ /* 0x000fe20000000f00 */
        /* <DEDUP_REMOVED lines=17> */
.L_x_1742:
[----:B-123--:R-:W-:Y:S05]  /*7650*/  BSYNC B1 ;  /* 0x0000000000017941 */ /* 0x00efea0003800000 */
.L_x_1741:
[----:B------:R1:W2:Y:S04]  /*7660*/  SHFL.IDX PT, R41, R72, 0x1, 0x181f ;  /* 0x00381f0048297f89 */ /* 0x0002a800000e0000 */
[----:B------:R1:W3:Y:S01]  /*7670*/  SHFL.IDX PT, R40, R73, 0x1, 0x181f ;  /* 0x00381f0049287f89 */ /* 0x0002e200000e0000 */
[----:B------:R-:W-:-:S05]  /*7680*/  @P5 BRA `(.L_x_1730) ;  /* 0x0000130000005947 */ /* 0x000fca0003800000 */
[----:B------:R-:W-:Y:S01]  /*7690*/  ISETP.GE.AND P0, PT, R140, c[0x0][0x1d4], PT ;  /* 0x000075008c007a0c */ /* 0x000fe20003f06270 */
[----:B------:R-:W-:Y:S01]  /*76a0*/  BSSY B0, `(.L_x_1745) ;  /* 0x0000079000007945 */ /* 0x000fe20003800000 */
[----:B------:R-:W-:Y:S11]  /*76b0*/  SHF.R.U32.HI R33, RZ, 0x3, R219 ;  /* 0x00000003ff217819 */ /* 0x000ff600000116db */
[----:B------:R-:W-:-:S05]  /*76c0*/  @P0 BRA `(.L_x_1746) ;  /* 0x0000076000000947 */ /* 0x000fca0003800000 */
[----:B------:R-:W-:Y:S02]  /*76d0*/  SEL R3, R68, R67, !P1 ;  /* 0x0000004344037207 */ /* 0x000fe40004800000 */
[----:B------:R-:W-:Y:S02]  /*76e0*/  ISETP.GE.AND P0, PT, R140, c[0x0][0x27c], PT ;  /* 0x00009f008c007a0c */ /* 0x000fe40003f06270 */
[----:B------:R-:W-:Y:S04]  /*76f0*/  SHF.R.S32.HI R4, RZ, 0x1f, R3 ;  /* 0x0000001fff047819 */ /* 0x000fe80000011403 */
[----:B------:R-:W-:Y:S04]  /*7700*/  LEA.HI R3, R4, R3, RZ, 0x4 ;  /* 0x0000000304037211 */ /* 0x000fe800078f20ff */
[----:B------:R-:W-:Y:S03]  /*7710*/  LEA.HI.SX32 R3, R3, R66, 0x1c ;  /* 0x0000004203037211 */ /* 0x000fe600078fe2ff */
[----:B------:R-:W-:Y:S02]  /*7720*/  @!P0 SHF.R.U32.HI R10, RZ, 0x10, R27 ;  /* 0x00000010ff0a8819 */ /* 0x000fe4000001161b */
[----:B------:R-:W-:Y:S01]  /*7730*/  IMAD.SHL.U32 R23, R3, 0x8, RZ ;  /* 0x0000000803177824 */ /* 0x000fe200078e00ff */
[----:B------:R-:W-:Y:S02]  /*7740*/  SHF.R.S32.HI R4, RZ, 0x1f, R3 ;  /* 0x0000001fff047819 */ /* 0x000fe40000011403 */
[----:B------:R-:W-:Y:S02]  /*7750*/  @!P0 SHF.R.U64 R5, R48, 0x10, R49 ;  /* 0x0000001030058819 */ /* 0x000fe40000001231 */
[----:B------:R-:W-:Y:S02]  /*7760*/  LEA.HI R4, R4, R3, RZ, 0x3 ;  /* 0x0000000304047211 */ /* 0x000fe400078f18ff */
[----:B------:R-:W-:Y:S02]  /*7770*/  @!P0 PRMT R17, R61, 0x5410, R5 ;  /* 0x000054103d118816 */ /* 0x000fe40000000005 */
[----:B------:R-:W-:Y:S02]  /*7780*/  SHF.R.S32.HI R3, RZ, 0x3, R4 ;  /* 0x00000003ff037819 */ /* 0x000fe40000011404 */
[----:B------:R-:W-:Y:S02]  /*7790*/  LOP3.LUT R4, R219, 0x38, R23, 0xf8, !PT ;  /* 0x00000038db047812 */ /* 0x000fe400078ef817 */
[----:B------:R-:W-:Y:S01]  /*77a0*/  @!P0 SHF.R.U32.HI R9, RZ, 0x10, R49 ;  /* 0x00000010ff098819 */ /* 0x000fe20000011631 */
[----:B------:R-:W-:Y:S01]  /*77b0*/  IMAD R3, R3, 0xc00, R8 ;  /* 0x00000c0003037824 */ /* 0x000fe200078e0208 */
[----:B------:R-:W-:Y:S02]  /*77c0*/  LOP3.LUT R4, R4, R33, RZ, 0x3c, !PT ;  /* 0x0000002104047212 */ /* 0x000fe400078e3cff */
[----:B------:R-:W-:Y:S02]  /*77d0*/  @!P0 SHF.R.U64 R11, R50, 0x10, R51 ;  /* 0x00000010320b8819 */ /* 0x000fe40000001233 */
[----:B------:R-:W-:Y:S01]  /*77e0*/  @!P0 PRMT R18, R61, 0x5432, R9 ;  /* 0x000054323d128816 */ /* 0x000fe20000000009 */
[----:B------:R-:W-:Y:S01]  /*77f0*/  IMAD.IADD R3, R3, 0x1, R4 ;  /* 0x0000000103037824 */ /* 0x000fe200078e0204 */
[----:B------:R-:W-:Y:S02]  /*7800*/  @!P0 SHF.R.U32.HI R4, RZ, 0x10, R25 ;  /* 0x00000010ff048819 */ /* 0x000fe40000011619 */
[----:B------:R-:W-:Y:S01]  /*7810*/  @!P0 PRMT R21, R62, 0x5410, R11 ;  /* 0x000054103e158816 */ /* 0x000fe2000000000b */
[----:B------:R-:W-:Y:S01]  /*7820*/  IMAD.SHL.U32 R6, R3, 0x2, RZ ;  /* 0x0000000203067824 */ /* 0x000fe200078e00ff */
[----:B------:R-:W-:Y:S02]  /*7830*/  @!P0 SHF.R.U64 R3, R24, 0x10, R25 ;  /* 0x0000001018038819 */ /* 0x000fe40000001219 */
[C---:B------:R-:W-:Y:S02]  /*7840*/  @!P0 PRMT R9, R34.reuse, 0x5410, R4 ;  /* 0x0000541022098816 */ /* 0x040fe40000000004 */
[----:B------:R4:W5:Y:S01]  /*7850*/  LDS.128 R12, [R6+0xa080] ;  /* 0x00a08000060c7984 */ /* 0x0009620000000c00 */
[----:B------:R-:W-:Y:S02]  /*7860*/  @!P0 PRMT R5, R34, 0x5432, R3 ;  /* 0x0000543222058816 */ /* 0x000fe40000000003 */
[----:B------:R-:W-:Y:S02]  /*7870*/  @!P0 SHF.R.U32.HI R19, RZ, 0x10, R51 ;  /* 0x00000010ff138819 */ /* 0x000fe40000011633 */
[----:B------:R-:W-:Y:S01]  /*7880*/  @!P0 PRMT R10, R35, 0x5432, R10 ;  /* 0x00005432230a8816 */ /* 0x000fe2000000000a */
[C---:B------:R-:W-:Y:S01]  /*7890*/  @!P0 IMAD.U32 R4, R5.reuse, 0x10000, RZ ;  /* 0x0001000005048824 */ /* 0x040fe200078e00ff */
[----:B------:R-:W-:Y:S02]  /*78a0*/  @!P0 LOP3.LUT R5, R5, 0xffff0000, RZ, 0xc0, !PT ;  /* 0xffff000005058812 */ /* 0x000fe400078ec0ff */
[----:B------:R-:W-:Y:S02]  /*78b0*/  @!P0 PRMT R19, R62, 0x5432, R19 ;  /* 0x000054323e138816 */ /* 0x000fe40000000013 */
[----:B----4-:R-:W-:Y:S02]  /*78c0*/  @!P0 SHF.R.U64 R6, R26, 0x10, R27 ;  /* 0x000000101a068819 */ /* 0x010fe4000000121b */
[----:B------:R-:W4:Y:S02]  /*78d0*/  LDS.128 R24, [R114+0xa080] ;  /* 0x00a0800072187984 */ /* 0x000f240000000c00 */
[----:B------:R-:W-:Y:S01]  /*78e0*/  @!P0 PRMT R11, R35, 0x5410, R6 ;  /* 0x00005410230b8816 */ /* 0x000fe20000000006 */
[----:B------:R-:W-:Y:S02]  /*78f0*/  @!P0 IMAD.U32 R6, R17, 0x10000, RZ ;  /* 0x0001000011068824 */ /* 0x000fe400078e00ff */
[----:B-----5:R-:W-:Y:S04]  /*7900*/  @!P0 IMAD.U32 R3, R12, 0x10000, RZ ;  /* 0x000100000c038824 */ /* 0x020fe800078e00ff */
[C---:B------:R-:W-:Y:S02]  /*7910*/  @!P0 FMUL.FTZ R20, R3.reuse, R6 ;  /* 0x0000000603148220 */ /* 0x040fe40000410000 */
[-C--:B------:R-:W-:Y:S01]  /*7920*/  @!P0 FMUL.FTZ R3, R3, R4.reuse ;  /* 0x0000000403038220 */ /* 0x080fe20000410000 */
[----:B----4-:R-:W-:Y:S05]  /*7930*/  @!P0 SHF.L.U32 R16, R24, 0x10, RZ ;  /* 0x0000001018108819 */ /* 0x010fea00000006ff */
        /* <DEDUP_REMOVED lines=73> */
[C---:B---3--:R-:W-:Y:S04]  /*7dd0*/  LEA R4, P0, R78.reuse, R40, 0x1 ;  /* 0x000000284e047211 */ /* 0x048fe800078008ff */
[----:B--2---:R-:W-:Y:S02]  /*7de0*/  LEA.HI.X R5, R78, R41, R94, 0x1, P0 ;  /* 0x000000294e057211 */ /* 0x004fe400000f0c5e */
[C---:B------:R-:W-:Y:S03]  /*7df0*/  ISETP.GE.AND P0, PT, R23.reuse, c[0x0][0x1d4], PT ;  /* 0x0000750017007a0c */ /* 0x040fe60003f06270 */
[----:B------:R2:W-:Y:S10]  /*7e00*/  ST.E.128 [R4.64], R24 ;  /* 0x0000001804007985 */ /* 0x0005f4000c101d06 */
[----:B------:R-:W-:Y:S05]  /*7e10*/  @!P0 IMAD.WIDE R10, R23, 0x2, R40 ;  /* 0x00000002170a8825 */ /* 0x000fea00078e0228 */
[----:B------:R2:W-:Y:S02]  /*7e20*/  @!P0 ST.E.128 [R10.64], R12 ;  /* 0x0000000c0a008985 */ /* 0x0005e4000c101d06 */
.L_x_1746:
[----:B------:R-:W-:Y:S05]  /*7e30*/  BSYNC B0 ;  /* 0x0000000000007941 */ /* 0x000fea0003800000 */
.L_x_1745:
[----:B------:R-:W-:Y:S11]  /*7e40*/  ISETP.GE.AND P0, PT, R142, c[0x0][0x1d4], PT ;  /* 0x000075008e007a0c */ /* 0x000ff60003f06270 */
[----:B------:R-:W-:Y:S02]  /*7e50*/  @!UPT UIADD3 URZ, URZ, URZ, URZ ;  /* 0x0000003f3f3ff290 */ /* 0x000fe4000fffe03f */
[----:B------:R-:W-:-:S05]  /*7e60*/  @P0 BRA `(.L_x_1730) ;  /* 0x00000b2000000947 */ /* 0x000fca0003800000 */
[----:B------:R-:W-:Y:S02]  /*7e70*/  SEL R3, R68, R67, !P2 ;  /* 0x0000004344037207 */ /* 0x000fe40005000000 */
[----:B------:R-:W-:Y:S02]  /*7e80*/  ISETP.GE.AND P0, PT, R142, c[0x0][0x27c], PT ;  /* 0x00009f008e007a0c */ /* 0x000fe40003f06270 */
[----:B--2---:R-:W-:Y:S04]  /*7e90*/  SHF.R.S32.HI R4, RZ, 0x1f, R3 ;  /* 0x0000001fff047819 */ /* 0x004fe80000011403 */
[----:B------:R-:W-:Y:S04]  /*7ea0*/  LEA.HI R3, R4, R3, RZ, 0x4 ;  /* 0x0000000304037211 */ /* 0x000fe800078f20ff */
[----:B------:R-:W-:Y:S03]  /*7eb0*/  LEA.HI.SX32 R3, R3, R65, 0x1c ;  /* 0x0000004103037211 */ /* 0x000fe600078fe2ff */
[----:B------:R-:W-:Y:S02]  /*7ec0*/  @!P0 SHF.R.U32.HI R10, RZ, 0x10, R31 ;  /* 0x00000010ff0a8819 */ /* 0x000fe4000001161f */
[----:B------:R-:W-:Y:S01]  /*7ed0*/  IMAD.SHL.U32 R39, R3, 0x8, RZ ;  /* 0x0000000803277824 */ /* 0x000fe200078e00ff */
[----:B------:R-:W-:Y:S02]  /*7ee0*/  SHF.R.S32.HI R4, RZ, 0x1f, R3 ;  /* 0x0000001fff047819 */ /* 0x000fe40000011403 */
[----:B------:R-:W-:Y:S02]  /*7ef0*/  @!P0 PRMT R14, R37, 0x5410, R10 ;  /* 0x00005410250e8816 */ /* 0x000fe4000000000a */
[----:B------:R-:W-:Y:S02]  /*7f00*/  LEA.HI R4, R4, R3, RZ, 0x3 ;  /* 0x0000000304047211 */ /* 0x000fe400078f18ff */
[----:B------:R-:W-:Y:S02]  /*7f10*/  @!P0 SHF.R.U64 R11, R58, 0x10, R59 ;  /* 0x000000103a0b8819 */ /* 0x000fe4000000123b */
[----:B------:R-:W-:Y:S02]  /*7f20*/  SHF.R.S32.HI R3, RZ, 0x3, R4 ;  /* 0x00000003ff037819 */ /* 0x000fe40000011404 */
[----:B------:R-:W-:Y:S02]  /*7f30*/  LOP3.LUT R4, R219, 0x38, R39, 0xf8, !PT ;  /* 0x00000038db047812 */ /* 0x000fe400078ef827 */
[----:B------:R-:W-:Y:S01]  /*7f40*/  @!P0 PRMT R25, R64, 0x5432, R11 ;  /* 0x0000543240198816 */ /* 0x000fe2000000000b */
[----:B------:R-:W-:Y:S01]  /*7f50*/  IMAD R3, R3, 0xc00, R8 ;  /* 0x00000c0003037824 */ /* 0x000fe200078e0208 */
[----:B------:R-:W-:Y:S02]  /*7f60*/  LOP3.LUT R4, R4, R33, RZ, 0x3c, !PT ;  /* 0x0000002104047212 */ /* 0x000fe400078e3cff */
[----:B------:R-:W2:Y:S01]  /*7f70*/  LDS.128 R32, [R112+0xa080] ;  /* 0x00a0800070207984 */ /* 0x000ea20000000c00 */
[--C-:B------:R-:W-:Y:S02]  /*7f80*/  @!P0 SHF.R.U32.HI R9, RZ, 0x10, R57.reuse ;  /* 0x00000010ff098819 */ /* 0x100fe40000011639 */
[----:B------:R-:W-:Y:S01]  /*7f90*/  IMAD.IADD R3, R3, 0x1, R4 ;  /* 0x0000000103037824 */ /* 0x000fe200078e0204 */
[----:B------:R-:W-:Y:S02]  /*7fa0*/  @!P0 SHF.R.U64 R4, R56, 0x10, R57 ;  /* 0x0000001038048819 */ /* 0x000fe40000001239 */
[----:B------:R-:W-:Y:S01]  /*7fb0*/  @!P0 PRMT R20, R63, 0x5432, R9 ;  /* 0x000054323f148816 */ /* 0x000fe20000000009 */
[----:B------:R-:W-:Y:S01]  /*7fc0*/  IMAD.SHL.U32 R3, R3, 0x2, RZ ;  /* 0x0000000203037824 */ /* 0x000fe200078e00ff */
[----:B------:R-:W-:Y:S02]  /*7fd0*/  @!P0 PRMT R12, R63, 0x5410, R4 ;  /* 0x000054103f0c8816 */ /* 0x000fe40000000004 */
[----:B------:R-:W-:Y:S02]  /*7fe0*/  @!P0 SHF.R.U32.HI R5, RZ, 0x10, R29 ;  /* 0x00000010ff058819 */ /* 0x000fe4000001161d */
[----:B------:R4:W5:Y:S01]  /*7ff0*/  LDS.128 R16, [R3+0xa080] ;  /* 0x00a0800003107984 */ /* 0x0009620000000c00 */
[----:B------:R-:W-:Y:S01]  /*8000*/  @!P0 IMAD.U32 R11, R12, 0x10000, RZ ;  /* 0x000100000c0b8824 */ /* 0x000fe200078e00ff */
[----:B------:R-:W-:Y:S02]  /*8010*/  @!P0 PRMT R9, R36, 0x5410, R5 ;  /* 0x0000541024098816 */ /* 0x000fe40000000005 */
[----:B------:R-:W-:Y:S02]  /*8020*/  @!P0 SHF.R.U32.HI R13, RZ, 0x10, R59 ;  /* 0x00000010ff0d8819 */ /* 0x000fe4000001163b */
[----:B------:R-:W-:Y:S02]  /*8030*/  @!P0 SHF.R.U64 R6, R30, 0x10, R31 ;  /* 0x000000101e068819 */ /* 0x000fe4000000121f */
[----:B------:R-:W-:Y:S02]  /*8040*/  @!P0 LOP3.LUT R12, R12, 0xffff0000, RZ, 0xc0, !PT ;  /* 0xffff00000c0c8812 */ /* 0x000fe400078ec0ff */
[----:B------:R-:W-:Y:S02]  /*8050*/  @!P0 PRMT R23, R64, 0x5410, R13 ;  /* 0x0000541040178816 */ /* 0x000fe4000000000d */
[----:B------:R-:W-:Y:S02]  /*8060*/  @!P0 PRMT R13, R37, 0x5432, R6 ;  /* 0x00005432250d8816 */ /* 0x000fe40000000006 */
[----:B----4-:R-:W-:Y:S04]  /*8070*/  @!P0 SHF.R.U64 R3, R28, 0x10, R29 ;  /* 0x000000101c038819 */ /* 0x010fe8000000121d */
[----:B------:R-:W-:Y:S01]  /*8080*/  @!P0 PRMT R4, R36, 0x5432, R3 ;  /* 0x0000543224048816 */ /* 0x000fe20000000003 */
[----:B--2---:R-:W-:Y:S03]  /*8090*/  @!P0 IMAD.U32 R10, R32, 0x10000, RZ ;  /* 0x00010000200a8824 */ /* 0x004fe600078e00ff */
[----:B------:R-:W-:Y:S01]  /*80a0*/  @!P0 SHF.L.U32 R5, R4, 0x10, RZ ;  /* 0x0000001004058819 */ /* 0x000fe200000006ff */
[C---:B-----5:R-:W-:Y:S01]  /*80b0*/  @!P0 IMAD.U32 R3, R16.reuse, 0x10000, RZ ;  /* 0x0001000010038824 */ /* 0x060fe200078e00ff */
[----:B------:R-:W-:Y:S03]  /*80c0*/  @!P0 LOP3.LUT R6, R16, 0xffff0000, RZ, 0xc0, !PT ;  /* 0xffff000010068812 */ /* 0x000fe600078ec0ff */
[C---:B------:R-:W-:Y:S02]  /*80d0*/  @!P0 FMUL.FTZ R15, R3.reuse, R11 ;  /* 0x0000000b030f8220 */ /* 0x040fe40000410000 */
[-C--:B------:R-:W-:Y:S02]  /*80e0*/  @!P0 FMUL.FTZ R3, R3, R5.reuse ;  /* 0x0000000503038220 */ /* 0x080fe40000410000 */
[----:B------:R-:W-:Y:S02]  /*80f0*/  @!P0 FFMA.FTZ R24, R10, R5, -R15 ;  /* 0x000000050a188223 */ /* 0x000fe4000001080f */
[----:B------:R-:W-:Y:S01]  /*8100*/  @!P0 FFMA.FTZ R3, R11, R10, R3 ;  /* 0x0000000a0b038223 */ /* 0x000fe20000010003 */
[----:B------:R-:W-:Y:S01]  /*8110*/  @!P0 LOP3.LUT R11, R32, 0xffff0000, RZ, 0xc0, !PT ;  /* 0xffff0000200b8812 */ /* 0x000fe200078ec0ff */
[----:B------:R-:W-:Y:S01]  /*8120*/  @!P0 FMUL.FTZ R21, R6, R12 ;  /* 0x0000000c06158220 */ /* 0x000fe20000410000 */
[----:B------:R-:W-:Y:S01]  /*8130*/  @!P0 LOP3.LUT R10, R4, 0xffff0000, RZ, 0xc0, !PT ;  /* 0xffff0000040a8812 */ /* 0x000fe200078ec0ff */
[C---:B------:R-:W-:Y:S01]  /*8140*/  @!P0 IMAD.U32 R15, R20.reuse, 0x10000, RZ ;  /* 0x00010000140f8824 */ /* 0x040fe200078e00ff */
[----:B------:R-:W-:Y:S01]  /*8150*/  @!P0 LOP3.LUT R20, R20, 0xffff0000, RZ, 0xc0, !PT ;  /* 0xffff000014148812 */ /* 0x000fe200078ec0ff */
[----:B------:R-:W-:Y:S02]  /*8160*/  @!P0 IMAD.U32 R5, R17, 0x10000, RZ ;  /* 0x0001000011058824 */ /* 0x000fe400078e00ff */
[-C--:B------:R-:W-:Y:S02]  /*8170*/  @!P0 FMUL.FTZ R4, R6, R10.reuse ;  /* 0x0000000a06048220 */ /* 0x080fe40000410000 */
[----:B------:R-:W-:Y:S01]  /*8180*/  @!P0 FFMA.FTZ R22, R11, R10, -R21 ;  /* 0x0000000a0b168223 */ /* 0x000fe20000010815 */
[----:B------:R-:W-:Y:S01]  /*8190*/  @!P0 SHF.L.U32 R10, R33, 0x10, RZ ;  /* 0x00000010210a8819 */ /* 0x000fe200000006ff */
        /* <DEDUP_REMOVED lines=8> */
[----:B------:R-:W-:Y:S02]  /*8220*/  @!P0 FFMA.FTZ R5, R15, R10, R5 ;  /* 0x0000000a0f058223 */ /* 0x000fe40000010005 */
[C---:B------:R-:W-:Y:S02]  /*8230*/  @!P0 FMUL.FTZ R12, R6.reuse, R20 ;  /* 0x00000014060c8220 */ /* 0x040fe40000410000 */
[-C--:B------:R-:W-:Y:S02]  /*8240*/  @!P0 FMUL.FTZ R6, R6, R9.reuse ;  /* 0x0000000906068220 */ /* 0x080fe40000410000 */
[----:B------:R-:W-:Y:S02]  /*8250*/  @!P0 FFMA.FTZ R12, R11, R9, -R12 ;  /* 0x000000090b0c8223 */ /* 0x000fe4000001080c */
[----:B------:R-:W-:Y:S02]  /*8260*/  @!P0 IMAD.U32 R15, R25, 0x10000, RZ ;  /* 0x00010000190f8824 */ /* 0x000fe400078e00ff */
[----:B------:R-:W-:Y:S01]  /*8270*/  @!P0 IMAD.U32 R9, R18, 0x10000, RZ ;  /* 0x0001000012098824 */ /* 0x000fe200078e00ff */
[----:B------:R-:W-:Y:S01]  /*8280*/  @!P0 F2FP.BF16.PACK_AB R21, R12, R21 ;  /* 0x000000150c15823e */ /* 0x000fe200000010ff */
[----:B------:R-:W-:Y:S01]  /*8290*/  @!P0 FFMA.FTZ R6, R20, R11, R6 ;  /* 0x0000000b14068223 */ /* 0x000fe20000010006 */
[----:B------:R-:W-:Y:S01]  /*82a0*/  @!P0 F2FP.BF16.PACK_AB R12, R22, R24 ;  /* 0x00000018160c823e */ /* 0x000fe200000010ff */
[----:B------:R-:W-:Y:S01]  /*82b0*/  @!P0 IMAD.U32 R11, R19, 0x10000, RZ ;  /* 0x00010000130b8824 */ /* 0x000fe200078e00ff */
[----:B------:R-:W-:Y:S01]  /*82c0*/  @!P0 SHF.L.U32 R20, R34, 0x10, RZ ;  /* 0x0000001022148819 */ /* 0x000fe200000006ff */
[----:B------:R-:W-:Y:S01]  /*82d0*/  @!P0 IMAD.MOV.U32 R33, RZ, RZ, R21 ;  /* 0x000000ffff218224 */ /* 0x000fe200078e0015 */
[----:B------:R-:W-:Y:S01]  /*82e0*/  @!P0 SHF.L.U32 R22, R35, 0x10, RZ ;  /* 0x0000001023168819 */ /* 0x000fe200000006ff */
[----:B------:R-:W-:Y:S01]  /*82f0*/  @!P0 IMAD.MOV.U32 R32, RZ, RZ, R12 ;  /* 0x000000ffff208224 */ /* 0x000fe200078e000c */
[----:B------:R-:W-:Y:S01]  /*8300*/  @!P0 F2FP.BF16.PACK_AB R5, R6, R5 ;  /* 0x000000050605823e */ /* 0x000fe200000010ff */
[C---:B------:R-:W-:Y:S01]  /*8310*/  @!P0 IMAD.U32 R21, R23.reuse, 0x10000, RZ ;  /* 0x0001000017158824 */ /* 0x040fe200078e00ff */
[----:B------:R-:W-:Y:S01]  /*8320*/  @!P0 LOP3.LUT R23, R23, 0xffff0000, RZ, 0xc0, !PT ;  /* 0xffff000017178812 */ /* 0x000fe200078ec0ff */
[C---:B------:R-:W-:Y:S01]  /*8330*/  @!P0 IMAD.U32 R12, R13.reuse, 0x10000, RZ ;  /* 0x000100000d0c8824 */ /* 0x040fe200078e00ff */
[----:B------:R-:W-:Y:S01]  /*8340*/  @!P0 LOP3.LUT R13, R13, 0xffff0000, RZ, 0xc0, !PT ;  /* 0xffff00000d0d8812 */ /* 0x000fe200078ec0ff */
[----:B------:R-:W-:Y:S01]  /*8350*/  @!P0 FMUL.FTZ R26, R9, R15 ;  /* 0x0000000f091a8220 */ /* 0x000fe20000410000 */
[----:B------:R-:W-:Y:S01]  /*8360*/  @!P0 MOV R17, R5 ;  /* 0x0000000500118202 */ /* 0x000fe20000000f00 */
[C---:B------:R-:W-:Y:S01]  /*8370*/  @!P0 IMAD.U32 R10, R14.reuse, 0x10000, RZ ;  /* 0x000100000e0a8824 */ /* 0x040fe200078e00ff */
[----:B------:R-:W-:Y:S01]  /*8380*/  @!P0 LOP3.LUT R14, R14, 0xffff0000, RZ, 0xc0, !PT ;  /* 0xffff00000e0e8812 */ /* 0x000fe200078ec0ff */
[----:B------:R-:W-:Y:S02]  /*8390*/  @!P0 FMUL.FTZ R24, R11, R21 ;  /* 0x000000150b188220 */ /* 0x000fe40000410000 */
[-C--:B------:R-:W-:Y:S02]  /*83a0*/  @!P0 FMUL.FTZ R9, R9, R12.reuse ;  /* 0x0000000c09098220 */ /* 0x080fe40000410000 */
[----:B------:R-:W-:Y:S01]  /*83b0*/  @!P0 FFMA.FTZ R26, R20, R12, -R26 ;  /* 0x0000000c141a8223 */ /* 0x000fe2000001081a */
[----:B------:R-:W-:Y:S01]  /*83c0*/  @!P0 LOP3.LUT R12, R19, 0xffff0000, RZ, 0xc0, !PT ;  /* 0xffff0000130c8812 */ /* 0x000fe200078ec0ff */
[-C--:B------:R-:W-:Y:S01]  /*83d0*/  @!P0 FFMA.FTZ R27, R22, R10.reuse, -R24 ;  /* 0x0000000a161b8223 */ /* 0x080fe20000010818 */
[----:B------:R-:W-:Y:S01]  /*83e0*/  @!P0 LOP3.LUT R24, R35, 0xffff0000, RZ, 0xc0, !PT ;  /* 0xffff000023188812 */ /* 0x000fe200078ec0ff */
[----:B------:R-:W-:Y:S02]  /*83f0*/  @!P0 FMUL.FTZ R11, R11, R10 ;  /* 0x0000000a0b0b8220 */ /* 0x000fe40000410000 */
[----:B------:R-:W-:Y:S02]  /*8400*/  @!P0 FMUL.FTZ R10, R12, R23 ;  /* 0x000000170c0a8220 */ /* 0x000fe40000410000 */
[----:B------:R-:W-:Y:S01]  /*8410*/  @!P0 FFMA.FTZ R9, R15, R20, R9 ;  /* 0x000000140f098223 */ /* 0x000fe20000010009 */
[----:B------:R-:W-:Y:S01]  /*8420*/  @!P0 LOP3.LUT R20, R34, 0xffff0000, RZ, 0xc0, !PT ;  /* 0xffff000022148812 */ /* 0x000fe200078ec0ff */
[-C--:B------:R-:W-:Y:S01]  /*8430*/  @!P0 FFMA.FTZ R10, R24, R14.reuse, -R10 ;  /* 0x0000000e180a8223 */ /* 0x080fe2000001080a */
[----:B------:R-:W-:Y:S01]  /*8440*/  @!P0 LOP3.LUT R15, R25, 0xffff0000, RZ, 0xc0, !PT ;  /* 0xffff0000190f8812 */ /* 0x000fe200078ec0ff */
[----:B------:R-:W-:Y:S03]  /*8450*/  @!P0 FMUL.FTZ R12, R12, R14 ;  /* 0x0000000e0c0c8220 */ /* 0x000fe60000410000 */
[----:B------:R-:W-:Y:S02]  /*8460*/  @!P0 F2FP.BF16.PACK_AB R28, R10, R27 ;  /* 0x0000001b0a1c823e */ /* 0x000fe400000010ff */
[----:B------:R-:W-:Y:S03]  /*8470*/  @!P0 LOP3.LUT R10, R18, 0xffff0000, RZ, 0xc0, !PT ;  /* 0xffff0000120a8812 */ /* 0x000fe600078ec0ff */
[----:B------:R-:W-:Y:S02]  /*8480*/  @!P0 IMAD.MOV.U32 R35, RZ, RZ, R28 ;  /* 0x000000ffff238224 */ /* 0x000fe400078e001c */
[C---:B------:R-:W-:Y:S02]  /*8490*/  @!P0 FMUL.FTZ R25, R10.reuse, R15 ;  /* 0x0000000f0a198220 */ /* 0x040fe40000410000 */
[-C--:B------:R-:W-:Y:S02]  /*84a0*/  @!P0 FMUL.FTZ R10, R10, R13.reuse ;  /* 0x0000000d0a0a8220 */ /* 0x080fe40000410000 */
[----:B------:R-:W-:Y:S02]  /*84b0*/  @!P0 FFMA.FTZ R25, R20, R13, -R25 ;  /* 0x0000000d14198223 */ /* 0x000fe40000010819 */
[----:B------:R-:W-:Y:S02]  /*84c0*/  @!P0 FFMA.FTZ R10, R15, R20, R10 ;  /* 0x000000140f0a8223 */ /* 0x000fe4000001000a */
[----:B------:R-:W-:Y:S01]  /*84d0*/  @!P0 FFMA.FTZ R11, R21, R22, R11 ;  /* 0x00000016150b8223 */ /* 0x000fe2000001000b */
[----:B------:R-:W-:Y:S01]  /*84e0*/  @!P0 F2FP.BF16.PACK_AB R13, R25, R26 ;  /* 0x0000001a190d823e */ /* 0x000fe200000010ff */
[----:B------:R-:W-:Y:S01]  /*84f0*/  @!P0 FFMA.FTZ R12, R23, R24, R12 ;  /* 0x00000018170c8223 */ /* 0x000fe2000001000c */
[C---:B---3--:R-:W-:Y:S03]  /*8500*/  LEA R26, P3, R77.reuse, R40, 0x1 ;  /* 0x000000284d1a7211 */ /* 0x048fe600078608ff */
[----:B------:R-:W-:Y:S01]  /*8510*/  @!P0 IMAD.MOV.U32 R34, RZ, RZ, R13 ;  /* 0x000000ffff228224 */ /* 0x000fe200078e000d */
[----:B------:R-:W-:Y:S02]  /*8520*/  LEA.HI.X R27, R77, R41, R93, 0x1, P3 ;  /* 0x000000294d1b7211 */ /* 0x000fe400018f0c5d */
[----:B------:R-:W-:Y:S02]  /*8530*/  @!P0 F2FP.BF16.PACK_AB R13, R4, R3 ;  /* 0x00000003040d823e */ /* 0x000fe400000010ff */
[----:B------:R-:W-:Y:S01]  /*8540*/  @!P0 F2FP.BF16.PACK_AB R4, R10, R9 ;  /* 0x000000090a04823e */ /* 0x000fe200000010ff */
[----:B------:R2:W-:Y:S01]  /*8550*/  ST.E.128 [R26.64], R32 ;  /* 0x000000201a007985 */ /* 0x0005e2000c101d06 */
[----:B------:R-:W-:Y:S01]  /*8560*/  @!P0 F2FP.BF16.PACK_AB R3, R12, R11 ;  /* 0x0000000b0c03823e */ /* 0x000fe200000010ff */
[----:B------:R-:W-:Y:S02]  /*8570*/  @!P0 IMAD.MOV.U32 R16, RZ, RZ, R13 ;  /* 0x000000ffff108224 */ /* 0x000fe400078e000d */
        /* <DEDUP_REMOVED lines=9> */
.L_x_1716:
[----:B------:R1:W2:Y:S01]  /*8610*/  SHFL.IDX PT, R5, R72, RZ, 0x181f ;  /* 0x00181fff48057589 */ /* 0x0002a200000e0000 */
[----:B------:R-:W-:Y:S01]  /*8620*/  IMAD R3, R38, -0x30, R2 ;  /* 0xffffffd026037824 */ /* 0x000fe200078e0202 */
[----:B------:R-:W-:Y:S02]  /*8630*/  BSSY B0, `(.L_x_1747) ;  /* 0x000001c000007945 */ /* 0x000fe40003800000 */
[----:B------:R1:W3:Y:S02]  /*8640*/  SHFL.IDX PT, R4, R73, RZ, 0x181f ;  /* 0x00181fff49047589 */ /* 0x0002e400000e0000 */
[----:B------:R-:W-:Y:S04]  /*8650*/  IMNMX R74, R3, 0x30, PT ;  /* 0x00000030034a7817 */ /* 0x000fe80003800200 */
[----:B------:R-:W-:Y:S04]  /*8660*/  IADD3 R6, -R143, R74, RZ ;  /* 0x0000004a8f067210 */ /* 0x000fe80007ffe1ff */
[----:B------:R-:W-:Y:S11]  /*8670*/  ISETP.GE.AND P0, PT, R6, 0x1, PT ;  /* 0x000000010600780c */ /* 0x000ff60003f06270 */
[----:B------:R-:W-:Y:S02]  /*8680*/  @!UPT UIADD3 URZ, URZ, URZ, URZ ;  /* 0x0000003f3f3ff290 */ /* 0x000fe4000fffe03f */
[----:B------:R-:W-:-:S05]  /*8690*/  @!P0 BRA `(.L_x_1748) ;  /* 0x0000015000008947 */ /* 0x000fca0003800000 */
[----:B-12---:R-:W-:Y:S02]  /*86a0*/  ISETP.GE.AND P0, PT, R140, c[0x0][0x1d4], PT ;  /* 0x000075008c007a0c */ /* 0x006fe40003f06270 */
[----:B------:R-:W-:Y:S11]  /*86b0*/  ISETP.GE.AND P4, PT, R142, c[0x0][0x1d4], PT ;  /* 0x000075008e007a0c */ /* 0x000ff60003f86270 */
[----:B------:R-:W1:Y:S01]  /*86c0*/  @!P0 LDS.128 R20, [R203+0xa080] ;  /* 0x00a08000cb148984 */ /* 0x000e620000000c00 */
[CC--:B---3--:R-:W-:Y:S04]  /*86d0*/  @!P0 LEA R10, P3, R140.reuse, R4.reuse, 0x1 ;  /* 0x000000048c0a8211 */ /* 0x0c8fe800078608ff */
[-C--:B------:R-:W-:Y:S02]  /*86e0*/  @!P0 LEA.HI.X R11, R140, R5.reuse, R141, 0x1, P3 ;  /* 0x000000058c0b8211 */ /* 0x080fe400018f0c8d */
[CC--:B------:R-:W-:Y:S04]  /*86f0*/  @!P4 LEA R14, P3, R206.reuse, R4.reuse, 0x1 ;  /* 0x00000004ce0ec211 */ /* 0x0c0fe800078608ff */
[-C--:B------:R-:W-:Y:S02]  /*8700*/  @!P4 LEA.HI.X R15, R206, R5.reuse, R213, 0x1, P3 ;  /* 0x00000005ce0fc211 */ /* 0x080fe400018f0cd5 */
[C---:B------:R-:W-:Y:S11]  /*8710*/  ISETP.GE.AND P3, PT, R205.reuse, c[0x0][0x1d4], PT ;  /* 0x00007500cd007a0c */ /* 0x040ff60003f66270 */
[----:B------:R-:W-:Y:S02]  /*8720*/  @!UPT UIADD3 URZ, URZ, URZ, URZ ;  /* 0x0000003f3f3ff290 */ /* 0x000fe4000fffe03f */
[CC--:B------:R-:W-:Y:S04]  /*8730*/  @!P3 LEA R12, P5, R205.reuse, R4.reuse, 0x1 ;  /* 0x00000004cd0cb211 */ /* 0x0c0fe800078a08ff */
[-C--:B------:R-:W-:Y:S01]  /*8740*/  @!P3 LEA.HI.X R13, R205, R5.reuse, R215, 0x1, P5 ;  /* 0x00000005cd0db211 */ /* 0x080fe200028f0cd7 */
[----:B-1----:R-:W-:Y:S01]  /*8750*/  @!P0 ST.E.128 [R10.64], R20 ;  /* 0x000000140a008985 */ /* 0x002fe2000c101d06 */
[C---:B------:R-:W-:Y:S03]  /*8760*/  ISETP.GE.AND P0, PT, R204.reuse, c[0x0][0x1d4], PT ;  /* 0x00007500cc007a0c */ /* 0x040fe60003f06270 */
[----:B------:R-:W1:Y:S10]  /*8770*/  @!P4 LDS.128 R16, [R203+0xb880] ;  /* 0x00b88000cb10c984 */ /* 0x000e740000000c00 */
[C---:B------:R-:W-:Y:S04]  /*8780*/  @!P0 LEA R4, P5, R204.reuse, R4, 0x1 ;  /* 0x00000004cc048211 */ /* 0x040fe800078a08ff */
[----:B------:R-:W-:Y:S01]  /*8790*/  @!P0 LEA.HI.X R5, R204, R5, R214, 0x1, P5 ;  /* 0x00000005cc058211 */ /* 0x000fe200028f0cd6 */
[----:B-1----:R-:W-:Y:S04]  /*87a0*/  @!P4 ST.E.128 [R14.64], R16 ;  /* 0x000000100e00c985 */ /* 0x002fe8000c101d06 */
[----:B------:R-:W1:Y:S04]  /*87b0*/  @!P3 LDS.128 R16, [R203+0xd080] ;  /* 0x00d08000cb10b984 */ /* 0x000e680000000c00 */
[----:B-1----:R-:W-:Y:S04]  /*87c0*/  @!P3 ST.E.128 [R12.64], R16 ;  /* 0x000000100c00b985 */ /* 0x002fe8000c101d06 */
[----:B------:R-:W1:Y:S04]  /*87d0*/  @!P0 LDS.128 R12, [R203+0xe880] ;  /* 0x00e88000cb0c8984 */ /* 0x000e680000000c00 */
[----:B-1----:R1:W-:Y:S02]  /*87e0*/  @!P0 ST.E.128 [R4.64], R12 ;  /* 0x0000000c04008985 */ /* 0x0023e4000c101d06 */
.L_x_1748:
[----:B-12---:R-:W-:Y:S05]  /*87f0*/  BSYNC B0 ;  /* 0x0000000000007941 */ /* 0x006fea0003800000 */
.L_x_1747:
[----:B---3--:R1:W2:Y:S01]  /*8800*/  SHFL.IDX PT, R4, R72, 0x1, 0x181f ;  /* 0x00381f0048047f89 */ /* 0x0082a200000e0000 */
[----:B------:R-:W-:Y:S03]  /*8810*/  ISETP.GE.AND P0, PT, R6, 0x21, PT ;  /* 0x000000210600780c */ /* 0x000fe60003f06270 */
[----:B------:R1:W3:Y:S10]  /*8820*/  SHFL.IDX PT, R3, R73, 0x1, 0x181f ;  /* 0x00381f0049037f89 */ /* 0x0002f400000e0000 */
[----:B------:R-:W-:-:S05]  /*8830*/  @!P0 BRA `(.L_x_1730) ;  /* 0x0000015000008947 */ /* 0x000fca0003800000 */
[----:B------:R-:W-:Y:S02]  /*8840*/  ISETP.GE.AND P0, PT, R140, c[0x0][0x1d4], PT ;  /* 0x000075008c007a0c */ /* 0x000fe40003f06270 */
[----:B------:R-:W-:Y:S11]  /*8850*/  ISETP.GE.AND P4, PT, R142, c[0x0][0x1d4], PT ;  /* 0x000075008e007a0c */ /* 0x000ff60003f86270 */
[----:B------:R-:W4:Y:S01]  /*8860*/  @!P0 LDS.128 R20, [R203+0xb080] ;  /* 0x00b08000cb148984 */ /* 0x000f220000000c00 */
[CC--:B---3--:R-:W-:Y:S04]  /*8870*/  @!P0 LEA R10, P3, R140.reuse, R3.reuse, 0x1 ;  /* 0x000000038c0a8211 */ /* 0x0c8fe800078608ff */
[-C--:B--2---:R-:W-:Y:S02]  /*8880*/  @!P0 LEA.HI.X R11, R140, R4.reuse, R141, 0x1, P3 ;  /* 0x000000048c0b8211 */ /* 0x084fe400018f0c8d */
[CC--:B------:R-:W-:Y:S04]  /*8890*/  @!P4 LEA R14, P3, R206.reuse, R3.reuse, 0x1 ;  /* 0x00000003ce0ec211 */ /* 0x0c0fe800078608ff */
[-C--:B------:R-:W-:Y:S02]  /*88a0*/  @!P4 LEA.HI.X R15, R206, R4.reuse, R213, 0x1, P3 ;  /* 0x00000004ce0fc211 */ /* 0x080fe400018f0cd5 */
[C---:B------:R-:W-:Y:S11]  /*88b0*/  ISETP.GE.AND P3, PT, R205.reuse, c[0x0][0x1d4], PT ;  /* 0x00007500cd007a0c */ /* 0x040ff60003f66270 */
[----:B------:R-:W-:Y:S02]  /*88c0*/  @!UPT UIADD3 URZ, URZ, URZ, URZ ;  /* 0x0000003f3f3ff290 */ /* 0x000fe4000fffe03f */
[CC--:B------:R-:W-:Y:S04]  /*88d0*/  @!P3 LEA R12, P5, R205.reuse, R3.reuse, 0x1 ;  /* 0x00000003cd0cb211 */ /* 0x0c0fe800078a08ff */
[-C--:B------:R-:W-:Y:S01]  /*88e0*/  @!P3 LEA.HI.X R13, R205, R4.reuse, R215, 0x1, P5 ;  /* 0x00000004cd0db211 */ /* 0x080fe200028f0cd7 */
[----:B----4-:R2:W-:Y:S01]  /*88f0*/  @!P0 ST.E.128 [R10.64], R20 ;  /* 0x000000140a008985 */ /* 0x0105e2000c101d06 */
[C---:B------:R-:W-:Y:S03]  /*8900*/  ISETP.GE.AND P0, PT, R204.reuse, c[0x0][0x1d4], PT ;  /* 0x00007500cc007a0c */ /* 0x040fe60003f06270 */
[----:B------:R-:W3:Y:S10]  /*8910*/  @!P4 LDS.128 R16, [R203+0xc880] ;  /* 0x00c88000cb10c984 */ /* 0x000ef40000000c00 */
[C---:B--2---:R-:W-:Y:S04]  /*8920*/  @!P0 LEA R10, P5, R204.reuse, R3, 0x1 ;  /* 0x00000003cc0a8211 */ /* 0x044fe800078a08ff */
[----:B------:R-:W-:Y:S01]  /*8930*/  @!P0 LEA.HI.X R11, R204, R4, R214, 0x1, P5 ;  /* 0x00000004cc0b8211 */ /* 0x000fe200028f0cd6 */
[----:B---3--:R-:W-:Y:S04]  /*8940*/  @!P4 ST.E.128 [R14.64], R16 ;  /* 0x000000100e00c985 */ /* 0x008fe8000c101d06 */
[----:B------:R-:W2:Y:S04]  /*8950*/  @!P3 LDS.128 R16, [R203+0xe080] ;  /* 0x00e08000cb10b984 */ /* 0x000ea80000000c00 */
[----:B--2---:R-:W-:Y:S04]  /*8960*/  @!P3 ST.E.128 [R12.64], R16 ;  /* 0x000000100c00b985 */ /* 0x004fe8000c101d06 */
[----:B------:R-:W2:Y:S04]  /*8970*/  @!P0 LDS.128 R12, [R203+0xf880] ;  /* 0x00f88000cb0c8984 */ /* 0x000ea80000000c00 */
[----:B--2---:R2:W-:Y:S02]  /*8980*/  @!P0 ST.E.128 [R10.64], R12 ;  /* 0x0000000c0a008985 */ /* 0x0045e4000c101d06 */
.L_x_1730:
[----:B------:R-:W-:Y:S05]  /*8990*/  BSYNC B2 ;  /* 0x0000000000027941 */ /* 0x000fea0003800000 */
.L_x_1715:
[----:B---3--:R-:W-:Y:S01]  /*89a0*/  IMAD.IADD R3, R74, 0x1, -R143 ;  /* 0x000000014a037824 */ /* 0x008fe200078e0a8f */
[----:B--2---:R-:W-:Y:S01]  /*89b0*/  P2R R15, PR, RZ, 0x2 ;  /* 0x00000002ff0f7803 */ /* 0x004fe20000000000 */
[----:B------:R-:W-:Y:S01]  /*89c0*/  IMAD.WIDE R10, R38, 0x30, R98 ;  /* 0x00000030260a7825 */ /* 0x000fe200078e0262 */
[----:B------:R-:W-:Y:S01]  /*89d0*/  LOP3.LUT P1, RZ, R212, 0x8, RZ, 0xc0, !PT ;  /* 0x00000008d4ff7812 */ /* 0x000fe2000782c0ff */
[----:B------:R-:W-:Y:S01]  /*89e0*/  BSSY B0, `(.L_x_1749) ;  /* 0x000004c000007945 */ /* 0x000fe20003800000 */
[----:B------:R-:W-:Y:S01]  /*89f0*/  ISETP.GE.AND P3, PT, R3, 0x21, PT ;  /* 0x000000210300780c */ /* 0x000fe20003f66270 */
[----:B------:R-:W-:Y:S01]  /*8a00*/  IMAD R6, R80, c[0x0][0x218], RZ ;  /* 0x0000860050067a24 */ /* 0x000fe200078e02ff */
[C---:B------:R-:W-:Y:S02]  /*8a10*/  LOP3.LUT P6, RZ, R212.reuse, 0x2, RZ, 0xc0, !PT ;  /* 0x00000002d4ff7812 */ /* 0x040fe400078cc0ff */
[----:B------:R-:W-:Y:S01]  /*8a20*/  LOP3.LUT P5, RZ, R212, 0x1, RZ, 0xc0, !PT ;  /* 0x00000001d4ff7812 */ /* 0x000fe200078ac0ff */
[----:B------:R-:W-:Y:S08]  /*8a30*/  IMAD R6, R75, c[0x0][0x21c], R6 ;  /* 0x000087004b067a24 */ /* 0x000ff000078e0206 */
[C---:B------:R-:W-:Y:S05]  /*8a40*/  @P3 IADD3 R9, P0, R10.reuse, 0x20, RZ ;  /* 0x000000200a093810 */ /* 0x040fea0007f1e0ff */
[----:B------:R-:W-:Y:S01]  /*8a50*/  @P3 IMAD.X R14, RZ, RZ, R11, P0 ;  /* 0x000000ffff0e3224 */ /* 0x000fe200000e060b */
[----:B------:R-:W-:Y:S11]  /*8a60*/  ISETP.GE.AND P0, PT, R3, 0x1, PT ;  /* 0x000000010300780c */ /* 0x000ff60003f06270 */
[----:B------:R-:W-:Y:S02]  /*8a70*/  @!UPT UIADD3 URZ, URZ, URZ, URZ ;  /* 0x0000003f3f3ff290 */ /* 0x000fe4000fffe03f */
[-C--:B------:R-:W-:Y:S01]  /*8a80*/  @P0 MOV R4, R82.reuse ;  /* 0x0000005200040202 */ /* 0x080fe20000000f00 */
[----:B------:R-:W-:Y:S02]  /*8a90*/  @P0 IMAD.MOV.U32 R5, RZ, RZ, R81 ;  /* 0x000000ffff050224 */ /* 0x000fe400078e0051 */
[----:B------:R-:W-:Y:S02]  /*8aa0*/  @P0 IMAD R3, R11, c[0x0][0x258], RZ ;  /* 0x000096000b030a24 */ /* 0x000fe400078e02ff */
[C---:B------:R-:W-:Y:S04]  /*8ab0*/  @P0 IMAD.WIDE.U32 R4, R10.reuse, c[0x0][0x258], R4 ;  /* 0x000096000a040a25 */ /* 0x040fe800078e0004 */
[----:B------:R-:W-:Y:S01]  /*8ac0*/  @P0 IMAD R3, R10, c[0x0][0x25c], R3 ;  /* 0x000097000a030a24 */ /* 0x000fe200078e0203 */
[C---:B------:R-:W-:Y:S01]  /*8ad0*/  @P0 LEA R12, P4, R4.reuse, c[0x0][0x250], 0x1 ;  /* 0x00009400040c0a11 */ /* 0x040fe200078808ff */
[----:B------:R-:W-:Y:S01]  /*8ae0*/  @P3 IMAD.MOV.U32 R11, RZ, RZ, R81 ;  /* 0x000000ffff0b3224 */ /* 0x000fe200078e0051 */
[----:B------:R-:W-:Y:S02]  /*8af0*/  @P3 MOV R10, R82 ;  /* 0x00000052000a3202 */ /* 0x000fe40000000f00 */
[----:B------:R-:W-:Y:S03]  /*8b00*/  @P0 IADD3 R3, R5, R3, RZ ;  /* 0x0000000305030210 */ /* 0x000fe60007ffe0ff */
[----:B------:R-:W-:Y:S01]  /*8b10*/  @P3 IMAD.WIDE.U32 R10, R9, c[0x0][0x258], R10 ;  /* 0x00009600090a3a25 */ /* 0x000fe200078e000a */
[----:B------:R-:W-:Y:S03]  /*8b20*/  @P0 LEA.HI.X R13, R4, c[0x0][0x254], R3, 0x1, P4 ;  /* 0x00009500040d0a11 */ /* 0x000fe600020f0c03 */
[----:B------:R-:W-:Y:S02]  /*8b30*/  IMAD R3, R79, c[0x0][0x208], RZ ;  /* 0x000082004f037a24 */ /* 0x000fe400078e02ff */
[----:B------:R-:W-:Y:S01]  /*8b40*/  @!PT LDS RZ, [RZ] ;  /* 0x00000000fffff984 */ /* 0x000fe20000000800 */
[----:B------:R-:W-:Y:S01]  /*8b50*/  @!PT LDS RZ, [RZ] ;  /* 0x00000000fffff984 */ /* 0x000fe20000000800 */
[----:B------:R-:W-:Y:S01]  /*8b60*/  @!PT LDS RZ, [RZ] ;  /* 0x00000000fffff984 */ /* 0x000fe20000000800 */
[----:B------:R2:W-:Y:S01]  /*8b70*/  @P0 LDGSTS.E.BYPASS.LTC128B.128 [R203+0x4080], [R12.64], !P1 ;  /* 0x040800000ccb0fae */ /* 0x0005e2000c901d46 */
[C---:B------:R-:W-:Y:S04]  /*8b80*/  IMAD.WIDE.U32 R4, R76.reuse, c[0x0][0x208], RZ ;  /* 0x000082004c047a25 */ /* 0x040fe800078e00ff */
[----:B------:R-:W-:Y:S04]  /*8b90*/  IMAD R3, R76, c[0x0][0x20c], R3 ;  /* 0x000083004c037a24 */ /* 0x000fe800078e0203 */
[----:B------:R-:W-:Y:S04]  /*8ba0*/  IMAD.IADD R5, R5, 0x1, R3 ;  /* 0x0000000105057824 */ /* 0x000fe800078e0203 */
[----:B------:R-:W-:Y:S05]  /*8bb0*/  IMAD.WIDE.U32 R4, R75, c[0x0][0x218], R4 ;  /* 0x000086004b047a25 */ /* 0x000fea00078e0004 */
[----:B------:R-:W-:Y:S01]  /*8bc0*/  IADD3 R3, P4, R106, R4, RZ ;  /* 0x000000046a037210 */ /* 0x000fe20007f9e0ff */
[----:B------:R-:W-:Y:S03]  /*8bd0*/  @P3 IMAD R4, R14, c[0x0][0x258], RZ ;  /* 0x000096000e043a24 */ /* 0x000fe600078e02ff */
[----:B------:R-:W-:Y:S01]  /*8be0*/  IADD3.X R6, R116, R5, R6, P4, !PT ;  /* 0x0000000574067210 */ /* 0x000fe200027fe406 */
[----:B------:R-:W-:Y:S05]  /*8bf0*/  @P3 IMAD R4, R9, c[0x0][0x25c], R4 ;  /* 0x0000970009043a24 */ /* 0x000fea00078e0204 */
[----:B------:R-:W-:Y:S02]  /*8c00*/  @P3 IADD3 R5, R11, R4, RZ ;  /* 0x000000040b053210 */ /* 0x000fe40007ffe0ff */
[C---:B------:R-:W-:Y:S04]  /*8c10*/  @P3 LEA R4, P4, R10.reuse, c[0x0][0x250], 0x1 ;  /* 0x000094000a043a11 */ /* 0x040fe800078808ff */
[----:B------:R-:W-:Y:S02]  /*8c20*/  @P3 LEA.HI.X R5, R10, c[0x0][0x254], R5, 0x1, P4 ;  /* 0x000095000a053a11 */ /* 0x000fe400020f0c05 */
[C---:B------:R-:W-:Y:S04]  /*8c30*/  LEA R9, P4, R3.reuse, c[0x0][0x1f8], 0x1 ;  /* 0x00007e0003097a11 */ /* 0x040fe800078808ff */
[----:B------:R-:W-:Y:S02]  /*8c40*/  LEA.HI.X R6, R3, c[0x0][0x1fc], R6, 0x1, P4 ;  /* 0x00007f0003067a11 */ /* 0x000fe400020f0c06 */
[----:B------:R2:W3:Y:S01]  /*8c50*/  SHFL.IDX PT, R3, R9, RZ, 0x181f ;  /* 0x00181fff09037589 */ /* 0x0004e200000e0000 */
[----:B------:R-:W-:Y:S11]  /*8c60*/  LOP3.LUT P4, RZ, R212, 0x4, RZ, 0xc0, !PT ;  /* 0x00000004d4ff7812 */ /* 0x000ff6000788c0ff */
[----:B------:R-:W-:Y:S02]  /*8c70*/  @!UPT UIADD3 URZ, URZ, URZ, URZ ;  /* 0x0000003f3f3ff290 */ /* 0x000fe4000fffe03f */
[----:B------:R2:W-:Y:S04]  /*8c80*/  @P0 LDGSTS.E.BYPASS.LTC128B.128 [R203+0x5880], [R12.64+0x80], !P4 ;  /* 0x058800800ccb0fae */ /* 0x0005e8000e101d46 */
[----:B------:R2:W-:Y:S04]  /*8c90*/  @P0 LDGSTS.E.BYPASS.LTC128B.128 [R203+0x7080], [R12.64+0x100], !P6 ;  /* 0x070801000ccb0fae */ /* 0x0005e8000f101d46 */
[----:B------:R2:W-:Y:S04]  /*8ca0*/  @P0 LDGSTS.E.BYPASS.LTC128B.128 [R203+0x8880], [R12.64+0x180], !P5 ;  /* 0x088801800ccb0fae */ /* 0x0005e8000e901d46 */
[----:B------:R4:W-:Y:S01]  /*8cb0*/  @P3 LDGSTS.E.BYPASS.LTC128B.128 [R207+0x5080], [R4.64], !P1 ;  /* 0x0508000004cf3fae */ /* 0x0009e2000c901d46 */
[----:B------:R-:W-:Y:S03]  /*8cc0*/  ISETP.NE.AND P1, PT, R15, RZ, PT ;  /* 0x000000ff0f00720c */ /* 0x000fe60003f25270 */
[----:B------:R4:W-:Y:S04]  /*8cd0*/  @P3 LDGSTS.E.BYPASS.LTC128B.128 [R207+0x6880], [R4.64+0x80], !P4 ;  /* 0x0688008004cf3fae */ /* 0x0009e8000e101d46 */
[----:B------:R4:W-:Y:S04]  /*8ce0*/  @P3 LDGSTS.E.BYPASS.LTC128B.128 [R207+0x8080], [R4.64+0x100], !P6 ;  /* 0x0808010004cf3fae */ /* 0x0009e8000f101d46 */
[----:B------:R4:W-:Y:S04]  /*8cf0*/  @P3 LDGSTS.E.BYPASS.LTC128B.128 [R207+0x9880], [R4.64+0x180], !P5 ;  /* 0x0988018004cf3fae */ /* 0x0009e8000e901d46 */
[----:B------:R-:W0:Y:S04]  /*8d00*/  LDGDEPBAR ;  /* 0x00000000000079af */ /* 0x000e280000000000 */
[----:B----4-:R2:W4:Y:S01]  /*8d10*/  SHFL.IDX PT, R4, R6, RZ, 0x181f ;  /* 0x00181fff06047589 */ /* 0x01052200000e0000 */
[----:B------:R-:W-:Y:S04]  /*8d20*/  DEPBAR.LE SB0, 0x0 ;  /* 0x000080000000791a */ /* 0x000fe80000000000 */
[----:B------:R-:W-:Y:S06]  /*8d30*/  BAR.SYNC.DEFER_BLOCKING 0x0 ;  /* 0x0000000000007b1d */ /* 0x000fec0000010000 */
[----:B------:R-:W-:-:S05]  /*8d40*/  @!P0 BRA `(.L_x_1750) ;  /* 0x0000015000008947 */ /* 0x000fca0003800000 */
[----:B---3--:R-:W-:Y:S02]  /*8d50*/  ISETP.GE.AND P0, PT, R140, c[0x0][0x1d4], PT ;  /* 0x000075008c007a0c */ /* 0x008fe40003f06270 */
[----:B------:R-:W-:Y:S11]  /*8d60*/  ISETP.GE.AND P5, PT, R142, c[0x0][0x1d4], PT ;  /* 0x000075008e007a0c */ /* 0x000ff60003fa6270 */
[----:B------:R-:W3:Y:S01]  /*8d70*/  @!P0 LDS.128 R20, [R203+0x4080] ;  /* 0x00408000cb148984 */ /* 0x000ee20000000c00 */
[CC--:B------:R-:W-:Y:S04]  /*8d80*/  @!P0 LEA R10, P4, R140.reuse, R3.reuse, 0x1 ;  /* 0x000000038c0a8211 */ /* 0x0c0fe800078808ff */
[-C--:B----4-:R-:W-:Y:S02]  /*8d90*/  @!P0 LEA.HI.X R11, R140, R4.reuse, R141, 0x1, P4 ;  /* 0x000000048c0b8211 */ /* 0x090fe400020f0c8d */
[CC--:B------:R-:W-:Y:S04]  /*8da0*/  @!P5 LEA R14, P4, R206.reuse, R3.reuse, 0x1 ;  /* 0x00000003ce0ed211 */ /* 0x0c0fe800078808ff */
[-C--:B------:R-:W-:Y:S02]  /*8db0*/  @!P5 LEA.HI.X R15, R206, R4.reuse, R213, 0x1, P4 ;  /* 0x00000004ce0fd211 */ /* 0x080fe400020f0cd5 */
[C---:B------:R-:W-:Y:S11]  /*8dc0*/  ISETP.GE.AND P4, PT, R205.reuse, c[0x0][0x1d4], PT ;  /* 0x00007500cd007a0c */ /* 0x040ff60003f86270 */
[----:B------:R-:W-:Y:S02]  /*8dd0*/  @!UPT UIADD3 URZ, URZ, URZ, URZ ;  /* 0x0000003f3f3ff290 */ /* 0x000fe4000fffe03f */
[CC--:B--2---:R-:W-:Y:S04]  /*8de0*/  @!P4 LEA R12, P6, R205.reuse, R3.reuse, 0x1 ;  /* 0x00000003cd0cc211 */ /* 0x0c4fe800078c08ff */
[-C--:B------:R-:W-:Y:S01]  /*8df0*/  @!P4 LEA.HI.X R13, R205, R4.reuse, R215, 0x1, P6 ;  /* 0x00000004cd0dc211 */ /* 0x080fe200030f0cd7 */
[----:B---3--:R2:W-:Y:S01]  /*8e00*/  @!P0 ST.E.128 [R10.64], R20 ;  /* 0x000000140a008985 */ /* 0x0085e2000c101d06 */
        /* <DEDUP_REMOVED lines=9> */
.L_x_1750:
[----:B---3--:R-:W-:Y:S05]  /*8ea0*/  BSYNC B0 ;  /* 0x0000000000007941 */ /* 0x008fea0003800000 */
.L_x_1749:
[----:B----4-:R3:W4:Y:S01]  /*8eb0*/  SHFL.IDX PT, R4, R6, 0x1, 0x181f ;  /* 0x00381f0006047f89 */ /* 0x01072200000e0000 */
[----:B------:R-:W-:Y:S03]  /*8ec0*/  BSSY B0, `(.L_x_1751) ;  /* 0x0000018000007945 */ /* 0x000fe60003800000 */
[----:B------:R3:W1:Y:S01]  /*8ed0*/  SHFL.IDX PT, R3, R9, 0x1, 0x181f ;  /* 0x00381f0009037f89 */ /* 0x00066200000e0000 */
[----:B------:R-:W-:-:S05]  /*8ee0*/  @!P3 BRA `(.L_x_1752) ;  /* 0x000001500000b947 */ /* 0x000fca0003800000 */
[----:B------:R-:W-:Y:S02]  /*8ef0*/  ISETP.GE.AND P0, PT, R140, c[0x0][0x1d4], PT ;  /* 0x000075008c007a0c */ /* 0x000fe40003f06270 */
[----:B------:R-:W-:Y:S11]  /*8f00*/  ISETP.GE.AND P4, PT, R142, c[0x0][0x1d4], PT ;  /* 0x000075008e007a0c */ /* 0x000ff60003f86270 */
[----:B------:R-:W5:Y:S01]  /*8f10*/  @!P0 LDS.128 R20, [R203+0x5080] ;  /* 0x00508000cb148984 */ /* 0x000f620000000c00 */
[CC--:B-12---:R-:W-:Y:S04]  /*8f20*/  @!P0 LEA R10, P3, R140.reuse, R3.reuse, 0x1 ;  /* 0x000000038c0a8211 */ /* 0x0c6fe800078608ff */
[-C--:B----4-:R-:W-:Y:S02]  /*8f30*/  @!P0 LEA.HI.X R11, R140, R4.reuse, R141, 0x1, P3 ;  /* 0x000000048c0b8211 */ /* 0x090fe400018f0c8d */
[CC--:B------:R-:W-:Y:S04]  /*8f40*/  @!P4 LEA R14, P3, R206.reuse, R3.reuse, 0x1 ;  /* 0x00000003ce0ec211 */ /* 0x0c0fe800078608ff */
[-C--:B------:R-:W-:Y:S02]  /*8f50*/  @!P4 LEA.HI.X R15, R206, R4.reuse, R213, 0x1, P3 ;  /* 0x00000004ce0fc211 */ /* 0x080fe400018f0cd5 */
[C---:B------:R-:W-:Y:S11]  /*8f60*/  ISETP.GE.AND P3, PT, R205.reuse, c[0x0][0x1d4], PT ;  /* 0x00007500cd007a0c */ /* 0x040ff60003f66270 */
[----:B------:R-:W-:Y:S02]  /*8f70*/  @!UPT UIADD3 URZ, URZ, URZ, URZ ;  /* 0x0000003f3f3ff290 */ /* 0x000fe4000fffe03f */
[CC--:B------:R-:W-:Y:S04]  /*8f80*/  @!P3 LEA R12, P5, R205.reuse, R3.reuse, 0x1 ;  /* 0x00000003cd0cb211 */ /* 0x0c0fe800078a08ff */
[-C--:B------:R-:W-:Y:S01]  /*8f90*/  @!P3 LEA.HI.X R13, R205, R4.reuse, R215, 0x1, P5 ;  /* 0x00000004cd0db211 */ /* 0x080fe200028f0cd7 */
[----:B-----5:R1:W-:Y:S01]  /*8fa0*/  @!P0 ST.E.128 [R10.64], R20 ;  /* 0x000000140a008985 */ /* 0x0203e2000c101d06 */
[C---:B------:R-:W-:Y:S03]  /*8fb0*/  ISETP.GE.AND P0, PT, R204.reuse, c[0x0][0x1d4], PT ;  /* 0x00007500cc007a0c */ /* 0x040fe60003f06270 */
[----:B------:R-:W2:Y:S10]  /*8fc0*/  @!P4 LDS.128 R16, [R203+0x6880] ;  /* 0x00688000cb10c984 */ /* 0x000eb40000000c00 */
[C---:B-1----:R-:W-:Y:S04]  /*8fd0*/  @!P0 LEA R10, P5, R204.reuse, R3, 0x1 ;  /* 0x00000003cc0a8211 */ /* 0x042fe800078a08ff */
[----:B------:R-:W-:Y:S01]  /*8fe0*/  @!P0 LEA.HI.X R11, R204, R4, R214, 0x1, P5 ;  /* 0x00000004cc0b8211 */ /* 0x000fe200028f0cd6 */
[----:B--2---:R-:W-:Y:S04]  /*8ff0*/  @!P4 ST.E.128 [R14.64], R16 ;  /* 0x000000100e00c985 */ /* 0x004fe8000c101d06 */
[----:B------:R-:W1:Y:S04]  /*9000*/  @!P3 LDS.128 R16, [R203+0x8080] ;  /* 0x00808000cb10b984 */ /* 0x000e680000000c00 */
[----:B-1----:R-:W-:Y:S04]  /*9010*/  @!P3 ST.E.128 [R12.64], R16 ;  /* 0x000000100c00b985 */ /* 0x002fe8000c101d06 */
[----:B------:R-:W1:Y:S04]  /*9020*/  @!P0 LDS.128 R12, [R203+0x9880] ;  /* 0x00988000cb0c8984 */ /* 0x000e680000000c00 */
[----:B-1----:R1:W-:Y:S02]  /*9030*/  @!P0 ST.E.128 [R10.64], R12 ;  /* 0x0000000c0a008985 */ /* 0x0023e4000c101d06 */
.L_x_1752:
[----:B------:R-:W-:Y:S05]  /*9040*/  BSYNC B0 ;  /* 0x0000000000007941 */ /* 0x000fea0003800000 */
.L_x_1751:
[----:B------:R-:W-:Y:S01]  /*9050*/  ISETP.GT.AND P4, PT, R38, R110, PT ;  /* 0x0000006e2600720c */ /* 0x000fe20003f84270 */
[----:B------:R-:W-:Y:S01]  /*9060*/  @!UPT UIADD3 URZ, URZ, URZ, URZ ;  /* 0x0000003f3f3ff290 */ /* 0x000fe2000fffe03f */
[----:B------:R-:W-:Y:S11]  /*9070*/  BSSY B0, `(.L_x_1753) ;  /* 0x000002a000007945 */ /* 0x000ff60003800000 */
[----:B------:R-:W-:-:S05]  /*9080*/  @!P4 BRA `(.L_x_1754) ;  /* 0x000002800000c947 */ /* 0x000fca0003800000 */
[----:B-1----:R-:W-:Y:S01]  /*9090*/  IADD3 R3, R38, -0x1, RZ ;  /* 0xffffffff26037810 */ /* 0x002fe20007ffe0ff */
[----:B----4-:R-:W-:Y:S01]  /*90a0*/  IMAD.MOV.U32 R4, RZ, RZ, R102 ;  /* 0x000000ffff047224 */ /* 0x010fe200078e0066 */
[----:B--2---:R-:W-:Y:S01]  /*90b0*/  P2R R12, PR, RZ, 0x4 ;  /* 0x00000004ff0c7803 */ /* 0x004fe20000000000 */
[----:B------:R-:W-:Y:S01]  /*90c0*/  IMAD.MOV.U32 R5, RZ, RZ, R101 ;  /* 0x000000ffff057224 */ /* 0x000fe200078e0065 */
[----:B------:R-:W-:Y:S01]  /*90d0*/  SHF.R.S32.HI R10, RZ, 0x1f, R3 ;  /* 0x0000001fff0a7819 */ /* 0x000fe20000011403 */
[----:B---3--:R-:W-:Y:S01]  /*90e0*/  IMAD R6, R135, R3, RZ ;  /* 0x0000000387067224 */ /* 0x008fe200078e02ff */
[C---:B------:R-:W-:Y:S01]  /*90f0*/  LOP3.LUT P2, RZ, R212.reuse, 0x8, RZ, 0xc0, !PT ;  /* 0x00000008d4ff7812 */ /* 0x040fe2000784c0ff */
[-C--:B------:R-:W-:Y:S01]  /*9100*/  IMAD.WIDE.U32 R4, R3, R120.reuse, R4 ;  /* 0x0000007803047225 */ /* 0x080fe200078e0004 */
[----:B------:R-:W-:Y:S02]  /*9110*/  P2R R9, PR, RZ, 0x2 ;  /* 0x00000002ff097803 */ /* 0x000fe40000000000 */
[----:B------:R-:W-:Y:S01]  /*9120*/  LOP3.LUT P1, RZ, R212, 0x4, RZ, 0xc0, !PT ;  /* 0x00000004d4ff7812 */ /* 0x000fe2000782c0ff */
[----:B------:R-:W-:Y:S01]  /*9130*/  IMAD R3, R10, R120, R6 ;  /* 0x000000780a037224 */ /* 0x000fe200078e0206 */
[----:B------:R-:W-:Y:S02]  /*9140*/  IADD3 R6, -R143, 0x30, RZ ;  /* 0x000000308f067810 */ /* 0x000fe40007ffe1ff */
[----:B------:R-:W-:Y:S01]  /*9150*/  LOP3.LUT P6, RZ, R212, 0x1, RZ, 0xc0, !PT ;  /* 0x00000001d4ff7812 */ /* 0x000fe200078cc0ff */
[----:B------:R-:W-:Y:S01]  /*9160*/  IMAD.IADD R3, R5, 0x1, R3 ;  /* 0x0000000105037824 */ /* 0x000fe200078e0203 */
[----:B------:R-:W-:Y:S11]  /*9170*/  ISETP.GE.AND P3, PT, R6, 0x1, PT ;  /* 0x000000010600780c */ /* 0x000ff60003f66270 */
[----:B------:R-:W-:Y:S02]  /*9180*/  @!UPT UIADD3 URZ, URZ, URZ, URZ ;  /* 0x0000003f3f3ff290 */ /* 0x000fe4000fffe03f */
[C---:B------:R-:W-:Y:S04]  /*9190*/  @P3 LEA R10, P0, R4.reuse, c[0x0][0x220], 0x1 ;  /* 0x00008800040a3a11 */ /* 0x040fe800078008ff */
[----:B------:R-:W-:Y:S02]  /*91a0*/  @P3 LEA.HI.X R11, R4, c[0x0][0x224], R3, 0x1, P0 ;  /* 0x00008900040b3a11 */ /* 0x000fe400000f0c03 */
[----:B------:R-:W-:Y:S03]  /*91b0*/  ISETP.GE.AND P0, PT, R6, 0x21, PT ;  /* 0x000000210600780c */ /* 0x000fe60003f06270 */
[----:B------:R-:W-:Y:S01]  /*91c0*/  @!PT LDS RZ, [RZ] ;  /* 0x00000000fffff984 */ /* 0x000fe20000000800 */
[----:B------:R-:W-:Y:S01]  /*91d0*/  @!PT LDS RZ, [RZ] ;  /* 0x00000000fffff984 */ /* 0x000fe20000000800 */
[----:B------:R-:W-:Y:S01]  /*91e0*/  @!PT LDS RZ, [RZ] ;  /* 0x00000000fffff984 */ /* 0x000fe20000000800 */
[----:B------:R1:W-:Y:S01]  /*91f0*/  @P3 LDGSTS.E.BYPASS.LTC128B.128 [R203+0xa080], [R10.64], !P2 ;  /* 0x0a0800000acb3fae */ /* 0x0003e2000d101d46 */
[----:B------:R-:W-:Y:S03]  /*9200*/  ISETP.NE.AND P2, PT, R12, RZ, PT ;  /* 0x000000ff0c00720c */ /* 0x000fe60003f45270 */
[----:B------:R1:W-:Y:S06]  /*9210*/  @P3 LDGSTS.E.BYPASS.LTC128B.128 [R203+0xb880], [R10.64+0x80], !P1 ;  /* 0x0b8800800acb3fae */ /* 0x0003ec000c901d46 */
[----:B------:R-:W-:Y:S05]  /*9220*/  @P0 IADD3 R5, P5, R139, R4, RZ ;  /* 0x000000048b050210 */ /* 0x000fea0007fbe0ff */
[----:B------:R-:W-:Y:S01]  /*9230*/  @P0 IMAD.X R3, R3, 0x1, R136, P5 ;  /* 0x0000000103030824 */ /* 0x000fe200028e0688 */
[C---:B------:R-:W-:Y:S04]  /*9240*/  @P0 LEA R4, P5, R5.reuse, c[0x0][0x220], 0x1 ;  /* 0x0000880005040a11 */ /* 0x040fe800078a08ff */
[----:B------:R-:W-:Y:S02]  /*9250*/  @P0 LEA.HI.X R5, R5, c[0x0][0x224], R3, 0x1, P5 ;  /* 0x0000890005050a11 */ /* 0x000fe400028f0c03 */
[C---:B------:R-:W-:Y:S11]  /*9260*/  LOP3.LUT P5, RZ, R212.reuse, 0x2, RZ, 0xc0, !PT ;  /* 0x00000002d4ff7812 */ /* 0x040ff600078ac0ff */
[----:B------:R-:W-:Y:S02]  /*9270*/  @!UPT UIADD3 URZ, URZ, URZ, URZ ;  /* 0x0000003f3f3ff290 */ /* 0x000fe4000fffe03f */
[----:B------:R1:W-:Y:S04]  /*9280*/  @P3 LDGSTS.E.BYPASS.LTC128B.128 [R203+0xd080], [R10.64+0x100], !P5 ;  /* 0x0d0801000acb3fae */ /* 0x0003e8000e901d46 */
[----:B------:R1:W-:Y:S01]  /*9290*/  @P3 LDGSTS.E.BYPASS.LTC128B.128 [R203+0xe880], [R10.64+0x180], !P6 ;  /* 0x0e8801800acb3fae */ /* 0x0003e2000f101d46 */
[----:B------:R-:W-:Y:S11]  /*92a0*/  LOP3.LUT P3, RZ, R212, 0x8, RZ, 0xc0, !PT ;  /* 0x00000008d4ff7812 */ /* 0x000ff6000786c0ff */
[----:B------:R-:W-:Y:S02]  /*92b0*/  @!UPT UIADD3 URZ, URZ, URZ, URZ ;  /* 0x0000003f3f3ff290 */ /* 0x000fe4000fffe03f */
[----:B------:R1:W-:Y:S04]  /*92c0*/  @P0 LDGSTS.E.BYPASS.LTC128B.128 [R207+0xb080], [R4.64], !P3 ;  /* 0x0b08000004cf0fae */ /* 0x0003e8000d901d46 */
[----:B------:R1:W-:Y:S01]  /*92d0*/  @P0 LDGSTS.E.BYPASS.LTC128B.128 [R207+0xc880], [R4.64+0x80], !P1 ;  /* 0x0c88008004cf0fae */ /* 0x0003e2000c901d46 */
[----:B------:R-:W-:Y:S03]  /*92e0*/  ISETP.NE.AND P1, PT, R9, RZ, PT ;  /* 0x000000ff0900720c */ /* 0x000fe60003f25270 */
[----:B------:R1:W-:Y:S04]  /*92f0*/  @P0 LDGSTS.E.BYPASS.LTC128B.128 [R207+0xe080], [R4.64+0x100], !P5 ;  /* 0x0e08010004cf0fae */ /* 0x0003e8000e901d46 */
[----:B------:R1:W-:Y:S04]  /*9300*/  @P0 LDGSTS.E.BYPASS.LTC128B.128 [R207+0xf880], [R4.64+0x180], !P6 ;  /* 0x0f88018004cf0fae */ /* 0x0003e8000f101d46 */
.L_x_1754:
[----:B------:R-:W-:Y:S05]  /*9310*/  BSYNC B0 ;  /* 0x0000000000007941 */ /* 0x000fea0003800000 */
.L_x_1753:
[----:B------:R-:W0:Y:S01]  /*9320*/  LDGDEPBAR ;  /* 0x00000000000079af */ /* 0x000e220000000000 */
[----:B------:R-:W-:Y:S01]  /*9330*/  IADD3 R38, R38, -0x1, RZ ;  /* 0xffffffff26267810 */ /* 0x000fe20007ffe0ff */
[----:B------:R-:W-:-:S05]  /*9340*/  @P4 BRA `(.L_x_1755) ;  /* 0xffffa1d000004947 */ /* 0x000fca000383ffff */
[----:B------:R-:W-:Y:S01]  /*9350*/  WARPSYNC 0xffffffff ;  /* 0xffffffff00007948 */ /* 0x000fe20003800000 */
[----:B------:R-:W-:Y:S06]  /*9360*/  BAR.SYNC.DEFER_BLOCKING 0x0 ;  /* 0x0000000000007b1d */ /* 0x000fec0000010000 */
.L_x_1714:
[----:B------:R-:W-:Y:S01]  /*9370*/  ISETP.GE.AND P0, PT, R123, 0x1, PT ;  /* 0x000000017b00780c */ /* 0x000fe20003f06270 */
[----:B------:R-:W-:Y:S01]  /*9380*/  BSSY B0, `(.L_x_1756) ;  /* 0x000001f000007945 */ /* 0x000fe20003800000 */
[----:B------:R-:W-:-:S11]  /*9390*/  MOV R2, RZ ;  /* 0x000000ff00027202 */ /* 0x000fd60000000f00 */
[----:B------:R-:W-:Y:S05]  /*93a0*/  @!P0 BRA `(.L_x_1757) ;  /* 0x000001c000008947 */ /* 0x000fea0003800000 */
[----:B-1----:R-:W-:Y:S02]  /*93b0*/  IABS R3, R119 ;  /* 0x0000007700037213 */ /* 0x002fe40000000000 */
[----:B--23--:R-:W-:Y:S02]  /*93c0*/  IADD3 R6, R128, -0x1, R119 ;  /* 0xffffffff80067810 */ /* 0x00cfe40007ffe077 */
[----:B------:R-:W1:Y:S02]  /*93d0*/  I2F.RP R2, R3 ;  /* 0x0000000300027306 */ /* 0x000e640000209400 */
[----:B------:R-:W-:-:S06]  /*93e0*/  IABS R11, R6 ;  /* 0x00000006000b7213 */ /* 0x000fcc0000000000 */
[----:B-1----:R-:W1:Y:S02]  /*93f0*/  MUFU.RCP R2, R2 ;  /* 0x0000000200027308 */ /* 0x002e640000001000 */
[----:B-1----:R-:W-:-:S06]  /*9400*/  IADD3 R2, R2, 0xffffffe, RZ ;  /* 0x0ffffffe02027810 */ /* 0x002fcc0007ffe0ff */
[----:B------:R-:W1:Y:S02]  /*9410*/  F2I.FTZ.U32.TRUNC.NTZ R5, R2 ;  /* 0x0000000200057305 */ /* 0x000e64000021f000 */
[----:B-1----:R-:W-:-:S04]  /*9420*/  IMAD.MOV R2, RZ, RZ, -R5 ;  /* 0x000000ffff027224 */ /* 0x002fc800078e0a05 */
[----:B----4-:R-:W-:Y:S01]  /*9430*/  IMAD.MOV.U32 R4, RZ, RZ, R2 ;  /* 0x000000ffff047224 */ /* 0x010fe200078e0002 */
        /* <DEDUP_REMOVED lines=19> */
.L_x_1757:
[----:B------:R-:W-:Y:S05]  /*9570*/  BSYNC B0 ;  /* 0x0000000000007941 */ /* 0x000fea0003800000 */
.L_x_1756:
[----:B-12---:R-:W2:Y:S01]  /*9580*/  LDL R3, [R1+0x4c] ;  /* 0x00004c0001037983 */ /* 0x006ea20000100800 */
        /* <DEDUP_REMOVED lines=64> */
[----:B--2---:R-:W-:-:S04]  /*9990*/  IMAD R218, R3, R2, RZ ;  /* 0x0000000203da7224 */ /* 0x004fc800078e02ff */
[--C-:B------:R-:W-:Y:S01]  /*99a0*/  IMAD.IADD R3, R218, 0x1, R2.reuse ;  /* 0x00000001da037824 */ /* 0x100fe200078e0202 */
[----:B------:R-:W-:-:S04]  /*99b0*/  PRMT R2, RZ, 0x7610, R2 ;  /* 0x00007610ff027816 */ /* 0x000fc80000000002 */
[----:B------:R-:W-:Y:S02]  /*99c0*/  IMNMX R209, R128, R3, PT ;  /* 0x0000000380d17217 */ /* 0x000fe40003800200 */
[----:B------:R-:W-:Y:S02]  /*99d0*/  CS2R R128, SRZ ;  /* 0x0000000000807805 */ /* 0x000fe4000001ff00 */
[----:B------:R-:W-:-:S13]  /*99e0*/  ISETP.GT.AND P0, PT, R209, R218, PT ;  /* 0x000000dad100720c */ /* 0x000fda0003f04270 */
[----:B------:R-:W-:Y:S05]  /*99f0*/  @!P0 BRA `(.L_x_1758) ;  /* 0x0000db7000008947 */ /* 0x000fea0003800000 */
[----:B------:R-:W2:Y:S04]  /*9a00*/  LDL R5, [R1+0x8] ;  /* 0x0000080001057983 */ /* 0x000ea80000100800 */
[----:B----4-:R-:W4:Y:S04]  /*9a10*/  LDL R4, [R1+0xc] ;  /* 0x00000c0001047983 */ /* 0x010f280000100800 */
[----:B---3--:R-:W3:Y:S04]  /*9a20*/  LDL R6, [R1+0x18] ;  /* 0x0000180001067983 */ /* 0x008ee80000100800 */
[----:B------:R-:W3:Y:S04]  /*9a30*/  LDL R12, [R1+0x14] ;  /* 0x00001400010c7983 */ /* 0x000ee80000100800 */
[----:B------:R-:W3:Y:S04]  /*9a40*/  LDL R9, [R1+0x24] ;  /* 0x0000240001097983 */ /* 0x000ee80000100800 */
[----:B------:R-:W3:Y:S01]  /*9a50*/  LDL R11, [R1+0x20] ;  /* 0x00002000010b7983 */ /* 0x000ee20000100800 */
[----:B------:R-:W-:-:S04]  /*9a60*/  ISETP.NE.U32.AND P0, PT, RZ, c[0x0][0x340], PT ;  /* 0x0000d000ff007a0c */ /* 0x000fc80003f05070 */
[----:B------:R-:W-:-:S13]  /*9a70*/  ISETP.NE.AND.EX P2, PT, RZ, c[0x0][0x344], PT, P0 ;  /* 0x0000d100ff007a0c */ /* 0x000fda0003f45300 */
[----:B--2---:R-:W-:-:S04]  /*9a80*/  @P2 IADD3 R2, P0, R5, c[0x0][0x340], RZ ;  /* 0x0000d00005022a10 */ /* 0x004fc80007f1e0ff */
[----:B----4-:R-:W-:-:S05]  /*9a90*/  @P2 IADD3.X R3, R4, c[0x0][0x344], RZ, P0, !PT ;  /* 0x0000d10004032a10 */ /* 0x010fca00007fe4ff */
[----:B------:R1:W5:Y:S01]  /*9aa0*/  @P2 LDG.E R16, [R2.64] ;  /* 0x0000000602102981 */ /* 0x000362000c1e1900 */
[----:B------:R-:W-:-:S05]  /*9ab0*/  IMAD.MOV.U32 R5, RZ, RZ, c[0x0][0x2c4] ;  /* 0x0000b100ff057624 */ /* 0x000fca00078e00ff */
[----:B------:R-:W-:Y:S02]  /*9ac0*/  ISETP.NE.AND P1, PT, R5, 0x1, PT ;  /* 0x000000010500780c */ /* 0x000fe40003f25270 */
[----:B------:R-:W-:Y:S02]  /*9ad0*/  ISETP.NE.U32.AND P0, PT, RZ, c[0x0][0x348], PT ;  /* 0x0000d200ff007a0c */ /* 0x000fe40003f05070 */
[----:B---3--:R-:W-:Y:S01]  /*9ae0*/  LOP3.LUT R49, R6, 0xffff, RZ, 0xc0, !PT ;  /* 0x0000ffff06317812 */ /* 0x008fe200078ec0ff */
[----:B------:R-:W-:Y:S01]  /*9af0*/  IMAD R6, R12, 0x80, R0 ;  /* 0x000000800c067824 */ /* 0x000fe200078e0200 */
[----:B------:R-:W-:Y:S02]  /*9b00*/  ISETP.NE.AND.EX P0, PT, RZ, c[0x0][0x34c], PT, P0 ;  /* 0x0000d300ff007a0c */ /* 0x000fe40003f05300 */
[----:B-1----:R-:W-:-:S05]  /*9b10*/  SHF.R.S32.HI R2, RZ, 0x1f, R131 ;  /* 0x0000001fff027819 */ /* 0x002fca0000011483 */
[----:B------:R-:W-:-:S04]  /*9b20*/  IMAD R2, R2, c[0x0][0x178], RZ ;  /* 0x00005e0002027a24 */ /* 0x000fc800078e02ff */
[C---:B------:R-:W-:Y:S02]  /*9b30*/  IMAD R4, R131.reuse, c[0x0][0x17c], R2 ;  /* 0x00005f0083047a24 */ /* 0x040fe400078e0202 */
[----:B------:R-:W-:Y:S01]  /*9b40*/  IMAD.WIDE.U32 R2, R131, c[0x0][0x178], RZ ;  /* 0x00005e0083027a25 */ /* 0x000fe200078e00ff */
[----:B------:R-:W-:-:S03]  /*9b50*/  SEL R9, R9, RZ, !P0 ;  /* 0x000000ff09097207 */ /* 0x000fc60004000000 */
[----:B------:R-:W-:Y:S02]  /*9b60*/  IMAD.IADD R3, R3, 0x1, R4 ;  /* 0x0000000103037824 */ /* 0x000fe400078e0204 */
[----:B------:R-:W-:-:S04]  /*9b70*/  @P1 IMAD.HI.U32 R10, R6, c[0x0][0x2c8], RZ ;  /* 0x0000b200060a1a27 */ /* 0x000fc800078e00ff */
[----:B------:R-:W-:Y:S01]  /*9b80*/  IMAD.WIDE.U32 R4, R49, c[0x0][0x1b8], R2 ;  /* 0x00006e0031047a25 */ /* 0x000fe200078e0002 */
[----:B------:R-:W-:Y:S02]  /*9b90*/  MOV R2, R6 ;  /* 0x0000000600027202 */ /* 0x000fe40000000f00 */
[----:B------:R-:W-:Y:S01]  /*9ba0*/  SEL R3, R11, RZ, !P0 ;  /* 0x000000ff0b037207 */ /* 0x000fe20004000000 */
[----:B------:R-:W-:Y:S01]  /*9bb0*/  IMAD R5, R49, c[0x0][0x1bc], R5 ;  /* 0x00006f0031057a24 */ /* 0x000fe200078e0205 */
[----:B------:R-:W-:Y:S01]  /*9bc0*/  @P1 SHF.R.U32.HI R2, RZ, c[0x0][0x2cc], R10 ;  /* 0x0000b300ff021a19 */ /* 0x000fe2000001160a */
[----:B------:R-:W-:Y:S02]  /*9bd0*/  IMAD R9, R9, c[0x0][0x1c0], RZ ;  /* 0x0000700009097a24 */ /* 0x000fe400078e02ff */
[----:B------:R-:W-:Y:S01]  /*9be0*/  IMAD.WIDE.U32 R4, R3, c[0x0][0x1c0], R4 ;  /* 0x0000700003047a25 */ /* 0x000fe200078e0004 */
[----:B------:R-:W-:-:S03]  /*9bf0*/  SHF.R.S32.HI R10, RZ, 0x1f, R2 ;  /* 0x0000001fff0a7819 */ /* 0x000fc60000011402 */
[----:B------:R-:W-:Y:S02]  /*9c00*/  IMAD R9, R3, c[0x0][0x1c4], R9 ;  /* 0x0000710003097a24 */ /* 0x000fe400078e0209 */
[----:B------:R-:W-:Y:S02]  /*9c10*/  IMAD.MOV R3, RZ, RZ, -R2 ;  /* 0x000000ffff037224 */ /* 0x000fe400078e0a02 */
[----:B------:R-:W-:Y:S02]  /*9c20*/  IMAD.IADD R5, R5, 0x1, R9 ;  /* 0x0000000105057824 */ /* 0x000fe400078e0209 */
[----:B------:R-:W-:Y:S02]  /*9c30*/  IMAD R6, R3, c[0x0][0x2c4], R6 ;  /* 0x0000b10003067a24 */ /* 0x000fe400078e0206 */
[----:B------:R-:W-:-:S04]  /*9c40*/  IMAD R3, R10, c[0x0][0x1b0], RZ ;  /* 0x00006c000a037a24 */ /* 0x000fc800078e02ff */
[C---:B------:R-:W-:Y:S01]  /*9c50*/  IMAD R10, R2.reuse, c[0x0][0x1b4], R3 ;  /* 0x00006d00020a7a24 */ /* 0x040fe200078e0203 */
[----:B------:R-:W-:Y:S01]  /*9c60*/  SHF.R.S32.HI R9, RZ, 0x1f, R6 ;  /* 0x0000001fff097819 */ /* 0x000fe20000011406 */
[----:B------:R-:W-:Y:S01]  /*9c70*/  IMAD.WIDE.U32 R2, R2, c[0x0][0x1b0], R4 ;  /* 0x00006c0002027a25 */ /* 0x000fe200078e0004 */
[----:B------:R-:W-:-:S03]  /*9c80*/  ISETP.GE.AND P1, PT, R205, c[0x0][0x198], PT ;  /* 0x00006600cd007a0c */ /* 0x000fc60003f26270 */
[----:B------:R-:W-:Y:S01]  /*9c90*/  IMAD R4, R9, c[0x0][0x1a8], RZ ;  /* 0x00006a0009047a24 */ /* 0x000fe200078e02ff */
[----:B------:R-:W-:-:S03]  /*9ca0*/  IADD3 R3, R3, R10, RZ ;  /* 0x0000000a03037210 */ /* 0x000fc60007ffe0ff */
[C---:B------:R-:W-:Y:S02]  /*9cb0*/  IMAD R4, R6.reuse, c[0x0][0x1ac], R4 ;  /* 0x00006b0006047a24 */ /* 0x040fe400078e0204 */
[----:B------:R-:W-:Y:S01]  /*9cc0*/  IMAD.WIDE.U32 R2, R6, c[0x0][0x1a8], R2 ;  /* 0x00006a0006027a25 */ /* 0x000fe200078e0002 */
[----:B------:R-:W-:-:S03]  /*9cd0*/  LOP3.LUT R212, R212, 0xfffffffe, RZ, 0xc0, !PT ;  /* 0xfffffffed4d47812 */ /* 0x000fc600078ec0ff */
[----:B------:R-:W-:Y:S01]  /*9ce0*/  IMAD.IADD R3, R3, 0x1, R4 ;  /* 0x0000000103037824 */ /* 0x000fe200078e0204 */
[----:B------:R-:W-:Y:S01]  /*9cf0*/  LEA R9, P0, R2, c[0x0][0x160], 0x1 ;  /* 0x0000580002097a11 */ /* 0x000fe200078008ff */
[----:B------:R-:W-:Y:S01]  /*9d00*/  IMAD R6, R12, 0x80, R143 ;  /* 0x000000800c067824 */ /* 0x000fe200078e028f */
[----:B------:R-:W-:Y:S02]  /*9d10*/  ISETP.GE.AND P4, PT, R140, c[0x0][0x198], PT ;  /* 0x000066008c007a0c */ /* 0x000fe40003f86270 */
[----:B------:R-:W-:Y:S02]  /*9d20*/  ISETP.GE.AND P5, PT, R142, c[0x0][0x198], PT ;  /* 0x000066008e007a0c */ /* 0x000fe40003fa6270 */
[----:B------:R-:W-:Y:S02]  /*9d30*/  @P1 LOP3.LUT R212, R212, 0x1, RZ, 0xfc, !PT ;  /* 0x00000001d4d41812 */ /* 0x000fe400078efcff */
[----:B------:R-:W-:Y:S02]  /*9d40*/  ISETP.GE.AND P6, PT, R204, c[0x0][0x198], PT ;  /* 0x00006600cc007a0c */ /* 0x000fe40003fc6270 */
[----:B------:R-:W-:-:S02]  /*9d50*/  LEA.HI.X R5, R2, c[0x0][0x164], R3, 0x1, P0 ;  /* 0x0000590002057a11 */ /* 0x000fc400000f0c03 */
[----:B------:R-:W-:Y:S02]  /*9d60*/  IADD3 R97, R209, -0x1, RZ ;  /* 0xffffffffd1617810 */ /* 0x000fe40007ffe0ff */
[----:B------:R-:W-:Y:S01]  /*9d70*/  @!P2 MOV R16, R11 ;  /* 0x0000000b0010a202 */ /* 0x000fe20000000f00 */
[----:B------:R-:W-:Y:S05]  /*9d80*/  BRA.DIV ~URZ, `(.L_x_1759) ;  /* 0x00012ae27f007947 */ /* 0x000fea000b800000 */
[----:B------:R1:W2:Y:S02]  /*9d90*/  SHFL.IDX PT, R4, R5, RZ, 0x181f ;  /* 0x00181fff05047589 */ /* 0x0002a400000e0000 */
.L_x_1913:
[----:B------:R-:W-:Y:S05]  /*9da0*/  BRA.DIV ~URZ, `(.L_x_1760) ;  /* 0x00012b327f007947 */ /* 0x000fea000b800000 */
[----:B------:R3:W4:Y:S02]  /*9db0*/  SHFL.IDX PT, R2, R9, RZ, 0x181f ;  /* 0x00181fff09027589 */ /* 0x00072400000e0000 */
.L_x_1914:
[----:B------:R-:W-:Y:S01]  /*9dc0*/  IMAD R40, R134, c[0x0][0x2c4], RZ ;  /* 0x0000b10086287a24 */ /* 0x000fe200078e02ff */
[----:B------:R-:W-:Y:S01]  /*9dd0*/  LOP3.LUT R212, R212, 0xfffffffd, RZ, 0xc0, !PT ;  /* 0xfffffffdd4d47812 */ /* 0x000fe200078ec0ff */
[----:B------:R-:W-:Y:S03]  /*9de0*/  BSSY B0, `(.L_x_1761) ;  /* 0x0000014000007945 */ /* 0x000fe60003800000 */
[----:B------:R-:W-:-:S13]  /*9df0*/  ISETP.GE.AND P0, PT, R6, R40, PT ;  /* 0x000000280600720c */ /* 0x000fda0003f06270 */
[----:B------:R-:W-:Y:S01]  /*9e00*/  @P0 LOP3.LUT R212, R212, 0x2, RZ, 0xfc, !PT ;  /* 0x00000002d4d40812 */ /* 0x000fe200078efcff */
[----:B------:R-:W-:Y:S05]  /*9e10*/  @P0 BRA `(.L_x_1762) ;  /* 0x0000010000000947 */ /* 0x000fea0003800000 */
[----:B------:R-:W-:Y:S02]  /*9e20*/  LOP3.LUT P3, RZ, R212, 0x1, RZ, 0xc0, !PT ;  /* 0x00000001d4ff7812 */ /* 0x000fe4000786c0ff */
        /* <DEDUP_REMOVED lines=15> */
.L_x_1762:
[----:B------:R-:W-:Y:S05]  /*9f20*/  BSYNC B0 ;  /* 0x0000000000007941 */ /* 0x000fea0003800000 */
.L_x_1761:
[----:B------:R-:W-:Y:S05]  /*9f30*/  BRA.DIV ~URZ, `(.L_x_1763) ;  /* 0x00012a127f007947 */ /* 0x000fea000b800000 */
[----:B--2---:R2:W1:Y:S04]  /*9f40*/  SHFL.IDX PT, R4, R5, 0x1, 0x181f ;  /* 0x00381f0005047f89 */ /* 0x00446800000e0000 */
[----:B----4-:R2:W4:Y:S02]  /*9f50*/  SHFL.IDX PT, R2, R9, 0x1, 0x181f ;  /* 0x00381f0009027f89 */ /* 0x01052400000e0000 */
.L_x_1915:
[----:B------:R-:W-:Y:S01]  /*9f60*/  IADD3 R3, R6, 0x20, RZ ;  /* 0x0000002006037810 */ /* 0x000fe20007ffe0ff */
[----:B------:R-:W-:Y:S03]  /*9f70*/  BSSY B0, `(.L_x_1764) ;  /* 0x0000013000007945 */ /* 0x000fe60003800000 */
[----:B------:R-:W-:-:S13]  /*9f80*/  ISETP.GE.AND P0, PT, R3, R40, PT ;  /* 0x000000280300720c */ /* 0x000fda0003f06270 */
[----:B------:R-:W-:Y:S05]  /*9f90*/  @P0 BRA `(.L_x_1765) ;  /* 0x0000010000000947 */ /* 0x000fea0003800000 */
[----:B------:R-:W-:Y:S02]  /*9fa0*/  LOP3.LUT P3, RZ, R212, 0x1, RZ, 0xc0, !PT ;  /* 0x00000001d4ff7812 */ /* 0x000fe4000786c0ff */
        /* <DEDUP_REMOVED lines=15> */
.L_x_1765:
[----:B------:R-:W-:Y:S05]  /*a0a0*/  BSYNC B0 ;  /* 0x0000000000007941 */ /* 0x000fea0003800000 */
.L_x_1764:
[----:B------:R-:W-:Y:S05]  /*a0b0*/  BRA.DIV ~URZ, `(.L_x_1766) ;  /* 0x000129627f007947 */ /* 0x000fea000b800000 */
[----:B-1----:R1:W2:Y:S02]  /*a0c0*/  SHFL.IDX PT, R4, R5, 0x2, 0x181f ;  /* 0x00581f0005047f89 */ /* 0x0022a400000e0000 */
.L_x_1916:
[----:B------:R-:W-:Y:S05]  /*a0d0*/  BRA.DIV ~URZ, `(.L_x_1767) ;  /* 0x000129b27f007947 */ /* 0x000fea000b800000 */
[----:B----4-:R4:W1:Y:S02]  /*a0e0*/  SHFL.IDX PT, R2, R9, 0x2, 0x181f ;  /* 0x00581f0009027f89 */ /* 0x01086400000e0000 */
.L_x_1917:
[----:B------:R-:W-:Y:S01]  /*a0f0*/  IADD3 R3, R6, 0x40, RZ ;  /* 0x0000004006037810 */ /* 0x000fe20007ffe0ff */
[----:B------:R-:W-:Y:S03]  /*a100*/  BSSY B0, `(.L_x_1768) ;  /* 0x0000013000007945 */ /* 0x000fe60003800000 */
[----:B------:R-:W-:-:S13]  /*a110*/  ISETP.GE.AND P0, PT, R3, R40, PT ;  /* 0x000000280300720c */ /* 0x000fda0003f06270 */
[----:B------:R-:W-:Y:S05]  /*a120*/  @P0 BRA `(.L_x_1769) ;  /* 0x0000010000000947 */ /* 0x000fea0003800000 */
[----:B------:R-:W-:Y:S02]  /*a130*/  LOP3.LUT P3, RZ, R212, 0x1, RZ, 0xc0, !PT ;  /* 0x00000001d4ff7812 */ /* 0x000fe4000786c0ff */
        /* <DEDUP_REMOVED lines=15> */
.L_x_1769:
[----:B------:R-:W-:Y:S05]  /*a230*/  BSYNC B0 ;  /* 0x0000000000007941 */ /* 0x000fea0003800000 */
.L_x_1768:
[----:B------:R-:W-:Y:S05]  /*a240*/  BRA.DIV ~URZ, `(.L_x_1770) ;  /* 0x000128b27f007947 */ /* 0x000fea000b800000 */
[----:B--2---:R2:W3:Y:S04]  /*a250*/  SHFL.IDX PT, R4, R5, 0x3, 0x181f ;  /* 0x00781f0005047f89 */ /* 0x0044e800000e0000 */
[----:B-1----:R2:W1:Y:S02]  /*a260*/  SHFL.IDX PT, R2, R9, 0x3, 0x181f ;  /* 0x00781f0009027f89 */ /* 0x00246400000e0000 */
.L_x_1918:
[----:B--234-:R-:W2:Y:S01]  /*a270*/  LDL R9, [R1+0x4] ;  /* 0x0000040001097983 */ /* 0x01cea20000100800 */
[----:B------:R-:W-:Y:S01]  /*a280*/  IADD3 R3, R6, 0x60, RZ ;  /* 0x0000006006037810 */ /* 0x000fe20007ffe0ff */
[----:B------:R-:W-:Y:S01]  /*a290*/  IMAD.MOV.U32 R96, RZ, RZ, 0x30 ;  /* 0x00000030ff607424 */ /* 0x000fe200078e00ff */
[----:B-----5:R-:W-:Y:S01]  /*a2a0*/  SHF.R.S32.HI R5, RZ, 0x1f, R16 ;  /* 0x0000001fff057819 */ /* 0x020fe20000011410 */
[----:B------:R-:W-:Y:S01]  /*a2b0*/  IMAD.WIDE.U32 R238, R16, c[0x0][0x2b0], RZ ;  /* 0x0000ac0010ee7a25 */ /* 0x000fe200078e00ff */
[----:B------:R-:W-:-:S03]  /*a2c0*/  ISETP.GE.AND P0, PT, R3, R40, PT ;  /* 0x000000280300720c */ /* 0x000fc60003f06270 */
[----:B------:R-:W-:Y:S02]  /*a2d0*/  IMAD.MOV.U32 R3, RZ, RZ, c[0x0][0x2b8] ;  /* 0x0000ae00ff037624 */ /* 0x000fe400078e00ff */
[----:B------:R-:W-:Y:S02]  /*a2e0*/  IMAD R96, R209, R96, -0x30 ;  /* 0xffffffd0d1607424 */ /* 0x000fe400078e0260 */
[----:B------:R-:W-:Y:S01]  /*a2f0*/  IMAD R6, R5, c[0x0][0x2b0], RZ ;  /* 0x0000ac0005067a24 */ /* 0x000fe200078e02ff */
[----:B------:R-:W-:Y:S01]  /*a300*/  ISETP.NE.AND P3, PT, R3, 0x1, PT ;  /* 0x000000010300780c */ /* 0x000fe20003f65270 */
[----:B------:R-:W-:Y:S02]  /*a310*/  IMAD.IADD R3, R0, 0x1, R96 ;  /* 0x0000000100037824 */ /* 0x000fe400078e0260 */
[----:B------:R-:W-:Y:S02]  /*a320*/  IMAD.MOV.U32 R210, RZ, RZ, RZ ;  /* 0x000000ffffd27224 */ /* 0x000fe400078e00ff */
[----:B-1----:R-:W-:-:S02]  /*a330*/  @!P0 LEA R10, P1, R140, R2, 0x1 ;  /* 0x000000028c0a8211 */ /* 0x002fc400078208ff */
[C---:B------:R-:W-:Y:S02]  /*a340*/  @!P0 LEA R14, P2, R205.reuse, R2, 0x1 ;  /* 0x00000002cd0e8211 */ /* 0x040fe400078408ff */
[-C--:B------:R-:W-:Y:S02]  /*a350*/  @!P0 LEA.HI.X R11, R140, R4.reuse, R141, 0x1, P1 ;  /* 0x000000048c0b8211 */ /* 0x080fe400008f0c8d */
[----:B------:R-:W-:-:S03]  /*a360*/  @!P0 LEA.HI.X R15, R205, R4, R215, 0x1, P2 ;  /* 0x00000004cd0f8211 */ /* 0x000fc600010f0cd7 */
[----:B------:R-:W-:Y:S01]  /*a370*/  @!PT LDS RZ, [RZ] ;  /* 0x00000000fffff984 */ /* 0x000fe20000000800 */
[----:B------:R-:W-:Y:S01]  /*a380*/  @!PT LDS RZ, [RZ] ;  /* 0x00000000fffff984 */ /* 0x000fe20000000800 */
[----:B------:R-:W-:Y:S01]  /*a390*/  @!PT LDS RZ, [RZ] ;  /* 0x00000000fffff984 */ /* 0x000fe20000000800 */
[----:B------:R1:W-:Y:S01]  /*a3a0*/  @!P0 LDGSTS.E.BYPASS.LTC128B.128 [R207+0x13080], [R10.64], !P4 ;  /* 0x130800000acf8fae */ /* 0x0003e2000e101d46 */
[----:B------:R-:W-:Y:S02]  /*a3b0*/  LOP3.LUT P4, RZ, R212, 0x1, RZ, 0xc0, !PT ;  /* 0x00000001d4ff7812 */ /* 0x000fe4000788c0ff */
[----:B-1----:R-:W-:-:S04]  /*a3c0*/  @!P0 LEA R10, P1, R206, R2, 0x1 ;  /* 0x00000002ce0a8211 */ /* 0x002fc800078208ff */
[----:B------:R-:W-:Y:S02]  /*a3d0*/  @!P0 LEA.HI.X R11, R206, R4, R213, 0x1, P1 ;  /* 0x00000004ce0b8211 */ /* 0x000fe400008f0cd5 */
[----:B------:R-:W-:-:S03]  /*a3e0*/  ISETP.GE.AND P1, PT, R3, R123, PT ;  /* 0x0000007b0300720c */ /* 0x000fc60003f26270 */
[----:B------:R1:W-:Y:S01]  /*a3f0*/  @!P0 LDGSTS.E.BYPASS.LTC128B.128 [R207+0x17080], [R10.64], !P5 ;  /* 0x170800000acf8fae */ /* 0x0003e2000e901d46 */
[----:B------:R-:W-:-:S03]  /*a400*/  ISETP.GT.OR P1, PT, R0, 0x2f, P1 ;  /* 0x0000002f0000780c */ /* 0x000fc60000f24670 */
[----:B------:R3:W-:Y:S01]  /*a410*/  @!P0 LDGSTS.E.BYPASS.LTC128B.128 [R207+0x1b080], [R14.64], !P4 ;  /* 0x1b0800000ecf8fae */ /* 0x0007e2000e101d46 */
[----:B--2---:R-:W-:Y:S02]  /*a420*/  IMAD.IADD R5, R3, 0x1, R9 ;  /* 0x0000000103057824 */ /* 0x004fe400078e0209 */
[----:B------:R-:W-:Y:S02]  /*a430*/  IMAD R9, R16, c[0x0][0x2b4], R6 ;  /* 0x0000ad0010097a24 */ /* 0x000fe400078e0206 */
[----:B------:R-:W-:-:S04]  /*a440*/  @P3 IMAD.HI.U32 R6, R5, c[0x0][0x2bc], RZ ;  /* 0x0000af0005063a27 */ /* 0x000fc800078e00ff */
[----:B------:R-:W-:Y:S01]  /*a450*/  IMAD.MOV.U32 R3, RZ, RZ, R5 ;  /* 0x000000ffff037224 */ /* 0x000fe200078e0005 */
[----:B------:R-:W-:Y:S01]  /*a460*/  @P3 SHF.R.U32.HI R3, RZ, c[0x0][0x2c0], R6 ;  /* 0x0000b000ff033a19 */ /* 0x000fe20000011606 */
[----:B------:R-:W-:Y:S01]  /*a470*/  IMAD.IADD R17, R239, 0x1, R9 ;  /* 0x00000001ef117824 */ /* 0x000fe200078e0209 */
[C---:B------:R-:W-:Y:S02]  /*a480*/  @!P0 LEA R12, P3, R204.reuse, R2, 0x1 ;  /* 0x00000002cc0c8211 */ /* 0x040fe400078608ff */
[----:B------:R-:W-:Y:S02]  /*a490*/  @!P1 IADD3 R2, P2, R3, R238, RZ ;  /* 0x000000ee03029210 */ /* 0x000fe40007f5e0ff */
[----:B------:R-:W-:Y:S01]  /*a4a0*/  @!P0 LEA.HI.X R13, R204, R4, R214, 0x1, P3 ;  /* 0x00000004cc0d8211 */ /* 0x000fe200018f0cd6 */
[----:B------:R-:W-:Y:S01]  /*a4b0*/  IMAD.WIDE.U32 R236, R49, c[0x0][0x1e8], RZ ;  /* 0x00007a0031ec7a25 */ /* 0x000fe200078e00ff */
[----:B------:R-:W-:Y:S01]  /*a4c0*/  @!P1 LEA.HI.X.SX32 R4, R3, R17, 0x1, P2 ;  /* 0x0000001103049211 */ /* 0x000fe200010f0eff */
[----:B------:R-:W-:Y:S01]  /*a4d0*/  STL [R1], R17 ;  /* 0x0000001101007387 */ /* 0x000fe20000100800 */
[----:B-1----:R-:W-:-:S03]  /*a4e0*/  @!P1 LEA R10, P2, R2, c[0x0][0x2a0], 0x2 ;  /* 0x0000a800020a9a11 */ /* 0x002fc600078410ff */
[----:B------:R1:W-:Y:S01]  /*a4f0*/  @!P0 LDGSTS.E.BYPASS.LTC128B.128 [R207+0x1f080], [R12.64], !P6 ;  /* 0x1f0800000ccf8fae */ /* 0x0003e2000f101d46 */
[----:B------:R-:W-:-:S03]  /*a500*/  @!P1 LEA.HI.X R11, R2, c[0x0][0x2a4], R4, 0x2, P2 ;  /* 0x0000a900020b9a11 */ /* 0x000fc600010f1404 */
[----:B------:R-:W0:Y:S01]  /*a510*/  LDGDEPBAR ;  /* 0x00000000000079af */ /* 0x000e220000000000 */
[----:B------:R-:W-:Y:S03]  /*a520*/  WARPSYNC 0xffffffff ;  /* 0xffffffff00007948 */ /* 0x000fe60003800000 */
[----:B------:R-:W-:Y:S06]  /*a530*/  BAR.SYNC.DEFER_BLOCKING 0x0 ;  /* 0x0000000000007b1d */ /* 0x000fec0000010000 */
[----:B------:R-:W2:Y:S01]  /*a540*/  @!P1 LDG.E R210, [R10.64] ;  /* 0x000000060ad29981 */ /* 0x000ea2000c1e1900 */
[----:B------:R-:W-:Y:S01]  /*a550*/  IMAD.MOV R2, RZ, RZ, -R3 ;  /* 0x000000ffff027224 */ /* 0x000fe200078e0a03 */
[----:B------:R-:W-:Y:S01]  /*a560*/  ISETP.GE.AND P5, PT, R140, c[0x0][0x1d4], PT ;  /* 0x000075008c007a0c */ /* 0x000fe20003fa6270 */
[----:B------:R-:W-:Y:S01]  /*a570*/  IMAD R252, R49, c[0x0][0x1ec], R237 ;  /* 0x00007b0031fc7a24 */ /* 0x000fe200078e02ed */
[----:B------:R-:W-:Y:S01]  /*a580*/  ISETP.GE.AND P4, PT, R142, c[0x0][0x1d4], PT ;  /* 0x000075008e007a0c */ /* 0x000fe20003f86270 */
[----:B------:R-:W-:Y:S01]  /*a590*/  IMAD R211, R2, c[0x0][0x2b8], R5 ;  /* 0x0000ae0002d37a24 */ /* 0x000fe200078e0205 */
[----:B------:R-:W-:Y:S01]  /*a5a0*/  ISETP.GE.AND P3, PT, R205, c[0x0][0x1d4], PT ;  /* 0x00007500cd007a0c */ /* 0x000fe20003f66270 */
[----:B------:R-:W-:Y:S01]  /*a5b0*/  IMAD R123, R97, -0x30, R123 ;  /* 0xffffffd0617b7824 */ /* 0x000fe200078e027b */
[----:B------:R-:W-:Y:S01]  /*a5c0*/  ISETP.GE.AND P6, PT, R204, c[0x0][0x1d4], PT ;  /* 0x00007500cc007a0c */ /* 0x000fe20003fc6270 */
[----:B------:R-:W-:Y:S01]  /*a5d0*/  IMAD.WIDE.U32 R2, R211, c[0x0][0x1e0], RZ ;  /* 0x00007800d3027a25 */ /* 0x000fe200078e00ff */
[----:B------:R-:W-:Y:S01]  /*a5e0*/  SHF.R.S32.HI R50, RZ, 0x1f, R211 ;  /* 0x0000001fff327819 */ /* 0x000fe200000114d3 */
[----:B------:R-:W-:Y:S01]  /*a5f0*/  BSSY B0, `(.L_x_1771) ;  /* 0x0000030000007945 */ /* 0x000fe20003800000 */
[----:B------:R-:W-:-:S02]  /*a600*/  IMNMX R6, R123, 0x30, PT ;  /* 0x000000307b067817 */ /* 0x000fc40003800200 */
[----:B------:R-:W-:Y:S01]  /*a610*/  LOP3.LUT R212, R212, 0xfffffffb, RZ, 0xc0, !PT ;  /* 0xfffffffbd4d47812 */ /* 0x000fe200078ec0ff */
[----:B------:R-:W-:Y:S02]  /*a620*/  IMAD R4, R50, c[0x0][0x1e0], RZ ;  /* 0x0000780032047a24 */ /* 0x000fe400078e02ff */
[----:B------:R-:W-:Y:S02]  /*a630*/  IMAD.IADD R6, R6, 0x1, -R143 ;  /* 0x0000000106067824 */ /* 0x000fe400078e0a8f */
[----:B------:R-:W-:Y:S02]  /*a640*/  IMAD R4, R211, c[0x0][0x1e4], R4 ;  /* 0x00007900d3047a24 */ /* 0x000fe400078e0204 */
[----:B------:R-:W-:Y:S02]  /*a650*/  @P6 LOP3.LUT R212, R212, 0x4, RZ, 0xfc, !PT ;  /* 0x00000004d4d46812 */ /* 0x000fe400078efcff */
        /* <DEDUP_REMOVED lines=8> */
[----:B------:R-:W-:Y:S02]  /*a6e0*/  LEA.HI.X R16, R2, c[0x0][0x1cc], R3, 0x1, P0 ;  /* 0x0000730002107a11 */ /* 0x000fe400000f0c03 */
[----:B------:R-:W1:Y:S01]  /*a6f0*/  SHFL.IDX PT, R2, R9, RZ, 0x181f ;  /* 0x00181fff09027589 */ /* 0x000e6200000e0000 */
[----:B------:R-:W-:-:S03]  /*a700*/  ISETP.GE.AND P0, PT, R6, 0x1, PT ;  /* 0x000000010600780c */ /* 0x000fc60003f06270 */
[----:B------:R-:W2:Y:S10]  /*a710*/  SHFL.IDX PT, R3, R16, RZ, 0x181f ;  /* 0x00181fff10037589 */ /* 0x000eb400000e0000 */
[----:B-1----:R-:W-:-:S02]  /*a720*/  @P0 LEA R12, P1, R140, R2, 0x1 ;  /* 0x000000028c0c0211 */ /* 0x002fc400078208ff */
[-C--:B------:R-:W-:Y:S02]  /*a730*/  @P0 LEA R10, P2, R206, R2.reuse, 0x1 ;  /* 0x00000002ce0a0211 */ /* 0x080fe400078408ff */
[-C--:B--2---:R-:W-:Y:S02]  /*a740*/  @P0 LEA.HI.X R13, R140, R3.reuse, R141, 0x1, P1 ;  /* 0x000000038c0d0211 */ /* 0x084fe400008f0c8d */
[CC--:B------:R-:W-:Y:S02]  /*a750*/  @P0 LEA R4, P1, R205.reuse, R2.reuse, 0x1 ;  /* 0x00000002cd040211 */ /* 0x0c0fe400078208ff */
[-C--:B------:R-:W-:Y:S01]  /*a760*/  @P0 LEA.HI.X R11, R206, R3.reuse, R213, 0x1, P2 ;  /* 0x00000003ce0b0211 */ /* 0x080fe200010f0cd5 */
[----:B------:R-:W-:Y:S01]  /*a770*/  @!PT LDS RZ, [RZ] ;  /* 0x00000000fffff984 */ /* 0x000fe20000000800 */
[----:B------:R1:W-:Y:S01]  /*a780*/  @P0 LDGSTS.E.BYPASS.LTC128B.128 [R203+0xa080], [R12.64], !P5 ;  /* 0x0a0800000ccb0fae */ /* 0x0003e2000e901d46 */
[-C--:B------:R-:W-:Y:S02]  /*a790*/  @P0 LEA.HI.X R5, R205, R3.reuse, R215, 0x1, P1 ;  /* 0x00000003cd050211 */ /* 0x080fe400008f0cd7 */
[C---:B---3--:R-:W-:Y:S01]  /*a7a0*/  @P0 LEA R14, P1, R204.reuse, R2, 0x1 ;  /* 0x00000002cc0e0211 */ /* 0x048fe200078208ff */
[----:B------:R1:W-:Y:S03]  /*a7b0*/  @P0 LDGSTS.E.BYPASS.LTC128B.128 [R203+0xb880], [R10.64], !P4 ;  /* 0x0b8800000acb0fae */ /* 0x0003e6000e101d46 */
[----:B------:R-:W-:Y:S01]  /*a7c0*/  @P0 LEA.HI.X R15, R204, R3, R214, 0x1, P1 ;  /* 0x00000003cc0f0211 */ /* 0x000fe200008f0cd6 */
[----:B------:R1:W-:Y:S04]  /*a7d0*/  @P0 LDGSTS.E.BYPASS.LTC128B.128 [R203+0xd080], [R4.64], !P3 ;  /* 0x0d08000004cb0fae */ /* 0x0003e8000d901d46 */
[----:B------:R1:W-:Y:S01]  /*a7e0*/  @P0 LDGSTS.E.BYPASS.LTC128B.128 [R203+0xe880], [R14.64], !P6 ;  /* 0x0e8800000ecb0fae */ /* 0x0003e2000f101d46 */
[----:B------:R-:W-:-:S03]  /*a7f0*/  ISETP.GE.AND P0, PT, R6, 0x21, PT ;  /* 0x000000210600780c */ /* 0x000fc60003f06270 */
[----:B------:R1:W2:Y:S04]  /*a800*/  SHFL.IDX PT, R2, R9, 0x1, 0x181f ;  /* 0x00381f0009027f89 */ /* 0x0002a800000e0000 */
[----:B------:R1:W3:Y:S06]  /*a810*/  SHFL.IDX PT, R3, R16, 0x1, 0x181f ;  /* 0x00381f0010037f89 */ /* 0x0002ec00000e0000 */
[----:B------:R-:W-:Y:S05]  /*a820*/  @!P0 BRA `(.L_x_1772) ;  /* 0x000000c000008947 */ /* 0x000fea0003800000 */
[-C--:B-12---:R-:W-:Y:S02]  /*a830*/  LEA R12, P0, R140, R2.reuse, 0x1 ;  /* 0x000000028c0c7211 */ /* 0x086fe400078008ff */
[----:B------:R-:W-:-:S02]  /*a840*/  LEA R10, P2, R206, R2, 0x1 ;  /* 0x00000002ce0a7211 */ /* 0x000fc400078408ff */
[-C--:B---3--:R-:W-:Y:S02]  /*a850*/  LEA.HI.X R13, R140, R3.reuse, R141, 0x1, P0 ;  /* 0x000000038c0d7211 */ /* 0x088fe400000f0c8d */
[CC--:B------:R-:W-:Y:S02]  /*a860*/  LEA R4, P1, R205.reuse, R2.reuse, 0x1 ;  /* 0x00000002cd047211 */ /* 0x0c0fe400078208ff */
[----:B------:R-:W-:Y:S01]  /*a870*/  LEA R2, P0, R204, R2, 0x1 ;  /* 0x00000002cc027211 */ /* 0x000fe200078008ff */
[----:B------:R1:W-:Y:S01]  /*a880*/  LDGSTS.E.BYPASS.LTC128B.128 [R207+0xb080], [R12.64], !P5 ;  /* 0x0b0800000ccf7fae */ /* 0x0003e2000e901d46 */
[-C--:B------:R-:W-:Y:S02]  /*a890*/  LEA.HI.X R11, R206, R3.reuse, R213, 0x1, P2 ;  /* 0x00000003ce0b7211 */ /* 0x080fe400010f0cd5 */
[-C--:B------:R-:W-:Y:S02]  /*a8a0*/  LEA.HI.X R5, R205, R3.reuse, R215, 0x1, P1 ;  /* 0x00000003cd057211 */ /* 0x080fe400008f0cd7 */
[----:B------:R-:W-:Y:S01]  /*a8b0*/  LEA.HI.X R3, R204, R3, R214, 0x1, P0 ;  /* 0x00000003cc037211 */ /* 0x000fe200000f0cd6 */
[----:B------:R1:W-:Y:S04]  /*a8c0*/  LDGSTS.E.BYPASS.LTC128B.128 [R207+0xc880], [R10.64], !P4 ;  /* 0x0c8800000acf7fae */ /* 0x0003e8000e101d46 */
[----:B------:R1:W-:Y:S04]  /*a8d0*/  LDGSTS.E.BYPASS.LTC128B.128 [R207+0xe080], [R4.64], !P3 ;  /* 0x0e08000004cf7fae */ /* 0x0003e8000d901d46 */
[----:B------:R1:W-:Y:S02]  /*a8e0*/  LDGSTS.E.BYPASS.LTC128B.128 [R207+0xf880], [R2.64], !P6 ;  /* 0x0f88000002cf7fae */ /* 0x0003e4000f101d46 */
.L_x_1772:
[----:B------:R-:W-:Y:S05]  /*a8f0*/  BSYNC B0 ;  /* 0x0000000000007941 */ /* 0x000fea0003800000 */
.L_x_1771:
[----:B------:R-:W-:Y:S01]  /*a900*/  ISETP.LT.AND P0, PT, RZ, c[0x0][0x27c], PT ;  /* 0x00009f00ff007a0c */ /* 0x000fe20003f01270 */
[----:B------:R-:W0:-:S12]  /*a910*/  LDGDEPBAR ;  /* 0x00000000000079af */ /* 0x000e180000000000 */
[----:B------:R-:W-:Y:S05]  /*a920*/  @P0 BRA `(.L_x_1773) ;  /* 0x0000002000000947 */ /* 0x000fea0003800000 */
[----:B------:R-:W-:-:S04]  /*a930*/  DEPBAR.LE SB0, 0x1 ;  /* 0x000080400000791a */ /* 0x000fc80000000000 */
[----:B------:R-:W-:Y:S05]  /*a940*/  BRA `(.L_x_1774) ;  /* 0x0000682000007947 */ /* 0x000fea0003800000 */
.L_x_1773:
[----:B-12---:R-:W-:Y:S01]  /*a950*/  SHF.R.S32.HI R2, RZ, 0x1f, R122 ;  /* 0x0000001fff027819 */ /* 0x006fe2000001147a */
[----:B------:R-:W-:Y:S01]  /*a960*/  ULDC.U8 UR4, c[0x0][0x298] ;  /* 0x0000a60000047ab9 */ /* 0x000fe20000000000 */
[----:B------:R-:W-:Y:S01]  /*a970*/  IMAD.WIDE.U32 R4, R122, c[0x0][0x280], RZ ;  /* 0x0000a0007a047a25 */ /* 0x000fe200078e00ff */
[----:B------:R-:W-:Y:S01]  /*a980*/  ISETP.NE.AND P1, PT, RZ, UR4, PT ;  /* 0x00000004ff007c0c */ /* 0x000fe2000bf25270 */
[----:B------:R-:W-:Y:S02]  /*a990*/  BSSY B2, `(.L_x_1774) ;  /* 0x000067d000027945 */ /* 0x000fe40003800000 */
[----:B---3--:R-:W-:Y:S01]  /*a9a0*/  IMAD R3, R2, c[0x0][0x280], RZ ;  /* 0x0000a00002037a24 */ /* 0x008fe200078e02ff */
[----:B------:R-:W-:Y:S01]  /*a9b0*/  LEA R9, P0, R4, c[0x0][0x270], 0x1 ;  /* 0x00009c0004097a11 */ /* 0x000fe200078008ff */
[----:B------:R-:W-:Y:S02]  /*a9c0*/  IMAD R6, R2, c[0x0][0x290], RZ ;  /* 0x0000a40002067a24 */ /* 0x000fe400078e02ff */
[----:B------:R-:W-:-:S05]  /*a9d0*/  IMAD R3, R122, c[0x0][0x284], R3 ;  /* 0x0000a1007a037a24 */ /* 0x000fca00078e0203 */
[----:B------:R-:W-:Y:S01]  /*a9e0*/  IADD3 R10, R3, R5, RZ ;  /* 0x00000005030a7210 */ /* 0x000fe20007ffe0ff */
[----:B------:R-:W-:-:S03]  /*a9f0*/  IMAD.WIDE.U32 R2, R122, c[0x0][0x290], RZ ;  /* 0x0000a4007a027a25 */ /* 0x000fc600078e00ff */
[----:B------:R-:W-:Y:S01]  /*aa00*/  LEA.HI.X R4, R4, c[0x0][0x274], R10, 0x1, P0 ;  /* 0x00009d0004047a11 */ /* 0x000fe200000f0c0a */
[----:B------:R-:W-:Y:S01]  /*aa10*/  IMAD R5, R122, c[0x0][0x294], R6 ;  /* 0x0000a5007a057a24 */ /* 0x000fe200078e0206 */
[----:B------:R-:W-:-:S04]  /*aa20*/  LEA R6, P0, R2, c[0x0][0x288], 0x1 ;  /* 0x0000a20002067a11 */ /* 0x000fc800078008ff */
[----:B------:R-:W-:-:S04]  /*aa30*/  IADD3 R3, R5, R3, RZ ;  /* 0x0000000305037210 */ /* 0x000fc80007ffe0ff */
[----:B------:R-:W-:Y:S01]  /*aa40*/  LEA.HI.X R2, R2, c[0x0][0x28c], R3, 0x1, P0 ;  /* 0x0000a30002027a11 */ /* 0x000fe200000f0c03 */
[----:B------:R-:W-:Y:S05]  /*aa50*/  @!P1 BRA `(.L_x_1775) ;  /* 0x0000317000009947 */ /* 0x000fea0003800000 */
[----:B------:R-:W-:Y:S01]  /*aa60*/  LOP3.LUT P2, RZ, R212, 0x2, RZ, 0xc0, !PT ;  /* 0x00000002d4ff7812 */ /* 0x000fe2000784c0ff */
[----:B------:R1:W2:Y:S01]  /*aa70*/  SHFL.IDX PT, R5, R4, RZ, 0x181f ;  /* 0x00181fff04057589 */ /* 0x0002a200000e0000 */
[----:B------:R-:W-:Y:S01]  /*aa80*/  BSSY B0, `(.L_x_1776) ;  /* 0x0000035000007945 */ /* 0x000fe20003800000 */
[----:B------:R-:W-:Y:S01]  /*aa90*/  CS2R R24, SRZ ;  /* 0x0000000000187805 */ /* 0x000fe2000001ff00 */
[----:B------:R-:W-:Y:S01]  /*aaa0*/  CS2R R22, SRZ ;  /* 0x0000000000167805 */ /* 0x000fe2000001ff00 */
[----:B------:R1:W3:Y:S01]  /*aab0*/  SHFL.IDX PT, R3, R2, RZ, 0x181f ;  /* 0x00181fff02037589 */ /* 0x0002e200000e0000 */
[----:B------:R-:W-:Y:S01]  /*aac0*/  CS2R R20, SRZ ;  /* 0x0000000000147805 */ /* 0x000fe2000001ff00 */
[----:B------:R-:W-:Y:S01]  /*aad0*/  CS2R R18, SRZ ;  /* 0x0000000000127805 */ /* 0x000fe2000001ff00 */
[----:B------:R-:W-:Y:S01]  /*aae0*/  CS2R R16, SRZ ;  /* 0x0000000000107805 */ /* 0x000fe2000001ff00 */
[----:B------:R1:W4:Y:S01]  /*aaf0*/  SHFL.IDX PT, R4, R9, RZ, 0x181f ;  /* 0x00181fff09047589 */ /* 0x00032200000e0000 */
[----:B------:R-:W-:Y:S01]  /*ab00*/  CS2R R14, SRZ ;  /* 0x00000000000e7805 */ /* 0x000fe2000001ff00 */
[----:B------:R-:W-:Y:S01]  /*ab10*/  CS2R R12, SRZ ;  /* 0x00000000000c7805 */ /* 0x000fe2000001ff00 */
[----:B------:R-:W-:Y:S01]  /*ab20*/  CS2R R10, SRZ ;  /* 0x00000000000a7805 */ /* 0x000fe2000001ff00 */
[----:B------:R1:W1:Y:S01]  /*ab30*/  SHFL.IDX PT, R2, R6, RZ, 0x181f ;  /* 0x00181fff06027589 */ /* 0x00026200000e0000 */
[----:B------:R-:W-:Y:S05]  /*ab40*/  @P2 BRA `(.L_x_1777) ;  /* 0x0000028000002947 */ /* 0x000fea0003800000 */
[----:B----4-:R-:W4:Y:S04]  /*ab50*/  LDL R31, [R1+0x180] ;  /* 0x00018000011f7983 */ /* 0x010f280000100800 */
[----:B---3--:R-:W3:Y:S04]  /*ab60*/  LDL R27, [R1+0x17c] ;  /* 0x00017c00011b7983 */ /* 0x008ee80000100800 */
[----:B--2---:R-:W2:Y:S04]  /*ab70*/  LDL R26, [R1+0x184] ;  /* 0x00018400011a7983 */ /* 0x004ea80000100800 */
[----:B------:R-:W2:Y:S04]  /*ab80*/  LDL R30, [R1+0x178] ;  /* 0x00017800011e7983 */ /* 0x000ea80000100800 */
[----:B------:R-:W2:Y:S04]  /*ab90*/  LDL R29, [R1+0x188] ;  /* 0x00018800011d7983 */ /* 0x000ea80000100800 */
[----:B------:R-:W2:Y:S01]  /*aba0*/  LDL R28, [R1+0x174] ;  /* 0x00017400011c7983 */ /* 0x000ea20000100800 */
[----:B------:R-:W-:Y:S01]  /*abb0*/  ISETP.GE.AND P0, PT, R144, c[0x0][0x27c], PT ;  /* 0x00009f0090007a0c */ /* 0x000fe20003f06270 */
[----:B------:R-:W-:Y:S01]  /*abc0*/  CS2R R18, SRZ ;  /* 0x0000000000127805 */ /* 0x000fe2000001ff00 */
[----:B------:R-:W-:Y:S01]  /*abd0*/  ISETP.GE.AND P2, PT, R148, c[0x0][0x27c], PT ;  /* 0x00009f0094007a0c */ /* 0x000fe20003f46270 */
[----:B------:R-:W-:Y:S01]  /*abe0*/  CS2R R10, SRZ ;  /* 0x00000000000a7805 */ /* 0x000fe2000001ff00 */
[----:B------:R-:W-:-:S09]  /*abf0*/  ISETP.GE.AND P1, PT, R146, c[0x0][0x27c], PT ;  /* 0x00009f0092007a0c */ /* 0x000fd20003f26270 */
[----:B------:R-:W-:-:S04]  /*ac00*/  @!P0 IMAD.WIDE R14, R144, 0x2, R4 ;  /* 0x00000002900e8825 */ /* 0x000fc800078e0204 */
[----:B-1----:R-:W-:Y:S01]  /*ac10*/  @!P0 IMAD.WIDE R12, R144, 0x2, R2 ;  /* 0x00000002900c8825 */ /* 0x002fe200078e0202 */
[----:B------:R1:W5:Y:S04]  /*ac20*/  @!P0 LD.E.64 R18, [R14.64] ;  /* 0x000000060e128980 */ /* 0x000368000c101b00 */
[----:B------:R1:W5:Y:S01]  /*ac30*/  @!P0 LD.E.64 R10, [R12.64] ;  /* 0x000000060c0a8980 */ /* 0x000362000c101b00 */
[----:B------:R-:W-:Y:S01]  /*ac40*/  CS2R R20, SRZ ;  /* 0x0000000000147805 */ /* 0x000fe2000001ff00 */
[----:B------:R-:W-:Y:S01]  /*ac50*/  CS2R R22, SRZ ;  /* 0x0000000000167805 */ /* 0x000fe2000001ff00 */
[----:B-1----:R-:W-:Y:S01]  /*ac60*/  CS2R R12, SRZ ;  /* 0x00000000000c7805 */ /* 0x002fe2000001ff00 */
[----:B------:R-:W-:Y:S01]  /*ac70*/  CS2R R24, SRZ ;  /* 0x0000000000187805 */ /* 0x000fe2000001ff00 */
[----:B----4-:R-:W-:-:S02]  /*ac80*/  @!P2 IADD3 R16, P6, R4, R31, RZ ;  /* 0x0000001f0410a210 */ /* 0x010fc40007fde0ff */
[----:B------:R-:W-:-:S03]  /*ac90*/  @!P2 IADD3 R14, P0, R2, R31, RZ ;  /* 0x0000001f020ea210 */ /* 0x000fc60007f1e0ff */
[--C-:B---3--:R-:W-:Y:S02]  /*aca0*/  @!P2 IMAD.X R17, R5, 0x1, R27.reuse, P6 ;  /* 0x000000010511a824 */ /* 0x108fe400030e061b */
[----:B------:R-:W-:Y:S01]  /*acb0*/  @!P2 IMAD.X R15, R3, 0x1, R27, P0 ;  /* 0x00000001030fa824 */ /* 0x000fe200000e061b */
[----:B------:R-:W-:Y:S02]  /*acc0*/  ISETP.GE.AND P0, PT, R147, c[0x0][0x27c], PT ;  /* 0x00009f0093007a0c */ /* 0x000fe40003f06270 */
[----:B------:R1:W5:Y:S04]  /*acd0*/  @!P2 LD.E.64 R20, [R16.64] ;  /* 0x000000061014a980 */ /* 0x000368000c101b00 */
[----:B------:R2:W5:Y:S02]  /*ace0*/  @!P2 LD.E.64 R12, [R14.64] ;  /* 0x000000060e0ca980 */ /* 0x000564000c101b00 */
[----:B--2---:R-:W-:-:S05]  /*acf0*/  @!P1 IADD3 R14, P2, R4, R26, RZ ;  /* 0x0000001a040e9210 */ /* 0x004fca0007f5e0ff */
[----:B------:R-:W-:Y:S01]  /*ad00*/  @!P1 IMAD.X R15, R5, 0x1, R30, P2 ;  /* 0x00000001050f9824 */ /* 0x000fe200010e061e */
[----:B------:R-:W-:Y:S01]  /*ad10*/  @!P1 IADD3 R26, P2, R2, R26, RZ ;  /* 0x0000001a021a9210 */ /* 0x000fe20007f5e0ff */
[----:B-1----:R-:W-:-:S03]  /*ad20*/  CS2R R16, SRZ ;  /* 0x0000000000107805 */ /* 0x002fc6000001ff00 */
[----:B------:R1:W5:Y:S01]  /*ad30*/  @!P1 LD.E.64 R22, [R14.64] ;  /* 0x000000060e169980 */ /* 0x000362000c101b00 */
[----:B------:R-:W-:Y:S01]  /*ad40*/  @!P1 IMAD.X R27, R3, 0x1, R30, P2 ;  /* 0x00000001031b9824 */ /* 0x000fe200010e061e */
[----:B------:R-:W-:-:S05]  /*ad50*/  @!P0 IADD3 R4, P2, R4, R29, RZ ;  /* 0x0000001d04048210 */ /* 0x000fca0007f5e0ff */
[----:B------:R-:W-:Y:S01]  /*ad60*/  @!P0 IMAD.X R5, R5, 0x1, R28, P2 ;  /* 0x0000000105058824 */ /* 0x000fe200010e061c */
[----:B------:R-:W-:-:S04]  /*ad70*/  @!P0 IADD3 R2, P2, R2, R29, RZ ;  /* 0x0000001d02028210 */ /* 0x000fc80007f5e0ff */
[----:B------:R2:W5:Y:S01]  /*ad80*/  @!P0 LD.E.64 R24, [R4.64] ;  /* 0x0000000604188980 */ /* 0x000562000c101b00 */
[----:B------:R-:W-:-:S05]  /*ad90*/  @!P0 IMAD.X R3, R3, 0x1, R28, P2 ;  /* 0x0000000103038824 */ /* 0x000fca00010e061c */
[----:B------:R2:W5:Y:S01]  /*ada0*/  @!P0 LD.E.64 R16, [R2.64] ;  /* 0x0000000602108980 */ /* 0x000562000c101b00 */
[----:B-1----:R-:W-:-:S06]  /*adb0*/  CS2R R14, SRZ ;  /* 0x00000000000e7805 */ /* 0x002fcc000001ff00 */
[----:B------:R2:W5:Y:S02]  /*adc0*/  @!P1 LD.E.64 R14, [R26.64] ;  /* 0x000000061a0e9980 */ /* 0x000564000c101b00 */
.L_x_1777:
[----:B------:R-:W-:Y:S05]  /*add0*/  BSYNC B0 ;  /* 0x0000000000007941 */ /* 0x000fea0003800000 */
.L_x_1776:
[----:B----4-:R-:W4:Y:S01]  /*ade0*/  LDL R41, [R1+0x14] ;  /* 0x0000140001297983 */ /* 0x010f220000100800 */
[----:B-----5:R-:W-:Y:S01]  /*adf0*/  IMAD.MOV.U32 R38, RZ, RZ, R18 ;  /* 0x000000ffff267224 */ /* 0x020fe200078e0012 */
[----:B--23--:R-:W-:Y:S01]  /*ae00*/  SHF.R.U64 R3, R18, 0x10, R19 ;  /* 0x0000001012037819 */ /* 0x00cfe20000001213 */
[----:B------:R-:W-:Y:S01]  /*ae10*/  IMAD.MOV.U32 R33, RZ, RZ, R22 ;  /* 0x000000ffff217224 */ /* 0x000fe200078e0016 */
[--C-:B------:R-:W-:Y:S01]  /*ae20*/  SHF.R.U64 R31, R22, 0x10, R23.reuse ;  /* 0x00000010161f7819 */ /* 0x100fe20000001217 */
[----:B------:R-:W-:Y:S01]  /*ae30*/  IMAD.MOV.U32 R32, RZ, RZ, R23 ;  /* 0x000000ffff207224 */ /* 0x000fe200078e0017 */
[----:B------:R-:W-:Y:S01]  /*ae40*/  PRMT R38, R38, 0x5410, R3 ;  /* 0x0000541026267816 */ /* 0x000fe20000000003 */
[----:B------:R-:W-:Y:S01]  /*ae50*/  IMAD.MOV.U32 R28, RZ, RZ, R25 ;  /* 0x000000ffff1c7224 */ /* 0x000fe200078e0019 */
[----:B------:R-:W-:Y:S01]  /*ae60*/  PRMT R31, R33, 0x5410, R31 ;  /* 0x00005410211f7816 */ /* 0x000fe2000000001f */
[----:B------:R-:W-:Y:S01]  /*ae70*/  IMAD.MOV.U32 R39, RZ, RZ, R19 ;  /* 0x000000ffff277224 */ /* 0x000fe200078e0013 */
[----:B------:R-:W-:Y:S01]  /*ae80*/  SHF.R.U32.HI R26, RZ, 0x10, R23 ;  /* 0x00000010ff1a7819 */ /* 0x000fe20000011617 */
[----:B------:R-:W-:Y:S01]  /*ae90*/  IMAD.MOV.U32 R37, RZ, RZ, R20 ;  /* 0x000000ffff257224 */ /* 0x000fe200078e0014 */
[----:B------:R-:W-:Y:S01]  /*aea0*/  SHF.R.U64 R27, R24, 0x10, R25 ;  /* 0x00000010181b7819 */ /* 0x000fe20000001219 */
        /* <DEDUP_REMOVED lines=8> */
[----:B------:R-:W-:Y:S01]  /*af30*/  IMAD.MOV.U32 R21, RZ, RZ, R12 ;  /* 0x000000ffff157224 */ /* 0x000fe200078e000c */
[----:B------:R-:W-:Y:S01]  /*af40*/  SHF.R.U64 R23, R10, 0x10, R11 ;  /* 0x000000100a177819 */ /* 0x000fe2000000120b */
[--C-:B------:R-:W-:Y:S01]  /*af50*/  IMAD.MOV.U32 R20, RZ, RZ, R13.reuse ;  /* 0x000000ffff147224 */ /* 0x100fe200078e000d */
[----:B------:R-:W-:Y:S01]  /*af60*/  SHF.R.U64 R19, R12, 0x10, R13 ;  /* 0x000000100c137819 */ /* 0x000fe2000000120d */
[----:B------:R-:W-:Y:S01]  /*af70*/  IMAD.MOV.U32 R12, RZ, RZ, R15 ;  /* 0x000000ffff0c7224 */ /* 0x000fe200078e000f */
[----:B------:R-:W-:Y:S01]  /*af80*/  SHF.R.U32.HI R10, RZ, 0x10, R13 ;  /* 0x00000010ff0a7819 */ /* 0x000fe2000001160d */
[----:B------:R-:W-:Y:S01]  /*af90*/  IMAD.MOV.U32 R13, RZ, RZ, R14 ;  /* 0x000000ffff0d7224 */ /* 0x000fe200078e000e */
[----:B------:R-:W-:Y:S01]  /*afa0*/  SHF.R.U32.HI R18, RZ, 0x10, R11 ;  /* 0x00000010ff127819 */ /* 0x000fe2000001160b */
[----:B-1----:R-:W-:Y:S01]  /*afb0*/  IMAD.MOV.U32 R9, RZ, RZ, R16 ;  /* 0x000000ffff097224 */ /* 0x002fe200078e0010 */
        /* <DEDUP_REMOVED lines=20> */
[----:B------:R-:W-:Y:S01]  /*b100*/  PRMT R28, R6, 0x5410, R2 ;  /* 0x00005410061c7816 */ /* 0x000fe20000000002 */
[----:B------:R-:W-:Y:S01]  /*b110*/  BAR.SYNC.DEFER_BLOCKING 0x0 ;  /* 0x0000000000007b1d */ /* 0x000fe20000010000 */
[----:B----4-:R-:W-:-:S05]  /*b120*/  IMAD R3, R41, -0x80, R40 ;  /* 0xffffff8029037824 */ /* 0x010fca00078e0228 */
[----:B------:R-:W-:-:S04]  /*b130*/  IMNMX R33, R3, 0x80, PT ;  /* 0x0000008003217817 */ /* 0x000fc80003800200 */
[----:B------:R-:W-:-:S13]  /*b140*/  ISETP.GE.AND P0, PT, R143, R33, PT ;  /* 0x000000218f00720c */ /* 0x000fda0003f06270 */
[----:B------:R-:W-:Y:S05]  /*b150*/  @P0 BRA `(.L_x_1779) ;  /* 0x00000a6000000947 */ /* 0x000fea0003800000 */
[----:B------:R-:W-:Y:S01]  /*b160*/  ISETP.GE.AND P0, PT, R144, c[0x0][0x27c], PT ;  /* 0x00009f0090007a0c */ /* 0x000fe20003f06270 */
[----:B------:R-:W-:-:S12]  /*b170*/  BSSY B0, `(.L_x_1780) ;  /* 0x0000028000007945 */ /* 0x000fd80003800000 */
[----:B------:R-:W-:Y:S05]  /*b180*/  @P0 BRA `(.L_x_1781) ;  /* 0x0000026000000947 */ /* 0x000fea0003800000 */
[----:B------:R-:W1:Y:S01]  /*b190*/  LDS.128 R12, [R203+0x10080] ;  /* 0x01008000cb0c7984 */ /* 0x000e620000000c00 */
[C---:B------:R-:W-:Y:S01]  /*b1a0*/  SHF.L.U32 R4, R38.reuse, 0x10, RZ ;  /* 0x0000001026047819 */ /* 0x040fe200000006ff */
[C---:B------:R-:W-:Y:S01]  /*b1b0*/  IMAD.U32 R2, R23.reuse, 0x10000, RZ ;  /* 0x0001000017027824 */ /* 0x040fe200078e00ff */
[----:B------:R-:W-:Y:S02]  /*b1c0*/  LOP3.LUT R10, R23, 0xffff0000, RZ, 0xc0, !PT ;  /* 0xffff0000170a7812 */ /* 0x000fe400078ec0ff */
[----:B------:R-:W-:Y:S02]  /*b1d0*/  LOP3.LUT R3, R38, 0xffff0000, RZ, 0xc0, !PT ;  /* 0xffff000026037812 */ /* 0x000fe400078ec0ff */
[C---:B-1----:R-:W-:Y:S01]  /*b1e0*/  LOP3.LUT R6, R12.reuse, 0xffff0000, RZ, 0xc0, !PT ;  /* 0xffff00000c067812 */ /* 0x042fe200078ec0ff */
[----:B------:R-:W-:Y:S01]  /*b1f0*/  IMAD.U32 R11, R15, 0x10000, RZ ;  /* 0x000100000f0b7824 */ /* 0x000fe200078e00ff */
[C---:B------:R-:W-:Y:S02]  /*b200*/  LOP3.LUT R5, R13.reuse, 0xffff0000, RZ, 0xc0, !PT ;  /* 0xffff00000d057812 */ /* 0x040fe400078ec0ff */
[----:B------:R-:W-:Y:S01]  /*b210*/  SHF.L.U32 R9, R12, 0x10, RZ ;  /* 0x000000100c097819 */ /* 0x000fe200000006ff */
[C---:B------:R-:W-:Y:S01]  /*b220*/  FMUL.FTZ R18, R6.reuse, R2 ;  /* 0x0000000206127220 */ /* 0x040fe20000410000 */
[----:B------:R-:W-:Y:S01]  /*b230*/  SHF.L.U32 R16, R13, 0x10, RZ ;  /* 0x000000100d107819 */ /* 0x000fe200000006ff */
[-C--:B------:R-:W-:Y:S01]  /*b240*/  FMUL.FTZ R17, R6, R4.reuse ;  /* 0x0000000406117220 */ /* 0x080fe20000410000 */
[C---:B------:R-:W-:Y:S01]  /*b250*/  SHF.L.U32 R13, R14.reuse, 0x10, RZ ;  /* 0x000000100e0d7819 */ /* 0x040fe200000006ff */
[----:B------:R-:W-:Y:S01]  /*b260*/  FFMA.FTZ R19, R9, R4, -R18 ;  /* 0x0000000409137223 */ /* 0x000fe20000010812 */
[----:B------:R-:W-:Y:S01]  /*b270*/  LOP3.LUT R12, R14, 0xffff0000, RZ, 0xc0, !PT ;  /* 0xffff00000e0c7812 */ /* 0x000fe200078ec0ff */
[----:B------:R-:W-:Y:S01]  /*b280*/  FMUL.FTZ R14, R5, R10 ;  /* 0x0000000a050e7220 */ /* 0x000fe20000410000 */
[----:B------:R-:W-:Y:S01]  /*b290*/  LOP3.LUT R6, R15, 0xffff0000, RZ, 0xc0, !PT ;  /* 0xffff00000f067812 */ /* 0x000fe200078ec0ff */
[----:B------:R-:W-:Y:S01]  /*b2a0*/  FFMA.FTZ R18, R9, R2, R17 ;  /* 0x0000000209127223 */ /* 0x000fe20000010011 */
[----:B------:R-:W-:Y:S01]  /*b2b0*/  LOP3.LUT R2, R22, 0xffff0000, RZ, 0xc0, !PT ;  /* 0xffff000016027812 */ /* 0x000fe200078ec0ff */
[-C--:B------:R-:W-:Y:S01]  /*b2c0*/  FMUL.FTZ R9, R5, R3.reuse ;  /* 0x0000000305097220 */ /* 0x080fe20000410000 */
[----:B------:R-:W-:Y:S01]  /*b2d0*/  SHF.L.U32 R5, R34, 0x10, RZ ;  /* 0x0000001022057819 */ /* 0x000fe200000006ff */
[----:B------:R-:W-:Y:S01]  /*b2e0*/  FFMA.FTZ R17, R16, R3, -R14 ;  /* 0x0000000310117223 */ /* 0x000fe2000001080e */
[----:B------:R-:W-:Y:S01]  /*b2f0*/  SHF.L.U32 R3, R22, 0x10, RZ ;  /* 0x0000001016037819 */ /* 0x000fe200000006ff */
[----:B------:R-:W-:Y:S01]  /*b300*/  FFMA.FTZ R15, R16, R10, R9 ;  /* 0x0000000a100f7223 */ /* 0x000fe20000010009 */
[----:B------:R-:W-:Y:S01]  /*b310*/  LOP3.LUT R4, R34, 0xffff0000, RZ, 0xc0, !PT ;  /* 0xffff000022047812 */ /* 0x000fe200078ec0ff */
[----:B------:R-:W-:-:S02]  /*b320*/  FMUL.FTZ R9, R12, R5 ;  /* 0x000000050c097220 */ /* 0x000fc40000410000 */
[----:B------:R-:W-:Y:S01]  /*b330*/  FMUL.FTZ R14, R12, R3 ;  /* 0x000000030c0e7220 */ /* 0x000fe20000410000 */
[----:B------:R-:W-:Y:S01]  /*b340*/  F2FP.BF16.PACK_AB R12, R18, R19 ;  /* 0x00000013120c723e */ /* 0x000fe200000010ff */
[C---:B------:R-:W-:Y:S02]  /*b350*/  FMUL.FTZ R10, R6.reuse, R2 ;  /* 0x00000002060a7220 */ /* 0x040fe40000410000 */
[-C--:B------:R-:W-:Y:S02]  /*b360*/  FMUL.FTZ R6, R6, R4.reuse ;  /* 0x0000000406067220 */ /* 0x080fe40000410000 */
        /* <DEDUP_REMOVED lines=8> */
.L_x_1781:
[----:B------:R-:W-:Y:S05]  /*b3f0*/  BSYNC B0 ;  /* 0x0000000000007941 */ /* 0x000fea0003800000 */
.L_x_1780:
[----:B------:R-:W-:Y:S01]  /*b400*/  ISETP.GE.AND P0, PT, R148, c[0x0][0x27c], PT ;  /* 0x00009f0094007a0c */ /* 0x000fe20003f06270 */
[----:B------:R-:W-:-:S12]  /*b410*/  BSSY B0, `(.L_x_1782) ;  /* 0x0000028000007945 */ /* 0x000fd80003800000 */
[----:B------:R-:W-:Y:S05]  /*b420*/  @P0 BRA `(.L_x_1783) ;  /* 0x0000026000000947 */ /* 0x000fea0003800000 */
[----:B-1----:R-:W1:Y:S01]  /*b430*/  LDS.128 R12, [R203+0x14080] ;  /* 0x01408000cb0c7984 */ /* 0x002e620000000c00 */
[----:B------:R-:W-:Y:S01]  /*b440*/  SHF.L.U32 R4, R35, 0x10, RZ ;  /* 0x0000001023047819 */ /* 0x000fe200000006ff */
        /* <DEDUP_REMOVED lines=36> */
.L_x_1783:
[----:B------:R-:W-:Y:S05]  /*b690*/  BSYNC B0 ;  /* 0x0000000000007941 */ /* 0x000fea0003800000 */
.L_x_1782:
[----:B------:R-:W-:Y:S01]  /*b6a0*/  ISETP.GE.AND P0, PT, R146, c[0x0][0x27c], PT ;  /* 0x00009f0092007a0c */ /* 0x000fe20003f06270 */
[----:B------:R-:W-:-:S12]  /*b6b0*/  BSSY B0, `(.L_x_1784) ;  /* 0x0000028000007945 */ /* 0x000fd80003800000 */
[----:B------:R-:W-:Y:S05]  /*b6c0*/  @P0 BRA `(.L_x_1785) ;  /* 0x0000026000000947 */ /* 0x000fea0003800000 */
[----:B-1----:R-:W1:Y:S01]  /*b6d0*/  LDS.128 R12, [R203+0x18080] ;  /* 0x01808000cb0c7984 */ /* 0x002e620000000c00 */
        /* <DEDUP_REMOVED lines=37> */
.L_x_1785:
[----:B------:R-:W-:Y:S05]  /*b930*/  BSYNC B0 ;  /* 0x0000000000007941 */ /* 0x000fea0003800000 */
.L_x_1784:
[----:B------:R-:W-:-:S13]  /*b940*/  ISETP.GE.AND P0, PT, R147, c[0x0][0x27c], PT ;  /* 0x00009f0093007a0c */ /* 0x000fda0003f06270 */
        /* <DEDUP_REMOVED lines=39> */
.L_x_1779:
[----:B------:R-:W-:Y:S05]  /*bbc0*/  BSYNC B1 ;  /* 0x0000000000017941 */ /* 0x000fea0003800000 */
.L_x_1778:
        /* <DEDUP_REMOVED lines=16> */
[-C--:B------:R-:W-:Y:S01]  /*bcd0*/  FMUL.FTZ R18, R2, R6.reuse ;  /* 0x0000000602127220 */ /* 0x080fe20000410000 */
[----:B------:R-:W-:Y:S01]  /*bce0*/  SHF.L.U32 R16, R13, 0x10, RZ ;  /* 0x000000100d107819 */ /* 0x000fe200000006ff */
[----:B------:R-:W-:Y:S01]  /*bcf0*/  FMUL.FTZ R17, R4, R6 ;  /* 0x0000000604117220 */ /* 0x000fe20000410000 */
[----:B------:R-:W-:Y:S01]  /*bd00*/  SHF.L.U32 R13, R14, 0x10, RZ ;  /* 0x000000100e0d7819 */ /* 0x000fe200000006ff */
[----:B------:R-:W-:Y:S01]  /*bd10*/  FFMA.FTZ R19, R4, R9, -R18 ;  /* 0x0000000904137223 */ /* 0x000fe20000010812 */
[----:B------:R-:W-:Y:S01]  /*bd20*/  LOP3.LUT R12, R14, 0xffff0000, RZ, 0xc0, !PT ;  /* 0xffff00000e0c7812 */ /* 0x000fe200078ec0ff */
[----:B------:R-:W-:Y:S01]  /*bd30*/  FMUL.FTZ R14, R10, R5 ;  /* 0x000000050a0e7220 */ /* 0x000fe20000410000 */
        /* <DEDUP_REMOVED lines=10> */
[----:B------:R-:W-:Y:S01]  /*bde0*/  FMUL.FTZ R14, R3, R12 ;  /* 0x0000000c030e7220 */ /* 0x000fe20000410000 */
[----:B------:R-:W-:Y:S01]  /*bdf0*/  F2FP.BF16.PACK_AB R12, R18, R19 ;  /* 0x00000013120c723e */ /* 0x000fe200000010ff */
[-C--:B------:R-:W-:Y:S02]  /*be00*/  FMUL.FTZ R10, R2, R6.reuse ;  /* 0x00000006020a7220 */ /* 0x080fe40000410000 */
[C---:B------:R-:W-:Y:S02]  /*be10*/  FMUL.FTZ R6, R4.reuse, R6 ;  /* 0x0000000604067220 */ /* 0x040fe40000410000 */
[-C--:B------:R-:W-:Y:S02]  /*be20*/  FFMA.FTZ R14, R5, R13.reuse, -R14 ;  /* 0x0000000d050e7223 */ /* 0x080fe4000001080e */
[----:B------:R-:W-:Y:S01]  /*be30*/  FFMA.FTZ R5, R3, R13, R9 ;  /* 0x0000000d03057223 */ /* 0x000fe20000010009 */
[----:B------:R-:W-:Y:S01]  /*be40*/  F2FP.BF16.PACK_AB R13, R15, R17 ;  /* 0x000000110f0d723e */ /* 0x000fe200000010ff */
[----:B------:R-:W-:-:S02]  /*be50*/  FFMA.FTZ R3, R4, R11, -R10 ;  /* 0x0000000b04037223 */ /* 0x000fc4000001080a */
[----:B------:R-:W-:Y:S01]  /*be60*/  FFMA.FTZ R2, R2, R11, R6 ;  /* 0x0000000b02027223 */ /* 0x000fe20000010006 */
[----:B------:R-:W-:-:S04]  /*be70*/  F2FP.BF16.PACK_AB R14, R5, R14 ;  /* 0x0000000e050e723e */ /* 0x000fc800000010ff */
[----:B------:R-:W-:-:S05]  /*be80*/  F2FP.BF16.PACK_AB R15, R2, R3 ;  /* 0x00000003020f723e */ /* 0x000fca00000010ff */
[----:B------:R1:W-:Y:S02]  /*be90*/  STS.128 [R203+0x11080], R12 ;  /* 0x0110800ccb007388 */ /* 0x0003e40000000c00 */
.L_x_1789:
[----:B------:R-:W-:Y:S05]  /*bea0*/  BSYNC B0 ;  /* 0x0000000000007941 */ /* 0x000fea0003800000 */
.L_x_1788:
        /* <DEDUP_REMOVED lines=41> */
.L_x_1791:
[----:B------:R-:W-:Y:S05]  /*c140*/  BSYNC B0 ;  /* 0x0000000000007941 */ /* 0x000fea0003800000 */
.L_x_1790:
        /* <DEDUP_REMOVED lines=41> */
.L_x_1793:
[----:B------:R-:W-:Y:S05]  /*c3e0*/  BSYNC B0 ;  /* 0x0000000000007941 */ /* 0x000fea0003800000 */
.L_x_1792:
        /* <DEDUP_REMOVED lines=40> */
.L_x_1787:
[----:B------:R-:W-:Y:S05]  /*c670*/  BSYNC B1 ;  /* 0x0000000000017941 */ /* 0x000fea0003800000 */
.L_x_1786:
        /* <DEDUP_REMOVED lines=45> */
.L_x_1797:
[----:B------:R-:W-:Y:S05]  /*c950*/  BSYNC B0 ;  /* 0x0000000000007941 */ /* 0x000fea0003800000 */
.L_x_1796:
        /* <DEDUP_REMOVED lines=41> */
.L_x_1799:
[----:B------:R-:W-:Y:S05]  /*cbf0*/  BSYNC B0 ;  /* 0x0000000000007941 */ /* 0x000fea0003800000 */
.L_x_1798:
        /* <DEDUP_REMOVED lines=41> */
.L_x_1801:
[----:B------:R-:W-:Y:S05]  /*ce90*/  BSYNC B0 ;  /* 0x0000000000007941 */ /* 0x000fea0003800000 */
.L_x_1800:
        /* <DEDUP_REMOVED lines=40> */
.L_x_1795:
[----:B------:R-:W-:Y:S05]  /*d120*/  BSYNC B1 ;  /* 0x0000000000017941 */ /* 0x000fea0003800000 */
.L_x_1794:
[----:B------:R-:W-:-:S04]  /*d130*/  IADD3 R2, R143, 0x60, RZ ;  /* 0x000000608f027810 */ /* 0x000fc80007ffe0ff */
        /* <DEDUP_REMOVED lines=43> */
.L_x_1804:
[----:B------:R-:W-:Y:S05]  /*d3f0*/  BSYNC B0 ;  /* 0x0000000000007941 */ /* 0x000fea0003800000 */
.L_x_1803:
        /* <DEDUP_REMOVED lines=41> */
.L_x_1806:
[----:B------:R-:W-:Y:S05]  /*d690*/  BSYNC B0 ;  /* 0x0000000000007941 */ /* 0x000fea0003800000 */
.L_x_1805:
        /* <DEDUP_REMOVED lines=41> */
.L_x_1808:
[----:B------:R-:W-:Y:S05]  /*d930*/  BSYNC B0 ;  /* 0x0000000000007941 */ /* 0x000fea0003800000 */
.L_x_1807:
        /* <DEDUP_REMOVED lines=41> */
.L_x_1775:
        /* <DEDUP_REMOVED lines=15> */
[----:B------:R-:W-:Y:S02]  /*dcc0*/  ISETP.GE.AND P1, PT, R140, c[0x0][0x27c], PT ;  /* 0x00009f008c007a0c */ /* 0x000fe40003f26270 */
[----:B------:R-:W-:-:S11]  /*dcd0*/  ISETP.GE.AND P0, PT, R142, c[0x0][0x27c], PT ;  /* 0x00009f008e007a0c */ /* 0x000fd60003f06270 */
[C---:B-1----:R-:W-:Y:S01]  /*dce0*/  @!P1 IMAD.SHL.U32 R4, R140.reuse, 0x2, RZ ;  /* 0x000000028c049824 */ /* 0x042fe200078e00ff */
[----:B------:R-:W-:Y:S02]  /*dcf0*/  @!P1 SHF.L.U64.HI R5, R140, 0x1, R141 ;  /* 0x000000018c059819 */ /* 0x000fe4000001028d */
[----:B------:R-:W-:Y:S02]  /*dd00*/  @!P0 SHF.L.U64.HI R6, R206, 0x1, R213 ;  /* 0x00000001ce068819 */ /* 0x000fe400000102d5 */
[----:B--2---:R-:W-:-:S05]  /*dd10*/  @!P1 IADD3 R2, P2, R10, R4, RZ ;  /* 0x000000040a029210 */ /* 0x004fca0007f5e0ff */
[--C-:B---3--:R-:W-:Y:S01]  /*dd20*/  @!P1 IMAD.X R3, R11, 0x1, R5.reuse, P2 ;  /* 0x000000010b039824 */ /* 0x108fe200010e0605 */
[----:B------:R-:W-:Y:S01]  /*dd30*/  @!P1 IADD3 R28, P2, R9, R4, RZ ;  /* 0x00000004091c9210 */ /* 0x000fe20007f5e0ff */
[----:B------:R-:W-:Y:S01]  /*dd40*/  @!P0 IMAD.SHL.U32 R4, R206, 0x2, RZ ;  /* 0x00000002ce048824 */ /* 0x000fe200078e00ff */
[----:B------:R-:W-:Y:S01]  /*dd50*/  CS2R R18, SRZ ;  /* 0x0000000000127805 */ /* 0x000fe2000001ff00 */
[----:B------:R-:W-:Y:S01]  /*dd60*/  CS2R R16, SRZ ;  /* 0x0000000000107805 */ /* 0x000fe2000001ff00 */
[----:B------:R-:W-:Y:S01]  /*dd70*/  CS2R R14, SRZ ;  /* 0x00000000000e7805 */ /* 0x000fe2000001ff00 */
[----:B----4-:R-:W-:Y:S01]  /*dd80*/  @!P1 IMAD.X R29, R30, 0x1, R5, P2 ;  /* 0x000000011e1d9824 */ /* 0x010fe200010e0605 */
[-C--:B------:R-:W-:Y:S01]  /*dd90*/  @!P0 IADD3 R10, P2, R10, R4.reuse, RZ ;  /* 0x000000040a0a8210 */ /* 0x080fe20007f5e0ff */
[----:B------:R-:W-:Y:S01]  /*dda0*/  CS2R R12, SRZ ;  /* 0x00000000000c7805 */ /* 0x000fe2000001ff00 */
[----:B------:R1:W5:Y:S03]  /*ddb0*/  @!P1 LD.E.128 R24, [R2.64] ;  /* 0x0000000602189980 */ /* 0x000366000c101d00 */
[--C-:B------:R-:W-:Y:S01]  /*ddc0*/  @!P0 IMAD.X R11, R11, 0x1, R6.reuse, P2 ;  /* 0x000000010b0b8824 */ /* 0x100fe200010e0606 */
[----:B------:R-:W-:Y:S01]  /*ddd0*/  @!P0 IADD3 R4, P2, R9, R4, RZ ;  /* 0x0000000409048210 */ /* 0x000fe20007f5e0ff */
[----:B------:R1:W5:Y:S04]  /*dde0*/  @!P1 LD.E.128 R20, [R28.64] ;  /* 0x000000061c149980 */ /* 0x000368000c101d00 */
[----:B------:R-:W-:Y:S01]  /*ddf0*/  @!P0 IMAD.X R5, R30, 0x1, R6, P2 ;  /* 0x000000011e058824 */ /* 0x000fe200010e0606 */
[----:B------:R1:W5:Y:S04]  /*de00*/  @!P0 LD.E.128 R16, [R10.64] ;  /* 0x000000060a108980 */ /* 0x000368000c101d00 */
[----:B------:R1:W5:Y:S03]  /*de10*/  @!P0 LD.E.128 R12, [R4.64] ;  /* 0x00000006040c8980 */ /* 0x000366000c101d00 */
.L_x_1810:
[----:B------:R-:W-:Y:S05]  /*de20*/  BSYNC B0 ;  /* 0x0000000000007941 */ /* 0x000fea0003800000 */
.L_x_1809:
[----:B----4-:R-:W4:Y:S01]  /*de30*/  LDL R43, [R1+0x14] ;  /* 0x00001400012b7983 */ /* 0x010f220000100800 */
[----:B-----5:R-:W-:Y:S01]  /*de40*/  IMAD.MOV.U32 R41, RZ, RZ, R24 ;  /* 0x000000ffff297224 */ /* 0x020fe200078e0018 */
[--C-:B-1----:R-:W-:Y:S01]  /*de50*/  SHF.R.U64 R2, R24, 0x10, R25.reuse ;  /* 0x0000001018027819 */ /* 0x102fe20000001219 */
[--C-:B------:R-:W-:Y:S01]  /*de60*/  IMAD.MOV.U32 R42, RZ, RZ, R25.reuse ;  /* 0x000000ffff2a7224 */ /* 0x100fe200078e0019 */
[----:B------:R-:W-:Y:S01]  /*de70*/  SHF.R.U32.HI R36, RZ, 0x10, R25 ;  /* 0x00000010ff247819 */ /* 0x000fe20000011619 */
[--C-:B------:R-:W-:Y:S01]  /*de80*/  IMAD.MOV.U32 R38, RZ, RZ, R27.reuse ;  /* 0x000000ffff267224 */ /* 0x100fe200078e001b */
[----:B------:R-:W-:Y:S01]  /*de90*/  PRMT R41, R41, 0x5410, R2 ;  /* 0x0000541029297816 */ /* 0x000fe20000000002 */
[----:B------:R-:W-:Y:S01]  /*dea0*/  IMAD.MOV.U32 R35, RZ, RZ, R16 ;  /* 0x000000ffff237224 */ /* 0x000fe200078e0010 */
[--C-:B------:R-:W-:Y:S01]  /*deb0*/  SHF.R.U64 R37, R26, 0x10, R27.reuse ;  /* 0x000000101a257819 */ /* 0x100fe2000000121b */
[----:B------:R-:W-:Y:S01]  /*dec0*/  IMAD.MOV.U32 R39, RZ, RZ, R26 ;  /* 0x000000ffff277224 */ /* 0x000fe200078e001a */
[----:B------:R-:W-:Y:S01]  /*ded0*/  SHF.R.U32.HI R32, RZ, 0x10, R27 ;  /* 0x00000010ff207819 */ /* 0x000fe2000001161b */
[--C-:B------:R-:W-:Y:S01]  /*dee0*/  IMAD.MOV.U32 R34, RZ, RZ, R17.reuse ;  /* 0x000000ffff227224 */ /* 0x100fe200078e0011 */
[----:B------:R-:W-:Y:S01]  /*def0*/  SHF.R.U64 R33, R16, 0x10, R17 ;  /* 0x0000001010217819 */ /* 0x000fe20000001211 */
[--C-:B------:R-:W-:Y:S01]  /*df00*/  IMAD.MOV.U32 R30, RZ, RZ, R19.reuse ;  /* 0x000000ffff1e7224 */ /* 0x100fe200078e0013 */
[--C-:B------:R-:W-:Y:S01]  /*df10*/  SHF.R.U64 R29, R18, 0x10, R19.reuse ;  /* 0x00000010121d7819 */ /* 0x100fe20000001213 */
[----:B------:R-:W-:Y:S01]  /*df20*/  IMAD.MOV.U32 R27, RZ, RZ, R20 ;  /* 0x000000ffff1b7224 */ /* 0x000fe200078e0014 */
[----:B------:R-:W-:Y:S01]  /*df30*/  SHF.R.U32.HI R24, RZ, 0x10, R19 ;  /* 0x00000010ff187819 */ /* 0x000fe20000011613 */
[----:B------:R-:W-:Y:S01]  /*df40*/  IMAD.MOV.U32 R16, RZ, RZ, R12 ;  /* 0x000000ffff107224 */ /* 0x000fe200078e000c */
[----:B------:R-:W-:Y:S01]  /*df50*/  SHF.R.U64 R25, R20, 0x10, R21 ;  /* 0x0000001014197819 */ /* 0x000fe20000001215 */
[----:B------:R-:W-:Y:S01]  /*df60*/  IMAD.MOV.U32 R31, RZ, RZ, R18 ;  /* 0x000000ffff1f7224 */ /* 0x000fe200078e0012 */
[----:B---3--:R-:W-:Y:S01]  /*df70*/  SHF.R.U64 R11, R12, 0x10, R13 ;  /* 0x000000100c0b7819 */ /* 0x008fe2000000120d */
[----:B------:R-:W-:Y:S01]  /*df80*/  IMAD.MOV.U32 R26, RZ, RZ, R21 ;  /* 0x000000ffff1a7224 */ /* 0x000fe200078e0015 */
[----:B------:R-:W-:Y:S01]  /*df90*/  SHF.R.U32.HI R28, RZ, 0x10, R17 ;  /* 0x00000010ff1c7819 */ /* 0x000fe20000011611 */
[----:B------:R-:W-:Y:S01]  /*dfa0*/  IMAD.MOV.U32 R20, RZ, RZ, R22 ;  /* 0x000000ffff147224 */ /* 0x000fe200078e0016 */
[----:B------:R-:W-:Y:S01]  /*dfb0*/  SHF.R.U32.HI R17, RZ, 0x10, R21 ;  /* 0x00000010ff117819 */ /* 0x000fe20000011615 */
[--C-:B------:R-:W-:Y:S01]  /*dfc0*/  IMAD.MOV.U32 R19, RZ, RZ, R23.reuse ;  /* 0x000000ffff137224 */ /* 0x100fe200078e0017 */
[----:B------:R-:W-:Y:S01]  /*dfd0*/  SHF.R.U64 R18, R22, 0x10, R23 ;  /* 0x0000001016127819 */ /* 0x000fe20000001217 */
[----:B------:R-:W-:Y:S01]  /*dfe0*/  IMAD.MOV.U32 R12, RZ, RZ, R13 ;  /* 0x000000ffff0c7224 */ /* 0x000fe200078e000d */
[----:B--2---:R-:W-:Y:S01]  /*dff0*/  SHF.R.U32.HI R10, RZ, 0x10, R23 ;  /* 0x00000010ff0a7819 */ /* 0x004fe20000011617 */
[----:B------:R-:W-:Y:S01]  /*e000*/  IMAD.MOV.U32 R9, RZ, RZ, R14 ;  /* 0x000000ffff097224 */ /* 0x000fe200078e000e */
[----:B------:R-:W-:Y:S01]  /*e010*/  SHF.R.U32.HI R4, RZ, 0x10, R13 ;  /* 0x00000010ff047819 */ /* 0x000fe2000001160d */
[--C-:B------:R-:W-:Y:S01]  /*e020*/  IMAD.MOV.U32 R6, RZ, RZ, R15.reuse ;  /* 0x000000ffff067224 */ /* 0x100fe200078e000f */
[----:B------:R-:W-:Y:S01]  /*e030*/  SHF.R.U64 R5, R14, 0x10, R15 ;  /* 0x000000100e057819 */ /* 0x000fe2000000120f */
[----:B------:R-:W-:-:S04]  /*e040*/  DEPBAR.LE SB0, 0x1 ;  /* 0x000080400000791a */ /* 0x000fc80000000000 */
[----:B------:R-:W-:Y:S01]  /*e050*/  SHF.R.U32.HI R3, RZ, 0x10, R15 ;  /* 0x00000010ff037819 */ /* 0x000fe2000001160f */
[----:B------:R-:W-:Y:S01]  /*e060*/  BSSY B1, `(.L_x_1811) ;  /* 0x00000cc000017945 */ /* 0x000fe20003800000 */
        /* <DEDUP_REMOVED lines=10> */
[----:B------:R-:W-:Y:S01]  /*e110*/  PRMT R44, R6, 0x5410, R3 ;  /* 0x00005410062c7816 */ /* 0x000fe20000000003 */
[----:B------:R-:W-:Y:S01]  /*e120*/  BAR.SYNC.DEFER_BLOCKING 0x0 ;  /* 0x0000000000007b1d */ /* 0x000fe20000010000 */
[----:B----4-:R-:W-:Y:S01]  /*e130*/  IMAD R2, R43, -0x80, R40 ;  /* 0xffffff802b027824 */ /* 0x010fe200078e0228 */
[----:B------:R-:W-:-:S02]  /*e140*/  PRMT R40, R35, 0x5410, R33 ;  /* 0x0000541023287816 */ /* 0x000fc40000000021 */
[----:B------:R-:W-:Y:S02]  /*e150*/  PRMT R33, R20, 0x5410, R18 ;  /* 0x0000541014217816 */ /* 0x000fe40000000012 */
[----:B------:R-:W-:Y:S02]  /*e160*/  IMNMX R48, R2, 0x80, PT ;  /* 0x0000008002307817 */ /* 0x000fe40003800200 */
[----:B------:R-:W-:Y:S02]  /*e170*/  PRMT R35, R19, 0x5410, R10 ;  /* 0x0000541013237816 */ /* 0x000fe4000000000a */
[----:B------:R-:W-:Y:S02]  /*e180*/  ISETP.GE.AND P0, PT, R143, R48, PT ;  /* 0x000000308f00720c */ /* 0x000fe40003f06270 */
[----:B------:R-:W-:-:S11]  /*e190*/  PRMT R43, R12, 0x5410, R4 ;  /* 0x000054100c2b7816 */ /* 0x000fd60000000004 */
[----:B------:R-:W-:Y:S05]  /*e1a0*/  @P0 BRA `(.L_x_1812) ;  /* 0x00000b7000000947 */ /* 0x000fea0003800000 */
[----:B------:R-:W-:Y:S01]  /*e1b0*/  ISETP.GE.AND P0, PT, R140, c[0x0][0x27c], PT ;  /* 0x00009f008c007a0c */ /* 0x000fe20003f06270 */
[----:B------:R-:W-:Y:S01]  /*e1c0*/  BSSY B0, `(.L_x_1813) ;  /* 0x000005a000007945 */ /* 0x000fe20003800000 */
[----:B------:R-:W-:-:S11]  /*e1d0*/  SHF.R.U32.HI R53, RZ, 0x3, R222 ;  /* 0x00000003ff357819 */ /* 0x000fd600000116de */
[----:B------:R-:W-:Y:S05]  /*e1e0*/  @P0 BRA `(.L_x_1814) ;  /* 0x0000057000000947 */ /* 0x000fea0003800000 */
[----:B------:R-:W-:Y:S01]  /*e1f0*/  MOV R2, c[0x0][0x27c] ;  /* 0x00009f0000027a02 */ /* 0x000fe20000000f00 */
[----:B------:R-:W1:Y:S01]  /*e200*/  LDS.128 R16, [R203+0x10080] ;  /* 0x01008000cb107984 */ /* 0x000e620000000c00 */
[----:B------:R-:W-:Y:S02]  /*e210*/  LOP3.LUT R5, R32, 0xffff0000, RZ, 0xc0, !PT ;  /* 0xffff000020057812 */ /* 0x000fe400078ec0ff */
        /* <DEDUP_REMOVED lines=14> */
[C---:B------:R-:W-:Y:S01]  /*e300*/  IMAD.U32 R23, R19.reuse, 0x10000, RZ ;  /* 0x0001000013177824 */ /* 0x040fe200078e00ff */
[----:B------:R-:W-:Y:S01]  /*e310*/  LOP3.LUT R24, R19, 0xffff0000, RZ, 0xc0, !PT ;  /* 0xffff000013187812 */ /* 0x000fe200078ec0ff */
[C---:B------:R-:W-:Y:S01]  /*e320*/  IMAD.U32 R20, R17.reuse, 0x10000, RZ ;  /* 0x0001000011147824 */ /* 0x040fe200078e00ff */
[----:B------:R-:W-:Y:S02]  /*e330*/  LOP3.LUT R16, R16, 0xffff0000, RZ, 0xc0, !PT ;  /* 0xffff000010107812 */ /* 0x000fe400078ec0ff */
[----:B------:R-:W-:Y:S02]  /*e340*/  LOP3.LUT R25, R17, 0xffff0000, RZ, 0xc0, !PT ;  /* 0xffff000011197812 */ /* 0x000fe400078ec0ff */
[C---:B------:R-:W-:Y:S02]  /*e350*/  SHF.L.U32 R17, R18.reuse, 0x10, RZ ;  /* 0x0000001012117819 */ /* 0x040fe400000006ff */
[----:B------:R-:W-:-:S02]  /*e360*/  LOP3.LUT R18, R18, 0xffff0000, RZ, 0xc0, !PT ;  /* 0xffff000012127812 */ /* 0x000fc400078ec0ff */
[C---:B--2---:R-:W-:Y:S01]  /*e370*/  SHF.L.U32 R4, R12.reuse, 0x10, RZ ;  /* 0x000000100c047819 */ /* 0x044fe200000006ff */
[----:B------:R-:W-:Y:S01]  /*e380*/  IMAD.U32 R10, R13, 0x10000, RZ ;  /* 0x000100000d0a7824 */ /* 0x000fe200078e00ff */
[----:B------:R-:W-:Y:S02]  /*e390*/  LOP3.LUT R6, R12, 0xffff0000, RZ, 0xc0, !PT ;  /* 0xffff00000c067812 */ /* 0x000fe400078ec0ff */
[----:B------:R-:W-:Y:S01]  /*e3a0*/  SHF.L.U32 R11, R14, 0x10, RZ ;  /* 0x000000100e0b7819 */ /* 0x000fe200000006ff */
[-C--:B------:R-:W-:Y:S01]  /*e3b0*/  FMUL.FTZ R19, R4, R3.reuse ;  /* 0x0000000304137220 */ /* 0x080fe20000410000 */
[----:B------:R-:W-:Y:S01]  /*e3c0*/  LOP3.LUT R12, R14, 0xffff0000, RZ, 0xc0, !PT ;  /* 0xffff00000e0c7812 */ /* 0x000fe200078ec0ff */
[-C--:B------:R-:W-:Y:S01]  /*e3d0*/  FMUL.FTZ R14, R4, R2.reuse ;  /* 0x00000002040e7220 */ /* 0x080fe20000410000 */
[----:B------:R-:W-:Y:S01]  /*e3e0*/  LOP3.LUT R4, R41, 0xffff0000, RZ, 0xc0, !PT ;  /* 0xffff000029047812 */ /* 0x000fe200078ec0ff */
[C---:B------:R-:W-:Y:S01]  /*e3f0*/  FFMA.FTZ R31, R9.reuse, R2, -R19 ;  /* 0x00000002091f7223 */ /* 0x040fe20000010813 */
[----:B------:R-:W-:Y:S01]  /*e400*/  SHF.L.U32 R2, R34, 0x10, RZ ;  /* 0x0000001022027819 */ /* 0x000fe200000006ff */
[----:B------:R-:W-:Y:S01]  /*e410*/  FFMA.FTZ R30, R9, R3, R14 ;  /* 0x00000003091e7223 */ /* 0x000fe2000001000e */
[----:B------:R-:W-:Y:S01]  /*e420*/  LOP3.LUT R22, R13, 0xffff0000, RZ, 0xc0, !PT ;  /* 0xffff00000d167812 */ /* 0x000fe200078ec0ff */
[C---:B------:R-:W-:Y:S01]  /*e430*/  IMAD.U32 R13, R15.reuse, 0x10000, RZ ;  /* 0x000100000f0d7824 */ /* 0x040fe200078e00ff */
[----:B------:R-:W-:Y:S01]  /*e440*/  LOP3.LUT R21, R15, 0xffff0000, RZ, 0xc0, !PT ;  /* 0xffff00000f157812 */ /* 0x000fe200078ec0ff */
[----:B------:R-:W-:Y:S01]  /*e450*/  FMUL.FTZ R15, R6, R5 ;  /* 0x00000005060f7220 */ /* 0x000fe20000410000 */
[----:B------:R-:W-:Y:S01]  /*e460*/  SHF.L.U32 R9, R33, 0x10, RZ ;  /* 0x0000001021097819 */ /* 0x000fe200000006ff */
[----:B------:R-:W-:-:S02]  /*e470*/  IMAD.U32 R3, R36, 0x10000, RZ ;  /* 0x0001000024037824 */ /* 0x000fc400078e00ff */
[----:B------:R-:W-:Y:S02]  /*e480*/  FMUL.FTZ R14, R6, R4 ;  /* 0x00000004060e7220 */ /* 0x000fe40000410000 */
[----:B------:R-:W-:Y:S02]  /*e490*/  FMUL.FTZ R6, R10, R2 ;  /* 0x000000020a067220 */ /* 0x000fe40000410000 */
[----:B------:R-:W-:Y:S02]  /*e4a0*/  FFMA.FTZ R29, R16, R4, -R15 ;  /* 0x00000004101d7223 */ /* 0x000fe4000001080f */
[----:B------:R-:W-:Y:S02]  /*e4b0*/  FMUL.FTZ R4, R10, R3 ;  /* 0x000000030a047220 */ /* 0x000fe40000410000 */
[----:B------:R-:W-:Y:S02]  /*e4c0*/  FFMA.FTZ R28, R16, R5, R14 ;  /* 0x00000005101c7223 */ /* 0x000fe4000001000e */
[----:B------:R-:W-:Y:S01]  /*e4d0*/  FFMA.FTZ R27, R20, R3, -R6 ;  /* 0x00000003141b7223 */ /* 0x000fe20000010806 */
[----:B------:R-:W-:Y:S01]  /*e4e0*/  SHF.L.U32 R6, R35, 0x10, RZ ;  /* 0x0000001023067819 */ /* 0x000fe200000006ff */
[----:B------:R-:W-:-:S02]  /*e4f0*/  IMAD.U32 R3, R37, 0x10000, RZ ;  /* 0x0001000025037824 */ /* 0x000fc400078e00ff */
[----:B------:R-:W-:Y:S02]  /*e500*/  FMUL.FTZ R5, R11, R9 ;  /* 0x000000090b057220 */ /* 0x000fe40000410000 */
[----:B------:R-:W-:Y:S01]  /*e510*/  FFMA.FTZ R20, R20, R2, R4 ;  /* 0x0000000214147223 */ /* 0x000fe20000010004 */
[----:B------:R-:W-:Y:S01]  /*e520*/  LOP3.LUT R4, R37, 0xffff0000, RZ, 0xc0, !PT ;  /* 0xffff000025047812 */ /* 0x000fe200078ec0ff */
[-C--:B------:R-:W-:Y:S01]  /*e530*/  FMUL.FTZ R14, R11, R3.reuse ;  /* 0x000000030b0e7220 */ /* 0x080fe20000410000 */
[----:B------:R-:W-:Y:S01]  /*e540*/  LOP3.LUT R2, R33, 0xffff0000, RZ, 0xc0, !PT ;  /* 0xffff000021027812 */ /* 0x000fe200078ec0ff */
[----:B------:R-:W-:Y:S01]  /*e550*/  FFMA.FTZ R16, R17, R3, -R5 ;  /* 0x0000000311107223 */ /* 0x000fe20000010805 */
[----:B------:R-:W-:Y:S01]  /*e560*/  SHF.L.U32 R3, R38, 0x10, RZ ;  /* 0x0000001026037819 */ /* 0x000fe200000006ff */
[----:B------:R-:W-:Y:S02]  /*e570*/  FMUL.FTZ R5, R13, R6 ;  /* 0x000000060d057220 */ /* 0x000fe40000410000 */
[----:B------:R-:W-:-:S02]  /*e580*/  FMUL.FTZ R10, R12, R4 ;  /* 0x000000040c0a7220 */ /* 0x000fc40000410000 */
[-C--:B------:R-:W-:Y:S02]  /*e590*/  FMUL.FTZ R11, R12, R2.reuse ;  /* 0x000000020c0b7220 */ /* 0x080fe40000410000 */
[----:B------:R-:W-:Y:S02]  /*e5a0*/  FFMA.FTZ R17, R17, R9, R14 ;  /* 0x0000000911117223 */ /* 0x000fe4000001000e */
[-C--:B------:R-:W-:Y:S02]  /*e5b0*/  FMUL.FTZ R9, R13, R3.reuse ;  /* 0x000000030d097220 */ /* 0x080fe40000410000 */
[----:B------:R-:W-:Y:S01]  /*e5c0*/  FFMA.FTZ R19, R23, R3, -R5 ;  /* 0x0000000317137223 */ /* 0x000fe20000010805 */
[----:B------:R-:W-:Y:S01]  /*e5d0*/  LOP3.LUT R3, R34, 0xffff0000, RZ, 0xc0, !PT ;  /* 0xffff000022037812 */ /* 0x000fe200078ec0ff */
[----:B------:R-:W-:Y:S01]  /*e5e0*/  FFMA.FTZ R14, R18, R2, R10 ;  /* 0x00000002120e7223 */ /* 0x000fe2000001000a */
[----:B------:R-:W-:Y:S01]  /*e5f0*/  LOP3.LUT R5, R36, 0xffff0000, RZ, 0xc0, !PT ;  /* 0xffff000024057812 */ /* 0x000fe200078ec0ff */
[----:B------:R-:W-:Y:S01]  /*e600*/  FFMA.FTZ R12, R18, R4, -R11 ;  /* 0x00000004120c7223 */ /* 0x000fe2000001080b */
[----:B------:R-:W-:Y:S01]  /*e610*/  LOP3.LUT R2, R35, 0xffff0000, RZ, 0xc0, !PT ;  /* 0xffff000023027812 */ /* 0x000fe200078ec0ff */
[----:B------:R-:W-:Y:S01]  /*e620*/  FMUL.FTZ R11, R22, R3 ;  /* 0x00000003160b7220 */ /* 0x000fe20000410000 */
[----:B------:R-:W-:Y:S01]  /*e630*/  LOP3.LUT R4, R38, 0xffff0000, RZ, 0xc0, !PT ;  /* 0xffff000026047812 */ /* 0x000fe200078ec0ff */
[----:B------:R-:W-:Y:S01]  /*e640*/  FFMA.FTZ R15, R23, R6, R9 ;  /* 0x00000006170f7223 */ /* 0x000fe20000010009 */
[----:B------:R-:W-:Y:S01]  /*e650*/  F2FP.BF16.PACK_AB R18, R12, R16 ;  /* 0x000000100c12723e */ /* 0x000fe200000010ff */
[----:B------:R-:W-:Y:S01]  /*e660*/  FMUL.FTZ R10, R22, R5 ;  /* 0x00000005160a7220 */ /* 0x000fe20000410000 */
[----:B------:R-:W-:Y:S01]  /*e670*/  F2FP.BF16.PACK_AB R14, R14, R17 ;  /* 0x000000110e0e723e */ /* 0x000fe200000010ff */
[----:B------:R-:W-:Y:S01]  /*e680*/  FMUL.FTZ R9, R21, R2 ;  /* 0x0000000215097220 */ /* 0x000fe20000410000 */
[----:B------:R-:W-:Y:S01]  /*e690*/  F2FP.BF16.PACK_AB R16, R29, R31 ;  /* 0x0000001f1d10723e */ /* 0x000fe200000010ff */
[----:B------:R-:W-:Y:S01]  /*e6a0*/  FMUL.FTZ R6, R21, R4 ;  /* 0x0000000415067220 */ /* 0x000fe20000410000 */
[----:B------:R-:W-:Y:S01]  /*e6b0*/  F2FP.BF16.PACK_AB R12, R28, R30 ;  /* 0x0000001e1c0c723e */ /* 0x000fe200000010ff */
[----:B------:R-:W-:-:S02]  /*e6c0*/  FFMA.FTZ R11, R25, R5, -R11 ;  /* 0x00000005190b7223 */ /* 0x000fc4000001080b */
[----:B------:R-:W-:Y:S02]  /*e6d0*/  FFMA.FTZ R5, R25, R3, R10 ;  /* 0x0000000319057223 */ /* 0x000fe4000001000a */
[C---:B------:R-:W-:Y:S01]  /*e6e0*/  FFMA.FTZ R3, R24.reuse, R4, -R9 ;  /* 0x0000000418037223 */ /* 0x040fe20000010809 */
[----:B------:R-:W-:Y:S01]  /*e6f0*/  F2FP.BF16.PACK_AB R17, R11, R27 ;  /* 0x0000001b0b11723e */ /* 0x000fe200000010ff */
[----:B------:R-:W-:Y:S01]  /*e700*/  FFMA.FTZ R2, R24, R2, R6 ;  /* 0x0000000218027223 */ /* 0x000fe20000010006 */
[----:B------:R-:W-:Y:S02]  /*e710*/  F2FP.BF16.PACK_AB R13, R5, R20 ;  /* 0x00000014050d723e */ /* 0x000fe400000010ff */
[----:B------:R-:W-:Y:S02]  /*e720*/  F2FP.BF16.PACK_AB R19, R3, R19 ;  /* 0x000000130313723e */ /* 0x000fe400000010ff */
[----:B------:R-:W-:-:S03]  /*e730*/  F2FP.BF16.PACK_AB R15, R2, R15 ;  /* 0x0000000f020f723e */ /* 0x000fc600000010ff */
[----:B------:R1:W-:Y:S04]  /*e740*/  STS.128 [R203+0x10080], R16 ;  /* 0x01008010cb007388 */ /* 0x0003e80000000c00 */
[----:B------:R1:W-:Y:S02]  /*e750*/  STS.128 [R26+0x10080], R12 ;  /* 0x0100800c1a007388 */ /* 0x0003e40000000c00 */
.L_x_1814:
[----:B------:R-:W-:Y:S05]  /*e760*/  BSYNC B0 ;  /* 0x0000000000007941 */ /* 0x000fea0003800000 */
.L_x_1813:
[----:B------:R-:W-:-:S13]  /*e770*/  ISETP.GE.AND P0, PT, R142, c[0x0][0x27c], PT ;  /* 0x00009f008e007a0c */ /* 0x000fda0003f06270 */
[----:B------:R-:W-:Y:S05]  /*e780*/  @P0 BRA `(.L_x_1812) ;  /* 0x0000059000000947 */ /* 0x000fea0003800000 */
[----:B------:R-:W2:Y:S04]  /*e790*/  LDL R3, [R1+0xd0] ;  /* 0x0000d00001037983 */ /* 0x000ea80000100800 */
[----:B------:R-:W3:Y:S01]  /*e7a0*/  LDL R52, [R1+0xe8] ;  /* 0x0000e80001347983 */ /* 0x000ee20000100800 */
[----:B------:R-:W-:Y:S02]  /*e7b0*/  MOV R2, c[0x0][0x27c] ;  /* 0x00009f0000027a02 */ /* 0x000fe40000000f00 */
[----:B------:R-:W-:Y:S02]  /*e7c0*/  LOP3.LUT R5, R39, 0xffff0000, RZ, 0xc0, !PT ;  /* 0xffff000027057812 */ /* 0x000fe400078ec0ff */
        /* <DEDUP_REMOVED lines=30> */
[----:B------:R-:W-:Y:S01]  /*e9b0*/  FFMA.FTZ R31, R9, R2, -R19 ;  /* 0x00000002091f7223 */ /* 0x000fe20000010813 */
        /* <DEDUP_REMOVED lines=30> */
[C---:B------:R-:W-:Y:S01]  /*eba0*/  FFMA.FTZ R14, R18.reuse, R2, R10 ;  /* 0x00000002120e7223 */ /* 0x040fe2000001000a */
        /* <DEDUP_REMOVED lines=21> */
[----:B------:R1:W-:Y:S04]  /*ed00*/  STS.128 [R52], R16 ;  /* 0x0000001034007388 */ /* 0x0003e80000000c00 */
[----:B------:R1:W-:Y:S02]  /*ed10*/  STS.128 [R26+0x10080], R12 ;  /* 0x0100800c1a007388 */ /* 0x0003e40000000c00 */
.L_x_1812:
[----:B------:R-:W-:Y:S05]  /*ed20*/  BSYNC B1 ;  /* 0x0000000000017941 */ /* 0x000fea0003800000 */
.L_x_1811:
[----:B------:R-:W-:Y:S01]  /*ed30*/  IADD3 R2, R143, 0x20, RZ ;  /* 0x000000208f027810 */ /* 0x000fe20007ffe0ff */
[----:B------:R-:W-:Y:S03]  /*ed40*/  BSSY B1, `(.L_x_1815) ;  /* 0x00000bb000017945 */ /* 0x000fe60003800000 */
[----:B------:R-:W-:-:S13]  /*ed50*/  ISETP.GE.AND P0, PT, R2, R48, PT ;  /* 0x000000300200720c */ /* 0x000fda0003f06270 */
[----:B------:R-:W-:Y:S05]  /*ed60*/  @P0 BRA `(.L_x_1816) ;  /* 0x00000b8000000947 */ /* 0x000fea0003800000 */
[----:B------:R-:W-:Y:S01]  /*ed70*/  ISETP.GE.AND P0, PT, R140, c[0x0][0x27c], PT ;  /* 0x00009f008c007a0c */ /* 0x000fe20003f06270 */
[----:B------:R-:W-:Y:S01]  /*ed80*/  BSSY B0, `(.L_x_1817) ;  /* 0x000005b000007945 */ /* 0x000fe20003800000 */
[----:B------:R-:W-:-:S11]  /*ed90*/  SHF.R.U32.HI R53, RZ, 0x3, R219 ;  /* 0x00000003ff357819 */ /* 0x000fd600000116db */
[----:B------:R-:W-:Y:S05]  /*eda0*/  @P0 BRA `(.L_x_1818) ;  /* 0x0000058000000947 */ /* 0x000fea0003800000 */
[----:B-1----:R-:W2:Y:S01]  /*edb0*/  LDL R52, [R1+0x170] ;  /* 0x0001700001347983 */ /* 0x002ea20000100800 */
[----:B------:R-:W-:Y:S02]  /*edc0*/  MOV R2, c[0x0][0x27c] ;  /* 0x00009f0000027a02 */ /* 0x000fe40000000f00 */
        /* <DEDUP_REMOVED lines=13> */
[----:B------:R-:W1:Y:S02]  /*eea0*/  LDS.128 R12, [R26+0x10080] ;  /* 0x010080001a0c7984 */ /* 0x000e640000000c00 */
[C---:B-1----:R-:W-:Y:S01]  /*eeb0*/  SHF.L.U32 R4, R12.reuse, 0x10, RZ ;  /* 0x000000100c047819 */ /* 0x042fe200000006ff */
[C---:B------:R-:W-:Y:S01]  /*eec0*/  IMAD.U32 R10, R13.reuse, 0x10000, RZ ;  /* 0x000100000d0a7824 */ /* 0x040fe200078e00ff */
[----:B------:R-:W-:Y:S02]  /*eed0*/  LOP3.LUT R6, R12, 0xffff0000, RZ, 0xc0, !PT ;  /* 0xffff00000c067812 */ /* 0x000fe400078ec0ff */
[C---:B------:R-:W-:Y:S02]  /*eee0*/  SHF.L.U32 R11, R14.reuse, 0x10, RZ ;  /* 0x000000100e0b7819 */ /* 0x040fe400000006ff */
[----:B------:R-:W-:Y:S01]  /*eef0*/  LOP3.LUT R12, R14, 0xffff0000, RZ, 0xc0, !PT ;  /* 0xffff00000e0c7812 */ /* 0x000fe200078ec0ff */
[----:B------:R-:W-:Y:S01]  /*ef00*/  FMUL.FTZ R14, R2, R4 ;  /* 0x00000004020e7220 */ /* 0x000fe20000410000 */
[----:B------:R-:W-:Y:S01]  /*ef10*/  LOP3.LUT R22, R13, 0xffff0000, RZ, 0xc0, !PT ;  /* 0xffff00000d167812 */ /* 0x000fe200078ec0ff */
[C---:B------:R-:W-:Y:S01]  /*ef20*/  IMAD.U32 R13, R15.reuse, 0x10000, RZ ;  /* 0x000100000f0d7824 */ /* 0x040fe200078e00ff */
[----:B------:R-:W-:Y:S01]  /*ef30*/  LOP3.LUT R21, R15, 0xffff0000, RZ, 0xc0, !PT ;  /* 0xffff00000f157812 */ /* 0x000fe200078ec0ff */
[----:B------:R-:W-:Y:S01]  /*ef40*/  FMUL.FTZ R15, R5, R6 ;  /* 0x00000006050f7220 */ /* 0x000fe20000410000 */
[----:B--2---:R-:W1:Y:S02]  /*ef50*/  LDS.128 R16, [R52] ;  /* 0x0000000034107984 */ /* 0x004e640000000c00 */
[C---:B-1----:R-:W-:Y:S01]  /*ef60*/  SHF.L.U32 R9, R16.reuse, 0x10, RZ ;  /* 0x0000001010097819 */ /* 0x042fe200000006ff */
[C---:B------:R-:W-:Y:S01]  /*ef70*/  IMAD.U32 R23, R19.reuse, 0x10000, RZ ;  /* 0x0001000013177824 */ /* 0x040fe200078e00ff */
[----:B------:R-:W-:Y:S01]  /*ef80*/  LOP3.LUT R24, R19, 0xffff0000, RZ, 0xc0, !PT ;  /* 0xffff000013187812 */ /* 0x000fe200078ec0ff */
[----:B------:R-:W-:Y:S01]  /*ef90*/  FMUL.FTZ R19, R3, R4 ;  /* 0x0000000403137220 */ /* 0x000fe20000410000 */
[----:B------:R-:W-:Y:S01]  /*efa0*/  LOP3.LUT R4, R41, 0xffff0000, RZ, 0xc0, !PT ;  /* 0xffff000029047812 */ /* 0x000fe200078ec0ff */
[-C--:B------:R-:W-:Y:S01]  /*efb0*/  FFMA.FTZ R30, R3, R9.reuse, R14 ;  /* 0x00000009031e7223 */ /* 0x080fe2000001000e */
[----:B------:R-:W-:Y:S01]  /*efc0*/  LOP3.LUT R16, R16, 0xffff0000, RZ, 0xc0, !PT ;  /* 0xffff000010107812 */ /* 0x000fe200078ec0ff */
[----:B------:R-:W-:Y:S01]  /*efd0*/  FFMA.FTZ R31, R2, R9, -R19 ;  /* 0x00000009021f7223 */ /* 0x000fe20000010813 */
[----:B------:R-:W-:Y:S01]  /*efe0*/  SHF.L.U32 R2, R34, 0x10, RZ ;  /* 0x0000001022027819 */ /* 0x000fe200000006ff */
[----:B------:R-:W-:Y:S01]  /*eff0*/  IMAD.U32 R3, R36, 0x10000, RZ ;  /* 0x0001000024037824 */ /* 0x000fe200078e00ff */
[----:B------:R-:W-:Y:S01]  /*f000*/  SHF.L.U32 R9, R33, 0x10, RZ ;  /* 0x0000001021097819 */ /* 0x000fe200000006ff */
[----:B------:R-:W-:Y:S01]  /*f010*/  FMUL.FTZ R14, R4, R6 ;  /* 0x00000006040e7220 */ /* 0x000fe20000410000 */
[C---:B------:R-:W-:Y:S01]  /*f020*/  LOP3.LUT R25, R17.reuse, 0xffff0000, RZ, 0xc0, !PT ;  /* 0xffff000011197812 */ /* 0x040fe200078ec0ff */
[----:B------:R-:W-:Y:S01]  /*f030*/  IMAD.U32 R20, R17, 0x10000, RZ ;  /* 0x0001000011147824 */ /* 0x000fe200078e00ff */
[----:B------:R-:W-:Y:S01]  /*f040*/  SHF.L.U32 R17, R18, 0x10, RZ ;  /* 0x0000001012117819 */ /* 0x000fe200000006ff */
[----:B------:R-:W-:Y:S01]  /*f050*/  FMUL.FTZ R6, R2, R10 ;  /* 0x0000000a02067220 */ /* 0x000fe20000410000 */
[----:B------:R-:W-:Y:S01]  /*f060*/  LOP3.LUT R18, R18, 0xffff0000, RZ, 0xc0, !PT ;  /* 0xffff000012127812 */ /* 0x000fe200078ec0ff */
[----:B------:R-:W-:-:S02]  /*f070*/  FFMA.FTZ R29, R4, R16, -R15 ;  /* 0x00000010041d7223 */ /* 0x000fc4000001080f */
[----:B------:R-:W-:Y:S02]  /*f080*/  FMUL.FTZ R4, R3, R10 ;  /* 0x0000000a03047220 */ /* 0x000fe40000410000 */
[----:B------:R-:W-:Y:S02]  /*f090*/  FFMA.FTZ R28, R5, R16, R14 ;  /* 0x00000010051c7223 */ /* 0x000fe4000001000e */
[-C--:B------:R-:W-:Y:S01]  /*f0a0*/  FFMA.FTZ R27, R3, R20.reuse, -R6 ;  /* 0x00000014031b7223 */ /* 0x080fe20000010806 */
[----:B------:R-:W-:Y:S01]  /*f0b0*/  SHF.L.U32 R6, R35, 0x10, RZ ;  /* 0x0000001023067819 */ /* 0x000fe200000006ff */
[----:B------:R-:W-:Y:S02]  /*f0c0*/  IMAD.U32 R3, R37, 0x10000, RZ ;  /* 0x0001000025037824 */ /* 0x000fe400078e00ff */
[-C--:B------:R-:W-:Y:S02]  /*f0d0*/  FMUL.FTZ R5, R9, R11.reuse ;  /* 0x0000000b09057220 */ /* 0x080fe40000410000 */
[----:B------:R-:W-:Y:S01]  /*f0e0*/  FFMA.FTZ R20, R2, R20, R4 ;  /* 0x0000001402147223 */ /* 0x000fe20000010004 */
[----:B------:R-:W-:Y:S01]  /*f0f0*/  LOP3.LUT R4, R37, 0xffff0000, RZ, 0xc0, !PT ;  /* 0xffff000025047812 */ /* 0x000fe200078ec0ff */
[----:B------:R-:W-:Y:S01]  /*f100*/  FMUL.FTZ R14, R3, R11 ;  /* 0x0000000b030e7220 */ /* 0x000fe20000410000 */
[----:B------:R-:W-:Y:S01]  /*f110*/  LOP3.LUT R2, R33, 0xffff0000, RZ, 0xc0, !PT ;  /* 0xffff000021027812 */ /* 0x000fe200078ec0ff */
[----:B------:R-:W-:Y:S01]  /*f120*/  FFMA.FTZ R16, R3, R17, -R5 ;  /* 0x0000001103107223 */ /* 0x000fe20000010805 */
[----:B------:R-:W-:Y:S01]  /*f130*/  SHF.L.U32 R3, R38, 0x10, RZ ;  /* 0x0000001026037819 */ /* 0x000fe200000006ff */
[----:B------:R-:W-:-:S02]  /*f140*/  FMUL.FTZ R5, R6, R13 ;  /* 0x0000000d06057220 */ /* 0x000fc40000410000 */
[-C--:B------:R-:W-:Y:S02]  /*f150*/  FMUL.FTZ R10, R4, R12.reuse ;  /* 0x0000000c040a7220 */ /* 0x080fe40000410000 */
[----:B------:R-:W-:Y:S02]  /*f160*/  FMUL.FTZ R11, R2, R12 ;  /* 0x0000000c020b7220 */ /* 0x000fe40000410000 */
[----:B------:R-:W-:Y:S02]  /*f170*/  FFMA.FTZ R17, R9, R17, R14 ;  /* 0x0000001109117223 */ /* 0x000fe4000001000e */
[C---:B------:R-:W-:Y:S02]  /*f180*/  FMUL.FTZ R9, R3.reuse, R13 ;  /* 0x0000000d03097220 */ /* 0x040fe40000410000 */
[-C--:B------:R-:W-:Y:S01]  /*f190*/  FFMA.FTZ R19, R3, R23.reuse, -R5 ;  /* 0x0000001703137223 */ /* 0x080fe20000010805 */
[----:B------:R-:W-:Y:S01]  /*f1a0*/  LOP3.LUT R3, R34, 0xffff0000, RZ, 0xc0, !PT ;  /* 0xffff000022037812 */ /* 0x000fe200078ec0ff */
[-C--:B------:R-:W-:Y:S01]  /*f1b0*/  FFMA.FTZ R14, R2, R18.reuse, R10 ;  /* 0x00000012020e7223 */ /* 0x080fe2000001000a */
        /* <DEDUP_REMOVED lines=15> */
[-C--:B------:R-:W-:Y:S01]  /*f2b0*/  FFMA.FTZ R3, R4, R24.reuse, -R9 ;  /* 0x0000001804037223 */ /* 0x080fe20000010809 */
[----:B------:R-:W-:Y:S01]  /*f2c0*/  F2FP.BF16.PACK_AB R17, R11, R27 ;  /* 0x0000001b0b11723e */ /* 0x000fe200000010ff */
[----:B------:R-:W-:Y:S01]  /*f2d0*/  FFMA.FTZ R2, R2, R24, R6 ;  /* 0x0000001802027223 */ /* 0x000fe20000010006 */
[----:B------:R-:W-:Y:S02]  /*f2e0*/  F2FP.BF16.PACK_AB R13, R5, R20 ;  /* 0x00000014050d723e */ /* 0x000fe400000010ff */
[----:B------:R-:W-:Y:S02]  /*f2f0*/  F2FP.BF16.PACK_AB R19, R3, R19 ;  /* 0x000000130313723e */ /* 0x000fe400000010ff */
[----:B------:R-:W-:-:S03]  /*f300*/  F2FP.BF16.PACK_AB R15, R2, R15 ;  /* 0x0000000f020f723e */ /* 0x000fc600000010ff */
[----:B------:R1:W-:Y:S04]  /*f310*/  STS.128 [R52], R16 ;  /* 0x0000001034007388 */ /* 0x0003e80000000c00 */
[----:B------:R1:W-:Y:S02]  /*f320*/  STS.128 [R26+0x10080], R12 ;  /* 0x0100800c1a007388 */ /* 0x0003e40000000c00 */
.L_x_1818:
[----:B------:R-:W-:Y:S05]  /*f330*/  BSYNC B0 ;  /* 0x0000000000007941 */ /* 0x000fea0003800000 */
.L_x_1817:
[----:B------:R-:W-:-:S13]  /*f340*/  ISETP.GE.AND P0, PT, R142, c[0x0][0x27c], PT ;  /* 0x00009f008e007a0c */ /* 0x000fda0003f06270 */
[----:B------:R-:W-:Y:S05]  /*f350*/  @P0 BRA `(.L_x_1816) ;  /* 0x0000059000000947 */ /* 0x000fea0003800000 */
[----:B------:R-:W2:Y:S04]  /*f360*/  LDL R3, [R1+0xd0] ;  /* 0x0000d00001037983 */ /* 0x000ea80000100800 */
[----:B-1----:R-:W3:Y:S01]  /*f370*/  LDL R52, [R1+0xe4] ;  /* 0x0000e40001347983 */ /* 0x002ee20000100800 */
[----:B------:R-:W-:Y:S02]  /*f380*/  MOV R2, c[0x0][0x27c] ;  /* 0x00009f0000027a02 */ /* 0x000fe40000000f00 */
[----:B------:R-:W-:Y:S02]  /*f390*/  LOP3.LUT R5, R39, 0xffff0000, RZ, 0xc0, !PT ;  /* 0xffff000027057812 */ /* 0x000fe400078ec0ff */
[----:B--2---:R-:W-:-:S04]  /*f3a0*/  LEA.HI R2, R2, R3, RZ, 0x1d ;  /* 0x0000000302027211 */ /* 0x004fc800078fe8ff */
[----:B------:R-:W-:Y:S01]  /*f3b0*/  SHF.R.S32.HI R3, RZ, 0x1f, R2 ;  /* 0x0000001fff037819 */ /* 0x000fe20000011402 */
[----:B------:R-:W-:Y:S01]  /*f3c0*/  IMAD.SHL.U32 R4, R2, 0x8, RZ ;  /* 0x0000000802047824 */ /* 0x000fe200078e00ff */
[----:B---3--:R-:W1:Y:S02]  /*f3d0*/  LDS.128 R16, [R52] ;  /* 0x0000000034107984 */ /* 0x008e640000000c00 */
        /* <DEDUP_REMOVED lines=21> */
[C---:B------:R-:W-:Y:S01]  /*f530*/  SHF.L.U32 R11, R14.reuse, 0x10, RZ ;  /* 0x000000100e0b7819 */ /* 0x040fe200000006ff */
[-C--:B------:R-:W-:Y:S01]  /*f540*/  FMUL.FTZ R19, R3, R4.reuse ;  /* 0x0000000403137220 */ /* 0x080fe20000410000 */
[----:B------:R-:W-:Y:S01]  /*f550*/  LOP3.LUT R12, R14, 0xffff0000, RZ, 0xc0, !PT ;  /* 0xffff00000e0c7812 */ /* 0x000fe200078ec0ff */
[----:B------:R-:W-:Y:S01]  /*f560*/  FMUL.FTZ R14, R2, R4 ;  /* 0x00000004020e7220 */ /* 0x000fe20000410000 */
[----:B------:R-:W-:Y:S01]  /*f570*/  LOP3.LUT R4, R40, 0xffff0000, RZ, 0xc0, !PT ;  /* 0xffff000028047812 */ /* 0x000fe200078ec0ff */
[-C--:B------:R-:W-:Y:S01]  /*f580*/  FFMA.FTZ R31, R2, R9.reuse, -R19 ;  /* 0x00000009021f7223 */ /* 0x080fe20000010813 */
        /* <DEDUP_REMOVED lines=16> */
[-C--:B------:R-:W-:Y:S02]  /*f690*/  FMUL.FTZ R5, R9, R11.reuse ;  /* 0x0000000b09057220 */ /* 0x080fe40000410000 */
[----:B------:R-:W-:Y:S01]  /*f6a0*/  FFMA.FTZ R20, R2, R20, R4 ;  /* 0x0000001402147223 */ /* 0x000fe20000010004 */
[----:B------:R-:W-:Y:S01]  /*f6b0*/  LOP3.LUT R4, R45, 0xffff0000, RZ, 0xc0, !PT ;  /* 0xffff00002d047812 */ /* 0x000fe200078ec0ff */
[C---:B------:R-:W-:Y:S01]  /*f6c0*/  FMUL.FTZ R14, R3.reuse, R11 ;  /* 0x0000000b030e7220 */ /* 0x040fe20000410000 */
[----:B------:R-:W-:Y:S01]  /*f6d0*/  LOP3.LUT R2, R42, 0xffff0000, RZ, 0xc0, !PT ;  /* 0xffff00002a027812 */ /* 0x000fe200078ec0ff */
[----:B------:R-:W-:Y:S01]  /*f6e0*/  FFMA.FTZ R16, R3, R17, -R5 ;  /* 0x0000001103107223 */ /* 0x000fe20000010805 */
[----:B------:R-:W-:Y:S01]  /*f6f0*/  SHF.L.U32 R3, R46, 0x10, RZ ;  /* 0x000000102e037819 */ /* 0x000fe200000006ff */
[----:B------:R-:W-:Y:S02]  /*f700*/  FMUL.FTZ R5, R6, R13 ;  /* 0x0000000d06057220 */ /* 0x000fe40000410000 */
[----:B------:R-:W-:-:S02]  /*f710*/  FMUL.FTZ R10, R4, R12 ;  /* 0x0000000c040a7220 */ /* 0x000fc40000410000 */
[C---:B------:R-:W-:Y:S02]  /*f720*/  FMUL.FTZ R11, R2.reuse, R12 ;  /* 0x0000000c020b7220 */ /* 0x040fe40000410000 */
        /* <DEDUP_REMOVED lines=28> */
.L_x_1816:
[----:B------:R-:W-:Y:S05]  /*f8f0*/  BSYNC B1 ;  /* 0x0000000000017941 */ /* 0x000fea0003800000 */
.L_x_1815:
        /* <DEDUP_REMOVED lines=41> */
[----:B---3--:R-:W1:Y:S02]  /*fb90*/  LDS.128 R16, [R52] ;  /* 0x0000000034107984 */ /* 0x008e640000000c00 */
        /* <DEDUP_REMOVED lines=61> */
.L_x_1822:
[----:B------:R-:W-:Y:S05]  /*ff70*/  BSYNC B0 ;  /* 0x0000000000007941 */ /* 0x000fea0003800000 */
.L_x_1821:
[----:B------:R-:W-:-:S13]  /*ff80*/  ISETP.GE.AND P0, PT, R142, c[0x0][0x27c], PT ;  /* 0x00009f008e007a0c */ /* 0x000fda0003f06270 */
[----:B------:R-:W-:Y:S05]  /*ff90*/  @P0 BRA `(.L_x_1820) ;  /* 0x0000059000000947 */ /* 0x000fea0003800000 */
[----:B------:R-:W3:Y:S04]  /*ffa0*/  LDL R3, [R1+0xd0] ;  /* 0x0000d00001037983 */ /* 0x000ee80000100800 */
[----:B-1----:R-:W4:Y:S01]  /*ffb0*/  LDL R52, [R1+0xe0] ;  /* 0x0000e00001347983 */ /* 0x002f220000100800 */
[----:B------:R-:W-:Y:S02]  /*ffc0*/  MOV R2, c[0x0][0x27c] ;  /* 0x00009f0000027a02 */ /* 0x000fe40000000f00 */
[----:B------:R-:W-:Y:S02]  /*ffd0*/  LOP3.LUT R5, R39, 0xffff0000, RZ, 0xc0, !PT ;  /* 0xffff000027057812 */ /* 0x000fe400078ec0ff */
        /* <DEDUP_REMOVED lines=22> */
[C---:B---3--:R-:W-:Y:S01]  /*10140*/  SHF.L.U32 R4, R12.reuse, 0x10, RZ ;  /* 0x000000100c047819 */ /* 0x048fe200000006ff */
        /* <DEDUP_REMOVED lines=62> */
.L_x_1820:
[----:B------:R-:W-:Y:S05]  /*10530*/  BSYNC B1 ;  /* 0x0000000000017941 */ /* 0x000fea0003800000 */
.L_x_1819:
        /* <DEDUP_REMOVED lines=29> */
[----:B------:R-:W4:Y:S02]  /*10710*/  LDS.128 R12, [R26+0x10080] ;  /* 0x010080001a0c7984 */ /* 0x000f240000000c00 */
[C---:B----4-:R-:W-:Y:S01]  /*10720*/  SHF.L.U32 R4, R12.reuse, 0x10, RZ ;  /* 0x000000100c047819 */ /* 0x050fe200000006ff */
        /* <DEDUP_REMOVED lines=9> */
[----:B---3--:R-:W3:Y:S02]  /*107c0*/  LDS.128 R16, [R55] ;  /* 0x0000000037107984 */ /* 0x008ee40000000c00 */
[C---:B---3--:R-:W-:Y:S01]  /*107d0*/  SHF.L.U32 R9, R16.reuse, 0x10, RZ ;  /* 0x0000001010097819 */ /* 0x048fe200000006ff */
        /* <DEDUP_REMOVED lines=60> */
.L_x_1824:
[----:B------:R-:W-:Y:S05]  /*10ba0*/  BSYNC B0 ;  /* 0x0000000000007941 */ /* 0x000fea0003800000 */
.L_x_1823:
[----:B------:R-:W-:-:S13]  /*10bb0*/  ISETP.GE.AND P0, PT, R142, c[0x0][0x27c], PT ;  /* 0x00009f008e007a0c */ /* 0x000fda0003f06270 */
[----:B------:R-:W-:Y:S05]  /*10bc0*/  @P0 BRA `(.L_x_1802) ;  /* 0x0000059000000947 */ /* 0x000fea0003800000 */
[----:B------:R-:W4:Y:S04]  /*10bd0*/  LDL R3, [R1+0xd0] ;  /* 0x0000d00001037983 */ /* 0x000f280000100800 */
[----:B------:R-:W5:Y:S01]  /*10be0*/  LDL R32, [R1+0xdc] ;  /* 0x0000dc0001207983 */ /* 0x000f620000100800 */
[----:B------:R-:W-:Y:S02]  /*10bf0*/  MOV R2, c[0x0][0x27c] ;  /* 0x00009f0000027a02 */ /* 0x000fe40000000f00 */
[----:B------:R-:W-:Y:S02]  /*10c00*/  LOP3.LUT R5, R39, 0xffff0000, RZ, 0xc0, !PT ;  /* 0xffff000027057812 */ /* 0x000fe400078ec0ff */
[----:B----4-:R-:W-:-:S04]  /*10c10*/  LEA.HI R2, R2, R3, RZ, 0x1d ;  /* 0x0000000302027211 */ /* 0x010fc800078fe8ff */
[----:B------:R-:W-:Y:S01]  /*10c20*/  SHF.R.S32.HI R3, RZ, 0x1f, R2 ;  /* 0x0000001fff037819 */ /* 0x000fe20000011402 */
[----:B------:R-:W-:Y:S01]  /*10c30*/  IMAD.SHL.U32 R4, R2, 0x8, RZ ;  /* 0x0000000802047824 */ /* 0x000fe200078e00ff */
[----:B---3-5:R-:W3:Y:S02]  /*10c40*/  LDS.128 R16, [R32] ;  /* 0x0000000020107984 */ /* 0x028ee40000000c00 */
        /* <DEDUP_REMOVED lines=10> */
[C---:B---3--:R-:W-:Y:S01]  /*10cf0*/  SHF.L.U32 R9, R16.reuse, 0x10, RZ ;  /* 0x0000001010097819 */ /* 0x048fe200000006ff */
[C---:B------:R-:W-:Y:S01]  /*10d00*/  IMAD.U32 R23, R19.reuse, 0x10000, RZ ;  /* 0x0001000013177824 */ /* 0x040fe200078e00ff */
[----:B------:R-:W-:Y:S01]  /*10d10*/  LOP3.LUT R24, R19, 0xffff0000, RZ, 0xc0, !PT ;  /* 0xffff000013187812 */ /* 0x000fe200078ec0ff */
[C---:B------:R-:W-:Y:S01]  /*10d20*/  IMAD.U32 R20, R17.reuse, 0x10000, RZ ;  /* 0x0001000011147824 */ /* 0x040fe200078e00ff */
[----:B------:R-:W-:Y:S02]  /*10d30*/  LOP3.LUT R16, R16, 0xffff0000, RZ, 0xc0, !PT ;  /* 0xffff000010107812 */ /* 0x000fe400078ec0ff */
[----:B------:R-:W-:Y:S02]  /*10d40*/  LOP3.LUT R25, R17, 0xffff0000, RZ, 0xc0, !PT ;  /* 0xffff000011197812 */ /* 0x000fe400078ec0ff */
[C---:B------:R-:W-:Y:S02]  /*10d50*/  SHF.L.U32 R17, R18.reuse, 0x10, RZ ;  /* 0x0000001012117819 */ /* 0x040fe400000006ff */
[----:B------:R-:W-:-:S02]  /*10d60*/  LOP3.LUT R18, R18, 0xffff0000, RZ, 0xc0, !PT ;  /* 0xffff000012127812 */ /* 0x000fc400078ec0ff */
[C---:B----4-:R-:W-:Y:S01]  /*10d70*/  SHF.L.U32 R4, R12.reuse, 0x10, RZ ;  /* 0x000000100c047819 */ /* 0x050fe200000006ff */
        /* <DEDUP_REMOVED lines=62> */
.L_x_1802:
[----:B------:R-:W-:Y:S05]  /*11160*/  BSYNC B2 ;  /* 0x0000000000027941 */ /* 0x000fea0003800000 */
.L_x_1774:
[----:B-1----:R-:W-:Y:S01]  /*11170*/  IMAD R4, R50, c[0x0][0x208], RZ ;  /* 0x0000820032047a24 */ /* 0x002fe200078e02ff */
[----:B------:R-:W-:Y:S01]  /*11180*/  ISETP.GE.AND P1, PT, R140, c[0x0][0x1d4], PT ;  /* 0x000075008c007a0c */ /* 0x000fe20003f26270 */
[----:B--23--:R-:W-:Y:S01]  /*11190*/  IMAD.WIDE.U32 R2, R211, c[0x0][0x208], RZ ;  /* 0x00008200d3027a25 */ /* 0x00cfe200078e00ff */
[----:B------:R-:W-:-:S04]  /*111a0*/  DEPBAR.LE SB0, 0x0 ;  /* 0x000080000000791a */ /* 0x000fc80000000000 */
[----:B------:R-:W-:Y:S01]  /*111b0*/  IMAD R4, R211, c[0x0][0x20c], R4 ;  /* 0x00008300d3047a24 */ /* 0x000fe200078e0204 */
[----:B------:R-:W-:Y:S01]  /*111c0*/  BAR.SYNC.DEFER_BLOCKING 0x0 ;  /* 0x0000000000007b1d */ /* 0x000fe20000010000 */
[----:B------:R-:W-:Y:S01]  /*111d0*/  IMAD.WIDE.U32 R220, R49, c[0x0][0x210], RZ ;  /* 0x0000840031dc7a25 */ /* 0x000fe200078e00ff */
[----:B------:R-:W-:Y:S02]  /*111e0*/  IADD3 R5, R150, 0x20, RZ ;  /* 0x0000002096057810 */ /* 0x000fe40007ffe0ff */
[----:B------:R-:W-:Y:S01]  /*111f0*/  LOP3.LUT R212, R212, 0xfffffffe, RZ, 0xc0, !PT ;  /* 0xfffffffed4d47812 */ /* 0x000fe200078ec0ff */
[----:B------:R-:W-:Y:S01]  /*11200*/  IMAD.IADD R3, R3, 0x1, R4 ;  /* 0x0000000103037824 */ /* 0x000fe200078e0204 */
[----:B------:R-:W-:Y:S01]  /*11210*/  ISETP.GE.AND P6, PT, R142, c[0x0][0x1d4], PT ;  /* 0x000075008e007a0c */ /* 0x000fe20003fc6270 */
[----:B------:R-:W-:Y:S01]  /*11220*/  IMAD R4, R51, c[0x0][0x218], RZ ;  /* 0x0000860033047a24 */ /* 0x000fe200078e02ff */
[----:B------:R-:W-:Y:S01]  /*11230*/  @P1 LOP3.LUT R212, R212, 0x1, RZ, 0xfc, !PT ;  /* 0x00000001d4d41812 */ /* 0x000fe200078efcff */
[C---:B------:R-:W-:Y:S01]  /*11240*/  IMAD.WIDE.U32 R2, R210.reuse, c[0x0][0x218], R2 ;  /* 0x00008600d2027a25 */ /* 0x040fe200078e0002 */
[----:B------:R-:W-:Y:S01]  /*11250*/  ISETP.GE.AND P2, PT, R205, c[0x0][0x1d4], PT ;  /* 0x00007500cd007a0c */ /* 0x000fe20003f46270 */
[----:B------:R-:W1:Y:S01]  /*11260*/  S2R R14, SR_TID.X ;  /* 0x00000000000e7919 */ /* 0x000e620000002100 */
[----:B------:R-:W-:Y:S01]  /*11270*/  BSSY B0, `(.L_x_1825) ;  /* 0x0000041000007945 */ /* 0x000fe20003800000 */
[----:B------:R-:W-:Y:S01]  /*11280*/  IMAD R4, R210, c[0x0][0x21c], R4 ;  /* 0x00008700d2047a24 */ /* 0x000fe200078e0204 */
[----:B------:R-:W-:Y:S01]  /*11290*/  IADD3 R2, P0, R2, R220, RZ ;  /* 0x000000dc02027210 */ /* 0x000fe20007f1e0ff */
[----:B------:R-:W-:-:S05]  /*112a0*/  IMAD R223, R49, c[0x0][0x214], R221 ;  /* 0x0000850031df7a24 */ /* 0x000fca00078e02dd */
[----:B------:R-:W-:Y:S01]  /*112b0*/  IADD3.X R3, R223, R3, R4, P0, !PT ;  /* 0x00000003df037210 */ /* 0x000fe200007fe404 */
[----:B------:R-:W-:Y:S01]  /*112c0*/  IMAD.IADD R4, R123, 0x1, -R143 ;  /* 0x000000017b047824 */ /* 0x000fe200078e0a8f */
[C---:B------:R-:W-:Y:S01]  /*112d0*/  LEA R9, P0, R2.reuse, c[0x0][0x1f8], 0x1 ;  /* 0x00007e0002097a11 */ /* 0x040fe200078008ff */
[----:B------:R-:W-:Y:S03]  /*112e0*/  LDSM.16.M88.4 R20, [R199] ;  /* 0x00000000c714783b */ /* 0x000fe60000000200 */
[----:B------:R-:W-:Y:S02]  /*112f0*/  LEA.HI.X R6, R2, c[0x0][0x1fc], R3, 0x1, P0 ;  /* 0x00007f0002067a11 */ /* 0x000fe400000f0c03 */
[----:B------:R-:W2:Y:S01]  /*11300*/  SHFL.IDX PT, R2, R9, RZ, 0x181f ;  /* 0x00181fff09027589 */ /* 0x000ea200000e0000 */
[----:B------:R-:W-:Y:S02]  /*11310*/  LOP3.LUT P0, RZ, R149, 0x2, RZ, 0xc0, !PT ;  /* 0x0000000295ff7812 */ /* 0x000fe4000780c0ff */
[----:B------:R-:W-:Y:S01]  /*11320*/  ISETP.LT.OR P1, PT, R4, 0x1, P1 ;  /* 0x000000010400780c */ /* 0x000fe20000f21670 */
[----:B------:R-:W3:Y:S04]  /*11330*/  SHFL.IDX PT, R3, R6, RZ, 0x181f ;  /* 0x00181fff06037589 */ /* 0x000ee800000e0000 */
[----:B------:R4:W1:Y:S04]  /*11340*/  LDSM.16.M88.4 R24, [R150] ;  /* 0x000000009618783b */ /* 0x0008680000000200 */
[----:B------:R4:W1:Y:S02]  /*11350*/  LDSM.16.M88.4 R44, [R150+0x800] ;  /* 0x00080000962c783b */ /* 0x0008640000000200 */
[----:B------:R-:W-:-:S02]  /*11360*/  @P0 IADD3 R5, R150, -0x20, RZ ;  /* 0xffffffe096050810 */ /* 0x000fc40007ffe0ff */
[----:B------:R4:W1:Y:S04]  /*11370*/  LDSM.16.M88.4 R48, [R150+0x1000] ;  /* 0x001000009630783b */ /* 0x0008680000000200 */
[----:B------:R4:W1:Y:S01]  /*11380*/  LDSM.16.M88.4 R56, [R5] ;  /* 0x000000000538783b */ /* 0x0008620000000200 */
[----:B--2---:R-:W-:-:S03]  /*11390*/  LEA R12, P0, R140, R2, 0x1 ;  /* 0x000000028c0c7211 */ /* 0x004fc600078008ff */
[----:B------:R4:W2:Y:S01]  /*113a0*/  LDSM.16.M88.4 R60, [R5+0x800] ;  /* 0x00080000053c783b */ /* 0x0008a20000000200 */
[----:B---3--:R-:W-:-:S03]  /*113b0*/  LEA.HI.X R13, R140, R3, R141, 0x1, P0 ;  /* 0x000000038c0d7211 */ /* 0x008fc600000f0c8d */
[----:B------:R4:W3:Y:S01]  /*113c0*/  LDSM.16.M88.4 R72, [R5+0x1000] ;  /* 0x001000000548783b */ /* 0x0008e20000000200 */
[----:B------:R-:W-:-:S03]  /*113d0*/  LEA R10, P0, R206, R2, 0x1 ;  /* 0x00000002ce0a7211 */ /* 0x000fc600078008ff */
[----:B------:R4:W1:Y:S01]  /*113e0*/  LDSM.16.M88.4 R28, [R200] ;  /* 0x00000000c81c783b */ /* 0x0008620000000200 */
[----:B------:R-:W-:Y:S02]  /*113f0*/  LEA.HI.X R11, R206, R3, R213, 0x1, P0 ;  /* 0x00000003ce0b7211 */ /* 0x000fe400000f0cd5 */
[----:B------:R-:W-:Y:S01]  /*11400*/  ISETP.LT.OR P0, PT, R4, 0x1, P6 ;  /* 0x000000010400780c */ /* 0x000fe20003701670 */
[----:B------:R-:W-:Y:S01]  /*11410*/  @!PT LDS RZ, [RZ] ;  /* 0x00000000fffff984 */ /* 0x000fe20000000800 */
[----:B------:R-:W-:Y:S01]  /*11420*/  @!PT LDS RZ, [RZ] ;  /* 0x00000000fffff984 */ /* 0x000fe20000000800 */
[----:B------:R-:W-:Y:S01]  /*11430*/  @!PT LDS RZ, [RZ] ;  /* 0x00000000fffff984 */ /* 0x000fe20000000800 */
[----:B------:R4:W-:Y:S01]  /*11440*/  LDGSTS.E.BYPASS.LTC128B.128 [R203+0x4080], [R12.64], !P1 ;  /* 0x040800000ccb7fae */ /* 0x0009e2000c901d46 */
[----:B------:R-:W-:-:S11]  /*11450*/  ISETP.GE.AND P1, PT, R204, c[0x0][0x1d4], PT ;  /* 0x00007500cc007a0c */ /* 0x000fd60003f26270 */
[----:B------:R1:W-:Y:S02]  /*11460*/  LDGSTS.E.BYPASS.LTC128B.128 [R203+0x5880], [R10.64], !P0 ;  /* 0x058800000acb7fae */ /* 0x0003e4000c101d46 */
[----:B-1----:R-:W-:-:S04]  /*11470*/  LEA R10, P0, R205, R2, 0x1 ;  /* 0x00000002cd0a7211 */ /* 0x002fc800078008ff */
[----:B------:R-:W-:Y:S02]  /*11480*/  LEA.HI.X R11, R205, R3, R215, 0x1, P0 ;  /* 0x00000003cd0b7211 */ /* 0x000fe400000f0cd7 */
[----:B------:R-:W-:-:S04]  /*11490*/  LEA R2, P0, R204, R2, 0x1 ;  /* 0x00000002cc027211 */ /* 0x000fc800078008ff */
[----:B------:R-:W-:Y:S02]  /*114a0*/  LEA.HI.X R3, R204, R3, R214, 0x1, P0 ;  /* 0x00000003cc037211 */ /* 0x000fe400000f0cd6 */
[----:B------:R-:W-:-:S13]  /*114b0*/  ISETP.LT.OR P0, PT, R4, 0x1, P2 ;  /* 0x000000010400780c */ /* 0x000fda0001701670 */
[----:B------:R4:W-:Y:S01]  /*114c0*/  LDGSTS.E.BYPASS.LTC128B.128 [R203+0x7080], [R10.64], !P0 ;  /* 0x070800000acb7fae */ /* 0x0009e2000c101d46 */
[----:B------:R-:W-:-:S13]  /*114d0*/  ISETP.LT.OR P0, PT, R4, 0x1, P1 ;  /* 0x000000010400780c */ /* 0x000fda0000f01670 */
[----:B------:R4:W-:Y:S01]  /*114e0*/  LDGSTS.E.BYPASS.LTC128B.128 [R203+0x8880], [R2.64], !P0 ;  /* 0x0888000002cb7fae */ /* 0x0009e2000c101d46 */
[----:B------:R-:W-:-:S13]  /*114f0*/  ISETP.GT.AND P0, PT, R14, 0x7f, PT ;  /* 0x0000007f0e00780c */ /* 0x000fda0003f04270 */
[----:B------:R-:W-:Y:S05]  /*11500*/  @P0 BRA `(.L_x_1826) ;  /* 0x0000017000000947 */ /* 0x000fea0003800000 */
[----:B--23--:R-:W-:Y:S05]  /*11510*/  BRA.DIV ~URZ, `(.L_x_1827) ;  /* 0x0000b6b27f007947 */ /* 0x00cfea000b800000 */
[----:B----4-:R1:W2:Y:S04]  /*11520*/  SHFL.IDX PT, R5, R6, 0x1, 0x181f ;  /* 0x00381f0006057f89 */ /* 0x0102a800000e0000 */
[----:B------:R1:W3:Y:S02]  /*11530*/  SHFL.IDX PT, R2, R9, 0x1, 0x181f ;  /* 0x00381f0009027f89 */ /* 0x0002e400000e0000 */
.L_x_1919:
[-C--:B---3--:R-:W-:Y:S02]  /*11540*/  LEA R10, P0, R206, R2.reuse, 0x1 ;  /* 0x00000002ce0a7211 */ /* 0x088fe400078008ff */
[----:B------:R-:W-:Y:S02]  /*11550*/  ISETP.LT.OR P2, PT, R4, 0x21, P2 ;  /* 0x000000210400780c */ /* 0x000fe40001741670 */
[----:B--2---:R-:W-:Y:S02]  /*11560*/  LEA.HI.X R11, R206, R5, R213, 0x1, P0 ;  /* 0x00000005ce0b7211 */ /* 0x004fe400000f0cd5 */
[----:B------:R-:W-:-:S02]  /*11570*/  LEA R14, P0, R205, R2, 0x1 ;  /* 0x00000002cd0e7211 */ /* 0x000fc400078008ff */
[----:B------:R-:W-:Y:S02]  /*11580*/  ISETP.LT.OR P1, PT, R4, 0x21, P1 ;  /* 0x000000210400780c */ /* 0x000fe40000f21670 */
[----:B------:R-:W-:Y:S02]  /*11590*/  LEA.HI.X R15, R205, R5, R215, 0x1, P0 ;  /* 0x00000005cd0f7211 */ /* 0x000fe400000f0cd7 */
[----:B------:R-:W-:-:S04]  /*115a0*/  LEA R12, P0, R140, R2, 0x1 ;  /* 0x000000028c0c7211 */ /* 0x000fc800078008ff */
[----:B------:R-:W-:Y:S02]  /*115b0*/  LEA.HI.X R13, R140, R5, R141, 0x1, P0 ;  /* 0x000000058c0d7211 */ /* 0x000fe400000f0c8d */
[----:B------:R-:W-:-:S04]  /*115c0*/  LOP3.LUT P0, RZ, R212, 0x1, RZ, 0xc0, !PT ;  /* 0x00000001d4ff7812 */ /* 0x000fc8000780c0ff */
[----:B------:R-:W-:-:S13]  /*115d0*/  ISETP.LT.OR P0, PT, R4, 0x21, P0 ;  /* 0x000000210400780c */ /* 0x000fda0000701670 */
[----:B------:R-:W-:Y:S01]  /*115e0*/  @!PT LDS RZ, [RZ] ;  /* 0x00000000fffff984 */ /* 0x000fe20000000800 */
[----:B------:R-:W-:Y:S01]  /*115f0*/  @!PT LDS RZ, [RZ] ;  /* 0x00000000fffff984 */ /* 0x000fe20000000800 */
[----:B------:R-:W-:Y:S01]  /*11600*/  @!PT LDS RZ, [RZ] ;  /* 0x00000000fffff984 */ /* 0x000fe20000000800 */
[----:B------:R2:W-:Y:S01]  /*11610*/  LDGSTS.E.BYPASS.LTC128B.128 [R207+0x5080], [R12.64], !P0 ;  /* 0x050800000ccf7fae */ /* 0x0005e2000c101d46 */
[----:B------:R-:W-:-:S13]  /*11620*/  ISETP.LT.OR P0, PT, R4, 0x21, P6 ;  /* 0x000000210400780c */ /* 0x000fda0003701670 */
[----:B------:R2:W-:Y:S01]  /*11630*/  LDGSTS.E.BYPASS.LTC128B.128 [R207+0x6880], [R10.64], !P0 ;  /* 0x068800000acf7fae */ /* 0x0005e2000c101d46 */
[----:B------:R-:W-:-:S03]  /*11640*/  LEA R2, P0, R204, R2, 0x1 ;  /* 0x00000002cc027211 */ /* 0x000fc600078008ff */
[----:B------:R2:W-:Y:S01]  /*11650*/  LDGSTS.E.BYPASS.LTC128B.128 [R207+0x8080], [R14.64], !P2 ;  /* 0x080800000ecf7fae */ /* 0x0005e2000d101d46 */
[----:B------:R-:W-:-:S05]  /*11660*/  LEA.HI.X R3, R204, R5, R214, 0x1, P0 ;  /* 0x00000005cc037211 */ /* 0x000fca00000f0cd6 */
[----:B------:R2:W-:Y:S04]  /*11670*/  LDGSTS.E.BYPASS.LTC128B.128 [R207+0x9880], [R2.64], !P1 ;  /* 0x0988000002cf7fae */ /* 0x0005e8000c901d46 */
.L_x_1826:
[----:B--23--:R-:W-:Y:S05]  /*11680*/  BSYNC B0 ;  /* 0x0000000000007941 */ /* 0x00cfea0003800000 */
.L_x_1825:
[----:B------:R-:W-:Y:S01]  /*11690*/  R2P PR, R149, 0x6 ;  /* 0x0000000695007804 */ /* 0x000fe20000000000 */
[C---:B----4-:R-:W-:Y:S01]  /*116a0*/  HMMA.16816.F32.BF16 R12, R20.reuse, R24, RZ ;  /* 0x00000018140c723c */ /* 0x050fe200000418ff */
[----:B------:R-:W-:Y:S01]  /*116b0*/  MOV R2, 0x40 ;  /* 0x0000004000027802 */ /* 0x000fe20000000f00 */
[----:B------:R-:W-:Y:S01]  /*116c0*/  LDSM.16.M88.4 R16, [R202] ;  /* 0x00000000ca10783b */ /* 0x000fe20000000200 */
[----:B------:R-:W-:Y:S01]  /*116d0*/  IADD3 R11, R150, 0x20, RZ ;  /* 0x00000020960b7810 */ /* 0x000fe20007ffe0ff */
[----:B------:R-:W-:Y:S01]  /*116e0*/  BSSY B1, `(.L_x_1828) ;  /* 0x000011d000017945 */ /* 0x000fe20003800000 */
[----:B------:R-:W-:Y:S01]  /*116f0*/  SEL R2, R2, 0xffffffc0, !P2 ;  /* 0xffffffc002027807 */ /* 0x000fe20005000000 */
[----:B------:R-:W-:Y:S01]  /*11700*/  LDSM.16.M88.4 R80, [R150+0x1800] ;  /* 0x001800009650783b */ /* 0x000fe20000000200 */
[----:B------:R-:W-:Y:S01]  /*11710*/  ISETP.GT.AND P0, PT, R97, R218, PT ;  /* 0x000000da6100720c */ /* 0x000fe20003f04270 */
[----:B------:R-:W-:Y:S01]  /*11720*/  HMMA.16816.F32.BF16 R24, R20, R26, RZ ;  /* 0x0000001a1418723c */ /* 0x000fe200000418ff */
[C---:B------:R-:W-:Y:S01]  /*11730*/  IADD3 R3, R150.reuse, R2, RZ ;  /* 0x0000000296037210 */ /* 0x040fe20007ffe0ff */
[----:B------:R-:W-:Y:S02]  /*11740*/  LDSM.16.M88.4 R88, [R150+0x3000] ;  /* 0x003000009658783b */ /* 0x000fe40000000200 */
[----:B------:R-:W-:-:S02]  /*11750*/  @P1 IADD3 R11, R150, -0x20, RZ ;  /* 0xffffffe0960b1810 */ /* 0x000fc40007ffe0ff */
[----:B-----5:R-:W2:Y:S02]  /*11760*/  LDSM.16.M88.4 R52, [R3] ;  /* 0x000000000334783b */ /* 0x020ea40000000200 */
[----:B------:R-:W-:Y:S01]  /*11770*/  HMMA.16816.F32.BF16 R32, R20, R44, RZ ;  /* 0x0000002c1420723c */ /* 0x000fe200000418ff */
[----:B------:R-:W-:Y:S01]  /*11780*/  IADD3 R10, R2, R11, RZ ;  /* 0x0000000b020a7210 */ /* 0x000fe20007ffe0ff */
[----:B------:R-:W3:Y:S04]  /*11790*/  LDSM.16.M88.4 R64, [R3+0x800] ;  /* 0x000800000340783b */ /* 0x000ee80000000200 */
[----:B------:R-:W-:Y:S02]  /*117a0*/  LDSM.16.M88.4 R76, [R10] ;  /* 0x000000000a4c783b */ /* 0x000fe40000000200 */
[----:B------:R-:W-:Y:S02]  /*117b0*/  HMMA.16816.F32.BF16 R40, R28, R56, R12 ;  /* 0x000000381c28723c */ /* 0x000fe4000004180c */
[----:B------:R-:W4:Y:S04]  /*117c0*/  LDSM.16.M88.4 R12, [R201] ;  /* 0x00000000c90c783b */ /* 0x000f280000000200 */
[----:B------:R-:W-:Y:S02]  /*117d0*/  LDSM.16.M88.4 R68, [R10+0x800] ;  /* 0x000800000a44783b */ /* 0x000fe40000000200 */
[C---:B------:R-:W-:Y:S02]  /*117e0*/  HMMA.16816.F32.BF16 R44, R20.reuse, R46, RZ ;  /* 0x0000002e142c723c */ /* 0x040fe400000418ff */
[----:B------:R-:W-:Y:S04]  /*117f0*/  LDSM.16.M88.4 R84, [R11+0x1800] ;  /* 0x001800000b54783b */ /* 0x000fe80000000200 */
[----:B------:R-:W0:Y:S02]  /*11800*/  LDGDEPBAR ;  /* 0x00000000000079af */ /* 0x000e240000000000 */
[C---:B------:R-:W-:Y:S08]  /*11810*/  HMMA.16816.F32.BF16 R36, R20.reuse, R48, RZ ;  /* 0x000000301424723c */ /* 0x040ff000000418ff */
[----:B------:R-:W-:Y:S08]  /*11820*/  HMMA.16816.F32.BF16 R48, R20, R50, RZ ;  /* 0x000000321430723c */ /* 0x000ff000000418ff */
[C---:B------:R-:W-:Y:S01]  /*11830*/  HMMA.16816.F32.BF16 R20, R28.reuse, R58, R24 ;  /* 0x0000003a1c14723c */ /* 0x040fe20000041818 */
[----:B------:R-:W1:Y:S04]  /*11840*/  LDSM.16.M88.4 R56, [R3+0x1000] ;  /* 0x001000000338783b */ /* 0x000e680000000200 */
[----:B------:R-:W1:Y:S03]  /*11850*/  LDSM.16.M88.4 R24, [R199+0x4000] ;  /* 0x00400000c718783b */ /* 0x000e660000000200 */
[----:B------:R-:W-:Y:S08]  /*11860*/  HMMA.16816.F32.BF16 R32, R28, R60, R32 ;  /* 0x0000003c1c20723c */ /* 0x000ff00000041820 */
[----:B--2---:R-:W-:Y:S08]  /*11870*/  HMMA.16816.F32.BF16 R40, R16, R52, R40 ;  /* 0x000000341028723c */ /* 0x004ff00000041828 */
[C---:B------:R-:W-:Y:S01]  /*11880*/  HMMA.16816.F32.BF16 R44, R28.reuse, R62, R44 ;  /* 0x0000003e1c2c723c */ /* 0x040fe2000004182c */
[----:B------:R-:W2:Y:S07]  /*11890*/  LDSM.16.M88.4 R60, [R10+0x1000] ;  /* 0x001000000a3c783b */ /* 0x000eae0000000200 */
[C---:B------:R-:W-:Y:S08]  /*118a0*/  HMMA.16816.F32.BF16 R36, R28.reuse, R72, R36 ;  /* 0x000000481c24723c */ /* 0x040ff00000041824 */
[----:B------:R-:W-:Y:S01]  /*118b0*/  HMMA.16816.F32.BF16 R48, R28, R74, R48 ;  /* 0x0000004a1c30723c */ /* 0x000fe20000041830 */
[----:B------:R-:W2:Y:S07]  /*118c0*/  LDSM.16.M88.4 R72, [R150+0x2000] ;  /* 0x002000009648783b */ /* 0x000eae0000000200 */
[C---:B------:R-:W-:Y:S08]  /*118d0*/  HMMA.16816.F32.BF16 R20, R16.reuse, R54, R20 ;  /* 0x000000361014723c */ /* 0x040ff00000041814 */
[----:B---3--:R-:W-:Y:S01]  /*118e0*/  HMMA.16816.F32.BF16 R28, R16, R64, R32 ;  /* 0x00000040101c723c */ /* 0x008fe20000041820 */
[----:B------:R-:W3:Y:S07]  /*118f0*/  LDSM.16.M88.4 R32, [R200+0x4000] ;  /* 0x00400000c820783b */ /* 0x000eee0000000200 */
[----:B----4-:R-:W-:Y:S08]  /*11900*/  HMMA.16816.F32.BF16 R40, R12, R76, R40 ;  /* 0x0000004c0c28723c */ /* 0x010ff00000041828 */
[C---:B------:R-:W-:Y:S01]  /*11910*/  HMMA.16816.F32.BF16 R44, R16.reuse, R66, R44 ;  /* 0x00000042102c723c */ /* 0x040fe2000004182c */
[----:B------:R-:W-:Y:S07]  /*11920*/  LDSM.16.M88.4 R64, [R11+0x2000] ;  /* 0x002000000b40783b */ /* 0x000fee0000000200 */
[C---:B-1----:R-:W-:Y:S01]  /*11930*/  HMMA.16816.F32.BF16 R52, R16.reuse, R56, R36 ;  /* 0x000000381034723c */ /* 0x042fe20000041824 */
[----:B------:R-:W1:Y:S07]  /*11940*/  LDSM.16.M88.4 R36, [R150+0x2800] ;  /* 0x002800009624783b */ /* 0x000e6e0000000200 */
[----:B------:R-:W-:Y:S01]  /*11950*/  HMMA.16816.F32.BF16 R48, R16, R58, R48 ;  /* 0x0000003a1030723c */ /* 0x000fe20000041830 */
[----:B------:R-:W-:Y:S07]  /*11960*/  LDSM.16.M88.4 R56, [R11+0x2800] ;  /* 0x002800000b38783b */ /* 0x000fee0000000200 */
[C---:B------:R-:W-:Y:S01]  /*11970*/  HMMA.16816.F32.BF16 R16, R12.reuse, R78, R20 ;  /* 0x0000004e0c10723c */ /* 0x040fe20000041814 */
[----:B------:R-:W-:Y:S07]  /*11980*/  LDSM.16.M88.4 R76, [R3+0x1800] ;  /* 0x00180000034c783b */ /* 0x000fee0000000200 */
[----:B------:R-:W-:Y:S01]  /*11990*/  HMMA.16816.F32.BF16 R20, R12, R68, R28 ;  /* 0x000000440c14723c */ /* 0x000fe2000004181c */
[----:B------:R-:W4:Y:S07]  /*119a0*/  LDSM.16.M88.4 R28, [R202+0x4000] ;  /* 0x00400000ca1c783b */ /* 0x000f2e0000000200 */
[----:B------:R-:W-:Y:S08]  /*119b0*/  HMMA.16816.F32.BF16 R40, R24, R80, R40 ;  /* 0x000000501828723c */ /* 0x000ff00000041828 */
[C---:B------:R-:W-:Y:S01]  /*119c0*/  HMMA.16816.F32.BF16 R44, R12.reuse, R70, R44 ;  /* 0x000000460c2c723c */ /* 0x040fe2000004182c */
[----:B------:R-:W-:Y:S07]  /*119d0*/  LDSM.16.M88.4 R68, [R10+0x1800] ;  /* 0x001800000a44783b */ /* 0x000fee0000000200 */
[C---:B--2---:R-:W-:Y:S08]  /*119e0*/  HMMA.16816.F32.BF16 R52, R12.reuse, R60, R52 ;  /* 0x0000003c0c34723c */ /* 0x044ff00000041834 */
[----:B------:R-:W-:Y:S01]  /*119f0*/  HMMA.16816.F32.BF16 R48, R12, R62, R48 ;  /* 0x0000003e0c30723c */ /* 0x000fe20000041830 */
[----:B------:R-:W2:Y:S07]  /*11a00*/  LDSM.16.M88.4 R60, [R3+0x2000] ;  /* 0x00200000033c783b */ /* 0x000eae0000000200 */
[C---:B------:R-:W-:Y:S01]  /*11a10*/  HMMA.16816.F32.BF16 R12, R24.reuse, R82, R16 ;  /* 0x00000052180c723c */ /* 0x040fe20000041810 */
[----:B------:R-:W-:Y:S07]  /*11a20*/  LDSM.16.M88.4 R80, [R3+0x3000] ;  /* 0x003000000350783b */ /* 0x000fee0000000200 */
[----:B------:R-:W-:Y:S01]  /*11a30*/  HMMA.16816.F32.BF16 R16, R24, R72, R20 ;  /* 0x000000481810723c */ /* 0x000fe20000041814 */
[----:B------:R-:W2:Y:S07]  /*11a40*/  LDSM.16.M88.4 R20, [R201+0x4000] ;  /* 0x00400000c914783b */ /* 0x000eae0000000200 */
[----:B---3--:R-:W-:Y:S08]  /*11a50*/  HMMA.16816.F32.BF16 R40, R32, R84, R40 ;  /* 0x000000542028723c */ /* 0x008ff00000041828 */
[C---:B------:R-:W-:Y:S01]  /*11a60*/  HMMA.16816.F32.BF16 R44, R24.reuse, R74, R44 ;  /* 0x0000004a182c723c */ /* 0x040fe2000004182c */
[----:B------:R-:W-:Y:S07]  /*11a70*/  LDSM.16.M88.4 R72, [R150+0x3800] ;  /* 0x003800009648783b */ /* 0x000fee0000000200 */
[C---:B-1----:R-:W-:Y:S08]  /*11a80*/  HMMA.16816.F32.BF16 R52, R24.reuse, R36, R52 ;  /* 0x000000241834723c */ /* 0x042ff00000041834 */
[----:B------:R-:W-:Y:S01]  /*11a90*/  HMMA.16816.F32.BF16 R48, R24, R38, R48 ;  /* 0x000000261830723c */ /* 0x000fe20000041830 */
[----:B------:R-:W1:Y:S07]  /*11aa0*/  LDSM.16.M88.4 R36, [R3+0x2800] ;  /* 0x002800000324783b */ /* 0x000e6e0000000200 */
[C---:B------:R-:W-:Y:S01]  /*11ab0*/  HMMA.16816.F32.BF16 R12, R32.reuse, R86, R12 ;  /* 0x00000056200c723c */ /* 0x040fe2000004180c */
[----:B------:R-:W-:Y:S07]  /*11ac0*/  LDSM.16.M88.4 R84, [R11+0x3000] ;  /* 0x003000000b54783b */ /* 0x000fee0000000200 */
[----:B------:R-:W-:Y:S01]  /*11ad0*/  HMMA.16816.F32.BF16 R24, R32, R64, R16 ;  /* 0x000000402018723c */ /* 0x000fe20000041810 */
[----:B------:R-:W-:Y:S07]  /*11ae0*/  LDSM.16.M88.4 R16, [R199+0x8000] ;  /* 0x00800000c710783b */ /* 0x000fee0000000200 */
[----:B----4-:R-:W-:Y:S08]  /*11af0*/  HMMA.16816.F32.BF16 R40, R28, R76, R40 ;  /* 0x0000004c1c28723c */ /* 0x010ff00000041828 */
[C---:B------:R-:W-:Y:S01]  /*11b00*/  HMMA.16816.F32.BF16 R44, R32.reuse, R66, R44 ;  /* 0x00000042202c723c */ /* 0x040fe2000004182c */
[----:B------:R-:W3:Y:S07]  /*11b10*/  LDSM.16.M88.4 R64, [R10+0x2000] ;  /* 0x002000000a40783b */ /* 0x000eee0000000200 */
[C---:B------:R-:W-:Y:S08]  /*11b20*/  HMMA.16816.F32.BF16 R52, R32.reuse, R56, R52 ;  /* 0x000000382034723c */ /* 0x040ff00000041834 */
[----:B------:R-:W-:Y:S01]  /*11b30*/  HMMA.16816.F32.BF16 R48, R32, R58, R48 ;  /* 0x0000003a2030723c */ /* 0x000fe20000041830 */
[----:B------:R-:W4:Y:S07]  /*11b40*/  LDSM.16.M88.4 R56, [R10+0x2800] ;  /* 0x002800000a38783b */ /* 0x000f2e0000000200 */
[C---:B------:R-:W-:Y:S01]  /*11b50*/  HMMA.16816.F32.BF16 R32, R28.reuse, R78, R12 ;  /* 0x0000004e1c20723c */ /* 0x040fe2000004180c */
[----:B------:R-:W3:Y:S04]  /*11b60*/  LDSM.16.M88.4 R12, [R200+0x8000] ;  /* 0x00800000c80c783b */ /* 0x000ee80000000200 */
[----:B------:R-:W-:Y:S03]  /*11b70*/  LDSM.16.M88.4 R76, [R10+0x3000] ;  /* 0x003000000a4c783b */ /* 0x000fe60000000200 */
[----:B--2---:R-:W-:Y:S08]  /*11b80*/  HMMA.16816.F32.BF16 R24, R28, R60, R24 ;  /* 0x0000003c1c18723c */ /* 0x004ff00000041818 */
[----:B------:R-:W-:Y:S08]  /*11b90*/  HMMA.16816.F32.BF16 R40, R20, R68, R40 ;  /* 0x000000441428723c */ /* 0x000ff00000041828 */
[C---:B------:R-:W-:Y:S01]  /*11ba0*/  HMMA.16816.F32.BF16 R44, R28.reuse, R62, R44 ;  /* 0x0000003e1c2c723c */ /* 0x040fe2000004182c */
[----:B------:R-:W2:Y:S07]  /*11bb0*/  LDSM.16.M88.4 R60, [R150+0x4000] ;  /* 0x00400000963c783b */ /* 0x000eae0000000200 */
[C---:B-1----:R-:W-:Y:S08]  /*11bc0*/  HMMA.16816.F32.BF16 R52, R28.reuse, R36, R52 ;  /* 0x000000241c34723c */ /* 0x042ff00000041834 */
[----:B------:R-:W-:Y:S08]  /*11bd0*/  HMMA.16816.F32.BF16 R48, R28, R38, R48 ;  /* 0x000000261c30723c */ /* 0x000ff00000041830 */
[C---:B------:R-:W-:Y:S01]  /*11be0*/  HMMA.16816.F32.BF16 R36, R20.reuse, R70, R32 ;  /* 0x000000461424723c */ /* 0x040fe20000041820 */
[----:B------:R-:W1:Y:S04]  /*11bf0*/  LDSM.16.M88.4 R32, [R202+0x8000] ;  /* 0x00800000ca20783b */ /* 0x000e680000000200 */
[----:B------:R-:W-:Y:S03]  /*11c00*/  LDSM.16.M88.4 R68, [R11+0x4000] ;  /* 0x004000000b44783b */ /* 0x000fe60000000200 */
[----:B---3--:R-:W-:Y:S08]  /*11c10*/  HMMA.16816.F32.BF16 R28, R20, R64, R24 ;  /* 0x00000040141c723c */ /* 0x008ff00000041818 */
[----:B------:R-:W-:Y:S08]  /*11c20*/  HMMA.16816.F32.BF16 R24, R16, R88, R40 ;  /* 0x000000581018723c */ /* 0x000ff00000041828 */
[----:B------:R-:W-:Y:S01]  /*11c30*/  HMMA.16816.F32.BF16 R40, R20, R66, R44 ;  /* 0x000000421428723c */ /* 0x000fe2000004182c */
[----:B------:R-:W3:Y:S07]  /*11c40*/  LDSM.16.M88.4 R64, [R11+0x3800] ;  /* 0x003800000b40783b */ /* 0x000eee0000000200 */
[----:B------:R-:W-:Y:S01]  /*11c50*/  HMMA.16816.F32.BF16 R44, R16, R90, R36 ;  /* 0x0000005a102c723c */ /* 0x000fe20000041824 */
[----:B------:R-:W-:Y:S07]  /*11c60*/  LDSM.16.M88.4 R88, [R3+0x4000] ;  /* 0x004000000358783b */ /* 0x000fee0000000200 */
[C---:B----4-:R-:W-:Y:S08]  /*11c70*/  HMMA.16816.F32.BF16 R52, R20.reuse, R56, R52 ;  /* 0x000000381434723c */ /* 0x050ff00000041834 */
[----:B------:R-:W-:Y:S08]  /*11c80*/  HMMA.16816.F32.BF16 R48, R20, R58, R48 ;  /* 0x0000003a1430723c */ /* 0x000ff00000041830 */
[----:B------:R-:W-:Y:S08]  /*11c90*/  HMMA.16816.F32.BF16 R20, R12, R84, R24 ;  /* 0x000000540c14723c */ /* 0x000ff00000041818 */
[C---:B------:R-:W-:Y:S01]  /*11ca0*/  HMMA.16816.F32.BF16 R36, R16.reuse, R72, R28 ;  /* 0x000000481024723c */ /* 0x040fe2000004181c */
[----:B------:R-:W4:Y:S07]  /*11cb0*/  LDSM.16.M88.4 R28, [R201+0x8000] ;  /* 0x00800000c91c783b */ /* 0x000f2e0000000200 */
[----:B------:R-:W-:Y:S01]  /*11cc0*/  HMMA.16816.F32.BF16 R24, R16, R74, R40 ;  /* 0x0000004a1018723c */ /* 0x000fe20000041828 */
[----:B------:R-:W4:Y:S07]  /*11cd0*/  LDSM.16.M88.4 R40, [R3+0x3800] ;  /* 0x003800000328783b */ /* 0x000f2e0000000200 */
[----:B------:R-:W-:Y:S01]  /*11ce0*/  HMMA.16816.F32.BF16 R44, R12, R86, R44 ;  /* 0x000000560c2c723c */ /* 0x000fe2000004182c */
[----:B------:R-:W-:Y:S07]  /*11cf0*/  LDSM.16.M88.4 R84, [R3+0x4800] ;  /* 0x004800000354783b */ /* 0x000fee0000000200 */
[C---:B--2---:R-:W-:Y:S08]  /*11d00*/  HMMA.16816.F32.BF16 R52, R16.reuse, R60, R52 ;  /* 0x0000003c1034723c */ /* 0x044ff00000041834 */
[----:B------:R-:W-:Y:S08]  /*11d10*/  HMMA.16816.F32.BF16 R60, R16, R62, R48 ;  /* 0x0000003e103c723c */ /* 0x000ff00000041830 */
[----:B-1----:R-:W-:Y:S01]  /*11d20*/  HMMA.16816.F32.BF16 R16, R32, R80, R20 ;  /* 0x000000502010723c */ /* 0x002fe20000041814 */
[----:B------:R-:W-:Y:S07]  /*11d30*/  LDSM.16.M88.4 R20, [R200+0xc000] ;  /* 0x00c00000c814783b */ /* 0x000fee0000000200 */
[C---:B---3--:R-:W-:Y:S08]  /*11d40*/  HMMA.16816.F32.BF16 R48, R12.reuse, R64, R36 ;  /* 0x000000400c30723c */ /* 0x048ff00000041824 */
[----:B------:R-:W-:Y:S01]  /*11d50*/  HMMA.16816.F32.BF16 R36, R12, R66, R24 ;  /* 0x000000420c24723c */ /* 0x000fe20000041818 */
[----:B------:R-:W-:Y:S04]  /*11d60*/  LDSM.16.M88.4 R24, [R199+0xc000] ;  /* 0x00c00000c718783b */ /* 0x000fe80000000200 */
[----:B------:R-:W1:Y:S03]  /*11d70*/  LDSM.16.M88.4 R64, [R150+0x4800] ;  /* 0x004800009640783b */ /* 0x000e660000000200 */
[----:B------:R-:W-:Y:S01]  /*11d80*/  HMMA.16816.F32.BF16 R44, R32, R82, R44 ;  /* 0x00000052202c723c */ /* 0x000fe2000004182c */
[----:B------:R-:W-:Y:S07]  /*11d90*/  LDSM.16.M88.4 R80, [R11+0x4800] ;  /* 0x004800000b50783b */ /* 0x000fee0000000200 */
[----:B------:R-:W-:Y:S01]  /*11da0*/  HMMA.16816.F32.BF16 R56, R12, R68, R52 ;  /* 0x000000440c38723c */ /* 0x000fe20000041834 */
[----:B------:R-:W2:Y:S07]  /*11db0*/  LDSM.16.M88.4 R52, [R10+0x3800] ;  /* 0x003800000a34783b */ /* 0x000eae0000000200 */
[----:B----4-:R-:W-:Y:S08]  /*11dc0*/  HMMA.16816.F32.BF16 R16, R28, R76, R16 ;  /* 0x0000004c1c10723c */ /* 0x010ff00000041810 */
[C---:B------:R-:W-:Y:S08]  /*11dd0*/  HMMA.16816.F32.BF16 R48, R32.reuse, R40, R48 ;  /* 0x000000282030723c */ /* 0x040ff00000041830 */
[----:B------:R-:W-:Y:S08]  /*11de0*/  HMMA.16816.F32.BF16 R40, R32, R42, R36 ;  /* 0x0000002a2028723c */ /* 0x000ff00000041824 */
[----:B------:R-:W-:Y:S01]  /*11df0*/  HMMA.16816.F32.BF16 R36, R28, R78, R44 ;  /* 0x0000004e1c24723c */ /* 0x000fe2000004182c */
[----:B------:R-:W-:Y:S07]  /*11e00*/  LDSM.16.M88.4 R76, [R10+0x4800] ;  /* 0x004800000a4c783b */ /* 0x000fee0000000200 */
[----:B------:R-:W-:Y:S01]  /*11e10*/  HMMA.16816.F32.BF16 R72, R12, R70, R60 ;  /* 0x000000460c48723c */ /* 0x000fe2000004183c */
[----:B------:R-:W3:Y:S04]  /*11e20*/  LDSM.16.M88.4 R60, [R150+0x5000] ;  /* 0x00500000963c783b */ /* 0x000ee80000000200 */
[----:B------:R-:W-:Y:S03]  /*11e30*/  LDSM.16.M88.4 R68, [R11+0x5000] ;  /* 0x005000000b44783b */ /* 0x000fe60000000200 */
[----:B-1----:R-:W-:Y:S01]  /*11e40*/  HMMA.16816.F32.BF16 R12, R24, R64, R16 ;  /* 0x00000040180c723c */ /* 0x002fe20000041810 */
[----:B------:R-:W1:Y:S07]  /*11e50*/  LDSM.16.M88.4 R16, [R202+0xc000] ;  /* 0x00c00000ca10783b */ /* 0x000e6e0000000200 */
[----:B--2---:R-:W-:Y:S08]  /*11e60*/  HMMA.16816.F32.BF16 R44, R28, R52, R48 ;  /* 0x000000341c2c723c */ /* 0x004ff00000041830 */
[----:B------:R-:W-:Y:S01]  /*11e70*/  HMMA.16816.F32.BF16 R36, R24, R66, R36 ;  /* 0x000000421824723c */ /* 0x000fe20000041824 */
[----:B------:R-:W2:Y:S07]  /*11e80*/  LDSM.16.M88.4 R64, [R10+0x4000] ;  /* 0x004000000a40783b */ /* 0x000eae0000000200 */
[----:B------:R-:W-:Y:S08]  /*11e90*/  HMMA.16816.F32.BF16 R52, R28, R54, R40 ;  /* 0x000000361c34723c */ /* 0x000ff00000041828 */
[----:B------:R-:W-:Y:S01]  /*11ea0*/  HMMA.16816.F32.BF16 R40, R20, R80, R12 ;  /* 0x000000501428723c */ /* 0x000fe2000004180c */
[----:B------:R-:W4:Y:S07]  /*11eb0*/  LDSM.16.M88.4 R12, [R201+0xc000] ;  /* 0x00c00000c90c783b */ /* 0x000f2e0000000200 */
[----:B------:R-:W-:Y:S08]  /*11ec0*/  HMMA.16816.F32.BF16 R92, R32, R88, R56 ;  /* 0x00000058205c723c */ /* 0x000ff00000041838 */
[----:B---3--:R-:W-:Y:S08]  /*11ed0*/  HMMA.16816.F32.BF16 R44, R24, R60, R44 ;  /* 0x0000003c182c723c */ /* 0x008ff0000004182c */
[----:B------:R-:W-:Y:S01]  /*11ee0*/  HMMA.16816.F32.BF16 R36, R20, R82, R36 ;  /* 0x000000521424723c */ /* 0x000fe20000041824 */
[----:B------:R-:W3:Y:S07]  /*11ef0*/  LDSM.16.M88.4 R80, [R150+0x5800] ;  /* 0x005800009650783b */ /* 0x000eee0000000200 */
[----:B------:R-:W-:Y:S01]  /*11f00*/  HMMA.16816.F32.BF16 R56, R32, R90, R72 ;  /* 0x0000005a2038723c */ /* 0x000fe20000041848 */
[----:B------:R-:W3:Y:S07]  /*11f10*/  LDSM.16.M88.4 R72, [R3+0x5000] ;  /* 0x005000000348783b */ /* 0x000eee0000000200 */
[----:B-1----:R-:W-:Y:S08]  /*11f20*/  HMMA.16816.F32.BF16 R32, R16, R84, R40 ;  /* 0x000000541020723c */ /* 0x002ff00000041828 */
[----:B--2---:R-:W-:Y:S08]  /*11f30*/  HMMA.16816.F32.BF16 R40, R28, R64, R92 ;  /* 0x000000401c28723c */ /* 0x004ff0000004185c */
[----:B------:R-:W-:Y:S08]  /*11f40*/  HMMA.16816.F32.BF16 R52, R24, R62, R52 ;  /* 0x0000003e1834723c */ /* 0x000ff00000041834 */
[----:B------:R-:W-:Y:S08]  /*11f50*/  HMMA.16816.F32.BF16 R48, R20, R68, R44 ;  /* 0x000000441430723c */ /* 0x000ff0000004182c */
[----:B------:R-:W-:Y:S01]  /*11f60*/  HMMA.16816.F32.BF16 R44, R16, R86, R36 ;  /* 0x00000056102c723c */ /* 0x000fe20000041824 */
[----:B------:R-:W1:Y:S07]  /*11f70*/  LDSM.16.M88.4 R84, [R11+0x5800] ;  /* 0x005800000b54783b */ /* 0x000e6e0000000200 */
[----:B------:R-:W-:Y:S01]  /*11f80*/  HMMA.16816.F32.BF16 R28, R28, R66, R56 ;  /* 0x000000421c1c723c */ /* 0x000fe20000041838 */
[----:B------:R-:W2:Y:S07]  /*11f90*/  LDSM.16.M88.4 R56, [R10+0x5000] ;  /* 0x005000000a38783b */ /* 0x000eae0000000200 */
[----:B----4-:R-:W-:Y:S08]  /*11fa0*/  HMMA.16816.F32.BF16 R60, R12, R76, R32 ;  /* 0x0000004c0c3c723c */ /* 0x010ff00000041820 */
[----:B---3--:R-:W-:Y:S08]  /*11fb0*/  HMMA.16816.F32.BF16 R32, R24, R80, R40 ;  /* 0x000000501820723c */ /* 0x008ff00000041828 */
[----:B------:R-:W-:Y:S08]  /*11fc0*/  HMMA.16816.F32.BF16 R36, R20, R70, R52 ;  /* 0x000000461424723c */ /* 0x000ff00000041834 */
[----:B------:R-:W-:Y:S01]  /*11fd0*/  HMMA.16816.F32.BF16 R40, R16, R72, R48 ;  /* 0x000000481028723c */ /* 0x000fe20000041830 */
[----:B------:R-:W3:Y:S01]  /*11fe0*/  LDSM.16.M88.4 R48, [R3+0x5800] ;  /* 0x005800000330783b */ /* 0x000ee20000000200 */
[----:B------:R-:W-:-:S04]  /*11ff0*/  FMUL.FTZ R2, R60, c[0x0][0x320] ;  /* 0x0000c8003c027a20 */ /* 0x000fc80000410000 */
[----:B------:R4:W1:Y:S02]  /*12000*/  MUFU.TANH R64, R2 ;  /* 0x0000000200407308 */ /* 0x0008640000002400 */
[----:B------:R-:W-:Y:S08]  /*12010*/  HMMA.16816.F32.BF16 R44, R12, R78, R44 ;  /* 0x0000004e0c2c723c */ /* 0x000ff0000004182c */
[----:B------:R-:W-:Y:S01]  /*12020*/  HMMA.16816.F32.BF16 R24, R24, R82, R28 ;  /* 0x000000521818723c */ /* 0x000fe2000004181c */
[----:B----4-:R-:W-:-:S07]  /*12030*/  FMUL.FTZ R2, R61, c[0x0][0x320] ;  /* 0x0000c8003d027a20 */ /* 0x010fce0000410000 */
[----:B-1----:R-:W-:Y:S01]  /*12040*/  HMMA.16816.F32.BF16 R28, R20, R84, R32 ;  /* 0x00000054141c723c */ /* 0x002fe20000041820 */
[----:B------:R1:W4:Y:S07]  /*12050*/  MUFU.TANH R61, R2 ;  /* 0x00000002003d7308 */ /* 0x00032e0000002400 */
[----:B------:R-:W-:Y:S08]  /*12060*/  HMMA.16816.F32.BF16 R32, R16, R74, R36 ;  /* 0x0000004a1020723c */ /* 0x000ff00000041824 */
[----:B--2---:R-:W-:Y:S01]  /*12070*/  HMMA.16816.F32.BF16 R36, R12, R56, R40 ;  /* 0x000000380c24723c */ /* 0x004fe20000041828 */
[----:B------:R-:W2:Y:S01]  /*12080*/  LDSM.16.M88.4 R40, [R10+0x5800] ;  /* 0x005800000a28783b */ /* 0x000ea20000000200 */
[----:B-1----:R-:W-:Y:S01]  /*12090*/  FMUL.FTZ R2, R62, c[0x0][0x320] ;  /* 0x0000c8003e027a20 */ /* 0x002fe20000410000 */
[----:B------:R-:W-:-:S04]  /*120a0*/  DEPBAR.LE SB0, 0x0 ;  /* 0x000080000000791a */ /* 0x000fc80000000000 */
[----:B------:R1:W1:Y:S01]  /*120b0*/  MUFU.TANH R60, R2 ;  /* 0x00000002003c7308 */ /* 0x0002620000002400 */
[----:B------:R-:W-:Y:S08]  /*120c0*/  HMMA.16816.F32.BF16 R20, R20, R86, R24 ;  /* 0x000000561414723c */ /* 0x000ff00000041818 */
[----:B---3--:R-:W-:Y:S01]  /*120d0*/  HMMA.16816.F32.BF16 R24, R16, R48, R28 ;  /* 0x000000301018723c */ /* 0x008fe2000004181c */
[----:B-1----:R-:W-:-:S07]  /*120e0*/  FMUL.FTZ R2, R63, c[0x0][0x320] ;  /* 0x0000c8003f027a20 */ /* 0x002fce0000410000 */
[----:B------:R-:W-:Y:S01]  /*120f0*/  HMMA.16816.F32.BF16 R28, R12, R58, R32 ;  /* 0x0000003a0c1c723c */ /* 0x000fe20000041820 */
[----:B------:R1:W3:Y:S07]  /*12100*/  MUFU.TANH R55, R2 ;  /* 0x0000000200377308 */ /* 0x0002ee0000002400 */
[----:B------:R-:W-:Y:S08]  /*12110*/  HMMA.16816.F32.BF16 R16, R16, R50, R20 ;  /* 0x000000321010723c */ /* 0x000ff00000041814 */
[----:B--2---:R-:W-:Y:S01]  /*12120*/  HMMA.16816.F32.BF16 R20, R12, R40, R24 ;  /* 0x000000280c14723c */ /* 0x004fe20000041818 */
[----:B-1----:R-:W-:-:S04]  /*12130*/  FMUL.FTZ R2, R44, c[0x0][0x320] ;  /* 0x0000c8002c027a20 */ /* 0x002fc80000410000 */
[----:B------:R1:W2:Y:S11]  /*12140*/  MUFU.TANH R54, R2 ;  /* 0x0000000200367308 */ /* 0x0002b60000002400 */
        /* <DEDUP_REMOVED lines=42> */
[----:B------:R-:W3:Y:S01]  /*123f0*/  LDL R6, [R1] ;  /* 0x0000000001067983 */ /* 0x000ee20000100800 */
[----:B-1----:R-:W-:Y:S01]  /*12400*/  IMAD.MOV.U32 R2, RZ, RZ, 0x1 ;  /* 0x00000001ff027424 */ /* 0x002fe200078e00ff */
[----:B------:R-:W-:Y:S01]  /*12410*/  ISETP.GT.AND P0, PT, R0, 0x2f, PT ;  /* 0x0000002f0000780c */ /* 0x000fe20003f04270 */
[----:B------:R-:W-:-:S03]  /*12420*/  IMAD.MOV.U32 R210, RZ, RZ, RZ ;  /* 0x000000ffffd27224 */ /* 0x000fc600078e00ff */
[----:B------:R-:W-:Y:S02]  /*12430*/  ISETP.NE.AND P1, PT, R2, c[0x0][0x2b8], PT ;  /* 0x0000ae0002007a0c */ /* 0x000fe40003f25270 */
[----:B--2---:R-:W-:-:S04]  /*12440*/  IADD3 R3, R0, R96, R4 ;  /* 0x0000006000037210 */ /* 0x004fc80007ffe004 */
[----:B------:R-:W-:-:S07]  /*12450*/  IADD3 R3, R3, -0x30, RZ ;  /* 0xffffffd003037810 */ /* 0x000fce0007ffe0ff */
[----:B------:R-:W-:-:S04]  /*12460*/  @P1 IMAD.HI.U32 R4, R3, c[0x0][0x2bc], RZ ;  /* 0x0000af0003041a27 */ /* 0x000fc800078e00ff */
[----:B------:R-:W-:Y:S01]  /*12470*/  IMAD.MOV.U32 R2, RZ, RZ, R3 ;  /* 0x000000ffff027224 */ /* 0x000fe200078e0003 */
[----:B------:R-:W-:-:S04]  /*12480*/  @P1 SHF.R.U32.HI R2, RZ, c[0x0][0x2c0], R4 ;  /* 0x0000b000ff021a19 */ /* 0x000fc80000011604 */
[----:B------:R-:W-:-:S04]  /*12490*/  @!P0 IADD3 R5, P1, R2, R238, RZ ;  /* 0x000000ee02058210 */ /* 0x000fc80007f3e0ff */
[----:B---3--:R-:W-:Y:S02]  /*124a0*/  @!P0 LEA.HI.X.SX32 R6, R2, R6, 0x1, P1 ;  /* 0x0000000602068211 */ /* 0x008fe400008f0eff */
[----:B------:R-:W-:-:S04]  /*124b0*/  @!P0 LEA R4, P1, R5, c[0x0][0x2a0], 0x2 ;  /* 0x0000a80005048a11 */ /* 0x000fc800078210ff */
[----:B------:R-:W-:-:S05]  /*124c0*/  @!P0 LEA.HI.X R5, R5, c[0x0][0x2a4], R6, 0x2, P1 ;  /* 0x0000a90005058a11 */ /* 0x000fca00008f1406 */
[----:B------:R1:W2:Y:S01]  /*124d0*/  @!P0 LDG.E R210, [R4.64] ;  /* 0x0000000604d28981 */ /* 0x0002a2000c1e1900 */
[----:B------:R-:W-:Y:S01]  /*124e0*/  IMAD.MOV R2, RZ, RZ, -R2 ;  /* 0x000000ffff027224 */ /* 0x000fe200078e0a02 */
[----:B------:R-:W-:-:S03]  /*124f0*/  IADD3 R9, -R143, 0x30, RZ ;  /* 0x000000308f097810 */ /* 0x000fc60007ffe1ff */
[----:B------:R-:W-:Y:S01]  /*12500*/  IMAD R211, R2, c[0x0][0x2b8], R3 ;  /* 0x0000ae0002d37a24 */ /* 0x000fe200078e0203 */
[----:B------:R-:W-:-:S04]  /*12510*/  ISETP.GE.AND P0, PT, R9, 0x1, PT ;  /* 0x000000010900780c */ /* 0x000fc80003f06270 */
[----:B------:R-:W-:-:S05]  /*12520*/  SHF.R.S32.HI R2, RZ, 0x1f, R211 ;  /* 0x0000001fff027819 */ /* 0x000fca00000114d3 */
[----:B-1----:R-:W-:Y:S02]  /*12530*/  IMAD R4, R2, c[0x0][0x1e0], RZ ;  /* 0x0000780002047a24 */ /* 0x002fe400078e02ff */
[----:B------:R-:W-:-:S04]  /*12540*/  IMAD.WIDE.U32 R2, R211, c[0x0][0x1e0], RZ ;  /* 0x00007800d3027a25 */ /* 0x000fc800078e00ff */
        /* <DEDUP_REMOVED lines=12> */
.L_x_1920:
[----:B------:R-:W-:Y:S05]  /*12610*/  BRA.DIV ~URZ, `(.L_x_1831) ;  /* 0x0000a6f27f007947 */ /* 0x000fea000b800000 */
[----:B------:R3:W4:Y:S02]  /*12620*/  SHFL.IDX PT, R2, R6, RZ, 0x181f ;  /* 0x00181fff06027589 */ /* 0x00072400000e0000 */
.L_x_1921:
[----:B------:R-:W-:Y:S01]  /*12630*/  BSSY B0, `(.L_x_1832) ;  /* 0x0000012000007945 */ /* 0x000fe20003800000 */
[----:B------:R-:W-:Y:S05]  /*12640*/  @!P0 BRA `(.L_x_1833) ;  /* 0x0000010000008947 */ /* 0x000fea0003800000 */
[-C--:B----4-:R-:W-:Y:S02]  /*12650*/  LEA R16, P0, R140, R2.reuse, 0x1 ;  /* 0x000000028c107211 */ /* 0x090fe400078008ff */
[----:B------:R-:W-:Y:S02]  /*12660*/  LOP3.LUT P6, RZ, R212, 0x4, RZ, 0xc0, !PT ;  /* 0x00000004d4ff7812 */ /* 0x000fe400078cc0ff */
[-C--:B------:R-:W-:Y:S02]  /*12670*/  LEA R14, P2, R206, R2.reuse, 0x1 ;  /* 0x00000002ce0e7211 */ /* 0x080fe400078408ff */
[----:B------:R-:W-:Y:S02]  /*12680*/  LEA R12, P1, R205, R2, 0x1 ;  /* 0x00000002cd0c7211 */ /* 0x000fe400078208ff */
[----:B--2---:R-:W-:-:S02]  /*12690*/  LEA.HI.X R17, R140, R4, R141, 0x1, P0 ;  /* 0x000000048c117211 */ /* 0x004fc400000f0c8d */
[----:B------:R-:W-:Y:S02]  /*126a0*/  LEA R2, P0, R204, R2, 0x1 ;  /* 0x00000002cc027211 */ /* 0x000fe400078008ff */
        /* <DEDUP_REMOVED lines=10> */
.L_x_1833:
[----:B------:R-:W-:Y:S05]  /*12750*/  BSYNC B0 ;  /* 0x0000000000007941 */ /* 0x000fea0003800000 */
.L_x_1832:
[----:B------:R-:W-:Y:S01]  /*12760*/  ISETP.GE.AND P0, PT, R9, 0x21, PT ;  /* 0x000000210900780c */ /* 0x000fe20003f06270 */
[----:B------:R-:W-:Y:S06]  /*12770*/  BRA.DIV ~URZ, `(.L_x_1834) ;  /* 0x0000a6027f007947 */ /* 0x000fec000b800000 */
[----:B--2---:R2:W1:Y:S04]  /*12780*/  SHFL.IDX PT, R4, R5, 0x1, 0x181f ;  /* 0x00381f0005047f89 */ /* 0x00446800000e0000 */
[----:B----4-:R2:W4:Y:S02]  /*12790*/  SHFL.IDX PT, R2, R6, 0x1, 0x181f ;  /* 0x00381f0006027f89 */ /* 0x01052400000e0000 */
.L_x_1922:
[----:B------:R-:W-:Y:S05]  /*127a0*/  @!P0 BRA `(.L_x_1829) ;  /* 0x0000010000008947 */ /* 0x000fea0003800000 */
[----:B----4-:R-:W-:Y:S02]  /*127b0*/  LEA R16, P0, R140, R2, 0x1 ;  /* 0x000000028c107211 */ /* 0x010fe400078008ff */
[----:B------:R-:W-:-:S02]  /*127c0*/  LOP3.LUT P6, RZ, R212, 0x4, RZ, 0xc0, !PT ;  /* 0x00000004d4ff7812 */ /* 0x000fc400078cc0ff */
[-C--:B------:R-:W-:Y:S02]  /*127d0*/  LEA R14, P2, R206, R2.reuse, 0x1 ;  /* 0x00000002ce0e7211 */ /* 0x080fe400078408ff */
[C---:B------:R-:W-:Y:S02]  /*127e0*/  LEA R12, P1, R205.reuse, R2, 0x1 ;  /* 0x00000002cd0c7211 */ /* 0x040fe400078208ff */
[----:B-1----:R-:W-:Y:S02]  /*127f0*/  LEA.HI.X R17, R140, R4, R141, 0x1, P0 ;  /* 0x000000048c117211 */ /* 0x002fe400000f0c8d */
[----:B------:R-:W-:Y:S02]  /*12800*/  LEA R2, P0, R204, R2, 0x1 ;  /* 0x00000002cc027211 */ /* 0x000fe400078008ff */
[-C--:B------:R-:W-:Y:S01]  /*12810*/  LEA.HI.X R15, R206, R4.reuse, R213, 0x1, P2 ;  /* 0x00000004ce0f7211 */ /* 0x080fe200010f0cd5 */
[----:B------:R-:W-:Y:S01]  /*12820*/  @!PT LDS RZ, [RZ] ;  /* 0x00000000fffff984 */ /* 0x000fe20000000800 */
[----:B------:R-:W-:Y:S01]  /*12830*/  @!PT LDS RZ, [RZ] ;  /* 0x00000000fffff984 */ /* 0x000fe20000000800 */
[----:B------:R-:W-:Y:S01]  /*12840*/  @!PT LDS RZ, [RZ] ;  /* 0x00000000fffff984 */ /* 0x000fe20000000800 */
[----:B------:R1:W-:Y:S01]  /*12850*/  LDGSTS.E.BYPASS.LTC128B.128 [R207+0xb080], [R16.64], !P5 ;  /* 0x0b08000010cf7fae */ /* 0x0003e2000e901d46 */
[----:B------:R-:W-:-:S02]  /*12860*/  LEA.HI.X R13, R205, R4, R215, 0x1, P1 ;  /* 0x00000004cd0d7211 */ /* 0x000fc400008f0cd7 */
[----:B------:R-:W-:Y:S01]  /*12870*/  LEA.HI.X R3, R204, R4, R214, 0x1, P0 ;  /* 0x00000004cc037211 */ /* 0x000fe200000f0cd6 */
[----:B------:R1:W-:Y:S04]  /*12880*/  LDGSTS.E.BYPASS.LTC128B.128 [R207+0xc880], [R14.64], !P4 ;  /* 0x0c8800000ecf7fae */ /* 0x0003e8000e101d46 */
[----:B------:R1:W-:Y:S04]  /*12890*/  LDGSTS.E.BYPASS.LTC128B.128 [R207+0xe080], [R12.64], !P3 ;  /* 0x0e0800000ccf7fae */ /* 0x0003e8000d901d46 */
[----:B------:R1:W-:Y:S02]  /*128a0*/  LDGSTS.E.BYPASS.LTC128B.128 [R207+0xf880], [R2.64], !P6 ;  /* 0x0f88000002cf7fae */ /* 0x0003e4000f101d46 */
.L_x_1829:
[----:B--234-:R-:W-:Y:S05]  /*128b0*/  BSYNC B1 ;  /* 0x0000000000017941 */ /* 0x01cfea0003800000 */
.L_x_1828:
        /* <DEDUP_REMOVED lines=10> */
[----:B------:R-:W-:Y:S02]  /*12960*/  FSEL R18, R52, -INF , P6 ;  /* 0xff80000034127808 */ /* 0x000fe40003000000 */
[----:B------:R-:W-:Y:S02]  /*12970*/  FSEL R14, R54, -INF , P6 ;  /* 0xff800000360e7808 */ /* 0x000fe40003000000 */
[----:B------:R-:W-:Y:S02]  /*12980*/  ISETP.GT.AND P6, PT, R2, 0x9, PT ;  /* 0x000000090200780c */ /* 0x000fe40003fc4270 */
[----:B------:R-:W-:Y:S02]  /*12990*/  FMNMX.FTZ R3, R9, R12, !PT ;  /* 0x0000000c09037209 */ /* 0x000fe40007810000 */
        /* <DEDUP_REMOVED lines=15> */
[----:B------:R-:W-:Y:S02]  /*12a90*/  FSEL R31, R25, -INF , P0 ;  /* 0xff800000191f7808 */ /* 0x000fe40000000000 */
[----:B------:R-:W-:Y:S02]  /*12aa0*/  FSEL R27, R27, -INF , P0 ;  /* 0xff8000001b1b7808 */ /* 0x000fe40000000000 */
[----:B------:R-:W-:Y:S02]  /*12ab0*/  FMNMX.FTZ R4, R28, R4, !PT ;  /* 0x000000041c047209 */ /* 0x000fe40007810000 */
[----:B------:R-:W-:-:S02]  /*12ac0*/  ISETP.GT.AND P0, PT, R2, 0x19, PT ;  /* 0x000000190200780c */ /* 0x000fc40003f04270 */
[----:B------:R-:W-:Y:S02]  /*12ad0*/  FMNMX.FTZ R3, R26, R3, !PT ;  /* 0x000000031a037209 */ /* 0x000fe40007810000 */
[----:B------:R-:W-:Y:S02]  /*12ae0*/  FMNMX.FTZ R4, R29, R4, !PT ;  /* 0x000000041d047209 */ /* 0x000fe40007810000 */
[----:B------:R-:W-:Y:S02]  /*12af0*/  FSEL R30, R30, -INF , P0 ;  /* 0xff8000001e1e7808 */ /* 0x000fe40000000000 */
[----:B------:R-:W-:Y:S02]  /*12b00*/  FSEL R25, R37, -INF , P0 ;  /* 0xff80000025197808 */ /* 0x000fe40000000000 */
[C---:B------:R-:W-:Y:S02]  /*12b10*/  ISETP.GT.AND P6, PT, R2.reuse, 0x20, PT ;  /* 0x000000200200780c */ /* 0x040fe40003fc4270 */
[----:B------:R-:W-:-:S02]  /*12b20*/  ISETP.GT.AND P2, PT, R2, 0x21, PT ;  /* 0x000000210200780c */ /* 0x000fc40003f44270 */
[C---:B------:R-:W-:Y:S02]  /*12b30*/  ISETP.GT.AND P1, PT, R2.reuse, 0x28, PT ;  /* 0x000000280200780c */ /* 0x040fe40003f24270 */
[----:B------:R-:W-:Y:S02]  /*12b40*/  ISETP.GT.AND P0, PT, R2, 0x29, PT ;  /* 0x000000290200780c */ /* 0x000fe40003f04270 */
        /* <DEDUP_REMOVED lines=22> */
.L_x_1923:
[----:B-12---:R-:W-:Y:S01]  /*12cb0*/  FMNMX.FTZ R6, R6, R2, !PT ;  /* 0x0000000206067209 */ /* 0x006fe20007810000 */
[----:B------:R-:W-:Y:S05]  /*12cc0*/  BRA.DIV ~URZ, `(.L_x_1836) ;  /* 0x0000a1e27f007947 */ /* 0x000fea000b800000 */
[----:B------:R-:W1:Y:S04]  /*12cd0*/  SHFL.BFLY PT, R2, R5, 0x2, 0x1f ;  /* 0x0c401f0005027f89 */ /* 0x000e6800000e0000 */
[----:B------:R-:W2:Y:S01]  /*12ce0*/  SHFL.BFLY PT, R3, R6, 0x1, 0x1f ;  /* 0x0c201f0006037f89 */ /* 0x000ea200000e0000 */
[----:B-1----:R-:W-:-:S02]  /*12cf0*/  FMNMX.FTZ R5, R5, R2, !PT ;  /* 0x0000000205057209 */ /* 0x002fc40007810000 */
[----:B--2---:R-:W-:-:S03]  /*12d00*/  FMNMX.FTZ R6, R6, R3, !PT ;  /* 0x0000000306067209 */ /* 0x004fc60007810000 */
[----:B------:R1:W2:Y:S04]  /*12d10*/  SHFL.BFLY PT, R4, R5, 0x1, 0x1f ;  /* 0x0c201f0005047f89 */ /* 0x0002a800000e0000 */
.L_x_1924:
[C---:B------:R-:W-:Y:S01]  /*12d20*/  FMUL.FTZ R3, R6.reuse, c[0x0][0x2d0] ;  /* 0x0000b40006037a20 */ /* 0x040fe20000410000 */
[----:B------:R-:W-:Y:S01]  /*12d30*/  FSETP.NEU.FTZ.AND P0, PT, R6, -INF , PT ;  /* 0xff8000000600780b */ /* 0x000fe20003f1d000 */
[----:B------:R-:W-:Y:S01]  /*12d40*/  WARPSYNC 0xffffffff ;  /* 0xffffffff00007948 */ /* 0x000fe20003800000 */
[----:B-12---:R-:W-:Y:S01]  /*12d50*/  FMNMX.FTZ R5, R4, R5, !PT ;  /* 0x0000000504057209 */ /* 0x006fe20007810000 */
[----:B------:R-:W1:Y:S01]  /*12d60*/  LDSM.16.MT88.4 R20, [R151] ;  /* 0x000000009714783b */ /* 0x000e620000004200 */
[----:B------:R-:W-:Y:S02]  /*12d70*/  FSEL R3, R3, RZ, P0 ;  /* 0x000000ff03037208 */ /* 0x000fe40000000000 */
[----:B------:R-:W-:Y:S01]  /*12d80*/  FSETP.NEU.FTZ.AND P0, PT, R5, -INF , PT ;  /* 0xff8000000500780b */ /* 0x000fe20003f1d000 */
[----:B------:R-:W-:Y:S01]  /*12d90*/  LDSM.16.MT88.4 R48, [R198] ;  /* 0x00000000c630783b */ /* 0x000fe20000004200 */
[----:B------:R-:W-:Y:S01]  /*12da0*/  IADD3 R209, R209, -0x2, RZ ;  /* 0xfffffffed1d17810 */ /* 0x000fe20007ffe0ff */
[----:B------:R-:W-:-:S02]  /*12db0*/  FFMA.FTZ R2, R9, c[0x0][0x2d0], -R3 ;  /* 0x0000b40009027a23 */ /* 0x000fc40000010803 */
[--C-:B------:R-:W-:Y:S01]  /*12dc0*/  FFMA.FTZ R4, R14, c[0x0][0x2d0], -R3.reuse ;  /* 0x0000b4000e047a23 */ /* 0x100fe20000010803 */
[----:B------:R-:W-:Y:S01]  /*12dd0*/  LDSM.16.MT88.4 R44, [R151+0x800] ;  /* 0x00080000972c783b */ /* 0x000fe20000004200 */
[----:B------:R2:W-:Y:S03]  /*12de0*/  MUFU.EX2 R108, R2 ;  /* 0x00000002006c7308 */ /* 0x0005e60000000800 */
[----:B------:R-:W-:Y:S04]  /*12df0*/  LDSM.16.MT88.4 R40, [R196+0x800] ;  /* 0x00080000c428783b */ /* 0x000fe80000004200 */
[----:B------:R-:W-:Y:S01]  /*12e00*/  LDSM.16.MT88.4 R36, [R198+0x800] ;  /* 0x00080000c624783b */ /* 0x000fe20000004200 */
[----:B------:R3:W-:Y:S03]  /*12e10*/  MUFU.EX2 R120, R4 ;  /* 0x0000000400787308 */ /* 0x0007e60000000800 */
[----:B------:R-:W-:Y:S04]  /*12e20*/  LDSM.16.MT88.4 R60, [R197] ;  /* 0x00000000c53c783b */ /* 0x000fe80000004200 */
[----:B------:R-:W-:Y:S01]  /*12e30*/  LDSM.16.MT88.4 R68, [R151+0x1800] ;  /* 0x001800009744783b */ /* 0x000fe20000004200 */
[----:B--2---:R-:W-:-:S03]  /*12e40*/  FFMA.FTZ R2, R12, c[0x0][0x2d0], -R3 ;  /* 0x0000b4000c027a23 */ /* 0x004fc60000010803 */
[----:B------:R-:W-:Y:S01]  /*12e50*/  LDSM.16.MT88.4 R76, [R196+0x1800] ;  /* 0x00180000c44c783b */ /* 0x000fe20000004200 */
[----:B------:R2:W4:Y:S03]  /*12e60*/  MUFU.EX2 R9, R2 ;  /* 0x0000000200097308 */ /* 0x0005260000000800 */
[----:B------:R-:W-:Y:S01]  /*12e70*/  LDSM.16.MT88.4 R72, [R197+0x800] ;  /* 0x00080000c548783b */ /* 0x000fe20000004200 */
[----:B---3--:R-:W-:-:S03]  /*12e80*/  FFMA.FTZ R4, R15, c[0x0][0x2d0], -R3 ;  /* 0x0000b4000f047a23 */ /* 0x008fc60000010803 */
[----:B------:R-:W3:Y:S01]  /*12e90*/  LDSM.16.MT88.4 R12, [R196] ;  /* 0x00000000c40c783b */ /* 0x000ee20000004200 */
[----:B------:R5:W1:Y:S03]  /*12ea0*/  MUFU.EX2 R119, R4 ;  /* 0x0000000400777308 */ /* 0x000a660000000800 */
[----:B------:R-:W-:Y:S01]  /*12eb0*/  LDSM.16.MT88.4 R168, [R151+0x1000] ;  /* 0x0010000097a8783b */ /* 0x000fe20000004200 */
[----:B--2---:R-:W-:-:S05]  /*12ec0*/  FMUL.FTZ R2, R5, c[0x0][0x2d0] ;  /* 0x0000b40005027a20 */ /* 0x004fca0000410000 */
[----:B------:R-:W-:Y:S02]  /*12ed0*/  FSEL R2, R2, RZ, P0 ;  /* 0x000000ff02027208 */ /* 0x000fe40000000000 */
[----:B------:R-:W-:-:S03]  /*12ee0*/  ISETP.GE.AND P0, PT, R209, R218, PT ;  /* 0x000000dad100720c */ /* 0x000fc60003f06270 */
[----:B-----5:R-:W-:Y:S01]  /*12ef0*/  FFMA.FTZ R4, R16, c[0x0][0x2d0], -R2 ;  /* 0x0000b40010047a23 */ /* 0x020fe20000010802 */
[----:B----4-:R-:W-:-:S03]  /*12f00*/  F2FP.BF16.PACK_AB R16, R9, R108 ;  /* 0x0000006c0910723e */ /* 0x010fc600000010ff */
[----:B------:R2:W-:Y:S02]  /*12f10*/  MUFU.EX2 R118, R4 ;  /* 0x0000000400767308 */ /* 0x0005e40000000800 */
[----:B--2---:R-:W-:-:S06]  /*12f20*/  FFMA.FTZ R4, R17, c[0x0][0x2d0], -R2 ;  /* 0x0000b40011047a23 */ /* 0x004fcc0000010802 */
[----:B------:R2:W4:Y:S02]  /*12f30*/  MUFU.EX2 R117, R4 ;  /* 0x0000000400757308 */ /* 0x0005240000000800 */
[----:B--2---:R-:W-:Y:S01]  /*12f40*/  FFMA.FTZ R4, R18, c[0x0][0x2d0], -R2 ;  /* 0x0000b40012047a23 */ /* 0x004fe20000010802 */
[----:B-1----:R-:W-:Y:S02]  /*12f50*/  F2FP.BF16.PACK_AB R18, R119, R120 ;  /* 0x000000787712723e */ /* 0x002fe400000010ff */
[----:B----4-:R-:W-:-:S03]  /*12f60*/  F2FP.BF16.PACK_AB R17, R117, R118 ;  /* 0x000000767511723e */ /* 0x010fc600000010ff */
[----:B------:R1:W-:Y:S02]  /*12f70*/  MUFU.EX2 R116, R4 ;  /* 0x0000000400747308 */ /* 0x0003e40000000800 */
[----:B-1----:R-:W-:-:S06]  /*12f80*/  FFMA.FTZ R4, R19, c[0x0][0x2d0], -R2 ;  /* 0x0000b40013047a23 */ /* 0x002fcc0000010802 */
[----:B------:R1:W2:Y:S02]  /*12f90*/  MUFU.EX2 R125, R4 ;  /* 0x00000004007d7308 */ /* 0x0002a40000000800 */
[----:B-1----:R-:W-:Y:S01]  /*12fa0*/  FFMA.FTZ R4, R24, c[0x0][0x2d0], -R3 ;  /* 0x0000b40018047a23 */ /* 0x002fe20000010803 */
[----:B--2---:R-:W-:-:S05]  /*12fb0*/  F2FP.BF16.PACK_AB R19, R125, R116 ;  /* 0x000000747d13723e */ /* 0x004fca00000010ff */
[----:B------:R1:W-:Y:S02]  /*12fc0*/  MUFU.EX2 R124, R4 ;  /* 0x00000004007c7308 */ /* 0x0003e40000000800 */
[C---:B------:R-:W-:Y:S08]  /*12fd0*/  HMMA.16816.F32.BF16 R64, R16.reuse, R20, RZ ;  /* 0x000000141040723c */ /* 0x040ff000000418ff */
[----:B------:R-:W-:Y:S01]  /*12fe0*/  HMMA.16816.F32.BF16 R56, R16, R22, RZ ;  /* 0x000000161038723c */ /* 0x000fe200000418ff */
[----:B-1----:R-:W-:-:S04]  /*12ff0*/  FFMA.FTZ R4, R26, c[0x0][0x2d0], -R3 ;  /* 0x0000b4001a047a23 */ /* 0x002fc80000010803 */
[----:B------:R1:W2:Y:S03]  /*13000*/  MUFU.EX2 R137, R4 ;  /* 0x0000000400897308 */ /* 0x0002a60000000800 */
[C---:B---3--:R-:W-:Y:S08]  /*13010*/  HMMA.16816.F32.BF16 R52, R16.reuse, R12, RZ ;  /* 0x0000000c1034723c */ /* 0x048ff000000418ff */
[----:B------:R-:W-:Y:S01]  /*13020*/  HMMA.16816.F32.BF16 R32, R16, R14, RZ ;  /* 0x0000000e1020723c */ /* 0x000fe200000418ff */
[----:B-1----:R-:W-:Y:S01]  /*13030*/  FFMA.FTZ R4, R27, c[0x0][0x2d0], -R3 ;  /* 0x0000b4001b047a23 */ /* 0x002fe20000010803 */
[----:B--2---:R-:W-:-:S06]  /*13040*/  F2FP.BF16.PACK_AB R12, R137, R124 ;  /* 0x0000007c890c723e */ /* 0x004fcc00000010ff */
[----:B------:R-:W-:Y:S01]  /*13050*/  HMMA.16816.F32.BF16 R20, R16, R60, RZ ;  /* 0x0000003c1014723c */ /* 0x000fe200000418ff */
[----:B------:R1:W-:Y:S02]  /*13060*/  MUFU.EX2 R138, R4 ;  /* 0x00000004008a7308 */ /* 0x0003e40000000800 */
[----:B-1----:R-:W-:-:S05]  /*13070*/  FFMA.FTZ R4, R25, c[0x0][0x2d0], -R3 ;  /* 0x0000b40019047a23 */ /* 0x002fca0000010803 */
[----:B------:R-:W-:Y:S01]  /*13080*/  HMMA.16816.F32.BF16 R24, R16, R50, RZ ;  /* 0x000000321018723c */ /* 0x000fe200000418ff */
[----:B------:R1:W2:Y:S02]  /*13090*/  MUFU.EX2 R139, R4 ;  /* 0x00000004008b7308 */ /* 0x0002a40000000800 */
[----:B-1----:R-:W-:Y:S01]  /*130a0*/  FFMA.FTZ R4, R28, c[0x0][0x2d0], -R2 ;  /* 0x0000b4001c047a23 */ /* 0x002fe20000010802 */
[----:B--2---:R-:W-:-:S05]  /*130b0*/  F2FP.BF16.PACK_AB R14, R139, R138 ;  /* 0x0000008a8b0e723e */ /* 0x004fca00000010ff */
[----:B------:R1:W-:Y:S02]  /*130c0*/  MUFU.EX2 R126, R4 ;  /* 0x00000004007e7308 */ /* 0x0003e40000000800 */
[----:B-1----:R-:W-:-:S06]  /*130d0*/  FFMA.FTZ R4, R29, c[0x0][0x2d0], -R2 ;  /* 0x0000b4001d047a23 */ /* 0x002fcc0000010802 */
[----:B------:R1:W2:Y:S02]  /*130e0*/  MUFU.EX2 R127, R4 ;  /* 0x00000004007f7308 */ /* 0x0002a40000000800 */
[----:B-1----:R-:W-:Y:S01]  /*130f0*/  FFMA.FTZ R4, R31, c[0x0][0x2d0], -R2 ;  /* 0x0000b4001f047a23 */ /* 0x002fe20000010802 */
[----:B--2---:R-:W-:-:S05]  /*13100*/  F2FP.BF16.PACK_AB R13, R127, R126 ;  /* 0x0000007e7f0d723e */ /* 0x004fca00000010ff */
[----:B------:R1:W-:Y:S02]  /*13110*/  MUFU.EX2 R136, R4 ;  /* 0x0000000400887308 */ /* 0x0003e40000000800 */
[----:B-1----:R-:W-:Y:S02]  /*13120*/  FFMA.FTZ R4, R30, c[0x0][0x2d0], -R2 ;  /* 0x0000b4001e047a23 */ /* 0x002fe40000010802 */
[----:B------:R-:W-:Y:S01]  /*13130*/  HMMA.16816.F32.BF16 R28, R16, R48, RZ ;  /* 0x00000030101c723c */ /* 0x000fe200000418ff */
[----:B------:R-:W1:Y:S03]  /*13140*/  LDSM.16.MT88.4 R48, [R151+0x2000] ;  /* 0x002000009730783b */ /* 0x000e660000004200 */
[----:B------:R-:W2:Y:S02]  /*13150*/  MUFU.EX2 R160, R4 ;  /* 0x0000000400a07308 */ /* 0x000ea40000000800 */
[----:B--2---:R-:W-:Y:S01]  /*13160*/  F2FP.BF16.PACK_AB R15, R160, R136 ;  /* 0x00000088a00f723e */ /* 0x004fe200000010ff */
[----:B------:R-:W-:-:S02]  /*13170*/  FADD.FTZ R4, R108, R9 ;  /* 0x000000096c047221 */ /* 0x000fc40000010000 */
[----:B------:R-:W-:Y:S02]  /*13180*/  FADD.FTZ R9, R118, R117 ;  /* 0x0000007576097221 */ /* 0x000fe40000010000 */
[----:B------:R-:W-:Y:S02]  /*13190*/  FADD.FTZ R4, R120, R4 ;  /* 0x0000000478047221 */ /* 0x000fe40000010000 */
[----:B------:R-:W-:Y:S01]  /*131a0*/  HMMA.16816.F32.BF16 R172, R12, R44, R64 ;  /* 0x0000002c0cac723c */ /* 0x000fe20000041840 */
[----:B------:R-:W-:Y:S01]  /*131b0*/  LDSM.16.MT88.4 R64, [R151+0x3000] ;  /* 0x003000009740783b */ /* 0x000fe20000004200 */
[----:B------:R-:W-:Y:S02]  /*131c0*/  FADD.FTZ R4, R119, R4 ;  /* 0x0000000477047221 */ /* 0x000fe40000010000 */
[----:B------:R-:W-:Y:S02]  /*131d0*/  FADD.FTZ R9, R116, R9 ;  /* 0x0000000974097221 */ /* 0x000fe40000010000 */
[----:B------:R-:W-:-:S02]  /*131e0*/  FADD.FTZ R4, R124, R4 ;  /* 0x000000047c047221 */ /* 0x000fc40000010000 */
[C---:B------:R-:W-:Y:S01]  /*131f0*/  HMMA.16816.F32.BF16 R156, R12.reuse, R46, R56 ;  /* 0x0000002e0c9c723c */ /* 0x040fe20000041838 */
[----:B------:R-:W2:Y:S01]  /*13200*/  LDSM.16.MT88.4 R44, [R198+0x1800] ;  /* 0x00180000c62c783b */ /* 0x000ea20000004200 */
[----:B------:R-:W-:Y:S02]  /*13210*/  FADD.FTZ R9, R125, R9 ;  /* 0x000000097d097221 */ /* 0x000fe40000010000 */
[----:B------:R-:W-:Y:S01]  /*13220*/  FADD.FTZ R4, R137, R4 ;  /* 0x0000000489047221 */ /* 0x000fe20000010000 */
[----:B------:R-:W-:Y:S01]  /*13230*/  LDSM.16.MT88.4 R56, [R197+0x2000] ;  /* 0x00200000c538783b */ /* 0x000fe20000004200 */
[----:B------:R-:W-:Y:S02]  /*13240*/  FADD.FTZ R9, R126, R9 ;  /* 0x000000097e097221 */ /* 0x000fe40000010000 */
[C---:B------:R-:W-:Y:S01]  /*13250*/  HMMA.16816.F32.BF16 R164, R12.reuse, R40, R52 ;  /* 0x000000280ca4723c */ /* 0x040fe20000041834 */
[----:B------:R-:W-:Y:S07]  /*13260*/  LDSM.16.MT88.4 R52, [R197+0x1800] ;  /* 0x00180000c534783b */ /* 0x000fee0000004200 */
[C---:B------:R-:W-:Y:S01]  /*13270*/  HMMA.16816.F32.BF16 R152, R12.reuse, R42, R32 ;  /* 0x0000002a0c98723c */ /* 0x040fe20000041820 */
[----:B------:R-:W3:Y:S07]  /*13280*/  LDSM.16.MT88.4 R40, [R196+0x2000] ;  /* 0x00200000c428783b */ /* 0x000eee0000004200 */
[C---:B------:R-:W-:Y:S08]  /*13290*/  HMMA.16816.F32.BF16 R248, R12.reuse, R36, R28 ;  /* 0x000000240cf8723c */ /* 0x040ff0000004181c */
[----:B------:R-:W-:Y:S08]  /*132a0*/  HMMA.16816.F32.BF16 R240, R12, R38, R24 ;  /* 0x000000260cf0723c */ /* 0x000ff00000041818 */
[C---:B------:R-:W-:Y:S01]  /*132b0*/  HMMA.16816.F32.BF16 R36, R16.reuse, R62, RZ ;  /* 0x0000003e1024723c */ /* 0x040fe200000418ff */
[----:B------:R-:W4:Y:S07]  /*132c0*/  LDSM.16.MT88.4 R60, [R198+0x2000] ;  /* 0x00200000c63c783b */ /* 0x000f2e0000004200 */
[C---:B------:R-:W-:Y:S08]  /*132d0*/  HMMA.16816.F32.BF16 R32, R16.reuse, R68, RZ ;  /* 0x000000441020723c */ /* 0x040ff000000418ff */
[C---:B------:R-:W-:Y:S01]  /*132e0*/  HMMA.16816.F32.BF16 R28, R16.reuse, R70, RZ ;  /* 0x00000046101c723c */ /* 0x040fe200000418ff */
[----:B------:R-:W-:Y:S07]  /*132f0*/  LDSM.16.MT88.4 R68, [R151+0x3800] ;  /* 0x003800009744783b */ /* 0x000fee0000004200 */
[----:B------:R-:W-:Y:S08]  /*13300*/  HMMA.16816.F32.BF16 R24, R16, R76, RZ ;  /* 0x0000004c1018723c */ /* 0x000ff000000418ff */
[C---:B------:R-:W-:Y:S08]  /*13310*/  HMMA.16816.F32.BF16 R224, R12.reuse, R74, R36 ;  /* 0x0000004a0ce0723c */ /* 0x040ff00000041824 */
[----:B-1----:R-:W-:Y:S08]  /*13320*/  HMMA.16816.F32.BF16 R232, R12, R48, R32 ;  /* 0x000000300ce8723c */ /* 0x002ff00000041820 */
[C---:B--2---:R-:W-:Y:S08]  /*13330*/  HMMA.16816.F32.BF16 R36, R16.reuse, R44, RZ ;  /* 0x0000002c1024723c */ /* 0x044ff000000418ff */
[----:B------:R-:W-:Y:S01]  /*13340*/  HMMA.16816.F32.BF16 R32, R16, R46, RZ ;  /* 0x0000002e1020723c */ /* 0x000fe200000418ff */
[----:B------:R-:W1:Y:S07]  /*13350*/  LDSM.16.MT88.4 R44, [R196+0x3000] ;  /* 0x00300000c42c783b */ /* 0x000e6e0000004200 */
[C---:B------:R-:W-:Y:S08]  /*13360*/  HMMA.16816.F32.BF16 R244, R12.reuse, R72, R20 ;  /* 0x000000480cf4723c */ /* 0x040ff00000041814 */
[C---:B------:R-:W-:Y:S01]  /*13370*/  HMMA.16816.F32.BF16 R192, R12.reuse, R50, R28 ;  /* 0x000000320cc0723c */ /* 0x040fe2000004181c */
[----:B------:R-:W-:Y:S07]  /*13380*/  LDSM.16.MT88.4 R48, [R196+0x3800] ;  /* 0x00380000c430783b */ /* 0x000fee0000004200 */
[----:B---3--:R-:W-:Y:S08]  /*13390*/  HMMA.16816.F32.BF16 R228, R12, R40, R24 ;  /* 0x000000280ce4723c */ /* 0x008ff00000041818 */
[C---:B------:R-:W-:Y:S08]  /*133a0*/  HMMA.16816.F32.BF16 R20, R16.reuse, R78, RZ ;  /* 0x0000004e1014723c */ /* 0x040ff000000418ff */
[C---:B------:R-:W-:Y:S08]  /*133b0*/  HMMA.16816.F32.BF16 R28, R16.reuse, R52, RZ ;  /* 0x00000034101c723c */ /* 0x040ff000000418ff */
[----:B------:R-:W-:Y:S01]  /*133c0*/  HMMA.16816.F32.BF16 R24, R16, R54, RZ ;  /* 0x000000361018723c */ /* 0x000fe200000418ff */
[----:B------:R-:W2:Y:S07]  /*133d0*/  LDSM.16.MT88.4 R52, [R198+0x3000] ;  /* 0x00300000c634783b */ /* 0x000eae0000004200 */
[C---:B------:R-:W-:Y:S01]  /*133e0*/  HMMA.16816.F32.BF16 R188, R12.reuse, R42, R20 ;  /* 0x0000002a0cbc723c */ /* 0x040fe20000041814 */
[----:B------:R-:W3:Y:S07]  /*133f0*/  LDSM.16.MT88.4 R40, [R198+0x3800] ;  /* 0x00380000c628783b */ /* 0x000eee0000004200 */
[C---:B----4-:R-:W-:Y:S08]  /*13400*/  HMMA.16816.F32.BF16 R72, R12.reuse, R62, R32 ;  /* 0x0000003e0c48723c */ /* 0x050ff00000041820 */
[----:B------:R-:W-:Y:S08]  /*13410*/  HMMA.16816.F32.BF16 R180, R12, R56, R28 ;  /* 0x000000380cb4723c */ /* 0x000ff0000004181c */
[C---:B-1----:R-:W-:Y:S08]  /*13420*/  HMMA.16816.F32.BF16 R32, R16.reuse, R44, RZ ;  /* 0x0000002c1020723c */ /* 0x042ff000000418ff */
[C---:B------:R-:W-:Y:S01]  /*13430*/  HMMA.16816.F32.BF16 R28, R16.reuse, R46, RZ ;  /* 0x0000002e101c723c */ /* 0x040fe200000418ff */
[----:B------:R-:W1:Y:S07]  /*13440*/  LDSM.16.MT88.4 R44, [R197+0x3000] ;  /* 0x00300000c52c783b */ /* 0x000e6e0000004200 */
[----:B------:R-:W-:Y:S08]  /*13450*/  HMMA.16816.F32.BF16 R20, R16, R64, RZ ;  /* 0x000000401014723c */ /* 0x000ff000000418ff */
[----:B------:R-:W-:Y:S01]  /*13460*/  HMMA.16816.F32.BF16 R76, R12, R58, R24 ;  /* 0x0000003a0c4c723c */ /* 0x000fe20000041818 */
[----:B------:R-:W-:Y:S07]  /*13470*/  LDSM.16.MT88.4 R56, [R196+0x2800] ;  /* 0x00280000c438783b */ /* 0x000fee0000004200 */
[----:B--2---:R-:W-:Y:S08]  /*13480*/  HMMA.16816.F32.BF16 R24, R16, R52, RZ ;  /* 0x000000341018723c */ /* 0x004ff000000418ff */
[C---:B------:R-:W-:Y:S01]  /*13490*/  HMMA.16816.F32.BF16 R92, R12.reuse, R50, R28 ;  /* 0x000000320c5c723c */ /* 0x040fe2000004181c */
[----:B------:R-:W2:Y:S07]  /*134a0*/  LDSM.16.MT88.4 R28, [R197+0x3800] ;  /* 0x00380000c51c783b */ /* 0x000eae0000004200 */
[----:B------:R-:W-:Y:S08]  /*134b0*/  HMMA.16816.F32.BF16 R176, R12, R68, R20 ;  /* 0x000000440cb0723c */ /* 0x000ff00000041814 */
[----:B------:R-:W-:Y:S08]  /*134c0*/  HMMA.16816.F32.BF16 R20, R16, R54, RZ ;  /* 0x000000361014723c */ /* 0x000ff000000418ff */
[C---:B---3--:R-:W-:Y:S08]  /*134d0*/  HMMA.16816.F32.BF16 R132, R12.reuse, R40, R24 ;  /* 0x000000280c84723c */ /* 0x048ff00000041818 */
[----:B------:R-:W-:Y:S01]  /*134e0*/  HMMA.16816.F32.BF16 R96, R12, R48, R32 ;  /* 0x000000300c60723c */ /* 0x000fe20000041820 */
[----:B------:R-:W3:Y:S04]  /*134f0*/  LDSM.16.MT88.4 R32, [R151+0x4800] ;  /* 0x004800009720783b */ /* 0x000ee80000004200 */
[----:B------:R-:W-:Y:S03]  /*13500*/  LDSM.16.MT88.4 R48, [R151+0x2800] ;  /* 0x002800009730783b */ /* 0x000fe60000004200 */
[----:B-1----:R-:W-:Y:S08]  /*13510*/  HMMA.16816.F32.BF16 R24, R16, R44, RZ ;  /* 0x0000002c1018723c */ /* 0x002ff000000418ff */
[----:B------:R-:W-:Y:S01]  /*13520*/  HMMA.16816.F32.BF16 R104, R12, R42, R20 ;  /* 0x0000002a0c68723c */ /* 0x000fe20000041814 */
[----:B------:R-:W-:Y:S07]  /*13530*/  LDSM.16.MT88.4 R40, [R197+0x1000] ;  /* 0x00100000c528783b */ /* 0x000fee0000004200 */
[----:B------:R-:W-:Y:S08]  /*13540*/  HMMA.16816.F32.BF16 R20, R16, R46, RZ ;  /* 0x0000002e1014723c */ /* 0x000ff000000418ff */
[C---:B--2---:R-:W-:Y:S01]  /*13550*/  HMMA.16816.F32.BF16 R100, R12.reuse, R28, R24 ;  /* 0x0000001c0c64723c */ /* 0x044fe20000041818 */
[----:B------:R-:W1:Y:S07]  /*13560*/  LDSM.16.MT88.4 R24, [R151+0x5000] ;  /* 0x005000009718783b */ /* 0x000e6e0000004200 */
[C---:B------:R-:W-:Y:S08]  /*13570*/  HMMA.16816.F32.BF16 R184, R12.reuse, R60, R36 ;  /* 0x0000003c0cb8723c */ /* 0x040ff00000041824 */
[----:B------:R-:W-:Y:S01]  /*13580*/  HMMA.16816.F32.BF16 R112, R12, R30, R20 ;  /* 0x0000001e0c70723c */ /* 0x000fe20000041814 */
[----:B------:R-:W2:Y:S07]  /*13590*/  LDSM.16.MT88.4 R28, [R196+0x4800] ;  /* 0x00480000c41c783b */ /* 0x000eae0000004200 */
[C---:B---3--:R-:W-:Y:S07]  /*135a0*/  HMMA.16816.F32.BF16 R20, R16.reuse, R32, RZ ;  /* 0x000000201014723c */ /* 0x048fee00000418ff */
[--C-:B------:R-:W-:Y:S01]  /*135b0*/  FFMA.FTZ R33, R80, c[0x0][0x2d0], -R3.reuse ;  /* 0x0000b40050217a23 */ /* 0x100fe20000010803 */
[----:B------:R-:W-:Y:S01]  /*135c0*/  HMMA.16816.F32.BF16 R36, R16, R66, RZ ;  /* 0x000000421024723c */ /* 0x000fe200000418ff */
[----:B------:R-:W-:Y:S01]  /*135d0*/  FFMA.FTZ R32, R87, c[0x0][0x2d0], -R2 ;  /* 0x0000b40057207a23 */ /* 0x000fe20000010802 */
[----:B------:R-:W-:Y:S11]  /*135e0*/  LDSM.16.MT88.4 R64, [R198+0x2800] ;  /* 0x00280000c640783b */ /* 0x000ff60000004200 */
[----:B------:R-:W-:Y:S03]  /*135f0*/  @!UPT UIADD3 URZ, URZ, URZ, URZ ;  /* 0x0000003f3f3ff290 */ /* 0x000fe6000fffe03f */
[----:B-1----:R-:W-:Y:S08]  /*13600*/  HMMA.16816.F32.BF16 R108, R12, R24, R20 ;  /* 0x000000180c6c723c */ /* 0x002ff00000041814 */
[----:B------:R-:W-:Y:S07]  /*13610*/  HMMA.16816.F32.BF16 R20, R16, R34, RZ ;  /* 0x000000221014723c */ /* 0x000fee00000418ff */
[--C-:B------:R-:W-:Y:S01]  /*13620*/  FFMA.FTZ R35, R82, c[0x0][0x2d0], -R3.reuse ;  /* 0x0000b40052237a23 */ /* 0x100fe20000010803 */
[----:B------:R-:W-:Y:S01]  /*13630*/  HMMA.16816.F32.BF16 R88, R12, R70, R36 ;  /* 0x000000460c58723c */ /* 0x000fe20000041824 */
[----:B------:R-:W-:-:S06]  /*13640*/  FFMA.FTZ R34, R81, c[0x0][0x2d0], -R3 ;  /* 0x0000b40051227a23 */ /* 0x000fcc0000010803 */
[----:B------:R-:W-:Y:S02]  /*13650*/  FFMA.FTZ R36, R83, c[0x0][0x2d0], -R3 ;  /* 0x0000b40053247a23 */ /* 0x000fe40000010803 */
[----:B------:R-:W-:Y:S01]  /*13660*/  FADD.FTZ R3, R138, R4 ;  /* 0x000000048a037221 */ /* 0x000fe20000010000 */
[----:B------:R-:W-:Y:S01]  /*13670*/  LDSM.16.MT88.4 R80, [R151+0x4000] ;  /* 0x004000009750783b */ /* 0x000fe20000004200 */
[----:B------:R-:W-:Y:S02]  /*13680*/  FADD.FTZ R4, R127, R9 ;  /* 0x000000097f047221 */ /* 0x000fe40000010000 */
[--C-:B------:R-:W-:Y:S02]  /*13690*/  FFMA.FTZ R9, R86, c[0x0][0x2d0], -R2.reuse ;  /* 0x0000b40056097a23 */ /* 0x100fe40000010802 */
[--C-:B------:R-:W-:Y:S01]  /*136a0*/  FFMA.FTZ R38, R85, c[0x0][0x2d0], -R2.reuse ;  /* 0x0000b40055267a23 */ /* 0x100fe20000010802 */
[----:B------:R-:W-:Y:S01]  /*136b0*/  HMMA.16816.F32.BF16 R120, R12, R26, R20 ;  /* 0x0000001a0c78723c */ /* 0x000fe20000041814 */
[----:B------:R-:W1:Y:S01]  /*136c0*/  LDSM.16.MT88.4 R24, [R196+0x5000] ;  /* 0x00500000c418783b */ /* 0x000e620000004200 */
[----:B------:R-:W-:-:S02]  /*136d0*/  FFMA.FTZ R37, R84, c[0x0][0x2d0], -R2 ;  /* 0x0000b40054257a23 */ /* 0x000fc40000010802 */
[----:B------:R-:W-:Y:S02]  /*136e0*/  FADD.FTZ R2, R139, R3 ;  /* 0x000000038b027221 */ /* 0x000fe40000010000 */
[----:B------:R-:W-:Y:S02]  /*136f0*/  FADD.FTZ R3, R136, R4 ;  /* 0x0000000488037221 */ /* 0x000fe40000010000 */
[----:B--2---:R-:W-:Y:S01]  /*13700*/  HMMA.16816.F32.BF16 R20, R16, R28, RZ ;  /* 0x0000001c1014723c */ /* 0x004fe200000418ff */
[----:B------:R-:W-:Y:S01]  /*13710*/  MUFU.EX2 R4, R9 ;  /* 0x0000000900047308 */ /* 0x000fe20000000800 */
[----:B------:R-:W-:Y:S02]  /*13720*/  FADD.FTZ R3, R160, R3 ;  /* 0x00000003a0037221 */ /* 0x000fe40000010000 */
[----:B------:R-:W-:Y:S11]  /*13730*/  LDSM.16.MT88.4 R160, [R196+0x1000] ;  /* 0x00100000c4a0783b */ /* 0x000ff60000004200 */
[----:B------:R-:W-:Y:S09]  /*13740*/  @!UPT UIADD3 URZ, URZ, URZ, URZ ;  /* 0x0000003f3f3ff290 */ /* 0x000ff2000fffe03f */
        /* <DEDUP_REMOVED lines=9> */
[----:B------:R-:W-:Y:S01]  /*137e0*/  MUFU.EX2 R28, R33 ;  /* 0x00000021001c7308 */ /* 0x000fe20000000800 */
[----:B-1----:R-:W-:Y:S01]  /*137f0*/  FADD.FTZ R3, R29, R3 ;  /* 0x000000031d037221 */ /* 0x002fe20000010000 */
[----:B------:R-:W-:Y:S11]  /*13800*/  F2FP.BF16.PACK_AB R137, R4, R29 ;  /* 0x0000001d0489723e */ /* 0x000ff600000010ff */
[----:B------:R-:W-:Y:S02]  /*13810*/  @!UPT UIADD3 URZ, URZ, URZ, URZ ;  /* 0x0000003f3f3ff290 */ /* 0x000fe4000fffe03f */
[----:B--2---:R-:W-:Y:S01]  /*13820*/  HMMA.16816.F32.BF16 R124, R12, R24, R20 ;  /* 0x000000180c7c723c */ /* 0x004fe20000041814 */
[----:B------:R-:W1:Y:S07]  /*13830*/  MUFU.EX2 R25, R36 ;  /* 0x0000002400197308 */ /* 0x000e6e0000000800 */
[----:B------:R-:W-:Y:S01]  /*13840*/  HMMA.16816.F32.BF16 R20, R16, R30, RZ ;  /* 0x0000001e1014723c */ /* 0x000fe200000418ff */
[----:B------:R-:W2:Y:S08]  /*13850*/  MUFU.EX2 R24, R35 ;  /* 0x0000002300187308 */ /* 0x000eb00000000800 */
[----:B------:R-:W3:Y:S01]  /*13860*/  MUFU.EX2 R30, R34 ;  /* 0x00000022001e7308 */ /* 0x000ee20000000800 */
[----:B-1----:R-:W-:-:S04]  /*13870*/  FADD.FTZ R2, R25, R2 ;  /* 0x0000000219027221 */ /* 0x002fc80000010000 */
[C---:B--2---:R-:W-:Y:S01]  /*13880*/  FADD.FTZ R2, R24.reuse, R2 ;  /* 0x0000000218027221 */ /* 0x044fe20000010000 */
[----:B------:R-:W-:-:S03]  /*13890*/  F2FP.BF16.PACK_AB R136, R24, R25 ;  /* 0x000000191888723e */ /* 0x000fc600000010ff */
[----:B---3--:R-:W-:Y:S01]  /*138a0*/  FADD.FTZ R2, R30, R2 ;  /* 0x000000021e027221 */ /* 0x008fe20000010000 */
[----:B------:R-:W-:-:S05]  /*138b0*/  F2FP.BF16.PACK_AB R138, R28, R30 ;  /* 0x0000001e1c8a723e */ /* 0x000fca00000010ff */
[----:B------:R-:W-:Y:S01]  /*138c0*/  HMMA.16816.F32.BF16 R32, R12, R26, R20 ;  /* 0x0000001a0c20723c */ /* 0x000fe20000041814 */
[----:B------:R-:W1:Y:S01]  /*138d0*/  LDSM.16.MT88.4 R20, [R197+0x4800] ;  /* 0x00480000c514783b */ /* 0x000e620000004200 */
[----:B------:R-:W-:Y:S02]  /*138e0*/  FADD.FTZ R217, R28, R2 ;  /* 0x000000021cd97221 */ /* 0x000fe40000010000 */
[----:B------:R-:W-:Y:S02]  /*138f0*/  FADD.FTZ R2, R4, R3 ;  /* 0x0000000304027221 */ /* 0x000fe40000010000 */
[----:B------:R-:W2:Y:S08]  /*13900*/  MUFU.EX2 R4, R38 ;  /* 0x0000002600047308 */ /* 0x000eb00000000800 */
[----:B------:R-:W3:Y:S01]  /*13910*/  MUFU.EX2 R3, R37 ;  /* 0x0000002500037308 */ /* 0x000ee20000000800 */
[----:B--2---:R-:W-:Y:S01]  /*13920*/  FADD.FTZ R2, R4, R2 ;  /* 0x0000000204027221 */ /* 0x004fe20000010000 */
[----:B---3--:R-:W-:-:S03]  /*13930*/  F2FP.BF16.PACK_AB R139, R3, R4 ;  /* 0x00000004038b723e */ /* 0x008fc600000010ff */
[----:B------:R-:W-:-:S04]  /*13940*/  FADD.FTZ R216, R3, R2 ;  /* 0x0000000203d87221 */ /* 0x000fc80000010000 */
[C---:B------:R-:W-:Y:S08]  /*13950*/  HMMA.16816.F32.BF16 R60, R136.reuse, R64, R184 ;  /* 0x00000040883c723c */ /* 0x040ff000000418b8 */
[----:B------:R-:W-:Y:S01]  /*13960*/  HMMA.16816.F32.BF16 R64, R136, R66, R72 ;  /* 0x000000428840723c */ /* 0x000fe20000041848 */
[----:B------:R-:W2:Y:S07]  /*13970*/  LDSM.16.MT88.4 R72, [R197+0x2800] ;  /* 0x00280000c548783b */ /* 0x000eae0000004200 */
[C---:B-1----:R-:W-:Y:S08]  /*13980*/  HMMA.16816.F32.BF16 R24, R16.reuse, R20, RZ ;  /* 0x000000141018723c */ /* 0x042ff000000418ff */
[----:B------:R-:W-:Y:S01]  /*13990*/  HMMA.16816.F32.BF16 R16, R16, R22, RZ ;  /* 0x000000161010723c */ /* 0x000fe200000418ff */
[----:B------:R-:W1:Y:S07]  /*139a0*/  LDSM.16.MT88.4 R20, [R197+0x5000] ;  /* 0x00500000c514783b */ /* 0x000e6e0000004200 */
[C---:B------:R-:W-:Y:S08]  /*139b0*/  HMMA.16816.F32.BF16 R164, R136.reuse, R160, R164 ;  /* 0x000000a088a4723c */ /* 0x040ff000000418a4 */
[C---:B------:R-:W-:Y:S01]  /*139c0*/  HMMA.16816.F32.BF16 R160, R136.reuse, R162, R152 ;  /* 0x000000a288a0723c */ /* 0x040fe20000041898 */
[----:B------:R-:W3:Y:S07]  /*139d0*/  LDSM.16.MT88.4 R152, [R198+0x1000] ;  /* 0x00100000c698783b */ /* 0x000eee0000004200 */
[C---:B------:R-:W-:Y:S08]  /*139e0*/  HMMA.16816.F32.BF16 R172, R136.reuse, R168, R172 ;  /* 0x000000a888ac723c */ /* 0x040ff000000418ac */
[C---:B--2---:R-:W-:Y:S08]  /*139f0*/  HMMA.16816.F32.BF16 R68, R136.reuse, R72, R180 ;  /* 0x000000488844723c */ /* 0x044ff000000418b4 */
[C---:B------:R-:W-:Y:S08]  /*13a00*/  HMMA.16816.F32.BF16 R72, R136.reuse, R74, R76 ;  /* 0x0000004a8848723c */ /* 0x040ff0000004184c */
[C---:B------:R-:W-:Y:S08]  /*13a10*/  HMMA.16816.F32.BF16 R76, R136.reuse, R80, R176 ;  /* 0x00000050884c723c */ /* 0x040ff000000418b0 */
[----:B------:R-:W-:Y:S01]  /*13a20*/  HMMA.16816.F32.BF16 R80, R136, R82, R88 ;  /* 0x000000528850723c */ /* 0x000fe20000041858 */
[----:B------:R-:W2:Y:S07]  /*13a30*/  LDSM.16.MT88.4 R88, [R196+0x4000] ;  /* 0x00400000c458783b */ /* 0x000eae0000004200 */
[C---:B-1----:R-:W-:Y:S08]  /*13a40*/  HMMA.16816.F32.BF16 R24, R12.reuse, R20, R24 ;  /* 0x000000140c18723c */ /* 0x042ff00000041818 */
[----:B------:R-:W-:Y:S01]  /*13a50*/  HMMA.16816.F32.BF16 R16, R12, R22, R16 ;  /* 0x000000160c10723c */ /* 0x000fe20000041810 */
[----:B------:R-:W-:Y:S07]  /*13a60*/  LDSM.16.MT88.4 R12, [R197+0x5800] ;  /* 0x00580000c50c783b */ /* 0x000fee0000004200 */
[C---:B------:R-:W-:Y:S08]  /*13a70*/  HMMA.16816.F32.BF16 R168, R136.reuse, R170, R156 ;  /* 0x000000aa88a8723c */ /* 0x040ff0000004189c */
[C---:B---3--:R-:W-:Y:S08]  /*13a80*/  HMMA.16816.F32.BF16 R156, R136.reuse, R152, R248 ;  /* 0x00000098889c723c */ /* 0x048ff000000418f8 */
[C---:B------:R-:W-:Y:S08]  /*13a90*/  HMMA.16816.F32.BF16 R36, R136.reuse, R40, R244 ;  /* 0x000000288824723c */ /* 0x040ff000000418f4 */
[C---:B--2---:R-:W-:Y:S01]  /*13aa0*/  HMMA.16816.F32.BF16 R84, R136.reuse, R88, R96 ;  /* 0x000000588854723c */ /* 0x044fe20000041860 */
[----:B------:R-:W1:Y:S07]  /*13ab0*/  LDSM.16.MT88.4 R96, [R198+0x4000] ;  /* 0x00400000c660783b */ /* 0x000e6e0000004200 */
[C---:B------:R-:W-:Y:S08]  /*13ac0*/  HMMA.16816.F32.BF16 R88, R136.reuse, R90, R92 ;  /* 0x0000005a8858723c */ /* 0x040ff0000004185c */
[C---:B------:R-:W-:Y:S08]  /*13ad0*/  HMMA.16816.F32.BF16 R44, R136.reuse, R48, R232 ;  /* 0x00000030882c723c */ /* 0x040ff000000418e8 */
[C---:B------:R-:W-:Y:S08]  /*13ae0*/  HMMA.16816.F32.BF16 R52, R136.reuse, R56, R228 ;  /* 0x000000388834723c */ /* 0x040ff000000418e4 */
[C---:B------:R-:W-:Y:S08]  /*13af0*/  HMMA.16816.F32.BF16 R152, R136.reuse, R154, R240 ;  /* 0x0000009a8898723c */ /* 0x040ff000000418f0 */
[C---:B------:R-:W-:Y:S08]  /*13b00*/  HMMA.16816.F32.BF16 R40, R136.reuse, R42, R224 ;  /* 0x0000002a8828723c */ /* 0x040ff000000418e0 */
[C---:B-1----:R-:W-:Y:S08]  /*13b10*/  HMMA.16816.F32.BF16 R92, R136.reuse, R96, R132 ;  /* 0x00000060885c723c */ /* 0x042ff00000041884 */
[C---:B------:R-:W-:Y:S01]  /*13b20*/  HMMA.16816.F32.BF16 R96, R136.reuse, R98, R104 ;  /* 0x000000628860723c */ /* 0x040fe20000041868 */
[----:B------:R-:W1:Y:S07]  /*13b30*/  LDSM.16.MT88.4 R104, [R197+0x4000] ;  /* 0x00400000c568783b */ /* 0x000e6e0000004200 */
[C---:B------:R-:W-:Y:S08]  /*13b40*/  HMMA.16816.F32.BF16 R48, R136.reuse, R50, R192 ;  /* 0x000000328830723c */ /* 0x040ff000000418c0 */
[C---:B------:R-:W-:Y:S08]  /*13b50*/  HMMA.16816.F32.BF16 R56, R136.reuse, R58, R188 ;  /* 0x0000003a8838723c */ /* 0x040ff000000418bc */
[C---:B------:R-:W-:Y:S08]  /*13b60*/  HMMA.16816.F32.BF16 R132, R136.reuse, R12, R24 ;  /* 0x0000000c8884723c */ /* 0x040ff00000041818 */
        /* <DEDUP_REMOVED lines=10> */
[C---:B------:R-:W-:Y:S08]  /*13c10*/  HMMA.16816.F32.BF16 R128, R136.reuse, R130, R32 ;  /* 0x000000828880723c */ /* 0x040ff00000041820 */
[----:B------:R-:W-:Y:S01]  /*13c20*/  HMMA.16816.F32.BF16 R136, R136, R14, R16 ;  /* 0x0000000e8888723c */ /* 0x000fe20000041810 */
[----:B------:R-:W-:Y:S07]  /*13c30*/  @!UPT UIADD3 URZ, URZ, URZ, URZ ;  /* 0x0000003f3f3ff290 */ /* 0x000fee000fffe03f */
[----:B------:R-:W-:Y:S11]  /*13c40*/  @!P0 BRA `(.L_x_1837) ;  /* 0x00002f6000008947 */ /* 0x000ff60003800000 */
.L_x_1849:
[----:B------:R-:W-:Y:S04]  /*13c50*/  DEPBAR.LE SB0, 0x0 ;  /* 0x000080000000791a */ /* 0x000fe80000000000 */
[----:B------:R-:W-:Y:S01]  /*13c60*/  WARPSYNC 0xffffffff ;  /* 0xffffffff00007948 */ /* 0x000fe20003800000 */
[----:B------:R-:W-:Y:S01]  /*13c70*/  BAR.SYNC.DEFER_BLOCKING 0x0 ;  /* 0x0000000000007b1d */ /* 0x000fe20000010000 */
[----:B------:R-:W-:Y:S02]  /*13c80*/  SHF.R.S32.HI R2, RZ, 0x1f, R211 ;  /* 0x0000001fff027819 */ /* 0x000fe400000114d3 */
[----:B------:R-:W-:Y:S02]  /*13c90*/  LOP3.LUT P0, RZ, R149, 0x2, RZ, 0xc0, !PT ;  /* 0x0000000295ff7812 */ /* 0x000fe4000780c0ff */
[----:B------:R-:W-:Y:S01]  /*13ca0*/  SHF.R.S32.HI R9, RZ, 0x1f, R210 ;  /* 0x0000001fff097819 */ /* 0x000fe200000114d2 */
[----:B------:R-:W-:Y:S01]  /*13cb0*/  IMAD R4, R2, c[0x0][0x208], RZ ;  /* 0x0000820002047a24 */ /* 0x000fe200078e02ff */
[----:B------:R-:W-:Y:S01]  /*13cc0*/  ISETP.GE.AND P2, PT, R204, c[0x0][0x1d4], PT ;  /* 0x00007500cc007a0c */ /* 0x000fe20003f46270 */
[C---:B------:R-:W-:Y:S04]  /*13cd0*/  IMAD.WIDE.U32 R2, R211.reuse, c[0x0][0x208], RZ ;  /* 0x00008200d3027a25 */ /* 0x040fe800078e00ff */
[----:B------:R-:W-:Y:S04]  /*13ce0*/  IMAD R4, R211, c[0x0][0x20c], R4 ;  /* 0x00008300d3047a24 */ /* 0x000fe800078e0204 */
[----:B------:R-:W-:Y:S02]  /*13cf0*/  IMAD.IADD R3, R3, 0x1, R4 ;  /* 0x0000000103037824 */ /* 0x000fe400078e0204 */
[----:B------:R-:W-:Y:S02]  /*13d00*/  IMAD R4, R9, c[0x0][0x218], RZ ;  /* 0x0000860009047a24 */ /* 0x000fe400078e02ff */
[----:B------:R-:W-:Y:S01]  /*13d10*/  IMAD.WIDE.U32 R12, R210, c[0x0][0x218], R2 ;  /* 0x00008600d20c7a25 */ /* 0x000fe200078e0002 */
[C---:B------:R-:W-:Y:S02]  /*13d20*/  IADD3 R2, R150.reuse, 0x20, RZ ;  /* 0x0000002096027810 */ /* 0x040fe40007ffe0ff */
[----:B------:R-:W-:Y:S01]  /*13d30*/  @P0 IADD3 R2, R150, -0x20, RZ ;  /* 0xffffffe096020810 */ /* 0x000fe20007ffe0ff */
[----:B------:R1:W2:Y:S01]  /*13d40*/  LDSM.16.M88.4 R32, [R199] ;  /* 0x00000000c720783b */ /* 0x0002a20000000200 */
[----:B------:R-:W-:Y:S01]  /*13d50*/  IMAD R4, R210, c[0x0][0x21c], R4 ;  /* 0x00008700d2047a24 */ /* 0x000fe200078e0204 */
[----:B------:R-:W-:Y:S01]  /*13d60*/  IADD3 R3, P1, R220, R12, RZ ;  /* 0x0000000cdc037210 */ /* 0x000fe20007f3e0ff */
[----:B------:R-:W-:Y:S01]  /*13d70*/  IMAD.MOV.U32 R9, RZ, RZ, R6 ;  /* 0x000000ffff097224 */ /* 0x000fe200078e0006 */
[----:B------:R1:W3:Y:S02]  /*13d80*/  LDSM.16.M88.4 R184, [R2] ;  /* 0x0000000002b8783b */ /* 0x0002e40000000200 */
[----:B------:R-:W-:Y:S02]  /*13d90*/  IADD3.X R4, R223, R13, R4, P1, !PT ;  /* 0x0000000ddf047210 */ /* 0x000fe40000ffe404 */
[----:B------:R1:W4:Y:S01]  /*13da0*/  LDSM.16.M88.4 R188, [R2+0x800] ;  /* 0x0008000002bc783b */ /* 0x0003220000000200 */
[C---:B------:R-:W-:Y:S03]  /*13db0*/  LEA R20, P0, R3.reuse, c[0x0][0x1f8], 0x1 ;  /* 0x00007e0003147a11 */ /* 0x040fe600078008ff */
[----:B------:R1:W1:Y:S01]  /*13dc0*/  LDSM.16.M88.4 R192, [R2+0x1000] ;  /* 0x0010000002c0783b */ /* 0x0002620000000200 */
[----:B------:R-:W-:Y:S03]  /*13dd0*/  LEA.HI.X R4, R3, c[0x0][0x1fc], R4, 0x1, P0 ;  /* 0x00007f0003047a11 */ /* 0x000fe600000f0c04 */
[----:B------:R1:W1:Y:S04]  /*13de0*/  LDSM.16.M88.4 R16, [R150] ;  /* 0x000000009610783b */ /* 0x0002680000000200 */
[----:B------:R1:W1:Y:S04]  /*13df0*/  LDSM.16.M88.4 R24, [R150+0x800] ;  /* 0x000800009618783b */ /* 0x0002680000000200 */
[----:B------:R1:W1:Y:S04]  /*13e00*/  LDSM.16.M88.4 R176, [R150+0x1000] ;  /* 0x0010000096b0783b */ /* 0x0002680000000200 */
[----:B------:R1:W1:Y:S01]  /*13e10*/  LDSM.16.M88.4 R180, [R200] ;  /* 0x00000000c8b4783b */ /* 0x0002620000000200 */
[----:B------:R-:W-:-:S05]  /*13e20*/  BRA.DIV ~URZ, `(.L_x_1838) ;  /* 0x000091827f007947 */ /* 0x000fca000b800000 */
[----:B-1----:R1:W4:Y:S02]  /*13e30*/  SHFL.IDX PT, R2, R4, RZ, 0x181f ;  /* 0x00181fff04027589 */ /* 0x00232400000e0000 */
.L_x_1925:
[----:B------:R-:W5:Y:S01]  /*13e40*/  SHFL.IDX PT, R3, R20, RZ, 0x181f ;  /* 0x00181fff14037589 */ /* 0x000f6200000e0000 */
[----:B------:R-:W-:Y:S03]  /*13e50*/  BSSY B0, `(.L_x_1839) ;  /* 0x0000024000007945 */ /* 0x000fe60003800000 */
[----:B------:R-:W1:Y:S01]  /*13e60*/  S2R R21, SR_TID.X ;  /* 0x0000000000157919 */ /* 0x000e620000002100 */
[CC--:B-----5:R-:W-:Y:S04]  /*13e70*/  LEA R12, P0, R140.reuse, R3.reuse, 0x1 ;  /* 0x000000038c0c7211 */ /* 0x0e0fe800078008ff */
[-C--:B----4-:R-:W-:Y:S05]  /*13e80*/  LEA.HI.X R13, R140, R2.reuse, R141, 0x1, P0 ;  /* 0x000000028c0d7211 */ /* 0x090fea00000f0c8d */
[----:B------:R-:W-:Y:S01]  /*13e90*/  @!PT LDS RZ, [RZ] ;  /* 0x00000000fffff984 */ /* 0x000fe20000000800 */
[----:B------:R-:W-:Y:S01]  /*13ea0*/  @!PT LDS RZ, [RZ] ;  /* 0x00000000fffff984 */ /* 0x000fe20000000800 */
[----:B------:R4:W-:Y:S02]  /*13eb0*/  LDGSTS.E.BYPASS.LTC128B.128 [R203+0x4080], [R12.64], !P5 ;  /* 0x040800000ccb7fae */ /* 0x0009e4000e901d46 */
[CC--:B----4-:R-:W-:Y:S04]  /*13ec0*/  LEA R12, P0, R206.reuse, R3.reuse, 0x1 ;  /* 0x00000003ce0c7211 */ /* 0x0d0fe800078008ff */
[-C--:B------:R-:W-:Y:S02]  /*13ed0*/  LEA.HI.X R13, R206, R2.reuse, R213, 0x1, P0 ;  /* 0x00000002ce0d7211 */ /* 0x080fe400000f0cd5 */
[CC--:B------:R-:W-:Y:S03]  /*13ee0*/  LEA R14, P0, R205.reuse, R3.reuse, 0x1 ;  /* 0x00000003cd0e7211 */ /* 0x0c0fe600078008ff */
[----:B------:R4:W-:Y:S01]  /*13ef0*/  LDGSTS.E.BYPASS.LTC128B.128 [R203+0x5880], [R12.64], !P4 ;  /* 0x058800000ccb7fae */ /* 0x0009e2000e101d46 */
[-C--:B------:R-:W-:Y:S05]  /*13f00*/  LEA.HI.X R15, R205, R2.reuse, R215, 0x1, P0 ;  /* 0x00000002cd0f7211 */ /* 0x080fea00000f0cd7 */
[----:B------:R3:W-:Y:S01]  /*13f10*/  LDGSTS.E.BYPASS.LTC128B.128 [R203+0x7080], [R14.64], !P3 ;  /* 0x070800000ecb7fae */ /* 0x0007e2000d901d46 */
[C---:B----4-:R-:W-:Y:S04]  /*13f20*/  LEA R12, P0, R204.reuse, R3, 0x1 ;  /* 0x00000003cc0c7211 */ /* 0x050fe800078008ff */
[----:B------:R-:W-:Y:S02]  /*13f30*/  LEA.HI.X R13, R204, R2, R214, 0x1, P0 ;  /* 0x00000002cc0d7211 */ /* 0x000fe400000f0cd6 */
[----:B-1----:R-:W-:Y:S03]  /*13f40*/  ISETP.GT.AND P0, PT, R21, 0x7f, PT ;  /* 0x0000007f1500780c */ /* 0x002fe60003f04270 */
[----:B------:R3:W-:Y:S10]  /*13f50*/  LDGSTS.E.BYPASS.LTC128B.128 [R203+0x8880], [R12.64], !P2 ;  /* 0x088800000ccb7fae */ /* 0x0007f4000d101d46 */
[----:B------:R-:W-:-:S05]  /*13f60*/  @P0 BRA `(.L_x_1840) ;  /* 0x0000012000000947 */ /* 0x000fca0003800000 */
[----:B------:R-:W-:-:S05]  /*13f70*/  BRA.DIV ~URZ, `(.L_x_1841) ;  /* 0x000090a27f007947 */ /* 0x000fca000b800000 */
[----:B------:R-:W1:Y:S04]  /*13f80*/  SHFL.IDX PT, R4, R4, 0x1, 0x181f ;  /* 0x00381f0004047f89 */ /* 0x000e6800000e0000 */
[----:B------:R4:W3:Y:S02]  /*13f90*/  SHFL.IDX PT, R2, R20, 0x1, 0x181f ;  /* 0x00381f0014027f89 */ /* 0x0008e400000e0000 */
.L_x_1926:
[C---:B---3--:R-:W-:Y:S04]  /*13fa0*/  LEA R12, P0, R140.reuse, R2, 0x1 ;  /* 0x000000028c0c7211 */ /* 0x048fe800078008ff */
[----:B-1----:R-:W-:Y:S05]  /*13fb0*/  LEA.HI.X R13, R140, R4, R141, 0x1, P0 ;  /* 0x000000048c0d7211 */ /* 0x002fea00000f0c8d */
[----:B------:R-:W-:Y:S01]  /*13fc0*/  @!PT LDS RZ, [RZ] ;  /* 0x00000000fffff984 */ /* 0x000fe20000000800 */
[----:B------:R-:W-:Y:S01]  /*13fd0*/  @!PT LDS RZ, [RZ] ;  /* 0x00000000fffff984 */ /* 0x000fe20000000800 */
[----:B------:R-:W-:Y:S01]  /*13fe0*/  @!PT LDS RZ, [RZ] ;  /* 0x00000000fffff984 */ /* 0x000fe20000000800 */
[----:B------:R1:W-:Y:S02]  /*13ff0*/  LDGSTS.E.BYPASS.LTC128B.128 [R207+0x5080], [R12.64], !P5 ;  /* 0x050800000ccf7fae */ /* 0x0003e4000e901d46 */
[C---:B-1----:R-:W-:Y:S04]  /*14000*/  LEA R12, P0, R206.reuse, R2, 0x1 ;  /* 0x00000002ce0c7211 */ /* 0x042fe800078008ff */
[----:B------:R-:W-:Y:S05]  /*14010*/  LEA.HI.X R13, R206, R4, R213, 0x1, P0 ;  /* 0x00000004ce0d7211 */ /* 0x000fea00000f0cd5 */
[----:B------:R1:W-:Y:S02]  /*14020*/  LDGSTS.E.BYPASS.LTC128B.128 [R207+0x6880], [R12.64], !P4 ;  /* 0x068800000ccf7fae */ /* 0x0003e4000e101d46 */
[C---:B-1----:R-:W-:Y:S04]  /*14030*/  LEA R12, P0, R205.reuse, R2, 0x1 ;  /* 0x00000002cd0c7211 */ /* 0x042fe800078008ff */
[----:B------:R-:W-:Y:S02]  /*14040*/  LEA.HI.X R13, R205, R4, R215, 0x1, P0 ;  /* 0x00000004cd0d7211 */ /* 0x000fe400000f0cd7 */
[C---:B------:R-:W-:Y:S03]  /*14050*/  LEA R2, P0, R204.reuse, R2, 0x1 ;  /* 0x00000002cc027211 */ /* 0x040fe600078008ff */
[----:B------:R1:W-:Y:S01]  /*14060*/  LDGSTS.E.BYPASS.LTC128B.128 [R207+0x8080], [R12.64], !P3 ;  /* 0x080800000ccf7fae */ /* 0x0003e2000d901d46 */
[----:B------:R-:W-:Y:S05]  /*14070*/  LEA.HI.X R3, R204, R4, R214, 0x1, P0 ;  /* 0x00000004cc037211 */ /* 0x000fea00000f0cd6 */
[----:B------:R1:W-:Y:S04]  /*14080*/  LDGSTS.E.BYPASS.LTC128B.128 [R207+0x9880], [R2.64], !P2 ;  /* 0x0988000002cf7fae */ /* 0x0003e8000d101d46 */
.L_x_1840:
[----:B------:R-:W-:Y:S05]  /*14090*/  BSYNC B0 ;  /* 0x0000000000007941 */ /* 0x000fea0003800000 */
.L_x_1839:
[----:B------:R-:W0:Y:S01]  /*140a0*/  LDGDEPBAR ;  /* 0x00000000000079af */ /* 0x000e220000000000 */
[----:B------:R-:W-:Y:S01]  /*140b0*/  WARPSYNC 0xffffffff ;  /* 0xffffffff00007948 */ /* 0x000fe20003800000 */
[C---:B-123--:R-:W-:Y:S01]  /*140c0*/  HMMA.16816.F32.BF16 R12, R32.reuse, R16, RZ ;  /* 0x00000010200c723c */ /* 0x04efe200000418ff */
[----:B------:R-:W-:Y:S02]  /*140d0*/  BSSY B0, `(.L_x_1842) ;  /* 0x0000117000007945 */ /* 0x000fe40003800000 */
[----:B------:R-:W-:Y:S02]  /*140e0*/  LOP3.LUT P0, RZ, R149, 0x4, RZ, 0xc0, !PT ;  /* 0x0000000495ff7812 */ /* 0x000fe4000780c0ff */
[C---:B------:R-:W-:Y:S03]  /*140f0*/  IADD3 R2, R150.reuse, 0x40, RZ ;  /* 0x0000004096027810 */ /* 0x040fe60007ffe0ff */
[C---:B------:R-:W-:Y:S08]  /*14100*/  HMMA.16816.F32.BF16 R16, R32.reuse, R18, RZ ;  /* 0x000000122010723c */ /* 0x040ff000000418ff */
[C---:B----4-:R-:W-:Y:S01]  /*14110*/  HMMA.16816.F32.BF16 R20, R32.reuse, R24, RZ ;  /* 0x000000182014723c */ /* 0x050fe200000418ff */
[----:B------:R-:W-:Y:S02]  /*14120*/  @P0 IADD3 R2, R150, -0x40, RZ ;  /* 0xffffffc096020810 */ /* 0x000fe40007ffe0ff */
[----:B------:R-:W-:Y:S05]  /*14130*/  ISETP.GT.AND P0, PT, R209, R218, PT ;  /* 0x000000dad100720c */ /* 0x000fea0003f04270 */
        /* <DEDUP_REMOVED lines=16> */
[C---:B--2---:R-:W-:Y:S08]  /*14240*/  HMMA.16816.F32.BF16 R20, R176.reuse, R180, R20 ;  /* 0x000000b4b014723c */ /* 0x044ff00000041814 */
[C---:B------:R-:W-:Y:S01]  /*14250*/  HMMA.16816.F32.BF16 R24, R176.reuse, R182, R24 ;  /* 0x000000b6b018723c */ /* 0x040fe20000041818 */
[----:B------:R-:W1:Y:S07]  /*14260*/  LDSM.16.M88.4 R180, [R201] ;  /* 0x00000000c9b4783b */ /* 0x000e6e0000000200 */
[C---:B------:R-:W-:Y:S08]  /*14270*/  HMMA.16816.F32.BF16 R28, R176.reuse, R188, R28 ;  /* 0x000000bcb01c723c */ /* 0x040ff0000004181c */
[----:B------:R-:W-:Y:S01]  /*14280*/  HMMA.16816.F32.BF16 R32, R176, R190, R32 ;  /* 0x000000beb020723c */ /* 0x000fe20000041820 */
[----:B------:R-:W2:Y:S07]  /*14290*/  LDSM.16.M88.4 R176, [R10+0x800] ;  /* 0x000800000ab0783b */ /* 0x000eae0000000200 */
[----:B------:R-:W3:Y:S01]  /*142a0*/  LDSM.16.M88.4 R188, [R10+0x1000] ;  /* 0x001000000abc783b */ /* 0x000ee20000000200 */
[C---:B-1----:R-:W-:Y:S08]  /*142b0*/  HMMA.16816.F32.BF16 R12, R180.reuse, R184, R12 ;  /* 0x000000b8b40c723c */ /* 0x042ff0000004180c */
[C---:B------:R-:W-:Y:S01]  /*142c0*/  HMMA.16816.F32.BF16 R16, R180.reuse, R186, R16 ;  /* 0x000000bab410723c */ /* 0x040fe20000041810 */
[----:B------:R-:W-:Y:S07]  /*142d0*/  LDSM.16.M88.4 R184, [R150+0x1800] ;  /* 0x0018000096b8783b */ /* 0x000fee0000000200 */
[C---:B--2---:R-:W-:Y:S08]  /*142e0*/  HMMA.16816.F32.BF16 R20, R180.reuse, R176, R20 ;  /* 0x000000b0b414723c */ /* 0x044ff00000041814 */
[C---:B------:R-:W-:Y:S01]  /*142f0*/  HMMA.16816.F32.BF16 R24, R180.reuse, R178, R24 ;  /* 0x000000b2b418723c */ /* 0x040fe20000041818 */
[----:B------:R-:W1:Y:S07]  /*14300*/  LDSM.16.M88.4 R176, [R199+0x4000] ;  /* 0x00400000c7b0783b */ /* 0x000e6e0000000200 */
[C---:B---3--:R-:W-:Y:S08]  /*14310*/  HMMA.16816.F32.BF16 R28, R180.reuse, R188, R28 ;  /* 0x000000bcb41c723c */ /* 0x048ff0000004181c */
        /* <DEDUP_REMOVED lines=102> */
[----:B------:R-:W-:Y:S01]  /*14980*/  LDSM.16.M88.4 R188, [R201+0xc000] ;  /* 0x00c00000c9bc783b */ /* 0x000fe20000000200 */
        /* <DEDUP_REMOVED lines=33> */
[C---:B--2---:R-:W-:Y:S08]  /*14ba0*/  HMMA.16816.F32.BF16 R28, R188.reuse, R12, R28 ;  /* 0x0000000cbc1c723c */ /* 0x044ff0000004181c */
[----:B------:R-:W-:Y:S04]  /*14bb0*/  HMMA.16816.F32.BF16 R32, R188, R14, R32 ;  /* 0x0000000ebc20723c */ /* 0x000fe80000041820 */
[----:B-----5:R-:W-:Y:S04]  /*14bc0*/  FMUL.FTZ R2, R17, c[0x0][0x320] ;  /* 0x0000c80011027a20 */ /* 0x020fe80000410000 */
        /* <DEDUP_REMOVED lines=32> */
[----:B--234-:R-:W-:Y:S01]  /*14dd0*/  IMAD.MOV.U32 R2, RZ, RZ, 0x1 ;  /* 0x00000001ff027424 */ /* 0x01cfe200078e00ff */
[----:B------:R-:W-:Y:S01]  /*14de0*/  ISETP.GT.AND P0, PT, R0, 0x2f, PT ;  /* 0x0000002f0000780c */ /* 0x000fe20003f04270 */
[----:B------:R-:W-:Y:S01]  /*14df0*/  IMAD.MOV.U32 R210, RZ, RZ, RZ ;  /* 0x000000ffffd27224 */ /* 0x000fe200078e00ff */
[----:B------:R-:W2:Y:S02]  /*14e00*/  LDL R224, [R1+0x4] ;  /* 0x0000040001e07983 */ /* 0x000ea40000100800 */
[----:B------:R-:W-:Y:S02]  /*14e10*/  ISETP.NE.AND P1, PT, R2, c[0x0][0x2b8], PT ;  /* 0x0000ae0002007a0c */ /* 0x000fe40003f25270 */
[----:B------:R-:W3:Y:S01]  /*14e20*/  LDL R208, [R1] ;  /* 0x0000000001d07983 */ /* 0x000ee20000100800 */
[----:B--2---:R-:W-:Y:S05]  /*14e30*/  IMAD R3, R209, 0x30, R224 ;  /* 0x00000030d1037824 */ /* 0x004fea00078e02e0 */
[----:B------:R-:W-:Y:S05]  /*14e40*/  IADD3 R3, R3, -0x30, R0 ;  /* 0xffffffd003037810 */ /* 0x000fea0007ffe000 */
[----:B------:R-:W-:Y:S04]  /*14e50*/  @P1 IMAD.HI.U32 R4, R3, c[0x0][0x2bc], RZ ;  /* 0x0000af0003041a27 */ /* 0x000fe800078e00ff */
[--C-:B------:R-:W-:Y:S01]  /*14e60*/  IMAD.MOV.U32 R2, RZ, RZ, R3.reuse ;  /* 0x000000ffff027224 */ /* 0x100fe200078e0003 */
[----:B------:R-:W-:Y:S04]  /*14e70*/  @P1 SHF.R.U32.HI R2, RZ, c[0x0][0x2c0], R4 ;  /* 0x0000b000ff021a19 */ /* 0x000fe80000011604 */
[----:B------:R-:W-:Y:S01]  /*14e80*/  @!P0 IADD3 R4, P1, R2, R238, RZ ;  /* 0x000000ee02048210 */ /* 0x000fe20007f3e0ff */
[----:B------:R-:W-:Y:S04]  /*14e90*/  IMAD.MOV R12, RZ, RZ, -R2 ;  /* 0x000000ffff0c7224 */ /* 0x000fe800078e0a02 */
[----:B------:R-:W-:Y:S01]  /*14ea0*/  IMAD R211, R12, c[0x0][0x2b8], R3 ;  /* 0x0000ae000cd37a24 */ /* 0x000fe200078e0203 */
[----:B---3--:R-:W-:Y:S02]  /*14eb0*/  @!P0 LEA.HI.X.SX32 R3, R2, R208, 0x1, P1 ;  /* 0x000000d002038211 */ /* 0x008fe400008f0eff */
[C---:B------:R-:W-:Y:S02]  /*14ec0*/  @!P0 LEA R2, P1, R4.reuse, c[0x0][0x2a0], 0x2 ;  /* 0x0000a80004028a11 */ /* 0x040fe400078210ff */
[----:B------:R-:W-:Y:S02]  /*14ed0*/  IADD3 R12, -R143, 0x30, RZ ;  /* 0x000000308f0c7810 */ /* 0x000fe40007ffe1ff */
[----:B------:R-:W-:Y:S05]  /*14ee0*/  @!P0 LEA.HI.X R3, R4, c[0x0][0x2a4], R3, 0x2, P1 ;  /* 0x0000a90004038a11 */ /* 0x000fea00008f1403 */
[----:B------:R2:W3:Y:S02]  /*14ef0*/  @!P0 LDG.E R210, [R2.64] ;  /* 0x0000000602d28981 */ /* 0x0004e4000c1e1900 */
[----:B--2---:R-:W-:Y:S05]  /*14f00*/  SHF.R.S32.HI R2, RZ, 0x1f, R211 ;  /* 0x0000001fff027819 */ /* 0x004fea00000114d3 */
[----:B------:R-:W-:Y:S02]  /*14f10*/  IMAD R4, R2, c[0x0][0x1e0], RZ ;  /* 0x0000780002047a24 */ /* 0x000fe400078e02ff */
[C---:B------:R-:W-:Y:S04]  /*14f20*/  IMAD.WIDE.U32 R2, R211.reuse, c[0x0][0x1e0], RZ ;  /* 0x00007800d3027a25 */ /* 0x040fe800078e00ff */
[----:B------:R-:W-:Y:S04]  /*14f30*/  IMAD R4, R211, c[0x0][0x1e4], R4 ;  /* 0x00007900d3047a24 */ /* 0x000fe800078e0204 */
[----:B------:R-:W-:Y:S01]  /*14f40*/  IMAD.IADD R3, R3, 0x1, R4 ;  /* 0x0000000103037824 */ /* 0x000fe200078e0204 */
[----:B---3--:R-:W-:Y:S03]  /*14f50*/  SHF.R.S32.HI R4, RZ, 0x1f, R210 ;  /* 0x0000001fff047819 */ /* 0x008fe600000114d2 */
[----:B------:R-:W-:Y:S04]  /*14f60*/  IMAD.WIDE.U32 R2, R210, c[0x0][0x1f0], R2 ;  /* 0x00007c00d2027a25 */ /* 0x000fe800078e0002 */
[----:B------:R-:W-:Y:S01]  /*14f70*/  IMAD R4, R4, c[0x0][0x1f0], RZ ;  /* 0x00007c0004047a24 */ /* 0x000fe200078e02ff */
[----:B------:R-:W-:Y:S03]  /*14f80*/  IADD3 R2, P0, R236, R2, RZ ;  /* 0x00000002ec027210 */ /* 0x000fe60007f1e0ff */
[----:B------:R-:W-:Y:S05]  /*14f90*/  IMAD R4, R210, c[0x0][0x1f4], R4 ;  /* 0x00007d00d2047a24 */ /* 0x000fea00078e0204 */
[----:B------:R-:W-:Y:S02]  /*14fa0*/  IADD3.X R3, R252, R3, R4, P0, !PT ;  /* 0x00000003fc037210 */ /* 0x000fe400007fe404 */
[C---:B------:R-:W-:Y:S04]  /*14fb0*/  LEA R16, P0, R2.reuse, c[0x0][0x1c8], 0x1 ;  /* 0x0000720002107a11 */ /* 0x040fe800078008ff */
[----:B------:R-:W-:Y:S02]  /*14fc0*/  LEA.HI.X R13, R2, c[0x0][0x1cc], R3, 0x1, P0 ;  /* 0x00007300020d7a11 */ /* 0x000fe400000f0c03 */
[----:B------:R-:W-:Y:S01]  /*14fd0*/  ISETP.GE.AND P0, PT, R12, 0x1, PT ;  /* 0x000000010c00780c */ /* 0x000fe20003f06270 */
[----:B------:R-:W-:-:S10]  /*14fe0*/  BRA.DIV ~URZ, `(.L_x_1844) ;  /* 0x000081027f007947 */ /* 0x000fd4000b800000 */
[----:B------:R2:W3:Y:S02]  /*14ff0*/  SHFL.IDX PT, R4, R13, RZ, 0x181f ;  /* 0x00181fff0d047589 */ /* 0x0004e400000e0000 */
.L_x_1927:
[----:B------:R-:W-:-:S05]  /*15000*/  BRA.DIV ~URZ, `(.L_x_1845) ;  /* 0x000081527f007947 */ /* 0x000fca000b800000 */
[----:B------:R4:W2:Y:S02]  /*15010*/  SHFL.IDX PT, R2, R16, RZ, 0x181f ;  /* 0x00181fff10027589 */ /* 0x0008a400000e0000 */
.L_x_1928:
[C---:B--2---:R-:W-:Y:S04]  /*15020*/  @P0 LEA R14, P1, R140.reuse, R2, 0x1 ;  /* 0x000000028c0e0211 */ /* 0x044fe800078208ff */
[----:B---3--:R-:W-:Y:S05]  /*15030*/  @P0 LEA.HI.X R15, R140, R4, R141, 0x1, P1 ;  /* 0x000000048c0f0211 */ /* 0x008fea00008f0c8d */
[----:B------:R-:W-:Y:S01]  /*15040*/  @!PT LDS RZ, [RZ] ;  /* 0x00000000fffff984 */ /* 0x000fe20000000800 */
[----:B------:R-:W-:Y:S01]  /*15050*/  @!PT LDS RZ, [RZ] ;  /* 0x00000000fffff984 */ /* 0x000fe20000000800 */
[----:B------:R-:W-:Y:S01]  /*15060*/  @!PT LDS RZ, [RZ] ;  /* 0x00000000fffff984 */ /* 0x000fe20000000800 */
[----:B------:R2:W-:Y:S02]  /*15070*/  @P0 LDGSTS.E.BYPASS.LTC128B.128 [R203+0xa080], [R14.64], !P5 ;  /* 0x0a0800000ecb0fae */ /* 0x0005e4000e901d46 */
[C---:B--2---:R-:W-:Y:S04]  /*15080*/  @P0 LEA R14, P1, R206.reuse, R2, 0x1 ;  /* 0x00000002ce0e0211 */ /* 0x044fe800078208ff */
[----:B------:R-:W-:Y:S05]  /*15090*/  @P0 LEA.HI.X R15, R206, R4, R213, 0x1, P1 ;  /* 0x00000004ce0f0211 */ /* 0x000fea00008f0cd5 */
[----:B------:R2:W-:Y:S02]  /*150a0*/  @P0 LDGSTS.E.BYPASS.LTC128B.128 [R203+0xb880], [R14.64], !P4 ;  /* 0x0b8800000ecb0fae */ /* 0x0005e4000e101d46 */
[C---:B--2---:R-:W-:Y:S04]  /*150b0*/  @P0 LEA R14, P1, R205.reuse, R2, 0x1 ;  /* 0x00000002cd0e0211 */ /* 0x044fe800078208ff */
[----:B------:R-:W-:Y:S02]  /*150c0*/  @P0 LEA.HI.X R15, R205, R4, R215, 0x1, P1 ;  /* 0x00000004cd0f0211 */ /* 0x000fe400008f0cd7 */
[C---:B------:R-:W-:Y:S03]  /*150d0*/  @P0 LEA R2, P1, R204.reuse, R2, 0x1 ;  /* 0x00000002cc020211 */ /* 0x040fe600078208ff */
[----:B------:R2:W-:Y:S01]  /*150e0*/  @P0 LDGSTS.E.BYPASS.LTC128B.128 [R203+0xd080], [R14.64], !P3 ;  /* 0x0d0800000ecb0fae */ /* 0x0005e2000d901d46 */
[----:B------:R-:W-:Y:S05]  /*150f0*/  @P0 LEA.HI.X R3, R204, R4, R214, 0x1, P1 ;  /* 0x00000004cc030211 */ /* 0x000fea00008f0cd6 */
[----:B------:R2:W-:Y:S01]  /*15100*/  @P0 LDGSTS.E.BYPASS.LTC128B.128 [R203+0xe880], [R2.64], !P2 ;  /* 0x0e88000002cb0fae */ /* 0x0005e2000d101d46 */
[----:B------:R-:W-:Y:S01]  /*15110*/  ISETP.GE.AND P0, PT, R12, 0x21, PT ;  /* 0x000000210c00780c */ /* 0x000fe20003f06270 */
[----:B------:R-:W-:-:S06]  /*15120*/  BRA.DIV ~URZ, `(.L_x_1846) ;  /* 0x000080a27f007947 */ /* 0x000fcc000b800000 */
[----:B------:R3:W2:Y:S04]  /*15130*/  SHFL.IDX PT, R4, R13, 0x1, 0x181f ;  /* 0x00381f000d047f89 */ /* 0x0006a800000e0000 */
[----:B--2---:R3:W2:Y:S02]  /*15140*/  SHFL.IDX PT, R2, R16, 0x1, 0x181f ;  /* 0x00381f0010027f89 */ /* 0x0046a400000e0000 */
.L_x_1929:
        /* <DEDUP_REMOVED lines=14> */
[----:B------:R2:W-:Y:S04]  /*15230*/  @P0 LDGSTS.E.BYPASS.LTC128B.128 [R207+0xf880], [R2.64], !P2 ;  /* 0x0f88000002cf0fae */ /* 0x0005e8000d101d46 */
.L_x_1843:
[----:B---34-:R-:W-:Y:S05]  /*15240*/  BSYNC B0 ;  /* 0x0000000000007941 */ /* 0x018fea0003800000 */
.L_x_1842:
[----:B--2---:R-:W-:Y:S01]  /*15250*/  FMNMX.FTZ R3, R187, R6, !PT ;  /* 0x00000006bb037209 */ /* 0x004fe20007810000 */
[----:B------:R-:W0:Y:S01]  /*15260*/  LDGDEPBAR ;  /* 0x00000000000079af */ /* 0x000e220000000000 */
[----:B------:R-:W-:Y:S02]  /*15270*/  FMNMX.FTZ R2, R192, R5, !PT ;  /* 0x00000005c0027209 */ /* 0x000fe40007810000 */
        /* <DEDUP_REMOVED lines=24> */
.L_x_1930:
[----:B-12---:R-:W-:Y:S01]  /*15400*/  FMNMX.FTZ R4, R4, R2, !PT ;  /* 0x0000000204047209 */ /* 0x006fe20007810000 */
[----:B------:R-:W-:-:S05]  /*15410*/  BRA.DIV ~URZ, `(.L_x_1848) ;  /* 0x00007ed27f007947 */ /* 0x000fca000b800000 */
[----:B------:R-:W1:Y:S02]  /*15420*/  SHFL.BFLY PT, R2, R4, 0x1, 0x1f ;  /* 0x0c201f0004027f89 */ /* 0x000e6400000e0000 */
[----:B-1----:R-:W-:Y:S02]  /*15430*/  FMNMX.FTZ R6, R4, R2, !PT ;  /* 0x0000000204067209 */ /* 0x002fe40007810000 */
[----:B------:R-:W1:Y:S02]  /*15440*/  SHFL.BFLY PT, R2, R12, 0x2, 0x1f ;  /* 0x0c401f000c027f89 */ /* 0x000e6400000e0000 */
[----:B-1----:R-:W-:Y:S05]  /*15450*/  FMNMX.FTZ R4, R12, R2, !PT ;  /* 0x000000020c047209 */ /* 0x002fea0007810000 */
[----:B------:R1:W2:Y:S02]  /*15460*/  SHFL.BFLY PT, R2, R4, 0x1, 0x1f ;  /* 0x0c201f0004027f89 */ /* 0x0002a400000e0000 */
.L_x_1931:
[----:B-12---:R-:W-:Y:S01]  /*15470*/  FMNMX.FTZ R4, R2, R4, !PT ;  /* 0x0000000402047209 */ /* 0x006fe20007810000 */
[C---:B------:R-:W-:Y:S01]  /*15480*/  FADD.FTZ R2, -R6.reuse, R9 ;  /* 0x0000000906027221 */ /* 0x040fe20000010100 */
[----:B------:R-:W-:Y:S01]  /*15490*/  WARPSYNC 0xffffffff ;  /* 0xffffffff00007948 */ /* 0x000fe20003800000 */
[----:B------:R-:W-:Y:S01]  /*154a0*/  FMUL.FTZ R9, R6, c[0x0][0x2d0] ;  /* 0x0000b40006097a20 */ /* 0x000fe20000410000 */
[----:B------:R-:W-:Y:S01]  /*154b0*/  ISETP.GT.AND P0, PT, R209, R218, PT ;  /* 0x000000dad100720c */ /* 0x000fe20003f04270 */
        /* <DEDUP_REMOVED lines=15> */
[----:B------:R-:W2:Y:S10]  /*155b0*/  MUFU.EX2 R14, R14 ;  /* 0x0000000e000e7308 */ /* 0x000eb40000000800 */
[----:B------:R3:W-:Y:S10]  /*155c0*/  MUFU.EX2 R17, R13 ;  /* 0x0000000d00117308 */ /* 0x0007f40000000800 */
[----:B------:R-:W4:Y:S10]  /*155d0*/  MUFU.EX2 R16, R12 ;  /* 0x0000000c00107308 */ /* 0x000f340000000800 */
[----:B------:R-:W-:Y:S01]  /*155e0*/  MUFU.EX2 R9, R9 ;  /* 0x0000000900097308 */ /* 0x000fe20000000800 */
[C---:B-1----:R-:W-:Y:S01]  /*155f0*/  FFMA.FTZ R2, R3.reuse, R217, R15 ;  /* 0x000000d903027223 */ /* 0x042fe2000001000f */
[C---:B--2---:R-:W-:Y:S01]  /*15600*/  F2FP.BF16.PACK_AB R176, R14.reuse, R15 ;  /* 0x0000000f0eb0723e */ /* 0x044fe200000010ff */
[----:B------:R-:W-:Y:S02]  /*15610*/  FMUL.FTZ R32, R3, R152 ;  /* 0x0000009803207220 */ /* 0x000fe40000410000 */
[----:B---3--:R-:W-:Y:S02]  /*15620*/  FADD.FTZ R13, R14, R2 ;  /* 0x000000020e0d7221 */ /* 0x008fe40000010000 */
[C---:B------:R-:W-:Y:S02]  /*15630*/  FADD.FTZ R2, -R4.reuse, R5 ;  /* 0x0000000504027221 */ /* 0x040fe40000010100 */
[----:B------:R-:W-:Y:S02]  /*15640*/  FMUL.FTZ R5, R4, c[0x0][0x2d0] ;  /* 0x0000b40004057a20 */ /* 0x000fe40000410000 */
[----:B------:R-:W-:Y:S02]  /*15650*/  FMUL.FTZ R2, R2, c[0x0][0x2d0] ;  /* 0x0000b40002027a20 */ /* 0x000fe40000410000 */
[--C-:B------:R-:W-:Y:S01]  /*15660*/  FFMA.FTZ R182, R177, c[0x0][0x2d0], -R5.reuse ;  /* 0x0000b400b1b67a23 */ /* 0x100fe20000010805 */
[----:B----4-:R-:W-:Y:S01]  /*15670*/  F2FP.BF16.PACK_AB R178, R16, R17 ;  /* 0x0000001110b2723e */ /* 0x010fe200000010ff */
[--C-:B------:R-:W-:Y:S02]  /*15680*/  FFMA.FTZ R12, R192, c[0x0][0x2d0], -R5.reuse ;  /* 0x0000b400c00c7a23 */ /* 0x100fe40000010805 */
[----:B------:R-:W1:Y:S01]  /*15690*/  MUFU.EX2 R2, R2 ;  /* 0x0000000200027308 */ /* 0x000e620000000800 */
[----:B------:R-:W-:Y:S02]  /*156a0*/  FMUL.FTZ R33, R3, R153 ;  /* 0x0000009903217220 */ /* 0x000fe40000410000 */
[--C-:B------:R-:W-:Y:S02]  /*156b0*/  FFMA.FTZ R14, R193, c[0x0][0x2d0], -R5.reuse ;  /* 0x0000b400c10e7a23 */ /* 0x100fe40000010805 */
[--C-:B------:R-:W-:Y:S02]  /*156c0*/  FFMA.FTZ R179, R185, c[0x0][0x2d0], -R5.reuse ;  /* 0x0000b400b9b37a23 */ /* 0x100fe40000010805 */
[----:B------:R-:W-:Y:S02]  /*156d0*/  FFMA.FTZ R183, R183, c[0x0][0x2d0], -R5 ;  /* 0x0000b400b7b77a23 */ /* 0x000fe40000010805 */
[----:B------:R-:W-:Y:S01]  /*156e0*/  FMUL.FTZ R21, R3, R165 ;  /* 0x000000a503157220 */ /* 0x000fe20000410000 */
[----:B------:R2:W3:Y:S01]  /*156f0*/  MUFU.EX2 R177, R12 ;  /* 0x0000000c00b17308 */ /* 0x0004e20000000800 */
[----:B------:R-:W-:Y:S02]  /*15700*/  FADD.FTZ R13, R17, R13 ;  /* 0x0000000d110d7221 */ /* 0x000fe40000010000 */
[----:B------:R-:W-:Y:S02]  /*15710*/  FFMA.FTZ R181, R181, c[0x0][0x2d0], -R5 ;  /* 0x0000b400b5b57a23 */ /* 0x000fe40000010805 */
[----:B------:R-:W-:Y:S02]  /*15720*/  FADD.FTZ R185, R16, R13 ;  /* 0x0000000d10b97221 */ /* 0x000fe40000010000 */
[----:B------:R-:W-:Y:S02]  /*15730*/  FMUL.FTZ R13, R3, R173 ;  /* 0x000000ad030d7220 */ /* 0x000fe40000410000 */
[--C-:B------:R-:W-:Y:S01]  /*15740*/  FFMA.FTZ R180, R180, c[0x0][0x2d0], -R5.reuse ;  /* 0x0000b400b4b47a23 */ /* 0x100fe20000010805 */
[----:B------:R-:W-:Y:S01]  /*15750*/  MUFU.EX2 R165, R179 ;  /* 0x000000b300a57308 */ /* 0x000fe20000000800 */
[--C-:B------:R-:W-:Y:S02]  /*15760*/  FFMA.FTZ R184, R26, c[0x0][0x2d0], -R5.reuse ;  /* 0x0000b4001ab87a23 */ /* 0x100fe40000010805 */
[--C-:B------:R-:W-:Y:S02]  /*15770*/  FFMA.FTZ R191, R24, c[0x0][0x2d0], -R5.reuse ;  /* 0x0000b40018bf7a23 */ /* 0x100fe40000010805 */
[C---:B-1----:R-:W-:Y:S02]  /*15780*/  FMUL.FTZ R34, R2.reuse, R154 ;  /* 0x0000009a02227220 */ /* 0x042fe40000410000 */
[C---:B------:R-:W-:Y:S02]  /*15790*/  FMUL.FTZ R35, R2.reuse, R155 ;  /* 0x0000009b02237220 */ /* 0x040fe40000410000 */
[----:B------:R-:W1:Y:S01]  /*157a0*/  LDSM.16.MT88.4 R152, [R151] ;  /* 0x000000009798783b */ /* 0x000e620000004200 */
[----:B------:R-:W4:Y:S01]  /*157b0*/  MUFU.EX2 R193, R183 ;  /* 0x000000b700c17308 */ /* 0x000f220000000800 */
[----:B------:R-:W-:Y:S02]  /*157c0*/  FMUL.FTZ R15, R2, R175 ;  /* 0x000000af020f7220 */ /* 0x000fe40000410000 */
[--C-:B------:R-:W-:Y:S02]  /*157d0*/  FFMA.FTZ R190, R23, c[0x0][0x2d0], -R5.reuse ;  /* 0x0000b40017be7a23 */ /* 0x100fe40000010805 */
[C---:B--2---:R-:W-:Y:S02]  /*157e0*/  FMUL.FTZ R12, R3.reuse, R172 ;  /* 0x000000ac030c7220 */ /* 0x044fe40000410000 */
[--C-:B------:R-:W-:Y:S02]  /*157f0*/  FFMA.FTZ R192, R22, c[0x0][0x2d0], -R5.reuse ;  /* 0x0000b40016c07a23 */ /* 0x100fe40000010805 */
[----:B------:R-:W-:Y:S01]  /*15800*/  FFMA.FTZ R5, R20, c[0x0][0x2d0], -R5 ;  /* 0x0000b40014057a23 */ /* 0x000fe20000010805 */
[----:B------:R-:W2:Y:S01]  /*15810*/  MUFU.EX2 R172, R14 ;  /* 0x0000000e00ac7308 */ /* 0x000ea20000000800 */
[C---:B------:R-:W-:Y:S02]  /*15820*/  FMUL.FTZ R20, R3.reuse, R164 ;  /* 0x000000a403147220 */ /* 0x040fe40000410000 */
[C---:B---3--:R-:W-:Y:S02]  /*15830*/  FFMA.FTZ R164, R2.reuse, R216, R177 ;  /* 0x000000d802a47223 */ /* 0x048fe400000100b1 */
[C---:B------:R-:W-:Y:S02]  /*15840*/  FMUL.FTZ R16, R3.reuse, R168 ;  /* 0x000000a803107220 */ /* 0x040fe40000410000 */
[----:B------:R-:W-:Y:S02]  /*15850*/  FMUL.FTZ R17, R3, R169 ;  /* 0x000000a903117220 */ /* 0x000fe40000410000 */
[C---:B------:R-:W-:Y:S01]  /*15860*/  FMUL.FTZ R18, R2.reuse, R170 ;  /* 0x000000aa02127220 */ /* 0x040fe20000410000 */
[----:B------:R-:W-:Y:S01]  /*15870*/  MUFU.EX2 R183, R184 ;  /* 0x000000b800b77308 */ /* 0x000fe20000000800 */
[C---:B------:R-:W-:Y:S02]  /*15880*/  FMUL.FTZ R19, R2.reuse, R171 ;  /* 0x000000ab02137220 */ /* 0x040fe40000410000 */
[C---:B------:R-:W-:Y:S01]  /*15890*/  FMUL.FTZ R22, R2.reuse, R166 ;  /* 0x000000a602167220 */ /* 0x040fe20000410000 */
[----:B----4-:R-:W-:Y:S01]  /*158a0*/  F2FP.BF16.PACK_AB R179, R193, R165 ;  /* 0x000000a5c1b3723e */ /* 0x010fe200000010ff */
[C---:B------:R-:W-:Y:S01]  /*158b0*/  FMUL.FTZ R23, R2.reuse, R167 ;  /* 0x000000a702177220 */ /* 0x040fe20000410000 */
[----:B------:R-:W-:Y:S01]  /*158c0*/  LDSM.16.MT88.4 R168, [R151+0x1000] ;  /* 0x0010000097a8783b */ /* 0x000fe20000004200 */
[C---:B------:R-:W-:Y:S02]  /*158d0*/  FMUL.FTZ R27, R2.reuse, R163 ;  /* 0x000000a3021b7220 */ /* 0x040fe40000410000 */
[C---:B------:R-:W-:Y:S01]  /*158e0*/  FMUL.FTZ R24, R3.reuse, R160 ;  /* 0x000000a003187220 */ /* 0x040fe20000410000 */
[----:B------:R-:W-:Y:S01]  /*158f0*/  MUFU.EX2 R5, R5 ;  /* 0x0000000500057308 */ /* 0x000fe20000000800 */
[C---:B------:R-:W-:Y:S02]  /*15900*/  FMUL.FTZ R25, R3.reuse, R161 ;  /* 0x000000a103197220 */ /* 0x040fe40000410000 */
[----:B------:R-:W-:Y:S01]  /*15910*/  FMUL.FTZ R26, R2, R162 ;  /* 0x000000a2021a7220 */ /* 0x000fe20000410000 */
[----:B--2---:R-:W-:Y:S01]  /*15920*/  F2FP.BF16.PACK_AB R177, R172, R177 ;  /* 0x000000b1acb1723e */ /* 0x004fe200000010ff */
[C---:B------:R-:W-:Y:S02]  /*15930*/  FMUL.FTZ R14, R2.reuse, R174 ;  /* 0x000000ae020e7220 */ /* 0x040fe40000410000 */
[C---:B------:R-:W-:Y:S02]  /*15940*/  FMUL.FTZ R28, R3.reuse, R156 ;  /* 0x0000009c031c7220 */ /* 0x040fe40000410000 */
[C---:B------:R-:W-:Y:S01]  /*15950*/  FMUL.FTZ R29, R3.reuse, R157 ;  /* 0x0000009d031d7220 */ /* 0x040fe20000410000 */
[----:B------:R-:W2:Y:S01]  /*15960*/  MUFU.EX2 R160, R189 ;  /* 0x000000bd00a07308 */ /* 0x000ea20000000800 */
[C---:B------:R-:W-:Y:S01]  /*15970*/  FMUL.FTZ R30, R2.reuse, R158 ;  /* 0x0000009e021e7220 */ /* 0x040fe20000410000 */
[C---:B-1----:R-:W-:Y:S05]  /*15980*/  HMMA.16816.F32.BF16 R12, R176.reuse, R152, R12 ;  /* 0x00000098b00c723c */ /* 0x042fea000004180c */
[C---:B------:R-:W-:Y:S02]  /*15990*/  FMUL.FTZ R31, R2.reuse, R159 ;  /* 0x0000009f021f7220 */ /* 0x040fe40000410000 */
[----:B------:R-:W-:Y:S01]  /*159a0*/  LDSM.16.MT88.4 R156, [R151+0x800] ;  /* 0x00080000979c783b */ /* 0x000fe20000004200 */
[C---:B------:R-:W-:Y:S01]  /*159b0*/  HMMA.16816.F32.BF16 R16, R176.reuse, R154, R16 ;  /* 0x0000009ab010723c */ /* 0x040fe20000041810 */
[----:B------:R-:W-:Y:S03]  /*159c0*/  MUFU.EX2 R162, R187 ;  /* 0x000000bb00a27308 */ /* 0x000fe60000000800 */
[C---:B------:R-:W-:Y:S02]  /*159d0*/  FMUL.FTZ R36, R3.reuse, R36 ;  /* 0x0000002403247220 */ /* 0x040fe40000410000 */
[C---:B------:R-:W-:Y:S01]  /*159e0*/  FMUL.FTZ R37, R3.reuse, R37 ;  /* 0x0000002503257220 */ /* 0x040fe20000410000 */
[----:B------:R-:W1:Y:S01]  /*159f0*/  LDSM.16.MT88.4 R152, [R196] ;  /* 0x00000000c498783b */ /* 0x000e620000004200 */
[C---:B------:R-:W-:Y:S03]  /*15a00*/  FMUL.FTZ R38, R2.reuse, R38 ;  /* 0x0000002602267220 */ /* 0x040fe60000410000 */
        /* <DEDUP_REMOVED lines=21> */
[C---:B------:R-:W-:Y:S01]  /*15b60*/  FMUL.FTZ R56, R3.reuse, R56 ;  /* 0x0000003803387220 */ /* 0x040fe20000410000 */
[C---:B-1----:R-:W-:Y:S03]  /*15b70*/  HMMA.16816.F32.BF16 R20, R176.reuse, R152, R20 ;  /* 0x00000098b014723c */ /* 0x042fe60000041814 */
[C---:B------:R-:W-:Y:S01]  /*15b80*/  FMUL.FTZ R57, R3.reuse, R57 ;  /* 0x0000003903397220 */ /* 0x040fe20000410000 */
[----:B------:R-:W-:Y:S01]  /*15b90*/  MUFU.EX2 R180, R192 ;  /* 0x000000c000b47308 */ /* 0x000fe20000000800 */
[C---:B------:R-:W-:Y:S02]  /*15ba0*/  FMUL.FTZ R58, R2.reuse, R58 ;  /* 0x0000003a023a7220 */ /* 0x040fe40000410000 */
[C---:B------:R-:W-:Y:S01]  /*15bb0*/  FMUL.FTZ R59, R2.reuse, R59 ;  /* 0x0000003b023b7220 */ /* 0x040fe20000410000 */
[C---:B------:R-:W-:Y:S01]  /*15bc0*/  HMMA.16816.F32.BF16 R24, R176.reuse, R154, R24 ;  /* 0x0000009ab018723c */ /* 0x040fe20000041818 */
[----:B------:R-:W1:Y:S03]  /*15bd0*/  LDSM.16.MT88.4 R152, [R198] ;  /* 0x00000000c698783b */ /* 0x000e660000004200 */
[C---:B------:R-:W-:Y:S02]  /*15be0*/  FMUL.FTZ R60, R3.reuse, R60 ;  /* 0x0000003c033c7220 */ /* 0x040fe40000410000 */
[C---:B------:R-:W-:Y:S02]  /*15bf0*/  FMUL.FTZ R61, R3.reuse, R61 ;  /* 0x0000003d033d7220 */ /* 0x040fe40000410000 */
[C---:B------:R-:W-:Y:S04]  /*15c00*/  FMUL.FTZ R62, R2.reuse, R62 ;  /* 0x0000003e023e7220 */ /* 0x040fe80000410000 */
        /* <DEDUP_REMOVED lines=82> */
[----:B--2---:R-:W-:Y:S02]  /*16130*/  FADD.FTZ R2, R160, R185 ;  /* 0x000000b9a0027221 */ /* 0x004fe40000010000 */
[C---:B------:R-:W-:Y:S02]  /*16140*/  FMUL.FTZ R132, R3.reuse, R132 ;  /* 0x0000008403847220 */ /* 0x040fe40000410000 */
[C---:B------:R-:W-:Y:S02]  /*16150*/  FMUL.FTZ R133, R3.reuse, R133 ;  /* 0x0000008503857220 */ /* 0x040fe40000410000 */
[C---:B------:R-:W-:Y:S02]  /*16160*/  FMUL.FTZ R136, R3.reuse, R136 ;  /* 0x0000008803887220 */ /* 0x040fe40000410000 */
[----:B------:R-:W-:Y:S01]  /*16170*/  FMUL.FTZ R137, R3, R137 ;  /* 0x0000008903897220 */ /* 0x000fe20000410000 */
[C---:B-1----:R-:W-:Y:S01]  /*16180*/  HMMA.16816.F32.BF16 R52, R176.reuse, R152, R52 ;  /* 0x00000098b034723c */ /* 0x042fe20000041834 */
[----:B------:R-:W1:Y:S07]  /*16190*/  MUFU.EX2 R3, R188 ;  /* 0x000000bc00037308 */ /* 0x000e6e0000000800 */
[C---:B------:R-:W-:Y:S01]  /*161a0*/  HMMA.16816.F32.BF16 R56, R176.reuse, R154, R56 ;  /* 0x0000009ab038723c */ /* 0x040fe20000041838 */
[----:B------:R-:W2:Y:S02]  /*161b0*/  LDSM.16.MT88.4 R152, [R198+0x1800] ;  /* 0x00180000c698783b */ /* 0x000ea40000004200 */
[----:B------:R-:W3:Y:S10]  /*161c0*/  MUFU.EX2 R188, R181 ;  /* 0x000000b500bc7308 */ /* 0x000ef40000000800 */
[----:B------:R-:W4:Y:S01]  /*161d0*/  MUFU.EX2 R181, R191 ;  /* 0x000000bf00b57308 */ /* 0x000f220000000800 */
        /* <DEDUP_REMOVED lines=33> */
[----:B------:R-:W-:Y:S03]  /*163f0*/  MUFU.EX2 R3, R195 ;  /* 0x000000c300037308 */ /* 0x000fe60000000800 */
[----:B---3--:R-:W-:Y:S03]  /*16400*/  F2FP.BF16.PACK_AB R153, R187, R188 ;  /* 0x000000bcbb99723e */ /* 0x008fe600000010ff */
[----:B------:R-:W-:Y:S02]  /*16410*/  F2FP.BF16.PACK_AB R154, R161, R162 ;  /* 0x000000a2a19a723e */ /* 0x000fe400000010ff */
[----:B------:R-:W1:Y:S03]  /*16420*/  LDSM.16.MT88.4 R160, [R196+0x800] ;  /* 0x00080000c4a0783b */ /* 0x000e660000004200 */
[----:B------:R-:W-:Y:S02]  /*16430*/  F2FP.BF16.PACK_AB R155, R183, R186 ;  /* 0x000000bab79b723e */ /* 0x000fe400000010ff */
[----:B----4-:R-:W-:Y:S02]  /*16440*/  F2FP.BF16.PACK_AB R177, R182, R181 ;  /* 0x000000b5b6b1723e */ /* 0x010fe400000010ff */
[----:B------:R-:W-:Y:S03]  /*16450*/  F2FP.BF16.PACK_AB R179, R5, R180 ;  /* 0x000000b405b3723e */ /* 0x000fe600000010ff */
        /* <DEDUP_REMOVED lines=43> */
[----:B------:R-:W2:Y:S07]  /*16710*/  MUFU.EX2 R156, R208 ;  /* 0x000000d0009c7308 */ /* 0x000eae0000000800 */
[C---:B------:R-:W-:Y:S03]  /*16720*/  HMMA.16816.F32.BF16 R128, R152.reuse, R158, R128 ;  /* 0x0000009e9880723c */ /* 0x040fe60000041880 */
[----:B------:R-:W3:Y:S01]  /*16730*/  MUFU.EX2 R157, R194 ;  /* 0x000000c2009d7308 */ /* 0x000ee20000000800 */
[C---:B--2---:R-:W-:Y:S01]  /*16740*/  F2FP.BF16.PACK_AB R176, R3.reuse, R156 ;  /* 0x0000009c03b0723e */ /* 0x044fe200000010ff */
[----:B------:R-:W-:Y:S03]  /*16750*/  FADD.FTZ R2, R156, R2 ;  /* 0x000000029c027221 */ /* 0x000fe60000010000 */
[C---:B-1----:R-:W-:Y:S04]  /*16760*/  HMMA.16816.F32.BF16 R132, R152.reuse, R160, R132 ;  /* 0x000000a09884723c */ /* 0x042fe80000041884 */
[----:B------:R-:W-:Y:S01]  /*16770*/  FADD.FTZ R2, R3, R2 ;  /* 0x0000000203027221 */ /* 0x000fe20000010000 */
[----:B---3--:R-:W-:Y:S01]  /*16780*/  F2FP.BF16.PACK_AB R178, R9, R157 ;  /* 0x0000009d09b2723e */ /* 0x008fe200000010ff */
[----:B------:R-:W-:Y:S02]  /*16790*/  FADD.FTZ R3, R172, R164 ;  /* 0x000000a4ac037221 */ /* 0x000fe40000010000 */
[----:B------:R-:W-:Y:S01]  /*167a0*/  HMMA.16816.F32.BF16 R136, R152, R162, R136 ;  /* 0x000000a29888723c */ /* 0x000fe20000041888 */
[----:B------:R-:W1:Y:S03]  /*167b0*/  LDSM.16.MT88.4 R160, [R196+0x1000] ;  /* 0x00100000c4a0783b */ /* 0x000e660000004200 */
[----:B------:R-:W-:Y:S04]  /*167c0*/  FADD.FTZ R2, R157, R2 ;  /* 0x000000029d027221 */ /* 0x000fe80000010000 */
[C---:B------:R-:W-:Y:S01]  /*167d0*/  HMMA.16816.F32.BF16 R172, R176.reuse, R168, R12 ;  /* 0x000000a8b0ac723c */ /* 0x040fe2000004180c */
[----:B------:R-:W2:Y:S04]  /*167e0*/  LDSM.16.MT88.4 R152, [R198+0x1000] ;  /* 0x00100000c698783b */ /* 0x000ea80000004200 */
[----:B------:R-:W-:Y:S02]  /*167f0*/  FADD.FTZ R217, R9, R2 ;  /* 0x0000000209d97221 */ /* 0x000fe40000010000 */
[----:B------:R-:W-:Y:S01]  /*16800*/  FADD.FTZ R2, R165, R3 ;  /* 0x00000003a5027221 */ /* 0x000fe20000010000 */
[C---:B------:R-:W-:Y:S01]  /*16810*/  HMMA.16816.F32.BF16 R168, R176.reuse, R170, R16 ;  /* 0x000000aab0a8723c */ /* 0x040fe20000041810 */
[----:B------:R-:W3:Y:S03]  /*16820*/  LDSM.16.MT88.4 R12, [R197+0x1000] ;  /* 0x00100000c50c783b */ /* 0x000ee60000004200 */
[----:B------:R-:W-:Y:S04]  /*16830*/  FADD.FTZ R2, R193, R2 ;  /* 0x00000002c1027221 */ /* 0x000fe80000010000 */
[----:B------:R-:W-:Y:S01]  /*16840*/  FADD.FTZ R2, R188, R2 ;  /* 0x00000002bc027221 */ /* 0x000fe20000010000 */
[----:B------:R-:W4:Y:S03]  /*16850*/  LDSM.16.MT88.4 R16, [R151+0x2800] ;  /* 0x002800009710783b */ /* 0x000f260000004200 */
[----:B------:R-:W-:Y:S04]  /*16860*/  FADD.FTZ R2, R187, R2 ;  /* 0x00000002bb027221 */ /* 0x000fe80000010000 */
[----:B------:R-:W-:Y:S04]  /*16870*/  FADD.FTZ R2, R186, R2 ;  /* 0x00000002ba027221 */ /* 0x000fe80000010000 */
[----:B------:R-:W-:Y:S04]  /*16880*/  FADD.FTZ R2, R183, R2 ;  /* 0x00000002b7027221 */ /* 0x000fe80000010000 */
[----:B------:R-:W-:Y:S01]  /*16890*/  FADD.FTZ R2, R181, R2 ;  /* 0x00000002b5027221 */ /* 0x000fe20000010000 */
[C---:B-1----:R-:W-:Y:S01]  /*168a0*/  HMMA.16816.F32.BF16 R164, R176.reuse, R160, R20 ;  /* 0x000000a0b0a4723c */ /* 0x042fe20000041814 */
[----:B------:R-:W1:Y:S02]  /*168b0*/  LDSM.16.MT88.4 R20, [R196+0x2800] ;  /* 0x00280000c414783b */ /* 0x000e640000004200 */
[----:B------:R-:W-:Y:S04]  /*168c0*/  FADD.FTZ R2, R182, R2 ;  /* 0x00000002b6027221 */ /* 0x000fe80000010000 */
[----:B------:R-:W-:Y:S01]  /*168d0*/  FADD.FTZ R3, R180, R2 ;  /* 0x00000002b4037221 */ /* 0x000fe20000010000 */
[C---:B------:R-:W-:Y:S04]  /*168e0*/  HMMA.16816.F32.BF16 R160, R176.reuse, R162, R24 ;  /* 0x000000a2b0a0723c */ /* 0x040fe80000041818 */
[----:B------:R-:W-:Y:S01]  /*168f0*/  IADD3 R2, R209, -0x1, RZ ;  /* 0xffffffffd1027810 */ /* 0x000fe20007ffe0ff */
[----:B------:R-:W-:Y:S01]  /*16900*/  FADD.FTZ R216, R5, R3 ;  /* 0x0000000305d87221 */ /* 0x000fe20000010000 */
[----:B------:R-:W-:Y:S02]  /*16910*/  MOV R5, R4 ;  /* 0x0000000400057202 */ /* 0x000fe40000000f00 */
[C---:B--2---:R-:W-:Y:S04]  /*16920*/  HMMA.16816.F32.BF16 R156, R176.reuse, R152, R28 ;  /* 0x00000098b09c723c */ /* 0x044fe8000004181c */
[----:B------:R-:W-:Y:S04]  /*16930*/  MOV R209, R2 ;  /* 0x0000000200d17202 */ /* 0x000fe80000000f00 */
        /* <DEDUP_REMOVED lines=39> */
.L_x_1837:
[----:B------:R-:W-:Y:S05]  /*16bb0*/  BRA.DIV ~URZ, `(.L_x_1850) ;  /* 0x000068127f007947 */ /* 0x000fea000b800000 */
[----:B------:R-:W1:Y:S02]  /*16bc0*/  SHFL.BFLY PT, R2, R217, 0x2, 0x1f ;  /* 0x0c401f00d9027f89 */ /* 0x000e6400000e0000 */
[----:B-1----:R-:W-:-:S05]  /*16bd0*/  FADD.FTZ R2, R2, R217 ;  /* 0x000000d902027221 */ /* 0x002fca0000010000 */
[----:B------:R-:W1:Y:S02]  /*16be0*/  SHFL.BFLY PT, R3, R2, 0x1, 0x1f ;  /* 0x0c201f0002037f89 */ /* 0x000e6400000e0000 */
[----:B-1----:R-:W-:Y:S02]  /*16bf0*/  FADD.FTZ R9, R2, R3 ;  /* 0x0000000302097221 */ /* 0x002fe40000010000 */
[----:B------:R-:W1:Y:S02]  /*16c00*/  SHFL.BFLY PT, R2, R216, 0x2, 0x1f ;  /* 0x0c401f00d8027f89 */ /* 0x000e6400000e0000 */
[----:B-1----:R-:W-:-:S05]  /*16c10*/  FADD.FTZ R4, R2, R216 ;  /* 0x000000d802047221 */ /* 0x002fca0000010000 */
[----:B------:R1:W2:Y:S02]  /*16c20*/  SHFL.BFLY PT, R2, R4, 0x1, 0x1f ;  /* 0x0c201f0004027f89 */ /* 0x0002a400000e0000 */
.L_x_1932:
[----:B------:R-:W-:Y:S01]  /*16c30*/  FSETP.NE.FTZ.AND P0, PT, R9, RZ, PT ;  /* 0x000000ff0900720b */ /* 0x000fe20003f15000 */
[----:B-12---:R-:W-:Y:S01]  /*16c40*/  FADD.FTZ R4, R2, R4 ;  /* 0x0000000402047221 */ /* 0x006fe20000010000 */
[----:B------:R-:W-:Y:S02]  /*16c50*/  MOV R3, RZ ;  /* 0x000000ff00037202 */ /* 0x000fe40000000f00 */
[----:B------:R-:W-:Y:S02]  /*16c60*/  MOV R21, 0xff800000 ;  /* 0xff80000000157802 */ /* 0x000fe40000000f00 */
[----:B------:R-:W-:-:S07]  /*16c70*/  MOV R20, 0xff800000 ;  /* 0xff80000000147802 */ /* 0x000fce0000000f00 */
[----:B------:R-:W1:Y:S01]  /*16c80*/  @P0 MUFU.LG2 R2, R9 ;  /* 0x0000000900020308 */ /* 0x000e620000000c00 */
[----:B------:R-:W-:-:S07]  /*16c90*/  @P0 MOV R10, 0x3f317218 ;  /* 0x3f317218000a0802 */ /* 0x000fce0000000f00 */
[----:B------:R1:W2:Y:S02]  /*16ca0*/  @P0 MUFU.RCP R3, R9 ;  /* 0x0000000900030308 */ /* 0x0002a40000001000 */
[----:B-1----:R-:W-:Y:S02]  /*16cb0*/  @P0 FMUL.FTZ R9, R2, 0.69314718246459960938 ;  /* 0x3f31721802090820 */ /* 0x002fe40000410000 */
[----:B------:R-:W-:Y:S02]  /*16cc0*/  @P0 FMUL.FTZ R2, R10, c[0x0][0x2d0] ;  /* 0x0000b4000a020a20 */ /* 0x000fe40000410000 */
[C---:B--2---:R-:W-:Y:S02]  /*16cd0*/  FMUL.FTZ R34, R3.reuse, R152 ;  /* 0x0000009803227220 */ /* 0x044fe40000410000 */
        /* <DEDUP_REMOVED lines=9> */
[----:B------:R-:W1:Y:S01]  /*16d70*/  @P0 MUFU.RCP R2, R4 ;  /* 0x0000000400020308 */ /* 0x000e620000001000 */
[----:B------:R-:W-:Y:S01]  /*16d80*/  @P0 MOV R6, 0x3f317218 ;  /* 0x3f31721800060802 */ /* 0x000fe20000000f00 */
[----:B------:R-:W-:-:S02]  /*16d90*/  FMUL.FTZ R33, R3, R157 ;  /* 0x0000009d03217220 */ /* 0x000fc40000410000 */
[C---:B------:R-:W-:Y:S02]  /*16da0*/  FMUL.FTZ R112, R3.reuse, R116 ;  /* 0x0000007403707220 */ /* 0x040fe40000410000 */
[C---:B------:R-:W-:Y:S02]  /*16db0*/  FMUL.FTZ R113, R3.reuse, R117 ;  /* 0x0000007503717220 */ /* 0x040fe40000410000 */
[----:B------:R-:W2:Y:S01]  /*16dc0*/  @P0 MUFU.LG2 R4, R4 ;  /* 0x0000000400040308 */ /* 0x000ea20000000c00 */
[C---:B------:R-:W-:Y:S02]  /*16dd0*/  FMUL.FTZ R22, R3.reuse, R136 ;  /* 0x0000008803167220 */ /* 0x040fe40000410000 */
[C---:B------:R-:W-:Y:S02]  /*16de0*/  FMUL.FTZ R23, R3.reuse, R137 ;  /* 0x0000008903177220 */ /* 0x040fe40000410000 */
[C---:B------:R-:W-:Y:S02]  /*16df0*/  FMUL.FTZ R116, R3.reuse, R120 ;  /* 0x0000007803747220 */ /* 0x040fe40000410000 */
[----:B------:R-:W-:-:S02]  /*16e00*/  FMUL.FTZ R117, R3, R121 ;  /* 0x0000007903757220 */ /* 0x000fc40000410000 */
[C---:B------:R-:W-:Y:S02]  /*16e10*/  FMUL.FTZ R156, R3.reuse, R128 ;  /* 0x00000080039c7220 */ /* 0x040fe40000410000 */
[C---:B------:R-:W-:Y:S02]  /*16e20*/  FMUL.FTZ R157, R3.reuse, R129 ;  /* 0x00000081039d7220 */ /* 0x040fe40000410000 */
[C---:B-1----:R-:W-:Y:S02]  /*16e30*/  FMUL.FTZ R136, R2.reuse, R154 ;  /* 0x0000009a02887220 */ /* 0x042fe40000410000 */
[----:B------:R-:W-:Y:S02]  /*16e40*/  FMUL.FTZ R137, R2, R155 ;  /* 0x0000009b02897220 */ /* 0x000fe40000410000 */
        /* <DEDUP_REMOVED lines=14> */
[----:B--2---:R-:W-:Y:S02]  /*16f30*/  @P0 FMUL.FTZ R4, R4, 0.69314718246459960938 ;  /* 0x3f31721804040820 */ /* 0x004fe40000410000 */
        /* <DEDUP_REMOVED lines=99> */
.L_x_1758:
[----:B------:R1:W5:Y:S04]  /*17570*/  LDL R5, [R1+0x10] ;  /* 0x0000100001057983 */ /* 0x0003680000100800 */
[----:B------:R-:W2:Y:S01]  /*17580*/  S2R R3, SR_TID.X ;  /* 0x0000000000037919 */ /* 0x000ea20000002100 */
[----:B------:R-:W-:Y:S01]  /*17590*/  BSSY B0, `(.L_x_1851) ;  /* 0x0000011000007945 */ /* 0x000fe20003800000 */
[----:B--2---:R-:W-:-:S13]  /*175a0*/  LOP3.LUT P0, RZ, R3, 0xff, RZ, 0xc0, !PT ;  /* 0x000000ff03ff7812 */ /* 0x004fda000780c0ff */
[----:B------:R-:W-:Y:S05]  /*175b0*/  @P0 BRA `(.L_x_1852) ;  /* 0x000000e000000947 */ /* 0x000fea0003800000 */
[----:B-1----:R-:W1:Y:S01]  /*175c0*/  S2R R3, SR_LANEID ;  /* 0x0000000000037919 */ /* 0x002e620000000000 */
[----:B------:R-:W-:Y:S01]  /*175d0*/  VOTEU.ANY UR4, UPT, PT ;  /* 0x0000000000047886 */ /* 0x000fe200038e0100 */
[----:B------:R-:W-:Y:S01]  /*175e0*/  IMAD.MOV.U32 R10, RZ, RZ, c[0x0][0x560] ;  /* 0x00015800ff0a7624 */ /* 0x000fe200078e00ff */
[----:B----4-:R-:W1:Y:S01]  /*175f0*/  FLO.U32 R4, UR4 ;  /* 0x0000000400047d00 */ /* 0x010e6200080e0000 */
[----:B------:R-:W-:Y:S01]  /*17600*/  IMAD.MOV.U32 R11, RZ, RZ, c[0x0][0x564] ;  /* 0x00015900ff0b7624 */ /* 0x000fe200078e00ff */
[----:B-1----:R-:W-:-:S06]  /*17610*/  ISETP.EQ.U32.AND P0, PT, R4, R3, PT ;  /* 0x000000030400720c */ /* 0x002fcc0003f02070 */
[----:B------:R-:W1:Y:S07]  /*17620*/  POPC R3, UR4 ;  /* 0x0000000400037d09 */ /* 0x000e6e0008000000 */
[----:B-1----:R-:W2:Y:S04]  /*17630*/  @P0 ATOMG.E.ADD.STRONG.GPU PT, R3, [R10.64], R3 ;  /* 0x000000030a0309a8 */ /* 0x002ea800081ee1c6 */
[----:B--2---:R1:W2:Y:S04]  /*17640*/  SHFL.IDX PT, R4, R3, R4, 0x1f ;  /* 0x00001f0403047589 */ /* 0x0042a800000e0000 */
[----:B-1----:R-:W1:Y:S02]  /*17650*/  S2R R3, SR_LTMASK ;  /* 0x0000000000037919 */ /* 0x002e640000003900 */
[----:B-1----:R-:W-:-:S06]  /*17660*/  LOP3.LUT R3, R3, UR4, RZ, 0xc0, !PT ;  /* 0x0000000403037c12 */ /* 0x002fcc000f8ec0ff */
[----:B------:R-:W2:Y:S02]  /*17670*/  POPC R3, R3 ;  /* 0x0000000300037309 */ /* 0x000ea40000000000 */
[----:B--2--5:R-:W-:-:S05]  /*17680*/  IADD3 R5, R4, c[0x0][0xc], R3 ;  /* 0x0000030004057a10 */ /* 0x024fca0007ffe003 */
[----:B------:R1:W-:Y:S02]  /*17690*/  STL [R1+0x10], R5 ;  /* 0x0000100501007387 */ /* 0x0003e40000100800 */
.L_x_1852:
[----:B-1----:R-:W-:Y:S05]  /*176a0*/  BSYNC B0 ;  /* 0x0000000000007941 */ /* 0x002fea0003800000 */
.L_x_1851:
[----:B------:R-:W-:Y:S01]  /*176b0*/  PRMT R2, R2, 0x9910, RZ ;  /* 0x0000991002027816 */ /* 0x000fe200000000ff */
[----:B------:R-:W-:Y:S01]  /*176c0*/  BSSY B1, `(.L_x_1853) ;  /* 0x0000414000017945 */ /* 0x000fe20003800000 */
[----:B-----5:R-:W-:Y:S02]  /*176d0*/  IMAD.MOV.U32 R114, RZ, RZ, R5 ;  /* 0x000000ffff727224 */ /* 0x020fe400078e0005 */
[----:B------:R-:W-:-:S13]  /*176e0*/  ISETP.NE.AND P0, PT, R2, RZ, PT ;  /* 0x000000ff0200720c */ /* 0x000fda0003f05270 */
[----:B------:R-:W-:Y:S05]  /*176f0*/  @!P0 BRA `(.L_x_1854) ;  /* 0x000033b000008947 */ /* 0x000fea0003800000 */
[----:B----4-:R-:W2:Y:S04]  /*17700*/  LDL R4, [R1+0x28] ;  /* 0x0000280001047983 */ /* 0x010ea80000100800 */
[----:B------:R-:W4:Y:S04]  /*17710*/  LDL R14, [R1+0x2c] ;  /* 0x00002c00010e7983 */ /* 0x000f280000100800 */
[----:B---3--:R-:W3:Y:S04]  /*17720*/  LDL R13, [R1+0x34] ;  /* 0x00003400010d7983 */ /* 0x008ee80000100800 */
        /* <DEDUP_REMOVED lines=9> */
[----:B--2---:R1:W-:Y:S04]  /*177c0*/  STS [R4+0x80], R3 ;  /* 0x0000800304007388 */ /* 0x0043e80000000800 */
[----:B------:R2:W-:Y:S01]  /*177d0*/  STS [R4+0x480], R2 ;  /* 0x0004800204007388 */ /* 0x0005e20000000800 */
[----:B-1----:R-:W-:Y:S02]  /*177e0*/  F2FP.BF16.PACK_AB R3, R27, R26 ;  /* 0x0000001a1b03723e */ /* 0x002fe400000010ff */
[----:B--2---:R-:W-:-:S03]  /*177f0*/  F2FP.BF16.PACK_AB R2, R165, R164 ;  /* 0x000000a4a502723e */ /* 0x004fc600000010ff */
[----:B----4-:R1:W-:Y:S04]  /*17800*/  STS [R14], R3 ;  /* 0x000000030e007388 */ /* 0x0103e80000000800 */
[----:B------:R2:W-:Y:S01]  /*17810*/  STS [R14+0x400], R2 ;  /* 0x000400020e007388 */ /* 0x0005e20000000800 */
[----:B-1----:R-:W-:Y:S02]  /*17820*/  F2FP.BF16.PACK_AB R3, R29, R28 ;  /* 0x0000001c1d03723e */ /* 0x002fe400000010ff */
[----:B--2---:R-:W-:-:S03]  /*17830*/  F2FP.BF16.PACK_AB R2, R133, R132 ;  /* 0x000000848502723e */ /* 0x004fc600000010ff */
[----:B---3--:R1:W-:Y:S04]  /*17840*/  STS [R13+0x80], R3 ;  /* 0x000080030d007388 */ /* 0x0083e80000000800 */
        /* <DEDUP_REMOVED lines=89> */
[----:B-1----:R-:W2:Y:S04]  /*17de0*/  LDL.LU R4, [R1+0x8] ;  /* 0x0000080001047983 */ /* 0x002ea80000300800 */
[----:B------:R-:W2:Y:S01]  /*17df0*/  LDL.LU R10, [R1+0xc] ;  /* 0x00000c00010a7983 */ /* 0x000ea20000300800 */
[----:B------:R-:W-:-:S02]  /*17e00*/  F2FP.BF16.PACK_AB R3, R109, R108 ;  /* 0x0000006c6d03723e */ /* 0x000fc400000010ff */
[----:B------:R-:W-:-:S03]  /*17e10*/  F2FP.BF16.PACK_AB R2, R95, R94 ;  /* 0x0000005e5f02723e */ /* 0x000fc600000010ff */
[----:B------:R1:W-:Y:S04]  /*17e20*/  STS [R14+0xc000], R3 ;  /* 0x00c000030e007388 */ /* 0x0003e80000000800 */
[----:B------:R4:W-:Y:S01]  /*17e30*/  STS [R14+0xc400], R2 ;  /* 0x00c400020e007388 */ /* 0x0009e20000000800 */
[----:B-1----:R-:W-:Y:S02]  /*17e40*/  F2FP.BF16.PACK_AB R3, R113, R112 ;  /* 0x000000707103723e */ /* 0x002fe400000010ff */
[----:B----4-:R-:W-:-:S03]  /*17e50*/  F2FP.BF16.PACK_AB R2, R99, R98 ;  /* 0x000000626302723e */ /* 0x010fc600000010ff */
        /* <DEDUP_REMOVED lines=10> */
[----:B------:R-:W-:Y:S02]  /*17f00*/  ISETP.NE.U32.AND P0, PT, RZ, c[0x0][0x508], PT ;  /* 0x00014200ff007a0c */ /* 0x000fe40003f05070 */
[----:B------:R-:W-:Y:S01]  /*17f10*/  ISETP.NE.U32.AND P2, PT, RZ, c[0x0][0x500], PT ;  /* 0x00014000ff007a0c */ /* 0x000fe20003f45070 */
[----:B------:R-:W3:Y:S01]  /*17f20*/  LDL.LU R6, [R1+0x48] ;  /* 0x0000480001067983 */ /* 0x000ee20000300800 */
[----:B------:R-:W-:Y:S02]  /*17f30*/  ISETP.NE.AND.EX P1, PT, RZ, c[0x0][0x50c], PT, P0 ;  /* 0x00014300ff007a0c */ /* 0x000fe40003f25300 */
[----:B-1----:R-:W-:-:S02]  /*17f40*/  F2FP.BF16.PACK_AB R3, R157, R156 ;  /* 0x0000009c9d03723e */ /* 0x002fc400000010ff */
        /* <DEDUP_REMOVED lines=9> */
[----:B------:R-:W-:Y:S01]  /*17fe0*/  STS [R5+0xc000], R3 ;  /* 0x00c0000305007388 */ /* 0x000fe20000000800 */
[----:B------:R-:W-:-:S03]  /*17ff0*/  IMAD.MOV.U32 R9, RZ, RZ, c[0x0][0x388] ;  /* 0x0000e200ff097624 */ /* 0x000fc600078e00ff */
        /* <DEDUP_REMOVED lines=8> */
[----:B-1----:R-:W-:-:S06]  /*18080*/  IMAD.MOV.U32 R3, RZ, RZ, RZ ;  /* 0x000000ffff037224 */ /* 0x002fcc00078e00ff */
[----:B------:R1:W5:Y:S01]  /*18090*/  @P2 LDG.E R3, [R4.64] ;  /* 0x0000000604032981 */ /* 0x000362000c1e1900 */
[----:B---3--:R-:W-:-:S04]  /*180a0*/  ISETP.NE.AND P0, PT, R6, RZ, PT ;  /* 0x000000ff0600720c */ /* 0x008fc80003f05270 */
[----:B------:R-:W-:Y:S01]  /*180b0*/  SEL R2, R6, c[0x0][0x3d4], P0 ;  /* 0x0000f50006027a07 */ /* 0x000fe20000000000 */
[----:B------:R-:W-:Y:S05]  /*180c0*/  @P1 BRA `(.L_x_1855) ;  /* 0x0000004000001947 */ /* 0x000fea0003800000 */
[----:B-1----:R-:W-:Y:S05]  /*180d0*/  @!P2 BRA `(.L_x_1855) ;  /* 0x000000300000a947 */ /* 0x002fea0003800000 */
[----:B-----5:R1:W2:Y:S04]  /*180e0*/  LDG.E R9, [R4.64] ;  /* 0x0000000604097981 */ /* 0x0202a8000c1e1900 */
[----:B-1----:R-:W2:Y:S02]  /*180f0*/  LDG.E R4, [R4.64+0x4] ;  /* 0x0000040604047981 */ /* 0x002ea4000c1e1900 */
[----:B--2---:R-:W-:Y:S02]  /*18100*/  IADD3 R9, -R9, R4, RZ ;  /* 0x0000000409097210 */ /* 0x004fe40007ffe1ff */
.L_x_1855:
        /* <DEDUP_REMOVED lines=18> */
[----:B------:R-:W-:Y:S01]  /*18230*/  IMAD.WIDE.U32 R12, R14, R5, RZ ;  /* 0x000000050e0c7225 */ /* 0x000fe200078e00ff */
[----:B-----5:R-:W-:-:S03]  /*18240*/  SHF.R.S32.HI R14, RZ, 0x1f, R3 ;  /* 0x0000001fff0e7819 */ /* 0x020fc60000011403 */
[C---:B------:R-:W-:Y:S02]  /*18250*/  IMAD R6, R10.reuse, R6, R4 ;  /* 0x000000060a067224 */ /* 0x040fe400078e0204 */
[----:B------:R-:W-:-:S04]  /*18260*/  IMAD.WIDE.U32 R10, R10, R2, RZ ;  /* 0x000000020a0a7225 */ /* 0x000fc800078e00ff */
[----:B------:R-:W-:Y:S01]  /*18270*/  IMAD R4, R15, R5, RZ ;  /* 0x000000050f047224 */ /* 0x000fe200078e02ff */
[----:B------:R-:W-:Y:S01]  /*18280*/  IADD3 R16, P1, P0, R10, R12, R3 ;  /* 0x0000000c0a107210 */ /* 0x000fe2000783e003 */
[----:B------:R-:W-:Y:S01]  /*18290*/  IMAD.IADD R6, R11, 0x1, R6 ;  /* 0x000000010b067824 */ /* 0x000fe200078e0206 */
[----:B------:R-:W-:Y:S01]  /*182a0*/  SEL R10, R119, RZ, P2 ;  /* 0x000000ff770a7207 */ /* 0x000fe20001000000 */
[----:B------:R-:W-:Y:S02]  /*182b0*/  IMAD.IADD R12, R13, 0x1, R4 ;  /* 0x000000010d0c7824 */ /* 0x000fe400078e0204 */
[----:B------:R-:W-:Y:S02]  /*182c0*/  IMAD.MOV.U32 R4, RZ, RZ, c[0x0][0x4e8] ;  /* 0x00013a00ff047624 */ /* 0x000fe400078e00ff */
[----:B------:R-:W-:Y:S01]  /*182d0*/  IMAD R13, R19, R10, RZ ;  /* 0x0000000a130d7224 */ /* 0x000fe200078e02ff */
[----:B------:R-:W-:Y:S01]  /*182e0*/  IADD3.X R15, R6, R12, R14, P1, P0 ;  /* 0x0000000c060f7210 */ /* 0x000fe20000fe040e */
[----:B------:R-:W-:Y:S01]  /*182f0*/  IMAD.WIDE.U32 R10, R18, R10, RZ ;  /* 0x0000000a120a7225 */ /* 0x000fe200078e00ff */
[----:B------:R-:W-:Y:S01]  /*18300*/  ISETP.NE.AND P3, PT, R4, 0x1, PT ;  /* 0x000000010400780c */ /* 0x000fe20003f65270 */
[----:B------:R-:W2:Y:S02]  /*18310*/  LDL R18, [R1+0x194] ;  /* 0x0001940001127983 */ /* 0x000ea40000100800 */
[----:B------:R-:W-:-:S04]  /*18320*/  IMAD R6, R115, 0x80, R118 ;  /* 0x0000008073067824 */ /* 0x000fc800078e0276 */
[----:B------:R-:W-:-:S06]  /*18330*/  IMAD.MOV.U32 R4, RZ, RZ, R6 ;  /* 0x000000ffff047224 */ /* 0x000fcc00078e0006 */
[----:B------:R-:W-:-:S05]  /*18340*/  @P3 IMAD.HI.U32 R12, R6, c[0x0][0x4ec], RZ ;  /* 0x00013b00060c3a27 */ /* 0x000fca00078e00ff */
[----:B------:R-:W-:Y:S01]  /*18350*/  @P3 SHF.R.U32.HI R4, RZ, c[0x0][0x4f0], R12 ;  /* 0x00013c00ff043a19 */ /* 0x000fe2000001160c */
[----:B------:R-:W-:-:S03]  /*18360*/  IMAD.IADD R13, R11, 0x1, R13 ;  /* 0x000000010b0d7824 */ /* 0x000fc600078e020d */
[----:B------:R-:W-:Y:S02]  /*18370*/  IADD3 R10, P1, P0, R4, R16, R10 ;  /* 0x00000010040a7210 */ /* 0x000fe4000783e00a */
[----:B------:R-:W-:-:S04]  /*18380*/  SHF.R.S32.HI R11, RZ, 0x1f, R4 ;  /* 0x0000001fff0b7819 */ /* 0x000fc80000011404 */
[----:B------:R-:W-:Y:S02]  /*18390*/  IADD3.X R11, R11, R15, R13, P1, P0 ;  /* 0x0000000f0b0b7210 */ /* 0x000fe40000fe040d */
[----:B------:R-:W1:Y:S01]  /*183a0*/  LDC.64 R12, c[0x0][R17+0x160] ;  /* 0x00005800110c7b82 */ /* 0x000e620000000a00 */
[----:B------:R-:W3:Y:S01]  /*183b0*/  S2R R119, SR_TID.X ;  /* 0x0000000000777919 */ /* 0x000ee20000002100 */
[----:B------:R-:W-:-:S04]  /*183c0*/  IMAD.MOV R4, RZ, RZ, -R4 ;  /* 0x000000ffff047224 */ /* 0x000fc800078e0a04 */
[----:B------:R-:W-:-:S05]  /*183d0*/  IMAD R4, R4, c[0x0][0x4e8], R6 ;  /* 0x00013a0004047a24 */ /* 0x000fca00078e0206 */
[----:B------:R-:W-:Y:S02]  /*183e0*/  SHF.R.S32.HI R15, RZ, 0x1f, R4 ;  /* 0x0000001fff0f7819 */ /* 0x000fe40000011404 */
[----:B---3--:R-:W-:-:S04]  /*183f0*/  SHF.R.S32.HI R118, RZ, 0x1f, R119 ;  /* 0x0000001fff767819 */ /* 0x008fc80000011477 */
[----:B------:R-:W-:Y:S01]  /*18400*/  LEA.HI R118, R118, R119, RZ, 0x5 ;  /* 0x0000007776767211 */ /* 0x000fe200078f28ff */
        /* <DEDUP_REMOVED lines=8> */
[----:B------:R-:W-:Y:S02]  /*18490*/  LEA R4, P0, R10, R12, 0x2 ;  /* 0x0000000c0a047211 */ /* 0x000fe400078010ff */
[----:B------:R-:W-:Y:S02]  /*184a0*/  LOP3.LUT R118, R118, 0xffffffe0, RZ, 0xc0, !PT ;  /* 0xffffffe076767812 */ /* 0x000fe400078ec0ff */
[----:B------:R-:W-:Y:S01]  /*184b0*/  LEA.HI.X R11, R10, R13, R11, 0x2, P0 ;  /* 0x0000000d0a0b7211 */ /* 0x000fe200000f140b */
[----:B------:R-:W-:Y:S02]  /*184c0*/  SHFL.IDX PT, R12, R4, RZ, 0x1c1f ;  /* 0x001c1fff040c7589 */ /* 0x000fe400000e0000 */
[----:B------:R-:W-:-:S02]  /*184d0*/  IMAD.IADD R118, R119, 0x1, -R118 ;  /* 0x0000000177767824 */ /* 0x000fc400078e0a76 */
[----:B------:R-:W1:Y:S04]  /*184e0*/  SHFL.IDX PT, R13, R11, RZ, 0x1c1f ;  /* 0x001c1fff0b0d7589 */ /* 0x000e6800000e0000 */
[----:B------:R3:W-:Y:S04]  /*184f0*/  SHFL.IDX PT, R10, R4, 0x1, 0x1c1f ;  /* 0x003c1f00040a7f89 */ /* 0x0007e800000e0000 */
[----:B------:R-:W4:Y:S01]  /*18500*/  SHFL.IDX PT, R11, R11, 0x1, 0x1c1f ;  /* 0x003c1f000b0b7f89 */ /* 0x000f2200000e0000 */
[----:B------:R-:W-:Y:S01]  /*18510*/  LOP3.LUT P0, RZ, R118, 0x3, RZ, 0xc0, !PT ;  /* 0x0000000376ff7812 */ /* 0x000fe2000780c0ff */
[----:B---3--:R-:W-:-:S02]  /*18520*/  IMAD R4, R9, c[0x0][0x4e8], RZ ;  /* 0x00013a0009047a24 */ /* 0x008fc400078e02ff */
[----:B--2---:R-:W-:-:S05]  /*18530*/  IMAD R9, R115, 0x80, R18 ;  /* 0x0000008073097824 */ /* 0x004fca00078e0212 */
[C---:B------:R-:W-:Y:S02]  /*18540*/  IADD3 R15, R9.reuse, 0x8, RZ ;  /* 0x00000008090f7810 */ /* 0x040fe40007ffe0ff */
[-C--:B------:R-:W-:Y:S02]  /*18550*/  ISETP.GE.OR P1, PT, R9, R4.reuse, P0 ;  /* 0x000000040900720c */ /* 0x080fe40000726670 */
[----:B------:R-:W-:-:S11]  /*18560*/  ISETP.GE.OR P0, PT, R15, R4, P0 ;  /* 0x000000040f00720c */ /* 0x000fd60000706670 */
[----:B-1----:R1:W-:Y:S01]  /*18570*/  @!P1 ST.E [R12.64], R21 ;  /* 0x000000150c009985 */ /* 0x0023e2000c101906 */
[----:B------:R-:W-:-:S03]  /*18580*/  ISETP.GE.AND P1, PT, R15, R4, PT ;  /* 0x000000040f00720c */ /* 0x000fc60003f26270 */
[----:B----4-:R1:W-:Y:S01]  /*18590*/  @!P0 ST.E [R10.64], R20 ;  /* 0x000000140a008985 */ /* 0x0103e2000c101906 */
[----:B------:R-:W-:Y:S02]  /*185a0*/  ISETP.GE.AND P0, PT, R9, R4, PT ;  /* 0x000000040900720c */ /* 0x000fe40003f06270 */
[----:B------:R-:W-:Y:S01]  /*185b0*/  P2R R9, PR, RZ, 0x2 ;  /* 0x00000002ff097803 */ /* 0x000fe20000000000 */
[----:B------:R-:W-:Y:S05]  /*185c0*/  @P2 BRA `(.L_x_1856) ;  /* 0x000008f000002947 */ /* 0x000fea0003800000 */
[----:B------:R-:W-:Y:S01]  /*185d0*/  IMAD R14, R14, c[0x0][0x3a0], RZ ;  /* 0x0000e8000e0e7a24 */ /* 0x000fe200078e02ff */
[----:B------:R-:W-:Y:S01]  /*185e0*/  LEA R6, R115, R0, 0x7 ;  /* 0x0000000073067211 */ /* 0x000fe200078e38ff */
[C---:B-1----:R-:W-:Y:S01]  /*185f0*/  IMAD.WIDE.U32 R10, R3.reuse, c[0x0][0x3a0], RZ ;  /* 0x0000e800030a7a25 */ /* 0x042fe200078e00ff */
[----:B------:R-:W-:Y:S01]  /*18600*/  SHF.R.S32.HI R9, RZ, 0x1f, R2 ;  /* 0x0000001fff097819 */ /* 0x000fe20000011402 */
[----:B------:R1:W2:Y:S02]  /*18610*/  LDS.128 R32, [R203+0x80] ;  /* 0x00008000cb207984 */ /* 0x0002a40000000c00 */
[----:B------:R-:W-:-:S02]  /*18620*/  IMAD R3, R3, c[0x0][0x3a4], R14 ;  /* 0x0000e90003037a24 */ /* 0x000fc400078e020e */
[----:B------:R-:W-:Y:S01]  /*18630*/  @P3 IMAD.HI.U32 R12, R6, c[0x0][0x4ec], RZ ;  /* 0x00013b00060c3a27 */ /* 0x000fe200078e00ff */
[----:B------:R1:W3:Y:S02]  /*18640*/  LDS.128 R48, [R203+0x1080] ;  /* 0x00108000cb307984 */ /* 0x0002e40000000c00 */
[----:B------:R-:W-:Y:S01]  /*18650*/  IADD3 R11, R11, R3, RZ ;  /* 0x000000030b0b7210 */ /* 0x000fe20007ffe0ff */
[----:B------:R-:W-:Y:S01]  /*18660*/  IMAD R9, R9, c[0x0][0x3f0], RZ ;  /* 0x0000fc0009097a24 */ /* 0x000fe200078e02ff */
        /* <DEDUP_REMOVED lines=11> */
[----:B------:R-:W-:-:S03]  /*18720*/  IADD3 R2, -R3, RZ, RZ ;  /* 0x000000ff03027210 */ /* 0x000fc60007ffe1ff */
        /* <DEDUP_REMOVED lines=9> */
[----:B------:R1:W1:Y:S02]  /*187c0*/  LDS.128 R40, [R203+0x9080] ;  /* 0x00908000cb287984 */ /* 0x0002640000000c00 */
[----:B------:R-:W-:Y:S01]  /*187d0*/  IADD3 R3, R3, R9, RZ ;  /* 0x0000000903037210 */ /* 0x000fe20007ffe0ff */
[----:B------:R-:W-:Y:S01]  /*187e0*/  IMAD R6, R6, c[0x0][0x3d8], RZ ;  /* 0x0000f60006067a24 */ /* 0x000fe200078e02ff */
[----:B------:R1:W1:Y:S03]  /*187f0*/  LDS.128 R56, [R203+0xa080] ;  /* 0x00a08000cb387984 */ /* 0x0002660000000c00 */
[C---:B------:R-:W-:Y:S01]  /*18800*/  IMAD.WIDE.U32 R2, R5.reuse, c[0x0][0x3d8], R2 ;  /* 0x0000f60005027a25 */ /* 0x040fe200078e0002 */
[----:B------:R1:W1:Y:S03]  /*18810*/  LDS.128 R72, [R203+0xb080] ;  /* 0x00b08000cb487984 */ /* 0x0002660000000c00 */
[----:B------:R-:W-:Y:S01]  /*18820*/  IMAD R5, R5, c[0x0][0x3dc], R6 ;  /* 0x0000f70005057a24 */ /* 0x000fe200078e0206 */
[----:B------:R1:W1:Y:S01]  /*18830*/  LDS.128 R20, [R203+0xc080] ;  /* 0x00c08000cb147984 */ /* 0x0002620000000c00 */
[----:B------:R-:W-:-:S02]  /*18840*/  LEA R16, P0, R2, c[0x0][0x380], 0x1 ;  /* 0x0000e00002107a11 */ /* 0x000fc400078008ff */
[----:B------:R-:W-:Y:S01]  /*18850*/  LEA R6, R115, R143, 0x7 ;  /* 0x0000008f73067211 */ /* 0x000fe200078e38ff */
[----:B------:R1:W1:Y:S01]  /*18860*/  LDS.128 R36, [R203+0xd080] ;  /* 0x00d08000cb247984 */ /* 0x0002620000000c00 */
[----:B------:R-:W-:-:S03]  /*18870*/  IADD3 R3, R3, R5, RZ ;  /* 0x0000000503037210 */ /* 0x000fc60007ffe0ff */
[----:B------:R1:W1:Y:S01]  /*18880*/  LDS.128 R52, [R203+0xe080] ;  /* 0x00e08000cb347984 */ /* 0x0002620000000c00 */
[----:B------:R-:W-:-:S03]  /*18890*/  LEA.HI.X R9, R2, c[0x0][0x384], R3, 0x1, P0 ;  /* 0x0000e10002097a11 */ /* 0x000fc600000f0c03 */
[----:B------:R1:W1:Y:S01]  /*188a0*/  LDS.128 R68, [R203+0xf080] ;  /* 0x00f08000cb447984 */ /* 0x0002620000000c00 */
[----:B------:R-:W-:Y:S05]  /*188b0*/  BRA.DIV ~URZ, `(.L_x_1857) ;  /* 0x00004c427f007947 */ /* 0x000fea000b800000 */
[----:B--234-:R2:W3:Y:S02]  /*188c0*/  SHFL.IDX PT, R5, R9, RZ, 0x181f ;  /* 0x00181fff09057589 */ /* 0x01c4e400000e0000 */
.L_x_1933:
[----:B------:R-:W-:Y:S05]  /*188d0*/  BRA.DIV ~URZ, `(.L_x_1858) ;  /* 0x00004c927f007947 */ /* 0x000fea000b800000 */
[----:B------:R4:W2:Y:S02]  /*188e0*/  SHFL.IDX PT, R2, R16, RZ, 0x181f ;  /* 0x00181fff10027589 */ /* 0x0008a400000e0000 */
.L_x_1934:
        /* <DEDUP_REMOVED lines=9> */
[CC--:B------:R-:W-:Y:S02]  /*18980*/  @!P1 LEA R10, P5, R205.reuse, R2.reuse, 0x1 ;  /* 0x00000002cd0a9211 */ /* 0x0c0fe400078a08ff */
[-C--:B---3--:R-:W-:Y:S02]  /*18990*/  @!P3 LEA.HI.X R15, R140, R5.reuse, R141, 0x1, P4 ;  /* 0x000000058c0fb211 */ /* 0x088fe400020f0c8d */
        /* <DEDUP_REMOVED lines=8> */
.L_x_1860:
[----:B------:R-:W-:Y:S05]  /*18a20*/  BSYNC B0 ;  /* 0x0000000000007941 */ /* 0x000fea0003800000 */
.L_x_1859:
[----:B------:R-:W-:Y:S05]  /*18a30*/  BRA.DIV ~URZ, `(.L_x_1861) ;  /* 0x00004ba27f007947 */ /* 0x000fea000b800000 */
[----:B---3--:R3:W4:Y:S04]  /*18a40*/  SHFL.IDX PT, R5, R9, 0x1, 0x181f ;  /* 0x00381f0009057f89 */ /* 0x00872800000e0000 */
[----:B--2---:R3:W2:Y:S02]  /*18a50*/  SHFL.IDX PT, R2, R16, 0x1, 0x181f ;  /* 0x00381f0010027f89 */ /* 0x0046a400000e0000 */
.L_x_1935:
        /* <DEDUP_REMOVED lines=11> */
[-C--:B----4-:R-:W-:Y:S02]  /*18b10*/  @!P3 LEA.HI.X R15, R140, R5.reuse, R141, 0x1, P4 ;  /* 0x000000058c0fb211 */ /* 0x090fe400020f0c8d */
        /* <DEDUP_REMOVED lines=8> */
.L_x_1863:
[----:B------:R-:W-:Y:S05]  /*18ba0*/  BSYNC B0 ;  /* 0x0000000000007941 */ /* 0x000fea0003800000 */
.L_x_1862:
[----:B------:R-:W-:Y:S05]  /*18bb0*/  BRA.DIV ~URZ, `(.L_x_1864) ;  /* 0x00004af27f007947 */ /* 0x000fea000b800000 */
[----:B----4-:R4:W3:Y:S02]  /*18bc0*/  SHFL.IDX PT, R5, R9, 0x2, 0x181f ;  /* 0x00581f0009057f89 */ /* 0x0108e400000e0000 */
.L_x_1936:
[----:B------:R-:W-:Y:S05]  /*18bd0*/  BRA.DIV ~URZ, `(.L_x_1865) ;  /* 0x00004b427f007947 */ /* 0x000fea000b800000 */
[----:B--2---:R2:W4:Y:S02]  /*18be0*/  SHFL.IDX PT, R2, R16, 0x2, 0x181f ;  /* 0x00581f0010027f89 */ /* 0x00452400000e0000 */
.L_x_1937:
        /* <DEDUP_REMOVED lines=20> */
.L_x_1867:
[----:B------:R-:W-:Y:S05]  /*18d30*/  BSYNC B0 ;  /* 0x0000000000007941 */ /* 0x000fea0003800000 */
.L_x_1866:
[----:B------:R-:W-:Y:S05]  /*18d40*/  BRA.DIV ~URZ, `(.L_x_1868) ;  /* 0x00004a427f007947 */ /* 0x000fea000b800000 */
[----:B---3--:R3:W2:Y:S04]  /*18d50*/  SHFL.IDX PT, R5, R9, 0x3, 0x181f ;  /* 0x00781f0009057f89 */ /* 0x0086a800000e0000 */
[----:B----4-:R3:W4:Y:S02]  /*18d60*/  SHFL.IDX PT, R2, R16, 0x3, 0x181f ;  /* 0x00781f0010027f89 */ /* 0x01072400000e0000 */
.L_x_1938:
        /* <DEDUP_REMOVED lines=17> */
[----:B------:R-:W-:-:S04]  /*18e80*/  LEA R2, P0, R204, R2, 0x1 ;  /* 0x00000002cc027211 */ /* 0x000fc800078008ff */
[----:B------:R-:W-:-:S05]  /*18e90*/  LEA.HI.X R3, R204, R5, R214, 0x1, P0 ;  /* 0x00000005cc037211 */ /* 0x000fca00000f0cd6 */
[----:B------:R2:W-:Y:S01]  /*18ea0*/  ST.E.128 [R2.64], R68 ;  /* 0x0000004402007985 */ /* 0x0005e2000c101d06 */
[----:B------:R-:W-:Y:S05]  /*18eb0*/  BRA `(.L_x_1869) ;  /* 0x0000294000007947 */ /* 0x000fea0003800000 */
.L_x_1856:
[----:B-1----:R-:W2:Y:S01]  /*18ec0*/  LDL.LU R12, [R1+0x4c] ;  /* 0x00004c00010c7983 */ /* 0x002ea20000300800 */
[----:B------:R-:W-:Y:S02]  /*18ed0*/  IMAD R14, R14, c[0x0][0x408], RZ ;  /* 0x000102000e0e7a24 */ /* 0x000fe400078e02ff */
[----:B------:R-:W-:-:S04]  /*18ee0*/  IMAD.WIDE.U32 R10, R3, c[0x0][0x408], RZ ;  /* 0x00010200030a7a25 */ /* 0x000fc800078e00ff */
        /* <DEDUP_REMOVED lines=8> */
[----:B------:R-:W-:-:S05]  /*18f70*/  IMAD R2, R2, c[0x0][0x444], R3 ;  /* 0x0001110002027a24 */ /* 0x000fca00078e0203 */
[----:B------:R-:W-:Y:S02]  /*18f80*/  IADD3 R3, R5, R2, RZ ;  /* 0x0000000205037210 */ /* 0x000fe40007ffe0ff */
[----:B------:R-:W-:-:S05]  /*18f90*/  MOV R2, R4 ;  /* 0x0000000400027202 */ /* 0x000fca0000000f00 */
[----:B--2---:R-:W-:-:S04]  /*18fa0*/  IMAD.WIDE.U32 R2, R12, c[0x0][0x448], R2 ;  /* 0x000112000c027a25 */ /* 0x004fc800078e0002 */
[----:B------:R-:W-:Y:S01]  /*18fb0*/  IMAD R5, R12, c[0x0][0x44c], R3 ;  /* 0x000113000c057a24 */ /* 0x000fe200078e0203 */
[----:B------:R-:W-:Y:S01]  /*18fc0*/  MOV R4, R2 ;  /* 0x0000000200047202 */ /* 0x000fe20000000f00 */
[----:B------:R-:W-:Y:S01]  /*18fd0*/  @P3 IMAD.HI.U32 R3, R6, c[0x0][0x4ec], RZ ;  /* 0x00013b0006033a27 */ /* 0x000fe200078e00ff */
[----:B------:R-:W-:-:S04]  /*18fe0*/  MOV R2, R6 ;  /* 0x0000000600027202 */ /* 0x000fc80000000f00 */
[----:B------:R-:W-:-:S04]  /*18ff0*/  @P3 SHF.R.U32.HI R2, RZ, c[0x0][0x4f0], R3 ;  /* 0x00013c00ff023a19 */ /* 0x000fc80000011603 */
[C---:B------:R-:W-:Y:S01]  /*19000*/  IADD3 R3, -R2.reuse, RZ, RZ ;  /* 0x000000ff02037210 */ /* 0x040fe20007ffe1ff */
[----:B------:R-:W-:-:S04]  /*19010*/  IMAD.WIDE.U32 R4, R2, c[0x0][0x430], R4 ;  /* 0x00010c0002047a25 */ /* 0x000fc800078e0004 */
[----:B------:R-:W-:Y:S01]  /*19020*/  IMAD R6, R3, c[0x0][0x4e8], R6 ;  /* 0x00013a0003067a24 */ /* 0x000fe200078e0206 */
[----:B------:R-:W-:-:S05]  /*19030*/  SHF.R.S32.HI R3, RZ, 0x1f, R2 ;  /* 0x0000001fff037819 */ /* 0x000fca0000011402 */
[----:B------:R-:W-:-:S04]  /*19040*/  IMAD R3, R3, c[0x0][0x430], RZ ;  /* 0x00010c0003037a24 */ /* 0x000fc800078e02ff */
[----:B------:R-:W-:-:S05]  /*19050*/  IMAD R2, R2, c[0x0][0x434], R3 ;  /* 0x00010d0002027a24 */ /* 0x000fca00078e0203 */
[----:B------:R-:W-:Y:S02]  /*19060*/  IADD3 R3, R5, R2, RZ ;  /* 0x0000000205037210 */ /* 0x000fe40007ffe0ff */
[----:B------:R-:W-:Y:S02]  /*19070*/  MOV R2, R4 ;  /* 0x0000000400027202 */ /* 0x000fe40000000f00 */
        /* <DEDUP_REMOVED lines=9> */
.L_x_1939:
[----:B------:R-:W-:Y:S05]  /*19110*/  BRA.DIV ~URZ, `(.L_x_1871) ;  /* 0x000047b27f007947 */ /* 0x000fea000b800000 */
[----:B------:R3:W4:Y:S02]  /*19120*/  SHFL.IDX PT, R2, R5, RZ, 0x1c1f ;  /* 0x001c1fff05027589 */ /* 0x00072400000e0000 */
.L_x_1940:
[----:B------:R-:W-:Y:S01]  /*19130*/  BSSY B0, `(.L_x_1872) ;  /* 0x00000c1000007945 */ /* 0x000fe20003800000 */
[----:B------:R-:W-:Y:S05]  /*19140*/  @P0 BRA `(.L_x_1873) ;  /* 0x00000bf000000947 */ /* 0x000fea0003800000 */
[----:B------:R-:W5:Y:S04]  /*19150*/  LDL R10, [R1+0x58] ;  /* 0x00005800010a7983 */ /* 0x000f680000100800 */
[----:B---3--:R-:W3:Y:S04]  /*19160*/  LDL R14, [R1+0xcc] ;  /* 0x0000cc00010e7983 */ /* 0x008ee80000100800 */
[----:B----4-:R-:W4:Y:S04]  /*19170*/  LDL R20, [R1+0x164] ;  /* 0x0001640001147983 */ /* 0x010f280000100800 */
[----:B--2---:R-:W2:Y:S04]  /*19180*/  LDL R17, [R1+0xc8] ;  /* 0x0000c80001117983 */ /* 0x004ea80000100800 */
[----:B------:R-:W2:Y:S04]  /*19190*/  LDL R21, [R1+0xc4] ;  /* 0x0000c40001157983 */ /* 0x000ea80000100800 */
        /* <DEDUP_REMOVED lines=8> */
[----:B-----5:R-:W-:-:S13]  /*19220*/  ISETP.GE.AND P0, PT, R10, c[0x0][0x3c8], PT ;  /* 0x0000f2000a007a0c */ /* 0x020fda0003f06270 */
[----:B------:R-:W-:-:S04]  /*19230*/  @!P0 IMAD.MOV.U32 R3, RZ, RZ, R4 ;  /* 0x000000ffff038224 */ /* 0x000fc800078e0004 */
[----:B------:R-:W-:Y:S01]  /*19240*/  @!P0 IMAD.WIDE R10, R10, 0x4, R2 ;  /* 0x000000040a0a8825 */ /* 0x000fe200078e0202 */
[----:B--2---:R-:W-:Y:S01]  /*19250*/  ISETP.GE.AND P2, PT, R21, c[0x0][0x3c8], PT ;  /* 0x0000f20015007a0c */ /* 0x004fe20003f46270 */
[----:B------:R-:W2:Y:S04]  /*19260*/  LDL R3, [R1+0xb0] ;  /* 0x0000b00001037983 */ /* 0x000ea80000100800 */
[----:B------:R5:W-:Y:S01]  /*19270*/  @!P0 ST.E.64 [R10.64], R24 ;  /* 0x000000180a008985 */ /* 0x000be2000c101b06 */
[----:B---3--:R-:W-:-:S13]  /*19280*/  ISETP.GE.AND P0, PT, R14, c[0x0][0x3c8], PT ;  /* 0x0000f2000e007a0c */ /* 0x008fda0003f06270 */
[C---:B-----5:R-:W-:Y:S01]  /*19290*/  @!P0 LEA R10, P1, R14.reuse, R2, 0x2 ;  /* 0x000000020e0a8211 */ /* 0x060fe200078210ff */
[----:B------:R-:W3:Y:S03]  /*192a0*/  LDL R25, [R1+0x14c] ;  /* 0x00014c0001197983 */ /* 0x000ee60000100800 */
[----:B----4-:R-:W-:Y:S01]  /*192b0*/  @!P0 LEA.HI.X R11, R14, R4, R20, 0x2, P1 ;  /* 0x000000040e0b8211 */ /* 0x010fe200008f1414 */
[----:B------:R-:W4:Y:S04]  /*192c0*/  LDL R24, [R1+0xa0] ;  /* 0x0000a00001187983 */ /* 0x000f280000100800 */
[----:B------:R-:W5:Y:S04]  /*192d0*/  LDL R14, [R1+0x150] ;  /* 0x00015000010e7983 */ /* 0x000f680000100800 */
[----:B------:R1:W-:Y:S01]  /*192e0*/  @!P0 ST.E.64 [R10.64], R26 ;  /* 0x0000001a0a008985 */ /* 0x0003e2000c101b06 */
[----:B------:R-:W-:-:S03]  /*192f0*/  ISETP.GE.AND P0, PT, R17, c[0x0][0x3c8], PT ;  /* 0x0000f20011007a0c */ /* 0x000fc60003f06270 */
[----:B------:R-:W2:Y:S10]  /*19300*/  LDL R20, [R1+0xb8] ;  /* 0x0000b80001147983 */ /* 0x000eb40000100800 */
[C---:B-1----:R-:W-:Y:S01]  /*19310*/  @!P0 LEA R10, P1, R17.reuse, R2, 0x2 ;  /* 0x00000002110a8211 */ /* 0x042fe200078210ff */
[----:B------:R-:W3:Y:S03]  /*19320*/  LDL R26, [R1+0x98] ;  /* 0x00009800011a7983 */ /* 0x000ee60000100800 */
[----:B------:R-:W-:Y:S01]  /*19330*/  @!P0 LEA.HI.X R11, R17, R4, R118, 0x2, P1 ;  /* 0x00000004110b8211 */ /* 0x000fe200008f1476 */
[----:B------:R-:W3:Y:S01]  /*19340*/  LDL R27, [R1+0x128] ;  /* 0x00012800011b7983 */ /* 0x000ee20000100800 */
[----:B------:R-:W-:-:S03]  /*19350*/  ISETP.GE.AND P1, PT, R12, c[0x0][0x3c8], PT ;  /* 0x0000f2000c007a0c */ /* 0x000fc60003f26270 */
[----:B------:R-:W4:Y:S04]  /*19360*/  LDL R17, [R1+0xb4] ;  /* 0x0000b40001117983 */ /* 0x000f280000100800 */
[----:B------:R1:W-:Y:S02]  /*19370*/  @!P0 ST.E.64 [R10.64], R28 ;  /* 0x0000001c0a008985 */ /* 0x0003e4000c101b06 */
[C---:B-1----:R-:W-:Y:S02]  /*19380*/  @!P2 LEA R10, P0, R21.reuse, R2, 0x2 ;  /* 0x00000002150aa211 */ /* 0x042fe400078010ff */
[----:B------:R-:W4:Y:S02]  /*19390*/  LDL R29, [R1+0xa8] ;  /* 0x0000a800011d7983 */ /* 0x000f240000100800 */
[----:B------:R-:W-:-:S02]  /*193a0*/  @!P2 LEA.HI.X R11, R21, R4, R115, 0x2, P0 ;  /* 0x00000004150ba211 */ /* 0x000fc400000f1473 */
[----:B------:R-:W4:Y:S04]  /*193b0*/  LDL R28, [R1+0x130] ;  /* 0x00013000011c7983 */ /* 0x000f280000100800 */
[----:B------:R-:W4:Y:S04]  /*193c0*/  LDL R21, [R1+0x148] ;  /* 0x0001480001157983 */ /* 0x000f280000100800 */
[----:B------:R1:W-:Y:S02]  /*193d0*/  @!P2 ST.E.64 [R10.64], R30 ;  /* 0x0000001e0a00a985 */ /* 0x0003e4000c101b06 */
[----:B-1----:R-:W-:-:S02]  /*193e0*/  @!P1 LEA R10, P0, R12, R2, 0x2 ;  /* 0x000000020c0a9211 */ /* 0x002fc400078010ff */
[----:B------:R-:W4:Y:S02]  /*193f0*/  LDL R30, [R1+0x138] ;  /* 0x00013800011e7983 */ /* 0x000f240000100800 */
[----:B------:R-:W-:Y:S02]  /*19400*/  @!P1 LEA.HI.X R11, R12, R4, R19, 0x2, P0 ;  /* 0x000000040c0b9211 */ /* 0x000fe400000f1413 */
[----:B------:R-:W4:Y:S04]  /*19410*/  LDL R31, [R1+0x78] ;  /* 0x00007800011f7983 */ /* 0x000f280000100800 */
[----:B------:R-:W4:Y:S01]  /*19420*/  LDL R19, [R1+0x144] ;  /* 0x0001440001137983 */ /* 0x000f220000100800 */
[----:B------:R-:W-:-:S03]  /*19430*/  ISETP.GE.AND P2, PT, R15, c[0x0][0x3c8], PT ;  /* 0x0000f2000f007a0c */ /* 0x000fc60003f46270 */
[----:B------:R1:W-:Y:S01]  /*19440*/  @!P1 ST.E.64 [R10.64], R32 ;  /* 0x000000200a009985 */ /* 0x0003e2000c101b06 */
[----:B------:R-:W-:-:S03]  /*19450*/  ISETP.GE.AND P1, PT, R13, c[0x0][0x3c8], PT ;  /* 0x0000f2000d007a0c */ /* 0x000fc60003f26270 */
[----:B------:R-:W4:Y:S06]  /*19460*/  LDL R12, [R1+0xac] ;  /* 0x0000ac00010c7983 */ /* 0x000f2c0000100800 */
[C---:B-1----:R-:W-:Y:S01]  /*19470*/  @!P2 LEA R10, P0, R15.reuse, R2, 0x2 ;  /* 0x000000020f0aa211 */ /* 0x042fe200078010ff */
[----:B------:R-:W4:Y:S03]  /*19480*/  LDL R33, [R1+0x80] ;  /* 0x0000800001217983 */ /* 0x000f260000100800 */
[----:B------:R-:W-:Y:S01]  /*19490*/  @!P2 LEA.HI.X R11, R15, R4, R16, 0x2, P0 ;  /* 0x000000040f0ba211 */ /* 0x000fe200000f1410 */
[----:B------:R-:W4:Y:S04]  /*194a0*/  LDL R32, [R1+0x108] ;  /* 0x0001080001207983 */ /* 0x000f280000100800 */
[----:B------:R-:W4:Y:S04]  /*194b0*/  LDL R15, [R1+0x140] ;  /* 0x00014000010f7983 */ /* 0x000f280000100800 */
[----:B------:R1:W-:Y:S01]  /*194c0*/  @!P2 ST.E.64 [R10.64], R34 ;  /* 0x000000220a00a985 */ /* 0x0003e2000c101b06 */
[----:B------:R-:W-:-:S03]  /*194d0*/  ISETP.GE.AND P2, PT, R18, c[0x0][0x3c8], PT ;  /* 0x0000f20012007a0c */ /* 0x000fc60003f46270 */
[----:B------:R-:W4:Y:S01]  /*194e0*/  LDL R16, [R1+0xa4] ;  /* 0x0000a40001107983 */ /* 0x000f220000100800 */
[----:B-1----:R-:W-:-:S03]  /*194f0*/  @!P1 LEA R10, P0, R13, R2, 0x2 ;  /* 0x000000020d0a9211 */ /* 0x002fc600078010ff */
[----:B------:R-:W4:Y:S01]  /*19500*/  LDL R34, [R1+0x110] ;  /* 0x0001100001227983 */ /* 0x000f220000100800 */
[----:B-----5:R-:W-:-:S03]  /*19510*/  @!P1 LEA.HI.X R11, R13, R4, R14, 0x2, P0 ;  /* 0x000000040d0b9211 */ /* 0x020fc600000f140e */
[----:B------:R-:W5:Y:S04]  /*19520*/  LDL R13, [R1+0x13c] ;  /* 0x00013c00010d7983 */ /* 0x000f680000100800 */
[----:B------:R1:W-:Y:S01]  /*19530*/  @!P1 ST.E.64 [R10.64], R36 ;  /* 0x000000240a009985 */ /* 0x0003e2000c101b06 */
[----:B--2---:R-:W-:-:S03]  /*19540*/  ISETP.GE.AND P1, PT, R20, c[0x0][0x3c8], PT ;  /* 0x0000f20014007a0c */ /* 0x004fc60003f26270 */
[----:B------:R-:W2:Y:S01]  /*19550*/  LDL R14, [R1+0x9c] ;  /* 0x00009c00010e7983 */ /* 0x000ea20000100800 */
[----:B-1----:R-:W-:-:S04]  /*19560*/  @!P2 LEA R10, P0, R18, R2, 0x2 ;  /* 0x00000002120aa211 */ /* 0x002fc800078010ff */
[----:B---3--:R-:W-:Y:S02]  /*19570*/  @!P2 LEA.HI.X R11, R18, R4, R25, 0x2, P0 ;  /* 0x00000004120ba211 */ /* 0x008fe400000f1419 */
[----:B------:R-:W3:Y:S04]  /*19580*/  LDL R18, [R1+0x134] ;  /* 0x0001340001127983 */ /* 0x000ee80000100800 */
[----:B------:R1:W-:Y:S01]  /*19590*/  @!P2 ST.E.64 [R10.64], R40 ;  /* 0x000000280a00a985 */ /* 0x0003e2000c101b06 */
[----:B----4-:R-:W-:-:S03]  /*195a0*/  ISETP.GE.AND P2, PT, R17, c[0x0][0x3c8], PT ;  /* 0x0000f20011007a0c */ /* 0x010fc60003f46270 */
[----:B------:R-:W4:Y:S01]  /*195b0*/  LDL R25, [R1+0x124] ;  /* 0x0001240001197983 */ /* 0x000f220000100800 */
[----:B-1----:R-:W-:-:S04]  /*195c0*/  @!P1 LEA R10, P0, R20, R2, 0x2 ;  /* 0x00000002140a9211 */ /* 0x002fc800078010ff */
[----:B------:R-:W-:Y:S02]  /*195d0*/  @!P1 LEA.HI.X R11, R20, R4, R21, 0x2, P0 ;  /* 0x00000004140b9211 */ /* 0x000fe400000f1415 */
[----:B------:R-:W4:Y:S04]  /*195e0*/  LDL R21, [R1+0x94] ;  /* 0x0000940001157983 */ /* 0x000f280000100800 */
[----:B------:R1:W-:Y:S01]  /*195f0*/  @!P1 ST.E.64 [R10.64], R44 ;  /* 0x0000002c0a009985 */ /* 0x0003e2000c101b06 */
[----:B------:R-:W-:Y:S02]  /*19600*/  ISETP.GE.AND P3, PT, R29, c[0x0][0x3c8], PT ;  /* 0x0000f2001d007a0c */ /* 0x000fe40003f66270 */
[----:B------:R-:W-:Y:S01]  /*19610*/  ISETP.GE.AND P4, PT, R24, c[0x0][0x3c8], PT ;  /* 0x0000f20018007a0c */ /* 0x000fe20003f86270 */
[----:B------:R-:W4:Y:S01]  /*19620*/  LDL R20, [R1+0x88] ;  /* 0x0000880001147983 */ /* 0x000f220000100800 */
[----:B-1----:R-:W-:-:S04]  /*19630*/  @!P2 LEA R10, P0, R17, R2, 0x2 ;  /* 0x00000002110aa211 */ /* 0x002fc800078010ff */
[----:B------:R-:W-:Y:S02]  /*19640*/  @!P2 LEA.HI.X R11, R17, R4, R19, 0x2, P0 ;  /* 0x00000004110ba211 */ /* 0x000fe400000f1413 */
[----:B------:R-:W4:Y:S01]  /*19650*/  LDL R19, [R1+0x12c] ;  /* 0x00012c0001137983 */ /* 0x000f220000100800 */
[----:B------:R-:W-:-:S03]  /*19660*/  ISETP.GE.AND P1, PT, R3, c[0x0][0x3c8], PT ;  /* 0x0000f20003007a0c */ /* 0x000fc60003f26270 */
[----:B------:R1:W-:Y:S01]  /*19670*/  @!P2 ST.E.64 [R10.64], R48 ;  /* 0x000000300a00a985 */ /* 0x0003e2000c101b06 */
[----:B------:R-:W-:-:S03]  /*19680*/  ISETP.GE.AND P2, PT, R12, c[0x0][0x3c8], PT ;  /* 0x0000f2000c007a0c */ /* 0x000fc60003f46270 */
[----:B------:R-:W4:Y:S06]  /*19690*/  LDL R17, [R1+0x84] ;  /* 0x0000840001117983 */ /* 0x000f2c0000100800 */
[----:B-1----:R-:W-:-:S04]  /*196a0*/  @!P1 LEA R10, P0, R3, R2, 0x2 ;  /* 0x00000002030a9211 */ /* 0x002fc800078010ff */
[----:B------:R-:W-:Y:S02]  /*196b0*/  @!P1 LEA.HI.X R11, R3, R4, R15, 0x2, P0 ;  /* 0x00000004030b9211 */ /* 0x000fe400000f140f */
[----:B------:R-:W4:Y:S04]  /*196c0*/  LDL R15, [R1+0x90] ;  /* 0x00009000010f7983 */ /* 0x000f280000100800 */
[----:B------:R1:W-:Y:S01]  /*196d0*/  @!P1 ST.E.64 [R10.64], R52 ;  /* 0x000000340a009985 */ /* 0x0003e2000c101b06 */
[----:B------:R-:W-:-:S03]  /*196e0*/  ISETP.GE.AND P1, PT, R16, c[0x0][0x3c8], PT ;  /* 0x0000f20010007a0c */ /* 0x000fc60003f26270 */
[----:B------:R-:W4:Y:S01]  /*196f0*/  LDL R3, [R1+0x8c] ;  /* 0x00008c0001037983 */ /* 0x000f220000100800 */
[----:B-1----:R-:W-:-:S04]  /*19700*/  @!P2 LEA R10, P0, R12, R2, 0x2 ;  /* 0x000000020c0aa211 */ /* 0x002fc800078010ff */
[----:B-----5:R-:W-:-:S05]  /*19710*/  @!P2 LEA.HI.X R11, R12, R4, R13, 0x2, P0 ;  /* 0x000000040c0ba211 */ /* 0x020fca00000f140d */
[----:B------:R1:W-:Y:S01]  /*19720*/  @!P2 ST.E.64 [R10.64], R56 ;  /* 0x000000380a00a985 */ /* 0x0003e2000c101b06 */
[C---:B------:R-:W-:Y:S02]  /*19730*/  @!P3 LEA R12, P5, R29.reuse, R2, 0x2 ;  /* 0x000000021d0cb211 */ /* 0x040fe400078a10ff */
[----:B--2---:R-:W-:Y:S02]  /*19740*/  ISETP.GE.AND P2, PT, R14, c[0x0][0x3c8], PT ;  /* 0x0000f2000e007a0c */ /* 0x004fe40003f46270 */
[----:B------:R-:W-:Y:S02]  /*19750*/  @!P3 LEA.HI.X R13, R29, R4, R30, 0x2, P5 ;  /* 0x000000041d0db211 */ /* 0x000fe400028f141e */
[----:B------:R-:W2:Y:S01]  /*19760*/  LDL R29, [R1+0x74] ;  /* 0x00007400011d7983 */ /* 0x000ea20000100800 */
[----:B-1----:R-:W-:-:S03]  /*19770*/  @!P1 LEA R10, P0, R16, R2, 0x2 ;  /* 0x00000002100a9211 */ /* 0x002fc600078010ff */
[----:B------:R-:W5:Y:S01]  /*19780*/  LDL R30, [R1+0x104] ;  /* 0x00010400011e7983 */ /* 0x000f620000100800 */
[----:B---3--:R-:W-:-:S03]  /*19790*/  @!P1 LEA.HI.X R11, R16, R4, R18, 0x2, P0 ;  /* 0x00000004100b9211 */ /* 0x008fc600000f1412 */
[----:B------:R-:W3:Y:S04]  /*197a0*/  LDL R18, [R1+0x120] ;  /* 0x0001200001127983 */ /* 0x000ee80000100800 */
[----:B------:R-:W2:Y:S04]  /*197b0*/  LDL R16, [R1+0x11c] ;  /* 0x00011c0001107983 */ /* 0x000ea80000100800 */
[----:B------:R1:W-:Y:S04]  /*197c0*/  @!P3 ST.E.64 [R12.64], R60 ;  /* 0x0000003c0c00b985 */ /* 0x0003e8000c101b06 */
[----:B------:R1:W-:Y:S02]  /*197d0*/  @!P1 ST.E.64 [R10.64], R64 ;  /* 0x000000400a009985 */ /* 0x0003e4000c101b06 */
[----:B-1----:R-:W-:-:S02]  /*197e0*/  @!P4 LEA R12, P5, R24, R2, 0x2 ;  /* 0x00000002180cc211 */ /* 0x002fc400078a10ff */
[----:B------:R-:W-:Y:S02]  /*197f0*/  @!P2 LEA R10, P0, R14, R2, 0x2 ;  /* 0x000000020e0aa211 */ /* 0x000fe400078010ff */
[-C--:B------:R-:W-:Y:S02]  /*19800*/  @!P4 LEA.HI.X R13, R24, R4.reuse, R28, 0x2, P5 ;  /* 0x00000004180dc211 */ /* 0x080fe400028f141c */
[----:B------:R-:W5:Y:S01]  /*19810*/  LDL R24, [R1+0x118] ;  /* 0x0001180001187983 */ /* 0x000f620000100800 */
[----:B----4-:R-:W-:-:S03]  /*19820*/  @!P2 LEA.HI.X R11, R14, R4, R19, 0x2, P0 ;  /* 0x000000040e0ba211 */ /* 0x010fc600000f1413 */
[----:B------:R-:W4:Y:S04]  /*19830*/  LDL R28, [R1+0x100] ;  /* 0x00010000011c7983 */ /* 0x000f280000100800 */
[----:B------:R-:W4:Y:S01]  /*19840*/  LDL R19, [R1+0x114] ;  /* 0x0001140001137983 */ /* 0x000f220000100800 */
[----:B------:R-:W-:-:S03]  /*19850*/  ISETP.GE.AND P3, PT, R26, c[0x0][0x3c8], PT ;  /* 0x0000f2001a007a0c */ /* 0x000fc60003f66270 */
[----:B------:R1:W-:Y:S01]  /*19860*/  @!P4 ST.E.64 [R12.64], R68 ;  /* 0x000000440c00c985 */ /* 0x0003e2000c101b06 */
[----:B------:R-:W-:-:S03]  /*19870*/  ISETP.GE.AND P1, PT, R21, c[0x0][0x3c8], PT ;  /* 0x0000f20015007a0c */ /* 0x000fc60003f26270 */
[----:B------:R-:W4:Y:S04]  /*19880*/  LDL R14, [R1+0x7c] ;  /* 0x00007c00010e7983 */ /* 0x000f280000100800 */
[----:B------:R1:W-:Y:S02]  /*19890*/  @!P2 ST.E.64 [R10.64], R72 ;  /* 0x000000480a00a985 */ /* 0x0003e4000c101b06 */
[C---:B-1----:R-:W-:Y:S02]  /*198a0*/  @!P3 LEA R12, P5, R26.reuse, R2, 0x2 ;  /* 0x000000021a0cb211 */ /* 0x042fe400078a10ff */
[----:B------:R-:W-:Y:S02]  /*198b0*/  ISETP.GE.AND P4, PT, R15, c[0x0][0x3c8], PT ;  /* 0x0000f2000f007a0c */ /* 0x000fe40003f86270 */
[----:B------:R-:W-:-:S02]  /*198c0*/  @!P3 LEA.HI.X R13, R26, R4, R27, 0x2, P5 ;  /* 0x000000041a0db211 */ /* 0x000fc400028f141b */
[----:B------:R-:W-:Y:S01]  /*198d0*/  @!P1 LEA R10, P0, R21, R2, 0x2 ;  /* 0x00000002150a9211 */ /* 0x000fe200078010ff */
[----:B------:R-:W4:Y:S01]  /*198e0*/  LDL R27, [R1+0x70] ;  /* 0x00007000011b7983 */ /* 0x000f220000100800 */
[----:B------:R-:W-:-:S03]  /*198f0*/  ISETP.GE.AND P2, PT, R3, c[0x0][0x3c8], PT ;  /* 0x0000f20003007a0c */ /* 0x000fc60003f46270 */
[----:B------:R1:W-:Y:S01]  /*19900*/  @!P3 ST.E.64 [R12.64], R76 ;  /* 0x0000004c0c00b985 */ /* 0x0003e2000c101b06 */
[----:B------:R-:W-:-:S03]  /*19910*/  @!P1 LEA.HI.X R11, R21, R4, R25, 0x2, P0 ;  /* 0x00000004150b9211 */ /* 0x000fc600000f1419 */
[----:B------:R-:W4:Y:S04]  /*19920*/  LDL R25, [R1+0x6c] ;  /* 0x00006c0001197983 */ /* 0x000f280000100800 */
[----:B------:R1:W-:Y:S01]  /*19930*/  @!P1 ST.E.64 [R10.64], R80 ;  /* 0x000000500a009985 */ /* 0x0003e2000c101b06 */
[----:B------:R-:W-:-:S03]  /*19940*/  ISETP.GE.AND P3, PT, R20, c[0x0][0x3c8], PT ;  /* 0x0000f20014007a0c */ /* 0x000fc60003f66270 */
[----:B------:R-:W4:Y:S01]  /*19950*/  LDL R26, [R1+0xfc] ;  /* 0x0000fc00011a7983 */ /* 0x000f220000100800 */
[----:B-1----:R-:W-:-:S03]  /*19960*/  @!P4 LEA R12, P5, R15, R2, 0x2 ;  /* 0x000000020f0cc211 */ /* 0x002fc600078a10ff */
[----:B------:R-:W4:Y:S01]  /*19970*/  LDL R21, [R1+0x68] ;  /* 0x0000680001157983 */ /* 0x000f220000100800 */
[----:B------:R-:W-:Y:S02]  /*19980*/  @!P2 LEA R10, P0, R3, R2, 0x2 ;  /* 0x00000002030aa211 */ /* 0x000fe400078010ff */
[----:B------:R-:W-:Y:S02]  /*19990*/  ISETP.GE.AND P1, PT, R17, c[0x0][0x3c8], PT ;  /* 0x0000f20011007a0c */ /* 0x000fe40003f26270 */
[-C--:B---3--:R-:W-:Y:S02]  /*199a0*/  @!P4 LEA.HI.X R13, R15, R4.reuse, R18, 0x2, P5 ;  /* 0x000000040f0dc211 */ /* 0x088fe400028f1412 */
[----:B------:R-:W3:Y:S01]  /*199b0*/  LDL R15, [R1+0x10c] ;  /* 0x00010c00010f7983 */ /* 0x000ee20000100800 */
[----:B--2---:R-:W-:-:S03]  /*199c0*/  @!P2 LEA.HI.X R11, R3, R4, R16, 0x2, P0 ;  /* 0x00000004030ba211 */ /* 0x004fc600000f1410 */
[----:B------:R-:W2:Y:S04]  /*199d0*/  LDL R3, [R1+0x64] ;  /* 0x0000640001037983 */ /* 0x000ea80000100800 */
[----:B------:R-:W2:Y:S04]  /*199e0*/  LDL R18, [R1+0x60] ;  /* 0x0000600001127983 */ /* 0x000ea80000100800 */
[----:B------:R-:W2:Y:S04]  /*199f0*/  LDL R16, [R1+0x5c] ;  /* 0x00005c0001107983 */ /* 0x000ea80000100800 */
[----:B------:R1:W-:Y:S04]  /*19a00*/  @!P4 ST.E.64 [R12.64], R84 ;  /* 0x000000540c00c985 */ /* 0x0003e8000c101b06 */
[----:B------:R5:W-:Y:S01]  /*19a10*/  @!P2 ST.E.64 [R10.64], R88 ;  /* 0x000000580a00a985 */ /* 0x000be2000c101b06 */
[----:B-1----:R-:W-:-:S02]  /*19a20*/  @!P3 LEA R12, P5, R20, R2, 0x2 ;  /* 0x00000002140cb211 */ /* 0x002fc400078a10ff */
[C---:B-----5:R-:W-:Y:S02]  /*19a30*/  @!P1 LEA R10, P0, R17.reuse, R2, 0x2 ;  /* 0x00000002110a9211 */ /* 0x060fe400078010ff */
[-C--:B------:R-:W-:Y:S02]  /*19a40*/  @!P3 LEA.HI.X R13, R20, R4.reuse, R24, 0x2, P5 ;  /* 0x00000004140db211 */ /* 0x080fe400028f1418 */
[----:B------:R-:W5:Y:S04]  /*19a50*/  LDL R20, [R1+0xf4] ;  /* 0x0000f40001147983 */ /* 0x000f680000100800 */
[----:B------:R-:W5:Y:S01]  /*19a60*/  LDL R24, [R1+0xf8] ;  /* 0x0000f80001187983 */ /* 0x000f620000100800 */
[----:B----4-:R-:W-:-:S03]  /*19a70*/  @!P1 LEA.HI.X R11, R17, R4, R19, 0x2, P0 ;  /* 0x00000004110b9211 */ /* 0x010fc600000f1413 */
[----:B------:R-:W4:Y:S04]  /*19a80*/  LDL R19, [R1+0xf0] ;  /* 0x0000f00001137983 */ /* 0x000f280000100800 */
[----:B------:R-:W4:Y:S01]  /*19a90*/  LDL R17, [R1+0xec] ;  /* 0x0000ec0001117983 */ /* 0x000f220000100800 */
[----:B------:R-:W-:Y:S02]  /*19aa0*/  ISETP.GE.AND P4, PT, R33, c[0x0][0x3c8], PT ;  /* 0x0000f20021007a0c */ /* 0x000fe40003f86270 */
[----:B------:R-:W-:Y:S01]  /*19ab0*/  ISETP.GE.AND P2, PT, R14, c[0x0][0x3c8], PT ;  /* 0x0000f2000e007a0c */ /* 0x000fe20003f46270 */
[----:B------:R1:W-:Y:S01]  /*19ac0*/  @!P3 ST.E.64 [R12.64], R92 ;  /* 0x0000005c0c00b985 */ /* 0x0003e2000c101b06 */
[----:B------:R-:W-:-:S03]  /*19ad0*/  ISETP.GE.AND P3, PT, R31, c[0x0][0x3c8], PT ;  /* 0x0000f2001f007a0c */ /* 0x000fc60003f66270 */
[----:B------:R1:W-:Y:S01]  /*19ae0*/  @!P1 ST.E.64 [R10.64], R96 ;  /* 0x000000600a009985 */ /* 0x0003e2000c101b06 */
[----:B------:R-:W-:-:S05]  /*19af0*/  ISETP.GE.AND P1, PT, R29, c[0x0][0x3c8], PT ;  /* 0x0000f2001d007a0c */ /* 0x000fca0003f26270 */
[CC--:B-1----:R-:W-:Y:S02]  /*19b00*/  @!P4 LEA R12, P5, R33.reuse, R2.reuse, 0x2 ;  /* 0x00000002210cc211 */ /* 0x0c2fe400078a10ff */
[----:B------:R-:W-:Y:S02]  /*19b10*/  @!P2 LEA R10, P0, R14, R2, 0x2 ;  /* 0x000000020e0aa211 */ /* 0x000fe400078010ff */
[----:B------:R-:W-:Y:S02]  /*19b20*/  @!P4 LEA.HI.X R13, R33, R4, R34, 0x2, P5 ;  /* 0x00000004210dc211 */ /* 0x000fe400028f1422 */
[----:B------:R-:W-:-:S03]  /*19b30*/  ISETP.GE.AND P6, PT, R27, c[0x0][0x3c8], PT ;  /* 0x0000f2001b007a0c */ /* 0x000fc60003fc6270 */
[----:B------:R1:W-:Y:S01]  /*19b40*/  @!P4 ST.E.64 [R12.64], R100 ;  /* 0x000000640c00c985 */ /* 0x0003e2000c101b06 */
[----:B------:R-:W-:Y:S02]  /*19b50*/  ISETP.GE.AND P5, PT, R25, c[0x0][0x3c8], PT ;  /* 0x0000f20019007a0c */ /* 0x000fe40003fa6270 */
[----:B------:R-:W-:Y:S02]  /*19b60*/  ISETP.GE.AND P4, PT, R21, c[0x0][0x3c8], PT ;  /* 0x0000f20015007a0c */ /* 0x000fe40003f86270 */
[----:B---3--:R-:W-:Y:S02]  /*19b70*/  @!P2 LEA.HI.X R11, R14, R4, R15, 0x2, P0 ;  /* 0x000000040e0ba211 */ /* 0x008fe400000f140f */
[----:B------:R-:W-:-:S03]  /*19b80*/  @!P3 LEA R14, P0, R31, R2, 0x2 ;  /* 0x000000021f0eb211 */ /* 0x000fc600078010ff */
[----:B------:R3:W-:Y:S01]  /*19b90*/  @!P2 ST.E.64 [R10.64], R104 ;  /* 0x000000680a00a985 */ /* 0x0007e2000c101b06 */
[----:B------:R-:W-:Y:S02]  /*19ba0*/  @!P3 LEA.HI.X R15, R31, R4, R32, 0x2, P0 ;  /* 0x000000041f0fb211 */ /* 0x000fe400000f1420 */
[----:B-1----:R-:W-:-:S03]  /*19bb0*/  @!P6 LEA R12, P0, R27, R2, 0x2 ;  /* 0x000000021b0ce211 */ /* 0x002fc600078010ff */
[----:B------:R1:W-:Y:S01]  /*19bc0*/  @!P3 ST.E.64 [R14.64], R152 ;  /* 0x000000980e00b985 */ /* 0x0003e2000c101b06 */
[----:B------:R-:W-:Y:S02]  /*19bd0*/  @!P6 LEA.HI.X R13, R27, R4, R28, 0x2, P0 ;  /* 0x000000041b0de211 */ /* 0x000fe400000f141c */
[----:B--2---:R-:W-:Y:S02]  /*19be0*/  ISETP.GE.AND P0, PT, R16, c[0x0][0x3c8], PT ;  /* 0x0000f20010007a0c */ /* 0x004fe40003f06270 */
[----:B---3--:R-:W-:-:S04]  /*19bf0*/  @!P1 LEA R10, P2, R29, R2, 0x2 ;  /* 0x000000021d0a9211 */ /* 0x008fc800078410ff */
[----:B------:R-:W-:Y:S02]  /*19c00*/  @!P1 LEA.HI.X R11, R29, R4, R30, 0x2, P2 ;  /* 0x000000041d0b9211 */ /* 0x000fe400010f141e */
[----:B------:R-:W-:-:S03]  /*19c10*/  ISETP.GE.AND P2, PT, R3, c[0x0][0x3c8], PT ;  /* 0x0000f20003007a0c */ /* 0x000fc60003f46270 */
[----:B------:R2:W-:Y:S01]  /*19c20*/  @!P1 ST.E.64 [R10.64], R108 ;  /* 0x0000006c0a009985 */ /* 0x0005e2000c101b06 */
[----:B------:R-:W-:-:S03]  /*19c30*/  ISETP.GE.AND P1, PT, R18, c[0x0][0x3c8], PT ;  /* 0x0000f20012007a0c */ /* 0x000fc60003f26270 */
[----:B------:R3:W-:Y:S01]  /*19c40*/  @!P6 ST.E.64 [R12.64], R112 ;  /* 0x000000700c00e985 */ /* 0x0007e2000c101b06 */
[----:B-1----:R-:W-:-:S04]  /*19c50*/  @!P4 LEA R14, P6, R21, R2, 0x2 ;  /* 0x00000002150ec211 */ /* 0x002fc800078c10ff */
[----:B-----5:R-:W-:Y:S02]  /*19c60*/  @!P4 LEA.HI.X R15, R21, R4, R24, 0x2, P6 ;  /* 0x00000004150fc211 */ /* 0x020fe400030f1418 */
[----:B--2---:R-:W-:-:S04]  /*19c70*/  @!P5 LEA R10, P3, R25, R2, 0x2 ;  /* 0x00000002190ad211 */ /* 0x004fc800078610ff */
[----:B------:R-:W-:Y:S02]  /*19c80*/  @!P5 LEA.HI.X R11, R25, R4, R26, 0x2, P3 ;  /* 0x00000004190bd211 */ /* 0x000fe400018f141a */
[----:B---3--:R-:W-:-:S03]  /*19c90*/  @!P2 LEA R12, P3, R3, R2, 0x2 ;  /* 0x00000002030ca211 */ /* 0x008fc600078610ff */
[----:B------:R1:W-:Y:S01]  /*19ca0*/  @!P5 ST.E.64 [R10.64], R116 ;  /* 0x000000740a00d985 */ /* 0x0003e2000c101b06 */
[----:B------:R-:W-:-:S03]  /*19cb0*/  @!P2 LEA.HI.X R13, R3, R4, R20, 0x2, P3 ;  /* 0x00000004030da211 */ /* 0x000fc600018f1414 */
[----:B------:R2:W-:Y:S04]  /*19cc0*/  @!P4 ST.E.64 [R14.64], R160 ;  /* 0x000000a00e00c985 */ /* 0x0005e8000c101b06 */
[----:B------:R2:W-:Y:S01]  /*19cd0*/  @!P2 ST.E.64 [R12.64], R156 ;  /* 0x0000009c0c00a985 */ /* 0x0005e2000c101b06 */
[-C--:B-1----:R-:W-:Y:S02]  /*19ce0*/  @!P1 LEA R10, P5, R18, R2.reuse, 0x2 ;  /* 0x00000002120a9211 */ /* 0x082fe400078a10ff */
[----:B------:R-:W-:Y:S02]  /*19cf0*/  @!P0 LEA R2, P3, R16, R2, 0x2 ;  /* 0x0000000210028211 */ /* 0x000fe400078610ff */
[-C--:B----4-:R-:W-:Y:S02]  /*19d00*/  @!P1 LEA.HI.X R11, R18, R4.reuse, R19, 0x2, P5 ;  /* 0x00000004120b9211 */ /* 0x090fe400028f1413 */
[----:B------:R-:W-:-:S03]  /*19d10*/  @!P0 LEA.HI.X R3, R16, R4, R17, 0x2, P3 ;  /* 0x0000000410038211 */ /* 0x000fc600018f1411 */
[----:B------:R2:W-:Y:S04]  /*19d20*/  @!P1 ST.E.64 [R10.64], R120 ;  /* 0x000000780a009985 */ /* 0x0005e8000c101b06 */
[----:B------:R2:W-:Y:S02]  /*19d30*/  @!P0 ST.E.64 [R2.64], R22 ;  /* 0x0000001602008985 */ /* 0x0005e4000c101b06 */
.L_x_1873:
[----:B------:R-:W-:Y:S05]  /*19d40*/  BSYNC B0 ;  /* 0x0000000000007941 */ /* 0x000fea0003800000 */
.L_x_1872:
[----:B------:R-:W-:Y:S05]  /*19d50*/  BRA.DIV ~URZ, `(.L_x_1874) ;  /* 0x00003be27f007947 */ /* 0x000fea000b800000 */
[----:B--2---:R2:W1:Y:S04]  /*19d60*/  SHFL.IDX PT, R4, R6, 0x1, 0x1c1f ;  /* 0x003c1f0006047f89 */ /* 0x00446800000e0000 */
[----:B----4-:R2:W4:Y:S02]  /*19d70*/  SHFL.IDX PT, R2, R5, 0x1, 0x1c1f ;  /* 0x003c1f0005027f89 */ /* 0x01052400000e0000 */
.L_x_1941:
[----:B------:R-:W-:-:S13]  /*19d80*/  ISETP.NE.AND P0, PT, R9, RZ, PT ;  /* 0x000000ff0900720c */ /* 0x000fda0003f05270 */
[----:B------:R-:W-:Y:S05]  /*19d90*/  @P0 BRA `(.L_x_1869) ;  /* 0x00001a6000000947 */ /* 0x000fea0003800000 */
[----:B------:R-:W5:Y:S04]  /*19da0*/  LDL R10, [R1+0x58] ;  /* 0x00005800010a7983 */ /* 0x000f680000100800 */
[----:B-12---:R-:W2:Y:S04]  /*19db0*/  LDL R6, [R1+0xcc] ;  /* 0x0000cc0001067983 */ /* 0x006ea80000100800 */
        /* <DEDUP_REMOVED lines=20> */
[----:B------:R-:W-:Y:S01]  /*19f00*/  @!P3 IMAD.MOV.U32 R3, RZ, RZ, R4 ;  /* 0x000000ffff03b224 */ /* 0x000fe200078e0004 */
[----:B----4-:R-:W-:-:S03]  /*19f10*/  ISETP.GE.AND P1, PT, R26, c[0x0][0x3c8], PT ;  /* 0x0000f2001a007a0c */ /* 0x010fc60003f26270 */
[----:B------:R-:W-:Y:S02]  /*19f20*/  @!P3 IMAD.WIDE R10, R10, 0x4, R2 ;  /* 0x000000040a0ab825 */ /* 0x000fe400078e0202 */
[----:B------:R-:W2:Y:S04]  /*19f30*/  LDL R3, [R1+0x14c] ;  /* 0x00014c0001037983 */ /* 0x000ea80000100800 */
[----:B------:R1:W-:Y:S01]  /*19f40*/  @!P3 ST.E.64 [R10.64], R124 ;  /* 0x0000007c0a00b985 */ /* 0x0003e2000c101b06 */
[----:B------:R-:W-:-:S04]  /*19f50*/  @!P2 LEA R14, P3, R6, R2, 0x2 ;  /* 0x00000002060ea211 */ /* 0x000fc800078610ff */
[----:B------:R-:W-:Y:S02]  /*19f60*/  @!P2 LEA.HI.X R15, R6, R4, R22, 0x2, P3 ;  /* 0x00000004060fa211 */ /* 0x000fe400018f1416 */
[C---:B------:R-:W-:Y:S01]  /*19f70*/  @!P1 LEA R12, P4, R26.reuse, R2, 0x2 ;  /* 0x000000021a0c9211 */ /* 0x040fe200078810ff */
[----:B------:R-:W3:Y:S03]  /*19f80*/  LDL R22, [R1+0xac] ;  /* 0x0000ac0001167983 */ /* 0x000ee60000100800 */
[----:B------:R-:W-:Y:S01]  /*19f90*/  @!P1 LEA.HI.X R13, R26, R4, R28, 0x2, P4 ;  /* 0x000000041a0d9211 */ /* 0x000fe200020f141c */
[----:B------:R-:W4:Y:S01]  /*19fa0*/  LDL R6, [R1+0xb0] ;  /* 0x0000b00001067983 */ /* 0x000f220000100800 */
[----:B------:R-:W-:Y:S02]  /*19fb0*/  ISETP.GE.AND P4, PT, R21, c[0x0][0x3c8], PT ;  /* 0x0000f20015007a0c */ /* 0x000fe40003f86270 */
[C---:B-1----:R-:W-:Y:S01]  /*19fc0*/  @!P0 LEA R10, P3, R23.reuse, R2, 0x2 ;  /* 0x00000002170a8211 */ /* 0x042fe200078610ff */
[----:B------:R1:W-:Y:S03]  /*19fd0*/  @!P2 ST.E.64 [R14.64], R164 ;  /* 0x000000a40e00a985 */ /* 0x0003e6000c101b06 */
[----:B------:R-:W-:Y:S01]  /*19fe0*/  @!P0 LEA.HI.X R11, R23, R4, R25, 0x2, P3 ;  /* 0x00000004170b8211 */ /* 0x000fe200018f1419 */
[----:B------:R-:W5:Y:S04]  /*19ff0*/  LDL R26, [R1+0xa4] ;  /* 0x0000a400011a7983 */ /* 0x000f680000100800 */
[----:B------:R-:W5:Y:S01]  /*1a000*/  LDL R25, [R1+0x148] ;  /* 0x0001480001197983 */ /* 0x000f620000100800 */
[----:B------:R-:W-:-:S03]  /*1a010*/  ISETP.GE.AND P3, PT, R24, c[0x0][0x3c8], PT ;  /* 0x0000f20018007a0c */ /* 0x000fc60003f66270 */
[----:B------:R-:W5:Y:S01]  /*1a020*/  LDL R23, [R1+0x144] ;  /* 0x0001440001177983 */ /* 0x000f620000100800 */
[----:B------:R-:W-:-:S03]  /*1a030*/  ISETP.GE.AND P6, PT, R17, c[0x0][0x3c8], PT ;  /* 0x0000f20011007a0c */ /* 0x000fc60003fc6270 */
[----:B------:R1:W-:Y:S04]  /*1a040*/  @!P1 ST.E.64 [R12.64], R132 ;  /* 0x000000840c009985 */ /* 0x0003e8000c101b06 */
[----:B------:R1:W-:Y:S01]  /*1a050*/  @!P0 ST.E.64 [R10.64], R128 ;  /* 0x000000800a008985 */ /* 0x0003e2000c101b06 */
[----:B------:R-:W-:-:S03]  /*1a060*/  ISETP.GE.AND P5, PT, R19, c[0x0][0x3c8], PT ;  /* 0x0000f20013007a0c */ /* 0x000fc60003fa6270 */
[----:B------:R-:W5:Y:S01]  /*1a070*/  LDL R28, [R1+0x7c] ;  /* 0x00007c00011c7983 */ /* 0x000f620000100800 */
[----:B-1----:R-:W-:-:S04]  /*1a080*/  @!P4 LEA R14, P0, R21, R2, 0x2 ;  /* 0x00000002150ec211 */ /* 0x002fc800078010ff */
[----:B------:R-:W-:Y:S02]  /*1a090*/  @!P4 LEA.HI.X R15, R21, R4, R5, 0x2, P0 ;  /* 0x00000004150fc211 */ /* 0x000fe400000f1405 */
[C---:B------:R-:W-:Y:S01]  /*1a0a0*/  ISETP.GE.AND P0, PT, R24.reuse, c[0x0][0x3c8], PT ;  /* 0x0000f20018007a0c */ /* 0x040fe20003f06270 */
[----:B------:R-:W5:Y:S01]  /*1a0b0*/  LDL R5, [R1+0xa0] ;  /* 0x0000a00001057983 */ /* 0x000f620000100800 */
[-C--:B------:R-:W-:Y:S02]  /*1a0c0*/  @!P3 LEA R12, P1, R24, R2.reuse, 0x2 ;  /* 0x00000002180cb211 */ /* 0x080fe400078210ff */
        /* <DEDUP_REMOVED lines=9> */
[----:B------:R-:W-:-:S03]  /*1a160*/  ISETP.GE.AND P3, PT, R16, c[0x0][0x3c8], PT ;  /* 0x0000f20010007a0c */ /* 0x000fc60003f66270 */
[----:B------:R-:W5:Y:S06]  /*1a170*/  LDL R27, [R1+0x134] ;  /* 0x00013400011b7983 */ /* 0x000f6c0000100800 */
[----:B------:R-:W-:Y:S04]  /*1a180*/  @!P1 ST.E.64 [R14.64], R158 ;  /* 0x0000009e0e009985 */ /* 0x000fe8000c101b06 */
[----:B------:R1:W-:Y:S04]  /*1a190*/  @!P0 ST.E.64 [R12.64], R136 ;  /* 0x000000880c008985 */ /* 0x0003e8000c101b06 */
[----:B------:R2:W-:Y:S01]  /*1a1a0*/  @!P6 ST.E.64 [R10.64], R38 ;  /* 0x000000260a00e985 */ /* 0x0005e2000c101b06 */
[----:B-1----:R-:W-:-:S02]  /*1a1b0*/  @!P4 LEA R12, P6, R20, R2, 0x2 ;  /* 0x00000002140cc211 */ /* 0x002fc400078c10ff */
[----:B------:R-:W-:-:S04]  /*1a1c0*/  @!P5 LEA R14, P0, R19, R2, 0x2 ;  /* 0x00000002130ed211 */ /* 0x000fc800078010ff */
[----:B--2---:R-:W-:-:S07]  /*1a1d0*/  @!P5 LEA.HI.X R15, R19, R4, R3, 0x2, P0 ;  /* 0x00000004130fd211 */ /* 0x004fce00000f1403 */
[----:B------:R-:W-:Y:S01]  /*1a1e0*/  P2R R3, PR, RZ, 0x40 ;  /* 0x00000040ff037803 */ /* 0x000fe20000000000 */
[----:B------:R-:W2:Y:S03]  /*1a1f0*/  LDL R19, [R1+0x98] ;  /* 0x0000980001137983 */ /* 0x000ea60000100800 */
[----:B------:R-:W-:Y:S02]  /*1a200*/  ISETP.NE.AND P0, PT, R3, RZ, PT ;  /* 0x000000ff0300720c */ /* 0x000fe40003f05270 */
[----:B------:R-:W-:Y:S02]  /*1a210*/  @!P3 LEA R10, P6, R16, R2, 0x2 ;  /* 0x00000002100ab211 */ /* 0x000fe400078c10ff */
[----:B---3--:R-:W-:Y:S01]  /*1a220*/  ISETP.GE.AND P1, PT, R22, c[0x0][0x3c8], PT ;  /* 0x0000f20016007a0c */ /* 0x008fe20003f26270 */
[----:B------:R1:W-:Y:S01]  /*1a230*/  @!P5 ST.E.64 [R14.64], R162 ;  /* 0x000000a20e00d985 */ /* 0x0003e2000c101b06 */
[----:B----4-:R-:W-:-:S02]  /*1a240*/  ISETP.GE.AND P2, PT, R6, c[0x0][0x3c8], PT ;  /* 0x0000f20006007a0c */ /* 0x010fc40003f46270 */
[-C--:B-----5:R-:W-:Y:S02]  /*1a250*/  @!P4 LEA.HI.X R13, R20, R4.reuse, R25, 0x2, P0 ;  /* 0x00000004140dc211 */ /* 0x0a0fe400000f1419 */
[----:B------:R-:W3:Y:S01]  /*1a260*/  LDL R25, [R1+0x130] ;  /* 0x0001300001197983 */ /* 0x000ee20000100800 */
[----:B------:R-:W-:-:S03]  /*1a270*/  @!P3 LEA.HI.X R11, R16, R4, R23, 0x2, P6 ;  /* 0x00000004100bb211 */ /* 0x000fc600030f1417 */
[----:B------:R-:W4:Y:S04]  /*1a280*/  LDL R23, [R1+0x12c] ;  /* 0x00012c0001177983 */ /* 0x000f280000100800 */
[----:B------:R5:W-:Y:S04]  /*1a290*/  @!P4 ST.E.64 [R12.64], R154 ;  /* 0x0000009a0c00c985 */ /* 0x000be8000c101b06 */
[----:B------:R5:W-:Y:S01]  /*1a2a0*/  @!P3 ST.E.64 [R10.64], R42 ;  /* 0x0000002a0a00b985 */ /* 0x000be2000c101b06 */
[----:B-1----:R-:W-:-:S03]  /*1a2b0*/  @!P2 LEA R14, P3, R6, R2, 0x2 ;  /* 0x00000002060ea211 */ /* 0x002fc600078610ff */
[----:B------:R-:W4:Y:S01]  /*1a2c0*/  LDL R20, [R1+0x94] ;  /* 0x0000940001147983 */ /* 0x000f220000100800 */
[----:B------:R-:W-:-:S03]  /*1a2d0*/  ISETP.GE.AND P0, PT, R9, c[0x0][0x3c8], PT ;  /* 0x0000f20009007a0c */ /* 0x000fc60003f06270 */
[----:B------:R-:W4:Y:S01]  /*1a2e0*/  LDL R16, [R1+0x90] ;  /* 0x0000900001107983 */ /* 0x000f220000100800 */
[----:B-----5:R-:W-:Y:S02]  /*1a2f0*/  @!P1 LEA R12, P6, R22, R2, 0x2 ;  /* 0x00000002160c9211 */ /* 0x020fe400078c10ff */
[----:B------:R-:W-:Y:S02]  /*1a300*/  @!P2 LEA.HI.X R15, R6, R4, R17, 0x2, P3 ;  /* 0x00000004060fa211 */ /* 0x000fe400018f1411 */
[----:B------:R-:W5:Y:S09]  /*1a310*/  LDL R17, [R1+0x88] ;  /* 0x0000880001117983 */ /* 0x000f720000100800 */
[----:B------:R-:W-:Y:S01]  /*1a320*/  P2R R3, PR, RZ, 0x40 ;  /* 0x00000040ff037803 */ /* 0x000fe20000000000 */
[----:B------:R-:W5:Y:S03]  /*1a330*/  LDL R6, [R1+0x8c] ;  /* 0x00008c0001067983 */ /* 0x000f660000100800 */
[----:B------:R-:W-:-:S04]  /*1a340*/  ISETP.NE.AND P3, PT, R3, RZ, PT ;  /* 0x000000ff0300720c */ /* 0x000fc80003f65270 */
[----:B------:R-:W-:Y:S02]  /*1a350*/  @!P1 LEA.HI.X R13, R22, R4, R24, 0x2, P3 ;  /* 0x00000004160d9211 */ /* 0x000fe400018f1418 */
[----:B------:R-:W5:Y:S01]  /*1a360*/  LDL R24, [R1+0x128] ;  /* 0x0001280001187983 */ /* 0x000f620000100800 */
[----:B------:R-:W-:Y:S02]  /*1a370*/  ISETP.GE.AND P3, PT, R21, c[0x0][0x3c8], PT ;  /* 0x0000f20015007a0c */ /* 0x000fe40003f66270 */
[C---:B------:R-:W-:Y:S01]  /*1a380*/  @!P0 LEA R10, P6, R9.reuse, R2, 0x2 ;  /* 0x00000002090a8211 */ /* 0x040fe200078c10ff */
[----:B------:R-:W-:Y:S03]  /*1a390*/  @!P2 ST.E.64 [R14.64], R166 ;  /* 0x000000a60e00a985 */ /* 0x000fe6000c101b06 */
[----:B------:R-:W-:Y:S01]  /*1a3a0*/  @!P0 LEA.HI.X R11, R9, R4, R18, 0x2, P6 ;  /* 0x00000004090b8211 */ /* 0x000fe200030f1412 */
[----:B------:R-:W-:Y:S01]  /*1a3b0*/  @!P1 ST.E.64 [R12.64], R54 ;  /* 0x000000360c009985 */ /* 0x000fe2000c101b06 */
[----:B------:R-:W-:-:S03]  /*1a3c0*/  ISETP.GE.AND P4, PT, R5, c[0x0][0x3c8], PT ;  /* 0x0000f20005007a0c */ /* 0x000fc60003f86270 */
[----:B------:R1:W-:Y:S04]  /*1a3d0*/  @!P0 ST.E.64 [R10.64], R46 ;  /* 0x0000002e0a008985 */ /* 0x0003e8000c101b06 */
[----:B------:R-:W5:Y:S04]  /*1a3e0*/  LDL R22, [R1+0x124] ;  /* 0x0001240001167983 */ /* 0x000f680000100800 */
[----:B------:R-:W5:Y:S01]  /*1a3f0*/  LDL R18, [R1+0x120] ;  /* 0x0001200001127983 */ /* 0x000f620000100800 */
[----:B------:R-:W-:-:S03]  /*1a400*/  ISETP.GE.AND P5, PT, R26, c[0x0][0x3c8], PT ;  /* 0x0000f2001a007a0c */ /* 0x000fc60003fa6270 */
[----:B------:R-:W5:Y:S01]  /*1a410*/  LDL R9, [R1+0x84] ;  /* 0x0000840001097983 */ /* 0x000f620000100800 */
[-C--:B-1----:R-:W-:Y:S02]  /*1a420*/  @!P3 LEA R10, P1, R21, R2.reuse, 0x2 ;  /* 0x00000002150ab211 */ /* 0x082fe400078210ff */
[----:B------:R-:W-:-:S11]  /*1a430*/  @!P4 LEA R12, P6, R5, R2, 0x2 ;  /* 0x00000002050cc211 */ /* 0x000fd600078c10ff */
[----:B------:R-:W-:Y:S02]  /*1a440*/  P2R R3, PR, RZ, 0x2 ;  /* 0x00000002ff037803 */ /* 0x000fe40000000000 */
[----:B------:R-:W-:-:S04]  /*1a450*/  @!P5 LEA R14, P0, R26, R2, 0x2 ;  /* 0x000000021a0ed211 */ /* 0x000fc800078010ff */
[----:B------:R-:W-:Y:S02]  /*1a460*/  @!P5 LEA.HI.X R15, R26, R4, R27, 0x2, P0 ;  /* 0x000000041a0fd211 */ /* 0x000fe400000f141b */
[----:B------:R-:W5:Y:S04]  /*1a470*/  LDL R26, [R1+0x78] ;  /* 0x00007800011a7983 */ /* 0x000f680000100800 */
[----:B------:R1:W-:Y:S04]  /*1a480*/  @!P5 ST.E.64 [R14.64], R168 ;  /* 0x000000a80e00d985 */ /* 0x0003e8000c101b06 */
[----:B------:R-:W5:Y:S01]  /*1a490*/  LDL R27, [R1+0x108] ;  /* 0x00010800011b7983 */ /* 0x000f620000100800 */
[----:B--2---:R-:W-:-:S02]  /*1a4a0*/  ISETP.GE.AND P2, PT, R19, c[0x0][0x3c8], PT ;  /* 0x0000f20013007a0c */ /* 0x004fc40003f46270 */
[-C--:B---3--:R-:W-:Y:S02]  /*1a4b0*/  @!P4 LEA.HI.X R13, R5, R4.reuse, R25, 0x2, P6 ;  /* 0x00000004050dc211 */ /* 0x088fe400030f1419 */
[----:B------:R-:W-:Y:S01]  /*1a4c0*/  ISETP.NE.AND P6, PT, R3, RZ, PT ;  /* 0x000000ff0300720c */ /* 0x000fe20003fc5270 */
[----:B------:R-:W2:Y:S03]  /*1a4d0*/  LDL R5, [R1+0x80] ;  /* 0x0000800001057983 */ /* 0x000ea60000100800 */
[----:B----4-:R-:W-:Y:S01]  /*1a4e0*/  @!P3 LEA.HI.X R11, R21, R4, R23, 0x2, P6 ;  /* 0x00000004150bb211 */ /* 0x010fe200030f1417 */
[----:B------:R-:W3:Y:S04]  /*1a4f0*/  LDL R25, [R1+0x104] ;  /* 0x0001040001197983 */ /* 0x000ee80000100800 */
[----:B------:R-:W4:Y:S04]  /*1a500*/  LDL R23, [R1+0x11c] ;  /* 0x00011c0001177983 */ /* 0x000f280000100800 */
[----:B------:R-:W2:Y:S04]  /*1a510*/  LDL R21, [R1+0x118] ;  /* 0x0001180001157983 */ /* 0x000ea80000100800 */
[----:B------:R5:W-:Y:S04]  /*1a520*/  @!P4 ST.E.64 [R12.64], R62 ;  /* 0x0000003e0c00c985 */ /* 0x000be8000c101b06 */
[----:B------:R5:W-:Y:S01]  /*1a530*/  @!P3 ST.E.64 [R10.64], R50 ;  /* 0x000000320a00b985 */ /* 0x000be2000c101b06 */
[----:B-1----:R-:W-:-:S04]  /*1a540*/  @!P2 LEA R14, P3, R19, R2, 0x2 ;  /* 0x00000002130ea211 */ /* 0x002fc800078610ff */
[----:B-----5:R-:W-:Y:S02]  /*1a550*/  @!P2 LEA.HI.X R15, R19, R4, R24, 0x2, P3 ;  /* 0x00000004130fa211 */ /* 0x020fe400018f1418 */
[----:B------:R-:W5:Y:S01]  /*1a560*/  LDL R19, [R1+0x114] ;  /* 0x0001140001137983 */ /* 0x000f620000100800 */
[----:B------:R-:W-:Y:S02]  /*1a570*/  ISETP.GE.AND P1, PT, R20, c[0x0][0x3c8], PT ;  /* 0x0000f20014007a0c */ /* 0x000fe40003f26270 */
[----:B------:R-:W-:Y:S01]  /*1a580*/  ISETP.GE.AND P0, PT, R16, c[0x0][0x3c8], PT ;  /* 0x0000f20010007a0c */ /* 0x000fe20003f06270 */
[----:B------:R-:W3:Y:S10]  /*1a590*/  LDL R24, [R1+0x74] ;  /* 0x0000740001187983 */ /* 0x000ef40000100800 */
[----:B------:R-:W-:-:S02]  /*1a5a0*/  @!P1 LEA R12, P6, R20, R2, 0x2 ;  /* 0x00000002140c9211 */ /* 0x000fc400078c10ff */
[----:B------:R-:W-:-:S11]  /*1a5b0*/  ISETP.GE.AND P4, PT, R17, c[0x0][0x3c8], PT ;  /* 0x0000f20011007a0c */ /* 0x000fd60003f86270 */
        /* <DEDUP_REMOVED lines=8> */
[----:B------:R-:W3:Y:S04]  /*1a640*/  LDL R16, [R1+0x70] ;  /* 0x0000700001107983 */ /* 0x000ee80000100800 */
[----:B------:R-:W3:Y:S04]  /*1a650*/  LDL R22, [R1+0x6c] ;  /* 0x00006c0001167983 */ /* 0x000ee80000100800 */
[----:B------:R1:W-:Y:S01]  /*1a660*/  @!P0 ST.E.64 [R10.64], R58 ;  /* 0x0000003a0a008985 */ /* 0x0003e2000c101b06 */
[----:B------:R-:W-:-:S03]  /*1a670*/  ISETP.GE.AND P3, PT, R9, c[0x0][0x3c8], PT ;  /* 0x0000f20009007a0c */ /* 0x000fc60003f66270 */
[----:B------:R-:W3:Y:S04]  /*1a680*/  LDL R20, [R1+0x68] ;  /* 0x0000680001147983 */ /* 0x000ee80000100800 */
[----:B------:R-:W3:Y:S01]  /*1a690*/  LDL R18, [R1+0x64] ;  /* 0x0000640001127983 */ /* 0x000ee20000100800 */
[-C--:B-1----:R-:W-:Y:S02]  /*1a6a0*/  @!P4 LEA R12, P6, R17, R2.reuse, 0x2 ;  /* 0x00000002110cc211 */ /* 0x082fe400078c10ff */
[----:B------:R-:W-:-:S11]  /*1a6b0*/  @!P5 LEA R14, P0, R6, R2, 0x2 ;  /* 0x00000002060ed211 */ /* 0x000fd600078010ff */
[----:B------:R-:W-:Y:S02]  /*1a6c0*/  P2R R3, PR, RZ, 0x40 ;  /* 0x00000040ff037803 */ /* 0x000fe40000000000 */
[----:B------:R-:W-:Y:S02]  /*1a6d0*/  @!P3 LEA R10, P6, R9, R2, 0x2 ;  /* 0x00000002090ab211 */ /* 0x000fe400078c10ff */
[-C--:B----4-:R-:W-:Y:S02]  /*1a6e0*/  @!P5 LEA.HI.X R15, R6, R4.reuse, R23, 0x2, P0 ;  /* 0x00000004060fd211 */ /* 0x090fe400000f1417 */
[----:B------:R-:W-:Y:S01]  /*1a6f0*/  ISETP.NE.AND P0, PT, R3, RZ, PT ;  /* 0x000000ff0300720c */ /* 0x000fe20003f05270 */
[----:B------:R-:W4:Y:S03]  /*1a700*/  LDL R6, [R1+0x60] ;  /* 0x0000600001067983 */ /* 0x000f260000100800 */
[----:B--2---:R-:W-:Y:S01]  /*1a710*/  @!P4 LEA.HI.X R13, R17, R4, R21, 0x2, P0 ;  /* 0x00000004110dc211 */ /* 0x004fe200000f1415 */
[----:B------:R-:W2:Y:S04]  /*1a720*/  LDL R23, [R1+0xfc] ;  /* 0x0000fc0001177983 */ /* 0x000ea80000100800 */
[----:B------:R-:W2:Y:S01]  /*1a730*/  LDL R17, [R1+0x100] ;  /* 0x0001000001117983 */ /* 0x000ea20000100800 */
[----:B------:R-:W-:-:S03]  /*1a740*/  ISETP.GE.AND P2, PT, R5, c[0x0][0x3c8], PT ;  /* 0x0000f20005007a0c */ /* 0x000fc60003f46270 */
[----:B------:R-:W4:Y:S04]  /*1a750*/  LDL R21, [R1+0xf8] ;  /* 0x0000f80001157983 */ /* 0x000f280000100800 */
[----:B------:R1:W-:Y:S04]  /*1a760*/  @!P5 ST.E.64 [R14.64], R172 ;  /* 0x000000ac0e00d985 */ /* 0x0003e8000c101b06 */
[----:B------:R1:W-:Y:S01]  /*1a770*/  @!P4 ST.E.64 [R12.64], R82 ;  /* 0x000000520c00c985 */ /* 0x0003e2000c101b06 */
[----:B-----5:R-:W-:-:S03]  /*1a780*/  @!P3 LEA.HI.X R11, R9, R4, R19, 0x2, P6 ;  /* 0x00000004090bb211 */ /* 0x020fc600030f1413 */
[----:B------:R-:W5:Y:S04]  /*1a790*/  LDL R19, [R1+0xf4] ;  /* 0x0000f40001137983 */ /* 0x000f680000100800 */
[----:B------:R-:W5:Y:S04]  /*1a7a0*/  LDL R9, [R1+0xf0] ;  /* 0x0000f00001097983 */ /* 0x000f680000100800 */
[----:B------:R3:W-:Y:S01]  /*1a7b0*/  @!P3 ST.E.64 [R10.64], R66 ;  /* 0x000000420a00b985 */ /* 0x0007e2000c101b06 */
[----:B-1----:R-:W-:-:S04]  /*1a7c0*/  @!P2 LEA R14, P3, R5, R2, 0x2 ;  /* 0x00000002050ea211 */ /* 0x002fc800078610ff */
[----:B------:R-:W-:Y:S02]  /*1a7d0*/  @!P2 LEA.HI.X R15, R5, R4, R30, 0x2, P3 ;  /* 0x00000004050fa211 */ /* 0x000fe400018f141e */
[----:B------:R-:W5:Y:S01]  /*1a7e0*/  LDL R5, [R1+0x5c] ;  /* 0x00005c0001057983 */ /* 0x000f620000100800 */
[----:B------:R-:W-:Y:S02]  /*1a7f0*/  ISETP.GE.AND P1, PT, R28, c[0x0][0x3c8], PT ;  /* 0x0000f2001c007a0c */ /* 0x000fe40003f26270 */
[----:B------:R-:W-:-:S11]  /*1a800*/  ISETP.GE.AND P0, PT, R26, c[0x0][0x3c8], PT ;  /* 0x0000f2001a007a0c */ /* 0x000fd60003f06270 */
[-C--:B------:R-:W-:Y:S02]  /*1a810*/  @!P1 LEA R12, P4, R28, R2.reuse, 0x2 ;  /* 0x000000021c0c9211 */ /* 0x080fe400078810ff */
[----:B---3--:R-:W-:Y:S02]  /*1a820*/  ISETP.GE.AND P5, PT, R24, c[0x0][0x3c8], PT ;  /* 0x0000f20018007a0c */ /* 0x008fe40003fa6270 */
        /* <DEDUP_REMOVED lines=14> */
[----:B---3--:R-:W-:-:S03]  /*1a910*/  @!P4 LEA R10, P6, R16, R2, 0x2 ;  /* 0x00000002100ac211 */ /* 0x008fc600078c10ff */
[----:B------:R1:W-:Y:S01]  /*1a920*/  @!P5 ST.E.64 [R12.64], R94 ;  /* 0x0000005e0c00d985 */ /* 0x0003e2000c101b06 */
[----:B--2---:R-:W-:Y:S02]  /*1a930*/  @!P4 LEA.HI.X R11, R16, R4, R17, 0x2, P6 ;  /* 0x00000004100bc211 */ /* 0x004fe400030f1411 */
[-C--:B------:R-:W-:Y:S02]  /*1a940*/  @!P3 LEA R16, P5, R22, R2.reuse, 0x2 ;  /* 0x000000021610b211 */ /* 0x080fe400078a10ff */
[----:B----4-:R-:W-:Y:S01]  /*1a950*/  ISETP.GE.AND P0, PT, R6, c[0x0][0x3c8], PT ;  /* 0x0000f20006007a0c */ /* 0x010fe20003f06270 */
[----:B------:R2:W-:Y:S01]  /*1a960*/  @!P4 ST.E.64 [R10.64], R98 ;  /* 0x000000620a00c985 */ /* 0x0005e2000c101b06 */
[----:B------:R-:W-:-:S09]  /*1a970*/  @!P2 LEA R14, P6, R20, R2, 0x2 ;  /* 0x00000002140ea211 */ /* 0x000fd200078c10ff */
[----:B------:R-:W-:-:S04]  /*1a980*/  P2R R3, PR, RZ, 0x20 ;  /* 0x00000020ff037803 */ /* 0x000fc80000000000 */
[----:B------:R-:W-:Y:S02]  /*1a990*/  ISETP.NE.AND P4, PT, R3, RZ, PT ;  /* 0x000000ff0300720c */ /* 0x000fe40003f85270 */
[----:B-1----:R-:W-:Y:S02]  /*1a9a0*/  @!P1 LEA R12, P5, R18, R2, 0x2 ;  /* 0x00000002120c9211 */ /* 0x002fe400078a10ff */
[-C--:B------:R-:W-:Y:S02]  /*1a9b0*/  @!P3 LEA.HI.X R17, R22, R4.reuse, R23, 0x2, P4 ;  /* 0x000000041611b211 */ /* 0x080fe400020f1417 */
[----:B------:R-:W-:-:S03]  /*1a9c0*/  @!P2 LEA.HI.X R15, R20, R4, R21, 0x2, P6 ;  /* 0x00000004140fa211 */ /* 0x000fc600030f1415 */
[----:B------:R1:W-:Y:S01]  /*1a9d0*/  @!P3 ST.E.64 [R16.64], R110 ;  /* 0x0000006e1000b985 */ /* 0x0003e2000c101b06 */
[----:B--2---:R-:W-:-:S03]  /*1a9e0*/  @!P0 LEA R10, P4, R6, R2, 0x2 ;  /* 0x00000002060a8211 */ /* 0x004fc600078810ff */
[----:B------:R1:W-:Y:S01]  /*1a9f0*/  @!P2 ST.E.64 [R14.64], R106 ;  /* 0x0000006a0e00a985 */ /* 0x0003e2000c101b06 */
[-C--:B-----5:R-:W-:Y:S02]  /*1aa00*/  @!P1 LEA.HI.X R13, R18, R4.reuse, R19, 0x2, P5 ;  /* 0x00000004120d9211 */ /* 0x0a0fe400028f1413 */
[----:B------:R-:W-:-:S03]  /*1aa10*/  @!P0 LEA.HI.X R11, R6, R4, R9, 0x2, P4 ;  /* 0x00000004060b8211 */ /* 0x000fc600020f1409 */
[----:B------:R1:W-:Y:S04]  /*1aa20*/  @!P1 ST.E.64 [R12.64], R102 ;  /* 0x000000660c009985 */ /* 0x0003e8000c101b06 */
[----:B------:R1:W-:Y:S01]  /*1aa30*/  @!P0 ST.E.64 [R10.64], R86 ;  /* 0x000000560a008985 */ /* 0x0003e2000c101b06 */
[----:B------:R-:W-:-:S13]  /*1aa40*/  ISETP.GE.AND P0, PT, R5, c[0x0][0x3c8], PT ;  /* 0x0000f20005007a0c */ /* 0x000fda0003f06270 */
[----:B------:R-:W-:Y:S05]  /*1aa50*/  @P0 BRA `(.L_x_1869) ;  /* 0x00000da000000947 */ /* 0x000fea0003800000 */
[----:B------:R-:W2:Y:S01]  /*1aa60*/  LDL R6, [R1+0xec] ;  /* 0x0000ec0001067983 */ /* 0x000ea20000100800 */
[----:B------:R-:W-:-:S04]  /*1aa70*/  LEA R2, P0, R5, R2, 0x2 ;  /* 0x0000000205027211 */ /* 0x000fc800078010ff */
[----:B--2---:R-:W-:-:S05]  /*1aa80*/  LEA.HI.X R3, R5, R4, R6, 0x2, P0 ;  /* 0x0000000405037211 */ /* 0x004fca00000f1406 */
[----:B------:R2:W-:Y:S01]  /*1aa90*/  ST.E.64 [R2.64], R78 ;  /* 0x0000004e02007985 */ /* 0x0005e2000c101b06 */
[----:B------:R-:W-:Y:S05]  /*1aaa0*/  BRA `(.L_x_1869) ;  /* 0x00000d5000007947 */ /* 0x000fea0003800000 */
.L_x_1854:
[----:B------:R-:W2:Y:S04]  /*1aab0*/  LDL.LU R2, [R1+0x8] ;  /* 0x0000080001027983 */ /* 0x000ea80000300800 */
[----:B---3--:R-:W3:Y:S01]  /*1aac0*/  LDL.LU R6, [R1+0xc] ;  /* 0x00000c0001067983 */ /* 0x008ee20000300800 */
[----:B------:R-:W-:Y:S02]  /*1aad0*/  ISETP.NE.U32.AND P0, PT, RZ, c[0x0][0x508], PT ;  /* 0x00014200ff007a0c */ /* 0x000fe40003f05070 */
[----:B------:R-:W-:Y:S01]  /*1aae0*/  ISETP.NE.U32.AND P3, PT, RZ, c[0x0][0x500], PT ;  /* 0x00014000ff007a0c */ /* 0x000fe20003f65070 */
[----:B----4-:R-:W4:Y:S01]  /*1aaf0*/  LDL.LU R3, [R1+0x48] ;  /* 0x0000480001037983 */ /* 0x010f220000300800 */
[----:B------:R-:W-:Y:S01]  /*1ab00*/  ISETP.NE.AND.EX P2, PT, RZ, c[0x0][0x50c], PT, P0 ;  /* 0x00014300ff007a0c */ /* 0x000fe20003f45300 */
[----:B------:R-:W-:Y:S01]  /*1ab10*/  IMAD.MOV.U32 R21, RZ, RZ, c[0x0][0x388] ;  /* 0x0000e200ff157624 */ /* 0x000fe200078e00ff */
[----:B------:R-:W-:-:S02]  /*1ab20*/  ISETP.NE.AND.EX P3, PT, RZ, c[0x0][0x504], PT, P3 ;  /* 0x00014100ff007a0c */ /* 0x000fc40003f65330 */
[----:B--2---:R-:W-:-:S09]  /*1ab30*/  IADD3 R4, P1, R2, c[0x0][0x500], RZ ;  /* 0x0001400002047a10 */ /* 0x004fd20007f3e0ff */
[----:B------:R-:W-:Y:S01]  /*1ab40*/  @P2 IADD3 R10, P0, R2, c[0x0][0x508], RZ ;  /* 0x00014200020a2a10 */ /* 0x000fe20007f1e0ff */
[----:B------:R-:W-:Y:S01]  /*1ab50*/  IMAD.MOV.U32 R2, RZ, RZ, RZ ;  /* 0x000000ffff027224 */ /* 0x000fe200078e00ff */
        /* <DEDUP_REMOVED lines=11> */
.L_x_1875:
[----:B------:R-:W2:Y:S04]  /*1ac10*/  LDL.LU R6, [R1+0x18] ;  /* 0x0000180001067983 */ /* 0x000ea80000300800 */
[----:B-1----:R-:W3:Y:S04]  /*1ac20*/  LDL.LU R4, [R1+0x20] ;  /* 0x0000200001047983 */ /* 0x002ee80000300800 */
        /* <DEDUP_REMOVED lines=24> */
[C---:B------:R-:W-:Y:S01]  /*1adb0*/  IMAD.WIDE.U32 R4, R12.reuse, R9, RZ ;  /* 0x000000090c047225 */ /* 0x040fe200078e00ff */
        /* <DEDUP_REMOVED lines=33> */
.L_x_1877:
[----:B------:R-:W-:Y:S05]  /*1afd0*/  BSYNC B0 ;  /* 0x0000000000007941 */ /* 0x000fea0003800000 */
.L_x_1876:
[----:B------:R-:W-:-:S13]  /*1afe0*/  ISETP.GT.AND P0, PT, R20, 0x1, PT ;  /* 0x000000011400780c */ /* 0x000fda0003f04270 */
[----:B------:R-:W-:Y:S05]  /*1aff0*/  @P0 BRA `(.L_x_1869) ;  /* 0x0000080000000947 */ /* 0x000fea0003800000 */
[----:B------:R-:W2:Y:S01]  /*1b000*/  LDL.LU R12, [R1+0x14] ;  /* 0x00001400010c7983 */ /* 0x000ea20000300800 */
[----:B------:R-:W-:Y:S01]  /*1b010*/  MOV R4, c[0x0][0x4e8] ;  /* 0x00013a0000047a02 */ /* 0x000fe20000000f00 */
[----:B-1----:R-:W-:Y:S02]  /*1b020*/  IMAD R3, R19, c[0x0][0x3a0], RZ ;  /* 0x0000e80013037a24 */ /* 0x002fe400078e02ff */
[----:B------:R-:W-:Y:S01]  /*1b030*/  IMAD R10, R24, c[0x0][0x3f0], RZ ;  /* 0x0000fc00180a7a24 */ /* 0x000fe200078e02ff */
[----:B------:R-:W-:Y:S01]  /*1b040*/  ISETP.NE.AND P0, PT, R4, 0x1, PT ;  /* 0x000000010400780c */ /* 0x000fe20003f05270 */
[----:B------:R-:W-:-:S04]  /*1b050*/  IMAD.WIDE.U32 R4, R2, c[0x0][0x3a0], RZ ;  /* 0x0000e80002047a25 */ /* 0x000fc800078e00ff */
[----:B------:R-:W-:-:S05]  /*1b060*/  IMAD R2, R2, c[0x0][0x3a4], R3 ;  /* 0x0000e90002027a24 */ /* 0x000fca00078e0203 */
[----:B------:R-:W-:-:S05]  /*1b070*/  IADD3 R5, R5, R2, RZ ;  /* 0x0000000205057210 */ /* 0x000fca0007ffe0ff */
[----:B------:R-:W-:-:S04]  /*1b080*/  IMAD.WIDE.U32 R4, R6, c[0x0][0x3e8], R4 ;  /* 0x0000fa0006047a25 */ /* 0x000fc800078e0004 */
[----:B------:R-:W-:-:S04]  /*1b090*/  IMAD R5, R6, c[0x0][0x3ec], R5 ;  /* 0x0000fb0006057a24 */ /* 0x000fc800078e0205 */
[----:B------:R-:W-:Y:S01]  /*1b0a0*/  IMAD.WIDE.U32 R4, R9, c[0x0][0x3f0], R4 ;  /* 0x0000fc0009047a25 */ /* 0x000fe200078e0004 */
[----:B--2---:R-:W-:-:S04]  /*1b0b0*/  LEA R3, R12, R0, 0x7 ;  /* 0x000000000c037211 */ /* 0x004fc800078e38ff */
[----:B------:R-:W-:Y:S01]  /*1b0c0*/  MOV R2, R3 ;  /* 0x0000000300027202 */ /* 0x000fe20000000f00 */
[----:B------:R-:W-:-:S05]  /*1b0d0*/  @P0 IMAD.HI.U32 R11, R3, c[0x0][0x4ec], RZ ;  /* 0x00013b00030b0a27 */ /* 0x000fca00078e00ff */
[----:B------:R-:W-:Y:S01]  /*1b0e0*/  @P0 SHF.R.U32.HI R2, RZ, c[0x0][0x4f0], R11 ;  /* 0x00013c00ff020a19 */ /* 0x000fe2000001160b */
[----:B------:R-:W-:-:S03]  /*1b0f0*/  IMAD R11, R9, c[0x0][0x3f4], R10 ;  /* 0x0000fd00090b7a24 */ /* 0x000fc600078e020a */
        /* <DEDUP_REMOVED lines=9> */
[----:B------:R-:W-:Y:S01]  /*1b190*/  IMAD R4, R4, c[0x0][0x3d8], RZ ;  /* 0x0000f60004047a24 */ /* 0x000fe200078e02ff */
[----:B------:R-:W-:-:S03]  /*1b1a0*/  LEA R9, R12, R143, 0x7 ;  /* 0x0000008f0c097211 */ /* 0x000fc600078e38ff */
[----:B------:R-:W-:-:S04]  /*1b1b0*/  IMAD.WIDE.U32 R2, R6, c[0x0][0x3d8], R2 ;  /* 0x0000f60006027a25 */ /* 0x000fc800078e0002 */
[----:B------:R-:W-:Y:S01]  /*1b1c0*/  IMAD R6, R6, c[0x0][0x3dc], R4 ;  /* 0x0000f70006067a24 */ /* 0x000fe200078e0204 */
[----:B------:R-:W-:-:S04]  /*1b1d0*/  LEA R16, P0, R2, c[0x0][0x380], 0x1 ;  /* 0x0000e00002107a11 */ /* 0x000fc800078008ff */
[----:B------:R-:W-:-:S04]  /*1b1e0*/  IADD3 R5, R3, R6, RZ ;  /* 0x0000000603057210 */ /* 0x000fc80007ffe0ff */
[----:B------:R-:W-:Y:S01]  /*1b1f0*/  LEA.HI.X R5, R2, c[0x0][0x384], R5, 0x1, P0 ;  /* 0x0000e10002057a11 */ /* 0x000fe200000f0c05 */
[----:B------:R-:W-:Y:S05]  /*1b200*/  BRA.DIV ~URZ, `(.L_x_1878) ;  /* 0x000028027f007947 */ /* 0x000fea000b800000 */
[----:B------:R1:W2:Y:S02]  /*1b210*/  SHFL.IDX PT, R4, R5, RZ, 0x181f ;  /* 0x00181fff05047589 */ /* 0x0002a400000e0000 */
.L_x_1942:
[----:B------:R-:W-:Y:S05]  /*1b220*/  BRA.DIV ~URZ, `(.L_x_1879) ;  /* 0x000028527f007947 */ /* 0x000fea000b800000 */
[----:B------:R3:W4:Y:S02]  /*1b230*/  SHFL.IDX PT, R2, R16, RZ, 0x181f ;  /* 0x00181fff10027589 */ /* 0x00072400000e0000 */
.L_x_1943:
        /* <DEDUP_REMOVED lines=20> */
.L_x_1881:
[----:B------:R-:W-:Y:S05]  /*1b380*/  BSYNC B0 ;  /* 0x0000000000007941 */ /* 0x000fea0003800000 */
.L_x_1880:
[----:B------:R-:W-:Y:S05]  /*1b390*/  BRA.DIV ~URZ, `(.L_x_1882) ;  /* 0x000027527f007947 */ /* 0x000fea000b800000 */
[----:B--2---:R2:W1:Y:S04]  /*1b3a0*/  SHFL.IDX PT, R4, R5, 0x1, 0x181f ;  /* 0x00381f0005047f89 */ /* 0x00446800000e0000 */
[----:B----4-:R2:W4:Y:S02]  /*1b3b0*/  SHFL.IDX PT, R2, R16, 0x1, 0x181f ;  /* 0x00381f0010027f89 */ /* 0x01052400000e0000 */
.L_x_1944:
        /* <DEDUP_REMOVED lines=20> */
.L_x_1884:
[----:B------:R-:W-:Y:S05]  /*1b500*/  BSYNC B0 ;  /* 0x0000000000007941 */ /* 0x000fea0003800000 */
.L_x_1883:
[----:B------:R-:W-:Y:S05]  /*1b510*/  BRA.DIV ~URZ, `(.L_x_1885) ;  /* 0x000026a27f007947 */ /* 0x000fea000b800000 */
[----:B-1----:R1:W2:Y:S02]  /*1b520*/  SHFL.IDX PT, R4, R5, 0x2, 0x181f ;  /* 0x00581f0005047f89 */ /* 0x0022a400000e0000 */
.L_x_1945:
[----:B------:R-:W-:Y:S05]  /*1b530*/  BRA.DIV ~URZ, `(.L_x_1886) ;  /* 0x000026f27f007947 */ /* 0x000fea000b800000 */
[----:B----4-:R4:W1:Y:S02]  /*1b540*/  SHFL.IDX PT, R2, R16, 0x2, 0x181f ;  /* 0x00581f0010027f89 */ /* 0x01086400000e0000 */
.L_x_1946:
        /* <DEDUP_REMOVED lines=20> */
.L_x_1888:
[----:B------:R-:W-:Y:S05]  /*1b690*/  BSYNC B0 ;  /* 0x0000000000007941 */ /* 0x000fea0003800000 */
.L_x_1887:
[----:B------:R-:W-:Y:S05]  /*1b6a0*/  BRA.DIV ~URZ, `(.L_x_1889) ;  /* 0x000025f27f007947 */ /* 0x000fea000b800000 */
[----:B--2---:R2:W3:Y:S04]  /*1b6b0*/  SHFL.IDX PT, R4, R5, 0x3, 0x181f ;  /* 0x00781f0005047f89 */ /* 0x0044e800000e0000 */
[----:B-1----:R2:W1:Y:S02]  /*1b6c0*/  SHFL.IDX PT, R2, R16, 0x3, 0x181f ;  /* 0x00781f0010027f89 */ /* 0x00246400000e0000 */
.L_x_1947:
        /* <DEDUP_REMOVED lines=19> */
.L_x_1869:
[----:B------:R-:W-:Y:S05]  /*1b800*/  BSYNC B1 ;  /* 0x0000000000017941 */ /* 0x000fea0003800000 */
.L_x_1853:
[----:B-12-4-:R-:W2:Y:S02]  /*1b810*/  LDL R2, [R1+0x18c] ;  /* 0x00018c0001027983 */ /* 0x016ea40000100800 */
[----:B--2---:R-:W-:-:S13]  /*1b820*/  ISETP.NE.AND P0, PT, R2, RZ, PT ;  /* 0x000000ff0200720c */ /* 0x004fda0003f05270 */
[----:B------:R-:W-:Y:S01]  /*1b830*/  @P0 WARPSYNC 0xffffffff ;  /* 0xffffffff00000948 */ /* 0x000fe20003800000 */
[----:B------:R-:W-:Y:S06]  /*1b840*/  @P0 BAR.SYNC.DEFER_BLOCKING 0x5, 0x100 ;  /* 0x0144000000000b1d */ /* 0x000fec0000010000 */
[----:B------:R-:W1:Y:S04]  /*1b850*/  @P0 LDS.128 R12, [0x20080] ;  /* 0x02008000ff0c0984 */ /* 0x000e680000000c00 */
[----:B-1----:R1:W-:Y:S04]  /*1b860*/  @P0 STL.64 [R1+0x10], R12 ;  /* 0x0000100c01000387 */ /* 0x0023e80000100a00 */
[----:B------:R1:W-:Y:S04]  /*1b870*/  @P0 STL.64 [R1+0x18], R14 ;  /* 0x0000180e01000387 */ /* 0x0003e80000100a00 */
[----:B------:R-:W-:Y:S06]  /*1b880*/  @P0 BAR.ARV 0x4, 0x100 ;  /* 0x0104000000000b1d */ /* 0x000fec0000002000 */
[----:B------:R-:W-:Y:S05]  /*1b890*/  @P0 BRA `(.L_x_1890) ;  /* 0x00000bb000000947 */ /* 0x000fea0003800000 */
[----:B------:R-:W2:Y:S01]  /*1b8a0*/  S2R R2, SR_TID.X ;  /* 0x0000000000027919 */ /* 0x000ea20000002100 */
[----:B------:R-:W-:Y:S01]  /*1b8b0*/  IMAD.MOV.U32 R10, RZ, RZ, RZ ;  /* 0x000000ffff0a7224 */ /* 0x000fe200078e00ff */
[----:B--2---:R-:W-:-:S04]  /*1b8c0*/  LOP3.LUT R18, R2, 0x1f, RZ, 0xc0, !PT ;  /* 0x0000001f02127812 */ /* 0x004fc800078ec0ff */
[----:B------:R-:W-:Y:S01]  /*1b8d0*/  ISETP.NE.AND P6, PT, R18, 0x1f, PT ;  /* 0x0000001f1200780c */ /* 0x000fe20003fc5270 */
[----:B------:R-:W-:Y:S10]  /*1b8e0*/  BRA.DIV ~URZ, `(.L_x_1891) ;  /* 0x000024827f007947 */ /* 0x000ff4000b800000 */
[----:B------:R2:W4:Y:S02]  /*1b8f0*/  SHFL.IDX PT, R11, R114, RZ, 0x1f ;  /* 0x00001fff720b7589 */ /* 0x00052400000e0000 */
.L_x_1948:
[----:B------:R-:W-:Y:S05]  /*1b900*/  BRA.DIV ~URZ, `(.L_x_1892) ;  /* 0x000024d27f007947 */ /* 0x000fea000b800000 */
[----:B------:R1:W2:Y:S02]  /*1b910*/  SHFL.IDX PT, R6, R114, 0x1, 0x1f ;  /* 0x00201f0072067f89 */ /* 0x0002a400000e0000 */
.L_x_1949:
[----:B------:R-:W5:Y:S01]  /*1b920*/  LDL R2, [R1+0x1c] ;  /* 0x00001c0001027983 */ /* 0x000f620000100800 */
[----:B---3--:R-:W-:Y:S02]  /*1b930*/  IMAD.MOV.U32 R9, RZ, RZ, RZ ;  /* 0x000000ffff097224 */ /* 0x008fe400078e00ff */
[----:B-----5:R-:W-:-:S05]  /*1b940*/  IMAD.IADD R2, R2, 0x1, R18 ;  /* 0x0000000102027824 */ /* 0x020fca00078e0212 */
[----:B------:R-:W-:-:S13]  /*1b950*/  ISETP.GE.OR P0, PT, R2, c[0x0][0x53c], !P6 ;  /* 0x00014f0002007a0c */ /* 0x000fda0007706670 */
[----:B------:R-:W-:Y:S01]  /*1b960*/  @!P0 IMAD.MOV.U32 R4, RZ, RZ, 0x4 ;  /* 0x00000004ff048424 */ /* 0x000fe200078e00ff */
[----:B------:R-:W-:-:S03]  /*1b970*/  @!P0 MOV R3, 0x4 ;  /* 0x0000000400038802 */ /* 0x000fc60000000f00 */
[----:B------:R-:W-:-:S04]  /*1b980*/  @!P0 IMAD.WIDE R4, R2, R4, c[0x0][0x580] ;  /* 0x0001600002048625 */ /* 0x000fc800078e0204 */
[----:B------:R-:W-:Y:S01]  /*1b990*/  @!P0 IMAD.WIDE R2, R2, R3, c[0x0][0x578] ;  /* 0x00015e0002028625 */ /* 0x000fe200078e0203 */
[----:B------:R-:W3:Y:S04]  /*1b9a0*/  @!P0 LDG.E R9, [R4.64] ;  /* 0x0000000604098981 */ /* 0x000ee8000c1e1900 */
[----:B------:R-:W3:Y:S01]  /*1b9b0*/  @!P0 LDG.E R10, [R2.64] ;  /* 0x00000006020a8981 */ /* 0x000ee2000c1e1900 */
[C---:B------:R-:W-:Y:S02]  /*1b9c0*/  ISETP.GE.U32.AND P4, PT, R18.reuse, 0x10, PT ;  /* 0x000000101200780c */ /* 0x040fe40003f86070 */
[C---:B------:R-:W-:Y:S02]  /*1b9d0*/  ISETP.GE.U32.AND P3, PT, R18.reuse, 0x8, PT ;  /* 0x000000081200780c */ /* 0x040fe40003f66070 */
[----:B------:R-:W-:-:S02]  /*1b9e0*/  ISETP.GE.U32.AND P2, PT, R18, 0x4, PT ;  /* 0x000000041200780c */ /* 0x000fc40003f46070 */
[C---:B------:R-:W-:Y:S02]  /*1b9f0*/  ISETP.GE.U32.AND P1, PT, R18.reuse, 0x2, PT ;  /* 0x000000021200780c */ /* 0x040fe40003f26070 */
[----:B------:R-:W-:Y:S02]  /*1ba00*/  ISETP.NE.AND P5, PT, R18, RZ, PT ;  /* 0x000000ff1200720c */ /* 0x000fe40003fa5270 */
[----:B------:R-:W-:Y:S01]  /*1ba10*/  MOV R17, RZ ;  /* 0x000000ff00117202 */ /* 0x000fe20000000f00 */
[----:B---3--:R-:W-:Y:S01]  /*1ba20*/  IMAD R4, R10, R9, RZ ;  /* 0x000000090a047224 */ /* 0x008fe200078e02ff */
[----:B------:R-:W-:Y:S07]  /*1ba30*/  BRA.DIV ~URZ, `(.L_x_1893) ;  /* 0x000024127f007947 */ /* 0x000fee000b800000 */
[----:B------:R3:W1:Y:S02]  /*1ba40*/  SHFL.UP PT, R5, R4, 0x1, RZ ;  /* 0x0420000004057989 */ /* 0x00066400000e00ff */
.L_x_1950:
[----:B-1----:R-:W-:-:S04]  /*1ba50*/  SEL R5, R5, RZ, P5 ;  /* 0x000000ff05057207 */ /* 0x002fc80002800000 */
[----:B---3--:R-:W-:Y:S01]  /*1ba60*/  IADD3 R4, R4, R5, RZ ;  /* 0x0000000504047210 */ /* 0x008fe20007ffe0ff */
        /* <DEDUP_REMOVED lines=14> */
.L_x_1951:
[----:B---3--:R-:W-:Y:S01]  /*1bb50*/  IMAD R2, R2, c[0x0][0x538], RZ ;  /* 0x00014e0002027a24 */ /* 0x008fe200078e02ff */
[----:B------:R-:W-:Y:S04]  /*1bb60*/  BSSY B1, `(.L_x_1895) ;  /* 0x0000085000017945 */ /* 0x000fe80003800000 */
[----:B--2---:R-:W-:-:S04]  /*1bb70*/  IADD3 R6, R2, R6, RZ ;  /* 0x0000000602067210 */ /* 0x004fc80007ffe0ff */
[----:B----4-:R-:W-:-:S13]  /*1bb80*/  ISETP.GT.AND P0, PT, R6, R11, PT ;  /* 0x0000000b0600720c */ /* 0x010fda0003f04270 */
[----:B------:R-:W-:Y:S05]  /*1bb90*/  @P0 BRA `(.L_x_1896) ;  /* 0x0000026000000947 */ /* 0x000fea0003800000 */
.L_x_1900:
[----:B------:R-:W2:Y:S02]  /*1bba0*/  LDL.LU R2, [R1+0x1c] ;  /* 0x00001c0001027983 */ /* 0x000ea40000300800 */
[----:B--2---:R-:W-:-:S04]  /*1bbb0*/  IADD3 R2, R2, 0x1f, RZ ;  /* 0x0000001f02027810 */ /* 0x004fc80007ffe0ff */
[----:B------:R-:W-:-:S13]  /*1bbc0*/  ISETP.GE.AND P0, PT, R2, c[0x0][0x53c], PT ;  /* 0x00014f0002007a0c */ /* 0x000fda0003f06270 */
[----:B------:R-:W-:Y:S05]  /*1bbd0*/  @P0 BRA `(.L_x_1897) ;  /* 0x0000078000000947 */ /* 0x000fea0003800000 */
[----:B------:R2:W-:Y:S01]  /*1bbe0*/  STL [R1+0x1c], R2 ;  /* 0x00001c0201007387 */ /* 0x0005e20000100800 */
[----:B------:R-:W-:Y:S02]  /*1bbf0*/  MOV R9, RZ ;  /* 0x000000ff00097202 */ /* 0x000fe40000000f00 */
[----:B------:R-:W-:Y:S02]  /*1bc00*/  MOV R10, RZ ;  /* 0x000000ff000a7202 */ /* 0x000fe40000000f00 */
[----:B--2---:R-:W-:-:S04]  /*1bc10*/  IADD3 R2, R2, R18, RZ ;  /* 0x0000001202027210 */ /* 0x004fc80007ffe0ff */
[----:B------:R-:W-:-:S13]  /*1bc20*/  ISETP.GE.OR P0, PT, R2, c[0x0][0x53c], !P6 ;  /* 0x00014f0002007a0c */ /* 0x000fda0007706670 */
[----:B-1----:R-:W-:Y:S02]  /*1bc30*/  @!P0 MOV R4, 0x4 ;  /* 0x0000000400048802 */ /* 0x002fe40000000f00 */
        /* <DEDUP_REMOVED lines=8> */
.L_x_1952:
        /* <DEDUP_REMOVED lines=16> */
.L_x_1953:
[----:B--2---:R-:W-:-:S05]  /*1bdc0*/  IMAD R2, R2, c[0x0][0x538], RZ ;  /* 0x00014e0002027a24 */ /* 0x004fca00078e02ff */
[----:B------:R-:W-:-:S04]  /*1bdd0*/  IADD3 R6, R2, R6, RZ ;  /* 0x0000000602067210 */ /* 0x000fc80007ffe0ff */
[----:B------:R-:W-:-:S13]  /*1bde0*/  ISETP.GT.AND P0, PT, R6, R11, PT ;  /* 0x0000000b0600720c */ /* 0x000fda0003f04270 */
[----:B-1----:R-:W-:Y:S05]  /*1bdf0*/  @!P0 BRA `(.L_x_1900) ;  /* 0xfffffda000008947 */ /* 0x002fea000383ffff */
.L_x_1896:
[----:B------:R-:W-:-:S05]  /*1be00*/  IADD3 R16, -R2, R6, RZ ;  /* 0x0000000602107210 */ /* 0x000fca0007ffe1ff */
[----:B------:R-:W-:-:S05]  /*1be10*/  IMAD R2, R4, c[0x0][0x538], R16 ;  /* 0x00014e0004027a24 */ /* 0x000fca00078e0210 */
[----:B------:R-:W-:Y:S01]  /*1be20*/  ISETP.GT.AND P0, PT, R2, R11, PT ;  /* 0x0000000b0200720c */ /* 0x000fe20003f04270 */
[----:B------:R-:W-:-:S12]  /*1be30*/  BRA.DIV ~URZ, `(.L_x_1901) ;  /* 0x000024a27f007947 */ /* 0x000fd8000b800000 */
[----:B------:R-:W-:-:S04]  /*1be40*/  VOTE.ANY R12, PT, !P0 ;  /* 0x00000000000c7806 */ /* 0x000fc800040e0100 */
.L_x_1954:
[----:B------:R2:W3:Y:S01]  /*1be50*/  POPC R14, R12 ;  /* 0x0000000c000e7309 */ /* 0x0004e20000000000 */
[----:B------:R-:W-:Y:S05]  /*1be60*/  BRA.DIV ~URZ, `(.L_x_1902) ;  /* 0x000024b27f007947 */ /* 0x000fea000b800000 */
[----:B---3--:R3:W4:Y:S04]  /*1be70*/  SHFL.IDX PT, R6, R9, R14, 0x1f ;  /* 0x00001f0e09067589 */ /* 0x00872800000e0000 */
[----:B------:R3:W1:Y:S02]  /*1be80*/  SHFL.IDX PT, R5, R10, R14, 0x1f ;  /* 0x00001f0e0a057589 */ /* 0x00066400000e0000 */
.L_x_1955:
[----:B------:R-:W-:Y:S01]  /*1be90*/  ISETP.NE.AND P0, PT, R12, RZ, PT ;  /* 0x000000ff0c00720c */ /* 0x000fe20003f05270 */
[----:B------:R-:W-:-:S12]  /*1bea0*/  BSSY B0, `(.L_x_1903) ;  /* 0x0000005000007945 */ /* 0x000fd80003800000 */
[----:B------:R-:W-:Y:S05]  /*1beb0*/  @!P0 BRA `(.L_x_1904) ;  /* 0x0000003000008947 */ /* 0x000fea0003800000 */
[----:B------:R-:W-:Y:S01]  /*1bec0*/  IADD3 R2, R14, -0x1, RZ ;  /* 0xffffffff0e027810 */ /* 0x000fe20007ffe0ff */
[----:B------:R-:W-:Y:S05]  /*1bed0*/  BRA.DIV ~URZ, `(.L_x_1905) ;  /* 0x000025127f007947 */ /* 0x000fea000b800000 */
[----:B------:R2:W3:Y:S02]  /*1bee0*/  SHFL.IDX PT, R17, R4, R2, 0x1f ;  /* 0x00001f0204117589 */ /* 0x0004e400000e0000 */
.L_x_1904:
[----:B------:R-:W-:Y:S05]  /*1bef0*/  BSYNC B0 ;  /* 0x0000000000007941 */ /* 0x000fea0003800000 */
.L_x_1903:
[----:B---3--:R-:W-:Y:S01]  /*1bf00*/  IMAD R9, R17, c[0x0][0x538], R16 ;  /* 0x00014e0011097a24 */ /* 0x008fe200078e0210 */
[----:B----4-:R-:W-:Y:S02]  /*1bf10*/  IABS R3, R6 ;  /* 0x0000000600037213 */ /* 0x010fe40000000000 */
[----:B-12---:R-:W-:Y:S01]  /*1bf20*/  IABS R4, R5 ;  /* 0x0000000500047213 */ /* 0x006fe20000000000 */
[----:B------:R-:W-:Y:S01]  /*1bf30*/  IMAD.IADD R15, R11, 0x1, -R9 ;  /* 0x000000010b0f7824 */ /* 0x000fe200078e0a09 */
[----:B------:R1:W-:Y:S01]  /*1bf40*/  STL [R1+0x10], R9 ;  /* 0x0000100901007387 */ /* 0x0003e20000100800 */
[----:B------:R-:W2:Y:S03]  /*1bf50*/  I2F.RP R12, R3 ;  /* 0x00000003000c7306 */ /* 0x000ea60000209400 */
[----:B------:R-:W3:Y:S05]  /*1bf60*/  LDL.LU R17, [R1+0x1c] ;  /* 0x00001c0001117983 */ /* 0x000eea0000300800 */
[----:B--2---:R-:W2:Y:S02]  /*1bf70*/  MUFU.RCP R12, R12 ;  /* 0x0000000c000c7308 */ /* 0x004ea40000001000 */
[----:B--2---:R-:W-:-:S06]  /*1bf80*/  IADD3 R12, R12, 0xffffffe, RZ ;  /* 0x0ffffffe0c0c7810 */ /* 0x004fcc0007ffe0ff */
[----:B------:R-:W2:Y:S01]  /*1bf90*/  F2I.FTZ.U32.TRUNC.NTZ R13, R12 ;  /* 0x0000000c000d7305 */ /* 0x000ea2000021f000 */
[----:B-1----:R-:W-:-:S07]  /*1bfa0*/  MOV R9, R4 ;  /* 0x0000000400097202 */ /* 0x002fce0000000f00 */
[----:B------:R-:W1:Y:S01]  /*1bfb0*/  I2F.RP R16, R9 ;  /* 0x0000000900107306 */ /* 0x000e620000209400 */
[----:B--2---:R-:W-:-:S04]  /*1bfc0*/  IMAD.MOV R2, RZ, RZ, -R13 ;  /* 0x000000ffff027224 */ /* 0x004fc800078e0a0d */
[----:B------:R-:W-:Y:S01]  /*1bfd0*/  IMAD.MOV.U32 R10, RZ, RZ, R2 ;  /* 0x000000ffff0a7224 */ /* 0x000fe200078e0002 */
[----:B------:R-:W-:Y:S01]  /*1bfe0*/  IABS R2, R6 ;  /* 0x0000000600027213 */ /* 0x000fe20000000000 */
[----:B------:R-:W-:Y:S02]  /*1bff0*/  IMAD.MOV.U32 R12, RZ, RZ, RZ ;  /* 0x000000ffff0c7224 */ /* 0x000fe400078e00ff */
[----:B------:R-:W-:Y:S01]  /*1c000*/  IMAD R4, R10, R3, RZ ;  /* 0x000000030a047224 */ /* 0x000fe200078e02ff */
[----:B------:R-:W-:Y:S01]  /*1c010*/  IABS R10, R15 ;  /* 0x0000000f000a7213 */ /* 0x000fe20000000000 */
[----:B------:R-:W-:Y:S02]  /*1c020*/  IMAD.MOV R2, RZ, RZ, -R2 ;  /* 0x000000ffff027224 */ /* 0x000fe400078e0a02 */
[----:B------:R-:W-:-:S04]  /*1c030*/  IMAD.HI.U32 R11, R13, R4, R12 ;  /* 0x000000040d0b7227 */ /* 0x000fc800078e000c */
[----:B------:R-:W-:Y:S01]  /*1c040*/  IMAD.MOV.U32 R4, RZ, RZ, R10 ;  /* 0x000000ffff047224 */ /* 0x000fe200078e000a */
[----:B------:R-:W-:-:S03]  /*1c050*/  MOV R10, R2 ;  /* 0x00000002000a7202 */ /* 0x000fc60000000f00 */
[----:B------:R-:W-:-:S04]  /*1c060*/  IMAD.HI.U32 R2, R11, R4, RZ ;  /* 0x000000040b027227 */ /* 0x000fc800078e00ff */
[----:B------:R-:W-:Y:S02]  /*1c070*/  IMAD R4, R2, R10, R4 ;  /* 0x0000000a02047224 */ /* 0x000fe400078e0204 */
[----:B-1----:R-:W1:Y:S03]  /*1c080*/  MUFU.RCP R10, R16 ;  /* 0x00000010000a7308 */ /* 0x002e660000001000 */
[----:B------:R-:W-:Y:S02]  /*1c090*/  ISETP.GT.U32.AND P0, PT, R3, R4, PT ;  /* 0x000000040300720c */ /* 0x000fe40003f04070 */
[----:B-1----:R-:W-:-:S11]  /*1c0a0*/  IADD3 R10, R10, 0xffffffe, RZ ;  /* 0x0ffffffe0a0a7810 */ /* 0x002fd60007ffe0ff */
[----:B------:R-:W-:Y:S01]  /*1c0b0*/  @!P0 IMAD.IADD R4, R4, 0x1, -R3 ;  /* 0x0000000104048824 */ /* 0x000fe200078e0a03 */
[----:B------:R-:W1:Y:S04]  /*1c0c0*/  F2I.FTZ.U32.TRUNC.NTZ R11, R10 ;  /* 0x0000000a000b7305 */ /* 0x000e68000021f000 */
[----:B------:R-:W-:Y:S02]  /*1c0d0*/  ISETP.GE.U32.AND P2, PT, R4, R3, PT ;  /* 0x000000030400720c */ /* 0x000fe40003f46070 */
[----:B------:R-:W-:Y:S02]  /*1c0e0*/  LOP3.LUT R3, R15, R6, RZ, 0x3c, !PT ;  /* 0x000000060f037212 */ /* 0x000fe400078e3cff */
[----:B------:R-:W-:Y:S02]  /*1c0f0*/  @!P0 IADD3 R2, R2, 0x1, RZ ;  /* 0x0000000102028810 */ /* 0x000fe40007ffe0ff */
[----:B------:R-:W-:-:S02]  /*1c100*/  ISETP.GE.AND P1, PT, R3, RZ, PT ;  /* 0x000000ff0300720c */ /* 0x000fc40003f26270 */
[----:B------:R-:W-:-:S05]  /*1c110*/  ISETP.NE.AND P0, PT, R6, RZ, PT ;  /* 0x000000ff0600720c */ /* 0x000fca0003f05270 */
[----:B------:R-:W-:Y:S01]  /*1c120*/  @P2 IADD3 R2, R2, 0x1, RZ ;  /* 0x0000000102022810 */ /* 0x000fe20007ffe0ff */
[----:B-1----:R-:W-:-:S05]  /*1c130*/  IMAD.MOV R3, RZ, RZ, -R11 ;  /* 0x000000ffff037224 */ /* 0x002fca00078e0a0b */
[----:B------:R-:W-:Y:S01]  /*1c140*/  MOV R4, R3 ;  /* 0x0000000300047202 */ /* 0x000fe20000000f00 */
[----:B------:R-:W-:Y:S01]  /*1c150*/  @!P1 IMAD.MOV R2, RZ, RZ, -R2 ;  /* 0x000000ffff029224 */ /* 0x000fe200078e0a02 */
[----:B------:R-:W-:Y:S02]  /*1c160*/  @!P0 LOP3.LUT R2, RZ, R6, RZ, 0x33, !PT ;  /* 0x00000006ff028212 */ /* 0x000fe400078e33ff */
[----:B------:R-:W-:Y:S01]  /*1c170*/  IABS R3, R5 ;  /* 0x0000000500037213 */ /* 0x000fe20000000000 */
[----:B------:R-:W-:Y:S01]  /*1c180*/  IMAD R4, R4, R9, RZ ;  /* 0x0000000904047224 */ /* 0x000fe200078e02ff */
[----:B------:R-:W-:Y:S01]  /*1c190*/  IABS R13, R2 ;  /* 0x00000002000d7213 */ /* 0x000fe20000000000 */
[----:B------:R-:W-:Y:S02]  /*1c1a0*/  IMAD.MOV.U32 R10, RZ, RZ, RZ ;  /* 0x000000ffff0a7224 */ /* 0x000fe400078e00ff */
[----:B------:R-:W-:Y:S02]  /*1c1b0*/  IMAD.MOV R12, RZ, RZ, -R3 ;  /* 0x000000ffff0c7224 */ /* 0x000fe400078e0a03 */
[----:B------:R-:W-:-:S04]  /*1c1c0*/  IMAD.HI.U32 R3, R11, R4, R10 ;  /* 0x000000040b037227 */ /* 0x000fc800078e000a */
[----:B------:R-:W-:Y:S01]  /*1c1d0*/  IMAD.MOV.U32 R4, RZ, RZ, R13 ;  /* 0x000000ffff047224 */ /* 0x000fe200078e000d */
[----:B------:R-:W-:-:S03]  /*1c1e0*/  MOV R10, R12 ;  /* 0x0000000c000a7202 */ /* 0x000fc60000000f00 */
        /* <DEDUP_REMOVED lines=23> */
.L_x_1897:
[----:B------:R-:W-:Y:S01]  /*1c360*/  MOV R2, c[0x0][0x53c] ;  /* 0x00014f0000027a02 */ /* 0x000fe20000000f00 */
[----:B------:R2:W-:Y:S04]  /*1c370*/  STL [R1+0x10], R11 ;  /* 0x0000100b01007387 */ /* 0x0005e80000100800 */
[----:B------:R2:W-:Y:S04]  /*1c380*/  STL [R1+0x14], RZ ;  /* 0x000014ff01007387 */ /* 0x0005e80000100800 */
[----:B------:R2:W-:Y:S04]  /*1c390*/  STL [R1+0x18], RZ ;  /* 0x000018ff01007387 */ /* 0x0005e80000100800 */
[----:B------:R2:W-:Y:S02]  /*1c3a0*/  STL [R1+0x1c], R2 ;  /* 0x00001c0201007387 */ /* 0x0005e40000100800 */
.L_x_1906:
[----:B------:R-:W-:Y:S05]  /*1c3b0*/  BSYNC B1 ;  /* 0x0000000000017941 */ /* 0x000fea0003800000 */
.L_x_1895:
[----:B------:R-:W3:Y:S04]  /*1c3c0*/  LDL R12, [R1+0x10] ;  /* 0x00001000010c7983 */ /* 0x000ee80000100800 */
        /* <DEDUP_REMOVED lines=8> */
.L_x_1890:
[----:B-12---:R-:W2:Y:S02]  /*1c450*/  LDL R2, [R1+0x1c] ;  /* 0x00001c0001027983 */ /* 0x006ea40000100800 */
[----:B--2---:R-:W-:-:S13]  /*1c460*/  ISETP.GE.AND P0, PT, R2, c[0x0][0x53c], PT ;  /* 0x00014f0002007a0c */ /* 0x004fda0003f06270 */
[----:B---3--:R-:W-:Y:S01]  /*1c470*/  @P0 CALL.REL.NOINC `(.L_x_1907) ;  /* 0x0000001000000944 */ /* 0x008fe20003c00000 */
[----:B------:R-:W-:Y:S05]  /*1c480*/  BRA `(.L_x_1908) ;  /* 0xfffe5cd000007947 */ /* 0x000fea000383ffff */
.L_x_1907:
[----:B------:R-:W-:Y:S05]  /*1c490*/  EXIT ;  /* 0x000000000000794d */ /* 0x000fea0003800000 */
.L_x_1700:
[----:B------:R-:W-:Y:S01]  /*1c4a0*/  IMAD.MOV.U32 R2, RZ, RZ, R4 ;  /* 0x000000ffff027224 */ /* 0x000fe200078e0004 */
[----:B------:R-:W-:Y:S02]  /*1c4b0*/  MOV R5, 0x1 ;  /* 0x0000000100057802 */ /* 0x000fe40000000f00 */
[----:B------:R-:W-:Y:S02]  /*1c4c0*/  MOV R3, 0x1c4e0 ;  /* 0x0001c4e000037802 */ /* 0x000fe40000000f00 */
[----:B------:R-:W-:Y:S05]  /*1c4d0*/  CALL.REL.NOINC `($__internal_33_$__cuda_sm70_shflsync_up_p) ;  /* 0x0000203000007944 */ /* 0x000fea0003c00000 */
[----:B------:R-:W-:Y:S01]  /*1c4e0*/  MOV R0, R5 ;  /* 0x0000000500007202 */ /* 0x000fe20000000f00 */
[----:B------:R-:W-:Y:S05]  /*1c4f0*/  BRA `(.L_x_1909) ;  /* 0xfffe3f7000007947 */ /* 0x000fea000383ffff */
.L_x_1701:
[----:B------:R-:W-:Y:S01]  /*1c500*/  IMAD.MOV.U32 R2, RZ, RZ, R4 ;  /* 0x000000ffff027224 */ /* 0x000fe200078e0004 */
[----:B------:R-:W-:Y:S02]  /*1c510*/  MOV R5, 0x2 ;  /* 0x0000000200057802 */ /* 0x000fe40000000f00 */
[----:B------:R-:W-:Y:S02]  /*1c520*/  MOV R3, 0x1c540 ;  /* 0x0001c54000037802 */ /* 0x000fe40000000f00 */
[----:B------:R-:W-:Y:S05]  /*1c530*/  CALL.REL.NOINC `($__internal_33_$__cuda_sm70_shflsync_up_p) ;  /* 0x00001fd000007944 */ /* 0x000fea0003c00000 */
[----:B------:R-:W-:Y:S02]  /*1c540*/  SEL R5, R5, RZ, P4 ;  /* 0x000000ff05057207 */ /* 0x000fe40002000000 */
[----:B------:R-:W-:-:S03]  /*1c550*/  MOV R3, 0x1c5a0 ;  /* 0x0001c5a000037802 */ /* 0x000fc60000000f00 */
[----:B------:R-:W-:Y:S01]  /*1c560*/  IMAD.IADD R0, R4, 0x1, R5 ;  /* 0x0000000104007824 */ /* 0x000fe200078e0205 */
[----:B------:R-:W-:-:S03]  /*1c570*/  MOV R5, 0x4 ;  /* 0x0000000400057802 */ /* 0x000fc60000000f00 */
[----:B------:R-:W-:Y:S02]  /*1c580*/  IMAD.MOV.U32 R2, RZ, RZ, R0 ;  /* 0x000000ffff027224 */ /* 0x000fe400078e0000 */
        /* <DEDUP_REMOVED lines=13> */
[----:B------:R-:W-:Y:S01]  /*1c660*/  SEL R4, R5, RZ, P1 ;  /* 0x000000ff05047207 */ /* 0x000fe20000800000 */
[----:B------:R-:W-:Y:S01]  /*1c670*/  IMAD.MOV.U32 R15, RZ, RZ, 0x1f ;  /* 0x0000001fff0f7424 */ /* 0x000fe200078e00ff */
[----:B------:R-:W-:Y:S02]  /*1c680*/  MOV R3, 0x1f ;  /* 0x0000001f00037802 */ /* 0x000fe40000000f00 */
[----:B------:R-:W-:Y:S01]  /*1c690*/  MOV R2, 0x1c6d0 ;  /* 0x0001c6d000027802 */ /* 0x000fe20000000f00 */
[----:B------:R-:W-:-:S04]  /*1c6a0*/  IMAD.IADD R4, R0, 0x1, R4 ;  /* 0x0000000100047824 */ /* 0x000fc800078e0204 */
[----:B------:R-:W-:Y:S02]  /*1c6b0*/  IMAD.MOV.U32 R208, RZ, RZ, R4 ;  /* 0x000000ffffd07224 */ /* 0x000fe400078e0004 */
[----:B------:R-:W-:Y:S05]  /*1c6c0*/  CALL.REL.NOINC `($__internal_32_$__cuda_sm70_shflsync_idx_p) ;  /* 0x00001df000007944 */ /* 0x000fea0003c00000 */
[----:B------:R-:W-:Y:S01]  /*1c6d0*/  MOV R0, R15 ;  /* 0x0000000f00007202 */ /* 0x000fe20000000f00 */
[----:B------:R-:W-:Y:S05]  /*1c6e0*/  BRA `(.L_x_1910) ;  /* 0xfffe3e8000007947 */ /* 0x000fea000383ffff */
.L_x_1703:
[----:B------:R-:W-:Y:S02]  /*1c6f0*/  SEL R2, RZ, 0x1, P0 ;  /* 0x00000001ff027807 */ /* 0x000fe40000000000 */
[----:B------:R-:W-:Y:S02]  /*1c700*/  MOV R3, 0x1c720 ;  /* 0x0001c72000037802 */ /* 0x000fe40000000f00 */
[----:B------:R-:W-:Y:S05]  /*1c710*/  CALL.REL.NOINC `($__internal_34_$__cuda_sm70_votesync_ballot) ;  /* 0x00001e6000007944 */ /* 0x000fea0003c00000 */
[----:B------:R-:W-:Y:S05]  /*1c720*/  BRA `(.L_x_1911) ;  /* 0xfffe3ed000007947 */ /* 0x000fea000383ffff */
.L_x_1704:
[----:B------:R-:W-:Y:S01]  /*1c730*/  IMAD.MOV.U32 R208, RZ, RZ, R8 ;  /* 0x000000ffffd07224 */ /* 0x000fe200078e0008 */
[----:B--2---:R-:W-:Y:S01]  /*1c740*/  MOV R15, R14 ;  /* 0x0000000e000f7202 */ /* 0x004fe20000000f00 */
[----:B------:R-:W-:Y:S01]  /*1c750*/  IMAD.MOV.U32 R3, RZ, RZ, 0x1f ;  /* 0x0000001fff037424 */ /* 0x000fe200078e00ff */
[----:B------:R-:W-:Y:S02]  /*1c760*/  MOV R2, 0x1c780 ;  /* 0x0001c78000027802 */ /* 0x000fe40000000f00 */
[----:B-1----:R-:W-:Y:S05]  /*1c770*/  CALL.REL.NOINC `($__internal_32_$__cuda_sm70_shflsync_idx_p) ;  /* 0x00001d4000007944 */ /* 0x002fea0003c00000 */
[----:B------:R-:W-:Y:S01]  /*1c780*/  IMAD.MOV.U32 R11, RZ, RZ, R15 ;  /* 0x000000ffff0b7224 */ /* 0x000fe200078e000f */
[----:B------:R-:W-:Y:S01]  /*1c790*/  MOV R208, R7 ;  /* 0x0000000700d07202 */ /* 0x000fe20000000f00 */
[----:B------:R-:W-:Y:S01]  /*1c7a0*/  IMAD.MOV.U32 R6, RZ, RZ, RZ ;  /* 0x000000ffff067224 */ /* 0x000fe200078e00ff */
[----:B------:R-:W-:Y:S01]  /*1c7b0*/  MOV R15, R14 ;  /* 0x0000000e000f7202 */ /* 0x000fe20000000f00 */
[----:B------:R-:W-:Y:S01]  /*1c7c0*/  IMAD.MOV.U32 R3, RZ, RZ, 0x1f ;  /* 0x0000001fff037424 */ /* 0x000fe200078e00ff */
[----:B------:R-:W-:-:S02]  /*1c7d0*/  MOV R2, 0x1c7f0 ;  /* 0x0001c7f000027802 */ /* 0x000fc40000000f00 */
[----:B------:R-:W-:Y:S05]  /*1c7e0*/  CALL.REL.NOINC `($__internal_32_$__cuda_sm70_shflsync_idx_p) ;  /* 0x00001cd000007944 */ /* 0x000fea0003c00000 */
[----:B------:R-:W-:Y:S01]  /*1c7f0*/  MOV R10, R15 ;  /* 0x0000000f000a7202 */ /* 0x000fe20000000f00 */
[----:B------:R-:W-:Y:S05]  /*1c800*/  BRA `(.L_x_1912) ;  /* 0xfffe3e4000007947 */ /* 0x000fea000383ffff */
.L_x_1707:
[----:B------:R-:W-:Y:S01]  /*1c810*/  IMAD.MOV.U32 R208, RZ, RZ, R4 ;  /* 0x000000ffffd07224 */ /* 0x000fe200078e0004 */
[----:B------:R-:W-:-:S02]  /*1c820*/  MOV R3, 0x1f ;  /* 0x0000001f00037802 */ /* 0x000fc40000000f00 */
[----:B------:R-:W-:Y:S02]  /*1c830*/  MOV R2, 0x1c850 ;  /* 0x0001c85000027802 */ /* 0x000fe40000000f00 */
[----:B-1234-:R-:W-:Y:S05]  /*1c840*/  CALL.REL.NOINC `($__internal_32_$__cuda_sm70_shflsync_idx_p) ;  /* 0x00001c7000007944 */ /* 0x01efea0003c00000 */
[----:B------:R-:W-:Y:S01]  /*1c850*/  MOV R6, R15 ;  /* 0x0000000f00067202 */ /* 0x000fe20000000f00 */
[----:B------:R-:W-:Y:S05]  /*1c860*/  BRA `(.L_x_1706) ;  /* 0xfffe3e4000007947 */ /* 0x000fea000383ffff */
.L_x_1759:
[----:B------:R-:W-:Y:S01]  /*1c870*/  IMAD.MOV.U32 R208, RZ, RZ, R5 ;  /* 0x000000ffffd07224 */ /* 0x000fe200078e0005 */
[----:B------:R-:W-:Y:S01]  /*1c880*/  MOV R15, RZ ;  /* 0x000000ff000f7202 */ /* 0x000fe20000000f00 */
[----:B------:R-:W-:Y:S01]  /*1c890*/  IMAD.MOV.U32 R3, RZ, RZ, 0x181f ;  /* 0x0000181fff037424 */ /* 0x000fe200078e00ff */
[----:B------:R-:W-:Y:S02]  /*1c8a0*/  MOV R2, 0x1c8c0 ;  /* 0x0001c8c000027802 */ /* 0x000fe40000000f00 */
[----:B-----5:R-:W-:Y:S05]  /*1c8b0*/  CALL.REL.NOINC `($__internal_32_$__cuda_sm70_shflsync_idx_p) ;  /* 0x00001c0000007944 */ /* 0x020fea0003c00000 */
[----:B------:R-:W-:Y:S01]  /*1c8c0*/  MOV R4, R15 ;  /* 0x0000000f00047202 */ /* 0x000fe20000000f00 */
[----:B------:R-:W-:Y:S05]  /*1c8d0*/  BRA `(.L_x_1913) ;  /* 0xfffed4c000007947 */ /* 0x000fea000383ffff */
.L_x_1760:
[----:B------:R-:W-:Y:S01]  /*1c8e0*/  IMAD.MOV.U32 R208, RZ, RZ, R9 ;  /* 0x000000ffffd07224 */ /* 0x000fe200078e0009 */
[----:B------:R-:W-:Y:S01]  /*1c8f0*/  MOV R15, RZ ;  /* 0x000000ff000f7202 */ /* 0x000fe20000000f00 */
[----:B------:R-:W-:Y:S01]  /*1c900*/  IMAD.MOV.U32 R3, RZ, RZ, 0x181f ;  /* 0x0000181fff037424 */ /* 0x000fe200078e00ff */
[----:B------:R-:W-:Y:S02]  /*1c910*/  MOV R2, 0x1c930 ;  /* 0x0001c93000027802 */ /* 0x000fe40000000f00 */
[----:B-12--5:R-:W-:Y:S05]  /*1c920*/  CALL.REL.NOINC `($__internal_32_$__cuda_sm70_shflsync_idx_p) ;  /* 0x00001b9000007944 */ /* 0x026fea0003c00000 */
[----:B------:R-:W-:Y:S01]  /*1c930*/  MOV R2, R15 ;  /* 0x0000000f00027202 */ /* 0x000fe20000000f00 */
[----:B------:R-:W-:Y:S05]  /*1c940*/  BRA `(.L_x_1914) ;  /* 0xfffed47000007947 */ /* 0x000fea000383ffff */
.L_x_1763:
[----:B------:R-:W-:Y:S01]  /*1c950*/  IMAD.MOV.U32 R208, RZ, RZ, R5 ;  /* 0x000000ffffd07224 */ /* 0x000fe200078e0005 */
[----:B--2---:R-:W-:Y:S01]  /*1c960*/  MOV R15, 0x1 ;  /* 0x00000001000f7802 */ /* 0x004fe20000000f00 */
[----:B------:R-:W-:Y:S01]  /*1c970*/  IMAD.MOV.U32 R3, RZ, RZ, 0x181f ;  /* 0x0000181fff037424 */ /* 0x000fe200078e00ff */
[----:B----4-:R-:W-:-:S02]  /*1c980*/  MOV R2, 0x1c9a0 ;  /* 0x0001c9a000027802 */ /* 0x010fc40000000f00 */
[----:B-1-3-5:R-:W-:Y:S05]  /*1c990*/  CALL.REL.NOINC `($__internal_32_$__cuda_sm70_shflsync_idx_p) ;  /* 0x00001b2000007944 */ /* 0x02afea0003c00000 */
[----:B------:R-:W-:Y:S01]  /*1c9a0*/  IMAD.MOV.U32 R4, RZ, RZ, R15 ;  /* 0x000000ffff047224 */ /* 0x000fe200078e000f */
[----:B------:R-:W-:Y:S01]  /*1c9b0*/  MOV R15, 0x1 ;  /* 0x00000001000f7802 */ /* 0x000fe20000000f00 */
[----:B------:R-:W-:Y:S01]  /*1c9c0*/  IMAD.MOV.U32 R208, RZ, RZ, R9 ;  /* 0x000000ffffd07224 */ /* 0x000fe200078e0009 */
[----:B------:R-:W-:-:S02]  /*1c9d0*/  MOV R3, 0x181f ;  /* 0x0000181f00037802 */ /* 0x000fc40000000f00 */
[----:B------:R-:W-:Y:S02]  /*1c9e0*/  MOV R2, 0x1ca00 ;  /* 0x0001ca0000027802 */ /* 0x000fe40000000f00 */
[----:B------:R-:W-:Y:S05]  /*1c9f0*/  CALL.REL.NOINC `($__internal_32_$__cuda_sm70_shflsync_idx_p) ;  /* 0x00001ac000007944 */ /* 0x000fea0003c00000 */
[----:B------:R-:W-:Y:S01]  /*1ca00*/  MOV R2, R15 ;  /* 0x0000000f00027202 */ /* 0x000fe20000000f00 */
[----:B------:R-:W-:Y:S05]  /*1ca10*/  BRA `(.L_x_1915) ;  /* 0xfffed54000007947 */ /* 0x000fea000383ffff */
.L_x_1766:
[----:B------:R-:W-:Y:S01]  /*1ca20*/  IMAD.MOV.U32 R208, RZ, RZ, R5 ;  /* 0x000000ffffd07224 */ /* 0x000fe200078e0005 */
[----:B-1----:R-:W-:Y:S01]  /*1ca30*/  MOV R15, 0x2 ;  /* 0x00000002000f7802 */ /* 0x002fe20000000f00 */
[----:B------:R-:W-:Y:S01]  /*1ca40*/  IMAD.MOV.U32 R3, RZ, RZ, 0x181f ;  /* 0x0000181fff037424 */ /* 0x000fe200078e00ff */
[----:B----4-:R-:W-:Y:S02]  /*1ca50*/  MOV R2, 0x1ca70 ;  /* 0x0001ca7000027802 */ /* 0x010fe40000000f00 */
[----:B--23-5:R-:W-:Y:S05]  /*1ca60*/  CALL.REL.NOINC `($__internal_32_$__cuda_sm70_shflsync_idx_p) ;  /* 0x00001a5000007944 */ /* 0x02cfea0003c00000 */
[----:B------:R-:W-:Y:S01]  /*1ca70*/  MOV R4, R15 ;  /* 0x0000000f00047202 */ /* 0x000fe20000000f00 */
[----:B------:R-:W-:Y:S05]  /*1ca80*/  BRA `(.L_x_1916) ;  /* 0xfffed64000007947 */ /* 0x000fea000383ffff */
.L_x_1767:
[----:B------:R-:W-:Y:S01]  /*1ca90*/  IMAD.MOV.U32 R208, RZ, RZ, R9 ;  /* 0x000000ffffd07224 */ /* 0x000fe200078e0009 */
[----:B------:R-:W-:Y:S01]  /*1caa0*/  MOV R15, 0x2 ;  /* 0x00000002000f7802 */ /* 0x000fe20000000f00 */
[----:B------:R-:W-:Y:S01]  /*1cab0*/  IMAD.MOV.U32 R3, RZ, RZ, 0x181f ;  /* 0x0000181fff037424 */ /* 0x000fe200078e00ff */
[----:B----4-:R-:W-:Y:S02]  /*1cac0*/  MOV R2, 0x1cae0 ;  /* 0x0001cae000027802 */ /* 0x010fe40000000f00 */
[----:B-123-5:R-:W-:Y:S05]  /*1cad0*/  CALL.REL.NOINC `($__internal_32_$__cuda_sm70_shflsync_idx_p) ;  /* 0x000019e000007944 */ /* 0x02efea0003c00000 */
[----:B------:R-:W-:Y:S01]  /*1cae0*/  MOV R2, R15 ;  /* 0x0000000f00027202 */ /* 0x000fe20000000f00 */
[----:B------:R-:W-:Y:S05]  /*1caf0*/  BRA `(.L_x_1917) ;  /* 0xfffed5f000007947 */ /* 0x000fea000383ffff */
.L_x_1770:
[----:B------:R-:W-:Y:S01]  /*1cb00*/  IMAD.MOV.U32 R208, RZ, RZ, R5 ;  /* 0x000000ffffd07224 */ /* 0x000fe200078e0005 */
[----:B-1----:R-:W-:Y:S01]  /*1cb10*/  MOV R15, 0x3 ;  /* 0x00000003000f7802 */ /* 0x002fe20000000f00 */
[----:B------:R-:W-:Y:S01]  /*1cb20*/  IMAD.MOV.U32 R3, RZ, RZ, 0x181f ;  /* 0x0000181fff037424 */ /* 0x000fe200078e00ff */
[----:B------:R-:W-:-:S02]  /*1cb30*/  MOV R2, 0x1cb50 ;  /* 0x0001cb5000027802 */ /* 0x000fc40000000f00 */
[----:B--2345:R-:W-:Y:S05]  /*1cb40*/  CALL.REL.NOINC `($__internal_32_$__cuda_sm70_shflsync_idx_p) ;  /* 0x0000197000007944 */ /* 0x03cfea0003c00000 */
        /* <DEDUP_REMOVED lines=8> */
.L_x_1827:
[----:B------:R-:W-:Y:S01]  /*1cbd0*/  IMAD.MOV.U32 R208, RZ, RZ, R6 ;  /* 0x000000ffffd07224 */ /* 0x000fe200078e0006 */
[----:B------:R-:W-:Y:S01]  /*1cbe0*/  MOV R15, 0x1 ;  /* 0x00000001000f7802 */ /* 0x000fe20000000f00 */
[----:B----4-:R-:W-:Y:S01]  /*1cbf0*/  IMAD.MOV.U32 R3, RZ, RZ, 0x181f ;  /* 0x0000181fff037424 */ /* 0x010fe200078e00ff */
[----:B------:R-:W-:Y:S02]  /*1cc00*/  MOV R2, 0x1cc20 ;  /* 0x0001cc2000027802 */ /* 0x000fe40000000f00 */
[----:B-----5:R-:W-:Y:S05]  /*1cc10*/  CALL.REL.NOINC `($__internal_32_$__cuda_sm70_shflsync_idx_p) ;  /* 0x000018a000007944 */ /* 0x020fea0003c00000 */
[----:B------:R-:W-:Y:S01]  /*1cc20*/  IMAD.MOV.U32 R5, RZ, RZ, R15 ;  /* 0x000000ffff057224 */ /* 0x000fe200078e000f */
[----:B------:R-:W-:Y:S01]  /*1cc30*/  MOV R15, 0x1 ;  /* 0x00000001000f7802 */ /* 0x000fe20000000f00 */
[----:B------:R-:W-:Y:S01]  /*1cc40*/  IMAD.MOV.U32 R208, RZ, RZ, R9 ;  /* 0x000000ffffd07224 */ /* 0x000fe200078e0009 */
[----:B------:R-:W-:Y:S02]  /*1cc50*/  MOV R3, 0x181f ;  /* 0x0000181f00037802 */ /* 0x000fe40000000f00 */
[----:B------:R-:W-:Y:S02]  /*1cc60*/  MOV R2, 0x1cc80 ;  /* 0x0001cc8000027802 */ /* 0x000fe40000000f00 */
[----:B------:R-:W-:Y:S05]  /*1cc70*/  CALL.REL.NOINC `($__internal_32_$__cuda_sm70_shflsync_idx_p) ;  /* 0x0000184000007944 */ /* 0x000fea0003c00000 */
[----:B------:R-:W-:Y:S01]  /*1cc80*/  MOV R2, R15 ;  /* 0x0000000f00027202 */ /* 0x000fe20000000f00 */
[----:B------:R-:W-:Y:S05]  /*1cc90*/  BRA `(.L_x_1919) ;  /* 0xffff48a000007947 */ /* 0x000fea000383ffff */
.L_x_1830:
[----:B------:R-:W-:Y:S01]  /*1cca0*/  IMAD.MOV.U32 R208, RZ, RZ, R5 ;  /* 0x000000ffffd07224 */ /* 0x000fe200078e0005 */
[----:B------:R-:W-:Y:S01]  /*1ccb0*/  MOV R15, RZ ;  /* 0x000000ff000f7202 */ /* 0x000fe20000000f00 */
[----:B------:R-:W-:Y:S01]  /*1ccc0*/  IMAD.MOV.U32 R3, RZ, RZ, 0x181f ;  /* 0x0000181fff037424 */ /* 0x000fe200078e00ff */
[----:B------:R-:W-:-:S02]  /*1ccd0*/  MOV R2, 0x1ccf0 ;  /* 0x0001ccf000027802 */ /* 0x000fc40000000f00 */
[----:B------:R-:W-:Y:S05]  /*1cce0*/  CALL.REL.NOINC `($__internal_32_$__cuda_sm70_shflsync_idx_p) ;  /* 0x000017d000007944 */ /* 0x000fea0003c00000 */
[----:B------:R-:W-:Y:S01]  /*1ccf0*/  MOV R4, R15 ;  /* 0x0000000f00047202 */ /* 0x000fe20000000f00 */
[----:B------:R-:W-:Y:S05]  /*1cd00*/  BRA `(.L_x_1920) ;  /* 0xffff590000007947 */ /* 0x000fea000383ffff */
.L_x_1831:
[----:B------:R-:W-:Y:S01]  /*1cd10*/  IMAD.MOV.U32 R208, RZ, RZ, R6 ;  /* 0x000000ffffd07224 */ /* 0x000fe200078e0006 */
[----:B------:R-:W-:Y:S01]  /*1cd20*/  MOV R15, RZ ;  /* 0x000000ff000f7202 */ /* 0x000fe20000000f00 */
[----:B------:R-:W-:Y:S01]  /*1cd30*/  IMAD.MOV.U32 R3, RZ, RZ, 0x181f ;  /* 0x0000181fff037424 */ /* 0x000fe200078e00ff */
[----:B------:R-:W-:-:S02]  /*1cd40*/  MOV R2, 0x1cd60 ;  /* 0x0001cd6000027802 */ /* 0x000fc40000000f00 */
[----:B-12---:R-:W-:Y:S05]  /*1cd50*/  CALL.REL.NOINC `($__internal_32_$__cuda_sm70_shflsync_idx_p) ;  /* 0x0000176000007944 */ /* 0x006fea0003c00000 */
[----:B------:R-:W-:Y:S01]  /*1cd60*/  MOV R2, R15 ;  /* 0x0000000f00027202 */ /* 0x000fe20000000f00 */
[----:B------:R-:W-:Y:S05]  /*1cd70*/  BRA `(.L_x_1921) ;  /* 0xffff58b000007947 */ /* 0x000fea000383ffff */
.L_x_1834:
[----:B------:R-:W-:Y:S01]  /*1cd80*/  IMAD.MOV.U32 R208, RZ, RZ, R5 ;  /* 0x000000ffffd07224 */ /* 0x000fe200078e0005 */
[----:B--2---:R-:W-:Y:S01]  /*1cd90*/  MOV R15, 0x1 ;  /* 0x00000001000f7802 */ /* 0x004fe20000000f00 */
[----:B------:R-:W-:Y:S01]  /*1cda0*/  IMAD.MOV.U32 R3, RZ, RZ, 0x181f ;  /* 0x0000181fff037424 */ /* 0x000fe200078e00ff */
[----:B----4-:R-:W-:-:S03]  /*1cdb0*/  MOV R2, 0x1cdd0 ;  /* 0x0001cdd000027802 */ /* 0x010fc60000000f00 */
[----:B-1-3--:R-:W-:Y:S05]  /*1cdc0*/  CALL.REL.NOINC `($__internal_32_$__cuda_sm70_shflsync_idx_p) ;  /* 0x000016f000007944 */ /* 0x00afea0003c00000 */
        /* <DEDUP_REMOVED lines=8> */
.L_x_1835:
[----:B------:R-:W-:Y:S01]  /*1ce50*/  IMAD.MOV.U32 R4, RZ, RZ, R6 ;  /* 0x000000ffff047224 */ /* 0x000fe200078e0006 */
[----:B------:R-:W-:Y:S02]  /*1ce60*/  MOV R3, 0x2 ;  /* 0x0000000200037802 */ /* 0x000fe40000000f00 */
[----:B------:R-:W-:Y:S02]  /*1ce70*/  MOV R2, 0x1ce90 ;  /* 0x0001ce9000027802 */ /* 0x000fe40000000f00 */
[----:B------:R-:W-:Y:S05]  /*1ce80*/  CALL.REL.NOINC `($__internal_31_$__cuda_sm70_shflsync_bfly_p) ;  /* 0x000015d000007944 */ /* 0x000fea0003c00000 */
[----:B------:R-:W-:Y:S01]  /*1ce90*/  MOV R2, R13 ;  /* 0x0000000d00027202 */ /* 0x000fe20000000f00 */
[----:B------:R-:W-:Y:S05]  /*1cea0*/  BRA `(.L_x_1923) ;  /* 0xffff5e0000007947 */ /* 0x000fea000383ffff */
.L_x_1836:
[----:B------:R-:W-:Y:S01]  /*1ceb0*/  IMAD.MOV.U32 R4, RZ, RZ, R6 ;  /* 0x000000ffff047224 */ /* 0x000fe200078e0006 */
[----:B------:R-:W-:Y:S02]  /*1cec0*/  MOV R3, 0x1 ;  /* 0x0000000100037802 */ /* 0x000fe40000000f00 */
[----:B------:R-:W-:Y:S02]  /*1ced0*/  MOV R2, 0x1cef0 ;  /* 0x0001cef000027802 */ /* 0x000fe40000000f00 */
[----:B------:R-:W-:Y:S05]  /*1cee0*/  CALL.REL.NOINC `($__internal_31_$__cuda_sm70_shflsync_bfly_p) ;  /* 0x0000157000007944 */ /* 0x000fea0003c00000 */
[----:B------:R-:W-:Y:S01]  /*1cef0*/  FMNMX.FTZ R6, R6, R13, !PT ;  /* 0x0000000d06067209 */ /* 0x000fe20007810000 */
[----:B------:R-:W-:Y:S01]  /*1cf00*/  IMAD.MOV.U32 R4, RZ, RZ, R5 ;  /* 0x000000ffff047224 */ /* 0x000fe200078e0005 */
[----:B------:R-:W-:Y:S01]  /*1cf10*/  MOV R2, 0x1cf40 ;  /* 0x0001cf4000027802 */ /* 0x000fe20000000f00 */
[----:B------:R-:W-:-:S02]  /*1cf20*/  IMAD.MOV.U32 R3, RZ, RZ, 0x2 ;  /* 0x00000002ff037424 */ /* 0x000fc400078e00ff */
[----:B------:R-:W-:Y:S05]  /*1cf30*/  CALL.REL.NOINC `($__internal_31_$__cuda_sm70_shflsync_bfly_p) ;  /* 0x0000152000007944 */ /* 0x000fea0003c00000 */
[----:B------:R-:W-:Y:S01]  /*1cf40*/  FMNMX.FTZ R5, R5, R13, !PT ;  /* 0x0000000d05057209 */ /* 0x000fe20007810000 */
[----:B------:R-:W-:Y:S01]  /*1cf50*/  IMAD.MOV.U32 R3, RZ, RZ, 0x1 ;  /* 0x00000001ff037424 */ /* 0x000fe200078e00ff */
[----:B------:R-:W-:-:S03]  /*1cf60*/  MOV R2, 0x1cf90 ;  /* 0x0001cf9000027802 */ /* 0x000fc60000000f00 */
[----:B------:R-:W-:Y:S02]  /*1cf70*/  IMAD.MOV.U32 R4, RZ, RZ, R5 ;  /* 0x000000ffff047224 */ /* 0x000fe400078e0005 */
[----:B------:R-:W-:Y:S05]  /*1cf80*/  CALL.REL.NOINC `($__internal_31_$__cuda_sm70_shflsync_bfly_p) ;  /* 0x000014d000007944 */ /* 0x000fea0003c00000 */
[----:B------:R-:W-:Y:S01]  /*1cf90*/  MOV R4, R13 ;  /* 0x0000000d00047202 */ /* 0x000fe20000000f00 */
[----:B------:R-:W-:Y:S05]  /*1cfa0*/  BRA `(.L_x_1924) ;  /* 0xffff5d7000007947 */ /* 0x000fea000383ffff */
.L_x_1838:
[----:B------:R-:W-:Y:S01]  /*1cfb0*/  MOV R15, RZ ;  /* 0x000000ff000f7202 */ /* 0x000fe20000000f00 */
[----:B------:R-:W-:Y:S01]  /*1cfc0*/  IMAD.MOV.U32 R208, RZ, RZ, R4 ;  /* 0x000000ffffd07224 */ /* 0x000fe200078e0004 */
[----:B-1----:R-:W-:Y:S01]  /*1cfd0*/  MOV R2, 0x1d000 ;  /* 0x0001d00000027802 */ /* 0x002fe20000000f00 */
[----:B------:R-:W-:Y:S02]  /*1cfe0*/  IMAD.MOV.U32 R3, RZ, RZ, 0x181f ;  /* 0x0000181fff037424 */ /* 0x000fe400078e00ff */
[----:B--234-:R-:W-:Y:S05]  /*1cff0*/  CALL.REL.NOINC `($__internal_32_$__cuda_sm70_shflsync_idx_p) ;  /* 0x000014c000007944 */ /* 0x01cfea0003c00000 */
[----:B------:R-:W-:Y:S01]  /*1d000*/  MOV R2, R15 ;  /* 0x0000000f00027202 */ /* 0x000fe20000000f00 */
[----:B------:R-:W-:-:S05]  /*1d010*/  BRA `(.L_x_1925) ;  /* 0xffff6e2000007947 */ /* 0x000fca000383ffff */
.L_x_1841:
[----:B---3--:R-:W-:Y:S01]  /*1d020*/  MOV R15, 0x1 ;  /* 0x00000001000f7802 */ /* 0x008fe20000000f00 */
[----:B------:R-:W-:Y:S01]  /*1d030*/  IMAD.MOV.U32 R208, RZ, RZ, R4 ;  /* 0x000000ffffd07224 */ /* 0x000fe200078e0004 */
[----:B------:R-:W-:Y:S01]  /*1d040*/  MOV R2, 0x1d070 ;  /* 0x0001d07000027802 */ /* 0x000fe20000000f00 */
[----:B------:R-:W-:Y:S02]  /*1d050*/  IMAD.MOV.U32 R3, RZ, RZ, 0x181f ;  /* 0x0000181fff037424 */ /* 0x000fe400078e00ff */
[----:B--2---:R-:W-:Y:S05]  /*1d060*/  CALL.REL.NOINC `($__internal_32_$__cuda_sm70_shflsync_idx_p) ;  /* 0x0000145000007944 */ /* 0x004fea0003c00000 */
[----:B------:R-:W-:Y:S01]  /*1d070*/  MOV R3, 0x181f ;  /* 0x0000181f00037802 */ /* 0x000fe20000000f00 */
[----:B------:R-:W-:Y:S01]  /*1d080*/  IMAD.MOV.U32 R4, RZ, RZ, R15 ;  /* 0x000000ffff047224 */ /* 0x000fe200078e000f */
[----:B------:R-:W-:Y:S01]  /*1d090*/  MOV R15, 0x1 ;  /* 0x00000001000f7802 */ /* 0x000fe20000000f00 */
[----:B------:R-:W-:Y:S01]  /*1d0a0*/  IMAD.MOV.U32 R208, RZ, RZ, R20 ;  /* 0x000000ffffd07224 */ /* 0x000fe200078e0014 */
[----:B------:R-:W-:Y:S02]  /*1d0b0*/  MOV R2, 0x1d0d0 ;  /* 0x0001d0d000027802 */ /* 0x000fe40000000f00 */
[----:B------:R-:W-:Y:S05]  /*1d0c0*/  CALL.REL.NOINC `($__internal_32_$__cuda_sm70_shflsync_idx_p) ;  /* 0x000013f000007944 */ /* 0x000fea0003c00000 */
[----:B------:R-:W-:Y:S01]  /*1d0d0*/  MOV R2, R15 ;  /* 0x0000000f00027202 */ /* 0x000fe20000000f00 */
[----:B------:R-:W-:-:S05]  /*1d0e0*/  BRA `(.L_x_1926) ;  /* 0xffff6eb000007947 */ /* 0x000fca000383ffff */
.L_x_1844:
[----:B------:R-:W-:Y:S01]  /*1d0f0*/  MOV R15, RZ ;  /* 0x000000ff000f7202 */ /* 0x000fe20000000f00 */
[----:B------:R-:W-:Y:S01]  /*1d100*/  IMAD.MOV.U32 R208, RZ, RZ, R13 ;  /* 0x000000ffffd07224 */ /* 0x000fe200078e000d */
[----:B------:R-:W-:Y:S01]  /*1d110*/  MOV R2, 0x1d140 ;  /* 0x0001d14000027802 */ /* 0x000fe20000000f00 */
[----:B------:R-:W-:Y:S02]  /*1d120*/  IMAD.MOV.U32 R3, RZ, RZ, 0x181f ;  /* 0x0000181fff037424 */ /* 0x000fe400078e00ff */
[----:B-1----:R-:W-:Y:S05]  /*1d130*/  CALL.REL.NOINC `($__internal_32_$__cuda_sm70_shflsync_idx_p) ;  /* 0x0000138000007944 */ /* 0x002fea0003c00000 */
[----:B------:R-:W-:Y:S01]  /*1d140*/  MOV R4, R15 ;  /* 0x0000000f00047202 */ /* 0x000fe20000000f00 */
[----:B------:R-:W-:-:S05]  /*1d150*/  BRA `(.L_x_1927) ;  /* 0xffff7ea000007947 */ /* 0x000fca000383ffff */
.L_x_1845:
[----:B------:R-:W-:Y:S01]  /*1d160*/  MOV R15, RZ ;  /* 0x000000ff000f7202 */ /* 0x000fe20000000f00 */
[----:B------:R-:W-:Y:S01]  /*1d170*/  IMAD.MOV.U32 R208, RZ, RZ, R16 ;  /* 0x000000ffffd07224 */ /* 0x000fe200078e0010 */
[----:B------:R-:W-:Y:S01]  /*1d180*/  MOV R2, 0x1d1b0 ;  /* 0x0001d1b000027802 */ /* 0x000fe20000000f00 */
[----:B------:R-:W-:Y:S02]  /*1d190*/  IMAD.MOV.U32 R3, RZ, RZ, 0x181f ;  /* 0x0000181fff037424 */ /* 0x000fe400078e00ff */
[----:B-123--:R-:W-:Y:S05]  /*1d1a0*/  CALL.REL.NOINC `($__internal_32_$__cuda_sm70_shflsync_idx_p) ;  /* 0x0000131000007944 */ /* 0x00efea0003c00000 */
[----:B------:R-:W-:Y:S01]  /*1d1b0*/  MOV R2, R15 ;  /* 0x0000000f00027202 */ /* 0x000fe20000000f00 */
[----:B------:R-:W-:-:S05]  /*1d1c0*/  BRA `(.L_x_1928) ;  /* 0xffff7e5000007947 */ /* 0x000fca000383ffff */
.L_x_1846:
[----:B--2---:R-:W-:Y:S01]  /*1d1d0*/  MOV R15, 0x1 ;  /* 0x00000001000f7802 */ /* 0x004fe20000000f00 */
[----:B------:R-:W-:Y:S01]  /*1d1e0*/  IMAD.MOV.U32 R208, RZ, RZ, R13 ;  /* 0x000000ffffd07224 */ /* 0x000fe200078e000d */
[----:B------:R-:W-:Y:S01]  /*1d1f0*/  MOV R2, 0x1d220 ;  /* 0x0001d22000027802 */ /* 0x000fe20000000f00 */
[----:B------:R-:W-:Y:S03]  /*1d200*/  IMAD.MOV.U32 R3, RZ, RZ, 0x181f ;  /* 0x0000181fff037424 */ /* 0x000fe600078e00ff */
[----:B-1--4-:R-:W-:Y:S05]  /*1d210*/  CALL.REL.NOINC `($__internal_32_$__cuda_sm70_shflsync_idx_p) ;  /* 0x000012a000007944 */ /* 0x012fea0003c00000 */
        /* <DEDUP_REMOVED lines=8> */
.L_x_1847:
[----:B------:R-:W-:Y:S02]  /*1d2a0*/  MOV R3, 0x2 ;  /* 0x0000000200037802 */ /* 0x000fe40000000f00 */
[----:B------:R-:W-:Y:S02]  /*1d2b0*/  MOV R2, 0x1d2d0 ;  /* 0x0001d2d000027802 */ /* 0x000fe40000000f00 */
[----:B------:R-:W-:Y:S05]  /*1d2c0*/  CALL.REL.NOINC `($__internal_31_$__cuda_sm70_shflsync_bfly_p) ;  /* 0x0000119000007944 */ /* 0x000fea0003c00000 */
[----:B------:R-:W-:Y:S01]  /*1d2d0*/  MOV R2, R13 ;  /* 0x0000000d00027202 */ /* 0x000fe20000000f00 */
[----:B------:R-:W-:-:S05]  /*1d2e0*/  BRA `(.L_x_1930) ;  /* 0xffff811000007947 */ /* 0x000fca000383ffff */
.L_x_1848:
[----:B------:R-:W-:Y:S02]  /*1d2f0*/  MOV R3, 0x1 ;  /* 0x0000000100037802 */ /* 0x000fe40000000f00 */
[----:B------:R-:W-:Y:S02]  /*1d300*/  MOV R2, 0x1d320 ;  /* 0x0001d32000027802 */ /* 0x000fe40000000f00 */
[----:B------:R-:W-:Y:S05]  /*1d310*/  CALL.REL.NOINC `($__internal_31_$__cuda_sm70_shflsync_bfly_p) ;  /* 0x0000114000007944 */ /* 0x000fea0003c00000 */
[----:B------:R-:W-:Y:S01]  /*1d320*/  IMAD.MOV.U32 R3, RZ, RZ, 0x2 ;  /* 0x00000002ff037424 */ /* 0x000fe200078e00ff */
[----:B------:R-:W-:Y:S01]  /*1d330*/  FMNMX.FTZ R6, R4, R13, !PT ;  /* 0x0000000d04067209 */ /* 0x000fe20007810000 */
[----:B------:R-:W-:Y:S01]  /*1d340*/  IMAD.MOV.U32 R4, RZ, RZ, R12 ;  /* 0x000000ffff047224 */ /* 0x000fe200078e000c */
[----:B------:R-:W-:Y:S02]  /*1d350*/  MOV R2, 0x1d370 ;  /* 0x0001d37000027802 */ /* 0x000fe40000000f00 */
[----:B------:R-:W-:Y:S05]  /*1d360*/  CALL.REL.NOINC `($__internal_31_$__cuda_sm70_shflsync_bfly_p) ;  /* 0x000010f000007944 */ /* 0x000fea0003c00000 */
[----:B------:R-:W-:Y:S01]  /*1d370*/  FMNMX.FTZ R4, R12, R13, !PT ;  /* 0x0000000d0c047209 */ /* 0x000fe20007810000 */
[----:B------:R-:W-:Y:S01]  /*1d380*/  IMAD.MOV.U32 R3, RZ, RZ, 0x1 ;  /* 0x00000001ff037424 */ /* 0x000fe200078e00ff */
[----:B------:R-:W-:Y:S02]  /*1d390*/  MOV R2, 0x1d3b0 ;  /* 0x0001d3b000027802 */ /* 0x000fe40000000f00 */
[----:B------:R-:W-:Y:S05]  /*1d3a0*/  CALL.REL.NOINC `($__internal_31_$__cuda_sm70_shflsync_bfly_p) ;  /* 0x000010b000007944 */ /* 0x000fea0003c00000 */
[----:B------:R-:W-:Y:S01]  /*1d3b0*/  MOV R2, R13 ;  /* 0x0000000d00027202 */ /* 0x000fe20000000f00 */
[----:B------:R-:W-:-:S05]  /*1d3c0*/  BRA `(.L_x_1931) ;  /* 0xffff80a000007947 */ /* 0x000fca000383ffff */
.L_x_1850:
[----:B------:R-:W-:Y:S01]  /*1d3d0*/  IMAD.MOV.U32 R4, RZ, RZ, R217 ;  /* 0x000000ffff047224 */ /* 0x000fe200078e00d9 */
[----:B------:R-:W-:-:S02]  /*1d3e0*/  MOV R3, 0x2 ;  /* 0x0000000200037802 */ /* 0x000fc40000000f00 */
[----:B------:R-:W-:Y:S02]  /*1d3f0*/  MOV R2, 0x1d410 ;  /* 0x0001d41000027802 */ /* 0x000fe40000000f00 */
[----:B------:R-:W-:Y:S05]  /*1d400*/  CALL.REL.NOINC `($__internal_31_$__cuda_sm70_shflsync_bfly_p) ;  /* 0x0000105000007944 */ /* 0x000fea0003c00000 */
[----:B------:R-:W-:Y:S01]  /*1d410*/  FADD.FTZ R4, R217, R13 ;  /* 0x0000000dd9047221 */ /* 0x000fe20000010000 */
[----:B------:R-:W-:Y:S02]  /*1d420*/  MOV R3, 0x1 ;  /* 0x0000000100037802 */ /* 0x000fe40000000f00 */
[----:B------:R-:W-:Y:S02]  /*1d430*/  MOV R2, 0x1d450 ;  /* 0x0001d45000027802 */ /* 0x000fe40000000f00 */
[----:B------:R-:W-:Y:S05]  /*1d440*/  CALL.REL.NOINC `($__internal_31_$__cuda_sm70_shflsync_bfly_p) ;  /* 0x0000101000007944 */ /* 0x000fea0003c00000 */
[----:B------:R-:W-:Y:S01]  /*1d450*/  FADD.FTZ R9, R4, R13 ;  /* 0x0000000d04097221 */ /* 0x000fe20000010000 */
[----:B------:R-:W-:Y:S02]  /*1d460*/  MOV R4, R216 ;  /* 0x000000d800047202 */ /* 0x000fe40000000f00 */
[----:B------:R-:W-:Y:S02]  /*1d470*/  MOV R3, 0x2 ;  /* 0x0000000200037802 */ /* 0x000fe40000000f00 */
[----:B------:R-:W-:Y:S02]  /*1d480*/  MOV R2, 0x1d4a0 ;  /* 0x0001d4a000027802 */ /* 0x000fe40000000f00 */
[----:B------:R-:W-:Y:S05]  /*1d490*/  CALL.REL.NOINC `($__internal_31_$__cuda_sm70_shflsync_bfly_p) ;  /* 0x00000fc000007944 */ /* 0x000fea0003c00000 */
[----:B------:R-:W-:Y:S01]  /*1d4a0*/  FADD.FTZ R4, R216, R13 ;  /* 0x0000000dd8047221 */ /* 0x000fe20000010000 */
[----:B------:R-:W-:Y:S02]  /*1d4b0*/  MOV R3, 0x1 ;  /* 0x0000000100037802 */ /* 0x000fe40000000f00 */
[----:B------:R-:W-:-:S02]  /*1d4c0*/  MOV R2, 0x1d4e0 ;  /* 0x0001d4e000027802 */ /* 0x000fc40000000f00 */
[----:B------:R-:W-:Y:S05]  /*1d4d0*/  CALL.REL.NOINC `($__internal_31_$__cuda_sm70_shflsync_bfly_p) ;  /* 0x00000f8000007944 */ /* 0x000fea0003c00000 */
[----:B------:R-:W-:Y:S01]  /*1d4e0*/  MOV R2, R13 ;  /* 0x0000000d00027202 */ /* 0x000fe20000000f00 */
[----:B------:R-:W-:Y:S05]  /*1d4f0*/  BRA `(.L_x_1932) ;  /* 0xffff973000007947 */ /* 0x000fea000383ffff */
.L_x_1857:
[----:B--234-:R-:W-:Y:S01]  /*1d500*/  IMAD.MOV.U32 R208, RZ, RZ, R9 ;  /* 0x000000ffffd07224 */ /* 0x01cfe200078e0009 */
[----:B------:R-:W-:Y:S01]  /*1d510*/  MOV R15, RZ ;  /* 0x000000ff000f7202 */ /* 0x000fe20000000f00 */
[----:B------:R-:W-:Y:S01]  /*1d520*/  IMAD.MOV.U32 R3, RZ, RZ, 0x181f ;  /* 0x0000181fff037424 */ /* 0x000fe200078e00ff */
[----:B------:R-:W-:-:S02]  /*1d530*/  MOV R2, 0x1d550 ;  /* 0x0001d55000027802 */ /* 0x000fc40000000f00 */
[----:B-1----:R-:W-:Y:S05]  /*1d540*/  CALL.REL.NOINC `($__internal_32_$__cuda_sm70_shflsync_idx_p) ;  /* 0x00000f7000007944 */ /* 0x002fea0003c00000 */
[----:B------:R-:W-:Y:S01]  /*1d550*/  MOV R5, R15 ;  /* 0x0000000f00057202 */ /* 0x000fe20000000f00 */
[----:B------:R-:W-:Y:S05]  /*1d560*/  BRA `(.L_x_1933) ;  /* 0xffffb36000007947 */ /* 0x000fea000383ffff */
.L_x_1858:
[----:B------:R-:W-:Y:S01]  /*1d570*/  IMAD.MOV.U32 R208, RZ, RZ, R16 ;  /* 0x000000ffffd07224 */ /* 0x000fe200078e0010 */
[----:B------:R-:W-:Y:S01]  /*1d580*/  MOV R15, RZ ;  /* 0x000000ff000f7202 */ /* 0x000fe20000000f00 */
[----:B------:R-:W-:Y:S01]  /*1d590*/  IMAD.MOV.U32 R3, RZ, RZ, 0x181f ;  /* 0x0000181fff037424 */ /* 0x000fe200078e00ff */
[----:B------:R-:W-:-:S02]  /*1d5a0*/  MOV R2, 0x1d5c0 ;  /* 0x0001d5c000027802 */ /* 0x000fc40000000f00 */
[----:B-123--:R-:W-:Y:S05]  /*1d5b0*/  CALL.REL.NOINC `($__internal_32_$__cuda_sm70_shflsync_idx_p) ;  /* 0x00000f0000007944 */ /* 0x00efea0003c00000 */
[----:B------:R-:W-:Y:S01]  /*1d5c0*/  MOV R2, R15 ;  /* 0x0000000f00027202 */ /* 0x000fe20000000f00 */
[----:B------:R-:W-:Y:S05]  /*1d5d0*/  BRA `(.L_x_1934) ;  /* 0xffffb31000007947 */ /* 0x000fea000383ffff */
.L_x_1861:
[----:B------:R-:W-:Y:S01]  /*1d5e0*/  IMAD.MOV.U32 R208, RZ, RZ, R9 ;  /* 0x000000ffffd07224 */ /* 0x000fe200078e0009 */
[----:B--2---:R-:W-:Y:S01]  /*1d5f0*/  MOV R15, 0x1 ;  /* 0x00000001000f7802 */ /* 0x004fe20000000f00 */
[----:B------:R-:W-:Y:S01]  /*1d600*/  IMAD.MOV.U32 R3, RZ, RZ, 0x181f ;  /* 0x0000181fff037424 */ /* 0x000fe200078e00ff */
[----:B------:R-:W-:-:S02]  /*1d610*/  MOV R2, 0x1d630 ;  /* 0x0001d63000027802 */ /* 0x000fc40000000f00 */
[----:B-1-34-:R-:W-:Y:S05]  /*1d620*/  CALL.REL.NOINC `($__internal_32_$__cuda_sm70_shflsync_idx_p) ;  /* 0x00000e9000007944 */ /* 0x01afea0003c00000 */
        /* <DEDUP_REMOVED lines=8> */
.L_x_1864:
[----:B------:R-:W-:Y:S01]  /*1d6b0*/  IMAD.MOV.U32 R208, RZ, RZ, R9 ;  /* 0x000000ffffd07224 */ /* 0x000fe200078e0009 */
[----:B--2---:R-:W-:Y:S01]  /*1d6c0*/  MOV R15, 0x2 ;  /* 0x00000002000f7802 */ /* 0x004fe20000000f00 */
[----:B------:R-:W-:Y:S01]  /*1d6d0*/  IMAD.MOV.U32 R3, RZ, RZ, 0x181f ;  /* 0x0000181fff037424 */ /* 0x000fe200078e00ff */
[----:B------:R-:W-:Y:S02]  /*1d6e0*/  MOV R2, 0x1d700 ;  /* 0x0001d70000027802 */ /* 0x000fe40000000f00 */
[----:B-1-34-:R-:W-:Y:S05]  /*1d6f0*/  CALL.REL.NOINC `($__internal_32_$__cuda_sm70_shflsync_idx_p) ;  /* 0x00000dc000007944 */ /* 0x01afea0003c00000 */
[----:B------:R-:W-:Y:S01]  /*1d700*/  MOV R5, R15 ;  /* 0x0000000f00057202 */ /* 0x000fe20000000f00 */
[----:B------:R-:W-:Y:S05]  /*1d710*/  BRA `(.L_x_1936) ;  /* 0xffffb4b000007947 */ /* 0x000fea000383ffff */
.L_x_1865:
[----:B------:R-:W-:Y:S01]  /*1d720*/  IMAD.MOV.U32 R208, RZ, RZ, R16 ;  /* 0x000000ffffd07224 */ /* 0x000fe200078e0010 */
[----:B--2---:R-:W-:Y:S01]  /*1d730*/  MOV R15, 0x2 ;  /* 0x00000002000f7802 */ /* 0x004fe20000000f00 */
[----:B------:R-:W-:Y:S01]  /*1d740*/  IMAD.MOV.U32 R3, RZ, RZ, 0x181f ;  /* 0x0000181fff037424 */ /* 0x000fe200078e00ff */
[----:B------:R-:W-:Y:S02]  /*1d750*/  MOV R2, 0x1d770 ;  /* 0x0001d77000027802 */ /* 0x000fe40000000f00 */
[----:B-1-34-:R-:W-:Y:S05]  /*1d760*/  CALL.REL.NOINC `($__internal_32_$__cuda_sm70_shflsync_idx_p) ;  /* 0x00000d5000007944 */ /* 0x01afea0003c00000 */
[----:B------:R-:W-:Y:S01]  /*1d770*/  MOV R2, R15 ;  /* 0x0000000f00027202 */ /* 0x000fe20000000f00 */
[----:B------:R-:W-:Y:S05]  /*1d780*/  BRA `(.L_x_1937) ;  /* 0xffffb46000007947 */ /* 0x000fea000383ffff */
.L_x_1868:
[----:B------:R-:W-:Y:S01]  /*1d790*/  IMAD.MOV.U32 R208, RZ, RZ, R9 ;  /* 0x000000ffffd07224 */ /* 0x000fe200078e0009 */
[----:B---3--:R-:W-:Y:S01]  /*1d7a0*/  MOV R15, 0x3 ;  /* 0x00000003000f7802 */ /* 0x008fe20000000f00 */
[----:B------:R-:W-:Y:S01]  /*1d7b0*/  IMAD.MOV.U32 R3, RZ, RZ, 0x181f ;  /* 0x0000181fff037424 */ /* 0x000fe200078e00ff */
[----:B----4-:R-:W-:-:S02]  /*1d7c0*/  MOV R2, 0x1d7e0 ;  /* 0x0001d7e000027802 */ /* 0x010fc40000000f00 */
[----:B-12---:R-:W-:Y:S05]  /*1d7d0*/  CALL.REL.NOINC `($__internal_32_$__cuda_sm70_shflsync_idx_p) ;  /* 0x00000ce000007944 */ /* 0x006fea0003c00000 */
        /* <DEDUP_REMOVED lines=8> */
.L_x_1870:
[----:B------:R-:W-:Y:S01]  /*1d860*/  IMAD.MOV.U32 R208, RZ, RZ, R6 ;  /* 0x000000ffffd07224 */ /* 0x000fe200078e0006 */
[----:B------:R-:W-:Y:S01]  /*1d870*/  MOV R15, RZ ;  /* 0x000000ff000f7202 */ /* 0x000fe20000000f00 */
[----:B------:R-:W-:Y:S01]  /*1d880*/  IMAD.MOV.U32 R3, RZ, RZ, 0x1c1f ;  /* 0x00001c1fff037424 */ /* 0x000fe200078e00ff */
[----:B------:R-:W-:Y:S02]  /*1d890*/  MOV R2, 0x1d8b0 ;  /* 0x0001d8b000027802 */ /* 0x000fe40000000f00 */
[----:B------:R-:W-:Y:S05]  /*1d8a0*/  CALL.REL.NOINC `($__internal_32_$__cuda_sm70_shflsync_idx_p) ;  /* 0x00000c1000007944 */ /* 0x000fea0003c00000 */
[----:B------:R-:W-:Y:S01]  /*1d8b0*/  MOV R4, R15 ;  /* 0x0000000f00047202 */ /* 0x000fe20000000f00 */
[----:B------:R-:W-:Y:S05]  /*1d8c0*/  BRA `(.L_x_1939) ;  /* 0xffffb84000007947 */ /* 0x000fea000383ffff */
.L_x_1871:
[----:B------:R-:W-:Y:S01]  /*1d8d0*/  IMAD.MOV.U32 R208, RZ, RZ, R5 ;  /* 0x000000ffffd07224 */ /* 0x000fe200078e0005 */
[----:B------:R-:W-:Y:S01]  /*1d8e0*/  MOV R15, RZ ;  /* 0x000000ff000f7202 */ /* 0x000fe20000000f00 */
[----:B------:R-:W-:Y:S01]  /*1d8f0*/  IMAD.MOV.U32 R3, RZ, RZ, 0x1c1f ;  /* 0x00001c1fff037424 */ /* 0x000fe200078e00ff */
[----:B------:R-:W-:Y:S02]  /*1d900*/  MOV R2, 0x1d920 ;  /* 0x0001d92000027802 */ /* 0x000fe40000000f00 */
[----:B-12---:R-:W-:Y:S05]  /*1d910*/  CALL.REL.NOINC `($__internal_32_$__cuda_sm70_shflsync_idx_p) ;  /* 0x00000ba000007944 */ /* 0x006fea0003c00000 */
[----:B------:R-:W-:Y:S01]  /*1d920*/  MOV R2, R15 ;  /* 0x0000000f00027202 */ /* 0x000fe20000000f00 */
[----:B------:R-:W-:Y:S05]  /*1d930*/  BRA `(.L_x_1940) ;  /* 0xffffb7f000007947 */ /* 0x000fea000383ffff */
.L_x_1874:
[----:B------:R-:W-:Y:S01]  /*1d940*/  IMAD.MOV.U32 R208, RZ, RZ, R6 ;  /* 0x000000ffffd07224 */ /* 0x000fe200078e0006 */
[----:B--2---:R-:W-:Y:S01]  /*1d950*/  MOV R15, 0x1 ;  /* 0x00000001000f7802 */ /* 0x004fe20000000f00 */
[----:B------:R-:W-:Y:S01]  /*1d960*/  IMAD.MOV.U32 R3, RZ, RZ, 0x1c1f ;  /* 0x00001c1fff037424 */ /* 0x000fe200078e00ff */
[----:B----4-:R-:W-:-:S02]  /*1d970*/  MOV R2, 0x1d990 ;  /* 0x0001d99000027802 */ /* 0x010fc40000000f00 */
        /* <DEDUP_REMOVED lines=9> */
.L_x_1878:
[----:B------:R-:W-:Y:S01]  /*1da10*/  IMAD.MOV.U32 R208, RZ, RZ, R5 ;  /* 0x000000ffffd07224 */ /* 0x000fe200078e0005 */
[----:B------:R-:W-:Y:S01]  /*1da20*/  MOV R15, RZ ;  /* 0x000000ff000f7202 */ /* 0x000fe20000000f00 */
[----:B------:R-:W-:Y:S01]  /*1da30*/  IMAD.MOV.U32 R3, RZ, RZ, 0x181f ;  /* 0x0000181fff037424 */ /* 0x000fe200078e00ff */
[----:B------:R-:W-:Y:S02]  /*1da40*/  MOV R2, 0x1da60 ;  /* 0x0001da6000027802 */ /* 0x000fe40000000f00 */
[----:B------:R-:W-:Y:S05]  /*1da50*/  CALL.REL.NOINC `($__internal_32_$__cuda_sm70_shflsync_idx_p) ;  /* 0x00000a6000007944 */ /* 0x000fea0003c00000 */
[----:B------:R-:W-:Y:S01]  /*1da60*/  MOV R4, R15 ;  /* 0x0000000f00047202 */ /* 0x000fe20000000f00 */
[----:B------:R-:W-:Y:S05]  /*1da70*/  BRA `(.L_x_1942) ;  /* 0xffffd7a000007947 */ /* 0x000fea000383ffff */
.L_x_1879:
[----:B------:R-:W-:Y:S01]  /*1da80*/  IMAD.MOV.U32 R208, RZ, RZ, R16 ;  /* 0x000000ffffd07224 */ /* 0x000fe200078e0010 */
[----:B------:R-:W-:Y:S01]  /*1da90*/  MOV R15, RZ ;  /* 0x000000ff000f7202 */ /* 0x000fe20000000f00 */
[----:B------:R-:W-:Y:S01]  /*1daa0*/  IMAD.MOV.U32 R3, RZ, RZ, 0x181f ;  /* 0x0000181fff037424 */ /* 0x000fe200078e00ff */
[----:B------:R-:W-:Y:S02]  /*1dab0*/  MOV R2, 0x1dad0 ;  /* 0x0001dad000027802 */ /* 0x000fe40000000f00 */
[----:B-12---:R-:W-:Y:S05]  /*1dac0*/  CALL.REL.NOINC `($__internal_32_$__cuda_sm70_shflsync_idx_p) ;  /* 0x000009f000007944 */ /* 0x006fea0003c00000 */
[----:B------:R-:W-:Y:S01]  /*1dad0*/  MOV R2, R15 ;  /* 0x0000000f00027202 */ /* 0x000fe20000000f00 */
[----:B------:R-:W-:Y:S05]  /*1dae0*/  BRA `(.L_x_1943) ;  /* 0xffffd75000007947 */ /* 0x000fea000383ffff */
.L_x_1882:
        /* <DEDUP_REMOVED lines=13> */
.L_x_1885:
[----:B------:R-:W-:Y:S01]  /*1dbc0*/  IMAD.MOV.U32 R208, RZ, RZ, R5 ;  /* 0x000000ffffd07224 */ /* 0x000fe200078e0005 */
[----:B-1----:R-:W-:Y:S01]  /*1dbd0*/  MOV R15, 0x2 ;  /* 0x00000002000f7802 */ /* 0x002fe20000000f00 */
[----:B------:R-:W-:Y:S01]  /*1dbe0*/  IMAD.MOV.U32 R3, RZ, RZ, 0x181f ;  /* 0x0000181fff037424 */ /* 0x000fe200078e00ff */
[----:B----4-:R-:W-:Y:S02]  /*1dbf0*/  MOV R2, 0x1dc10 ;  /* 0x0001dc1000027802 */ /* 0x010fe40000000f00 */
[----:B--23--:R-:W-:Y:S05]  /*1dc00*/  CALL.REL.NOINC `($__internal_32_$__cuda_sm70_shflsync_idx_p) ;  /* 0x000008b000007944 */ /* 0x00cfea0003c00000 */
[----:B------:R-:W-:Y:S01]  /*1dc10*/  MOV R4, R15 ;  /* 0x0000000f00047202 */ /* 0x000fe20000000f00 */
[----:B------:R-:W-:Y:S05]  /*1dc20*/  BRA `(.L_x_1945) ;  /* 0xffffd90000007947 */ /* 0x000fea000383ffff */
.L_x_1886:
[----:B------:R-:W-:Y:S01]  /*1dc30*/  IMAD.MOV.U32 R208, RZ, RZ, R16 ;  /* 0x000000ffffd07224 */ /* 0x000fe200078e0010 */
[----:B------:R-:W-:Y:S01]  /*1dc40*/  MOV R15, 0x2 ;  /* 0x00000002000f7802 */ /* 0x000fe20000000f00 */
[----:B------:R-:W-:Y:S01]  /*1dc50*/  IMAD.MOV.U32 R3, RZ, RZ, 0x181f ;  /* 0x0000181fff037424 */ /* 0x000fe200078e00ff */
[----:B----4-:R-:W-:Y:S02]  /*1dc60*/  MOV R2, 0x1dc80 ;  /* 0x0001dc8000027802 */ /* 0x010fe40000000f00 */
[----:B-123--:R-:W-:Y:S05]  /*1dc70*/  CALL.REL.NOINC `($__internal_32_$__cuda_sm70_shflsync_idx_p) ;  /* 0x0000084000007944 */ /* 0x00efea0003c00000 */
[----:B------:R-:W-:Y:S01]  /*1dc80*/  MOV R2, R15 ;  /* 0x0000000f00027202 */ /* 0x000fe20000000f00 */
[----:B------:R-:W-:Y:S05]  /*1dc90*/  BRA `(.L_x_1946) ;  /* 0xffffd8b000007947 */ /* 0x000fea000383ffff */
.L_x_1889:
[----:B------:R-:W-:Y:S01]  /*1dca0*/  IMAD.MOV.U32 R208, RZ, RZ, R5 ;  /* 0x000000ffffd07224 */ /* 0x000fe200078e0005 */
[----:B-1----:R-:W-:Y:S01]  /*1dcb0*/  MOV R15, 0x3 ;  /* 0x00000003000f7802 */ /* 0x002fe20000000f00 */
[----:B------:R-:W-:Y:S01]  /*1dcc0*/  IMAD.MOV.U32 R3, RZ, RZ, 0x181f ;  /* 0x0000181fff037424 */ /* 0x000fe200078e00ff */
[----:B------:R-:W-:-:S02]  /*1dcd0*/  MOV R2, 0x1dcf0 ;  /* 0x0001dcf000027802 */ /* 0x000fc40000000f00 */
[----:B--234-:R-:W-:Y:S05]  /*1dce0*/  CALL.REL.NOINC `($__internal_32_$__cuda_sm70_shflsync_idx_p) ;  /* 0x000007d000007944 */ /* 0x01cfea0003c00000 */
        /* <DEDUP_REMOVED lines=8> */
.L_x_1891:
[----:B------:R-:W-:Y:S01]  /*1dd70*/  IMAD.MOV.U32 R208, RZ, RZ, R114 ;  /* 0x000000ffffd07224 */ /* 0x000fe200078e0072 */
[----:B-1----:R-:W-:Y:S01]  /*1dd80*/  MOV R15, RZ ;  /* 0x000000ff000f7202 */ /* 0x002fe20000000f00 */
[----:B------:R-:W-:Y:S01]  /*1dd90*/  IMAD.MOV.U32 R3, RZ, RZ, 0x1f ;  /* 0x0000001fff037424 */ /* 0x000fe200078e00ff */
[----:B------:R-:W-:Y:S02]  /*1dda0*/  MOV R2, 0x1ddc0 ;  /* 0x0001ddc000027802 */ /* 0x000fe40000000f00 */
[----:B---3--:R-:W-:Y:S05]  /*1ddb0*/  CALL.REL.NOINC `($__internal_32_$__cuda_sm70_shflsync_idx_p) ;  /* 0x0000070000007944 */ /* 0x008fea0003c00000 */
[----:B------:R-:W-:Y:S01]  /*1ddc0*/  MOV R11, R15 ;  /* 0x0000000f000b7202 */ /* 0x000fe20000000f00 */
[----:B------:R-:W-:Y:S05]  /*1ddd0*/  BRA `(.L_x_1948) ;  /* 0xffffdb2000007947 */ /* 0x000fea000383ffff */
.L_x_1892:
[----:B------:R-:W-:Y:S01]  /*1dde0*/  IMAD.MOV.U32 R208, RZ, RZ, R114 ;  /* 0x000000ffffd07224 */ /* 0x000fe200078e0072 */
[----:B-1----:R-:W-:Y:S01]  /*1ddf0*/  MOV R15, 0x1 ;  /* 0x00000001000f7802 */ /* 0x002fe20000000f00 */
[----:B------:R-:W-:Y:S01]  /*1de00*/  IMAD.MOV.U32 R3, RZ, RZ, 0x1f ;  /* 0x0000001fff037424 */ /* 0x000fe200078e00ff */
[----:B------:R-:W-:Y:S02]  /*1de10*/  MOV R2, 0x1de30 ;  /* 0x0001de3000027802 */ /* 0x000fe40000000f00 */
[----:B--234-:R-:W-:Y:S05]  /*1de20*/  CALL.REL.NOINC `($__internal_32_$__cuda_sm70_shflsync_idx_p) ;  /* 0x0000069000007944 */ /* 0x01cfea0003c00000 */
[----:B------:R-:W-:Y:S01]  /*1de30*/  MOV R6, R15 ;  /* 0x0000000f00067202 */ /* 0x000fe20000000f00 */
[----:B------:R-:W-:Y:S05]  /*1de40*/  BRA `(.L_x_1949) ;  /* 0xffffdad000007947 */ /* 0x000fea000383ffff */
.L_x_1893:
[----:B------:R-:W-:Y:S01]  /*1de50*/  IMAD.MOV.U32 R2, RZ, RZ, R4 ;  /* 0x000000ffff027224 */ /* 0x000fe200078e0004 */
[----:B------:R-:W-:-:S02]  /*1de60*/  MOV R5, 0x1 ;  /* 0x0000000100057802 */ /* 0x000fc40000000f00 */
[----:B------:R-:W-:Y:S02]  /*1de70*/  MOV R3, 0x1de90 ;  /* 0x0001de9000037802 */ /* 0x000fe40000000f00 */
[----:B-12-4-:R-:W-:Y:S05]  /*1de80*/  CALL.REL.NOINC `($__internal_33_$__cuda_sm70_shflsync_up_p) ;  /* 0x0000068000007944 */ /* 0x016fea0003c00000 */
[----:B------:R-:W-:Y:S05]  /*1de90*/  BRA `(.L_x_1950) ;  /* 0xffffdbb000007947 */ /* 0x000fea000383ffff */
.L_x_1894:
[----:B------:R-:W-:Y:S01]  /*1dea0*/  IMAD.MOV.U32 R2, RZ, RZ, R4 ;  /* 0x000000ffff027224 */ /* 0x000fe200078e0004 */
[----:B------:R-:W-:Y:S02]  /*1deb0*/  MOV R5, 0x2 ;  /* 0x0000000200057802 */ /* 0x000fe40000000f00 */
[----:B------:R-:W-:Y:S02]  /*1dec0*/  MOV R3, 0x1dee0 ;  /* 0x0001dee000037802 */ /* 0x000fe40000000f00 */
[----:B--2-4-:R-:W-:Y:S05]  /*1ded0*/  CALL.REL.NOINC `($__internal_33_$__cuda_sm70_shflsync_up_p) ;  /* 0x0000063000007944 */ /* 0x014fea0003c00000 */
        /* <DEDUP_REMOVED lines=27> */
.L_x_1898:
[----:B------:R-:W-:Y:S01]  /*1e090*/  IMAD.MOV.U32 R2, RZ, RZ, R4 ;  /* 0x000000ffff027224 */ /* 0x000fe200078e0004 */
[----:B------:R-:W-:Y:S02]  /*1e0a0*/  MOV R5, 0x1 ;  /* 0x0000000100057802 */ /* 0x000fe40000000f00 */
[----:B------:R-:W-:Y:S02]  /*1e0b0*/  MOV R3, 0x1e0d0 ;  /* 0x0001e0d000037802 */ /* 0x000fe40000000f00 */
[----:B------:R-:W-:Y:S05]  /*1e0c0*/  CALL.REL.NOINC `($__internal_33_$__cuda_sm70_shflsync_up_p) ;  /* 0x0000044000007944 */ /* 0x000fea0003c00000 */
[----:B------:R-:W-:Y:S01]  /*1e0d0*/  MOV R2, R5 ;  /* 0x0000000500027202 */ /* 0x000fe20000000f00 */
[----:B------:R-:W-:Y:S05]  /*1e0e0*/  BRA `(.L_x_1952) ;  /* 0xffffdbd000007947 */ /* 0x000fea000383ffff */
.L_x_1899:
        /* <DEDUP_REMOVED lines=31> */
.L_x_1901:
[----:B------:R-:W-:Y:S02]  /*1e2e0*/  SEL R2, RZ, 0x1, P0 ;  /* 0x00000001ff027807 */ /* 0x000fe40000000000 */
[----:B------:R-:W-:Y:S02]  /*1e2f0*/  MOV R3, 0x1e310 ;  /* 0x0001e31000037802 */ /* 0x000fe40000000f00 */
[----:B-1----:R-:W-:Y:S05]  /*1e300*/  CALL.REL.NOINC `($__internal_34_$__cuda_sm70_votesync_ballot) ;  /* 0x0000027000007944 */ /* 0x002fea0003c00000 */
[----:B------:R-:W-:Y:S05]  /*1e310*/  BRA `(.L_x_1954) ;  /* 0xffffdb3000007947 */ /* 0x000fea000383ffff */
.L_x_1902:
[----:B------:R-:W-:Y:S01]  /*1e320*/  IMAD.MOV.U32 R208, RZ, RZ, R9 ;  /* 0x000000ffffd07224 */ /* 0x000fe200078e0009 */
[----:B---3--:R-:W-:Y:S01]  /*1e330*/  MOV R15, R14 ;  /* 0x0000000e000f7202 */ /* 0x008fe20000000f00 */
[----:B------:R-:W-:Y:S01]  /*1e340*/  IMAD.MOV.U32 R3, RZ, RZ, 0x1f ;  /* 0x0000001fff037424 */ /* 0x000fe200078e00ff */
[----:B------:R-:W-:Y:S02]  /*1e350*/  MOV R2, 0x1e370 ;  /* 0x0001e37000027802 */ /* 0x000fe40000000f00 */
[----:B-12---:R-:W-:Y:S05]  /*1e360*/  CALL.REL.NOINC `($__internal_32_$__cuda_sm70_shflsync_idx_p) ;  /* 0x0000015000007944 */ /* 0x006fea0003c00000 */
[----:B------:R-:W-:Y:S01]  /*1e370*/  IMAD.MOV.U32 R6, RZ, RZ, R15 ;  /* 0x000000ffff067224 */ /* 0x000fe200078e000f */
[----:B------:R-:W-:Y:S01]  /*1e380*/  MOV R15, R14 ;  /* 0x0000000e000f7202 */ /* 0x000fe20000000f00 */
[----:B------:R-:W-:Y:S01]  /*1e390*/  IMAD.MOV.U32 R208, RZ, RZ, R10 ;  /* 0x000000ffffd07224 */ /* 0x000fe200078e000a */
[----:B------:R-:W-:Y:S02]  /*1e3a0*/  MOV R3, 0x1f ;  /* 0x0000001f00037802 */ /* 0x000fe40000000f00 */
[----:B------:R-:W-:-:S02]  /*1e3b0*/  MOV R2, 0x1e3d0 ;  /* 0x0001e3d000027802 */ /* 0x000fc40000000f00 */
[----:B------:R-:W-:Y:S05]  /*1e3c0*/  CALL.REL.NOINC `($__internal_32_$__cuda_sm70_shflsync_idx_p) ;  /* 0x000000f000007944 */ /* 0x000fea0003c00000 */
[----:B------:R-:W-:Y:S01]  /*1e3d0*/  MOV R5, R15 ;  /* 0x0000000f00057202 */ /* 0x000fe20000000f00 */
[----:B------:R-:W-:Y:S05]  /*1e3e0*/  BRA `(.L_x_1955) ;  /* 0xffffdaa000007947 */ /* 0x000fea000383ffff */
.L_x_1905:
[----:B------:R-:W-:Y:S01]  /*1e3f0*/  MOV R15, R2 ;  /* 0x00000002000f7202 */ /* 0x000fe20000000f00 */
[----:B------:R-:W-:Y:S01]  /*1e400*/  IMAD.MOV.U32 R208, RZ, RZ, R4 ;  /* 0x000000ffffd07224 */ /* 0x000fe200078e0004 */
[----:B------:R-:W-:Y:S01]  /*1e410*/  MOV R2, 0x1e440 ;  /* 0x0001e44000027802 */ /* 0x000fe20000000f00 */
[----:B------:R-:W-:-:S02]  /*1e420*/  IMAD.MOV.U32 R3, RZ, RZ, 0x1f ;  /* 0x0000001fff037424 */ /* 0x000fc400078e00ff */
[----:B-1234-:R-:W-:Y:S05]  /*1e430*/  CALL.REL.NOINC `($__internal_32_$__cuda_sm70_shflsync_idx_p) ;  /* 0x0000008000007944 */ /* 0x01efea0003c00000 */
[----:B------:R-:W-:Y:S01]  /*1e440*/  MOV R17, R15 ;  /* 0x0000000f00117202 */ /* 0x000fe20000000f00 */
[----:B------:R-:W-:Y:S05]  /*1e450*/  BRA `(.L_x_1904) ;  /* 0xffffda9000007947 */ /* 0x000fea000383ffff */
        .weak           $__internal_31_$__cuda_sm70_shflsync_bfly_p
        .type           $__internal_31_$__cuda_sm70_shflsync_bfly_p,@function
        .size           $__internal_31_$__cuda_sm70_shflsync_bfly_p,($__internal_32_$__cuda_sm70_shflsync_idx_p - $__internal_31_$__cuda_sm70_shflsync_bfly_p)
$__internal_31_$__cuda_sm70_shflsync_bfly_p:
[----:B------:R-:W-:Y:S02]  /*1e460*/  MOV R13, 0x1f ;  /* 0x0000001f000d7802 */ /* 0x000fe40000000f00 */
[----:B------:R-:W-:-:S04]  /*1e470*/  MOV R32, 0xffffffff ;  /* 0xffffffff00207802 */ /* 0x000fc80000000f00 */
[----:B------:R-:W-:Y:S04]  /*1e480*/  WARPSYNC R32 ;  /* 0x0000002000007348 */ /* 0x000fe80003800000 */
[----:B------:R1:W2:Y:S02]  /*1e490*/  SHFL.BFLY PT, R13, R4, R3, R13 ;  /* 0x0c000003040d7389 */ /* 0x0002a400000e000d */
[----:B-1----:R-:W-:-:S04]  /*1e4a0*/  MOV R3, 0x0 ;  /* 0x0000000000037802 */ /* 0x002fc80000000f00 */
[----:B--2---:R-:W-:Y:S05]  /*1e4b0*/  RET.REL.NODEC R2 `(_ZN7cutlass13device_kernelIN5flash19enable_sm80_to_sm89INS1_16FlashAttnFwdSm80INS1_25CollectiveMainloopFwdSm80ILi8ELi1ELb0EN4cute5tupleIJNS5_1CILi128EEENS7_ILi48EEENS7_ILi256EEEEEELi256ENS_10bfloat16_tEfNS_4arch4Sm80ELb0ELb0ELb1ELb1ELb1ELb1ELb1ELb1EEENS1_21CollectiveEpilogueFwdINS6_IJS8_SA_S9_EEENS6_IJNS7_ILi1EEESI_SI_EEESC_SE_Li256ELb1ELb1ELb1ELb0EEENS1_36VarlenDynamicPersistentTileSchedulerILi128ELi48ELi256ELi256ELb1ELb1ELb0ELb0ELb1ELb1EEEEEEEEEvNT_6ParamsE) ;  /* 0xfffe1b4002007950 */ /* 0x004fea0003c3ffff */
        .weak           $__internal_32_$__cuda_sm70_shflsync_idx_p
        .type           $__internal_32_$__cuda_sm70_shflsync_idx_p,@function
        .size           $__internal_32_$__cuda_sm70_shflsync_idx_p,($__internal_33_$__cuda_sm70_shflsync_up_p - $__internal_32_$__cuda_sm70_shflsync_idx_p)
$__internal_32_$__cuda_sm70_shflsync_idx_p:
[----:B------:R-:W-:-:S04]  /*1e4c0*/  MOV R224, 0xffffffff ;  /* 0xffffffff00e07802 */ /* 0x000fc80000000f00 */
[----:B------:R-:W-:Y:S04]  /*1e4d0*/  WARPSYNC R224 ;  /* 0x000000e000007348 */ /* 0x000fe80003800000 */
[----:B------:R1:W2:Y:S02]  /*1e4e0*/  SHFL.IDX PT, R15, R208, R15, R3 ;  /* 0x0000000fd00f7389 */ /* 0x0002a400000e0003 */
[----:B-1----:R-:W-:-:S04]  /*1e4f0*/  MOV R3, 0x0 ;  /* 0x0000000000037802 */ /* 0x002fc80000000f00 */
[----:B--2---:R-:W-:Y:S05]  /*1e500*/  RET.REL.NODEC R2 `(_ZN7cutlass13device_kernelIN5flash19enable_sm80_to_sm89INS1_16FlashAttnFwdSm80INS1_25CollectiveMainloopFwdSm80ILi8ELi1ELb0EN4cute5tupleIJNS5_1CILi128EEENS7_ILi48EEENS7_ILi256EEEEEELi256ENS_10bfloat16_tEfNS_4arch4Sm80ELb0ELb0ELb1ELb1ELb1ELb1ELb1ELb1EEENS1_21CollectiveEpilogueFwdINS6_IJS8_SA_S9_EEENS6_IJNS7_ILi1EEESI_SI_EEESC_SE_Li256ELb1ELb1ELb1ELb0EEENS1_36VarlenDynamicPersistentTileSchedulerILi128ELi48ELi256ELi256ELb1ELb1ELb0ELb0ELb1ELb1EEEEEEEEEvNT_6ParamsE) ;  /* 0xfffe1af002007950 */ /* 0x004fea0003c3ffff */
        .weak           $__internal_33_$__cuda_sm70_shflsync_up_p
        .type           $__internal_33_$__cuda_sm70_shflsync_up_p,@function
        .size           $__internal_33_$__cuda_sm70_shflsync_up_p,($__internal_34_$__cuda_sm70_votesync_ballot - $__internal_33_$__cuda_sm70_shflsync_up_p)
$__internal_33_$__cuda_sm70_shflsync_up_p:
[----:B------:R-:W-:Y:S02]  /*1e510*/  IMAD.MOV.U32 R13, RZ, RZ, -0x1 ;  /* 0xffffffffff0d7424 */ /* 0x000fe400078e00ff */
[----:B------:R-:W-:Y:S02]  /*1e520*/  IMAD.MOV.U32 R12, RZ, RZ, RZ ;  /* 0x000000ffff0c7224 */ /* 0x000fe400078e00ff */
[----:B------:R-:W-:Y:S04]  /*1e530*/  WARPSYNC R13 ;  /* 0x0000000d00007348 */ /* 0x000fe80003800000 */
[----:B------:R1:W2:Y:S02]  /*1e540*/  SHFL.UP PT, R5, R2, R5, R12 ;  /* 0x0400000502057389 */ /* 0x0002a400000e000c */
[----:B-1----:R-:W-:-:S02]  /*1e550*/  MOV R2, R3 ;  /* 0x0000000300027202 */ /* 0x002fc40000000f00 */
[----:B------:R-:W-:-:S04]  /*1e560*/  MOV R3, 0x0 ;  /* 0x0000000000037802 */ /* 0x000fc80000000f00 */
[----:B--2---:R-:W-:Y:S05]  /*1e570*/  RET.REL.NODEC R2 `(_ZN7cutlass13device_kernelIN5flash19enable_sm80_to_sm89INS1_16FlashAttnFwdSm80INS1_25CollectiveMainloopFwdSm80ILi8ELi1ELb0EN4cute5tupleIJNS5_1CILi128EEENS7_ILi48EEENS7_ILi256EEEEEELi256ENS_10bfloat16_tEfNS_4arch4Sm80ELb0ELb0ELb1ELb1ELb1ELb1ELb1ELb1EEENS1_21CollectiveEpilogueFwdINS6_IJS8_SA_S9_EEENS6_IJNS7_ILi1EEESI_SI_EEESC_SE_Li256ELb1ELb1ELb1ELb0EEENS1_36VarlenDynamicPersistentTileSchedulerILi128ELi48ELi256ELi256ELb1ELb1ELb0ELb0ELb1ELb1EEEEEEEEEvNT_6ParamsE) ;  /* 0xfffe1a8002007950 */ /* 0x004fea0003c3ffff */
        .weak           $__internal_34_$__cuda_sm70_votesync_ballot
        .type           $__internal_34_$__cuda_sm70_votesync_ballot,@function
        .size           $__internal_34_$__cuda_sm70_votesync_ballot,(.L_x_3270 - $__internal_34_$__cuda_sm70_votesync_ballot)
$__internal_34_$__cuda_sm70_votesync_ballot:
[----:B------:R-:W-:Y:S01]  /*1e580*/  ISETP.NE.U32.AND P0, PT, R2, 0x1, PT ;  /* 0x000000010200780c */ /* 0x000fe20003f05070 */
[----:B------:R-:W-:-:S04]  /*1e590*/  IMAD.MOV.U32 R5, RZ, RZ, -0x1 ;  /* 0xffffffffff057424 */ /* 0x000fc800078e00ff */
[----:B------:R-:W-:Y:S08]  /*1e5a0*/  WARPSYNC R5 ;  /* 0x0000000500007348 */ /* 0x000ff00003800000 */
[----:B------:R-:W-:-:S04]  /*1e5b0*/  VOTE.ANY R2, PT, !P0 ;  /* 0x0000000000027806 */ /* 0x000fc800040e0100 */
[----:B------:R-:W-:Y:S01]  /*1e5c0*/  LOP3.LUT R12, R2, R5, RZ, 0xc0, !PT ;  /* 0x00000005020c7212 */ /* 0x000fe200078ec0ff */
[----:B------:R-:W-:Y:S02]  /*1e5d0*/  IMAD.MOV.U32 R2, RZ, RZ, R3 ;  /* 0x000000ffff027224 */ /* 0x000fe400078e0003 */
[----:B------:R-:W-:-:S04]  /*1e5e0*/  IMAD.MOV.U32 R3, RZ, RZ, 0x0 ;  /* 0x00000000ff037424 */ /* 0x000fc800078e00ff */
[----:B------:R-:W-:Y:S05]  /*1e5f0*/  RET.REL.NODEC R2 `(_ZN7cutlass13device_kernelIN5flash19enable_sm80_to_sm89INS1_16FlashAttnFwdSm80INS1_25CollectiveMainloopFwdSm80ILi8ELi1ELb0EN4cute5tupleIJNS5_1CILi128EEENS7_ILi48EEENS7_ILi256EEEEEELi256ENS_10bfloat16_tEfNS_4arch4Sm80ELb0ELb0ELb1ELb1ELb1ELb1ELb1ELb1EEENS1_21CollectiveEpilogueFwdINS6_IJS8_SA_S9_EEENS6_IJNS7_ILi1EEESI_SI_EEESC_SE_Li256ELb1ELb1ELb1ELb0EEENS1_36VarlenDynamicPersistentTileSchedulerILi128ELi48ELi256ELi256ELb1ELb1ELb0ELb0ELb1ELb1EEEEEEEEEvNT_6ParamsE) ;  /* 0xfffe1a0002007950 */ /* 0x000fea0003c3ffff */
.L_x_1956:
        /* <DEDUP_REMOVED lines=16> */
.L_x_3270:


//--------------------- .text._ZN7cutlass13device_kernelIN5flash19enable_sm80_to_sm89INS1_16FlashAttnFwdSm80INS1_25CollectiveMainloopFwdSm80ILi8ELi1ELb0EN4cute5tupleIJNS5_1CILi128EEENS7_ILi64EEENS7_ILi256EEEEEELi256ENS_10bfloat16_tEfNS_4arch4Sm80ELb0ELb1ELb1ELb0ELb1ELb0ELb1ELb1EEENS1_21CollectiveEpilogueFwdINS6_IJS8_SA_S9_EEENS6_IJNS7_ILi1EEESI_SI_EEESC_SE_Li256ELb0ELb1ELb1ELb0EEENS1_19SingleTileSchedulerILb0ELb1ELb1ELi128EEEEEEEEEvNT_6ParamsE --------------------------
	.section	.text._ZN7cutlass13device_kernelIN5flash19enable_sm80_to_sm89INS1_16FlashAttnFwdSm80INS1_25CollectiveMainloopFwdSm80ILi8ELi1ELb0EN4cute5tupleIJNS5_1CILi128EEENS7_ILi64EEENS7_ILi256EEEEEELi256ENS_10bfloat16_tEfNS_4arch4Sm80ELb0ELb1ELb1ELb0ELb1ELb0ELb1ELb1EEENS1_21CollectiveEpilogueFwdINS6_IJS8_SA_S9_EEENS6_IJNS7_ILi1EEESI_SI_EEESC_SE_Li256ELb0ELb1ELb1ELb0EEENS1_19SingleTileSchedulerILb0ELb1ELb1ELi128EEEEEEEEEvNT_6ParamsE,"ax",@progbits
	.sectioninfo	@"SHI_REGISTERS=255"
	.align	128
.text._ZN7cutlass13device_kernelIN5flash19enable_sm80_to_sm89INS1_16FlashAttnFwdSm80INS1_25CollectiveMainloopFwdSm80ILi8ELi1ELb0EN4cute5tupleIJNS5_1CILi128EEENS7_ILi64EEENS7_ILi256EEEEEELi256ENS_10bfloat16_tEfNS_4arch4Sm80ELb0ELb1ELb1ELb0ELb1ELb0ELb1ELb1EEENS1_21CollectiveEpilogueFwdINS6_IJS8_SA_S9_EEENS6_IJNS7_ILi1EEESI_SI_EEESC_SE_Li256ELb0ELb1ELb1ELb0EEENS1_19SingleTileSchedulerILb0ELb1ELb1ELi128EEEEEEEEEvNT_6ParamsE:
        .type           _ZN7cutlass13device_kernelIN5flash19enable_sm80_to_sm89INS1_16FlashAttnFwdSm80INS1_25CollectiveMainloopFwdSm80ILi8ELi1ELb0EN4cute5tupleIJNS5_1CILi128EEENS7_ILi64EEENS7_ILi256EEEEEELi256ENS_10bfloat16_tEfNS_4arch4Sm80ELb0ELb1ELb1ELb0ELb1ELb0ELb1ELb1EEENS1_21CollectiveEpilogueFwdINS6_IJS8_SA_S9_EEENS6_IJNS7_ILi1EEESI_SI_EEESC_SE_Li256ELb0ELb1ELb1ELb0EEENS1_19SingleTileSchedulerILb0ELb1ELb1ELi128EEEEEEEEEvNT_6ParamsE,@function
        .size           _ZN7cutlass13device_kernelIN5flash19enable_sm80_to_sm89INS1_16FlashAttnFwdSm80INS1_25CollectiveMainloopFwdSm80ILi8ELi1ELb0EN4cute5tupleIJNS5_1CILi128EEENS7_ILi64EEENS7_ILi256EEEEEELi256ENS_10bfloat16_tEfNS_4arch4Sm80ELb0ELb1ELb1ELb0ELb1ELb0ELb1ELb1EEENS1_21CollectiveEpilogueFwdINS6_IJS8_SA_S9_EEENS6_IJNS7_ILi1EEESI_SI_EEESC_SE_Li256ELb0ELb1ELb1ELb0EEENS1_19SingleTileSchedulerILb0ELb1ELb1ELi128EEEEEEEEEvNT_6ParamsE,(.L_x_3275 - _ZN7cutlass13device_kernelIN5flash19enable_sm80_to_sm89INS1_16FlashAttnFwdSm80INS1_25CollectiveMainloopFwdSm80ILi8ELi1ELb0EN4cute5tupleIJNS5_1CILi128EEENS7_ILi64EEENS7_ILi256EEEEEELi256ENS_10bfloat16_tEfNS_4arch4Sm80ELb0ELb1ELb1ELb0ELb1ELb0ELb1ELb1EEENS1_21CollectiveEpilogueFwdINS6_IJS8_SA_S9_EEENS6_IJNS7_ILi1EEESI_SI_EEESC_SE_Li256ELb0ELb1ELb1ELb0EEENS1_19SingleTileSchedulerILb0ELb1ELb1ELi128EEEEEEEEEvNT_6ParamsE)
        .other          _ZN7cutlass13device_kernelIN5flash19enable_sm80_to_sm89INS1_16FlashAttnFwdSm80INS1_25CollectiveMainloopFwdSm80ILi8ELi1ELb0EN4cute5tupleIJNS5_1CILi128EEENS7_ILi64EEENS7_ILi256EEEEEELi256ENS_10bfloat16_tEfNS_4arch4Sm80ELb0ELb1ELb1ELb0ELb1ELb0ELb1ELb1EEENS1_21CollectiveEpilogueFwdINS6_IJS8_SA_S9_EEENS6_IJNS7_ILi1EEESI_SI_EEESC_SE_Li256ELb0ELb1ELb1ELb0EEENS1_19SingleTileSchedulerILb0ELb1ELb1ELi128EEEEEEEEEvNT_6ParamsE,@"STO_CUDA_ENTRY STV_DEFAULT"
_ZN7cutlass13device_kernelIN5flash19enable_sm80_to_sm89INS1_16FlashAttnFwdSm80INS1_25CollectiveMainloopFwdSm80ILi8ELi1ELb0EN4cute5tupleIJNS5_1CILi128EEENS7_ILi64EEENS7_ILi256EEEEEELi256ENS_10bfloat16_tEfNS_4arch4Sm80ELb0ELb1ELb1ELb0ELb1ELb0ELb1ELb1EEENS1_21CollectiveEpilogueFwdINS6_IJS8_SA_S9_EEENS6_IJNS7_ILi1EEESI_SI_EEESC_SE_Li256ELb0ELb1ELb1ELb0EEENS1_19SingleTileSchedulerILb0ELb1ELb1ELi128EEEEEEEEEvNT_6ParamsE:
        /* <DEDUP_REMOVED lines=18> */
.L_x_1957:
[----:B------:R-:W-:Y:S02]  /*0120*/  ULDC.64 UR4, c[0x0][0x550] ;  /* 0x0001540000047ab9 */ /* 0x000fe40000000a00 */
[----:B------:R-:W-:Y:S02]  /*0130*/  UISETP.NE.AND UP0, UPT, UR4, 0x1, UPT ;  /* 0x000000010400788c */ /* 0x000fe4000bf05270 */
[----:B------:R-:W-:-:S02]  /*0140*/  UIMAD.WIDE.U32 UR8, UR7, UR5, URZ ;  /* 0x00000005070872a5 */ /* 0x000fc4000f8e003f */
[----:B------:R-:W-:Y:S02]  /*0150*/  ULDC UR4, c[0x0][0x558] ;  /* 0x0001560000047ab9 */ /* 0x000fe40000000800 */
[----:B------:R-:W-:-:S05]  /*0160*/  UMOV UR13, UR7 ;  /* 0x00000007000d7c82 */ /* 0x000fca0008000000 */
[----:B------:R-:W-:-:S03]  /*0170*/  @UP0 USHF.R.U32.HI UR13, URZ, UR4, UR9 ;  /* 0x000000043f0d0299 */ /* 0x000fc60008011609 */
.L_x_1958:
        /* <DEDUP_REMOVED lines=16> */
[----:B------:R-:W1:Y:S01]  /*0280*/  S2UR UR25, SR_CTAID.X ;  /* 0x00000000001979c3 */ /* 0x000e620000002500 */
[----:B------:R-:W-:Y:S02]  /*0290*/  ULDC UR4, c[0x0][0x2c4] ;  /* 0x0000b10000047ab9 */ /* 0x000fe40000000800 */
[----:B------:R-:W-:Y:S02]  /*02a0*/  UISETP.NE.AND UP1, UPT, UR4, 0x1, UPT ;  /* 0x000000010400788c */ /* 0x000fe4000bf25270 */
[----:B------:R-:W-:Y:S02]  /*02b0*/  UMOV UR12, URZ ;  /* 0x0000003f000c7c82 */ /* 0x000fe40008000000 */
[----:B------:R-:W-:Y:S02]  /*02c0*/  ULDC.64 UR4, c[0x0][0x2c8] ;  /* 0x0000b20000047ab9 */ /* 0x000fe40000000a00 */
[----:B-1----:R-:W-:-:S05]  /*02d0*/  USHF.L.U32 UR24, UR25, 0x7, URZ ;  /* 0x0000000719187899 */ /* 0x002fca000800063f */
[----:B------:R-:W-:Y:S02]  /*02e0*/  @UP1 UIADD3 UR10, UR24, 0x7f, URZ ;  /* 0x0000007f180a1890 */ /* 0x000fe4000fffe03f */
[----:B------:R-:W-:Y:S02]  /*02f0*/  UIADD3 UR8, UR24, 0x7f, URZ ;  /* 0x0000007f18087890 */ /* 0x000fe4000fffe03f */
[----:B------:R-:W-:-:S03]  /*0300*/  UIMAD.WIDE.U32 UR10, UR10, UR4, URZ ;  /* 0x000000040a0a72a5 */ /* 0x000fc6000f8e003f */
[----:B------:R-:W-:-:S04]  /*0310*/  ULDC UR4, c[0x0][0x2ac] ;  /* 0x0000ab0000047ab9 */ /* 0x000fc80000000800 */
[----:B------:R-:W-:Y:S02]  /*0320*/  @UP1 UMOV UR9, UR11 ;  /* 0x0000000b00091c82 */ /* 0x000fe40008000000 */
[----:B------:R-:W-:Y:S02]  /*0330*/  ULDC UR10, c[0x0][0x1d0] ;  /* 0x00007400000a7ab9 */ /* 0x000fe40000000800 */
[----:B------:R-:W-:Y:S02]  /*0340*/  @UP1 USHF.R.U32.HI UR8, URZ, UR5, UR9 ;  /* 0x000000053f081299 */ /* 0x000fe40008011609 */
[----:B------:R-:W-:Y:S02]  /*0350*/  UIMAD UR10, UR4, UR10, URZ ;  /* 0x0000000a040a72a4 */ /* 0x000fe4000f8e023f */
[----:B------:R-:W-:Y:S02]  /*0360*/  UMOV UR9, 0x1 ;  /* 0x0000000100097882 */ /* 0x000fe40000000000 */
[----:B------:R-:W-:-:S02]  /*0370*/  ULDC.64 UR4, c[0x0][0x328] ;  /* 0x0000ca0000047ab9 */ /* 0x000fc40000000a00 */
[----:B------:R-:W-:Y:S02]  /*0380*/  UISETP.LE.AND UP0, UPT, UR9, UR5, UPT ;  /* 0x000000050900728c */ /* 0x000fe4000bf03270 */
[----:B------:R-:W-:Y:S02]  /*0390*/  ULDC UR11, c[0x0][0x168] ;  /* 0x00005a00000b7ab9 */ /* 0x000fe40000000800 */
[----:B------:R-:W-:-:S04]  /*03a0*/  UIADD3 UR11, UR10, -UR11, UR9 ;  /* 0x8000000b0a0b7290 */ /* 0x000fc8000fffe009 */
[----:B------:R-:W-:-:S04]  /*03b0*/  UIADD3 UR5, UR11, UR8, URZ ;  /* 0x000000080b057290 */ /* 0x000fc8000fffe03f */
        /* <DEDUP_REMOVED lines=16> */
.L_x_1960:
[----:B------:R-:W-:Y:S02]  /*04c0*/  ULDC UR4, c[0x0][0x32c] ;  /* 0x0000cb0000047ab9 */ /* 0x000fe40000000800 */
[----:B------:R-:W-:-:S03]  /*04d0*/  UISETP.NE.AND UP2, UPT, UR9, UR4, UPT ;  /* 0x000000040900728c */ /* 0x000fc6000bf45270 */
[----:B------:R-:W-:Y:S02]  /*04e0*/  ULDC.64 UR4, c[0x0][0x330] ;  /* 0x0000cc0000047ab9 */ /* 0x000fe40000000a00 */
[----:B------:R-:W-:-:S07]  /*04f0*/  UIMAD.WIDE.U32 UR14, UR11, UR4, URZ ;  /* 0x000000040b0e72a5 */ /* 0x000fce000f8e003f */
[----:B------:R-:W-:Y:S02]  /*0500*/  @UP2 UMOV UR9, UR15 ;  /* 0x0000000f00092c82 */ /* 0x000fe40008000000 */
[----:B------:R-:W-:Y:S02]  /*0510*/  @UP2 USHF.R.U32.HI UR11, URZ, UR5, UR9 ;  /* 0x000000053f0b2299 */ /* 0x000fe40008011609 */
.L_x_1961:
[----:B------:R-:W-:Y:S02]  /*0520*/  ULDC UR4, c[0x0][0x32c] ;  /* 0x0000cb0000047ab9 */ /* 0x000fe40000000800 */
[----:B------:R-:W-:-:S04]  /*0530*/  UIMAD UR4, UR11, UR4, UR4 ;  /* 0x000000040b0472a4 */ /* 0x000fc8000f8e0204 */
[----:B------:R-:W-:-:S04]  /*0540*/  UISETP.LT.AND UP2, UPT, UR8, UR4, UPT ;  /* 0x000000040800728c */ /* 0x000fc8000bf41270 */
[----:B------:R-:W-:Y:S02]  /*0550*/  USEL UR8, UR8, UR4, UP2 ;  /* 0x0000000408087287 */ /* 0x000fe40009000000 */
.L_x_1959:
[----:B------:R-:W-:Y:S01]  /*0560*/  UIADD3 UR9, UR10, 0x3f, URZ ;  /* 0x0000003f0a097890 */ /* 0x000fe2000fffe03f */
[----:B------:R-:W-:Y:S01]  /*0570*/  PLOP3.LUT P0, PT, PT, PT, UP0, 0x40, 0x0 ;  /* 0x000000000000781c */ /* 0x000fe20003f0e808 */
[----:B------:R-:W-:Y:S02]  /*0580*/  UIADD3 UR11, UR8, 0x3f, URZ ;  /* 0x0000003f080b7890 */ /* 0x000fe4000fffe03f */
[----:B------:R-:W-:Y:S02]  /*0590*/  ULDC.64 UR4, c[0x0][0x2c8] ;  /* 0x0000b20000047ab9 */ /* 0x000fe40000000a00 */
[----:B------:R-:W-:Y:S02]  /*05a0*/  UIMAD.WIDE.U32 UR16, UR24, UR4, URZ ;  /* 0x00000004181072a5 */ /* 0x000fe4000f8e003f */
[----:B------:R-:W-:Y:S02]  /*05b0*/  USHF.R.S32.HI UR14, URZ, 0x1f, UR9 ;  /* 0x0000001f3f0e7899 */ /* 0x000fe40008011409 */
[----:B------:R-:W-:-:S02]  /*05c0*/  USHF.R.S32.HI UR8, URZ, 0x1f, UR11 ;  /* 0x0000001f3f087899 */ /* 0x000fc4000801140b */
[----:B------:R-:W-:Y:S02]  /*05d0*/  UMOV UR4, UR24 ;  /* 0x0000001800047c82 */ /* 0x000fe40008000000 */
[----:B------:R-:W-:Y:S02]  /*05e0*/  @UP1 USHF.R.U32.HI UR4, URZ, UR5, UR17 ;  /* 0x000000053f041299 */ /* 0x000fe40008011611 */
[----:B------:R-:W-:Y:S02]  /*05f0*/  ULEA.HI UR5, UR14, UR9, URZ, 0x6 ;  /* 0x000000090e057291 */ /* 0x000fe4000f8f303f */
[----:B------:R-:W-:Y:S02]  /*0600*/  ULEA.HI UR20, UR8, UR11, URZ, 0x6 ;  /* 0x0000000b08147291 */ /* 0x000fe4000f8f303f */
[----:B------:R-:W-:Y:S02]  /*0610*/  ULDC UR21, c[0x0][0x168] ;  /* 0x00005a0000157ab9 */ /* 0x000fe40000000800 */
[----:B------:R-:W-:-:S02]  /*0620*/  USHF.R.S32.HI UR5, URZ, 0x6, UR5 ;  /* 0x000000063f057899 */ /* 0x000fc40008011405 */
[----:B------:R-:W-:Y:S02]  /*0630*/  USHF.R.S32.HI UR20, URZ, 0x6, UR20 ;  /* 0x000000063f147899 */ /* 0x000fe40008011414 */
[----:B------:R-:W-:Y:S02]  /*0640*/  UIADD3 UR21, UR10, -UR21, URZ ;  /* 0x800000150a157290 */ /* 0x000fe4000fffe03f */
[----:B------:R-:W-:Y:S02]  /*0650*/  UISETP.LT.AND UP2, UPT, UR5, UR20, UPT ;  /* 0x000000140500728c */ /* 0x000fe4000bf41270 */
[----:B------:R-:W-:Y:S02]  /*0660*/  UIADD3 UR4, UR21, UR4, URZ ;  /* 0x0000000415047290 */ /* 0x000fe4000fffe03f */
[----:B------:R-:W-:Y:S02]  /*0670*/  ULDC UR8, c[0x0][0x324] ;  /* 0x0000c90000087ab9 */ /* 0x000fe40000000800 */
[----:B------:R-:W-:-:S02]  /*0680*/  USEL UR20, UR5, UR20, UP2 ;  /* 0x0000001405147287 */ /* 0x000fc40009000000 */
[----:B------:R-:W-:Y:S01]  /*0690*/  UIADD3 UR8, UR4, -UR8, URZ ;  /* 0x8000000804087290 */ /* 0x000fe2000fffe03f */
        /* <DEDUP_REMOVED lines=9> */
[----:B------:R-:W-:-:S07]  /*0730*/  UIMAD.WIDE.U32 UR14, UR9, UR4, URZ ;  /* 0x00000004090e72a5 */ /* 0x000fce000f8e003f */
[----:B------:R-:W-:Y:S02]  /*0740*/  @UP2 UMOV UR11, UR15 ;  /* 0x0000000f000b2c82 */ /* 0x000fe40008000000 */
[----:B------:R-:W-:-:S04]  /*0750*/  @UP2 USHF.R.U32.HI UR9, URZ, UR5, UR11 ;  /* 0x000000053f092299 */ /* 0x000fc8000801160b */
[----:B------:R-:W-:Y:S01]  /*0760*/  ULOP3.LUT UR9, URZ, UR9, URZ, 0x33, !UPT ;  /* 0x000000093f097292 */ /* 0x000fe2000f8e333f */
[----:B------:R-:W-:Y:S05]  /*0770*/  BRA `(.L_x_1964) ;  /* 0x0000006000007947 */ /* 0x000fea0003800000 */
.L_x_1963:
[----:B------:R-:W-:Y:S02]  /*0780*/  ULDC UR4, c[0x0][0x32c] ;  /* 0x0000cb0000047ab9 */ /* 0x000fe40000000800 */
[----:B------:R-:W-:-:S03]  /*0790*/  UISETP.NE.AND UP2, UPT, UR4, 0x1, UPT ;  /* 0x000000010400788c */ /* 0x000fc6000bf45270 */
[----:B------:R-:W-:Y:S02]  /*07a0*/  ULDC.64 UR4, c[0x0][0x330] ;  /* 0x0000cc0000047ab9 */ /* 0x000fe40000000a00 */
[----:B------:R-:W-:-:S07]  /*07b0*/  UIMAD.WIDE.U32 UR14, UR9, UR4, URZ ;  /* 0x00000004090e72a5 */ /* 0x000fce000f8e003f */
[----:B------:R-:W-:Y:S02]  /*07c0*/  @UP2 UMOV UR11, UR15 ;  /* 0x0000000f000b2c82 */ /* 0x000fe40008000000 */
[----:B------:R-:W-:Y:S02]  /*07d0*/  @UP2 USHF.R.U32.HI UR9, URZ, UR5, UR11 ;  /* 0x000000053f092299 */ /* 0x000fe4000801160b */
.L_x_1964:
[----:B------:R-:W-:Y:S02]  /*07e0*/  ULDC UR4, c[0x0][0x32c] ;  /* 0x0000cb0000047ab9 */ /* 0x000fe40000000800 */
[----:B------:R-:W-:-:S04]  /*07f0*/  UIMAD UR4, UR9, UR4, URZ ;  /* 0x00000004090472a4 */ /* 0x000fc8000f8e023f */
[----:B------:R-:W-:-:S04]  /*0800*/  UISETP.LT.AND UP2, UPT, UR8, UR4, UPT ;  /* 0x000000040800728c */ /* 0x000fc8000bf41270 */
[----:B------:R-:W-:-:S04]  /*0810*/  USEL UR8, UR8, UR4, !UP2 ;  /* 0x0000000408087287 */ /* 0x000fc8000d000000 */
.L_x_1962:
[----:B------:R-:W-:Y:S02]  /*0820*/  USHF.R.S32.HI UR4, URZ, 0x1f, UR8 ;  /* 0x0000001f3f047899 */ /* 0x000fe40008011408 */
[----:B------:R-:W-:Y:S02]  /*0830*/  ULDC UR5, c[0x0][0x338] ;  /* 0x0000ce0000057ab9 */ /* 0x000fe40000000800 */
[----:B------:R-:W-:-:S04]  /*0840*/  ULEA.HI UR4, UR4, UR8, URZ, 0x6 ;  /* 0x0000000804047291 */ /* 0x000fc8000f8f303f */
[----:B------:R-:W-:Y:S02]  /*0850*/  USHF.R.S32.HI UR9, URZ, 0x6, UR4 ;  /* 0x000000063f097899 */ /* 0x000fe40008011404 */
[----:B------:R-:W-:Y:S02]  /*0860*/  USHF.R.U32.HI UR4, URZ, 0x10, UR7 ;  /* 0x000000103f047899 */ /* 0x000fe40008011607 */
[----:B------:R-:W-:Y:S02]  /*0870*/  UISETP.LT.AND UP2, UPT, URZ, UR9, UPT ;  /* 0x000000093f00728c */ /* 0x000fe4000bf41270 */
[----:B------:R-:W-:Y:S02]  /*0880*/  UISETP.NE.AND UP3, UPT, UR4, URZ, UPT ;  /* 0x0000003f0400728c */ /* 0x000fe4000bf65270 */
[----:B------:R-:W-:Y:S02]  /*0890*/  USEL UR9, URZ, UR9, !UP2 ;  /* 0x000000093f097287 */ /* 0x000fe4000d000000 */
[----:B------:R-:W-:-:S02]  /*08a0*/  USEL UR5, UR4, UR5, UP3 ;  /* 0x0000000504057287 */ /* 0x000fc40009800000 */
[----:B------:R-:W-:Y:S02]  /*08b0*/  UISETP.GT.AND UP2, UPT, UR20, UR9, UPT ;  /* 0x000000091400728c */ /* 0x000fe4000bf44270 */
[----:B------:R-:W-:-:S04]  /*08c0*/  UMOV UR4, URZ ;  /* 0x0000003f00047c82 */ /* 0x000fc80008000000 */
[----:B------:R-:W-:-:S13]  /*08d0*/  PLOP3.LUT P0, PT, PT, PT, UP2, 0x80, 0x0 ;  /* 0x000000000000781c */ /* 0x000fda0003f0f028 */
[----:B------:R-:W-:Y:S05]  /*08e0*/  @!P0 BRA `(.L_x_1965) ;  /* 0x0000021000008947 */ /* 0x000fea0003800000 */
[----:B------:R-:W-:Y:S01]  /*08f0*/  IMAD.U32 R0, RZ, RZ, UR5 ;  /* 0x00000005ff007e24 */ /* 0x000fe2000f8e00ff */
[----:B------:R-:W-:Y:S02]  /*0900*/  UIADD3 UR15, UR5, -0x1, UR20 ;  /* 0xffffffff050f7890 */ /* 0x000fe4000fffe014 */
[----:B------:R-:W-:Y:S02]  /*0910*/  UMOV UR16, URZ ;  /* 0x0000003f00107c82 */ /* 0x000fe40008000000 */
[-C--:B-1----:R-:W-:Y:S01]  /*0920*/  IABS R2, R0.reuse ;  /* 0x0000000000027213 */ /* 0x082fe20000000000 */
[----:B------:R-:W-:Y:S01]  /*0930*/  UIADD3 UR15, -UR9, UR15, URZ ;  /* 0x0000000f090f7290 */ /* 0x000fe2000fffe13f */
[----:B------:R-:W-:Y:S02]  /*0940*/  IABS R0, R0 ;  /* 0x0000000000007213 */ /* 0x000fe40000000000 */
[----:B------:R1:W3:Y:S03]  /*0950*/  R2UR UR14, R2 ;  /* 0x00000000020e73c2 */ /* 0x0002e600000e0000 */
[----:B------:R-:W-:Y:S01]  /*0960*/  IMAD.U32 R4, RZ, RZ, UR15 ;  /* 0x0000000fff047e24 */ /* 0x000fe2000f8e00ff */
[----:B------:R-:W-:Y:S01]  /*0970*/  ULOP3.LUT UR15, UR15, UR5, URZ, 0x3c, !UPT ;  /* 0x000000050f0f7292 */ /* 0x000fe2000f8e3c3f */
[----:B------:R-:W-:-:S04]  /*0980*/  IMAD.MOV R0, RZ, RZ, -R0 ;  /* 0x000000ffff007224 */ /* 0x000fc800078e0a00 */
[----:B------:R-:W4:Y:S01]  /*0990*/  R2UR UR8, R0 ;  /* 0x00000000000873c2 */ /* 0x000f2200000e0000 */
[----:B-1----:R-:W-:Y:S01]  /*09a0*/  IABS R2, R4 ;  /* 0x0000000400027213 */ /* 0x002fe20000000000 */
[----:B---3--:R-:W1:Y:S06]  /*09b0*/  I2F.RP R5, UR14 ;  /* 0x0000000e00057d06 */ /* 0x008e6c0008209400 */
[----:B------:R-:W3:Y:S02]  /*09c0*/  R2UR UR11, R2 ;  /* 0x00000000020b73c2 */ /* 0x000ee400000e0000 */
[----:B-1----:R-:W1:Y:S02]  /*09d0*/  MUFU.RCP R3, R5 ;  /* 0x0000000500037308 */ /* 0x002e640000001000 */
[----:B-1----:R-:W-:-:S06]  /*09e0*/  IADD3 R3, R3, 0xffffffe, RZ ;  /* 0x0ffffffe03037810 */ /* 0x002fcc0007ffe0ff */
[----:B------:R-:W1:Y:S02]  /*09f0*/  F2I.FTZ.U32.TRUNC.NTZ R3, R3 ;  /* 0x0000000300037305 */ /* 0x000e64000021f000 */
[----:B-1----:R-:W1:Y:S02]  /*0a00*/  R2UR UR17, R3 ;  /* 0x00000000031173c2 */ /* 0x002e6400000e0000 */
[----:B-1----:R-:W-:-:S04]  /*0a10*/  UIADD3 UR4, URZ, -UR17, URZ ;  /* 0x800000113f047290 */ /* 0x002fc8000fffe03f */
[----:B------:R-:W-:-:S04]  /*0a20*/  UIMAD UR4, UR4, UR14, URZ ;  /* 0x0000000e040472a4 */ /* 0x000fc8000f8e023f */
        /* <DEDUP_REMOVED lines=13> */
.L_x_1965:
        /* <DEDUP_REMOVED lines=33> */
[----:B-1----:R-:W-:Y:S01]  /*0d10*/  CS2R R2, SRZ ;  /* 0x0000000000027805 */ /* 0x002fe2000001ff00 */
        /* <DEDUP_REMOVED lines=51> */
[----:B------:R-:W-:Y:S01]  /*1050*/  USHF.R.S32.HI UR7, URZ, 0x1f, UR13 ;  /* 0x0000001f3f077899 */ /* 0x000fe2000801140d */
[----:B------:R-:W-:Y:S01]  /*1060*/  PLOP3.LUT P1, PT, PT, PT, UP1, 0x80, 0x0 ;  /* 0x000000000000781c */ /* 0x000fe20003f2f018 */
[----:B------:R-:W-:Y:S01]  /*1070*/  ULDC.64 UR4, c[0x0][0x1b8] ;  /* 0x00006e0000047ab9 */ /* 0x000fe20000000a00 */
[----:B------:R1:W3:Y:S01]  /*1080*/  @P2 LDG.E R4, [R4.64] ;  /* 0x0000001204042981 */ /* 0x0002e2000c1e1900 */
[-C--:B------:R-:W-:Y:S01]  /*1090*/  LEA.HI R12, R84, R83.reuse, RZ, 0x3 ;  /* 0x00000053540c7211 */ /* 0x080fe200078f18ff */
[----:B------:R-:W-:Y:S01]  /*10a0*/  UIMAD UR7, UR7, UR4, URZ ;  /* 0x00000004070772a4 */ /* 0x000fe2000f8e023f */
[----:B------:R-:W-:Y:S01]  /*10b0*/  PLOP3.LUT P0, PT, PT, PT, UP1, 0x80, 0x0 ;  /* 0x000000000000781c */ /* 0x000fe20003f0f018 */
[----:B------:R-:W-:Y:S01]  /*10c0*/  UIMAD.WIDE.U32 UR14, UR13, UR4, URZ ;  /* 0x000000040d0e72a5 */ /* 0x000fe2000f8e003f */
[----:B------:R-:W-:Y:S01]  /*10d0*/  LOP3.LUT R0, R12, 0xfffffff8, RZ, 0xc0, !PT ;  /* 0xfffffff80c007812 */ /* 0x000fe200078ec0ff */
[----:B------:R-:W-:Y:S01]  /*10e0*/  UIMAD UR7, UR13, UR5, UR7 ;  /* 0x000000050d0772a4 */ /* 0x000fe2000f8e0207 */
[----:B------:R-:W-:Y:S01]  /*10f0*/  SHF.R.S32.HI R12, RZ, 0x3, R12 ;  /* 0x00000003ff0c7819 */ /* 0x000fe2000001140c */
[----:B------:R-:W-:Y:S01]  /*1100*/  USHF.R.S32.HI UR8, URZ, 0x1f, UR6 ;  /* 0x0000001f3f087899 */ /* 0x000fe20008011406 */
[----:B------:R-:W-:Y:S01]  /*1110*/  LEA.HI R16, R84, R83, RZ, 0x6 ;  /* 0x0000005354107211 */ /* 0x000fe200078f30ff */
[----:B------:R-:W-:Y:S01]  /*1120*/  IMAD.IADD R15, R83, 0x1, -R0 ;  /* 0x00000001530f7824 */ /* 0x000fe200078e0a00 */
[----:B------:R-:W-:Y:S01]  /*1130*/  ULDC.64 UR4, c[0x0][0x1c0] ;  /* 0x0000700000047ab9 */ /* 0x000fe20000000a00 */
[----:B------:R-:W-:Y:S01]  /*1140*/  BSSY B0, `(.L_x_1967) ;  /* 0x0000054000007945 */ /* 0x000fe20003800000 */
[----:B------:R-:W-:Y:S01]  /*1150*/  UIADD3 UR15, UR15, UR7, URZ ;  /* 0x000000070f0f7290 */ /* 0x000fe2000fffe03f */
[C---:B------:R-:W-:Y:S01]  /*1160*/  IMAD R239, R15.reuse, 0x20, R12 ;  /* 0x000000200fef7824 */ /* 0x040fe200078e020c */
[----:B------:R-:W-:Y:S01]  /*1170*/  UIMAD UR8, UR8, UR4, URZ ;  /* 0x00000004080872a4 */ /* 0x000fe2000f8e023f */
[----:B------:R-:W-:Y:S01]  /*1180*/  IMAD.SHL.U32 R207, R15, 0x8, RZ ;  /* 0x000000080fcf7824 */ /* 0x000fe200078e00ff */
[----:B------:R-:W-:Y:S01]  /*1190*/  UIMAD.WIDE.U32 UR14, UR6, UR4, UR14 ;  /* 0x00000004060e72a5 */ /* 0x000fe2000f8e000e */
[----:B------:R-:W-:Y:S01]  /*11a0*/  IMAD.SHL.U32 R16, R16, 0x8, RZ ;  /* 0x0000000810107824 */ /* 0x000fe200078e00ff */
[----:B------:R-:W-:Y:S01]  /*11b0*/  IADD3 R0, R239, UR24, RZ ;  /* 0x00000018ef007c10 */ /* 0x000fe2000fffe0ff */
[----:B------:R-:W-:Y:S01]  /*11c0*/  UIMAD UR5, UR6, UR5, UR8 ;  /* 0x00000005060572a4 */ /* 0x000fe2000f8e0208 */
[C---:B------:R-:W-:Y:S01]  /*11d0*/  IADD3 R14, R207.reuse, 0x40, RZ ;  /* 0x00000040cf0e7810 */ /* 0x040fe20007ffe0ff */
[----:B------:R-:W-:Y:S01]  /*11e0*/  ULDC UR4, c[0x0][0x168] ;  /* 0x00005a0000047ab9 */ /* 0x000fe20000000800 */
[----:B------:R-:W-:Y:S01]  /*11f0*/  IMAD.U32 R7, RZ, RZ, UR15 ;  /* 0x0000000fff077e24 */ /* 0x000fe2000f8e00ff */
[----:B------:R-:W-:Y:S01]  /*1200*/  UIADD3 UR5, UR15, UR5, URZ ;  /* 0x000000050f057290 */ /* 0x000fe2000fffe03f */
[----:B------:R-:W-:Y:S01]  /*1210*/  @P1 IMAD.HI.U32 R2, R0, c[0x0][0x2c8], RZ ;  /* 0x0000b20000021a27 */ /* 0x000fe200078e00ff */
[----:B------:R-:W-:-:S02]  /*1220*/  IADD3 R13, R207, 0x80, RZ ;  /* 0x00000080cf0d7810 */ /* 0x000fc40007ffe0ff */
[----:B------:R-:W-:Y:S01]  /*1230*/  ISETP.GE.AND P3, PT, R207, c[0x0][0x198], PT ;  /* 0x00006600cf007a0c */ /* 0x000fe20003f66270 */
[----:B-1----:R-:W-:Y:S01]  /*1240*/  IMAD.MOV.U32 R5, RZ, RZ, R0 ;  /* 0x000000ffff057224 */ /* 0x002fe200078e0000 */
[----:B------:R-:W-:Y:S01]  /*1250*/  @P0 SHF.R.U32.HI R5, RZ, c[0x0][0x2cc], R2 ;  /* 0x0000b300ff050a19 */ /* 0x000fe20000011602 */
[----:B------:R-:W-:Y:S01]  /*1260*/  IMAD.U32 R6, RZ, RZ, UR14 ;  /* 0x0000000eff067e24 */ /* 0x000fe2000f8e00ff */
[----:B------:R-:W-:Y:S01]  /*1270*/  ISETP.GE.AND P4, PT, R14, c[0x0][0x198], PT ;  /* 0x000066000e007a0c */ /* 0x000fe20003f86270 */
[----:B------:R-:W-:Y:S01]  /*1280*/  IMAD.U32 R7, RZ, RZ, UR5 ;  /* 0x00000005ff077e24 */ /* 0x000fe2000f8e00ff */
[--C-:B------:R-:W-:Y:S01]  /*1290*/  SHF.R.S32.HI R2, RZ, 0x1f, R5.reuse ;  /* 0x0000001fff027819 */ /* 0x100fe20000011405 */
[----:B------:R-:W-:Y:S01]  /*12a0*/  IMAD.MOV R3, RZ, RZ, -R5 ;  /* 0x000000ffff037224 */ /* 0x000fe200078e0a05 */
[----:B------:R-:W-:Y:S01]  /*12b0*/  ULDC UR5, c[0x0][0x2c4] ;  /* 0x0000b10000057ab9 */ /* 0x000fe20000000800 */
[----:B------:R-:W-:Y:S01]  /*12c0*/  IMAD.WIDE.U32 R6, R5, c[0x0][0x1b0], R6 ;  /* 0x00006c0005067a25 */ /* 0x000fe200078e0006 */
[----:B------:R-:W-:Y:S01]  /*12d0*/  UIMAD UR4, UR5, UR4, URZ ;  /* 0x00000004050472a4 */ /* 0x000fe2000f8e023f */
[----:B------:R-:W-:-:S02]  /*12e0*/  ISETP.GE.AND P6, PT, R13, c[0x0][0x198], PT ;  /* 0x000066000d007a0c */ /* 0x000fc40003fc6270 */
[----:B------:R-:W-:Y:S02]  /*12f0*/  IMAD R3, R3, c[0x0][0x2c4], R0 ;  /* 0x0000b10003037a24 */ /* 0x000fe400078e0200 */
[----:B------:R-:W-:-:S03]  /*1300*/  IMAD R2, R2, c[0x0][0x1b0], RZ ;  /* 0x00006c0002027a24 */ /* 0x000fc600078e02ff */
[----:B------:R-:W-:Y:S01]  /*1310*/  SHF.R.S32.HI R0, RZ, 0x1f, R3 ;  /* 0x0000001fff007819 */ /* 0x000fe20000011403 */
[----:B------:R-:W-:-:S04]  /*1320*/  IMAD R5, R5, c[0x0][0x1b4], R2 ;  /* 0x00006d0005057a24 */ /* 0x000fc800078e0202 */
[----:B------:R-:W-:Y:S02]  /*1330*/  IMAD R0, R0, c[0x0][0x1a8], RZ ;  /* 0x00006a0000007a24 */ /* 0x000fe400078e02ff */
[----:B------:R-:W-:Y:S02]  /*1340*/  IMAD.IADD R7, R7, 0x1, R5 ;  /* 0x0000000107077824 */ /* 0x000fe400078e0205 */
[C---:B------:R-:W-:Y:S02]  /*1350*/  IMAD R5, R3.reuse, c[0x0][0x1ac], R0 ;  /* 0x00006b0003057a24 */ /* 0x040fe400078e0200 */
[----:B------:R-:W-:Y:S01]  /*1360*/  IMAD.WIDE.U32 R2, R3, c[0x0][0x1a8], R6 ;  /* 0x00006a0003027a25 */ /* 0x000fe200078e0006 */
[----:B------:R-:W-:-:S03]  /*1370*/  LEA.HI R7, R84, R83, RZ, 0x4 ;  /* 0x0000005354077211 */ /* 0x000fc600078f20ff */
[----:B------:R-:W-:Y:S01]  /*1380*/  IMAD.IADD R5, R3, 0x1, R5 ;  /* 0x0000000103057824 */ /* 0x000fe200078e0205 */
[----:B------:R-:W-:Y:S02]  /*1390*/  LOP3.LUT R0, R7, 0xfffffff0, RZ, 0xc0, !PT ;  /* 0xfffffff007007812 */ /* 0x000fe400078ec0ff */
[----:B------:R-:W-:-:S03]  /*13a0*/  LEA R8, P0, R2, c[0x0][0x160], 0x1 ;  /* 0x0000580002087a11 */ /* 0x000fc600078008ff */
[----:B------:R-:W-:Y:S01]  /*13b0*/  IMAD.IADD R3, R83, 0x1, -R0 ;  /* 0x0000000153037824 */ /* 0x000fe200078e0a00 */
[----:B------:R-:W-:Y:S01]  /*13c0*/  LEA.HI.X R5, R2, c[0x0][0x164], R5, 0x1, P0 ;  /* 0x0000590002057a11 */ /* 0x000fe200000f0c05 */
[----:B------:R-:W-:Y:S01]  /*13d0*/  IMAD.SHL.U32 R2, R12, 0x40, RZ ;  /* 0x000000400c027824 */ /* 0x000fe200078e00ff */
[----:B------:R1:W4:Y:S02]  /*13e0*/  SHFL.IDX PT, R18, R8, RZ, 0x181f ;  /* 0x00181fff08127589 */ /* 0x00032400000e0000 */
[----:B------:R-:W-:Y:S02]  /*13f0*/  SHF.R.S32.HI R6, RZ, 0x1f, R3 ;  /* 0x0000001fff067819 */ /* 0x000fe40000011403 */
[----:B------:R-:W-:Y:S01]  /*1400*/  LOP3.LUT R2, R2, 0x1c0, RZ, 0xc0, !PT ;  /* 0x000001c002027812 */ /* 0x000fe200078ec0ff */
[----:B------:R1:W2:Y:S01]  /*1410*/  SHFL.IDX PT, R19, R5, RZ, 0x181f ;  /* 0x00181fff05137589 */ /* 0x0002a200000e0000 */
[----:B------:R-:W-:Y:S02]  /*1420*/  LEA.HI R6, R6, R3, RZ, 0x3 ;  /* 0x0000000306067211 */ /* 0x000fe400078f18ff */
[----:B------:R-:W-:-:S02]  /*1430*/  SHF.R.U32.HI R0, RZ, 0x3, R2 ;  /* 0x00000003ff007819 */ /* 0x000fc40000011602 */
[----:B------:R-:W-:Y:S01]  /*1440*/  LOP3.LUT R235, R2, 0x38, R207, 0xf8, !PT ;  /* 0x0000003802eb7812 */ /* 0x000fe200078ef8cf */
[----:B------:R-:W-:Y:S01]  /*1450*/  IMAD.MOV.U32 R2, RZ, RZ, 0x10 ;  /* 0x00000010ff027424 */ /* 0x000fe200078e00ff */
[----:B------:R-:W-:Y:S02]  /*1460*/  LOP3.LUT R10, R6, 0xfffffff8, RZ, 0xc0, !PT ;  /* 0xfffffff8060a7812 */ /* 0x000fe400078ec0ff */
[----:B------:R-:W-:Y:S02]  /*1470*/  LOP3.LUT R235, R235, R0, RZ, 0x3c, !PT ;  /* 0x00000000ebeb7212 */ /* 0x000fe400078e3cff */
[----:B------:R-:W-:Y:S01]  /*1480*/  IADD3 R0, R207, 0xc0, RZ ;  /* 0x000000c0cf007810 */ /* 0x000fe20007ffe0ff */
[----:B------:R-:W-:Y:S01]  /*1490*/  IMAD.IADD R10, R3, 0x1, -R10 ;  /* 0x00000001030a7824 */ /* 0x000fe200078e0a0a */
[----:B------:R-:W-:Y:S01]  /*14a0*/  LOP3.LUT R235, R235, 0xfffffe00, R16, 0xf8, !PT ;  /* 0xfffffe00ebeb7812 */ /* 0x000fe200078ef810 */
[----:B------:R-:W-:Y:S01]  /*14b0*/  IMAD.MOV.U32 R3, RZ, RZ, 0x20 ;  /* 0x00000020ff037424 */ /* 0x000fe200078e00ff */
[----:B------:R-:W-:Y:S01]  /*14c0*/  ISETP.GE.AND P5, PT, R0, c[0x0][0x198], PT ;  /* 0x0000660000007a0c */ /* 0x000fe20003fa6270 */
[----:B---3--:R3:W5:Y:S02]  /*14d0*/  @P2 R2UR UR7, R4 ;  /* 0x00000000040723c2 */ /* 0x00876400000e0000 */
[----:B-----5:R-:W-:Y:S01]  /*14e0*/  @!UP2 UMOV UR7, UR6 ;  /* 0x000000060007ac82 */ /* 0x020fe20008000000 */
[----:B---3--:R-:W-:-:S04]  /*14f0*/  IADD3 R4, R12, UR24, RZ ;  /* 0x000000180c047c10 */ /* 0x008fc8000fffe0ff */
[----:B------:R-:W-:-:S04]  /*1500*/  ISETP.GE.AND P0, PT, R4, UR4, PT ;  /* 0x0000000404007c0c */ /* 0x000fc8000bf06270 */
[----:B------:R-:W-:-:S05]  /*1510*/  R2P PR, R10, 0x6 ;  /* 0x000000060a007804 */ /* 0x000fca0000000000 */
[----:B------:R-:W-:Y:S02]  /*1520*/  SEL R2, R2, 0xfffffff0, !P1 ;  /* 0xfffffff002027807 */ /* 0x000fe40004800000 */
[----:B------:R-:W-:Y:S02]  /*1530*/  SEL R3, R3, 0xffffffe0, !P2 ;  /* 0xffffffe003037807 */ /* 0x000fe40005000000 */
[----:B------:R-:W-:Y:S05]  /*1540*/  @P0 BRA `(.L_x_1968) ;  /* 0x0000013000000947 */ /* 0x000fea0003800000 */
[----:B-12-4-:R-:W-:Y:S01]  /*1550*/  SHF.R.S32.HI R11, RZ, 0x1f, R14 ;  /* 0x0000001fff0b7819 */ /* 0x016fe2000001140e */
[----:B------:R-:W-:Y:S01]  /*1560*/  IMAD.SHL.U32 R17, R235, 0x2, RZ ;  /* 0x00000002eb117824 */ /* 0x000fe200078e00ff */
[----:B------:R-:W-:Y:S02]  /*1570*/  SHF.R.S32.HI R20, RZ, 0x1f, R13 ;  /* 0x0000001fff147819 */ /* 0x000fe4000001140d */
[----:B------:R-:W-:Y:S02]  /*1580*/  SHF.R.S32.HI R9, RZ, 0x1f, R0 ;  /* 0x0000001fff097819 */ /* 0x000fe40000011400 */
[----:B------:R-:W-:-:S02]  /*1590*/  LEA.HI R16, R11, R14, RZ, 0x3 ;  /* 0x0000000e0b107211 */ /* 0x000fc400078f18ff */
[----:B------:R-:W-:Y:S01]  /*15a0*/  LEA.HI R11, R20, R13, RZ, 0x3 ;  /* 0x0000000d140b7211 */ /* 0x000fe200078f18ff */
[--C-:B------:R-:W-:Y:S01]  /*15b0*/  IMAD.WIDE R20, R207, 0x2, R18.reuse ;  /* 0x00000002cf147825 */ /* 0x100fe200078e0212 */
[----:B------:R-:W-:Y:S02]  /*15c0*/  LEA.HI R9, R9, R0, RZ, 0x3 ;  /* 0x0000000009097211 */ /* 0x000fe400078f18ff */
[----:B------:R-:W-:Y:S02]  /*15d0*/  LOP3.LUT R16, R16, 0xfffffff8, RZ, 0xc0, !PT ;  /* 0xfffffff810107812 */ /* 0x000fe400078ec0ff */
[----:B------:R-:W-:Y:S01]  /*15e0*/  LOP3.LUT R11, R11, 0xfffffff8, RZ, 0xc0, !PT ;  /* 0xfffffff80b0b7812 */ /* 0x000fe200078ec0ff */
[----:B------:R-:W-:Y:S01]  /*15f0*/  @!PT LDS RZ, [RZ] ;  /* 0x00000000fffff984 */ /* 0x000fe20000000800 */
[----:B------:R1:W-:Y:S01]  /*1600*/  LDGSTS.E.BYPASS.LTC128B.128 [R17+0x10100], [R20.64], !P3 ;  /* 0x1010000014117fae */ /* 0x0003e2000d901d52 */
[----:B------:R-:W-:Y:S01]  /*1610*/  LOP3.LUT R9, R9, 0xfffffff8, RZ, 0xc0, !PT ;  /* 0xfffffff809097812 */ /* 0x000fe200078ec0ff */
[----:B------:R-:W-:-:S04]  /*1620*/  IMAD.WIDE R22, R16, 0x2, R18 ;  /* 0x0000000210167825 */ /* 0x000fc800078e0212 */
[--C-:B------:R-:W-:Y:S01]  /*1630*/  IMAD.WIDE R24, R11, 0x2, R18.reuse ;  /* 0x000000020b187825 */ /* 0x100fe200078e0212 */
[----:B------:R1:W-:Y:S03]  /*1640*/  LDGSTS.E.BYPASS.LTC128B.128 [R17+0x14100], [R22.64], !P4 ;  /* 0x1410000016117fae */ /* 0x0003e6000e101d52 */
[----:B------:R-:W-:Y:S01]  /*1650*/  IMAD.WIDE R18, R9, 0x2, R18 ;  /* 0x0000000209127825 */ /* 0x000fe200078e0212 */
[----:B------:R1:W-:Y:S04]  /*1660*/  LDGSTS.E.BYPASS.LTC128B.128 [R17+0x18100], [R24.64], !P6 ;  /* 0x1810000018117fae */ /* 0x0003e8000f101d52 */
[----:B------:R1:W-:Y:S02]  /*1670*/  LDGSTS.E.BYPASS.LTC128B.128 [R17+0x1c100], [R18.64], !P5 ;  /* 0x1c10000012117fae */ /* 0x0003e4000e901d52 */
.L_x_1968:
[----:B-12-4-:R-:W-:Y:S05]  /*1680*/  BSYNC B0 ;  /* 0x0000000000007941 */ /* 0x016fea0003800000 */
.L_x_1967:
        /* <DEDUP_REMOVED lines=8> */
[----:B------:R-:W-:Y:S02]  /*1710*/  SHF.R.S32.HI R20, RZ, 0x1f, R13 ;  /* 0x0000001fff147819 */ /* 0x000fe4000001140d */
[----:B------:R-:W-:Y:S02]  /*1720*/  SHF.R.S32.HI R9, RZ, 0x1f, R0 ;  /* 0x0000001fff097819 */ /* 0x000fe40000011400 */
[----:B------:R-:W-:Y:S02]  /*1730*/  LEA.HI R16, R11, R14, RZ, 0x3 ;  /* 0x0000000e0b107211 */ /* 0x000fe400078f18ff */
[----:B------:R-:W-:Y:S01]  /*1740*/  LEA.HI R11, R20, R13, RZ, 0x3 ;  /* 0x0000000d140b7211 */ /* 0x000fe200078f18ff */
[----:B--23--:R-:W-:Y:S01]  /*1750*/  IMAD.WIDE R20, R207, 0x2, R18 ;  /* 0x00000002cf147825 */ /* 0x00cfe200078e0212 */
[----:B------:R-:W-:-:S02]  /*1760*/  LEA.HI R9, R9, R0, RZ, 0x3 ;  /* 0x0000000009097211 */ /* 0x000fc400078f18ff */
        /* <DEDUP_REMOVED lines=11> */
.L_x_1970:
[----:B------:R-:W-:Y:S05]  /*1820*/  BSYNC B0 ;  /* 0x0000000000007941 */ /* 0x000fea0003800000 */
.L_x_1969:
        /* <DEDUP_REMOVED lines=8> */
[----:B------:R-:W-:Y:S02]  /*18b0*/  SHF.R.S32.HI R20, RZ, 0x1f, R13 ;  /* 0x0000001fff147819 */ /* 0x000fe4000001140d */
[----:B------:R-:W-:Y:S02]  /*18c0*/  SHF.R.S32.HI R9, RZ, 0x1f, R0 ;  /* 0x0000001fff097819 */ /* 0x000fe40000011400 */
[----:B------:R-:W-:Y:S02]  /*18d0*/  LEA.HI R16, R11, R14, RZ, 0x3 ;  /* 0x0000000e0b107211 */ /* 0x000fe400078f18ff */
[----:B------:R-:W-:Y:S01]  /*18e0*/  LEA.HI R11, R20, R13, RZ, 0x3 ;  /* 0x0000000d140b7211 */ /* 0x000fe200078f18ff */
[----:B---34-:R-:W-:Y:S01]  /*18f0*/  IMAD.WIDE R20, R207, 0x2, R18 ;  /* 0x00000002cf147825 */ /* 0x018fe200078e0212 */
        /* <DEDUP_REMOVED lines=12> */
.L_x_1972:
[----:B------:R-:W-:Y:S05]  /*19c0*/  BSYNC B0 ;  /* 0x0000000000007941 */ /* 0x000fea0003800000 */
.L_x_1971:
[----:B---3--:R3:W-:Y:S01]  /*19d0*/  SHFL.IDX PT, R18, R8, 0x3, 0x181f ;  /* 0x00781f0008127f89 */ /* 0x0087e200000e0000 */
[----:B------:R-:W-:Y:S01]  /*19e0*/  IADD3 R4, R4, 0x60, RZ ;  /* 0x0000006004047810 */ /* 0x000fe20007ffe0ff */
[----:B------:R-:W-:Y:S01]  /*19f0*/  UIADD3 UR26, UR20, -0x1, URZ ;  /* 0xffffffff141a7890 */ /* 0x000fe2000fffe03f */
[----:B------:R-:W-:Y:S01]  /*1a00*/  IMAD.MOV.U32 R236, RZ, RZ, c[0x0][0x2b8] ;  /* 0x0000ae00ffec7624 */ /* 0x000fe200078e00ff */
[----:B----4-:R4:W5:Y:S01]  /*1a10*/  SHFL.IDX PT, R19, R5, 0x3, 0x181f ;  /* 0x00781f0005137f89 */ /* 0x01096200000e0000 */
[----:B------:R-:W-:Y:S01]  /*1a20*/  ISETP.GE.AND P0, PT, R4, UR4, PT ;  /* 0x0000000404007c0c */ /* 0x000fe2000bf06270 */
[----:B------:R-:W-:Y:S01]  /*1a30*/  USHF.L.U32 UR11, UR26, 0x6, URZ ;  /* 0x000000061a0b7899 */ /* 0x000fe2000800063f */
[----:B------:R-:W-:Y:S01]  /*1a40*/  IMAD.SHL.U32 R235, R235, 0x2, RZ ;  /* 0x00000002ebeb7824 */ /* 0x000fe200078e00ff */
[----:B------:R-:W-:Y:S01]  /*1a50*/  ISETP.NE.AND P2, PT, R236, 0x1, PT ;  /* 0x00000001ec00780c */ /* 0x000fe20003f45270 */
[----:B------:R-:W-:Y:S01]  /*1a60*/  USHF.R.S32.HI UR6, URZ, 0x1f, UR7 ;  /* 0x0000001f3f067899 */ /* 0x000fe20008011407 */
[----:B------:R-:W-:Y:S01]  /*1a70*/  IMAD.MOV.U32 R237, RZ, RZ, RZ ;  /* 0x000000ffffed7224 */ /* 0x000fe200078e00ff */
[----:B------:R-:W-:Y:S01]  /*1a80*/  ULDC.64 UR4, c[0x0][0x2b0] ;  /* 0x0000ac0000047ab9 */ /* 0x000fe20000000a00 */
[----:B------:R-:W-:Y:S01]  /*1a90*/  IADD3 R9, R239, UR11, RZ ;  /* 0x0000000bef097c10 */ /* 0x000fe2000fffe0ff */
[----:B------:R-:W-:-:S02]  /*1aa0*/  UIMAD UR6, UR6, UR4, URZ ;  /* 0x00000004060672a4 */ /* 0x000fc4000f8e023f */
[----:B------:R-:W-:Y:S01]  /*1ab0*/  UIMAD.WIDE.U32 UR16, UR7, UR4, URZ ;  /* 0x00000004071072a5 */ /* 0x000fe2000f8e003f */
[C---:B------:R-:W-:Y:S01]  /*1ac0*/  ISETP.GE.AND P1, PT, R9.reuse, UR10, PT ;  /* 0x0000000a09007c0c */ /* 0x040fe2000bf26270 */
[----:B------:R-:W-:Y:S01]  /*1ad0*/  UIMAD UR5, UR7, UR5, UR6 ;  /* 0x00000005070572a4 */ /* 0x000fe2000f8e0206 */
[----:B------:R-:W-:Y:S02]  /*1ae0*/  IADD3 R238, R9, UR12, RZ ;  /* 0x0000000c09ee7c10 */ /* 0x000fe4000fffe0ff */
[----:B------:R-:W-:Y:S01]  /*1af0*/  ISETP.GT.OR P1, PT, R239, 0x3f, P1 ;  /* 0x0000003fef00780c */ /* 0x000fe20000f24670 */
[----:B------:R-:W-:Y:S01]  /*1b00*/  UIADD3 UR8, UR17, UR5, URZ ;  /* 0x0000000511087290 */ /* 0x000fe2000fffe03f */
[----:B-123--:R-:W-:Y:S01]  /*1b10*/  SHF.R.S32.HI R8, RZ, 0x1f, R13 ;  /* 0x0000001fff087819 */ /* 0x00efe2000001140d */
[----:B------:R-:W-:Y:S01]  /*1b20*/  @P2 IMAD.HI.U32 R11, R238, c[0x0][0x2bc], RZ ;  /* 0x0000af00ee0b2a27 */ /* 0x000fe200078e00ff */
[----:B----4-:R-:W-:-:S03]  /*1b30*/  SHF.R.S32.HI R5, RZ, 0x1f, R14 ;  /* 0x0000001fff057819 */ /* 0x010fc6000001140e */
[----:B-----5:R-:W-:Y:S01]  /*1b40*/  @!P0 IMAD.WIDE R24, R207, 0x2, R18 ;  /* 0x00000002cf188825 */ /* 0x020fe200078e0212 */
[----:B------:R-:W-:Y:S01]  /*1b50*/  LEA.HI R205, R8, R13, RZ, 0x3 ;  /* 0x0000000d08cd7211 */ /* 0x000fe200078f18ff */
[----:B------:R-:W-:Y:S01]  /*1b60*/  USHF.R.S32.HI UR6, URZ, 0x1f, UR13 ;  /* 0x0000001f3f067899 */ /* 0x000fe2000801140d */
[----:B------:R-:W-:Y:S01]  /*1b70*/  LEA.HI R206, R5, R14, RZ, 0x3 ;  /* 0x0000000e05ce7211 */ /* 0x000fe200078f18ff */
[----:B------:R-:W-:Y:S01]  /*1b80*/  IMAD.MOV.U32 R4, RZ, RZ, R238 ;  /* 0x000000ffff047224 */ /* 0x000fe200078e00ee */
[----:B------:R-:W-:Y:S01]  /*1b90*/  SHF.R.S32.HI R5, RZ, 0x1f, R0 ;  /* 0x0000001fff057819 */ /* 0x000fe20000011400 */
[----:B------:R-:W-:Y:S01]  /*1ba0*/  @!PT LDS RZ, [RZ] ;  /* 0x00000000fffff984 */ /* 0x000fe20000000800 */
[----:B------:R1:W-:Y:S01]  /*1bb0*/  @!P0 LDGSTS.E.BYPASS.LTC128B.128 [R235+0x13100], [R24.64], !P3 ;  /* 0x1310000018eb8fae */ /* 0x0003e2000d901d52 */
[----:B------:R-:W-:Y:S01]  /*1bc0*/  LOP3.LUT R206, R206, 0xfffffff8, RZ, 0xc0, !PT ;  /* 0xfffffff8cece7812 */ /* 0x000fe200078ec0ff */
[----:B------:R-:W-:Y:S01]  /*1bd0*/  ULDC.64 UR4, c[0x0][0x1e8] ;  /* 0x00007a0000047ab9 */ /* 0x000fe20000000a00 */
[----:B------:R-:W-:Y:S02]  /*1be0*/  LEA.HI R204, R5, R0, RZ, 0x3 ;  /* 0x0000000005cc7211 */ /* 0x000fe400078f18ff */
[----:B------:R-:W-:Y:S01]  /*1bf0*/  LOP3.LUT R205, R205, 0xfffffff8, RZ, 0xc0, !PT ;  /* 0xfffffff8cdcd7812 */ /* 0x000fe200078ec0ff */
[----:B------:R-:W-:Y:S01]  /*1c00*/  @!P0 IMAD.WIDE R22, R206, 0x2, R18 ;  /* 0x00000002ce168825 */ /* 0x000fe200078e0212 */
[----:B------:R-:W-:-:S02]  /*1c10*/  LOP3.LUT R204, R204, 0xfffffff8, RZ, 0xc0, !PT ;  /* 0xfffffff8cccc7812 */ /* 0x000fc400078ec0ff */
[----:B------:R-:W-:Y:S01]  /*1c20*/  @P2 SHF.R.U32.HI R4, RZ, c[0x0][0x2c0], R11 ;  /* 0x0000b000ff042a19 */ /* 0x000fe2000001160b */
[--C-:B------:R-:W-:Y:S01]  /*1c30*/  @!P0 IMAD.WIDE R20, R205, 0x2, R18.reuse ;  /* 0x00000002cd148825 */ /* 0x100fe200078e0212 */
[----:B------:R2:W-:Y:S02]  /*1c40*/  @!P0 LDGSTS.E.BYPASS.LTC128B.128 [R235+0x17100], [R22.64], !P4 ;  /* 0x1710000016eb8fae */ /* 0x0005e4000e101d52 */
[----:B------:R-:W-:Y:S01]  /*1c50*/  @!P1 IADD3 R16, P2, R4, UR16, RZ ;  /* 0x0000001004109c10 */ /* 0x000fe2000ff5e0ff */
[----:B------:R-:W-:Y:S01]  /*1c60*/  @!P0 IMAD.WIDE R18, R204, 0x2, R18 ;  /* 0x00000002cc128825 */ /* 0x000fe200078e0212 */
[----:B------:R3:W-:Y:S02]  /*1c70*/  @!P0 LDGSTS.E.BYPASS.LTC128B.128 [R235+0x1b100], [R20.64], !P6 ;  /* 0x1b10000014eb8fae */ /* 0x0007e4000f101d52 */
[----:B------:R-:W-:Y:S02]  /*1c80*/  @!P1 LEA.HI.X.SX32 R5, R4, UR8, 0x1, P2 ;  /* 0x0000000804059c11 */ /* 0x000fe400090f0eff */
[----:B------:R4:W-:Y:S01]  /*1c90*/  @!P0 LDGSTS.E.BYPASS.LTC128B.128 [R235+0x1f100], [R18.64], !P5 ;  /* 0x1f10000012eb8fae */ /* 0x0009e2000e901d52 */
[----:B------:R-:W-:-:S03]  /*1ca0*/  @!P1 LEA R8, P2, R16, c[0x0][0x2a0], 0x2 ;  /* 0x0000a80010089a11 */ /* 0x000fc600078410ff */
[----:B------:R-:W0:Y:S01]  /*1cb0*/  LDGDEPBAR ;  /* 0x00000000000079af */ /* 0x000e220000000000 */
[----:B------:R-:W-:-:S03]  /*1cc0*/  @!P1 LEA.HI.X R9, R16, c[0x0][0x2a4], R5, 0x2, P2 ;  /* 0x0000a90010099a11 */ /* 0x000fc600010f1405 */
[----:B------:R-:W-:Y:S06]  /*1cd0*/  BAR.SYNC.DEFER_BLOCKING 0x0 ;  /* 0x0000000000007b1d */ /* 0x000fec0000010000 */
[----:B------:R-:W5:Y:S01]  /*1ce0*/  @!P1 LDG.E R237, [R8.64] ;  /* 0x0000001208ed9981 */ /* 0x000f62000c1e1900 */
[----:B------:R-:W-:Y:S01]  /*1cf0*/  IMAD.MOV R5, RZ, RZ, -R4 ;  /* 0x000000ffff057224 */ /* 0x000fe200078e0a04 */
[----:B------:R-:W-:Y:S01]  /*1d00*/  UIMAD.WIDE.U32 UR14, UR13, UR4, URZ ;  /* 0x000000040d0e72a5 */ /* 0x000fe2000f8e003f */
[----:B--2---:R-:W-:Y:S01]  /*1d10*/  SHF.R.S32.HI R22, RZ, 0x4, R7 ;  /* 0x00000004ff167819 */ /* 0x004fe20000011407 */
[----:B------:R-:W-:Y:S01]  /*1d20*/  UIMAD UR4, UR6, UR4, URZ ;  /* 0x00000004060472a4 */ /* 0x000fe2000f8e023f */
[----:B------:R-:W-:Y:S01]  /*1d30*/  IMAD R238, R5, c[0x0][0x2b8], R238 ;  /* 0x0000ae0005ee7a24 */ /* 0x000fe200078e02ee */
[----:B------:R-:W-:Y:S01]  /*1d40*/  ISETP.GE.AND P3, PT, R207, c[0x0][0x1d4], PT ;  /* 0x00007500cf007a0c */ /* 0x000fe20003f66270 */
[----:B------:R-:W-:Y:S01]  /*1d50*/  IMAD.U32 R80, RZ, RZ, UR11 ;  /* 0x0000000bff507e24 */ /* 0x000fe2000f8e00ff */
[----:B------:R-:W-:Y:S01]  /*1d60*/  UIMAD UR4, UR13, UR5, UR4 ;  /* 0x000000050d0472a4 */ /* 0x000fe2000f8e0204 */
[C---:B---3--:R-:W-:Y:S01]  /*1d70*/  IMAD.WIDE.U32 R20, R238.reuse, c[0x0][0x1e0], RZ ;  /* 0x00007800ee147a25 */ /* 0x048fe200078e00ff */
[----:B------:R-:W-:Y:S01]  /*1d80*/  SHF.R.S32.HI R5, RZ, 0x1f, R238 ;  /* 0x0000001fff057819 */ /* 0x000fe200000114ee */
[----:B------:R-:W-:Y:S01]  /*1d90*/  UISETP.GT.AND UP2, UPT, UR26, UR9, UPT ;  /* 0x000000091a00728c */ /* 0x000fe2000bf44270 */
[----:B------:R-:W-:Y:S01]  /*1da0*/  LEA.HI R7, R7, R22, RZ, 0x1 ;  /* 0x0000001607077211 */ /* 0x000fe200078f08ff */
[----:B------:R-:W-:Y:S01]  /*1db0*/  UIADD3 UR7, UR15, UR4, URZ ;  /* 0x000000040f077290 */ /* 0x000fe2000fffe03f */
[----:B----4-:R-:W-:Y:S01]  /*1dc0*/  IMAD.WIDE.U32 R18, R238, c[0x0][0x208], RZ ;  /* 0x00008200ee127a25 */ /* 0x010fe200078e00ff */
[----:B------:R-:W-:Y:S01]  /*1dd0*/  ISETP.GE.AND P5, PT, R14, c[0x0][0x1d4], PT ;  /* 0x000075000e007a0c */ /* 0x000fe20003fa6270 */
[----:B------:R-:W-:Y:S01]  /*1de0*/  ULDC.64 UR4, c[0x0][0x210] ;  /* 0x0000840000047ab9 */ /* 0x000fe20000000a00 */
[----:B------:R-:W-:Y:S01]  /*1df0*/  LOP3.LUT R7, R7, 0xfffffffe, RZ, 0xc0, !PT ;  /* 0xfffffffe07077812 */ /* 0x000fe200078ec0ff */
[C---:B------:R-:W-:Y:S01]  /*1e00*/  IMAD R11, R5.reuse, c[0x0][0x1e0], RZ ;  /* 0x00007800050b7a24 */ /* 0x040fe200078e02ff */
[----:B------:R-:W-:Y:S01]  /*1e10*/  UIMAD UR6, UR6, UR4, URZ ;  /* 0x00000004060672a4 */ /* 0x000fe2000f8e023f */
[----:B------:R-:W-:Y:S01]  /*1e20*/  IMAD R5, R5, c[0x0][0x208], RZ ;  /* 0x0000820005057a24 */ /* 0x000fe200078e02ff */
[----:B------:R-:W-:Y:S01]  /*1e30*/  UIMAD.WIDE.U32 UR22, UR13, UR4, URZ ;  /* 0x000000040d1672a5 */ /* 0x000fe2000f8e003f */
[C---:B------:R-:W-:Y:S01]  /*1e40*/  IMAD R11, R238.reuse, c[0x0][0x1e4], R11 ;  /* 0x00007900ee0b7a24 */ /* 0x040fe200078e020b */
[----:B------:R-:W-:Y:S01]  /*1e50*/  UIMAD UR6, UR13, UR5, UR6 ;  /* 0x000000050d0672a4 */ /* 0x000fe2000f8e0206 */
[----:B------:R-:W-:Y:S01]  /*1e60*/  IMAD R16, R238, c[0x0][0x20c], R5 ;  /* 0x00008300ee107a24 */ /* 0x000fe200078e0205 */
[----:B------:R-:W-:Y:S01]  /*1e70*/  ISETP.GE.AND P4, PT, R13, c[0x0][0x1d4], PT ;  /* 0x000075000d007a0c */ /* 0x000fe20003f86270 */
[----:B------:R-:W-:Y:S01]  /*1e80*/  IMAD.IADD R21, R21, 0x1, R11 ;  /* 0x0000000115157824 */ /* 0x000fe200078e020b */
[----:B------:R-:W-:Y:S01]  /*1e90*/  UIADD3 UR6, UR23, UR6, URZ ;  /* 0x0000000617067290 */ /* 0x000fe2000fffe03f */
[----:B------:R-:W-:Y:S01]  /*1ea0*/  IMAD.IADD R17, R19, 0x1, R16 ;  /* 0x0000000113117824 */ /* 0x000fe200078e0210 */
[----:B------:R-:W-:Y:S01]  /*1eb0*/  ISETP.GE.AND P6, PT, R0, c[0x0][0x1d4], PT ;  /* 0x0000750000007a0c */ /* 0x000fe20003fc6270 */
[----:B------:R-:W-:Y:S01]  /*1ec0*/  IMAD.IADD R7, R22, 0x1, -R7 ;  /* 0x0000000116077824 */ /* 0x000fe200078e0a07 */
[----:B------:R-:W-:Y:S01]  /*1ed0*/  LEA.HI R86, R84, R83, RZ, 0x5 ;  /* 0x0000005354567211 */ /* 0x000fe200078f28ff */
[----:B------:R-:W-:Y:S01]  /*1ee0*/  IMAD.MOV.U32 R16, RZ, RZ, R18 ;  /* 0x000000ffff107224 */ /* 0x000fe200078e0012 */
[----:B------:R-:W-:Y:S01]  /*1ef0*/  ISETP.GE.AND P2, PT, R207, c[0x0][0x1d4], PT ;  /* 0x00007500cf007a0c */ /* 0x000fe20003f46270 */
[----:B------:R-:W-:Y:S01]  /*1f00*/  IMAD.SHL.U32 R5, R15, 0x40, RZ ;  /* 0x000000400f057824 */ /* 0x000fe200078e00ff */
[----:B------:R-:W-:Y:S01]  /*1f10*/  SHF.R.S32.HI R85, RZ, 0x5, R86 ;  /* 0x00000005ff557819 */ /* 0x000fe20000011456 */
[----:B------:R-:W-:Y:S01]  /*1f20*/  IMAD.SHL.U32 R10, R10, 0x40, RZ ;  /* 0x000000400a0a7824 */ /* 0x000fe200078e00ff */
[----:B------:R-:W-:Y:S01]  /*1f30*/  SHF.R.S32.HI R166, RZ, 0x1f, R207 ;  /* 0x0000001fffa67819 */ /* 0x000fe200000114cf */
[----:B------:R-:W-:Y:S01]  /*1f40*/  IMAD.SHL.U32 R81, R7, 0x8, RZ ;  /* 0x0000000807517824 */ /* 0x000fe200078e00ff */
[----:B------:R-:W-:Y:S01]  /*1f50*/  LOP3.LUT R5, R5, 0x1c0, RZ, 0xc0, !PT ;  /* 0x000001c005057812 */ /* 0x000fe200078ec0ff */
[----:B------:R-:W-:Y:S01]  /*1f60*/  IMAD.SHL.U32 R82, R6, 0x40, RZ ;  /* 0x0000004006527824 */ /* 0x000fe200078e00ff */
[----:B------:R-:W-:-:S02]  /*1f70*/  LOP3.LUT R10, R10, 0x1c0, RZ, 0xc0, !PT ;  /* 0x000001c00a0a7812 */ /* 0x000fc400078ec0ff */
[----:B------:R-:W-:Y:S02]  /*1f80*/  SEL R248, RZ, 0x10, P6 ;  /* 0x00000010fff87807 */ /* 0x000fe40003000000 */
[----:B------:R-:W-:Y:S02]  /*1f90*/  LOP3.LUT R81, R10, 0x8, R81, 0xf8, !PT ;  /* 0x000000080a517812 */ /* 0x000fe400078ef851 */
[----:B------:R-:W-:Y:S02]  /*1fa0*/  SHF.R.U32.HI R10, RZ, 0x3, R10 ;  /* 0x00000003ff0a7819 */ /* 0x000fe4000001160a */
[----:B------:R-:W-:Y:S02]  /*1fb0*/  LOP3.LUT R82, R82, 0xfffffe00, RZ, 0xc0, !PT ;  /* 0xfffffe0052527812 */ /* 0x000fe400078ec0ff */
[----:B------:R-:W-:Y:S02]  /*1fc0*/  LOP3.LUT R81, R81, R10, RZ, 0x3c, !PT ;  /* 0x0000000a51517212 */ /* 0x000fe400078e3cff */
[----:B------:R-:W-:Y:S01]  /*1fd0*/  IADD3 R242, R235, 0x100, RZ ;  /* 0x00000100ebf27810 */ /* 0x000fe20007ffe0ff */
[----:B------:R-:W-:Y:S01]  /*1fe0*/  IMAD R234, R85, 0x400, R82 ;  /* 0x0000040055ea7824 */ /* 0x000fe200078e0252 */
[----:B------:R-:W-:-:S02]  /*1ff0*/  SHF.R.S32.HI R247, RZ, 0x1f, R206 ;  /* 0x0000001ffff77819 */ /* 0x000fc400000114ce */
[----:B------:R-:W-:Y:S01]  /*2000*/  SHF.R.S32.HI R246, RZ, 0x1f, R205 ;  /* 0x0000001ffff67819 */ /* 0x000fe200000114cd */
[----:B------:R-:W-:Y:S01]  /*2010*/  IMAD.IADD R234, R81, 0x1, R234 ;  /* 0x0000000151ea7824 */ /* 0x000fe200078e02ea */
[----:B------:R-:W-:-:S03]  /*2020*/  SHF.R.S32.HI R245, RZ, 0x1f, R204 ;  /* 0x0000001ffff57819 */ /* 0x000fc600000114cc */
[----:B------:R-:W-:-:S04]  /*2030*/  IMAD.SHL.U32 R234, R234, 0x2, RZ ;  /* 0x00000002eaea7824 */ /* 0x000fc800078e00ff */
[--C-:B------:R-:W-:Y:S02]  /*2040*/  IMAD R230, R2, 0x2, R234.reuse ;  /* 0x0000000202e67824 */ /* 0x100fe400078e02ea */
[C---:B------:R-:W-:Y:S02]  /*2050*/  IMAD R229, R3.reuse, 0x2, R234 ;  /* 0x0000000203e57824 */ /* 0x040fe400078e02ea */
[----:B------:R-:W-:Y:S01]  /*2060*/  IMAD R227, R3, 0x2, R230 ;  /* 0x0000000203e37824 */ /* 0x000fe200078e02e6 */
[----:B-----5:R-:W-:Y:S01]  /*2070*/  SHF.R.S32.HI R8, RZ, 0x1f, R237 ;  /* 0x0000001fff087819 */ /* 0x020fe200000114ed */
[----:B------:R-:W-:-:S04]  /*2080*/  IMAD.WIDE.U32 R20, R237, c[0x0][0x1f0], R20 ;  /* 0x00007c00ed147a25 */ /* 0x000fc800078e0014 */
[----:B------:R-:W-:Y:S01]  /*2090*/  IMAD R4, R8, c[0x0][0x1f0], RZ ;  /* 0x00007c0008047a24 */ /* 0x000fe200078e02ff */
[----:B------:R-:W-:Y:S01]  /*20a0*/  IADD3 R9, P0, R20, UR14, RZ ;  /* 0x0000000e14097c10 */ /* 0x000fe2000ff1e0ff */
[----:B------:R-:W-:Y:S02]  /*20b0*/  IMAD R8, R8, c[0x0][0x218], RZ ;  /* 0x0000860008087a24 */ /* 0x000fe400078e02ff */
[C---:B------:R-:W-:Y:S02]  /*20c0*/  IMAD R4, R237.reuse, c[0x0][0x1f4], R4 ;  /* 0x00007d00ed047a24 */ /* 0x040fe400078e0204 */
[----:B------:R-:W-:-:S03]  /*20d0*/  IMAD.WIDE.U32 R16, R237, c[0x0][0x218], R16 ;  /* 0x00008600ed107a25 */ /* 0x000fc600078e0010 */
[----:B------:R-:W-:Y:S01]  /*20e0*/  IADD3.X R4, R21, UR7, R4, P0, !PT ;  /* 0x0000000715047c10 */ /* 0x000fe200087fe404 */
[----:B------:R-:W-:Y:S01]  /*20f0*/  IMAD R11, R237, c[0x0][0x21c], R8 ;  /* 0x00008700ed0b7a24 */ /* 0x000fe200078e0208 */
[----:B------:R-:W-:-:S04]  /*2100*/  LEA R22, P0, R9, c[0x0][0x1c8], 0x1 ;  /* 0x0000720009167a11 */ /* 0x000fc800078008ff */
[----:B------:R-:W-:Y:S01]  /*2110*/  LEA.HI.X R9, R9, c[0x0][0x1cc], R4, 0x1, P0 ;  /* 0x0000730009097a11 */ /* 0x000fe200000f0c04 */
[----:B------:R-:W-:Y:S01]  /*2120*/  IMAD.SHL.U32 R4, R12, 0x8, RZ ;  /* 0x000000080c047824 */ /* 0x000fe200078e00ff */
[----:B------:R-:W-:Y:S01]  /*2130*/  IADD3 R8, P0, R16, UR22, RZ ;  /* 0x0000001610087c10 */ /* 0x000fe2000ff1e0ff */
[----:B------:R-:W-:Y:S01]  /*2140*/  SHFL.IDX PT, R18, R22, RZ, 0x181f ;  /* 0x00181fff16127589 */ /* 0x000fe200000e0000 */
[----:B------:R-:W-:Y:S02]  /*2150*/  IADD3 R12, -R12, UR10, -R80 ;  /* 0x0000000a0c0c7c10 */ /* 0x000fe4000fffe950 */
[----:B------:R-:W-:Y:S01]  /*2160*/  IADD3.X R11, R17, UR6, R11, P0, !PT ;  /* 0x00000006110b7c10 */ /* 0x000fe200087fe40b */
[----:B------:R-:W2:Y:S01]  /*2170*/  SHFL.IDX PT, R19, R9, RZ, 0x181f ;  /* 0x00181fff09137589 */ /* 0x000ea200000e0000 */
[----:B------:R-:W-:Y:S02]  /*2180*/  LOP3.LUT R4, R5, 0x8, R4, 0xf8, !PT ;  /* 0x0000000805047812 */ /* 0x000fe400078ef804 */
[----:B------:R-:W-:Y:S01]  /*2190*/  LEA R17, P0, R8, c[0x0][0x1f8], 0x1 ;  /* 0x00007e0008117a11 */ /* 0x000fe200078008ff */
[----:B------:R-:W-:Y:S01]  /*21a0*/  SHFL.IDX PT, R9, R9, 0x1, 0x181f ;  /* 0x00381f0009097f89 */ /* 0x000fe200000e0000 */
[----:B------:R-:W-:-:S02]  /*21b0*/  SHF.R.U32.HI R5, RZ, 0x3, R5 ;  /* 0x00000003ff057819 */ /* 0x000fc40000011605 */
[----:B------:R-:W-:Y:S01]  /*21c0*/  LEA.HI.X R11, R8, c[0x0][0x1fc], R11, 0x1, P0 ;  /* 0x00007f00080b7a11 */ /* 0x000fe200000f0c0b */
[----:B------:R-:W-:Y:S01]  /*21d0*/  SHFL.IDX PT, R56, R17, RZ, 0x181f ;  /* 0x00181fff11387589 */ /* 0x000fe200000e0000 */
[----:B------:R-:W-:Y:S02]  /*21e0*/  LOP3.LUT R4, R4, R5, RZ, 0x3c, !PT ;  /* 0x0000000504047212 */ /* 0x000fe400078e3cff */
[----:B------:R-:W-:Y:S01]  /*21f0*/  ISETP.GE.AND P1, PT, R12, 0x1, PT ;  /* 0x000000010c00780c */ /* 0x000fe20003f26270 */
[----:B------:R-:W-:Y:S01]  /*2200*/  SHFL.IDX PT, R5, R11, RZ, 0x181f ;  /* 0x00181fff0b057589 */ /* 0x000fe200000e0000 */
[----:B------:R-:W-:Y:S01]  /*2210*/  LOP3.LUT P0, RZ, R15, 0x2, RZ, 0xc0, !PT ;  /* 0x000000020fff7812 */ /* 0x000fe2000780c0ff */
[----:B------:R-:W-:Y:S02]  /*2220*/  IMAD R233, R7, 0x200, R4 ;  /* 0x0000020007e97824 */ /* 0x000fe400078e0204 */
[----:B------:R3:W-:Y:S01]  /*2230*/  SHFL.IDX PT, R68, R17, 0x1, 0x181f ;  /* 0x00381f0011447f89 */ /* 0x0007e200000e0000 */
[----:B------:R-:W-:-:S03]  /*2240*/  IMAD.WIDE R6, R204, 0x2, RZ ;  /* 0x00000002cc067825 */ /* 0x000fc600078e02ff */
[----:B------:R4:W5:Y:S01]  /*2250*/  SHFL.IDX PT, R8, R22, 0x1, 0x181f ;  /* 0x00381f0016087f89 */ /* 0x00096200000e0000 */
[----:B------:R-:W-:-:S03]  /*2260*/  IMAD.SHL.U32 R233, R233, 0x2, RZ ;  /* 0x00000002e9e97824 */ /* 0x000fc600078e00ff */
[----:B------:R5:W5:Y:S01]  /*2270*/  SHFL.IDX PT, R4, R11, 0x1, 0x181f ;  /* 0x00381f000b047f89 */ /* 0x000b6200000e0000 */
[--C-:B--2---:R-:W-:Y:S01]  /*2280*/  @P1 IMAD.WIDE R26, R207, 0x2, R18.reuse ;  /* 0x00000002cf1a1825 */ /* 0x104fe200078e0212 */
[C---:B------:R-:W-:Y:S02]  /*2290*/  IADD3 R16, R233.reuse, 0x8100, RZ ;  /* 0x00008100e9107810 */ /* 0x040fe40007ffe0ff */
[----:B------:R-:W-:Y:S01]  /*22a0*/  IADD3 R232, R233, 0x8120, RZ ;  /* 0x00008120e9e87810 */ /* 0x000fe20007ffe0ff */
[--C-:B------:R-:W-:Y:S01]  /*22b0*/  @P1 IMAD.WIDE R20, R206, 0x2, R18.reuse ;  /* 0x00000002ce141825 */ /* 0x100fe200078e0212 */
[----:B------:R-:W-:Y:S01]  /*22c0*/  @P0 IADD3 R232, R16, -0x20, RZ ;  /* 0xffffffe010e80810 */ /* 0x000fe20007ffe0ff */
[----:B------:R2:W-:Y:S01]  /*22d0*/  @P1 LDGSTS.E.BYPASS.LTC128B.128 [R235+0x8100], [R26.64], !P3 ;  /* 0x081000001aeb1fae */ /* 0x0005e2000d901d52 */
[----:B------:R-:W-:Y:S01]  /*22e0*/  ISETP.GT.AND P0, PT, R12, 0x20, PT ;  /* 0x000000200c00780c */ /* 0x000fe20003f04270 */
[----:B-1----:R-:W-:Y:S01]  /*22f0*/  @P1 IMAD.WIDE R24, R205, 0x2, R18 ;  /* 0x00000002cd181825 */ /* 0x002fe200078e0212 */
[C---:B------:R-:W-:Y:S01]  /*2300*/  IADD3 R223, R232.reuse, 0x800, RZ ;  /* 0x00000800e8df7810 */ /* 0x040fe20007ffe0ff */
[----:B------:R1:W-:Y:S01]  /*2310*/  @P1 LDGSTS.E.BYPASS.LTC128B.128 [R235+0xa100], [R20.64], !P5 ;  /* 0x0a10000014eb1fae */ /* 0x0003e2000e901d52 */
[----:B------:R-:W-:-:S02]  /*2320*/  IADD3 R222, R232, 0x1000, RZ ;  /* 0x00001000e8de7810 */ /* 0x000fc40007ffe0ff */
[C---:B------:R-:W-:Y:S01]  /*2330*/  IADD3 R221, R232.reuse, 0x1800, RZ ;  /* 0x00001800e8dd7810 */ /* 0x040fe20007ffe0ff */
[----:B---3--:R-:W-:Y:S01]  /*2340*/  IMAD.WIDE R16, R207, 0x2, RZ ;  /* 0x00000002cf107825 */ /* 0x008fe200078e02ff */
[----:B------:R3:W-:Y:S01]  /*2350*/  @P1 LDGSTS.E.BYPASS.LTC128B.128 [R235+0xc100], [R24.64], !P4 ;  /* 0x0c10000018eb1fae */ /* 0x0007e2000e101d52 */
[----:B------:R-:W-:Y:S02]  /*2360*/  IADD3 R219, R232, 0x2000, RZ ;  /* 0x00002000e8db7810 */ /* 0x000fe40007ffe0ff */
[----:B----4-:R-:W-:Y:S01]  /*2370*/  @P1 IMAD.WIDE R22, R204, 0x2, R18 ;  /* 0x00000002cc161825 */ /* 0x010fe200078e0212 */
[C---:B------:R-:W-:Y:S02]  /*2380*/  IADD3 R218, R232.reuse, 0x2800, RZ ;  /* 0x00002800e8da7810 */ /* 0x040fe40007ffe0ff */
[----:B------:R-:W-:Y:S01]  /*2390*/  IADD3 R217, R232, 0x3000, RZ ;  /* 0x00003000e8d97810 */ /* 0x000fe20007ffe0ff */
[----:B-----5:R-:W-:Y:S01]  /*23a0*/  @P0 IMAD.WIDE R18, R206, 0x2, R8 ;  /* 0x00000002ce120825 */ /* 0x020fe200078e0208 */
[----:B------:R4:W-:Y:S01]  /*23b0*/  @P1 LDGSTS.E.BYPASS.LTC128B.128 [R235+0xe100], [R22.64], !P6 ;  /* 0x0e10000016eb1fae */ /* 0x0009e2000f101d52 */
[----:B------:R-:W-:-:S02]  /*23c0*/  IADD3 R28, P1, R56, R16, RZ ;  /* 0x00000010381c7210 */ /* 0x000fc40007f3e0ff */
[----:B------:R-:W-:Y:S01]  /*23d0*/  IMAD.WIDE R10, R206, 0x2, RZ ;  /* 0x00000002ce0a7825 */ /* 0x000fe200078e02ff */
[C---:B------:R-:W-:Y:S02]  /*23e0*/  IADD3 R216, R232.reuse, 0x3800, RZ ;  /* 0x00003800e8d87810 */ /* 0x040fe40007ffe0ff */
[----:B------:R-:W-:Y:S01]  /*23f0*/  IADD3 R215, R232, 0x4000, RZ ;  /* 0x00004000e8d77810 */ /* 0x000fe20007ffe0ff */
[----:B------:R-:W-:Y:S01]  /*2400*/  IMAD.X R29, R5, 0x1, R17, P1 ;  /* 0x00000001051d7824 */ /* 0x000fe200008e0611 */
[----:B------:R-:W-:Y:S02]  /*2410*/  IADD3 R34, P1, R16, R68, RZ ;  /* 0x0000004410227210 */ /* 0x000fe40007f3e0ff */
[C---:B------:R-:W-:Y:S02]  /*2420*/  IADD3 R214, R232.reuse, 0x4800, RZ ;  /* 0x00004800e8d67810 */ /* 0x040fe40007ffe0ff */
[C---:B------:R-:W-:Y:S01]  /*2430*/  IADD3 R213, R232.reuse, 0x5000, RZ ;  /* 0x00005000e8d57810 */ /* 0x040fe20007ffe0ff */
[----:B------:R-:W-:Y:S01]  /*2440*/  IMAD.X R35, R17, 0x1, R4, P1 ;  /* 0x0000000111237824 */ /* 0x000fe200008e0604 */
[C---:B------:R-:W-:Y:S01]  /*2450*/  IADD3 R212, R232.reuse, 0x5800, RZ ;  /* 0x00005800e8d47810 */ /* 0x040fe20007ffe0ff */
[----:B-1----:R-:W-:Y:S01]  /*2460*/  @P0 IMAD.WIDE R20, R207, 0x2, R8 ;  /* 0x00000002cf140825 */ /* 0x002fe200078e0208 */
[----:B------:R-:W-:-:S02]  /*2470*/  IADD3 R211, R232, 0x6000, RZ ;  /* 0x00006000e8d37810 */ /* 0x000fc40007ffe0ff */
[C---:B------:R-:W-:Y:S01]  /*2480*/  IADD3 R210, R232.reuse, 0x6800, RZ ;  /* 0x00006800e8d27810 */ /* 0x040fe20007ffe0ff */
[C-C-:B---3--:R-:W-:Y:S01]  /*2490*/  @P0 IMAD.WIDE R24, R205.reuse, 0x2, R8.reuse ;  /* 0x00000002cd180825 */ /* 0x148fe200078e0208 */
[----:B------:R1:W-:Y:S01]  /*24a0*/  @P0 LDGSTS.E.BYPASS.LTC128B.128 [R235+0x9100], [R20.64], !P3 ;  /* 0x0910000014eb0fae */ /* 0x0003e2000d901d52 */
[----:B------:R-:W-:Y:S02]  /*24b0*/  IADD3 R209, R232, 0x7000, RZ ;  /* 0x00007000e8d17810 */ /* 0x000fe40007ffe0ff */
[----:B------:R-:W-:Y:S01]  /*24c0*/  @P0 IMAD.WIDE R16, R204, 0x2, R8 ;  /* 0x00000002cc100825 */ /* 0x000fe200078e0208 */
[----:B------:R3:W-:Y:S01]  /*24d0*/  @P0 LDGSTS.E.BYPASS.LTC128B.128 [R235+0xb100], [R18.64], !P5 ;  /* 0x0b10000012eb0fae */ /* 0x0007e2000e901d52 */
[----:B------:R-:W-:Y:S02]  /*24e0*/  IADD3 R208, R232, 0x7800, RZ ;  /* 0x00007800e8d07810 */ /* 0x000fe40007ffe0ff */
[----:B------:R-:W-:Y:S01]  /*24f0*/  IMAD.WIDE R8, R205, 0x2, RZ ;  /* 0x00000002cd087825 */ /* 0x000fe200078e02ff */
[----:B------:R2:W-:Y:S01]  /*2500*/  @P0 LDGSTS.E.BYPASS.LTC128B.128 [R235+0xd100], [R24.64], !P4 ;  /* 0x0d10000018eb0fae */ /* 0x0005e2000e101d52 */
[----:B----4-:R-:W-:-:S03]  /*2510*/  IADD3 R22, P1, R56, R10, RZ ;  /* 0x0000000a38167210 */ /* 0x010fc60007f3e0ff */
[----:B------:R3:W-:Y:S01]  /*2520*/  @P0 LDGSTS.E.BYPASS.LTC128B.128 [R235+0xf100], [R16.64], !P6 ;  /* 0x0f10000010eb0fae */ /* 0x0007e2000f101d52 */
[-C--:B------:R-:W-:Y:S01]  /*2530*/  IADD3 R32, P0, R10, R68.reuse, RZ ;  /* 0x000000440a207210 */ /* 0x080fe20007f1e0ff */
[----:B------:R-:W-:Y:S02]  /*2540*/  IMAD.X R23, R5, 0x1, R11, P1 ;  /* 0x0000000105177824 */ /* 0x000fe400008e060b */
[----:B------:R-:W0:Y:S02]  /*2550*/  LDGDEPBAR ;  /* 0x00000000000079af */ /* 0x000e240000000000 */
[----:B------:R-:W-:Y:S01]  /*2560*/  IMAD.X R33, R11, 0x1, R4, P0 ;  /* 0x000000010b217824 */ /* 0x000fe200000e0604 */
[----:B------:R-:W-:-:S05]  /*2570*/  IADD3 R70, P0, R8, R68, RZ ;  /* 0x0000004408467210 */ /* 0x000fca0007f1e0ff */
[----:B------:R-:W-:Y:S01]  /*2580*/  IMAD.X R71, R9, 0x1, R4, P0 ;  /* 0x0000000109477824 */ /* 0x000fe200000e0604 */
[----:B------:R-:W-:Y:S02]  /*2590*/  IADD3 R68, P0, R6, R68, RZ ;  /* 0x0000004406447210 */ /* 0x000fe40007f1e0ff */
[----:B-1----:R-:W-:-:S03]  /*25a0*/  IADD3 R20, P1, R56, R8, RZ ;  /* 0x0000000838147210 */ /* 0x002fc60007f3e0ff */
[----:B------:R-:W-:Y:S01]  /*25b0*/  IMAD.X R69, R7, 0x1, R4, P0 ;  /* 0x0000000107457824 */ /* 0x000fe200000e0604 */
[----:B------:R-:W-:Y:S01]  /*25c0*/  ISETP.LT.OR P0, PT, R12, 0x1, P2 ;  /* 0x000000010c00780c */ /* 0x000fe20001701670 */
[----:B------:R-:W-:Y:S01]  /*25d0*/  IMAD.X R21, R5, 0x1, R9, P1 ;  /* 0x0000000105157824 */ /* 0x000fe200008e0609 */
[----:B------:R-:W-:Y:S02]  /*25e0*/  IADD3 R56, P1, R56, R6, RZ ;  /* 0x0000000638387210 */ /* 0x000fe40007f3e0ff */
[----:B------:R-:W-:-:S03]  /*25f0*/  ISETP.GE.AND P2, PT, R13, c[0x0][0x1d4], PT ;  /* 0x000075000d007a0c */ /* 0x000fc60003f46270 */
[----:B------:R-:W-:Y:S01]  /*2600*/  IMAD.X R57, R5, 0x1, R7, P1 ;  /* 0x0000000105397824 */ /* 0x000fe200008e0607 */
[----:B------:R-:W-:Y:S01]  /*2610*/  ISETP.GE.AND P1, PT, R14, c[0x0][0x1d4], PT ;  /* 0x000075000e007a0c */ /* 0x000fe20003f26270 */
[----:B------:R-:W-:-:S04]  /*2620*/  DEPBAR.LE SB0, 0x1 ;  /* 0x000080400000791a */ /* 0x000fc80000000000 */
[----:B------:R-:W-:-:S04]  /*2630*/  DEPBAR.LE SB0, 0x0 ;  /* 0x000080000000791a */ /* 0x000fc80000000000 */
[----:B------:R-:W-:Y:S06]  /*2640*/  BAR.SYNC.DEFER_BLOCKING 0x0 ;  /* 0x0000000000007b1d */ /* 0x000fec0000010000 */
[----:B------:R-:W-:Y:S04]  /*2650*/  LDSM.16.M88.4 R52, [R234+0x10100] ;  /* 0x01010000ea34783b */ /* 0x000fe80000000200 */
[----:B------:R-:W-:Y:S04]  /*2660*/  LDSM.16.M88.4 R36, [R230+0x10100] ;  /* 0x01010000e624783b */ /* 0x000fe80000000200 */
[----:B--2---:R-:W-:Y:S04]  /*2670*/  LDSM.16.M88.4 R24, [R233+0x8100] ;  /* 0x00810000e918783b */ /* 0x004fe80000000200 */
[----:B---3--:R-:W-:Y:S04]  /*2680*/  LDSM.16.M88.4 R16, [R233+0x8900] ;  /* 0x00890000e910783b */ /* 0x008fe80000000200 */
[----:B------:R-:W1:Y:S04]  /*2690*/  LDSM.16.M88.4 R60, [R233+0x9100] ;  /* 0x00910000e93c783b */ /* 0x000e680000000200 */
[----:B------:R-:W-:Y:S04]  /*26a0*/  LDSM.16.M88.4 R4, [R233+0x9900] ;  /* 0x00990000e904783b */ /* 0x000fe80000000200 */
[----:B------:R-:W-:Y:S04]  /*26b0*/  LDSM.16.M88.4 R44, [R232] ;  /* 0x00000000e82c783b */ /* 0x000fe80000000200 */
[----:B------:R-:W-:Y:S04]  /*26c0*/  LDSM.16.M88.4 R8, [R232+0x800] ;  /* 0x00080000e808783b */ /* 0x000fe80000000200 */
[----:B------:R-:W2:Y:S04]  /*26d0*/  LDSM.16.M88.4 R48, [R232+0x1000] ;  /* 0x00100000e830783b */ /* 0x000ea80000000200 */
[----:B------:R-:W3:Y:S04]  /*26e0*/  LDSM.16.M88.4 R40, [R232+0x1800] ;  /* 0x00180000e828783b */ /* 0x000ee80000000200 */
[----:B------:R-:W-:Y:S01]  /*26f0*/  @!PT LDS RZ, [RZ] ;  /* 0x00000000fffff984 */ /* 0x000fe20000000800 */
[----:B------:R-:W-:Y:S01]  /*2700*/  @!PT LDS RZ, [RZ] ;  /* 0x00000000fffff984 */ /* 0x000fe20000000800 */
[----:B------:R-:W-:Y:S01]  /*2710*/  @!PT LDS RZ, [RZ] ;  /* 0x00000000fffff984 */ /* 0x000fe20000000800 */
[----:B------:R4:W-:Y:S01]  /*2720*/  LDGSTS.E.BYPASS.LTC128B.128 [R235+0x100], [R28.64], !P0 ;  /* 0x001000001ceb7fae */ /* 0x0009e2000c101d52 */
[----:B------:R-:W-:-:S13]  /*2730*/  ISETP.LT.OR P0, PT, R12, 0x1, P1 ;  /* 0x000000010c00780c */ /* 0x000fda0000f01670 */
[----:B------:R5:W-:Y:S01]  /*2740*/  LDGSTS.E.BYPASS.LTC128B.128 [R235+0x2100], [R22.64], !P0 ;  /* 0x0210000016eb7fae */ /* 0x000be2000c101d52 */
[----:B------:R-:W-:Y:S01]  /*2750*/  ISETP.LT.OR P0, PT, R12, 0x1, P2 ;  /* 0x000000010c00780c */ /* 0x000fe20001701670 */
[----:B-1----:R-:W-:Y:S01]  /*2760*/  HMMA.16816.F32.BF16 R64, R52, R60, RZ ;  /* 0x0000003c3440723c */ /* 0x002fe200000418ff */
[----:B------:R-:W-:Y:S01]  /*2770*/  ISETP.GE.AND P2, PT, R0, c[0x0][0x1d4], PT ;  /* 0x0000750000007a0c */ /* 0x000fe20003f46270 */
[----:B------:R-:W-:-:S06]  /*2780*/  IMAD.MOV.U32 R0, RZ, RZ, 0x40 ;  /* 0x00000040ff007424 */ /* 0x000fcc00078e00ff */
[----:B------:R-:W-:Y:S04]  /*2790*/  HMMA.16816.F32.BF16 R60, R52, R62, RZ ;  /* 0x0000003e343c723c */ /* 0x000fe800000418ff */
[----:B------:R5:W-:Y:S01]  /*27a0*/  LDGSTS.E.BYPASS.LTC128B.128 [R235+0x4100], [R20.64], !P0 ;  /* 0x0410000014eb7fae */ /* 0x000be2000c101d52 */
[----:B------:R-:W-:-:S03]  /*27b0*/  ISETP.LT.OR P0, PT, R12, 0x1, P2 ;  /* 0x000000010c00780c */ /* 0x000fc60001701670 */
[C---:B----4-:R-:W-:Y:S08]  /*27c0*/  HMMA.16816.F32.BF16 R28, R52.reuse, R24, RZ ;  /* 0x00000018341c723c */ /* 0x050ff000000418ff */
[----:B------:R-:W-:Y:S02]  /*27d0*/  HMMA.16816.F32.BF16 R24, R52, R26, RZ ;  /* 0x0000001a3418723c */ /* 0x000fe400000418ff */
[----:B------:R1:W-:Y:S01]  /*27e0*/  LDGSTS.E.BYPASS.LTC128B.128 [R235+0x6100], [R56.64], !P0 ;  /* 0x0610000038eb7fae */ /* 0x0003e2000c101d52 */
[----:B------:R-:W-:-:S04]  /*27f0*/  ISETP.GE.AND P0, PT, R207, c[0x0][0x1d4], PT ;  /* 0x00007500cf007a0c */ /* 0x000fc80003f06270 */
[C---:B------:R-:W-:Y:S01]  /*2800*/  ISETP.LT.OR P0, PT, R12.reuse, 0x21, P0 ;  /* 0x000000210c00780c */ /* 0x040fe20000701670 */
[----:B--2---:R-:W-:Y:S08]  /*2810*/  HMMA.16816.F32.BF16 R64, R36, R48, R64 ;  /* 0x000000302440723c */ /* 0x004ff00000041840 */
[----:B-----5:R-:W-:Y:S04]  /*2820*/  HMMA.16816.F32.BF16 R20, R52, R16, RZ ;  /* 0x000000103414723c */ /* 0x020fe800000418ff */
[----:B------:R2:W-:Y:S01]  /*2830*/  LDGSTS.E.BYPASS.LTC128B.128 [R235+0x1100], [R34.64], !P0 ;  /* 0x0110000022eb7fae */ /* 0x0005e2000c101d52 */
[----:B------:R-:W-:-:S02]  /*2840*/  ISETP.LT.OR P0, PT, R12, 0x21, P1 ;  /* 0x000000210c00780c */ /* 0x000fc40000f01670 */
[----:B------:R-:W-:Y:S01]  /*2850*/  ISETP.GE.AND P1, PT, R13, c[0x0][0x1d4], PT ;  /* 0x000075000d007a0c */ /* 0x000fe20003f26270 */
[----:B------:R-:W-:Y:S03]  /*2860*/  HMMA.16816.F32.BF16 R16, R52, R18, RZ ;  /* 0x000000123410723c */ /* 0x000fe600000418ff */
[----:B------:R-:W-:-:S05]  /*2870*/  ISETP.LT.OR P1, PT, R12, 0x21, P1 ;  /* 0x000000210c00780c */ /* 0x000fca0000f21670 */
[----:B-1----:R-:W-:Y:S02]  /*2880*/  HMMA.16816.F32.BF16 R56, R52, R4, RZ ;  /* 0x000000043438723c */ /* 0x002fe400000418ff */
[----:B------:R2:W-:Y:S01]  /*2890*/  LDGSTS.E.BYPASS.LTC128B.128 [R235+0x3100], [R32.64], !P0 ;  /* 0x0310000020eb7fae */ /* 0x0005e2000c101d52 */
[----:B------:R-:W-:-:S04]  /*28a0*/  LOP3.LUT P0, RZ, R15, 0x4, RZ, 0xc0, !PT ;  /* 0x000000040fff7812 */ /* 0x000fc8000780c0ff */
[----:B------:R-:W-:Y:S01]  /*28b0*/  SEL R0, R0, 0xffffffc0, !P0 ;  /* 0xffffffc000007807 */ /* 0x000fe20004000000 */
[----:B------:R1:W-:Y:S01]  /*28c0*/  LDGSTS.E.BYPASS.LTC128B.128 [R235+0x5100], [R70.64], !P1 ;  /* 0x0510000046eb7fae */ /* 0x0003e2000c901d52 */
[----:B------:R-:W-:Y:S01]  /*28d0*/  ISETP.LT.OR P0, PT, R12, 0x21, P2 ;  /* 0x000000210c00780c */ /* 0x000fe20001701670 */
[----:B------:R-:W-:Y:S01]  /*28e0*/  HMMA.16816.F32.BF16 R52, R52, R6, RZ ;  /* 0x000000063434723c */ /* 0x000fe200000418ff */
[----:B------:R-:W-:Y:S01]  /*28f0*/  ISETP.GT.AND P2, PT, R239, 0x3f, PT ;  /* 0x0000003fef00780c */ /* 0x000fe20003f44270 */
[----:B------:R-:W-:Y:S02]  /*2900*/  IMAD.IADD R228, R233, 0x1, R0 ;  /* 0x00000001e9e47824 */ /* 0x000fe400078e0200 */
[----:B------:R-:W-:-:S04]  /*2910*/  IMAD.IADD R220, R0, 0x1, R232 ;  /* 0x0000000100dc7824 */ /* 0x000fc800078e02e8 */
[----:B------:R-:W-:Y:S04]  /*2920*/  HMMA.16816.F32.BF16 R28, R36, R44, R28 ;  /* 0x0000002c241c723c */ /* 0x000fe8000004181c */
[----:B------:R1:W-:Y:S01]  /*2930*/  LDGSTS.E.BYPASS.LTC128B.128 [R235+0x7100], [R68.64], !P0 ;  /* 0x0710000044eb7fae */ /* 0x0003e2000c101d52 */
[----:B------:R-:W-:-:S03]  /*2940*/  PLOP3.LUT P0, PT, PT, PT, UP2, 0x40, 0x0 ;  /* 0x000000000000781c */ /* 0x000fc60003f0e828 */
[----:B------:R-:W-:Y:S01]  /*2950*/  LDSM.16.M88.4 R4, [R229+0x10100] ;  /* 0x01010000e504783b */ /* 0x000fe20000000200 */
[C---:B------:R-:W-:Y:S03]  /*2960*/  HMMA.16816.F32.BF16 R24, R36.reuse, R46, R24 ;  /* 0x0000002e2418723c */ /* 0x040fe60000041818 */
[----:B------:R-:W4:Y:S04]  /*2970*/  LDSM.16.M88.4 R12, [R228+0x8100] ;  /* 0x00810000e40c783b */ /* 0x000f280000000200 */
[----:B--2---:R-:W2:Y:S01]  /*2980*/  LDSM.16.M88.4 R32, [R228+0x8900] ;  /* 0x00890000e420783b */ /* 0x004ea20000000200 */
[C---:B------:R-:W-:Y:S03]  /*2990*/  HMMA.16816.F32.BF16 R20, R36.reuse, R8, R20 ;  /* 0x000000082414723c */ /* 0x040fe60000041814 */
[----:B------:R-:W5:Y:S04]  /*29a0*/  LDSM.16.M88.4 R44, [R228+0x9100] ;  /* 0x00910000e42c783b */ /* 0x000f680000000200 */
[----:B------:R-:W-:Y:S01]  /*29b0*/  LDSM.16.M88.4 R72, [R220+0x3000] ;  /* 0x00300000dc48783b */ /* 0x000fe20000000200 */
[C---:B------:R-:W-:Y:S03]  /*29c0*/  HMMA.16816.F32.BF16 R16, R36.reuse, R10, R16 ;  /* 0x0000000a2410723c */ /* 0x040fe60000041810 */
[----:B------:R-:W2:Y:S04]  /*29d0*/  LDSM.16.M88.4 R8, [R228+0x9900] ;  /* 0x00990000e408783b */ /* 0x000ea80000000200 */
[----:B-1----:R-:W-:Y:S01]  /*29e0*/  LDSM.16.M88.4 R68, [R220+0x3800] ;  /* 0x00380000dc44783b */ /* 0x002fe20000000200 */
[C---:B---3--:R-:W-:Y:S03]  /*29f0*/  HMMA.16816.F32.BF16 R56, R36.reuse, R40, R56 ;  /* 0x000000282438723c */ /* 0x048fe60000041838 */
[----:B------:R-:W-:Y:S04]  /*2a00*/  LDSM.16.M88.4 R76, [R230+0x18100] ;  /* 0x01810000e64c783b */ /* 0x000fe80000000200 */
[----:B------:R-:W0:Y:S01]  /*2a10*/  LDGDEPBAR ;  /* 0x00000000000079af */ /* 0x000e220000000000 */
[C---:B------:R-:W-:Y:S03]  /*2a20*/  HMMA.16816.F32.BF16 R52, R36.reuse, R42, R52 ;  /* 0x0000002a2434723c */ /* 0x040fe60000041834 */
[----:B------:R-:W-:Y:S05]  /*2a30*/  LDSM.16.M88.4 R40, [R227+0x10100] ;  /* 0x01010000e328783b */ /* 0x000fea0000000200 */
[----:B------:R-:W-:Y:S01]  /*2a40*/  HMMA.16816.F32.BF16 R60, R36, R50, R60 ;  /* 0x00000032243c723c */ /* 0x000fe2000004183c */
[----:B------:R-:W-:Y:S04]  /*2a50*/  LDSM.16.M88.4 R36, [R220+0x800] ;  /* 0x00080000dc24783b */ /* 0x000fe80000000200 */
[----:B------:R-:W-:Y:S03]  /*2a60*/  LDSM.16.M88.4 R48, [R227+0x14100] ;  /* 0x01410000e330783b */ /* 0x000fe60000000200 */
[C---:B----4-:R-:W-:Y:S08]  /*2a70*/  HMMA.16816.F32.BF16 R28, R4.reuse, R12, R28 ;  /* 0x0000000c041c723c */ /* 0x050ff0000004181c */
[C---:B------:R-:W-:Y:S01]  /*2a80*/  HMMA.16816.F32.BF16 R24, R4.reuse, R14, R24 ;  /* 0x0000000e0418723c */ /* 0x040fe20000041818 */
[----:B------:R-:W1:Y:S07]  /*2a90*/  LDSM.16.M88.4 R12, [R220] ;  /* 0x00000000dc0c783b */ /* 0x000e6e0000000200 */
[C---:B--2---:R-:W-:Y:S08]  /*2aa0*/  HMMA.16816.F32.BF16 R20, R4.reuse, R32, R20 ;  /* 0x000000200414723c */ /* 0x044ff00000041814 */
[C---:B------:R-:W-:Y:S01]  /*2ab0*/  HMMA.16816.F32.BF16 R16, R4.reuse, R34, R16 ;  /* 0x000000220410723c */ /* 0x040fe20000041810 */
[----:B------:R-:W2:Y:S07]  /*2ac0*/  LDSM.16.M88.4 R32, [R220+0x1000] ;  /* 0x00100000dc20783b */ /* 0x000eae0000000200 */
[C---:B-----5:R-:W-:Y:S08]  /*2ad0*/  HMMA.16816.F32.BF16 R64, R4.reuse, R44, R64 ;  /* 0x0000002c0440723c */ /* 0x060ff00000041840 */
[C---:B------:R-:W-:Y:S01]  /*2ae0*/  HMMA.16816.F32.BF16 R60, R4.reuse, R46, R60 ;  /* 0x0000002e043c723c */ /* 0x040fe2000004183c */
[----:B------:R-:W3:Y:S07]  /*2af0*/  LDSM.16.M88.4 R44, [R220+0x1800] ;  /* 0x00180000dc2c783b */ /* 0x000eee0000000200 */
[C---:B------:R-:W-:Y:S08]  /*2b00*/  HMMA.16816.F32.BF16 R56, R4.reuse, R8, R56 ;  /* 0x000000080438723c */ /* 0x040ff00000041838 */
[----:B------:R-:W-:Y:S01]  /*2b10*/  HMMA.16816.F32.BF16 R52, R4, R10, R52 ;  /* 0x0000000a0434723c */ /* 0x000fe20000041834 */
[----:B------:R-:W-:Y:S04]  /*2b20*/  LDSM.16.M88.4 R4, [R234+0x14100] ;  /* 0x01410000ea04783b */ /* 0x000fe80000000200 */
[----:B------:R-:W4:Y:S03]  /*2b30*/  LDSM.16.M88.4 R8, [R233+0xa100] ;  /* 0x00a10000e908783b */ /* 0x000f260000000200 */
        /* <DEDUP_REMOVED lines=9> */
[C---:B---3--:R-:W-:Y:S08]  /*2bd0*/  HMMA.16816.F32.BF16 R56, R40.reuse, R44, R56 ;  /* 0x0000002c2838723c */ /* 0x048ff00000041838 */
[----:B------:R-:W-:Y:S01]  /*2be0*/  HMMA.16816.F32.BF16 R52, R40, R46, R52 ;  /* 0x0000002e2834723c */ /* 0x000fe20000041834 */
[----:B------:R-:W-:Y:S04]  /*2bf0*/  LDSM.16.M88.4 R40, [R232+0x2000] ;  /* 0x00200000e828783b */ /* 0x000fe80000000200 */
[----:B------:R-:W-:Y:S03]  /*2c00*/  LDSM.16.M88.4 R44, [R232+0x3800] ;  /* 0x00380000e82c783b */ /* 0x000fe60000000200 */
[C---:B----4-:R-:W-:Y:S08]  /*2c10*/  HMMA.16816.F32.BF16 R28, R4.reuse, R8, R28 ;  /* 0x00000008041c723c */ /* 0x050ff0000004181c */
[C---:B------:R-:W-:Y:S01]  /*2c20*/  HMMA.16816.F32.BF16 R24, R4.reuse, R10, R24 ;  /* 0x0000000a0418723c */ /* 0x040fe20000041818 */
[----:B------:R-:W3:Y:S07]  /*2c30*/  LDSM.16.M88.4 R8, [R230+0x14100] ;  /* 0x01410000e608783b */ /* 0x000eee0000000200 */
[C---:B-1----:R-:W-:Y:S08]  /*2c40*/  HMMA.16816.F32.BF16 R20, R4.reuse, R12, R20 ;  /* 0x0000000c0414723c */ /* 0x042ff00000041814 */
[C---:B------:R-:W-:Y:S01]  /*2c50*/  HMMA.16816.F32.BF16 R16, R4.reuse, R14, R16 ;  /* 0x0000000e0410723c */ /* 0x040fe20000041810 */
[----:B------:R-:W1:Y:S07]  /*2c60*/  LDSM.16.M88.4 R12, [R232+0x2800] ;  /* 0x00280000e80c783b */ /* 0x000e6e0000000200 */
[C---:B-----5:R-:W-:Y:S08]  /*2c70*/  HMMA.16816.F32.BF16 R64, R4.reuse, R36, R64 ;  /* 0x000000240440723c */ /* 0x060ff00000041840 */
[C---:B------:R-:W-:Y:S01]  /*2c80*/  HMMA.16816.F32.BF16 R60, R4.reuse, R38, R60 ;  /* 0x00000026043c723c */ /* 0x040fe2000004183c */
[----:B------:R-:W4:Y:S07]  /*2c90*/  LDSM.16.M88.4 R36, [R232+0x3000] ;  /* 0x00300000e824783b */ /* 0x000f2e0000000200 */
[C---:B--2---:R-:W-:Y:S08]  /*2ca0*/  HMMA.16816.F32.BF16 R56, R4.reuse, R32, R56 ;  /* 0x000000200438723c */ /* 0x044ff00000041838 */
[----:B------:R-:W-:Y:S01]  /*2cb0*/  HMMA.16816.F32.BF16 R52, R4, R34, R52 ;  /* 0x000000220434723c */ /* 0x000fe20000041834 */
[----:B------:R-:W-:Y:S04]  /*2cc0*/  LDSM.16.M88.4 R32, [R229+0x14100] ;  /* 0x01410000e520783b */ /* 0x000fe80000000200 */
[----:B------:R-:W2:Y:S03]  /*2cd0*/  LDSM.16.M88.4 R4, [R228+0xa100] ;  /* 0x00a10000e404783b */ /* 0x000ea60000000200 */
[C---:B---3--:R-:W-:Y:S08]  /*2ce0*/  HMMA.16816.F32.BF16 R28, R8.reuse, R40, R28 ;  /* 0x00000028081c723c */ /* 0x048ff0000004181c */
[C---:B------:R-:W-:Y:S01]  /*2cf0*/  HMMA.16816.F32.BF16 R24, R8.reuse, R42, R24 ;  /* 0x0000002a0818723c */ /* 0x040fe20000041818 */
[----:B------:R-:W3:Y:S07]  /*2d00*/  LDSM.16.M88.4 R40, [R228+0xa900] ;  /* 0x00a90000e428783b */ /* 0x000eee0000000200 */
[C---:B-1----:R-:W-:Y:S08]  /*2d10*/  HMMA.16816.F32.BF16 R20, R8.reuse, R12, R20 ;  /* 0x0000000c0814723c */ /* 0x042ff00000041814 */
[C---:B------:R-:W-:Y:S01]  /*2d20*/  HMMA.16816.F32.BF16 R16, R8.reuse, R14, R16 ;  /* 0x0000000e0810723c */ /* 0x040fe20000041810 */
[----:B------:R-:W1:Y:S07]  /*2d30*/  LDSM.16.M88.4 R12, [R228+0xb100] ;  /* 0x00b10000e40c783b */ /* 0x000e6e0000000200 */
[C---:B----4-:R-:W-:Y:S08]  /*2d40*/  HMMA.16816.F32.BF16 R64, R8.reuse, R36, R64 ;  /* 0x000000240840723c */ /* 0x050ff00000041840 */
[C---:B------:R-:W-:Y:S01]  /*2d50*/  HMMA.16816.F32.BF16 R60, R8.reuse, R38, R60 ;  /* 0x00000026083c723c */ /* 0x040fe2000004183c */
[----:B------:R-:W4:Y:S07]  /*2d60*/  LDSM.16.M88.4 R36, [R228+0xb900] ;  /* 0x00b90000e424783b */ /* 0x000f2e0000000200 */
[C---:B------:R-:W-:Y:S08]  /*2d70*/  HMMA.16816.F32.BF16 R56, R8.reuse, R44, R56 ;  /* 0x0000002c0838723c */ /* 0x040ff00000041838 */
[----:B------:R-:W-:Y:S01]  /*2d80*/  HMMA.16816.F32.BF16 R52, R8, R46, R52 ;  /* 0x0000002e0834723c */ /* 0x000fe20000041834 */
[----:B------:R-:W5:Y:S04]  /*2d90*/  LDSM.16.M88.4 R8, [R220+0x2000] ;  /* 0x00200000dc08783b */ /* 0x000f680000000200 */
[----:B------:R-:W-:Y:S03]  /*2da0*/  LDSM.16.M88.4 R44, [R233+0xc100] ;  /* 0x00c10000e92c783b */ /* 0x000fe60000000200 */
[C---:B--2---:R-:W-:Y:S08]  /*2db0*/  HMMA.16816.F32.BF16 R28, R32.reuse, R4, R28 ;  /* 0x00000004201c723c */ /* 0x044ff0000004181c */
        /* <DEDUP_REMOVED lines=8> */
[C---:B----4-:R-:W-:Y:S08]  /*2e40*/  HMMA.16816.F32.BF16 R56, R32.reuse, R36, R56 ;  /* 0x000000242038723c */ /* 0x050ff00000041838 */
[----:B------:R-:W-:Y:S01]  /*2e50*/  HMMA.16816.F32.BF16 R52, R32, R38, R52 ;  /* 0x000000262034723c */ /* 0x000fe20000041834 */
[----:B------:R-:W3:Y:S04]  /*2e60*/  LDSM.16.M88.4 R36, [R233+0xd100] ;  /* 0x00d10000e924783b */ /* 0x000ee80000000200 */
[----:B------:R-:W4:Y:S03]  /*2e70*/  LDSM.16.M88.4 R32, [R233+0xd900] ;  /* 0x00d90000e920783b */ /* 0x000f260000000200 */
[C---:B-----5:R-:W-:Y:S08]  /*2e80*/  HMMA.16816.F32.BF16 R28, R48.reuse, R8, R28 ;  /* 0x00000008301c723c */ /* 0x060ff0000004181c */
[C---:B------:R-:W-:Y:S01]  /*2e90*/  HMMA.16816.F32.BF16 R24, R48.reuse, R10, R24 ;  /* 0x0000000a3018723c */ /* 0x040fe20000041818 */
[----:B------:R-:W5:Y:S07]  /*2ea0*/  LDSM.16.M88.4 R8, [R232+0x4000] ;  /* 0x00400000e808783b */ /* 0x000f6e0000000200 */
[C---:B--2---:R-:W-:Y:S08]  /*2eb0*/  HMMA.16816.F32.BF16 R20, R48.reuse, R4, R20 ;  /* 0x000000043014723c */ /* 0x044ff00000041814 */
[C---:B------:R-:W-:Y:S01]  /*2ec0*/  HMMA.16816.F32.BF16 R16, R48.reuse, R6, R16 ;  /* 0x000000063010723c */ /* 0x040fe20000041810 */
[----:B------:R-:W2:Y:S07]  /*2ed0*/  LDSM.16.M88.4 R4, [R232+0x4800] ;  /* 0x00480000e804783b */ /* 0x000eae0000000200 */
[C---:B------:R-:W-:Y:S08]  /*2ee0*/  HMMA.16816.F32.BF16 R64, R48.reuse, R72, R64 ;  /* 0x000000483040723c */ /* 0x040ff00000041840 */
[C---:B------:R-:W-:Y:S01]  /*2ef0*/  HMMA.16816.F32.BF16 R60, R48.reuse, R74, R60 ;  /* 0x0000004a303c723c */ /* 0x040fe2000004183c */
[----:B------:R-:W2:Y:S07]  /*2f00*/  LDSM.16.M88.4 R72, [R232+0x5000] ;  /* 0x00500000e848783b */ /* 0x000eae0000000200 */
[C---:B------:R-:W-:Y:S08]  /*2f10*/  HMMA.16816.F32.BF16 R56, R48.reuse, R68, R56 ;  /* 0x000000443038723c */ /* 0x040ff00000041838 */
[----:B------:R-:W-:Y:S01]  /*2f20*/  HMMA.16816.F32.BF16 R52, R48, R70, R52 ;  /* 0x000000463034723c */ /* 0x000fe20000041834 */
[----:B------:R-:W2:Y:S04]  /*2f30*/  LDSM.16.M88.4 R68, [R232+0x5800] ;  /* 0x00580000e844783b */ /* 0x000ea80000000200 */
[----:B------:R-:W-:Y:S03]  /*2f40*/  LDSM.16.M88.4 R48, [R229+0x18100] ;  /* 0x01810000e530783b */ /* 0x000fe60000000200 */
[C---:B-1----:R-:W-:Y:S08]  /*2f50*/  HMMA.16816.F32.BF16 R28, R12.reuse, R44, R28 ;  /* 0x0000002c0c1c723c */ /* 0x042ff0000004181c */
[C---:B------:R-:W-:Y:S01]  /*2f60*/  HMMA.16816.F32.BF16 R24, R12.reuse, R46, R24 ;  /* 0x0000002e0c18723c */ /* 0x040fe20000041818 */
[----:B------:R-:W1:Y:S07]  /*2f70*/  LDSM.16.M88.4 R44, [R228+0xc100] ;  /* 0x00c10000e42c783b */ /* 0x000e6e0000000200 */
[C---:B------:R-:W-:Y:S08]  /*2f80*/  HMMA.16816.F32.BF16 R20, R12.reuse, R40, R20 ;  /* 0x000000280c14723c */ /* 0x040ff00000041814 */
[C---:B------:R-:W-:Y:S01]  /*2f90*/  HMMA.16816.F32.BF16 R16, R12.reuse, R42, R16 ;  /* 0x0000002a0c10723c */ /* 0x040fe20000041810 */
[----:B------:R-:W1:Y:S07]  /*2fa0*/  LDSM.16.M88.4 R40, [R228+0xc900] ;  /* 0x00c90000e428783b */ /* 0x000e6e0000000200 */
[C---:B---3--:R-:W-:Y:S08]  /*2fb0*/  HMMA.16816.F32.BF16 R64, R12.reuse, R36, R64 ;  /* 0x000000240c40723c */ /* 0x048ff00000041840 */
[C---:B------:R-:W-:Y:S01]  /*2fc0*/  HMMA.16816.F32.BF16 R60, R12.reuse, R38, R60 ;  /* 0x000000260c3c723c */ /* 0x040fe2000004183c */
[----:B------:R-:W3:Y:S07]  /*2fd0*/  LDSM.16.M88.4 R36, [R228+0xd100] ;  /* 0x00d10000e424783b */ /* 0x000eee0000000200 */
[C---:B----4-:R-:W-:Y:S08]  /*2fe0*/  HMMA.16816.F32.BF16 R56, R12.reuse, R32, R56 ;  /* 0x000000200c38723c */ /* 0x050ff00000041838 */
[----:B------:R-:W-:Y:S01]  /*2ff0*/  HMMA.16816.F32.BF16 R52, R12, R34, R52 ;  /* 0x000000220c34723c */ /* 0x000fe20000041834 */
[----:B------:R-:W4:Y:S04]  /*3000*/  LDSM.16.M88.4 R32, [R228+0xd900] ;  /* 0x00d90000e420783b */ /* 0x000f280000000200 */
[----:B------:R-:W-:Y:S03]  /*3010*/  LDSM.16.M88.4 R12, [R227+0x18100] ;  /* 0x01810000e30c783b */ /* 0x000fe60000000200 */
[C---:B-----5:R-:W-:Y:S08]  /*3020*/  HMMA.16816.F32.BF16 R28, R76.reuse, R8, R28 ;  /* 0x000000084c1c723c */ /* 0x060ff0000004181c */
[C---:B------:R-:W-:Y:S01]  /*3030*/  HMMA.16816.F32.BF16 R24, R76.reuse, R10, R24 ;  /* 0x0000000a4c18723c */ /* 0x040fe20000041818 */
[----:B------:R-:W5:Y:S07]  /*3040*/  LDSM.16.M88.4 R8, [R220+0x4000] ;  /* 0x00400000dc08783b */ /* 0x000f6e0000000200 */
[C---:B--2---:R-:W-:Y:S08]  /*3050*/  HMMA.16816.F32.BF16 R20, R76.reuse, R4, R20 ;  /* 0x000000044c14723c */ /* 0x044ff00000041814 */
[C---:B------:R-:W-:Y:S01]  /*3060*/  HMMA.16816.F32.BF16 R16, R76.reuse, R6, R16 ;  /* 0x000000064c10723c */ /* 0x040fe20000041810 */
[----:B------:R-:W2:Y:S07]  /*3070*/  LDSM.16.M88.4 R4, [R220+0x4800] ;  /* 0x00480000dc04783b */ /* 0x000eae0000000200 */
[C---:B------:R-:W-:Y:S08]  /*3080*/  HMMA.16816.F32.BF16 R64, R76.reuse, R72, R64 ;  /* 0x000000484c40723c */ /* 0x040ff00000041840 */
[C---:B------:R-:W-:Y:S08]  /*3090*/  HMMA.16816.F32.BF16 R60, R76.reuse, R74, R60 ;  /* 0x0000004a4c3c723c */ /* 0x040ff0000004183c */
[C---:B------:R-:W-:Y:S08]  /*30a0*/  HMMA.16816.F32.BF16 R56, R76.reuse, R68, R56 ;  /* 0x000000444c38723c */ /* 0x040ff00000041838 */
[----:B------:R-:W-:Y:S08]  /*30b0*/  HMMA.16816.F32.BF16 R52, R76, R70, R52 ;  /* 0x000000464c34723c */ /* 0x000ff00000041834 */
        /* <DEDUP_REMOVED lines=8> */
[----:B------:R-:W-:Y:S07]  /*3140*/  LDSM.16.M88.4 R36, [R233+0xe900] ;  /* 0x00e90000e924783b */ /* 0x000fee0000000200 */
[C---:B----4-:R-:W-:Y:S08]  /*3150*/  HMMA.16816.F32.BF16 R56, R48.reuse, R32, R56 ;  /* 0x000000203038723c */ /* 0x050ff00000041838 */
[----:B------:R-:W-:Y:S01]  /*3160*/  HMMA.16816.F32.BF16 R52, R48, R34, R52 ;  /* 0x000000223034723c */ /* 0x000fe20000041834 */
[----:B------:R-:W-:Y:S04]  /*3170*/  LDSM.16.M88.4 R32, [R234+0x1c100] ;  /* 0x01c10000ea20783b */ /* 0x000fe80000000200 */
[----:B------:R-:W-:Y:S03]  /*3180*/  LDSM.16.M88.4 R48, [R233+0xf900] ;  /* 0x00f90000e930783b */ /* 0x000fe60000000200 */
[C---:B-----5:R-:W-:Y:S08]  /*3190*/  HMMA.16816.F32.BF16 R28, R12.reuse, R8, R28 ;  /* 0x000000080c1c723c */ /* 0x060ff0000004181c */
[C---:B------:R-:W-:Y:S01]  /*31a0*/  HMMA.16816.F32.BF16 R24, R12.reuse, R10, R24 ;  /* 0x0000000a0c18723c */ /* 0x040fe20000041818 */
[----:B------:R-:W3:Y:S07]  /*31b0*/  LDSM.16.M88.4 R8, [R233+0xe100] ;  /* 0x00e10000e908783b */ /* 0x000eee0000000200 */
[C---:B--2---:R-:W-:Y:S08]  /*31c0*/  HMMA.16816.F32.BF16 R20, R12.reuse, R4, R20 ;  /* 0x000000040c14723c */ /* 0x044ff00000041814 */
[C---:B------:R-:W-:Y:S01]  /*31d0*/  HMMA.16816.F32.BF16 R16, R12.reuse, R6, R16 ;  /* 0x000000060c10723c */ /* 0x040fe20000041810 */
[----:B------:R-:W2:Y:S07]  /*31e0*/  LDSM.16.M88.4 R4, [R233+0xf100] ;  /* 0x00f10000e904783b */ /* 0x000eae0000000200 */
[C---:B-1----:R-:W-:Y:S08]  /*31f0*/  HMMA.16816.F32.BF16 R64, R12.reuse, R44, R64 ;  /* 0x0000002c0c40723c */ /* 0x042ff00000041840 */
[C---:B------:R-:W-:Y:S01]  /*3200*/  HMMA.16816.F32.BF16 R60, R12.reuse, R46, R60 ;  /* 0x0000002e0c3c723c */ /* 0x040fe2000004183c */
[----:B------:R-:W-:Y:S07]  /*3210*/  LDSM.16.M88.4 R44, [R232+0x6000] ;  /* 0x00600000e82c783b */ /* 0x000fee0000000200 */
[C---:B------:R-:W-:Y:S01]  /*3220*/  HMMA.16816.F32.BF16 R68, R12.reuse, R40, R56 ;  /* 0x000000280c44723c */ /* 0x040fe20000041838 */
[----:B------:R-:W1:Y:S07]  /*3230*/  LDSM.16.M88.4 R56, [R230+0x1c100] ;  /* 0x01c10000e638783b */ /* 0x000e6e0000000200 */
[----:B------:R-:W-:Y:S01]  /*3240*/  HMMA.16816.F32.BF16 R72, R12, R42, R52 ;  /* 0x0000002a0c48723c */ /* 0x000fe20000041834 */
[----:B------:R-:W4:Y:S04]  /*3250*/  LDSM.16.M88.4 R52, [R232+0x6800] ;  /* 0x00680000e834783b */ /* 0x000f280000000200 */
[----:B------:R-:W5:Y:S03]  /*3260*/  LDSM.16.M88.4 R12, [R232+0x7800] ;  /* 0x00780000e80c783b */ /* 0x000f660000000200 */
[C---:B---3--:R-:W-:Y:S01]  /*3270*/  HMMA.16816.F32.BF16 R28, R32.reuse, R8, R28 ;  /* 0x00000008201c723c */ /* 0x048fe2000004181c */
[----:B------:R-:W-:Y:S07]  /*3280*/  LDSM.16.M88.4 R40, [R232+0x7000] ;  /* 0x00700000e828783b */ /* 0x000fee0000000200 */
[C---:B------:R-:W-:Y:S01]  /*3290*/  HMMA.16816.F32.BF16 R24, R32.reuse, R10, R24 ;  /* 0x0000000a2018723c */ /* 0x040fe20000041818 */
[----:B------:R-:W-:Y:S07]  /*32a0*/  LDSM.16.M88.4 R8, [R228+0xe900] ;  /* 0x00e90000e408783b */ /* 0x000fee0000000200 */
[C---:B------:R-:W-:Y:S08]  /*32b0*/  HMMA.16816.F32.BF16 R20, R32.reuse, R36, R20 ;  /* 0x000000242014723c */ /* 0x040ff00000041814 */
[C---:B------:R-:W-:Y:S01]  /*32c0*/  HMMA.16816.F32.BF16 R16, R32.reuse, R38, R16 ;  /* 0x000000262010723c */ /* 0x040fe20000041810 */
[----:B------:R-:W-:Y:S07]  /*32d0*/  LDSM.16.M88.4 R36, [R229+0x1c100] ;  /* 0x01c10000e524783b */ /* 0x000fee0000000200 */
[C---:B--2---:R-:W-:Y:S08]  /*32e0*/  HMMA.16816.F32.BF16 R64, R32.reuse, R4, R64 ;  /* 0x000000042040723c */ /* 0x044ff00000041840 */
[C---:B------:R-:W-:Y:S01]  /*32f0*/  HMMA.16816.F32.BF16 R60, R32.reuse, R6, R60 ;  /* 0x00000006203c723c */ /* 0x040fe2000004183c */
[----:B------:R-:W-:Y:S07]  /*3300*/  LDSM.16.M88.4 R4, [R228+0xf100] ;  /* 0x00f10000e404783b */ /* 0x000fee0000000200 */
[C---:B------:R-:W-:Y:S08]  /*3310*/  HMMA.16816.F32.BF16 R68, R32.reuse, R48, R68 ;  /* 0x000000302044723c */ /* 0x040ff00000041844 */
[----:B------:R-:W-:Y:S01]  /*3320*/  HMMA.16816.F32.BF16 R72, R32, R50, R72 ;  /* 0x000000322048723c */ /* 0x000fe20000041848 */
[----:B------:R-:W2:Y:S04]  /*3330*/  LDSM.16.M88.4 R32, [R228+0xe100] ;  /* 0x00e10000e420783b */ /* 0x000ea80000000200 */
[----:B------:R-:W-:Y:S03]  /*3340*/  LDSM.16.M88.4 R48, [R228+0xf900] ;  /* 0x00f90000e430783b */ /* 0x000fe60000000200 */
[C---:B-1----:R-:W-:Y:S08]  /*3350*/  HMMA.16816.F32.BF16 R28, R56.reuse, R44, R28 ;  /* 0x0000002c381c723c */ /* 0x042ff0000004181c */
[C---:B----4-:R-:W-:Y:S08]  /*3360*/  HMMA.16816.F32.BF16 R20, R56.reuse, R52, R20 ;  /* 0x000000343814723c */ /* 0x050ff00000041814 */
[C---:B------:R-:W-:Y:S01]  /*3370*/  HMMA.16816.F32.BF16 R16, R56.reuse, R54, R16 ;  /* 0x000000363810723c */ /* 0x040fe20000041810 */
[----:B------:R-:W-:Y:S07]  /*3380*/  LDSM.16.M88.4 R52, [R220+0x6000] ;  /* 0x00600000dc34783b */ /* 0x000fee0000000200 */
[C---:B-----5:R-:W-:Y:S01]  /*3390*/  HMMA.16816.F32.BF16 R76, R56.reuse, R12, R68 ;  /* 0x0000000c384c723c */ /* 0x060fe20000041844 */
[----:B------:R-:W1:Y:S07]  /*33a0*/  LDSM.16.M88.4 R68, [R227+0x1c100] ;  /* 0x01c10000e344783b */ /* 0x000e6e0000000200 */
[----:B------:R-:W-:Y:S01]  /*33b0*/  HMMA.16816.F32.BF16 R24, R56, R46, R24 ;  /* 0x0000002e3818723c */ /* 0x000fe20000041818 */
[----:B------:R-:W3:Y:S07]  /*33c0*/  LDSM.16.M88.4 R44, [R220+0x6800] ;  /* 0x00680000dc2c783b */ /* 0x000eee0000000200 */
[----:B--2---:R-:W-:Y:S08]  /*33d0*/  HMMA.16816.F32.BF16 R28, R36, R32, R28 ;  /* 0x00000020241c723c */ /* 0x004ff0000004181c */
[C---:B------:R-:W-:Y:S08]  /*33e0*/  HMMA.16816.F32.BF16 R64, R56.reuse, R40, R64 ;  /* 0x000000283840723c */ /* 0x040ff00000041840 */
[C---:B------:R-:W-:Y:S01]  /*33f0*/  HMMA.16816.F32.BF16 R60, R56.reuse, R42, R60 ;  /* 0x0000002a383c723c */ /* 0x040fe2000004183c */
[----:B------:R-:W2:Y:S07]  /*3400*/  LDSM.16.M88.4 R40, [R220+0x7000] ;  /* 0x00700000dc28783b */ /* 0x000eae0000000200 */
[----:B------:R-:W-:Y:S01]  /*3410*/  HMMA.16816.F32.BF16 R72, R56, R14, R72 ;  /* 0x0000000e3848723c */ /* 0x000fe20000041848 */
[----:B------:R-:W4:Y:S01]  /*3420*/  LDSM.16.M88.4 R12, [R220+0x7800] ;  /* 0x00780000dc0c783b */ /* 0x000f220000000200 */
[----:B------:R-:W-:-:S06]  /*3430*/  DEPBAR.LE SB0, 0x0 ;  /* 0x000080000000791a */ /* 0x000fcc0000000000 */
[----:B-1----:R-:W-:Y:S08]  /*3440*/  HMMA.16816.F32.BF16 R28, R68, R52, R28 ;  /* 0x00000034441c723c */ /* 0x002ff0000004181c */
[C---:B------:R-:W-:Y:S08]  /*3450*/  HMMA.16816.F32.BF16 R24, R36.reuse, R34, R24 ;  /* 0x000000222418723c */ /* 0x040ff00000041818 */
[C---:B------:R-:W-:Y:S08]  /*3460*/  HMMA.16816.F32.BF16 R20, R36.reuse, R8, R20 ;  /* 0x000000082414723c */ /* 0x040ff00000041814 */
[----:B------:R-:W-:Y:S01]  /*3470*/  HMMA.16816.F32.BF16 R16, R36, R10, R16 ;  /* 0x0000000a2410723c */ /* 0x000fe20000041810 */
[----:B------:R-:W-:-:S06]  /*3480*/  FMUL.FTZ R0, R30, c[0x0][0x320] ;  /* 0x0000c8001e007a20 */ /* 0x000fcc0000410000 */
[----:B------:R-:W1:Y:S01]  /*3490*/  MUFU.TANH R0, R0 ;  /* 0x0000000000007308 */ /* 0x000e620000002400 */
[C---:B------:R-:W-:Y:S07]  /*34a0*/  HMMA.16816.F32.BF16 R64, R36.reuse, R4, R64 ;  /* 0x000000042440723c */ /* 0x040fee0000041840 */
[----:B------:R-:W-:Y:S01]  /*34b0*/  FMUL.FTZ R4, R28, c[0x0][0x320] ;  /* 0x0000c8001c047a20 */ /* 0x000fe20000410000 */
[----:B------:R-:W-:Y:S01]  /*34c0*/  HMMA.16816.F32.BF16 R60, R36, R6, R60 ;  /* 0x00000006243c723c */ /* 0x000fe2000004183c */
[----:B------:R-:W-:-:S04]  /*34d0*/  FMUL.FTZ R5, R29, c[0x0][0x320] ;  /* 0x0000c8001d057a20 */ /* 0x000fc80000410000 */
[----:B------:R-:W1:Y:S03]  /*34e0*/  MUFU.TANH R4, R4 ;  /* 0x0000000400047308 */ /* 0x000e660000002400 */
[C---:B------:R-:W-:Y:S05]  /*34f0*/  HMMA.16816.F32.BF16 R76, R36.reuse, R48, R76 ;  /* 0x00000030244c723c */ /* 0x040fea000004184c */
[----:B------:R-:W1:Y:S03]  /*3500*/  MUFU.TANH R5, R5 ;  /* 0x0000000500057308 */ /* 0x000e660000002400 */
[----:B------:R-:W-:Y:S08]  /*3510*/  HMMA.16816.F32.BF16 R72, R36, R50, R72 ;  /* 0x000000322448723c */ /* 0x000ff00000041848 */
[C---:B------:R-:W-:Y:S08]  /*3520*/  HMMA.16816.F32.BF16 R24, R68.reuse, R54, R24 ;  /* 0x000000364418723c */ /* 0x040ff00000041818 */
[C---:B---3--:R-:W-:Y:S08]  /*3530*/  HMMA.16816.F32.BF16 R20, R68.reuse, R44, R20 ;  /* 0x0000002c4414723c */ /* 0x048ff00000041814 */
[C---:B------:R-:W-:Y:S08]  /*3540*/  HMMA.16816.F32.BF16 R16, R68.reuse, R46, R16 ;  /* 0x0000002e4410723c */ /* 0x040ff00000041810 */
[C---:B--2---:R-:W-:Y:S08]  /*3550*/  HMMA.16816.F32.BF16 R64, R68.reuse, R40, R64 ;  /* 0x000000284440723c */ /* 0x044ff00000041840 */
[C---:B------:R-:W-:Y:S08]  /*3560*/  HMMA.16816.F32.BF16 R60, R68.reuse, R42, R60 ;  /* 0x0000002a443c723c */ /* 0x040ff0000004183c */
[C---:B----4-:R-:W-:Y:S08]  /*3570*/  HMMA.16816.F32.BF16 R76, R68.reuse, R12, R76 ;  /* 0x0000000c444c723c */ /* 0x050ff0000004184c */
[----:B------:R-:W-:Y:S01]  /*3580*/  HMMA.16816.F32.BF16 R72, R68, R14, R72 ;  /* 0x0000000e4448723c */ /* 0x000fe20000041848 */
[----:B------:R-:W-:Y:S06]  /*3590*/  BAR.SYNC.DEFER_BLOCKING 0x0 ;  /* 0x0000000000007b1d */ /* 0x000fec0000010000 */
[----:B------:R-:W-:Y:S05]  /*35a0*/  @P0 BRA `(.L_x_1973) ;  /* 0x000004e000000947 */ /* 0x000fea0003800000 */
[----:B-1----:R-:W-:Y:S01]  /*35b0*/  ISETP.NE.AND P1, PT, R236, 0x1, PT ;  /* 0x00000001ec00780c */ /* 0x002fe20003f25270 */
[----:B------:R-:W-:Y:S01]  /*35c0*/  IMAD.MOV.U32 R237, RZ, RZ, RZ ;  /* 0x000000ffffed7224 */ /* 0x000fe200078e00ff */
[----:B------:R-:W-:-:S04]  /*35d0*/  IADD3 R238, R239, UR12, R80 ;  /* 0x0000000cefee7c10 */ /* 0x000fc8000fffe050 */
[----:B------:R-:W-:-:S05]  /*35e0*/  IADD3 R238, R238, -0x40, RZ ;  /* 0xffffffc0eeee7810 */ /* 0x000fca0007ffe0ff */
[----:B------:R-:W-:Y:S02]  /*35f0*/  IMAD.MOV.U32 R6, RZ, RZ, R238 ;  /* 0x000000ffff067224 */ /* 0x000fe400078e00ee */
[----:B------:R-:W-:-:S05]  /*3600*/  @P1 IMAD.HI.U32 R7, R238, c[0x0][0x2bc], RZ ;  /* 0x0000af00ee071a27 */ /* 0x000fca00078e00ff */
[----:B------:R-:W-:-:S04]  /*3610*/  @P1 SHF.R.U32.HI R6, RZ, c[0x0][0x2c0], R7 ;  /* 0x0000b000ff061a19 */ /* 0x000fc80000011607 */
[----:B------:R-:W-:-:S04]  /*3620*/  @!P2 IADD3 R10, P0, R6, UR16, RZ ;  /* 0x00000010060aac10 */ /* 0x000fc8000ff1e0ff */
[----:B------:R-:W-:Y:S02]  /*3630*/  @!P2 LEA.HI.X.SX32 R7, R6, UR8, 0x1, P0 ;  /* 0x000000080607ac11 */ /* 0x000fe400080f0eff */
[----:B------:R-:W-:-:S04]  /*3640*/  @!P2 LEA R8, P0, R10, c[0x0][0x2a0], 0x2 ;  /* 0x0000a8000a08aa11 */ /* 0x000fc800078010ff */
[----:B------:R-:W-:-:S05]  /*3650*/  @!P2 LEA.HI.X R9, R10, c[0x0][0x2a4], R7, 0x2, P0 ;  /* 0x0000a9000a09aa11 */ /* 0x000fca00000f1407 */
[----:B------:R-:W2:Y:S01]  /*3660*/  @!P2 LDG.E R237, [R8.64] ;  /* 0x0000001208eda981 */ /* 0x000ea2000c1e1900 */
[----:B------:R-:W-:Y:S01]  /*3670*/  IMAD.MOV R7, RZ, RZ, -R6 ;  /* 0x000000ffff077224 */ /* 0x000fe200078e0a06 */
[----:B------:R-:W-:Y:S01]  /*3680*/  SEL R14, RZ, 0x10, P3 ;  /* 0x00000010ff0e7807 */ /* 0x000fe20001800000 */
[C---:B------:R-:W-:Y:S01]  /*3690*/  IMAD.SHL.U32 R15, R207.reuse, 0x2, RZ ;  /* 0x00000002cf0f7824 */ /* 0x040fe200078e00ff */
[----:B------:R-:W-:Y:S01]  /*36a0*/  SHF.L.U64.HI R28, R207, 0x1, R166 ;  /* 0x00000001cf1c7819 */ /* 0x000fe200000102a6 */
[----:B------:R-:W-:Y:S01]  /*36b0*/  IMAD R238, R7, c[0x0][0x2b8], R238 ;  /* 0x0000ae0007ee7a24 */ /* 0x000fe200078e02ee */
[----:B------:R-:W-:Y:S01]  /*36c0*/  IADD3 R40, -R14, 0x10, RZ ;  /* 0x000000100e287810 */ /* 0x000fe20007ffe1ff */
[C---:B------:R-:W-:Y:S01]  /*36d0*/  IMAD.SHL.U32 R12, R206.reuse, 0x2, RZ ;  /* 0x00000002ce0c7824 */ /* 0x040fe200078e00ff */
[----:B------:R-:W-:Y:S01]  /*36e0*/  SHF.L.U64.HI R13, R206, 0x1, R247 ;  /* 0x00000001ce0d7819 */ /* 0x000fe200000102f7 */
[----:B------:R-:W-:Y:S01]  /*36f0*/  IMAD.WIDE.U32 R10, R238, c[0x0][0x1e0], RZ ;  /* 0x00007800ee0a7a25 */ /* 0x000fe200078e00ff */
[----:B------:R-:W-:-:S02]  /*3700*/  SHF.R.S32.HI R7, RZ, 0x1f, R238 ;  /* 0x0000001fff077819 */ /* 0x000fc400000114ee */
[----:B------:R-:W-:Y:S02]  /*3710*/  LOP3.LUT R40, R40, 0xf, RZ, 0xc0, !PT ;  /* 0x0000000f28287812 */ /* 0x000fe400078ec0ff */
[----:B------:R-:W-:Y:S01]  /*3720*/  IADD3 R33, -R248, 0x10, RZ ;  /* 0x00000010f8217810 */ /* 0x000fe20007ffe1ff */
[----:B------:R-:W-:-:S03]  /*3730*/  IMAD R7, R7, c[0x0][0x1e0], RZ ;  /* 0x0000780007077a24 */ /* 0x000fc600078e02ff */
[----:B------:R-:W-:Y:S01]  /*3740*/  LOP3.LUT R33, R33, 0xf, RZ, 0xc0, !PT ;  /* 0x0000000f21217812 */ /* 0x000fe200078ec0ff */
[----:B------:R-:W-:-:S04]  /*3750*/  IMAD R7, R238, c[0x0][0x1e4], R7 ;  /* 0x00007900ee077a24 */ /* 0x000fc800078e0207 */
[----:B------:R-:W-:Y:S01]  /*3760*/  IMAD.IADD R11, R11, 0x1, R7 ;  /* 0x000000010b0b7824 */ /* 0x000fe200078e0207 */
[----:B------:R-:W-:Y:S02]  /*3770*/  SHF.L.U64.HI R7, R204, 0x1, R245 ;  /* 0x00000001cc077819 */ /* 0x000fe400000102f5 */
[----:B--2---:R-:W-:Y:S01]  /*3780*/  SHF.R.S32.HI R6, RZ, 0x1f, R237 ;  /* 0x0000001fff067819 */ /* 0x004fe200000114ed */
[----:B------:R-:W-:Y:S01]  /*3790*/  IMAD.WIDE.U32 R8, R237, c[0x0][0x1f0], R10 ;  /* 0x00007c00ed087a25 */ /* 0x000fe200078e000a */
[----:B------:R-:W-:Y:S02]  /*37a0*/  SEL R11, RZ, 0x10, P5 ;  /* 0x00000010ff0b7807 */ /* 0x000fe40002800000 */
[----:B------:R-:W-:Y:S01]  /*37b0*/  SHF.L.U64.HI R10, R205, 0x1, R246 ;  /* 0x00000001cd0a7819 */ /* 0x000fe200000102f6 */
[----:B------:R-:W-:Y:S01]  /*37c0*/  IMAD R6, R6, c[0x0][0x1f0], RZ ;  /* 0x00007c0006067a24 */ /* 0x000fe200078e02ff */
[----:B------:R-:W-:Y:S02]  /*37d0*/  IADD3 R29, P0, R8, UR14, RZ ;  /* 0x0000000e081d7c10 */ /* 0x000fe4000ff1e0ff */
[----:B------:R-:W-:Y:S01]  /*37e0*/  IADD3 R39, -R11, 0x10, RZ ;  /* 0x000000100b277810 */ /* 0x000fe20007ffe1ff */
[----:B------:R-:W-:Y:S01]  /*37f0*/  IMAD R6, R237, c[0x0][0x1f4], R6 ;  /* 0x00007d00ed067a24 */ /* 0x000fe200078e0206 */
[----:B------:R-:W-:-:S02]  /*3800*/  SEL R8, RZ, 0x10, P4 ;  /* 0x00000010ff087807 */ /* 0x000fc40002000000 */
[----:B------:R-:W-:Y:S02]  /*3810*/  LOP3.LUT R39, R39, 0xf, RZ, 0xc0, !PT ;  /* 0x0000000f27277812 */ /* 0x000fe400078ec0ff */
[----:B------:R-:W-:Y:S01]  /*3820*/  IADD3.X R6, R9, UR7, R6, P0, !PT ;  /* 0x0000000709067c10 */ /* 0x000fe200087fe406 */
[----:B------:R-:W-:Y:S01]  /*3830*/  IMAD.SHL.U32 R9, R205, 0x2, RZ ;  /* 0x00000002cd097824 */ /* 0x000fe200078e00ff */
[C---:B------:R-:W-:Y:S02]  /*3840*/  LEA R30, P0, R29.reuse, c[0x0][0x1c8], 0x1 ;  /* 0x000072001d1e7a11 */ /* 0x040fe400078008ff */
[----:B------:R-:W-:Y:S02]  /*3850*/  IADD3 R36, -R8, 0x10, RZ ;  /* 0x0000001008247810 */ /* 0x000fe40007ffe1ff */
[----:B------:R-:W-:Y:S01]  /*3860*/  LEA.HI.X R29, R29, c[0x0][0x1cc], R6, 0x1, P0 ;  /* 0x000073001d1d7a11 */ /* 0x000fe200000f0c06 */
[----:B------:R-:W1:Y:S01]  /*3870*/  SHFL.IDX PT, R32, R30, 0x1, 0x181f ;  /* 0x00381f001e207f89 */ /* 0x000e6200000e0000 */
[----:B------:R-:W-:Y:S01]  /*3880*/  LOP3.LUT R36, R36, 0xf, RZ, 0xc0, !PT ;  /* 0x0000000f24247812 */ /* 0x000fe200078ec0ff */
[----:B------:R-:W-:-:S02]  /*3890*/  IMAD.SHL.U32 R6, R204, 0x2, RZ ;  /* 0x00000002cc067824 */ /* 0x000fc400078e00ff */
[----:B------:R-:W2:Y:S04]  /*38a0*/  SHFL.IDX PT, R34, R29, 0x1, 0x181f ;  /* 0x00381f001d227f89 */ /* 0x000ea800000e0000 */
[----:B------:R-:W3:Y:S04]  /*38b0*/  SHFL.IDX PT, R30, R30, RZ, 0x181f ;  /* 0x00181fff1e1e7589 */ /* 0x000ee800000e0000 */
[----:B------:R-:W4:Y:S01]  /*38c0*/  SHFL.IDX PT, R29, R29, RZ, 0x181f ;  /* 0x00181fff1d1d7589 */ /* 0x000f2200000e0000 */
[----:B-1----:R-:W-:-:S04]  /*38d0*/  IADD3 R40, P1, P0, R40, R32, R15 ;  /* 0x0000002028287210 */ /* 0x002fc8000783e00f */
[----:B--2---:R-:W-:Y:S02]  /*38e0*/  IADD3.X R41, RZ, R34, R28, P1, P0 ;  /* 0x00000022ff297210 */ /* 0x004fe40000fe041c */
[----:B------:R-:W-:-:S04]  /*38f0*/  IADD3 R38, P1, P0, R39, R32, R12 ;  /* 0x0000002027267210 */ /* 0x000fc8000783e00c */
[----:B------:R-:W-:Y:S02]  /*3900*/  IADD3.X R39, RZ, R34, R13, P1, P0 ;  /* 0x00000022ff277210 */ /* 0x000fe40000fe040d */
[----:B------:R-:W-:-:S04]  /*3910*/  IADD3 R36, P1, P0, R36, R32, R9 ;  /* 0x0000002024247210 */ /* 0x000fc8000783e009 */
[----:B------:R-:W-:Y:S02]  /*3920*/  IADD3.X R37, RZ, R34, R10, P1, P0 ;  /* 0x00000022ff257210 */ /* 0x000fe40000fe040a */
[----:B------:R-:W-:-:S04]  /*3930*/  IADD3 R32, P1, P0, R33, R32, R6 ;  /* 0x0000002021207210 */ /* 0x000fc8000783e006 */
[----:B------:R-:W-:Y:S02]  /*3940*/  IADD3.X R33, RZ, R34, R7, P1, P0 ;  /* 0x00000022ff217210 */ /* 0x000fe40000fe0407 */
[----:B---3--:R-:W-:-:S05]  /*3950*/  IADD3 R34, P0, R30, R15, RZ ;  /* 0x0000000f1e227210 */ /* 0x008fca0007f1e0ff */
[----:B----4-:R-:W-:Y:S01]  /*3960*/  IMAD.X R35, R29, 0x1, R28, P0 ;  /* 0x000000011d237824 */ /* 0x010fe200000e061c */
        /* <DEDUP_REMOVED lines=18> */
.L_x_1973:
[----:B-1----:R-:W-:Y:S01]  /*3a90*/  FMUL.FTZ R9, R16, c[0x0][0x320] ;  /* 0x0000c80010097a20 */ /* 0x002fe20000410000 */
[----:B------:R-:W-:Y:S01]  /*3aa0*/  LOP3.LUT R86, R86, 0xffffffe0, RZ, 0xc0, !PT ;  /* 0xffffffe056567812 */ /* 0x000fe200078ec0ff */
[----:B------:R-:W-:Y:S01]  /*3ab0*/  UIADD3 UR4, UR10, 0x1, -UR11 ;  /* 0x000000010a047890 */ /* 0x000fe2000fffe80b */
[----:B------:R-:W-:Y:S01]  /*3ac0*/  SHF.R.S32.HI R12, RZ, 0x1f, R85 ;  /* 0x0000001fff0c7819 */ /* 0x000fe20000011455 */
[----:B------:R-:W-:Y:S01]  /*3ad0*/  FMUL.FTZ R10, R20, c[0x0][0x320] ;  /* 0x0000c800140a7a20 */ /* 0x000fe20000410000 */
[----:B------:R-:W-:Y:S01]  /*3ae0*/  LEA.HI R16, R84, R83, RZ, 0x2 ;  /* 0x0000005354107211 */ /* 0x000fe200078f10ff */
[----:B------:R-:W-:Y:S01]  /*3af0*/  IMAD.IADD R7, R83, 0x1, -R86 ;  /* 0x0000000153077824 */ /* 0x000fe200078e0a56 */
[-C--:B------:R-:W-:Y:S01]  /*3b00*/  LEA.HI R12, R12, R85.reuse, RZ, 0x3 ;  /* 0x000000550c0c7211 */ /* 0x080fe200078f18ff */
[----:B------:R-:W-:Y:S01]  /*3b10*/  FMUL.FTZ R6, R21, c[0x0][0x320] ;  /* 0x0000c80015067a20 */ /* 0x000fe20000410000 */
[----:B------:R-:W-:Y:S01]  /*3b20*/  LOP3.LUT R16, R16, 0xfffffffc, RZ, 0xc0, !PT ;  /* 0xfffffffc10107812 */ /* 0x000fe200078ec0ff */
[----:B------:R-:W-:Y:S01]  /*3b30*/  FMUL.FTZ R8, R17, c[0x0][0x320] ;  /* 0x0000c80011087a20 */ /* 0x000fe20000410000 */
[----:B------:R-:W-:Y:S01]  /*3b40*/  LOP3.LUT R12, R12, 0xffffff8, RZ, 0xc0, !PT ;  /* 0x0ffffff80c0c7812 */ /* 0x000fe200078ec0ff */
[----:B------:R-:W-:Y:S01]  /*3b50*/  FMUL.FTZ R34, R72, c[0x0][0x320] ;  /* 0x0000c80048227a20 */ /* 0x000fe20000410000 */
[----:B------:R-:W-:Y:S01]  /*3b60*/  SHF.R.S32.HI R14, RZ, 0x1f, R7 ;  /* 0x0000001fff0e7819 */ /* 0x000fe20000011407 */
[----:B------:R-:W-:Y:S01]  /*3b70*/  IMAD.IADD R83, R83, 0x1, -R16 ;  /* 0x0000000153537824 */ /* 0x000fe200078e0a10 */
[----:B------:R-:W-:Y:S01]  /*3b80*/  IADD3 R85, -R12, R85, RZ ;  /* 0x000000550c557210 */ /* 0x000fe20007ffe1ff */
[----:B------:R-:W-:Y:S01]  /*3b90*/  FMUL.FTZ R32, R73, c[0x0][0x320] ;  /* 0x0000c80049207a20 */ /* 0x000fe20000410000 */
[----:B------:R-:W-:Y:S01]  /*3ba0*/  LEA.HI R12, R14, R7, RZ, 0x2 ;  /* 0x000000070e0c7211 */ /* 0x000fe200078f10ff */
[----:B------:R-:W-:Y:S01]  /*3bb0*/  FMUL.FTZ R64, R64, c[0x0][0x320] ;  /* 0x0000c80040407a20 */ /* 0x000fe20000410000 */
[----:B------:R-:W-:Y:S01]  /*3bc0*/  LEA.HI R14, R83, R83, RZ, 0x1 ;  /* 0x00000053530e7211 */ /* 0x000fe200078f08ff */
[----:B------:R-:W-:Y:S01]  /*3bd0*/  FMUL.FTZ R65, R65, c[0x0][0x320] ;  /* 0x0000c80041417a20 */ /* 0x000fe20000410000 */
[----:B------:R-:W-:Y:S01]  /*3be0*/  LEA.HI.SX32 R16, R12, UR24, 0x1e ;  /* 0x000000180c107c11 */ /* 0x000fe2000f8ff2ff */
[----:B------:R-:W-:Y:S01]  /*3bf0*/  FMUL.FTZ R60, R60, c[0x0][0x320] ;  /* 0x0000c8003c3c7a20 */ /* 0x000fe20000410000 */
[----:B------:R-:W-:Y:S01]  /*3c00*/  LOP3.LUT R14, R14, 0x1ffffffe, RZ, 0xc0, !PT ;  /* 0x1ffffffe0e0e7812 */ /* 0x000fe200078ec0ff */
[----:B------:R-:W-:Y:S01]  /*3c10*/  FMUL.FTZ R61, R61, c[0x0][0x320] ;  /* 0x0000c8003d3d7a20 */ /* 0x000fe20000410000 */
[----:B------:R-:W-:Y:S01]  /*3c20*/  PLOP3.LUT P0, PT, PT, PT, UP1, 0x80, 0x0 ;  /* 0x000000000000781c */ /* 0x000fe20003f0f018 */
[----:B------:R-:W-:Y:S01]  /*3c30*/  IMAD R16, R85, 0x10, R16 ;  /* 0x0000001055107824 */ /* 0x000fe200078e0210 */
[----:B------:R-:W-:Y:S01]  /*3c40*/  LOP3.LUT R12, R12, 0x7ffffffc, RZ, 0xc0, !PT ;  /* 0x7ffffffc0c0c7812 */ /* 0x000fe200078ec0ff */
[----:B------:R-:W-:Y:S01]  /*3c50*/  IMAD.IADD R83, R83, 0x1, -R14 ;  /* 0x0000000153537824 */ /* 0x000fe200078e0a0e */
[----:B------:R-:W-:Y:S01]  /*3c60*/  ULDC UR26, c[0x0][0x2ac] ;  /* 0x0000ab00001a7ab9 */ /* 0x000fe20000000800 */
[----:B------:R-:W-:Y:S01]  /*3c70*/  FMUL.FTZ R14, R24, c[0x0][0x320] ;  /* 0x0000c800180e7a20 */ /* 0x000fe20000410000 */
[----:B------:R-:W1:Y:S01]  /*3c80*/  MUFU.TANH R10, R10 ;  /* 0x0000000a000a7308 */ /* 0x000e620000002400 */
[----:B------:R-:W-:Y:S01]  /*3c90*/  IMAD.IADD R241, R7, 0x1, -R12 ;  /* 0x0000000107f17824 */ /* 0x000fe200078e0a0c */
[----:B------:R-:W-:Y:S01]  /*3ca0*/  LEA R240, R83, R16, 0x3 ;  /* 0x0000001053f07211 */ /* 0x000fe200078e18ff */
[----:B------:R-:W-:Y:S01]  /*3cb0*/  FMUL.FTZ R76, R76, c[0x0][0x320] ;  /* 0x0000c8004c4c7a20 */ /* 0x000fe20000410000 */
[----:B------:R-:W-:Y:S01]  /*3cc0*/  MOV R12, UR4 ;  /* 0x00000004000c7c02 */ /* 0x000fe20008000f00 */
[----:B------:R-:W-:Y:S01]  /*3cd0*/  IMAD.SHL.U32 R241, R241, 0x2, RZ ;  /* 0x00000002f1f17824 */ /* 0x000fe200078e00ff */
[----:B------:R-:W-:Y:S01]  /*3ce0*/  ULDC UR4, c[0x0][0x1d0] ;  /* 0x0000740000047ab9 */ /* 0x000fe20000000800 */
[----:B------:R-:W-:Y:S01]  /*3cf0*/  @P0 IMAD.HI.U32 R13, R240, c[0x0][0x2c8], RZ ;  /* 0x0000b200f00d0a27 */ /* 0x000fe200078e00ff */
[----:B------:R-:W-:Y:S01]  /*3d00*/  PLOP3.LUT P0, PT, PT, PT, UP1, 0x80, 0x0 ;  /* 0x000000000000781c */ /* 0x000fe20003f0f018 */
[----:B------:R-:W2:Y:S01]  /*3d10*/  MUFU.TANH R6, R6 ;  /* 0x0000000600067308 */ /* 0x000ea20000002400 */
[----:B------:R-:W-:Y:S01]  /*3d20*/  IADD3 R15, R12, -c[0x0][0x168], -R241 ;  /* 0x80005a000c0f7a10 */ /* 0x000fe20007ffe8f1 */
[----:B------:R-:W-:Y:S01]  /*3d30*/  IMAD.MOV.U32 R11, RZ, RZ, R240 ;  /* 0x000000ffff0b7224 */ /* 0x000fe200078e00f0 */
[----:B------:R-:W-:Y:S01]  /*3d40*/  ULDC UR5, c[0x0][0x324] ;  /* 0x0000c90000057ab9 */ /* 0x000fe20000000800 */
[----:B------:R-:W-:Y:S01]  /*3d50*/  FMUL.FTZ R77, R77, c[0x0][0x320] ;  /* 0x0000c8004d4d7a20 */ /* 0x000fe20000410000 */
[----:B------:R-:W-:Y:S01]  /*3d60*/  UIMAD UR4, UR26, UR4, -UR11 ;  /* 0x000000041a0472a4 */ /* 0x000fe2000f8e0a0b */
[----:B------:R-:W-:Y:S01]  /*3d70*/  FMUL.FTZ R25, R25, c[0x0][0x320] ;  /* 0x0000c80019197a20 */ /* 0x000fe20000410000 */
[----:B------:R-:W-:Y:S01]  /*3d80*/  ULOP3.LUT UR11, URZ, UR5, URZ, 0x33, !UPT ;  /* 0x000000053f0b7292 */ /* 0x000fe2000f8e333f */
[----:B------:R-:W3:Y:S01]  /*3d90*/  MUFU.TANH R9, R9 ;  /* 0x0000000900097308 */ /* 0x000ee20000002400 */
[----:B------:R-:W-:Y:S01]  /*3da0*/  IADD3 R17, R15, c[0x0][0x328], RZ ;  /* 0x0000ca000f117a10 */ /* 0x000fe20007ffe0ff */
[----:B------:R-:W0:Y:S01]  /*3db0*/  LDGDEPBAR ;  /* 0x00000000000079af */ /* 0x000e220000000000 */
[----:B------:R-:W-:Y:S01]  /*3dc0*/  IMAD.IADD R231, R82, 0x1, R81 ;  /* 0x0000000152e77824 */ /* 0x000fe200078e0251 */
[----:B------:R-:W-:-:S02]  /*3dd0*/  @P0 SHF.R.U32.HI R11, RZ, c[0x0][0x2cc], R13 ;  /* 0x0000b300ff0b0a19 */ /* 0x000fc4000001160d */
[----:B------:R-:W-:Y:S02]  /*3de0*/  PLOP3.LUT P0, PT, PT, PT, UP0, 0x40, 0x0 ;  /* 0x000000000000781c */ /* 0x000fe40003f0e808 */
[----:B------:R-:W4:Y:S01]  /*3df0*/  MUFU.TANH R8, R8 ;  /* 0x0000000800087308 */ /* 0x000f220000002400 */
[----:B------:R-:W5:Y:S01]  /*3e00*/  SHFL.IDX PT, R16, R11, RZ, 0x1c1f ;  /* 0x001c1fff0b107589 */ /* 0x000f6200000e0000 */
[----:B------:R-:W-:Y:S02]  /*3e10*/  IADD3 R13, -R241, UR4, RZ ;  /* 0x00000004f10d7c10 */ /* 0x000fe4000fffe1ff */
[----:B------:R-:W-:-:S04]  /*3e20*/  IADD3 R15, R15, UR11, RZ ;  /* 0x0000000b0f0f7c10 */ /* 0x000fc8000fffe0ff */
[----:B------:R1:W1:Y:S08]  /*3e30*/  MUFU.TANH R190, R64 ;  /* 0x0000004000be7308 */ /* 0x0002700000002400 */
[----:B------:R1:W1:Y:S08]  /*3e40*/  MUFU.TANH R182, R65 ;  /* 0x0000004100b67308 */ /* 0x0002700000002400 */
[----:B------:R1:W1:Y:S01]  /*3e50*/  MUFU.TANH R188, R60 ;  /* 0x0000003c00bc7308 */ /* 0x0002620000002400 */
[----:B-----5:R-:W-:-:S02]  /*3e60*/  IADD3 R24, R17, R16, RZ ;  /* 0x0000001011187210 */ /* 0x020fc40007ffe0ff */
[----:B------:R-:W-:Y:S02]  /*3e70*/  IADD3 R20, R15, R16, RZ ;  /* 0x000000100f147210 */ /* 0x000fe40007ffe0ff */
[----:B------:R-:W-:-:S03]  /*3e80*/  IMNMX R21, R24, R13, PT ;  /* 0x0000000d18157217 */ /* 0x000fc60003800200 */
[----:B------:R1:W1:Y:S08]  /*3e90*/  MUFU.TANH R184, R61 ;  /* 0x0000003d00b87308 */ /* 0x0002700000002400 */
[----:B------:R1:W1:Y:S08]  /*3ea0*/  MUFU.TANH R194, R76 ;  /* 0x0000004c00c27308 */ /* 0x0002700000002400 */
[----:B------:R1:W1:Y:S08]  /*3eb0*/  MUFU.TANH R192, R77 ;  /* 0x0000004d00c07308 */ /* 0x0002700000002400 */
[----:B------:R-:W1:Y:S08]  /*3ec0*/  MUFU.TANH R34, R34 ;  /* 0x0000002200227308 */ /* 0x000e700000002400 */
[----:B------:R-:W1:Y:S08]  /*3ed0*/  MUFU.TANH R32, R32 ;  /* 0x0000002000207308 */ /* 0x000e700000002400 */
[----:B------:R-:W1:Y:S08]  /*3ee0*/  MUFU.TANH R14, R14 ;  /* 0x0000000e000e7308 */ /* 0x000e700000002400 */
[----:B------:R1:W1:Y:S01]  /*3ef0*/  MUFU.TANH R12, R25 ;  /* 0x00000019000c7308 */ /* 0x0002620000002400 */
[----:B------:R-:W-:Y:S05]  /*3f00*/  @P0 BRA `(.L_x_1974) ;  /* 0x0000016000000947 */ /* 0x000fea0003800000 */
[----:B--234-:R-:W-:Y:S01]  /*3f10*/  IMAD.U32 R7, RZ, RZ, UR10 ;  /* 0x0000000aff077e24 */ /* 0x01cfe2000f8e00ff */
[----:B------:R-:W-:Y:S04]  /*3f20*/  BSSY B0, `(.L_x_1975) ;  /* 0x000000f000007945 */ /* 0x000fe80003800000 */
[----:B-1----:R-:W-:-:S04]  /*3f30*/  IADD3 R25, R7, -c[0x0][0x168], R16 ;  /* 0x80005a0007197a10 */ /* 0x002fc80007ffe010 */
        /* <DEDUP_REMOVED lines=9> */
.L_x_1976:
[----:B------:R-:W-:-:S04]  /*3fd0*/  MOV R7, c[0x0][0x32c] ;  /* 0x0000cb0000077a02 */ /* 0x000fc80000000f00 */
[----:B------:R-:W-:-:S13]  /*3fe0*/  ISETP.NE.AND P0, PT, R7, 0x1, PT ;  /* 0x000000010700780c */ /* 0x000fda0003f05270 */
[----:B------:R-:W-:-:S05]  /*3ff0*/  @P0 IMAD.HI.U32 R7, R25, c[0x0][0x330], RZ ;  /* 0x0000cc0019070a27 */ /* 0x000fca00078e00ff */
[----:B------:R-:W-:Y:S02]  /*4000*/  @P0 SHF.R.U32.HI R25, RZ, c[0x0][0x334], R7 ;  /* 0x0000cd00ff190a19 */ /* 0x000fe40000011607 */
.L_x_1977:
[----:B------:R-:W-:Y:S05]  /*4010*/  BSYNC B0 ;  /* 0x0000000000007941 */ /* 0x000fea0003800000 */
.L_x_1975:
[----:B------:R-:W-:-:S04]  /*4020*/  IMAD R16, R25, c[0x0][0x32c], -R80 ;  /* 0x0000cb0019107a24 */ /* 0x000fc800078e0a50 */
[----:B------:R-:W-:-:S05]  /*4030*/  IMAD.IADD R7, R16, 0x1, -R241 ;  /* 0x0000000110077824 */ /* 0x000fca00078e0af1 */
[----:B------:R-:W-:Y:S02]  /*4040*/  IADD3 R16, R7, c[0x0][0x32c], RZ ;  /* 0x0000cb0007107a10 */ /* 0x000fe40007ffe0ff */
[----:B------:R-:W-:Y:S02]  /*4050*/  IMNMX R20, R20, R7, !PT ;  /* 0x0000000714147217 */ /* 0x000fe40007800200 */
[----:B------:R-:W-:Y:S02]  /*4060*/  IMNMX R21, R21, R16, PT ;  /* 0x0000001015157217 */ /* 0x000fe40003800200 */
.L_x_1974:
[----:B--234-:R-:W-:Y:S01]  /*4070*/  ISETP.LT.AND P1, PT, RZ, UR20, PT ;  /* 0x00000014ff007c0c */ /* 0x01cfe2000bf21270 */
[----:B------:R-:W2:Y:S01]  /*4080*/  SHFL.IDX PT, R24, R11, 0x1, 0x1c1f ;  /* 0x003c1f000b187f89 */ /* 0x000ea200000e0000 */
[----:B------:R-:W-:Y:S02]  /*4090*/  FMUL.FTZ R33, R78, c[0x0][0x320] ;  /* 0x0000c8004e217a20 */ /* 0x000fe40000410000 */
[----:B------:R-:W-:Y:S01]  /*40a0*/  ISETP.GT.AND P0, PT, R20, RZ, P1 ;  /* 0x000000ff1400720c */ /* 0x000fe20000f04270 */
[----:B------:R-:W-:Y:S02]  /*40b0*/  FMUL.FTZ R18, R18, c[0x0][0x320] ;  /* 0x0000c80012127a20 */ /* 0x000fe40000410000 */
[----:B-1----:R-:W-:Y:S01]  /*40c0*/  FMUL.FTZ R25, R27, c[0x0][0x320] ;  /* 0x0000c8001b197a20 */ /* 0x002fe20000410000 */
[----:B------:R-:W-:Y:S01]  /*40d0*/  ISETP.LT.OR P0, PT, R21, 0x1, P0 ;  /* 0x000000011500780c */ /* 0x000fe20000701670 */
[----:B------:R-:W-:Y:S01]  /*40e0*/  FMUL.FTZ R26, R26, c[0x0][0x320] ;  /* 0x0000c8001a1a7a20 */ /* 0x000fe20000410000 */
[----:B------:R-:W1:Y:S01]  /*40f0*/  MUFU.TANH R33, R33 ;  /* 0x0000002100217308 */ /* 0x000e620000002400 */
[----:B------:R-:W-:Y:S01]  /*4100*/  FMUL.FTZ R63, R63, c[0x0][0x320] ;  /* 0x0000c8003f3f7a20 */ /* 0x000fe20000410000 */
[----:B------:R-:W-:Y:S01]  /*4110*/  FSEL R7, R4, -INF , !P0 ;  /* 0xff80000004077808 */ /* 0x000fe20004000000 */
[----:B------:R-:W-:Y:S01]  /*4120*/  FMUL.FTZ R79, R79, c[0x0][0x320] ;  /* 0x0000c8004f4f7a20 */ /* 0x000fe20000410000 */
[----:B------:R-:W-:Y:S01]  /*4130*/  ISETP.GT.AND P0, PT, R20, 0x1, P1 ;  /* 0x000000011400780c */ /* 0x000fe20000f04270 */
[----:B------:R-:W-:-:S02]  /*4140*/  FMUL.FTZ R67, R67, c[0x0][0x320] ;  /* 0x0000c80043437a20 */ /* 0x000fc40000410000 */
[----:B------:R-:W-:Y:S01]  /*4150*/  FMUL.FTZ R74, R74, c[0x0][0x320] ;  /* 0x0000c8004a4a7a20 */ /* 0x000fe20000410000 */
[----:B------:R-:W-:Y:S01]  /*4160*/  ISETP.LT.OR P0, PT, R21, 0x2, P0 ;  /* 0x000000021500780c */ /* 0x000fe20000701670 */
[----:B------:R-:W-:Y:S01]  /*4170*/  FMUL.FTZ R75, R75, c[0x0][0x320] ;  /* 0x0000c8004b4b7a20 */ /* 0x000fe20000410000 */
[----:B------:R3:W4:Y:S01]  /*4180*/  MUFU.TANH R191, R63 ;  /* 0x0000003f00bf7308 */ /* 0x0007220000002400 */
[----:B------:R-:W-:Y:S01]  /*4190*/  FMUL.FTZ R19, R19, c[0x0][0x320] ;  /* 0x0000c80013137a20 */ /* 0x000fe20000410000 */
[----:B------:R-:W-:Y:S01]  /*41a0*/  FSEL R16, R5, -INF , !P0 ;  /* 0xff80000005107808 */ /* 0x000fe20004000000 */
[----:B------:R-:W-:Y:S01]  /*41b0*/  FMUL.FTZ R5, R31, c[0x0][0x320] ;  /* 0x0000c8001f057a20 */ /* 0x000fe20000410000 */
[----:B------:R-:W-:Y:S01]  /*41c0*/  ISETP.GT.AND P0, PT, R20, 0x8, P1 ;  /* 0x000000081400780c */ /* 0x000fe20000f04270 */
[----:B------:R-:W-:Y:S02]  /*41d0*/  FMUL.FTZ R62, R62, c[0x0][0x320] ;  /* 0x0000c8003e3e7a20 */ /* 0x000fe40000410000 */
[----:B------:R-:W-:Y:S01]  /*41e0*/  FMUL.FTZ R66, R66, c[0x0][0x320] ;  /* 0x0000c80042427a20 */ /* 0x000fe20000410000 */
[----:B------:R-:W-:Y:S01]  /*41f0*/  ISETP.LT.OR P0, PT, R21, 0x9, P0 ;  /* 0x000000091500780c */ /* 0x000fe20000701670 */
[----:B------:R3:W1:Y:S03]  /*4200*/  MUFU.TANH R189, R79 ;  /* 0x0000004f00bd7308 */ /* 0x0006660000002400 */
[----:B------:R-:W-:-:S02]  /*4210*/  FSEL R14, R14, -INF , !P0 ;  /* 0xff8000000e0e7808 */ /* 0x000fc40004000000 */
[----:B------:R-:W-:-:S03]  /*4220*/  ISETP.GT.AND P0, PT, R20, 0x9, P1 ;  /* 0x000000091400780c */ /* 0x000fc60000f04270 */
[----:B------:R3:W1:Y:S01]  /*4230*/  MUFU.TANH R195, R67 ;  /* 0x0000004300c37308 */ /* 0x0006620000002400 */
[----:B------:R-:W-:-:S04]  /*4240*/  ISETP.LT.OR P0, PT, R21, 0xa, P0 ;  /* 0x0000000a1500780c */ /* 0x000fc80000701670 */
[----:B------:R-:W-:Y:S02]  /*4250*/  FSEL R12, R12, -INF , !P0 ;  /* 0xff8000000c0c7808 */ /* 0x000fe40004000000 */
[----:B------:R-:W-:Y:S01]  /*4260*/  ISETP.GT.AND P0, PT, R20, 0x10, P1 ;  /* 0x000000101400780c */ /* 0x000fe20000f04270 */
[----:B------:R-:W1:Y:S03]  /*4270*/  MUFU.TANH R18, R18 ;  /* 0x0000001200127308 */ /* 0x000e660000002400 */
[----:B------:R-:W-:-:S04]  /*4280*/  ISETP.LT.OR P0, PT, R21, 0x11, P0 ;  /* 0x000000111500780c */ /* 0x000fc80000701670 */
[----:B------:R-:W-:Y:S01]  /*4290*/  FSEL R10, R10, -INF , !P0 ;  /* 0xff8000000a0a7808 */ /* 0x000fe20004000000 */
[----:B------:R3:W1:Y:S01]  /*42a0*/  MUFU.TANH R185, R74 ;  /* 0x0000004a00b97308 */ /* 0x0006620000002400 */
[----:B------:R-:W-:-:S04]  /*42b0*/  ISETP.GT.AND P0, PT, R20, 0x11, P1 ;  /* 0x000000111400780c */ /* 0x000fc80000f04270 */
[----:B------:R-:W-:-:S03]  /*42c0*/  ISETP.LT.OR P0, PT, R21, 0x12, P0 ;  /* 0x000000121500780c */ /* 0x000fc60000701670 */
[----:B------:R3:W1:Y:S01]  /*42d0*/  MUFU.TANH R183, R75 ;  /* 0x0000004b00b77308 */ /* 0x0006620000002400 */
[----:B------:R-:W-:Y:S02]  /*42e0*/  FSEL R6, R6, -INF , !P0 ;  /* 0xff80000006067808 */ /* 0x000fe40004000000 */
[----:B------:R-:W-:-:S04]  /*42f0*/  ISETP.GT.AND P0, PT, R20, 0x18, P1 ;  /* 0x000000181400780c */ /* 0x000fc80000f04270 */
[----:B------:R-:W-:Y:S01]  /*4300*/  ISETP.LT.OR P0, PT, R21, 0x19, P0 ;  /* 0x000000191500780c */ /* 0x000fe20000701670 */
[----:B------:R-:W1:Y:S03]  /*4310*/  MUFU.TANH R5, R5 ;  /* 0x0000000500057308 */ /* 0x000e660000002400 */
[----:B------:R-:W-:Y:S01]  /*4320*/  FSEL R4, R9, -INF , !P0 ;  /* 0xff80000009047808 */ /* 0x000fe20004000000 */
[----:B------:R-:W-:Y:S01]  /*4330*/  FMUL.FTZ R9, R23, c[0x0][0x320] ;  /* 0x0000c80017097a20 */ /* 0x000fe20000410000 */
        /* <DEDUP_REMOVED lines=11> */
[----:B------:R-:W1:Y:S01]  /*43f0*/  MUFU.TANH R25, R25 ;  /* 0x0000001900197308 */ /* 0x000e620000002400 */
[----:B------:R-:W-:Y:S02]  /*4400*/  FSEL R182, R182, -INF , !P0 ;  /* 0xff800000b6b67808 */ /* 0x000fe40004000000 */
[----:B------:R-:W-:-:S04]  /*4410*/  ISETP.GT.AND P0, PT, R20, 0x28, P1 ;  /* 0x000000281400780c */ /* 0x000fc80000f04270 */
[----:B------:R-:W-:Y:S01]  /*4420*/  ISETP.LT.OR P0, PT, R21, 0x29, P0 ;  /* 0x000000291500780c */ /* 0x000fe20000701670 */
[----:B------:R-:W1:Y:S03]  /*4430*/  MUFU.TANH R26, R26 ;  /* 0x0000001a001a7308 */ /* 0x000e660000002400 */
[----:B------:R-:W-:Y:S02]  /*4440*/  FSEL R188, R188, -INF , !P0 ;  /* 0xff800000bcbc7808 */ /* 0x000fe40004000000 */
[----:B------:R-:W-:-:S03]  /*4450*/  ISETP.GT.AND P0, PT, R20, 0x29, P1 ;  /* 0x000000291400780c */ /* 0x000fc60000f04270 */
[----:B------:R3:W1:Y:S01]  /*4460*/  MUFU.TANH R187, R66 ;  /* 0x0000004200bb7308 */ /* 0x0006620000002400 */
[----:B------:R-:W-:-:S04]  /*4470*/  ISETP.LT.OR P0, PT, R21, 0x2a, P0 ;  /* 0x0000002a1500780c */ /* 0x000fc80000701670 */
[----:B------:R-:W-:Y:S02]  /*4480*/  FSEL R184, R184, -INF , !P0 ;  /* 0xff800000b8b87808 */ /* 0x000fe40004000000 */
[----:B------:R-:W-:-:S04]  /*4490*/  ISETP.GT.AND P0, PT, R20, 0x30, P1 ;  /* 0x000000301400780c */ /* 0x000fc80000f04270 */
        /* <DEDUP_REMOVED lines=8> */
[----:B------:R-:W-:Y:S01]  /*4520*/  ISETP.GT.AND P0, PT, R20, 0x39, P1 ;  /* 0x000000391400780c */ /* 0x000fe20000f04270 */
[----:B------:R-:W-:Y:S02]  /*4530*/  FMUL.FTZ R20, R22, c[0x0][0x320] ;  /* 0x0000c80016147a20 */ /* 0x000fe40000410000 */
[----:B--2---:R-:W-:Y:S01]  /*4540*/  IMAD.IADD R22, R17, 0x1, R24 ;  /* 0x0000000111167824 */ /* 0x004fe200078e0218 */
[----:B------:R-:W-:-:S03]  /*4550*/  ISETP.LT.OR P0, PT, R21, 0x3a, P0 ;  /* 0x0000003a1500780c */ /* 0x000fc60000701670 */
[----:B------:R-:W2:Y:S01]  /*4560*/  MUFU.TANH R20, R20 ;  /* 0x0000001400147308 */ /* 0x000ea20000002400 */
[----:B------:R-:W-:Y:S02]  /*4570*/  FSEL R32, R32, -INF , !P0 ;  /* 0xff80000020207808 */ /* 0x000fe40004000000 */
[----:B------:R-:W-:Y:S02]  /*4580*/  PLOP3.LUT P0, PT, PT, PT, UP0, 0x40, 0x0 ;  /* 0x000000000000781c */ /* 0x000fe40003f0e808 */
[----:B------:R-:W-:Y:S01]  /*4590*/  IMNMX R21, R22, R13, PT ;  /* 0x0000000d16157217 */ /* 0x000fe20003800200 */
[----:B------:R-:W-:-:S10]  /*45a0*/  IMAD.IADD R22, R15, 0x1, R24 ;  /* 0x000000010f167824 */ /* 0x000fd400078e0218 */
[----:B------:R-:W-:Y:S05]  /*45b0*/  @P0 BRA `(.L_x_1978) ;  /* 0x0000016000000947 */ /* 0x000fea0003800000 */
[----:B-1234-:R-:W-:Y:S01]  /*45c0*/  IMAD.U32 R11, RZ, RZ, UR10 ;  /* 0x0000000aff0b7e24 */ /* 0x01efe2000f8e00ff */
        /* <DEDUP_REMOVED lines=11> */
.L_x_1980:
[----:B------:R-:W-:-:S04]  /*4680*/  MOV R11, c[0x0][0x32c] ;  /* 0x0000cb00000b7a02 */ /* 0x000fc80000000f00 */
[----:B------:R-:W-:-:S13]  /*4690*/  ISETP.NE.AND P0, PT, R11, 0x1, PT ;  /* 0x000000010b00780c */ /* 0x000fda0003f05270 */
[----:B------:R-:W-:-:S05]  /*46a0*/  @P0 IMAD.HI.U32 R11, R13, c[0x0][0x330], RZ ;  /* 0x0000cc000d0b0a27 */ /* 0x000fca00078e00ff */
[----:B------:R-:W-:Y:S02]  /*46b0*/  @P0 SHF.R.U32.HI R13, RZ, c[0x0][0x334], R11 ;  /* 0x0000cd00ff0d0a19 */ /* 0x000fe4000001160b */
.L_x_1981:
[----:B------:R-:W-:Y:S05]  /*46c0*/  BSYNC B0 ;  /* 0x0000000000007941 */ /* 0x000fea0003800000 */
.L_x_1979:
[----:B------:R-:W-:-:S04]  /*46d0*/  IMAD R80, R13, c[0x0][0x32c], -R80 ;  /* 0x0000cb000d507a24 */ /* 0x000fc800078e0a50 */
[----:B------:R-:W-:-:S05]  /*46e0*/  IMAD.IADD R11, R80, 0x1, -R241 ;  /* 0x00000001500b7824 */ /* 0x000fca00078e0af1 */
[----:B------:R-:W-:Y:S02]  /*46f0*/  IADD3 R24, R11, c[0x0][0x32c], RZ ;  /* 0x0000cb000b187a10 */ /* 0x000fe40007ffe0ff */
[----:B------:R-:W-:Y:S02]  /*4700*/  IMNMX R22, R22, R11, !PT ;  /* 0x0000000b16167217 */ /* 0x000fe40007800200 */
[----:B------:R-:W-:Y:S02]  /*4710*/  IMNMX R21, R21, R24, PT ;  /* 0x0000001815157217 */ /* 0x000fe40003800200 */
.L_x_1978:
[----:B-1234-:R-:W-:Y:S01]  /*4720*/  ISETP.GT.AND P0, PT, R22, 0x1, P1 ;  /* 0x000000011600780c */ /* 0x01efe20000f04270 */
[----:B------:R-:W-:Y:S01]  /*4730*/  IMAD.SHL.U32 R231, R231, 0x2, RZ ;  /* 0x00000002e7e77824 */ /* 0x000fe200078e00ff */
[----:B------:R-:W-:Y:S02]  /*4740*/  @UP1 USHF.L.U32 UR25, UR25, 0x7, URZ ;  /* 0x0000000719191899 */ /* 0x000fe4000800063f */
[----:B------:R-:W-:Y:S01]  /*4750*/  ISETP.LT.OR P0, PT, R21, 0x2, P0 ;  /* 0x000000021500780c */ /* 0x000fe20000701670 */
[--C-:B------:R-:W-:Y:S01]  /*4760*/  IMAD R226, R2, 0x2, R231.reuse ;  /* 0x0000000202e27824 */ /* 0x100fe200078e02e7 */
[----:B------:R-:W-:Y:S01]  /*4770*/  LDSM.16.MT88.4 R156, [R231+0x100] ;  /* 0x00010000e79c783b */ /* 0x000fe20000004200 */
[----:B------:R-:W-:Y:S01]  /*4780*/  IMAD R225, R3, 0x2, R231 ;  /* 0x0000000203e17824 */ /* 0x000fe200078e02e7 */
[----:B------:R-:W-:Y:S01]  /*4790*/  FSEL R19, R5, -INF , !P0 ;  /* 0xff80000005137808 */ /* 0x000fe20004000000 */
[----:B------:R-:W-:Y:S01]  /*47a0*/  IMAD R224, R3, 0x2, R226 ;  /* 0x0000000203e07824 */ /* 0x000fe200078e02e2 */
[----:B------:R-:W-:Y:S01]  /*47b0*/  ISETP.GT.AND P0, PT, R22, 0x8, P1 ;  /* 0x000000081600780c */ /* 0x000fe20000f04270 */
[----:B------:R-:W-:Y:S01]  /*47c0*/  LDSM.16.MT88.4 R148, [R226+0x100] ;  /* 0x00010000e294783b */ /* 0x000fe20000004200 */
[----:B------:R-:W-:-:S02]  /*47d0*/  ULDC.64 UR4, c[0x0][0x2c8] ;  /* 0x0000b20000047ab9 */ /* 0x000fc40000000a00 */
[C---:B------:R-:W-:Y:S01]  /*47e0*/  ISETP.LT.OR P0, PT, R21.reuse, 0x9, P0 ;  /* 0x000000091500780c */ /* 0x040fe20000701670 */
[----:B------:R-:W-:Y:S01]  /*47f0*/  LDSM.16.MT88.4 R140, [R225+0x100] ;  /* 0x00010000e18c783b */ /* 0x000fe20000004200 */
[----:B------:R-:W-:Y:S02]  /*4800*/  UIMAD.WIDE.U32 UR26, UR25, UR4, URZ ;  /* 0x00000004191a72a5 */ /* 0x000fe4000f8e003f */
[----:B------:R-:W-:Y:S01]  /*4810*/  FSEL R17, R26, -INF , !P0 ;  /* 0xff8000001a117808 */ /* 0x000fe20004000000 */
[----:B------:R-:W-:Y:S01]  /*4820*/  LDSM.16.MT88.4 R132, [R224+0x100] ;  /* 0x00010000e084783b */ /* 0x000fe20000004200 */
[----:B------:R-:W-:Y:S01]  /*4830*/  ISETP.GT.AND P0, PT, R22, 0x9, P1 ;  /* 0x000000091600780c */ /* 0x000fe20000f04270 */
[----:B------:R-:W-:Y:S02]  /*4840*/  UIADD3 UR20, UR20, -0x2, URZ ;  /* 0xfffffffe14147890 */ /* 0x000fe4000fffe03f */
[----:B------:R-:W-:Y:S01]  /*4850*/  LDSM.16.MT88.4 R40, [R231+0x2100] ;  /* 0x00210000e728783b */ /* 0x000fe20000004200 */
[----:B------:R-:W-:Y:S01]  /*4860*/  ISETP.LT.OR P0, PT, R21, 0xa, P0 ;  /* 0x0000000a1500780c */ /* 0x000fe20000701670 */
[----:B------:R-:W-:-:S02]  /*4870*/  @UP1 UMOV UR25, UR27 ;  /* 0x0000001b00191c82 */ /* 0x000fc40008000000 */
[----:B------:R-:W-:Y:S01]  /*4880*/  LDSM.16.MT88.4 R48, [R226+0x2100] ;  /* 0x00210000e230783b */ /* 0x000fe20000004200 */
[----:B------:R-:W-:Y:S01]  /*4890*/  FSEL R5, R25, -INF , !P0 ;  /* 0xff80000019057808 */ /* 0x000fe20004000000 */
[----:B------:R-:W-:Y:S01]  /*48a0*/  @UP1 USHF.R.U32.HI UR24, URZ, UR5, UR25 ;  /* 0x000000053f181299 */ /* 0x000fe20008011619 */
[----:B------:R-:W-:Y:S01]  /*48b0*/  ISETP.GT.AND P0, PT, R22, 0x10, P1 ;  /* 0x000000101600780c */ /* 0x000fe20000f04270 */
[----:B------:R-:W-:Y:S02]  /*48c0*/  LDSM.16.MT88.4 R56, [R225+0x2100] ;  /* 0x00210000e138783b */ /* 0x000fe40000004200 */
[----:B------:R-:W-:Y:S01]  /*48d0*/  UIADD3 UR4, UR21, UR24, URZ ;  /* 0x0000001815047290 */ /* 0x000fe2000fffe03f */
[----:B------:R-:W-:Y:S01]  /*48e0*/  ISETP.LT.OR P0, PT, R21, 0x11, P0 ;  /* 0x000000111500780c */ /* 0x000fe20000701670 */
[----:B------:R-:W-:Y:S01]  /*48f0*/  LDSM.16.MT88.4 R64, [R224+0x2100] ;  /* 0x00210000e040783b */ /* 0x000fe20000004200 */
[----:B------:R-:W-:Y:S02]  /*4900*/  ULDC UR21, c[0x0][0x328] ;  /* 0x0000ca0000157ab9 */ /* 0x000fe40000000800 */
[----:B------:R-:W-:Y:S01]  /*4910*/  FSEL R15, R20, -INF , !P0 ;  /* 0xff800000140f7808 */ /* 0x000fe20004000000 */
[----:B------:R-:W-:Y:S01]  /*4920*/  LDSM.16.MT88.4 R72, [R231+0x4100] ;  /* 0x00410000e748783b */ /* 0x000fe20000004200 */
[----:B------:R-:W-:Y:S01]  /*4930*/  ISETP.GT.AND P0, PT, R22, 0x11, P1 ;  /* 0x000000111600780c */ /* 0x000fe20000f04270 */
[----:B------:R-:W-:-:S02]  /*4940*/  UIADD3 UR21, UR4, UR21, URZ ;  /* 0x0000001504157290 */ /* 0x000fc4000fffe03f */
[----:B------:R-:W-:Y:S01]  /*4950*/  LDSM.16.MT88.4 R80, [R226+0x4100] ;  /* 0x00410000e250783b */ /* 0x000fe20000004200 */
[----:B------:R-:W-:-:S03]  /*4960*/  ISETP.LT.OR P0, PT, R21, 0x12, P0 ;  /* 0x000000121500780c */ /* 0x000fc60000701670 */
[----:B------:R-:W-:Y:S01]  /*4970*/  LDSM.16.MT88.4 R88, [R225+0x4100] ;  /* 0x00410000e158783b */ /* 0x000fe20000004200 */
[----:B------:R-:W-:Y:S02]  /*4980*/  FSEL R11, R9, -INF , !P0 ;  /* 0xff800000090b7808 */ /* 0x000fe40004000000 */
[----:B------:R-:W-:Y:S01]  /*4990*/  ISETP.GT.AND P0, PT, R22, 0x18, P1 ;  /* 0x000000181600780c */ /* 0x000fe20000f04270 */
[----:B------:R-:W-:Y:S03]  /*49a0*/  LDSM.16.MT88.4 R96, [R224+0x4100] ;  /* 0x00410000e060783b */ /* 0x000fe60000004200 */
[----:B------:R-:W-:Y:S01]  /*49b0*/  ISETP.LT.OR P0, PT, R21, 0x19, P0 ;  /* 0x000000191500780c */ /* 0x000fe20000701670 */
[----:B------:R-:W-:Y:S03]  /*49c0*/  LDSM.16.MT88.4 R104, [R231+0x6100] ;  /* 0x00610000e768783b */ /* 0x000fe60000004200 */
[----:B------:R-:W-:Y:S01]  /*49d0*/  FSEL R9, R18, -INF , !P0 ;  /* 0xff80000012097808 */ /* 0x000fe20004000000 */
[----:B------:R-:W-:Y:S01]  /*49e0*/  LDSM.16.MT88.4 R112, [R226+0x6100] ;  /* 0x00610000e270783b */ /* 0x000fe20000004200 */
[----:B------:R-:W-:-:S03]  /*49f0*/  ISETP.GT.AND P0, PT, R22, 0x19, P1 ;  /* 0x000000191600780c */ /* 0x000fc60000f04270 */
[----:B------:R-:W-:Y:S01]  /*4a00*/  LDSM.16.MT88.4 R120, [R225+0x6100] ;  /* 0x00610000e178783b */ /* 0x000fe20000004200 */
[----:B------:R-:W-:-:S03]  /*4a10*/  ISETP.LT.OR P0, PT, R21, 0x1a, P0 ;  /* 0x0000001a1500780c */ /* 0x000fc60000701670 */
[----:B------:R-:W-:Y:S01]  /*4a20*/  LDSM.16.MT88.4 R28, [R231+0x900] ;  /* 0x00090000e71c783b */ /* 0x000fe20000004200 */
[----:B------:R-:W-:Y:S02]  /*4a30*/  FSEL R13, R23, -INF , !P0 ;  /* 0xff800000170d7808 */ /* 0x000fe40004000000 */
[----:B------:R-:W-:Y:S01]  /*4a40*/  ISETP.GT.AND P0, PT, R22, 0x20, P1 ;  /* 0x000000201600780c */ /* 0x000fe20000f04270 */
[----:B------:R-:W-:Y:S01]  /*4a50*/  LDSM.16.MT88.4 R24, [R225+0x900] ;  /* 0x00090000e118783b */ /* 0x000fe20000004200 */
[----:B------:R-:W-:Y:S02]  /*4a60*/  FMNMX.FTZ R23, R7, R16, !PT ;  /* 0x0000001007177209 */ /* 0x000fe40007810000 */
[----:B------:R-:W-:Y:S02]  /*4a70*/  ISETP.LT.OR P0, PT, R21, 0x21, P0 ;  /* 0x000000211500780c */ /* 0x000fe40000701670 */
[----:B------:R-:W-:Y:S02]  /*4a80*/  FMNMX.FTZ R23, R14, R23, !PT ;  /* 0x000000170e177209 */ /* 0x000fe40007810000 */
[----:B------:R-:W-:-:S02]  /*4a90*/  FSEL R187, R187, -INF , !P0 ;  /* 0xff800000bbbb7808 */ /* 0x000fc40004000000 */
[----:B------:R-:W-:Y:S02]  /*4aa0*/  ISETP.GT.AND P0, PT, R22, 0x21, P1 ;  /* 0x000000211600780c */ /* 0x000fe40000f04270 */
[----:B------:R-:W-:Y:S02]  /*4ab0*/  FMNMX.FTZ R23, R12, R23, !PT ;  /* 0x000000170c177209 */ /* 0x000fe40007810000 */
[----:B------:R-:W-:Y:S02]  /*4ac0*/  ISETP.LT.OR P0, PT, R21, 0x22, P0 ;  /* 0x000000221500780c */ /* 0x000fe40000701670 */
[----:B------:R-:W-:Y:S02]  /*4ad0*/  FMNMX.FTZ R23, R10, R23, !PT ;  /* 0x000000170a177209 */ /* 0x000fe40007810000 */
[----:B------:R-:W-:Y:S02]  /*4ae0*/  FSEL R195, R195, -INF , !P0 ;  /* 0xff800000c3c37808 */ /* 0x000fe40004000000 */
[----:B------:R-:W-:-:S02]  /*4af0*/  ISETP.GT.AND P0, PT, R22, 0x28, P1 ;  /* 0x000000281600780c */ /* 0x000fc40000f04270 */
[----:B------:R-:W-:Y:S02]  /*4b00*/  FMNMX.FTZ R23, R6, R23, !PT ;  /* 0x0000001706177209 */ /* 0x000fe40007810000 */
[----:B------:R-:W-:Y:S02]  /*4b10*/  ISETP.LT.OR P0, PT, R21, 0x29, P0 ;  /* 0x000000291500780c */ /* 0x000fe40000701670 */
[----:B------:R-:W-:Y:S02]  /*4b20*/  FMNMX.FTZ R23, R4, R23, !PT ;  /* 0x0000001704177209 */ /* 0x000fe40007810000 */
[----:B------:R-:W-:Y:S02]  /*4b30*/  FSEL R193, R193, -INF , !P0 ;  /* 0xff800000c1c17808 */ /* 0x000fe40004000000 */
[----:B------:R-:W-:Y:S02]  /*4b40*/  ISETP.GT.AND P0, PT, R22, 0x29, P1 ;  /* 0x000000291600780c */ /* 0x000fe40000f04270 */
[----:B------:R-:W-:-:S02]  /*4b50*/  FMNMX.FTZ R23, R8, R23, !PT ;  /* 0x0000001708177209 */ /* 0x000fc40007810000 */
[----:B------:R-:W-:Y:S02]  /*4b60*/  ISETP.LT.OR P0, PT, R21, 0x2a, P0 ;  /* 0x0000002a1500780c */ /* 0x000fe40000701670 */
[----:B------:R-:W-:Y:S02]  /*4b70*/  FMNMX.FTZ R23, R190, R23, !PT ;  /* 0x00000017be177209 */ /* 0x000fe40007810000 */
[----:B------:R-:W-:Y:S02]  /*4b80*/  FSEL R191, R191, -INF , !P0 ;  /* 0xff800000bfbf7808 */ /* 0x000fe40004000000 */
[----:B------:R-:W-:Y:S02]  /*4b90*/  ISETP.GT.AND P0, PT, R22, 0x30, P1 ;  /* 0x000000301600780c */ /* 0x000fe40000f04270 */
[----:B------:R-:W-:Y:S02]  /*4ba0*/  FMNMX.FTZ R23, R182, R23, !PT ;  /* 0x00000017b6177209 */ /* 0x000fe40007810000 */
[----:B------:R-:W-:-:S02]  /*4bb0*/  ISETP.LT.OR P0, PT, R21, 0x31, P0 ;  /* 0x000000311500780c */ /* 0x000fc40000701670 */
[----:B------:R-:W-:Y:S02]  /*4bc0*/  FMNMX.FTZ R23, R188, R23, !PT ;  /* 0x00000017bc177209 */ /* 0x000fe40007810000 */
[----:B------:R-:W-:Y:S02]  /*4bd0*/  FSEL R33, R33, -INF , !P0 ;  /* 0xff80000021217808 */ /* 0x000fe40004000000 */
[----:B------:R-:W-:Y:S02]  /*4be0*/  ISETP.GT.AND P0, PT, R22, 0x31, P1 ;  /* 0x000000311600780c */ /* 0x000fe40000f04270 */
[----:B------:R-:W-:Y:S02]  /*4bf0*/  FMNMX.FTZ R23, R184, R23, !PT ;  /* 0x00000017b8177209 */ /* 0x000fe40007810000 */
[----:B------:R-:W-:Y:S02]  /*4c00*/  ISETP.LT.OR P0, PT, R21, 0x32, P0 ;  /* 0x000000321500780c */ /* 0x000fe40000701670 */
[----:B------:R-:W-:-:S02]  /*4c10*/  FMNMX.FTZ R23, R194, R23, !PT ;  /* 0x00000017c2177209 */ /* 0x000fc40007810000 */
[----:B------:R-:W-:Y:S02]  /*4c20*/  FSEL R189, R189, -INF , !P0 ;  /* 0xff800000bdbd7808 */ /* 0x000fe40004000000 */
[----:B------:R-:W-:Y:S02]  /*4c30*/  ISETP.GT.AND P0, PT, R22, 0x38, P1 ;  /* 0x000000381600780c */ /* 0x000fe40000f04270 */
[----:B------:R-:W-:Y:S02]  /*4c40*/  FMNMX.FTZ R23, R192, R23, !PT ;  /* 0x00000017c0177209 */ /* 0x000fe40007810000 */
[----:B------:R-:W-:Y:S02]  /*4c50*/  ISETP.LT.OR P0, PT, R21, 0x39, P0 ;  /* 0x000000391500780c */ /* 0x000fe40000701670 */
[----:B------:R-:W-:Y:S02]  /*4c60*/  FMNMX.FTZ R23, R34, R23, !PT ;  /* 0x0000001722177209 */ /* 0x000fe40007810000 */
[----:B------:R-:W-:-:S02]  /*4c70*/  FSEL R185, R185, -INF , !P0 ;  /* 0xff800000b9b97808 */ /* 0x000fc40004000000 */
[----:B------:R-:W-:-:S04]  /*4c80*/  ISETP.GT.AND P0, PT, R22, RZ, P1 ;  /* 0x000000ff1600720c */ /* 0x000fc80000f04270 */
[----:B------:R-:W-:-:S04]  /*4c90*/  ISETP.LT.OR P0, PT, R21, 0x1, P0 ;  /* 0x000000011500780c */ /* 0x000fc80000701670 */
[----:B------:R-:W-:Y:S02]  /*4ca0*/  FSEL R18, R0, -INF , !P0 ;  /* 0xff80000000127808 */ /* 0x000fe40004000000 */
[----:B------:R-:W-:Y:S02]  /*4cb0*/  ISETP.GT.AND P0, PT, R22, 0x39, P1 ;  /* 0x000000391600780c */ /* 0x000fe40000f04270 */
[----:B------:R-:W-:Y:S02]  /*4cc0*/  FMNMX.FTZ R20, R18, R19, !PT ;  /* 0x0000001312147209 */ /* 0x000fe40007810000 */
[----:B------:R-:W-:Y:S02]  /*4cd0*/  ISETP.LT.OR P0, PT, R21, 0x3a, P0 ;  /* 0x0000003a1500780c */ /* 0x000fe40000701670 */
[----:B------:R-:W-:Y:S02]  /*4ce0*/  FMNMX.FTZ R20, R17, R20, !PT ;  /* 0x0000001411147209 */ /* 0x000fe40007810000 */
[----:B------:R-:W-:-:S02]  /*4cf0*/  FMNMX.FTZ R0, R32, R23, !PT ;  /* 0x0000001720007209 */ /* 0x000fc40007810000 */
[----:B------:R-:W-:Y:S02]  /*4d00*/  FMNMX.FTZ R20, R5, R20, !PT ;  /* 0x0000001405147209 */ /* 0x000fe40007810000 */
[----:B------:R-:W-:Y:S01]  /*4d10*/  FSEL R183, R183, -INF , !P0 ;  /* 0xff800000b7b77808 */ /* 0x000fe20004000000 */
        /* <DEDUP_REMOVED lines=11> */
[----:B------:R-:W-:-:S04]  /*4dd0*/  FMNMX.FTZ R20, R33, R20, !PT ;  /* 0x0000001421147209 */ /* 0x000fc80007810000 */
[----:B------:R-:W-:-:S04]  /*4de0*/  FMNMX.FTZ R20, R189, R20, !PT ;  /* 0x00000014bd147209 */ /* 0x000fc80007810000 */
[----:B------:R-:W-:-:S04]  /*4df0*/  FMNMX.FTZ R20, R185, R20, !PT ;  /* 0x00000014b9147209 */ /* 0x000fc80007810000 */
[----:B------:R-:W-:-:S05]  /*4e00*/  FMNMX.FTZ R20, R183, R20, !PT ;  /* 0x00000014b7147209 */ /* 0x000fca0007810000 */
[----:B------:R-:W2:Y:S01]  /*4e10*/  SHFL.BFLY PT, R21, R20, 0x2, 0x1f ;  /* 0x0c401f0014157f89 */ /* 0x000ea200000e0000 */
[----:B-1----:R-:W-:-:S04]  /*4e20*/  FMNMX.FTZ R0, R23, R0, !PT ;  /* 0x0000000017007209 */ /* 0x002fc80007810000 */
[C---:B------:R-:W-:Y:S01]  /*4e30*/  FSETP.NEU.FTZ.AND P0, PT, R0.reuse, -INF , PT ;  /* 0xff8000000000780b */ /* 0x040fe20003f1d000 */
[----:B------:R-:W-:-:S05]  /*4e40*/  FMUL.FTZ R35, R0, c[0x0][0x2d0] ;  /* 0x0000b40000237a20 */ /* 0x000fca0000410000 */
[----:B------:R-:W-:-:S05]  /*4e50*/  FSEL R35, R35, RZ, P0 ;  /* 0x000000ff23237208 */ /* 0x000fca0000000000 */
[--C-:B------:R-:W-:Y:S02]  /*4e60*/  FFMA.FTZ R180, R7, c[0x0][0x2d0], -R35.reuse ;  /* 0x0000b40007b47a23 */ /* 0x100fe40000010823 */
[--C-:B------:R-:W-:Y:S02]  /*4e70*/  FFMA.FTZ R177, R16, c[0x0][0x2d0], -R35.reuse ;  /* 0x0000b40010b17a23 */ /* 0x100fe40000010823 */
[--C-:B------:R-:W-:Y:S02]  /*4e80*/  FFMA.FTZ R178, R14, c[0x0][0x2d0], -R35.reuse ;  /* 0x0000b4000eb27a23 */ /* 0x100fe40000010823 */
[--C-:B------:R-:W-:Y:S01]  /*4e90*/  FFMA.FTZ R173, R12, c[0x0][0x2d0], -R35.reuse ;  /* 0x0000b4000cad7a23 */ /* 0x100fe20000010823 */
[----:B--2---:R-:W-:Y:S01]  /*4ea0*/  FMNMX.FTZ R21, R20, R21, !PT ;  /* 0x0000001514157209 */ /* 0x004fe20007810000 */
[--C-:B------:R-:W-:Y:S01]  /*4eb0*/  FFMA.FTZ R171, R6, c[0x0][0x2d0], -R35.reuse ;  /* 0x0000b40006ab7a23 */ /* 0x100fe20000010823 */
[----:B------:R-:W-:Y:S01]  /*4ec0*/  MUFU.EX2 R180, R180 ;  /* 0x000000b400b47308 */ /* 0x000fe20000000800 */
[----:B------:R-:W-:-:S02]  /*4ed0*/  FFMA.FTZ R170, R4, c[0x0][0x2d0], -R35 ;  /* 0x0000b40004aa7a23 */ /* 0x000fc40000010823 */
[----:B------:R-:W1:Y:S01]  /*4ee0*/  SHFL.BFLY PT, R164, R21, 0x1, 0x1f ;  /* 0x0c201f0015a47f89 */ /* 0x000e6200000e0000 */
[--C-:B------:R-:W-:Y:S02]  /*4ef0*/  FFMA.FTZ R176, R10, c[0x0][0x2d0], -R35.reuse ;  /* 0x0000b4000ab07a23 */ /* 0x100fe40000010823 */
[--C-:B------:R-:W-:Y:S02]  /*4f00*/  FFMA.FTZ R167, R8, c[0x0][0x2d0], -R35.reuse ;  /* 0x0000b40008a77a23 */ /* 0x100fe40000010823 */
[----:B------:R-:W2:Y:S01]  /*4f10*/  MUFU.EX2 R177, R177 ;  /* 0x000000b100b17308 */ /* 0x000ea20000000800 */
[--C-:B------:R-:W-:Y:S02]  /*4f20*/  FFMA.FTZ R179, R190, c[0x0][0x2d0], -R35.reuse ;  /* 0x0000b400beb37a23 */ /* 0x100fe40000010823 */
[--C-:B------:R-:W-:Y:S02]  /*4f30*/  FFMA.FTZ R181, R188, c[0x0][0x2d0], -R35.reuse ;  /* 0x0000b400bcb57a23 */ /* 0x100fe40000010823 */
[----:B------:R-:W-:-:S02]  /*4f40*/  FFMA.FTZ R182, R182, c[0x0][0x2d0], -R35 ;  /* 0x0000b400b6b67a23 */ /* 0x000fc40000010823 */
[--C-:B------:R-:W-:Y:S01]  /*4f50*/  FFMA.FTZ R184, R184, c[0x0][0x2d0], -R35.reuse ;  /* 0x0000b400b8b87a23 */ /* 0x100fe20000010823 */
[----:B------:R-:W-:Y:S01]  /*4f60*/  MUFU.EX2 R178, R178 ;  /* 0x000000b200b27308 */ /* 0x000fe20000000800 */
[----:B------:R-:W-:-:S07]  /*4f70*/  FFMA.FTZ R192, R192, c[0x0][0x2d0], -R35 ;  /* 0x0000b400c0c07a23 */ /* 0x000fce0000010823 */
[----:B------:R-:W3:Y:S01]  /*4f80*/  MUFU.EX2 R173, R173 ;  /* 0x000000ad00ad7308 */ /* 0x000ee20000000800 */
[----:B--2---:R-:W-:Y:S01]  /*4f90*/  F2FP.BF16.PACK_AB R128, R177, R180 ;  /* 0x000000b4b180723e */ /* 0x004fe200000010ff */
[----:B------:R-:W-:Y:S01]  /*4fa0*/  FADD.FTZ R177, R180, R177 ;  /* 0x000000b1b4b17221 */ /* 0x000fe20000010000 */
[----:B-1----:R-:W-:Y:S02]  /*4fb0*/  FMNMX.FTZ R164, R164, R21, !PT ;  /* 0x00000015a4a47209 */ /* 0x002fe40007810000 */
[----:B------:R-:W-:Y:S02]  /*4fc0*/  LDSM.16.MT88.4 R20, [R231+0x2900] ;  /* 0x00290000e714783b */ /* 0x000fe40000004200 */
[C---:B------:R-:W-:Y:S01]  /*4fd0*/  FSETP.NEU.FTZ.AND P0, PT, R164.reuse, -INF , PT ;  /* 0xff800000a400780b */ /* 0x040fe20003f1d000 */
[----:B------:R-:W-:Y:S01]  /*4fe0*/  FMUL.FTZ R186, R164, c[0x0][0x2d0] ;  /* 0x0000b400a4ba7a20 */ /* 0x000fe20000410000 */
[----:B------:R-:W-:Y:S04]  /*4ff0*/  MUFU.EX2 R176, R176 ;  /* 0x000000b000b07308 */ /* 0x000fe80000000800 */
[----:B------:R-:W-:-:S02]  /*5000*/  FSEL R186, R186, RZ, P0 ;  /* 0x000000ffbaba7208 */ /* 0x000fc40000000000 */
[----:B------:R-:W-:Y:S02]  /*5010*/  PLOP3.LUT P0, PT, PT, PT, UP0, 0x40, 0x0 ;  /* 0x000000000000781c */ /* 0x000fe40003f0e808 */
[----:B---3--:R-:W-:Y:S01]  /*5020*/  F2FP.BF16.PACK_AB R130, R173, R178 ;  /* 0x000000b2ad82723e */ /* 0x008fe200000010ff */
[--C-:B------:R-:W-:Y:S01]  /*5030*/  FFMA.FTZ R172, R18, c[0x0][0x2d0], -R186.reuse ;  /* 0x0000b40012ac7a23 */ /* 0x100fe200000108ba */
[----:B------:R-:W-:Y:S01]  /*5040*/  MUFU.EX2 R171, R171 ;  /* 0x000000ab00ab7308 */ /* 0x000fe20000000800 */
[--C-:B------:R-:W-:Y:S02]  /*5050*/  FFMA.FTZ R175, R19, c[0x0][0x2d0], -R186.reuse ;  /* 0x0000b40013af7a23 */ /* 0x100fe400000108ba */
[--C-:B------:R-:W-:Y:S02]  /*5060*/  FFMA.FTZ R174, R17, c[0x0][0x2d0], -R186.reuse ;  /* 0x0000b40011ae7a23 */ /* 0x100fe400000108ba */
[--C-:B------:R-:W-:Y:S01]  /*5070*/  FFMA.FTZ R169, R5, c[0x0][0x2d0], -R186.reuse ;  /* 0x0000b40005a97a23 */ /* 0x100fe200000108ba */
[----:B------:R-:W-:Y:S01]  /*5080*/  LDSM.16.MT88.4 R16, [R224+0x900] ;  /* 0x00090000e010783b */ /* 0x000fe20000004200 */
[--C-:B------:R-:W-:Y:S01]  /*5090*/  FFMA.FTZ R165, R11, c[0x0][0x2d0], -R186.reuse ;  /* 0x0000b4000ba57a23 */ /* 0x100fe200000108ba */
[----:B------:R-:W-:Y:S01]  /*50a0*/  MUFU.EX2 R172, R172 ;  /* 0x000000ac00ac7308 */ /* 0x000fe20000000800 */
[--C-:B------:R-:W-:Y:S01]  /*50b0*/  FFMA.FTZ R3, R9, c[0x0][0x2d0], -R186.reuse ;  /* 0x0000b40009037a23 */ /* 0x100fe200000108ba */
[----:B------:R-:W1:Y:S01]  /*50c0*/  LDSM.16.MT88.4 R4, [R224+0x6100] ;  /* 0x00610000e004783b */ /* 0x000e620000004200 */
[----:B------:R-:W-:-:S02]  /*50d0*/  FFMA.FTZ R168, R15, c[0x0][0x2d0], -R186 ;  /* 0x0000b4000fa87a23 */ /* 0x000fc400000108ba */
[--C-:B------:R-:W-:Y:S01]  /*50e0*/  FFMA.FTZ R2, R13, c[0x0][0x2d0], -R186.reuse ;  /* 0x0000b4000d027a23 */ /* 0x100fe200000108ba */
[----:B------:R-:W2:Y:S01]  /*50f0*/  LDSM.16.MT88.4 R8, [R226+0x900] ;  /* 0x00090000e208783b */ /* 0x000ea20000004200 */
[--C-:B------:R-:W-:Y:S01]  /*5100*/  FFMA.FTZ R187, R187, c[0x0][0x2d0], -R186.reuse ;  /* 0x0000b400bbbb7a23 */ /* 0x100fe200000108ba */
[----:B------:R-:W3:Y:S01]  /*5110*/  MUFU.EX2 R175, R175 ;  /* 0x000000af00af7308 */ /* 0x000ee20000000800 */
[--C-:B------:R-:W-:Y:S01]  /*5120*/  FFMA.FTZ R188, R195, c[0x0][0x2d0], -R186.reuse ;  /* 0x0000b400c3bc7a23 */ /* 0x100fe200000108ba */
[----:B------:R-:W4:Y:S01]  /*5130*/  LDSM.16.MT88.4 R12, [R226+0x2900] ;  /* 0x00290000e20c783b */ /* 0x000f220000004200 */
[--C-:B------:R-:W-:Y:S02]  /*5140*/  FFMA.FTZ R190, R193, c[0x0][0x2d0], -R186.reuse ;  /* 0x0000b400c1be7a23 */ /* 0x100fe400000108ba */
[--C-:B------:R-:W-:Y:S02]  /*5150*/  FFMA.FTZ R191, R191, c[0x0][0x2d0], -R186.reuse ;  /* 0x0000b400bfbf7a23 */ /* 0x100fe400000108ba */
[----:B------:R-:W-:Y:S01]  /*5160*/  FFMA.FTZ R193, R194, c[0x0][0x2d0], -R35 ;  /* 0x0000b400c2c17a23 */ /* 0x000fe20000010823 */
[----:B------:R-:W-:Y:S01]  /*5170*/  MUFU.EX2 R174, R174 ;  /* 0x000000ae00ae7308 */ /* 0x000fe20000000800 */
[----:B------:R-:W-:-:S02]  /*5180*/  FFMA.FTZ R196, R33, c[0x0][0x2d0], -R186 ;  /* 0x0000b40021c47a23 */ /* 0x000fc400000108ba */
[--C-:B------:R-:W-:Y:S02]  /*5190*/  FFMA.FTZ R189, R189, c[0x0][0x2d0], -R186.reuse ;  /* 0x0000b400bdbd7a23 */ /* 0x100fe400000108ba */
[--C-:B------:R-:W-:Y:S02]  /*51a0*/  FFMA.FTZ R185, R185, c[0x0][0x2d0], -R186.reuse ;  /* 0x0000b400b9b97a23 */ /* 0x100fe400000108ba */
[--C-:B------:R-:W-:Y:S01]  /*51b0*/  FFMA.FTZ R194, R34, c[0x0][0x2d0], -R35.reuse ;  /* 0x0000b40022c27a23 */ /* 0x100fe20000010823 */
[----:B------:R-:W5:Y:S01]  /*51c0*/  MUFU.EX2 R169, R169 ;  /* 0x000000a900a97308 */ /* 0x000f620000000800 */
[----:B---3--:R-:W-:Y:S01]  /*51d0*/  F2FP.BF16.PACK_AB R129, R175, R172 ;  /* 0x000000acaf81723e */ /* 0x008fe200000010ff */
[----:B------:R-:W-:Y:S02]  /*51e0*/  FFMA.FTZ R195, R32, c[0x0][0x2d0], -R35 ;  /* 0x0000b40020c37a23 */ /* 0x000fe40000010823 */
[----:B------:R-:W-:Y:S01]  /*51f0*/  FFMA.FTZ R186, R183, c[0x0][0x2d0], -R186 ;  /* 0x0000b400b7ba7a23 */ /* 0x000fe200000108ba */
[----:B------:R-:W-:Y:S01]  /*5200*/  LDSM.16.MT88.4 R32, [R231+0x1900] ;  /* 0x00190000e720783b */ /* 0x000fe20000004200 */
[----:B------:R-:W-:-:S02]  /*5210*/  FADD.FTZ R175, R172, R175 ;  /* 0x000000afacaf7221 */ /* 0x000fc40000010000 */
[----:B------:R-:W-:Y:S01]  /*5220*/  MUFU.EX2 R170, R170 ;  /* 0x000000aa00aa7308 */ /* 0x000fe20000000800 */
[----:B------:R-:W-:-:S04]  /*5230*/  FADD.FTZ R178, R178, R177 ;  /* 0x000000b1b2b27221 */ /* 0x000fc80000010000 */
[----:B------:R-:W-:Y:S01]  /*5240*/  FADD.FTZ R173, R173, R178 ;  /* 0x000000b2adad7221 */ /* 0x000fe20000010000 */
[----:B-----5:R-:W-:Y:S02]  /*5250*/  F2FP.BF16.PACK_AB R131, R169, R174 ;  /* 0x000000aea983723e */ /* 0x020fe400000010ff */
[----:B------:R-:W-:Y:S01]  /*5260*/  MUFU.EX2 R167, R167 ;  /* 0x000000a700a77308 */ /* 0x000fe20000000800 */
[----:B------:R-:W-:-:S04]  /*5270*/  FADD.FTZ R174, R174, R175 ;  /* 0x000000afaeae7221 */ /* 0x000fc80000010000 */
[----:B------:R-:W-:Y:S01]  /*5280*/  FADD.FTZ R169, R169, R174 ;  /* 0x000000aea9a97221 */ /* 0x000fe20000010000 */
[C---:B------:R-:W-:Y:S02]  /*5290*/  HMMA.16816.F32.BF16 R152, R128.reuse, R148, RZ ;  /* 0x000000948098723c */ /* 0x040fe400000418ff */
[----:B------:R-:W-:Y:S06]  /*52a0*/  MUFU.EX2 R168, R168 ;  /* 0x000000a800a87308 */ /* 0x000fec0000000800 */
[C---:B------:R-:W-:Y:S02]  /*52b0*/  HMMA.16816.F32.BF16 R148, R128.reuse, R150, RZ ;  /* 0x000000968094723c */ /* 0x040fe400000418ff */
[----:B------:R-:W3:Y:S06]  /*52c0*/  MUFU.EX2 R165, R165 ;  /* 0x000000a500a57308 */ /* 0x000eec0000000800 */
[C---:B------:R-:W-:Y:S02]  /*52d0*/  HMMA.16816.F32.BF16 R160, R128.reuse, R156, RZ ;  /* 0x0000009c80a0723c */ /* 0x040fe400000418ff */
[----:B------:R-:W-:Y:S06]  /*52e0*/  MUFU.EX2 R3, R3 ;  /* 0x0000000300037308 */ /* 0x000fec0000000800 */
[C---:B------:R-:W-:Y:S02]  /*52f0*/  HMMA.16816.F32.BF16 R144, R128.reuse, R140, RZ ;  /* 0x0000008c8090723c */ /* 0x040fe400000418ff */
[----:B------:R-:W5:Y:S06]  /*5300*/  MUFU.EX2 R2, R2 ;  /* 0x0000000200027308 */ /* 0x000f6c0000000800 */
[C---:B------:R-:W-:Y:S02]  /*5310*/  HMMA.16816.F32.BF16 R136, R128.reuse, R132, RZ ;  /* 0x000000848088723c */ /* 0x040fe400000418ff */
[----:B------:R-:W-:Y:S06]  /*5320*/  MUFU.EX2 R179, R179 ;  /* 0x000000b300b37308 */ /* 0x000fec0000000800 */
[C---:B------:R-:W-:Y:S02]  /*5330*/  HMMA.16816.F32.BF16 R36, R128.reuse, R40, RZ ;  /* 0x000000288024723c */ /* 0x040fe400000418ff */
[----:B------:R-:W1:Y:S06]  /*5340*/  MUFU.EX2 R182, R182 ;  /* 0x000000b600b67308 */ /* 0x000e6c0000000800 */
        /* <DEDUP_REMOVED lines=28> */
[C---:B------:R-:W-:Y:S08]  /*5510*/  HMMA.16816.F32.BF16 R48, R128.reuse, R50, RZ ;  /* 0x000000328030723c */ /* 0x040ff000000418ff */
        /* <DEDUP_REMOVED lines=9> */
[C---:B-1----:R-:W-:Y:S07]  /*55b0*/  HMMA.16816.F32.BF16 R124, R128.reuse, R4, RZ ;  /* 0x00000004807c723c */ /* 0x042fee00000418ff */
[----:B------:R-:W-:Y:S01]  /*55c0*/  F2FP.BF16.PACK_AB R4, R171, R176 ;  /* 0x000000b0ab04723e */ /* 0x000fe200000010ff */
[----:B------:R-:W-:Y:S01]  /*55d0*/  HMMA.16816.F32.BF16 R128, R128, R6, RZ ;  /* 0x000000068080723c */ /* 0x000fe200000418ff */
[----:B---3--:R-:W-:Y:S01]  /*55e0*/  F2FP.BF16.PACK_AB R5, R165, R168 ;  /* 0x000000a8a505723e */ /* 0x008fe200000010ff */
[----:B------:R-:W-:-:S02]  /*55f0*/  FADD.FTZ R176, R176, R173 ;  /* 0x000000adb0b07221 */ /* 0x000fc40000010000 */
[----:B------:R-:W-:Y:S02]  /*5600*/  FADD.FTZ R168, R168, R169 ;  /* 0x000000a9a8a87221 */ /* 0x000fe40000010000 */
[----:B------:R-:W-:Y:S01]  /*5610*/  FADD.FTZ R171, R171, R176 ;  /* 0x000000b0abab7221 */ /* 0x000fe20000010000 */
[----:B------:R-:W-:Y:S01]  /*5620*/  F2FP.BF16.PACK_AB R6, R167, R170 ;  /* 0x000000aaa706723e */ /* 0x000fe200000010ff */
[----:B------:R-:W-:Y:S01]  /*5630*/  FADD.FTZ R168, R165, R168 ;  /* 0x000000a8a5a87221 */ /* 0x000fe20000010000 */
[----:B-----5:R-:W-:Y:S01]  /*5640*/  F2FP.BF16.PACK_AB R7, R2, R3 ;  /* 0x000000030207723e */ /* 0x020fe200000010ff */
[----:B------:R-:W-:Y:S02]  /*5650*/  FADD.FTZ R170, R170, R171 ;  /* 0x000000abaaaa7221 */ /* 0x000fe40000010000 */
[----:B------:R-:W-:Y:S02]  /*5660*/  FADD.FTZ R3, R3, R168 ;  /* 0x000000a803037221 */ /* 0x000fe40000010000 */
[----:B------:R-:W-:-:S02]  /*5670*/  FADD.FTZ R170, R167, R170 ;  /* 0x000000aaa7aa7221 */ /* 0x000fc40000010000 */
[----:B--2---:R-:W-:Y:S01]  /*5680*/  HMMA.16816.F32.BF16 R152, R4, R8, R152 ;  /* 0x000000080498723c */ /* 0x004fe20000041898 */
[----:B------:R-:W-:-:S07]  /*5690*/  FADD.FTZ R2, R2, R3 ;  /* 0x0000000302027221 */ /* 0x000fce0000010000 */
[C---:B------:R-:W-:Y:S01]  /*56a0*/  HMMA.16816.F32.BF16 R148, R4.reuse, R10, R148 ;  /* 0x0000000a0494723c */ /* 0x040fe20000041894 */
[----:B------:R-:W1:Y:S07]  /*56b0*/  LDSM.16.MT88.4 R8, [R225+0x2900] ;  /* 0x00290000e108783b */ /* 0x000e6e0000004200 */
[C---:B----4-:R-:W-:Y:S08]  /*56c0*/  HMMA.16816.F32.BF16 R44, R4.reuse, R12, R44 ;  /* 0x0000000c042c723c */ /* 0x050ff0000004182c */
[C---:B------:R-:W-:Y:S01]  /*56d0*/  HMMA.16816.F32.BF16 R48, R4.reuse, R14, R48 ;  /* 0x0000000e0430723c */ /* 0x040fe20000041830 */
[----:B------:R-:W2:Y:S07]  /*56e0*/  LDSM.16.MT88.4 R12, [R225+0x4900] ;  /* 0x00490000e10c783b */ /* 0x000eae0000004200 */
[C---:B------:R-:W-:Y:S08]  /*56f0*/  HMMA.16816.F32.BF16 R136, R4.reuse, R16, R136 ;  /* 0x000000100488723c */ /* 0x040ff00000041888 */
[C---:B------:R-:W-:Y:S01]  /*5700*/  HMMA.16816.F32.BF16 R132, R4.reuse, R18, R132 ;  /* 0x000000120484723c */ /* 0x040fe20000041884 */
[----:B------:R-:W-:Y:S07]  /*5710*/  LDSM.16.MT88.4 R16, [R231+0x4900] ;  /* 0x00490000e710783b */ /* 0x000fee0000004200 */
[C---:B------:R-:W-:Y:S08]  /*5720*/  HMMA.16816.F32.BF16 R160, R4.reuse, R28, R160 ;  /* 0x0000001c04a0723c */ /* 0x040ff000000418a0 */
[C---:B-1----:R-:W-:Y:S08]  /*5730*/  HMMA.16816.F32.BF16 R52, R4.reuse, R8, R52 ;  /* 0x000000080434723c */ /* 0x042ff00000041834 */
[C---:B------:R-:W-:Y:S01]  /*5740*/  HMMA.16816.F32.BF16 R56, R4.reuse, R10, R56 ;  /* 0x0000000a0438723c */ /* 0x040fe20000041838 */
[----:B------:R-:W1:Y:S07]  /*5750*/  LDSM.16.MT88.4 R8, [R224+0x4900] ;  /* 0x00490000e008783b */ /* 0x000e6e0000004200 */
[C---:B--2---:R-:W-:Y:S08]  /*5760*/  HMMA.16816.F32.BF16 R84, R4.reuse, R12, R84 ;  /* 0x0000000c0454723c */ /* 0x044ff00000041854 */
[C---:B------:R-:W-:Y:S01]  /*5770*/  HMMA.16816.F32.BF16 R88, R4.reuse, R14, R88 ;  /* 0x0000000e0458723c */ /* 0x040fe20000041858 */
[----:B------:R-:W2:Y:S07]  /*5780*/  LDSM.16.MT88.4 R12, [R225+0x6900] ;  /* 0x00690000e10c783b */ /* 0x000eae0000004200 */
[C---:B------:R-:W-:Y:S01]  /*5790*/  HMMA.16816.F32.BF16 R156, R4.reuse, R30, R156 ;  /* 0x0000001e049c723c */ /* 0x040fe2000004189c */
[----:B------:R-:W-:Y:S07]  /*57a0*/  LDSM.16.MT88.4 R28, [R224+0x2900] ;  /* 0x00290000e01c783b */ /* 0x000fee0000004200 */
[C---:B------:R-:W-:Y:S08]  /*57b0*/  HMMA.16816.F32.BF16 R144, R4.reuse, R24, R144 ;  /* 0x000000180490723c */ /* 0x040ff00000041890 */
[C---:B------:R-:W-:Y:S01]  /*57c0*/  HMMA.16816.F32.BF16 R140, R4.reuse, R26, R140 ;  /* 0x0000001a048c723c */ /* 0x040fe2000004188c */
[----:B------:R-:W-:Y:S07]  /*57d0*/  LDSM.16.MT88.4 R24, [R226+0x4900] ;  /* 0x00490000e218783b */ /* 0x000fee0000004200 */
[C---:B-1----:R-:W-:Y:S08]  /*57e0*/  HMMA.16816.F32.BF16 R92, R4.reuse, R8, R92 ;  /* 0x00000008045c723c */ /* 0x042ff0000004185c */
[C---:B------:R-:W-:Y:S01]  /*57f0*/  HMMA.16816.F32.BF16 R96, R4.reuse, R10, R96 ;  /* 0x0000000a0460723c */ /* 0x040fe20000041860 */
[----:B------:R-:W1:Y:S07]  /*5800*/  LDSM.16.MT88.4 R8, [R224+0x6900] ;  /* 0x00690000e008783b */ /* 0x000e6e0000004200 */
[C---:B------:R-:W-:Y:S08]  /*5810*/  HMMA.16816.F32.BF16 R36, R4.reuse, R20, R36 ;  /* 0x000000140424723c */ /* 0x040ff00000041824 */
[C---:B------:R-:W-:Y:S01]  /*5820*/  HMMA.16816.F32.BF16 R40, R4.reuse, R22, R40 ;  /* 0x000000160428723c */ /* 0x040fe20000041828 */
[----:B------:R-:W3:Y:S07]  /*5830*/  LDSM.16.MT88.4 R20, [R231+0x6900] ;  /* 0x00690000e714783b */ /* 0x000eee0000004200 */
        /* <DEDUP_REMOVED lines=11> */
[----:B------:R-:W-:Y:S07]  /*58f0*/  LDSM.16.MT88.4 R28, [R225+0x1100] ;  /* 0x00110000e11c783b */ /* 0x000fee0000004200 */
[C---:B------:R-:W-:Y:S08]  /*5900*/  HMMA.16816.F32.BF16 R76, R4.reuse, R24, R76 ;  /* 0x00000018044c723c */ /* 0x040ff0000004184c */
[C---:B------:R-:W-:Y:S01]  /*5910*/  HMMA.16816.F32.BF16 R80, R4.reuse, R26, R80 ;  /* 0x0000001a0450723c */ /* 0x040fe20000041850 */
[----:B------:R-:W-:Y:S07]  /*5920*/  LDSM.16.MT88.4 R24, [R224+0x1100] ;  /* 0x00110000e018783b */ /* 0x000fee0000004200 */
        /* <DEDUP_REMOVED lines=15> */
[----:B--2---:R-:W-:Y:S01]  /*5a20*/  HMMA.16816.F32.BF16 R36, R4, R12, R36 ;  /* 0x0000000c0424723c */ /* 0x004fe20000041824 */
[----:B------:R-:W-:-:S02]  /*5a30*/  FADD.FTZ R190, R190, R187 ;  /* 0x000000bbbebe7221 */ /* 0x000fc40000010000 */
[----:B------:R-:W-:Y:S02]  /*5a40*/  FADD.FTZ R184, R184, R181 ;  /* 0x000000b5b8b87221 */ /* 0x000fe40000010000 */
[----:B------:R-:W-:-:S03]  /*5a50*/  FADD.FTZ R191, R191, R190 ;  /* 0x000000bebfbf7221 */ /* 0x000fc60000010000 */
        /* <DEDUP_REMOVED lines=19> */
[----:B------:R-:W5:Y:S07]  /*5b90*/  LDSM.16.MT88.4 R28, [R231+0x5100] ;  /* 0x00510000e71c783b */ /* 0x000f6e0000004200 */
[C---:B------:R-:W-:Y:S08]  /*5ba0*/  HMMA.16816.F32.BF16 R136, R4.reuse, R24, R136 ;  /* 0x000000180488723c */ /* 0x040ff00000041888 */
        /* <DEDUP_REMOVED lines=14> */
[C---:B-----5:R-:W-:Y:S08]  /*5c90*/  HMMA.16816.F32.BF16 R68, R4.reuse, R28, R68 ;  /* 0x0000001c0444723c */ /* 0x060ff00000041844 */
        /* <DEDUP_REMOVED lines=14> */
[C---:B------:R-:W-:Y:S01]  /*5d80*/  F2FP.BF16.PACK_AB R5, R189.reuse, R196 ;  /* 0x000000c4bd05723e */ /* 0x040fe200000010ff */
        /* <DEDUP_REMOVED lines=14> */
[C---:B------:R-:W-:Y:S08]  /*5e70*/  HMMA.16816.F32.BF16 R160, R4.reuse, R32, R160 ;  /* 0x0000002004a0723c */ /* 0x040ff000000418a0 */
        /* <DEDUP_REMOVED lines=21> */
[C---:B------:R-:W-:Y:S08]  /*5fd0*/  HMMA.16816.F32.BF16 R64, R4.reuse, R34, R64 ;  /* 0x000000220440723c */ /* 0x040ff00000041840 */
[C---:B-----5:R-:W-:Y:S08]  /*5fe0*/  HMMA.16816.F32.BF16 R76, R4.reuse, R28, R76 ;  /* 0x0000001c044c723c */ /* 0x060ff0000004184c */
[C---:B------:R-:W-:Y:S08]  /*5ff0*/  HMMA.16816.F32.BF16 R80, R4.reuse, R30, R80 ;  /* 0x0000001e0450723c */ /* 0x040ff00000041850 */
[C---:B------:R-:W-:Y:S08]  /*6000*/  HMMA.16816.F32.BF16 R84, R4.reuse, R24, R84 ;  /* 0x000000180454723c */ /* 0x040ff00000041854 */
[C---:B------:R-:W-:Y:S08]  /*6010*/  HMMA.16816.F32.BF16 R88, R4.reuse, R26, R88 ;  /* 0x0000001a0458723c */ /* 0x040ff00000041858 */
[C---:B---3--:R-:W-:Y:S08]  /*6020*/  HMMA.16816.F32.BF16 R92, R4.reuse, R20, R92 ;  /* 0x00000014045c723c */ /* 0x048ff0000004185c */
[C---:B------:R-:W-:Y:S08]  /*6030*/  HMMA.16816.F32.BF16 R96, R4.reuse, R22, R96 ;  /* 0x000000160460723c */ /* 0x040ff00000041860 */
[C---:B----4-:R-:W-:Y:S08]  /*6040*/  HMMA.16816.F32.BF16 R108, R4.reuse, R16, R108 ;  /* 0x00000010046c723c */ /* 0x050ff0000004186c */
[C---:B------:R-:W-:Y:S08]  /*6050*/  HMMA.16816.F32.BF16 R112, R4.reuse, R18, R112 ;  /* 0x000000120470723c */ /* 0x040ff00000041870 */
[C---:B--2---:R-:W-:Y:S08]  /*6060*/  HMMA.16816.F32.BF16 R116, R4.reuse, R12, R116 ;  /* 0x0000000c0474723c */ /* 0x044ff00000041874 */
[C---:B------:R-:W-:Y:S08]  /*6070*/  HMMA.16816.F32.BF16 R120, R4.reuse, R14, R120 ;  /* 0x0000000e0478723c */ /* 0x040ff00000041878 */
[C---:B-1----:R-:W-:Y:S08]  /*6080*/  HMMA.16816.F32.BF16 R124, R4.reuse, R8, R124 ;  /* 0x00000008047c723c */ /* 0x042ff0000004187c */
[----:B------:R-:W-:Y:S01]  /*6090*/  HMMA.16816.F32.BF16 R128, R4, R10, R128 ;  /* 0x0000000a0480723c */ /* 0x000fe20000041880 */
[----:B------:R-:W-:Y:S07]  /*60a0*/  @P0 BRA `(.L_x_1982) ;  /* 0x0000018000000947 */ /* 0x000fee0003800000 */
        /* <DEDUP_REMOVED lines=13> */
.L_x_1983:
[----:B------:R-:W-:Y:S02]  /*6180*/  UMOV UR5, 0x1 ;  /* 0x0000000100057882 */ /* 0x000fe40000000000 */
[----:B------:R-:W-:Y:S02]  /*6190*/  ULDC UR4, c[0x0][0x32c] ;  /* 0x0000cb0000047ab9 */ /* 0x000fe40000000800 */
[----:B------:R-:W-:-:S03]  /*61a0*/  UISETP.NE.AND UP2, UPT, UR5, UR4, UPT ;  /* 0x000000040500728c */ /* 0x000fc6000bf45270 */
[----:B------:R-:W-:Y:S02]  /*61b0*/  ULDC.64 UR4, c[0x0][0x330] ;  /* 0x0000cc0000047ab9 */ /* 0x000fe40000000a00 */
[----:B------:R-:W-:-:S07]  /*61c0*/  UIMAD.WIDE.U32 UR26, UR24, UR4, URZ ;  /* 0x00000004181a72a5 */ /* 0x000fce000f8e003f */
[----:B------:R-:W-:Y:S02]  /*61d0*/  @UP2 UMOV UR25, UR27 ;  /* 0x0000001b00192c82 */ /* 0x000fe40008000000 */
[----:B------:R-:W-:Y:S02]  /*61e0*/  @UP2 USHF.R.U32.HI UR24, URZ, UR5, UR25 ;  /* 0x000000053f182299 */ /* 0x000fe40008011619 */
.L_x_1984:
[----:B------:R-:W-:Y:S02]  /*61f0*/  ULDC UR4, c[0x0][0x32c] ;  /* 0x0000cb0000047ab9 */ /* 0x000fe40000000800 */
[----:B------:R-:W-:-:S04]  /*6200*/  UIMAD UR4, UR24, UR4, UR4 ;  /* 0x00000004180472a4 */ /* 0x000fc8000f8e0204 */
[----:B------:R-:W-:-:S04]  /*6210*/  UISETP.LT.AND UP2, UPT, UR21, UR4, UPT ;  /* 0x000000041500728c */ /* 0x000fc8000bf41270 */
[----:B------:R-:W-:-:S04]  /*6220*/  USEL UR21, UR21, UR4, UP2 ;  /* 0x0000000415157287 */ /* 0x000fc80009000000 */
.L_x_1982:
[----:B------:R-:W-:-:S04]  /*6230*/  USHF.R.S32.HI UR4, URZ, 0x1f, UR21 ;  /* 0x0000001f3f047899 */ /* 0x000fc80008011415 */
[----:B------:R-:W-:-:S04]  /*6240*/  ULEA.HI UR4, UR4, UR21, URZ, 0x6 ;  /* 0x0000001504047291 */ /* 0x000fc8000f8f303f */
[----:B------:R-:W-:-:S04]  /*6250*/  USHF.R.S32.HI UR4, URZ, 0x6, UR4 ;  /* 0x000000063f047899 */ /* 0x000fc80008011404 */
[----:B------:R-:W-:-:S04]  /*6260*/  UISETP.LT.AND UP2, UPT, UR9, UR4, UPT ;  /* 0x000000040900728c */ /* 0x000fc8000bf41270 */
[----:B------:R-:W-:-:S04]  /*6270*/  USEL UR4, UR9, UR4, !UP2 ;  /* 0x0000000409047287 */ /* 0x000fc8000d000000 */
[----:B------:R-:W-:-:S06]  /*6280*/  UISETP.GE.AND UP2, UPT, UR20, UR4, UPT ;  /* 0x000000041400728c */ /* 0x000fcc000bf46270 */
[----:B------:R-:W-:-:S13]  /*6290*/  PLOP3.LUT P0, PT, PT, PT, UP2, 0x40, 0x0 ;  /* 0x000000000000781c */ /* 0x000fda0003f0e828 */
[----:B------:R-:W-:Y:S05]  /*62a0*/  @P0 BRA `(.L_x_1985) ;  /* 0x0000487000000947 */ /* 0x000fea0003800000 */
[----:B------:R-:W-:Y:S01]  /*62b0*/  IMAD.MOV.U32 R3, RZ, RZ, R0 ;  /* 0x000000ffff037224 */ /* 0x000fe200078e0000 */
[C---:B------:R-:W-:Y:S01]  /*62c0*/  SHF.L.U64.HI R4, R207.reuse, 0x1, R166 ;  /* 0x00000001cf047819 */ /* 0x040fe200000102a6 */
[----:B------:R-:W-:Y:S01]  /*62d0*/  IMAD.MOV.U32 R2, RZ, RZ, R164 ;  /* 0x000000ffff027224 */ /* 0x000fe200078e00a4 */
[C---:B------:R-:W-:Y:S01]  /*62e0*/  SHF.L.U64.HI R252, R206.reuse, 0x1, R247 ;  /* 0x00000001cefc7819 */ /* 0x040fe200000102f7 */
[----:B------:R-:W-:Y:S01]  /*62f0*/  IMAD.SHL.U32 R0, R207, 0x2, RZ ;  /* 0x00000002cf007824 */ /* 0x000fe200078e00ff */
[----:B------:R-:W-:Y:S01]  /*6300*/  SEL R250, RZ, 0x10, P5 ;  /* 0x00000010fffa7807 */ /* 0x000fe20002800000 */
[----:B------:R-:W-:Y:S01]  /*6310*/  IMAD.SHL.U32 R251, R206, 0x2, RZ ;  /* 0x00000002cefb7824 */ /* 0x000fe200078e00ff */
[----:B------:R-:W-:Y:S02]  /*6320*/  SEL R249, RZ, 0x10, P4 ;  /* 0x00000010fff97807 */ /* 0x000fe40002000000 */
.L_x_1996:
[----:B------:R-:W-:Y:S04]  /*6330*/  DEPBAR.LE SB0, 0x0 ;  /* 0x000080000000791a */ /* 0x000fe80000000000 */
[----:B------:R-:W-:Y:S01]  /*6340*/  BAR.SYNC.DEFER_BLOCKING 0x0 ;  /* 0x0000000000007b1d */ /* 0x000fe20000010000 */
[----:B------:R-:W-:Y:S06]  /*6350*/  UISETP.GT.AND UP2, UPT, UR9, UR20, UPT ;  /* 0x000000140900728c */ /* 0x000fec000bf44270 */
[----:B------:R-:W-:Y:S01]  /*6360*/  PLOP3.LUT P0, PT, PT, PT, UP2, 0x80, 0x0 ;  /* 0x000000000000781c */ /* 0x000fe20003f0f028 */
[----:B------:R1:W2:Y:S04]  /*6370*/  LDSM.16.M88.4 R164, [R234+0x10100] ;  /* 0x01010000eaa4783b */ /* 0x0002a80000000200 */
[----:B------:R1:W3:Y:S04]  /*6380*/  LDSM.16.M88.4 R168, [R233+0x8100] ;  /* 0x00810000e9a8783b */ /* 0x0002e80000000200 */
[----:B------:R1:W4:Y:S04]  /*6390*/  LDSM.16.M88.4 R172, [R233+0x8900] ;  /* 0x00890000e9ac783b */ /* 0x0003280000000200 */
[----:B------:R1:W1:Y:S04]  /*63a0*/  LDSM.16.M88.4 R176, [R233+0x9100] ;  /* 0x00910000e9b0783b */ /* 0x0002680000000200 */
[----:B------:R1:W1:Y:S04]  /*63b0*/  LDSM.16.M88.4 R180, [R233+0x9900] ;  /* 0x00990000e9b4783b */ /* 0x0002680000000200 */
[----:B------:R1:W1:Y:S04]  /*63c0*/  LDSM.16.M88.4 R184, [R230+0x10100] ;  /* 0x01010000e6b8783b */ /* 0x0002680000000200 */
[----:B------:R1:W1:Y:S04]  /*63d0*/  LDSM.16.M88.4 R188, [R232] ;  /* 0x00000000e8bc783b */ /* 0x0002680000000200 */
[----:B------:R1:W1:Y:S04]  /*63e0*/  LDSM.16.M88.4 R192, [R223] ;  /* 0x00000000dfc0783b */ /* 0x0002680000000200 */
[----:B------:R1:W1:Y:S04]  /*63f0*/  LDSM.16.M88.4 R196, [R222] ;  /* 0x00000000dec4783b */ /* 0x0002680000000200 */
[----:B------:R1:W1:Y:S01]  /*6400*/  LDSM.16.M88.4 R200, [R221] ;  /* 0x00000000ddc8783b */ /* 0x0002620000000200 */
[----:B------:R-:W-:-:S05]  /*6410*/  @P0 BRA `(.L_x_1986) ;  /* 0x000003b000000947 */ /* 0x000fca0003800000 */
[----:B------:R-:W-:Y:S01]  /*6420*/  SHF.R.S32.HI R5, RZ, 0x1f, R238 ;  /* 0x0000001fff057819 */ /* 0x000fe200000114ee */
[----:B------:R-:W-:Y:S01]  /*6430*/  IMAD.WIDE.U32 R10, R238, c[0x0][0x208], RZ ;  /* 0x00008200ee0a7a25 */ /* 0x000fe200078e00ff */
[----:B------:R-:W-:Y:S02]  /*6440*/  SHF.R.S32.HI R4, RZ, 0x1f, R237 ;  /* 0x0000001fff047819 */ /* 0x000fe400000114ed */
[----:B------:R-:W-:Y:S01]  /*6450*/  IADD3 R16, -R250, 0x10, RZ ;  /* 0x00000010fa107810 */ /* 0x000fe20007ffe1ff */
[----:B------:R-:W-:Y:S01]  /*6460*/  IMAD R5, R5, c[0x0][0x208], RZ ;  /* 0x0000820005057a24 */ /* 0x000fe200078e02ff */
[----:B------:R-:W-:Y:S01]  /*6470*/  IADD3 R14, -R249, 0x10, RZ ;  /* 0x00000010f90e7810 */ /* 0x000fe20007ffe1ff */
[----:B------:R-:W-:Y:S01]  /*6480*/  IMAD R4, R4, c[0x0][0x218], RZ ;  /* 0x0000860004047a24 */ /* 0x000fe200078e02ff */
[----:B------:R-:W-:Y:S01]  /*6490*/  LOP3.LUT R16, R16, 0xf, RZ, 0xc0, !PT ;  /* 0x0000000f10107812 */ /* 0x000fe200078ec0ff */
[----:B------:R-:W-:Y:S01]  /*64a0*/  IMAD R5, R238, c[0x0][0x20c], R5 ;  /* 0x00008300ee057a24 */ /* 0x000fe200078e0205 */
[----:B------:R-:W-:Y:S01]  /*64b0*/  LOP3.LUT R14, R14, 0xf, RZ, 0xc0, !PT ;  /* 0x0000000f0e0e7812 */ /* 0x000fe200078ec0ff */
[----:B------:R-:W-:Y:S01]  /*64c0*/  IMAD R4, R237, c[0x0][0x21c], R4 ;  /* 0x00008700ed047a24 */ /* 0x000fe200078e0204 */
[----:B------:R-:W-:Y:S01]  /*64d0*/  IADD3 R13, -R248, 0x10, RZ ;  /* 0x00000010f80d7810 */ /* 0x000fe20007ffe1ff */
[----:B------:R-:W-:Y:S01]  /*64e0*/  IMAD.IADD R11, R11, 0x1, R5 ;  /* 0x000000010b0b7824 */ /* 0x000fe200078e0205 */
[C---:B------:R-:W-:Y:S01]  /*64f0*/  SHF.L.U64.HI R6, R205.reuse, 0x1, R246 ;  /* 0x00000001cd067819 */ /* 0x040fe200000102f6 */
[----:B------:R-:W-:Y:S01]  /*6500*/  IMAD.SHL.U32 R5, R205, 0x2, RZ ;  /* 0x00000002cd057824 */ /* 0x000fe200078e00ff */
[----:B------:R-:W-:Y:S01]  /*6510*/  LOP3.LUT R13, R13, 0xf, RZ, 0xc0, !PT ;  /* 0x0000000f0d0d7812 */ /* 0x000fe200078ec0ff */
[----:B------:R-:W-:Y:S01]  /*6520*/  IMAD.WIDE.U32 R10, R237, c[0x0][0x218], R10 ;  /* 0x00008600ed0a7a25 */ /* 0x000fe200078e000a */
[----:B------:R-:W-:Y:S03]  /*6530*/  SHF.R.S32.HI R24, RZ, 0x1f, R207 ;  /* 0x0000001fff187819 */ /* 0x000fe600000114cf */
[C---:B------:R-:W-:Y:S01]  /*6540*/  IMAD.SHL.U32 R25, R207.reuse, 0x2, RZ ;  /* 0x00000002cf197824 */ /* 0x040fe200078e00ff */
[----:B------:R-:W-:Y:S02]  /*6550*/  IADD3 R0, P0, R10, UR22, RZ ;  /* 0x000000160a007c10 */ /* 0x000fe4000ff1e0ff */
[----:B------:R-:W-:Y:S02]  /*6560*/  SHF.L.U64.HI R24, R207, 0x1, R24 ;  /* 0x00000001cf187819 */ /* 0x000fe40000010218 */
[----:B------:R-:W-:Y:S02]  /*6570*/  IADD3.X R11, R11, UR6, R4, P0, !PT ;  /* 0x000000060b0b7c10 */ /* 0x000fe400087fe404 */
[----:B------:R-:W-:Y:S02]  /*6580*/  LEA R8, P0, R0, c[0x0][0x1f8], 0x1 ;  /* 0x00007e0000087a11 */ /* 0x000fe400078008ff */
[----:B------:R-:W-:Y:S02]  /*6590*/  SHF.L.U64.HI R4, R204, 0x1, R245 ;  /* 0x00000001cc047819 */ /* 0x000fe400000102f5 */
[----:B------:R-:W-:Y:S01]  /*65a0*/  LEA.HI.X R7, R0, c[0x0][0x1fc], R11, 0x1, P0 ;  /* 0x00007f0000077a11 */ /* 0x000fe200000f0c0b */
[----:B------:R-:W5:Y:S01]  /*65b0*/  SHFL.IDX PT, R10, R8, 0x1, 0x181f ;  /* 0x00381f00080a7f89 */ /* 0x000f6200000e0000 */
[----:B------:R-:W-:Y:S03]  /*65c0*/  IMAD.SHL.U32 R0, R204, 0x2, RZ ;  /* 0x00000002cc007824 */ /* 0x000fe600078e00ff */
[----:B------:R-:W4:Y:S04]  /*65d0*/  SHFL.IDX PT, R9, R7, 0x1, 0x181f ;  /* 0x00381f0007097f89 */ /* 0x000f2800000e0000 */
[----:B------:R-:W3:Y:S04]  /*65e0*/  SHFL.IDX PT, R8, R8, RZ, 0x181f ;  /* 0x00181fff08087589 */ /* 0x000ee800000e0000 */
[----:B------:R-:W2:Y:S01]  /*65f0*/  SHFL.IDX PT, R7, R7, RZ, 0x181f ;  /* 0x00181fff07077589 */ /* 0x000ea200000e0000 */
[-C--:B-----5:R-:W-:Y:S04]  /*6600*/  IADD3 R16, P1, P0, R16, R10.reuse, R251 ;  /* 0x0000000a10107210 */ /* 0x0a0fe8000783e0fb */
[-C--:B----4-:R-:W-:Y:S02]  /*6610*/  IADD3.X R17, RZ, R9.reuse, R252, P1, P0 ;  /* 0x00000009ff117210 */ /* 0x090fe40000fe04fc */
[-C--:B------:R-:W-:Y:S04]  /*6620*/  IADD3 R14, P1, P0, R14, R10.reuse, R5 ;  /* 0x0000000a0e0e7210 */ /* 0x080fe8000783e005 */
[-C--:B------:R-:W-:Y:S02]  /*6630*/  IADD3.X R15, RZ, R9.reuse, R6, P1, P0 ;  /* 0x00000009ff0f7210 */ /* 0x080fe40000fe0406 */
[----:B------:R-:W-:Y:S04]  /*6640*/  IADD3 R12, P1, P0, R13, R10, R0 ;  /* 0x0000000a0d0c7210 */ /* 0x000fe8000783e000 */
[----:B------:R-:W-:Y:S02]  /*6650*/  IADD3.X R13, RZ, R9, R4, P1, P0 ;  /* 0x00000009ff0d7210 */ /* 0x000fe40000fe0404 */
[C---:B---3--:R-:W-:Y:S05]  /*6660*/  IADD3 R18, P0, R8.reuse, R5, RZ ;  /* 0x0000000508127210 */ /* 0x048fea0007f1e0ff */
[C---:B--2---:R-:W-:Y:S01]  /*6670*/  IMAD.X R19, R7.reuse, 0x1, R6, P0 ;  /* 0x0000000107137824 */ /* 0x044fe200000e0606 */
[C---:B------:R-:W-:Y:S05]  /*6680*/  IADD3 R20, P0, R8.reuse, R0, RZ ;  /* 0x0000000008147210 */ /* 0x040fea0007f1e0ff */
[C---:B------:R-:W-:Y:S01]  /*6690*/  IMAD.X R21, R7.reuse, 0x1, R4, P0 ;  /* 0x0000000107157824 */ /* 0x040fe200000e0604 */
[C---:B------:R-:W-:Y:S05]  /*66a0*/  IADD3 R4, P0, R8.reuse, R25, RZ ;  /* 0x0000001908047210 */ /* 0x040fea0007f1e0ff */
[C---:B------:R-:W-:Y:S01]  /*66b0*/  IMAD.X R5, R7.reuse, 0x1, R24, P0 ;  /* 0x0000000107057824 */ /* 0x040fe200000e0618 */
[----:B------:R-:W-:Y:S04]  /*66c0*/  IADD3 R22, P0, R8, R251, RZ ;  /* 0x000000fb08167210 */ /* 0x000fe80007f1e0ff */
[----:B------:R2:W-:Y:S01]  /*66d0*/  LDGSTS.E.BYPASS.LTC128B.128 [R242], [R4.64], !P3 ;  /* 0x0000000004f27fae */ /* 0x0005e2000d901d52 */
[----:B------:R-:W-:Y:S01]  /*66e0*/  IMAD.X R23, R7, 0x1, R252, P0 ;  /* 0x0000000107177824 */ /* 0x000fe200000e06fc */
[----:B------:R-:W-:Y:S04]  /*66f0*/  IADD3 R10, P0, R10, R25, RZ ;  /* 0x000000190a0a7210 */ /* 0x000fe80007f1e0ff */
[----:B------:R2:W-:Y:S01]  /*6700*/  LDGSTS.E.BYPASS.LTC128B.128 [R242+0x2000], [R22.64], !P5 ;  /* 0x0200000016f27fae */ /* 0x0005e2000e901d52 */
[----:B------:R-:W-:Y:S01]  /*6710*/  IMAD.X R11, R9, 0x1, R24, P0 ;  /* 0x00000001090b7824 */ /* 0x000fe200000e0618 */
[----:B------:R-:W-:Y:S02]  /*6720*/  ISETP.NE.U32.AND P0, PT, R250, RZ, PT ;  /* 0x000000fffa00720c */ /* 0x000fe40003f05070 */
[----:B------:R2:W-:Y:S04]  /*6730*/  LDGSTS.E.BYPASS.LTC128B.128 [R242+0x4000], [R18.64], !P4 ;  /* 0x0400000012f27fae */ /* 0x0005e8000e101d52 */
[----:B------:R2:W-:Y:S04]  /*6740*/  LDGSTS.E.BYPASS.LTC128B.128 [R242+0x6000], [R20.64], !P6 ;  /* 0x0600000014f27fae */ /* 0x0005e8000f101d52 */
[----:B------:R2:W-:Y:S04]  /*6750*/  LDGSTS.E.BYPASS.LTC128B.128 [R242+0x1000], [R10.64], !P3 ;  /* 0x010000000af27fae */ /* 0x0005e8000d901d52 */
[----:B------:R2:W-:Y:S01]  /*6760*/  LDGSTS.E.BYPASS.LTC128B.128.ZFILL [R242+0x3000], [R16.64], P0 ;  /* 0x0300000010f27fae */ /* 0x0005e20008141d52 */
[----:B------:R-:W-:Y:S11]  /*6770*/  ISETP.NE.U32.AND P0, PT, R249, RZ, PT ;  /* 0x000000fff900720c */ /* 0x000ff60003f05070 */
[----:B------:R-:W-:Y:S02]  /*6780*/  @!UPT UIADD3 URZ, URZ, URZ, URZ ;  /* 0x0000003f3f3ff290 */ /* 0x000fe4000fffe03f */
[----:B------:R2:W-:Y:S01]  /*6790*/  LDGSTS.E.BYPASS.LTC128B.128.ZFILL [R242+0x5000], [R14.64], P0 ;  /* 0x050000000ef27fae */ /* 0x0005e20008141d52 */
[----:B------:R-:W-:Y:S11]  /*67a0*/  ISETP.NE.U32.AND P0, PT, R248, RZ, PT ;  /* 0x000000fff800720c */ /* 0x000ff60003f05070 */
[----:B------:R-:W-:Y:S02]  /*67b0*/  @!UPT UIADD3 URZ, URZ, URZ, URZ ;  /* 0x0000003f3f3ff290 */ /* 0x000fe4000fffe03f */
[----:B------:R2:W-:Y:S02]  /*67c0*/  LDGSTS.E.BYPASS.LTC128B.128.ZFILL [R242+0x7000], [R12.64], P0 ;  /* 0x070000000cf27fae */ /* 0x0005e40008141d52 */
.L_x_1986:
[C---:B--23--:R-:W-:Y:S01]  /*67d0*/  HMMA.16816.F32.BF16 R4, R164.reuse, R168, RZ ;  /* 0x000000a8a404723c */ /* 0x04cfe200000418ff */
[----:B------:R-:W0:Y:S01]  /*67e0*/  LDGDEPBAR ;  /* 0x00000000000079af */ /* 0x000e220000000000 */
[----:B------:R-:W-:Y:S06]  /*67f0*/  UISETP.GT.AND UP2, UPT, UR20, UR9, UPT ;  /* 0x000000091400728c */ /* 0x000fec000bf44270 */
[C---:B------:R-:W-:Y:S01]  /*6800*/  HMMA.16816.F32.BF16 R8, R164.reuse, R170, RZ ;  /* 0x000000aaa408723c */ /* 0x040fe200000418ff */
[----:B------:R-:W-:Y:S01]  /*6810*/  LDSM.16.M88.4 R168, [R229+0x10100] ;  /* 0x01010000e5a8783b */ /* 0x000fe20000000200 */
[----:B------:R-:W-:Y:S06]  /*6820*/  PLOP3.LUT P0, PT, PT, PT, UP2, 0x40, 0x0 ;  /* 0x000000000000781c */ /* 0x000fec0003f0e828 */
[C---:B----4-:R-:W-:Y:S08]  /*6830*/  HMMA.16816.F32.BF16 R12, R164.reuse, R172, RZ ;  /* 0x000000aca40c723c */ /* 0x050ff000000418ff */
[C---:B------:R-:W-:Y:S01]  /*6840*/  HMMA.16816.F32.BF16 R16, R164.reuse, R174, RZ ;  /* 0x000000aea410723c */ /* 0x040fe200000418ff */
[----:B------:R-:W2:Y:S07]  /*6850*/  LDSM.16.M88.4 R172, [R228+0x8100] ;  /* 0x00810000e4ac783b */ /* 0x000eae0000000200 */
[C---:B-1----:R-:W-:Y:S08]  /*6860*/  HMMA.16816.F32.BF16 R20, R164.reuse, R176, RZ ;  /* 0x000000b0a414723c */ /* 0x042ff000000418ff */
[C---:B------:R-:W-:Y:S01]  /*6870*/  HMMA.16816.F32.BF16 R24, R164.reuse, R178, RZ ;  /* 0x000000b2a418723c */ /* 0x040fe200000418ff */
[----:B------:R-:W-:Y:S07]  /*6880*/  LDSM.16.M88.4 R176, [R228+0x9100] ;  /* 0x00910000e4b0783b */ /* 0x000fee0000000200 */
[C---:B------:R-:W-:Y:S08]  /*6890*/  HMMA.16816.F32.BF16 R28, R164.reuse, R180, RZ ;  /* 0x000000b4a41c723c */ /* 0x040ff000000418ff */
[----:B------:R-:W-:Y:S01]  /*68a0*/  HMMA.16816.F32.BF16 R32, R164, R182, RZ ;  /* 0x000000b6a420723c */ /* 0x000fe200000418ff */
[----:B------:R-:W1:Y:S07]  /*68b0*/  LDSM.16.M88.4 R164, [R228+0x8900] ;  /* 0x00890000e4a4783b */ /* 0x000e6e0000000200 */
[C---:B------:R-:W-:Y:S01]  /*68c0*/  HMMA.16816.F32.BF16 R4, R184.reuse, R188, R4 ;  /* 0x000000bcb804723c */ /* 0x040fe20000041804 */
[----:B------:R-:W3:Y:S07]  /*68d0*/  LDSM.16.M88.4 R180, [R228+0x9900] ;  /* 0x00990000e4b4783b */ /* 0x000eee0000000200 */
[C---:B------:R-:W-:Y:S01]  /*68e0*/  HMMA.16816.F32.BF16 R8, R184.reuse, R190, R8 ;  /* 0x000000beb808723c */ /* 0x040fe20000041808 */
[----:B------:R-:W-:Y:S07]  /*68f0*/  LDSM.16.M88.4 R188, [R227+0x10100] ;  /* 0x01010000e3bc783b */ /* 0x000fee0000000200 */
[C---:B------:R-:W-:Y:S08]  /*6900*/  HMMA.16816.F32.BF16 R12, R184.reuse, R192, R12 ;  /* 0x000000c0b80c723c */ /* 0x040ff0000004180c */
[C---:B------:R-:W-:Y:S01]  /*6910*/  HMMA.16816.F32.BF16 R16, R184.reuse, R194, R16 ;  /* 0x000000c2b810723c */ /* 0x040fe20000041810 */
[----:B------:R-:W4:Y:S07]  /*6920*/  LDSM.16.M88.4 R192, [R220] ;  /* 0x00000000dcc0783b */ /* 0x000f2e0000000200 */
[C---:B------:R-:W-:Y:S08]  /*6930*/  HMMA.16816.F32.BF16 R20, R184.reuse, R196, R20 ;  /* 0x000000c4b814723c */ /* 0x040ff00000041814 */
[C---:B------:R-:W-:Y:S01]  /*6940*/  HMMA.16816.F32.BF16 R24, R184.reuse, R198, R24 ;  /* 0x000000c6b818723c */ /* 0x040fe20000041818 */
[----:B------:R-:W-:Y:S07]  /*6950*/  LDSM.16.M88.4 R196, [R220+0x1000] ;  /* 0x00100000dcc4783b */ /* 0x000fee0000000200 */
[C---:B------:R-:W-:Y:S08]  /*6960*/  HMMA.16816.F32.BF16 R28, R184.reuse, R200, R28 ;  /* 0x000000c8b81c723c */ /* 0x040ff0000004181c */
[----:B------:R-:W-:Y:S01]  /*6970*/  HMMA.16816.F32.BF16 R32, R184, R202, R32 ;  /* 0x000000cab820723c */ /* 0x000fe20000041820 */
[----:B------:R-:W5:Y:S07]  /*6980*/  LDSM.16.M88.4 R184, [R220+0x800] ;  /* 0x00080000dcb8783b */ /* 0x000f6e0000000200 */
[C---:B--2---:R-:W-:Y:S08]  /*6990*/  HMMA.16816.F32.BF16 R4, R168.reuse, R172, R4 ;  /* 0x000000aca804723c */ /* 0x044ff00000041804 */
[C---:B------:R-:W-:Y:S01]  /*69a0*/  HMMA.16816.F32.BF16 R8, R168.reuse, R174, R8 ;  /* 0x000000aea808723c */ /* 0x040fe20000041808 */
[----:B------:R-:W-:Y:S07]  /*69b0*/  LDSM.16.M88.4 R172, [R234+0x14100] ;  /* 0x01410000eaac783b */ /* 0x000fee0000000200 */
[C---:B-1----:R-:W-:Y:S08]  /*69c0*/  HMMA.16816.F32.BF16 R12, R168.reuse, R164, R12 ;  /* 0x000000a4a80c723c */ /* 0x042ff0000004180c */
[C---:B------:R-:W-:Y:S01]  /*69d0*/  HMMA.16816.F32.BF16 R16, R168.reuse, R166, R16 ;  /* 0x000000a6a810723c */ /* 0x040fe20000041810 */
[----:B------:R-:W1:Y:S07]  /*69e0*/  LDSM.16.M88.4 R164, [R220+0x1800] ;  /* 0x00180000dca4783b */ /* 0x000e6e0000000200 */
[C---:B------:R-:W-:Y:S08]  /*69f0*/  HMMA.16816.F32.BF16 R20, R168.reuse, R176, R20 ;  /* 0x000000b0a814723c */ /* 0x040ff00000041814 */
[C---:B------:R-:W-:Y:S01]  /*6a00*/  HMMA.16816.F32.BF16 R24, R168.reuse, R178, R24 ;  /* 0x000000b2a818723c */ /* 0x040fe20000041818 */
[----:B------:R-:W2:Y:S07]  /*6a10*/  LDSM.16.M88.4 R176, [R233+0xa100] ;  /* 0x00a10000e9b0783b */ /* 0x000eae0000000200 */
[C---:B---3--:R-:W-:Y:S08]  /*6a20*/  HMMA.16816.F32.BF16 R28, R168.reuse, R180, R28 ;  /* 0x000000b4a81c723c */ /* 0x048ff0000004181c */
[----:B------:R-:W-:Y:S01]  /*6a30*/  HMMA.16816.F32.BF16 R32, R168, R182, R32 ;  /* 0x000000b6a820723c */ /* 0x000fe20000041820 */
[----:B------:R-:W3:Y:S07]  /*6a40*/  LDSM.16.M88.4 R168, [R233+0xa900] ;  /* 0x00a90000e9a8783b */ /* 0x000eee0000000200 */
[C---:B----4-:R-:W-:Y:S01]  /*6a50*/  HMMA.16816.F32.BF16 R4, R188.reuse, R192, R4 ;  /* 0x000000c0bc04723c */ /* 0x050fe20000041804 */
[----:B------:R-:W4:Y:S07]  /*6a60*/  LDSM.16.M88.4 R180, [R233+0xb100] ;  /* 0x00b10000e9b4783b */ /* 0x000f2e0000000200 */
[C---:B------:R-:W-:Y:S01]  /*6a70*/  HMMA.16816.F32.BF16 R8, R188.reuse, R194, R8 ;  /* 0x000000c2bc08723c */ /* 0x040fe20000041808 */
[----:B------:R-:W-:Y:S07]  /*6a80*/  LDSM.16.M88.4 R192, [R230+0x14100] ;  /* 0x01410000e6c0783b */ /* 0x000fee0000000200 */
[C---:B-----5:R-:W-:Y:S08]  /*6a90*/  HMMA.16816.F32.BF16 R12, R188.reuse, R184, R12 ;  /* 0x000000b8bc0c723c */ /* 0x060ff0000004180c */
[C---:B------:R-:W-:Y:S01]  /*6aa0*/  HMMA.16816.F32.BF16 R16, R188.reuse, R186, R16 ;  /* 0x000000babc10723c */ /* 0x040fe20000041810 */
[----:B------:R-:W5:Y:S07]  /*6ab0*/  LDSM.16.M88.4 R184, [R233+0xb900] ;  /* 0x00b90000e9b8783b */ /* 0x000f6e0000000200 */
[C---:B------:R-:W-:Y:S08]  /*6ac0*/  HMMA.16816.F32.BF16 R20, R188.reuse, R196, R20 ;  /* 0x000000c4bc14723c */ /* 0x040ff00000041814 */
[C---:B------:R-:W-:Y:S01]  /*6ad0*/  HMMA.16816.F32.BF16 R24, R188.reuse, R198, R24 ;  /* 0x000000c6bc18723c */ /* 0x040fe20000041818 */
[----:B------:R-:W4:Y:S07]  /*6ae0*/  LDSM.16.M88.4 R196, [R219] ;  /* 0x00000000dbc4783b */ /* 0x000f2e0000000200 */
[C---:B-1----:R-:W-:Y:S08]  /*6af0*/  HMMA.16816.F32.BF16 R28, R188.reuse, R164, R28 ;  /* 0x000000a4bc1c723c */ /* 0x042ff0000004181c */
[----:B------:R-:W-:Y:S01]  /*6b00*/  HMMA.16816.F32.BF16 R32, R188, R166, R32 ;  /* 0x000000a6bc20723c */ /* 0x000fe20000041820 */
[----:B------:R-:W1:Y:S07]  /*6b10*/  LDSM.16.M88.4 R164, [R218] ;  /* 0x00000000daa4783b */ /* 0x000e6e0000000200 */
[C---:B--2---:R-:W-:Y:S01]  /*6b20*/  HMMA.16816.F32.BF16 R4, R172.reuse, R176, R4 ;  /* 0x000000b0ac04723c */ /* 0x044fe20000041804 */
[----:B------:R-:W2:Y:S07]  /*6b30*/  LDSM.16.M88.4 R188, [R217] ;  /* 0x00000000d9bc783b */ /* 0x000eae0000000200 */
[C---:B------:R-:W-:Y:S01]  /*6b40*/  HMMA.16816.F32.BF16 R8, R172.reuse, R178, R8 ;  /* 0x000000b2ac08723c */ /* 0x040fe20000041808 */
[----:B------:R-:W1:Y:S07]  /*6b50*/  LDSM.16.M88.4 R176, [R216] ;  /* 0x00000000d8b0783b */ /* 0x000e6e0000000200 */
[C---:B---3--:R-:W-:Y:S08]  /*6b60*/  HMMA.16816.F32.BF16 R12, R172.reuse, R168, R12 ;  /* 0x000000a8ac0c723c */ /* 0x048ff0000004180c */
[C---:B------:R-:W-:Y:S01]  /*6b70*/  HMMA.16816.F32.BF16 R16, R172.reuse, R170, R16 ;  /* 0x000000aaac10723c */ /* 0x040fe20000041810 */
[----:B------:R-:W-:Y:S07]  /*6b80*/  LDSM.16.M88.4 R168, [R229+0x14100] ;  /* 0x01410000e5a8783b */ /* 0x000fee0000000200 */
[C---:B----4-:R-:W-:Y:S08]  /*6b90*/  HMMA.16816.F32.BF16 R20, R172.reuse, R180, R20 ;  /* 0x000000b4ac14723c */ /* 0x050ff00000041814 */
[C---:B------:R-:W-:Y:S01]  /*6ba0*/  HMMA.16816.F32.BF16 R24, R172.reuse, R182, R24 ;  /* 0x000000b6ac18723c */ /* 0x040fe20000041818 */
[----:B------:R-:W-:Y:S07]  /*6bb0*/  LDSM.16.M88.4 R180, [R228+0xa900] ;  /* 0x00a90000e4b4783b */ /* 0x000fee0000000200 */
[C---:B-----5:R-:W-:Y:S08]  /*6bc0*/  HMMA.16816.F32.BF16 R28, R172.reuse, R184, R28 ;  /* 0x000000b8ac1c723c */ /* 0x060ff0000004181c */
[----:B------:R-:W-:Y:S01]  /*6bd0*/  HMMA.16816.F32.BF16 R32, R172, R186, R32 ;  /* 0x000000baac20723c */ /* 0x000fe20000041820 */
[----:B------:R-:W3:Y:S07]  /*6be0*/  LDSM.16.M88.4 R172, [R228+0xa100] ;  /* 0x00a10000e4ac783b */ /* 0x000eee0000000200 */
[C---:B------:R-:W-:Y:S01]  /*6bf0*/  HMMA.16816.F32.BF16 R4, R192.reuse, R196, R4 ;  /* 0x000000c4c004723c */ /* 0x040fe20000041804 */
[----:B------:R-:W4:Y:S07]  /*6c00*/  LDSM.16.M88.4 R184, [R228+0xb100] ;  /* 0x00b10000e4b8783b */ /* 0x000f2e0000000200 */
[C---:B------:R-:W-:Y:S01]  /*6c10*/  HMMA.16816.F32.BF16 R8, R192.reuse, R198, R8 ;  /* 0x000000c6c008723c */ /* 0x040fe20000041808 */
[----:B------:R-:W5:Y:S07]  /*6c20*/  LDSM.16.M88.4 R196, [R228+0xb900] ;  /* 0x00b90000e4c4783b */ /* 0x000f6e0000000200 */
[C---:B-1----:R-:W-:Y:S08]  /*6c30*/  HMMA.16816.F32.BF16 R12, R192.reuse, R164, R12 ;  /* 0x000000a4c00c723c */ /* 0x042ff0000004180c */
[C---:B------:R-:W-:Y:S01]  /*6c40*/  HMMA.16816.F32.BF16 R16, R192.reuse, R166, R16 ;  /* 0x000000a6c010723c */ /* 0x040fe20000041810 */
[----:B------:R-:W-:Y:S07]  /*6c50*/  LDSM.16.M88.4 R164, [R227+0x14100] ;  /* 0x01410000e3a4783b */ /* 0x000fee0000000200 */
[C---:B--2---:R-:W-:Y:S08]  /*6c60*/  HMMA.16816.F32.BF16 R20, R192.reuse, R188, R20 ;  /* 0x000000bcc014723c */ /* 0x044ff00000041814 */
[C---:B------:R-:W-:Y:S01]  /*6c70*/  HMMA.16816.F32.BF16 R24, R192.reuse, R190, R24 ;  /* 0x000000bec018723c */ /* 0x040fe20000041818 */
[----:B------:R-:W1:Y:S07]  /*6c80*/  LDSM.16.M88.4 R188, [R220+0x2000] ;  /* 0x00200000dcbc783b */ /* 0x000e6e0000000200 */
[C---:B------:R-:W-:Y:S08]  /*6c90*/  HMMA.16816.F32.BF16 R28, R192.reuse, R176, R28 ;  /* 0x000000b0c01c723c */ /* 0x040ff0000004181c */
[----:B------:R-:W-:Y:S01]  /*6ca0*/  HMMA.16816.F32.BF16 R32, R192, R178, R32 ;  /* 0x000000b2c020723c */ /* 0x000fe20000041820 */
[----:B------:R-:W2:Y:S07]  /*6cb0*/  LDSM.16.M88.4 R176, [R220+0x2800] ;  /* 0x00280000dcb0783b */ /* 0x000eae0000000200 */
[C---:B---3--:R-:W-:Y:S01]  /*6cc0*/  HMMA.16816.F32.BF16 R4, R168.reuse, R172, R4 ;  /* 0x000000aca804723c */ /* 0x048fe20000041804 */
[----:B------:R-:W3:Y:S07]  /*6cd0*/  LDSM.16.M88.4 R192, [R220+0x3000] ;  /* 0x00300000dcc0783b */ /* 0x000eee0000000200 */
[C---:B------:R-:W-:Y:S01]  /*6ce0*/  HMMA.16816.F32.BF16 R8, R168.reuse, R174, R8 ;  /* 0x000000aea808723c */ /* 0x040fe20000041808 */
[----:B------:R-:W1:Y:S07]  /*6cf0*/  LDSM.16.M88.4 R172, [R220+0x3800] ;  /* 0x00380000dcac783b */ /* 0x000e6e0000000200 */
[C---:B------:R-:W-:Y:S08]  /*6d00*/  HMMA.16816.F32.BF16 R12, R168.reuse, R180, R12 ;  /* 0x000000b4a80c723c */ /* 0x040ff0000004180c */
[C---:B------:R-:W-:Y:S01]  /*6d10*/  HMMA.16816.F32.BF16 R16, R168.reuse, R182, R16 ;  /* 0x000000b6a810723c */ /* 0x040fe20000041810 */
[----:B------:R-:W-:Y:S07]  /*6d20*/  LDSM.16.M88.4 R180, [R234+0x18100] ;  /* 0x01810000eab4783b */ /* 0x000fee0000000200 */
[C---:B----4-:R-:W-:Y:S08]  /*6d30*/  HMMA.16816.F32.BF16 R20, R168.reuse, R184, R20 ;  /* 0x000000b8a814723c */ /* 0x050ff00000041814 */
[C---:B------:R-:W-:Y:S01]  /*6d40*/  HMMA.16816.F32.BF16 R24, R168.reuse, R186, R24 ;  /* 0x000000baa818723c */ /* 0x040fe20000041818 */
[----:B------:R-:W4:Y:S07]  /*6d50*/  LDSM.16.M88.4 R184, [R233+0xc100] ;  /* 0x00c10000e9b8783b */ /* 0x000f2e0000000200 */
[C---:B-----5:R-:W-:Y:S08]  /*6d60*/  HMMA.16816.F32.BF16 R28, R168.reuse, R196, R28 ;  /* 0x000000c4a81c723c */ /* 0x060ff0000004181c */
[----:B------:R-:W-:Y:S01]  /*6d70*/  HMMA.16816.F32.BF16 R32, R168, R198, R32 ;  /* 0x000000c6a820723c */ /* 0x000fe20000041820 */
[----:B------:R-:W5:Y:S07]  /*6d80*/  LDSM.16.M88.4 R168, [R233+0xc900] ;  /* 0x00c90000e9a8783b */ /* 0x000f6e0000000200 */
[C---:B-1----:R-:W-:Y:S01]  /*6d90*/  HMMA.16816.F32.BF16 R4, R164.reuse, R188, R4 ;  /* 0x000000bca404723c */ /* 0x042fe20000041804 */
[----:B------:R-:W1:Y:S07]  /*6da0*/  LDSM.16.M88.4 R196, [R233+0xd100] ;  /* 0x00d10000e9c4783b */ /* 0x000e6e0000000200 */
[C---:B------:R-:W-:Y:S01]  /*6db0*/  HMMA.16816.F32.BF16 R8, R164.reuse, R190, R8 ;  /* 0x000000bea408723c */ /* 0x040fe20000041808 */
[----:B------:R-:W-:Y:S07]  /*6dc0*/  LDSM.16.M88.4 R188, [R230+0x18100] ;  /* 0x01810000e6bc783b */ /* 0x000fee0000000200 */
[C---:B--2---:R-:W-:Y:S08]  /*6dd0*/  HMMA.16816.F32.BF16 R12, R164.reuse, R176, R12 ;  /* 0x000000b0a40c723c */ /* 0x044ff0000004180c */
[C---:B------:R-:W-:Y:S01]  /*6de0*/  HMMA.16816.F32.BF16 R16, R164.reuse, R178, R16 ;  /* 0x000000b2a410723c */ /* 0x040fe20000041810 */
[----:B------:R-:W2:Y:S07]  /*6df0*/  LDSM.16.M88.4 R176, [R233+0xd900] ;  /* 0x00d90000e9b0783b */ /* 0x000eae0000000200 */
[C---:B---3--:R-:W-:Y:S08]  /*6e00*/  HMMA.16816.F32.BF16 R20, R164.reuse, R192, R20 ;  /* 0x000000c0a414723c */ /* 0x048ff00000041814 */
[C---:B------:R-:W-:Y:S01]  /*6e10*/  HMMA.16816.F32.BF16 R24, R164.reuse, R194, R24 ;  /* 0x000000c2a418723c */ /* 0x040fe20000041818 */
[----:B------:R-:W3:Y:S07]  /*6e20*/  LDSM.16.M88.4 R192, [R215] ;  /* 0x00000000d7c0783b */ /* 0x000eee0000000200 */
[C---:B------:R-:W-:Y:S08]  /*6e30*/  HMMA.16816.F32.BF16 R28, R164.reuse, R172, R28 ;  /* 0x000000aca41c723c */ /* 0x040ff0000004181c */
[----:B------:R-:W-:Y:S01]  /*6e40*/  HMMA.16816.F32.BF16 R32, R164, R174, R32 ;  /* 0x000000aea420723c */ /* 0x000fe20000041820 */
[----:B------:R-:W2:Y:S07]  /*6e50*/  LDSM.16.M88.4 R164, [R214] ;  /* 0x00000000d6a4783b */ /* 0x000eae0000000200 */
[C---:B----4-:R-:W-:Y:S01]  /*6e60*/  HMMA.16816.F32.BF16 R4, R180.reuse, R184, R4 ;  /* 0x000000b8b404723c */ /* 0x050fe20000041804 */
[----:B------:R-:W-:Y:S07]  /*6e70*/  LDSM.16.M88.4 R172, [R212] ;  /* 0x00000000d4ac783b */ /* 0x000fee0000000200 */
[C---:B------:R-:W-:Y:S01]  /*6e80*/  HMMA.16816.F32.BF16 R8, R180.reuse, R186, R8 ;  /* 0x000000bab408723c */ /* 0x040fe20000041808 */
[----:B------:R-:W-:Y:S07]  /*6e90*/  LDSM.16.M88.4 R184, [R229+0x18100] ;  /* 0x01810000e5b8783b */ /* 0x000fee0000000200 */
[C---:B-----5:R-:W-:Y:S08]  /*6ea0*/  HMMA.16816.F32.BF16 R12, R180.reuse, R168, R12 ;  /* 0x000000a8b40c723c */ /* 0x060ff0000004180c */
[C---:B------:R-:W-:Y:S01]  /*6eb0*/  HMMA.16816.F32.BF16 R16, R180.reuse, R170, R16 ;  /* 0x000000aab410723c */ /* 0x040fe20000041810 */
[----:B------:R-:W4:Y:S07]  /*6ec0*/  LDSM.16.M88.4 R168, [R213] ;  /* 0x00000000d5a8783b */ /* 0x000f2e0000000200 */
[C---:B-1----:R-:W-:Y:S08]  /*6ed0*/  HMMA.16816.F32.BF16 R20, R180.reuse, R196, R20 ;  /* 0x000000c4b414723c */ /* 0x042ff00000041814 */
[C---:B------:R-:W-:Y:S01]  /*6ee0*/  HMMA.16816.F32.BF16 R24, R180.reuse, R198, R24 ;  /* 0x000000c6b418723c */ /* 0x040fe20000041818 */
[----:B------:R-:W1:Y:S07]  /*6ef0*/  LDSM.16.M88.4 R196, [R228+0xc100] ;  /* 0x00c10000e4c4783b */ /* 0x000e6e0000000200 */
[C---:B--2---:R-:W-:Y:S08]  /*6f00*/  HMMA.16816.F32.BF16 R28, R180.reuse, R176, R28 ;  /* 0x000000b0b41c723c */ /* 0x044ff0000004181c */
[----:B------:R-:W-:Y:S01]  /*6f10*/  HMMA.16816.F32.BF16 R32, R180, R178, R32 ;  /* 0x000000b2b420723c */ /* 0x000fe20000041820 */
[----:B------:R-:W2:Y:S07]  /*6f20*/  LDSM.16.M88.4 R176, [R228+0xc900] ;  /* 0x00c90000e4b0783b */ /* 0x000eae0000000200 */
[C---:B---3--:R-:W-:Y:S01]  /*6f30*/  HMMA.16816.F32.BF16 R4, R188.reuse, R192, R4 ;  /* 0x000000c0bc04723c */ /* 0x048fe20000041804 */
[----:B------:R-:W3:Y:S07]  /*6f40*/  LDSM.16.M88.4 R180, [R228+0xd100] ;  /* 0x00d10000e4b4783b */ /* 0x000eee0000000200 */
[C---:B------:R-:W-:Y:S01]  /*6f50*/  HMMA.16816.F32.BF16 R8, R188.reuse, R194, R8 ;  /* 0x000000c2bc08723c */ /* 0x040fe20000041808 */
[----:B------:R-:W5:Y:S07]  /*6f60*/  LDSM.16.M88.4 R192, [R228+0xd900] ;  /* 0x00d90000e4c0783b */ /* 0x000f6e0000000200 */
[C---:B------:R-:W-:Y:S08]  /*6f70*/  HMMA.16816.F32.BF16 R12, R188.reuse, R164, R12 ;  /* 0x000000a4bc0c723c */ /* 0x040ff0000004180c */
[C---:B------:R-:W-:Y:S01]  /*6f80*/  HMMA.16816.F32.BF16 R16, R188.reuse, R166, R16 ;  /* 0x000000a6bc10723c */ /* 0x040fe20000041810 */
[----:B------:R-:W-:Y:S07]  /*6f90*/  LDSM.16.M88.4 R164, [R227+0x18100] ;  /* 0x01810000e3a4783b */ /* 0x000fee0000000200 */
[C---:B----4-:R-:W-:Y:S08]  /*6fa0*/  HMMA.16816.F32.BF16 R20, R188.reuse, R168, R20 ;  /* 0x000000a8bc14723c */ /* 0x050ff00000041814 */
[C---:B------:R-:W-:Y:S01]  /*6fb0*/  HMMA.16816.F32.BF16 R24, R188.reuse, R170, R24 ;  /* 0x000000aabc18723c */ /* 0x040fe20000041818 */
[----:B------:R-:W4:Y:S07]  /*6fc0*/  LDSM.16.M88.4 R168, [R220+0x4000] ;  /* 0x00400000dca8783b */ /* 0x000f2e0000000200 */
[C---:B------:R-:W-:Y:S08]  /*6fd0*/  HMMA.16816.F32.BF16 R28, R188.reuse, R172, R28 ;  /* 0x000000acbc1c723c */ /* 0x040ff0000004181c */
[----:B------:R-:W-:Y:S01]  /*6fe0*/  HMMA.16816.F32.BF16 R32, R188, R174, R32 ;  /* 0x000000aebc20723c */ /* 0x000fe20000041820 */
[----:B------:R-:W4:Y:S07]  /*6ff0*/  LDSM.16.M88.4 R172, [R220+0x4800] ;  /* 0x00480000dcac783b */ /* 0x000f2e0000000200 */
[C---:B-1----:R-:W-:Y:S01]  /*7000*/  HMMA.16816.F32.BF16 R4, R184.reuse, R196, R4 ;  /* 0x000000c4b804723c */ /* 0x042fe20000041804 */
[----:B------:R-:W1:Y:S07]  /*7010*/  LDSM.16.M88.4 R188, [R220+0x5000] ;  /* 0x00500000dcbc783b */ /* 0x000e6e0000000200 */
        /* <DEDUP_REMOVED lines=8> */
[C---:B-----5:R-:W-:Y:S08]  /*70a0*/  HMMA.16816.F32.BF16 R28, R184.reuse, R192, R28 ;  /* 0x000000c0b81c723c */ /* 0x060ff0000004181c */
[----:B------:R-:W-:Y:S01]  /*70b0*/  HMMA.16816.F32.BF16 R32, R184, R194, R32 ;  /* 0x000000c2b820723c */ /* 0x000fe20000041820 */
[----:B------:R-:W3:Y:S07]  /*70c0*/  LDSM.16.M88.4 R184, [R233+0xe900] ;  /* 0x00e90000e9b8783b */ /* 0x000eee0000000200 */
[C---:B----4-:R-:W-:Y:S01]  /*70d0*/  HMMA.16816.F32.BF16 R4, R164.reuse, R168, R4 ;  /* 0x000000a8a404723c */ /* 0x050fe20000041804 */
[----:B------:R-:W4:Y:S07]  /*70e0*/  LDSM.16.M88.4 R192, [R233+0xf100] ;  /* 0x00f10000e9c0783b */ /* 0x000f2e0000000200 */
[C---:B------:R-:W-:Y:S01]  /*70f0*/  HMMA.16816.F32.BF16 R8, R164.reuse, R170, R8 ;  /* 0x000000aaa408723c */ /* 0x040fe20000041808 */
[----:B------:R-:W5:Y:S07]  /*7100*/  LDSM.16.M88.4 R168, [R233+0xf900] ;  /* 0x00f90000e9a8783b */ /* 0x000f6e0000000200 */
[C---:B------:R-:W-:Y:S08]  /*7110*/  HMMA.16816.F32.BF16 R12, R164.reuse, R172, R12 ;  /* 0x000000aca40c723c */ /* 0x040ff0000004180c */
[C---:B------:R-:W-:Y:S01]  /*7120*/  HMMA.16816.F32.BF16 R16, R164.reuse, R174, R16 ;  /* 0x000000aea410723c */ /* 0x040fe20000041810 */
[----:B------:R-:W-:Y:S07]  /*7130*/  LDSM.16.M88.4 R172, [R230+0x1c100] ;  /* 0x01c10000e6ac783b */ /* 0x000fee0000000200 */
[C---:B-1----:R-:W-:Y:S08]  /*7140*/  HMMA.16816.F32.BF16 R20, R164.reuse, R188, R20 ;  /* 0x000000bca414723c */ /* 0x042ff00000041814 */
[C---:B------:R-:W-:Y:S01]  /*7150*/  HMMA.16816.F32.BF16 R24, R164.reuse, R190, R24 ;  /* 0x000000bea418723c */ /* 0x040fe20000041818 */
[----:B------:R-:W1:Y:S07]  /*7160*/  LDSM.16.M88.4 R188, [R211] ;  /* 0x00000000d3bc783b */ /* 0x000e6e0000000200 */
[C---:B------:R-:W-:Y:S08]  /*7170*/  HMMA.16816.F32.BF16 R28, R164.reuse, R196, R28 ;  /* 0x000000c4a41c723c */ /* 0x040ff0000004181c */
        /* <DEDUP_REMOVED lines=11> */
[----:B------:R-:W3:Y:S07]  /*7230*/  LDSM.16.M88.4 R192, [R228+0xe100] ;  /* 0x00e10000e4c0783b */ /* 0x000eee0000000200 */
[C---:B-----5:R-:W-:Y:S08]  /*7240*/  HMMA.16816.F32.BF16 R28, R176.reuse, R168, R28 ;  /* 0x000000a8b01c723c */ /* 0x060ff0000004181c */
[----:B------:R-:W-:Y:S01]  /*7250*/  HMMA.16816.F32.BF16 R32, R176, R170, R32 ;  /* 0x000000aab020723c */ /* 0x000fe20000041820 */
[----:B------:R-:W-:Y:S07]  /*7260*/  LDSM.16.M88.4 R168, [R228+0xf100] ;  /* 0x00f10000e4a8783b */ /* 0x000fee0000000200 */
[C---:B-1----:R-:W-:Y:S01]  /*7270*/  HMMA.16816.F32.BF16 R4, R172.reuse, R188, R4 ;  /* 0x000000bcac04723c */ /* 0x042fe20000041804 */
[----:B------:R-:W-:Y:S07]  /*7280*/  LDSM.16.M88.4 R176, [R228+0xf900] ;  /* 0x00f90000e4b0783b */ /* 0x000fee0000000200 */
[C---:B------:R-:W-:Y:S01]  /*7290*/  HMMA.16816.F32.BF16 R8, R172.reuse, R190, R8 ;  /* 0x000000beac08723c */ /* 0x040fe20000041808 */
[----:B------:R-:W-:Y:S07]  /*72a0*/  LDSM.16.M88.4 R188, [R227+0x1c100] ;  /* 0x01c10000e3bc783b */ /* 0x000fee0000000200 */
[C---:B------:R-:W-:Y:S08]  /*72b0*/  HMMA.16816.F32.BF16 R12, R172.reuse, R164, R12 ;  /* 0x000000a4ac0c723c */ /* 0x040ff0000004180c */
[C---:B------:R-:W-:Y:S01]  /*72c0*/  HMMA.16816.F32.BF16 R16, R172.reuse, R166, R16 ;  /* 0x000000a6ac10723c */ /* 0x040fe20000041810 */
[----:B------:R-:W1:Y:S07]  /*72d0*/  LDSM.16.M88.4 R164, [R228+0xe900] ;  /* 0x00e90000e4a4783b */ /* 0x000e6e0000000200 */
[C---:B--2---:R-:W-:Y:S08]  /*72e0*/  HMMA.16816.F32.BF16 R20, R172.reuse, R196, R20 ;  /* 0x000000c4ac14723c */ /* 0x044ff00000041814 */
[C---:B------:R-:W-:Y:S01]  /*72f0*/  HMMA.16816.F32.BF16 R24, R172.reuse, R198, R24 ;  /* 0x000000c6ac18723c */ /* 0x040fe20000041818 */
[----:B------:R-:W2:Y:S07]  /*7300*/  LDSM.16.M88.4 R196, [R220+0x6000] ;  /* 0x00600000dcc4783b */ /* 0x000eae0000000200 */
[C---:B------:R-:W-:Y:S08]  /*7310*/  HMMA.16816.F32.BF16 R28, R172.reuse, R180, R28 ;  /* 0x000000b4ac1c723c */ /* 0x040ff0000004181c */
[----:B------:R-:W-:Y:S08]  /*7320*/  HMMA.16816.F32.BF16 R32, R172, R182, R32 ;  /* 0x000000b6ac20723c */ /* 0x000ff00000041820 */
[C---:B---3--:R-:W-:Y:S08]  /*7330*/  HMMA.16816.F32.BF16 R4, R184.reuse, R192, R4 ;  /* 0x000000c0b804723c */ /* 0x048ff00000041804 */
[C---:B------:R-:W-:Y:S08]  /*7340*/  HMMA.16816.F32.BF16 R8, R184.reuse, R194, R8 ;  /* 0x000000c2b808723c */ /* 0x040ff00000041808 */
[C---:B-1----:R-:W-:Y:S08]  /*7350*/  HMMA.16816.F32.BF16 R12, R184.reuse, R164, R12 ;  /* 0x000000a4b80c723c */ /* 0x042ff0000004180c */
[C---:B------:R-:W-:Y:S01]  /*7360*/  HMMA.16816.F32.BF16 R16, R184.reuse, R166, R16 ;  /* 0x000000a6b810723c */ /* 0x040fe20000041810 */
[----:B------:R-:W1:Y:S07]  /*7370*/  LDSM.16.M88.4 R164, [R220+0x6800] ;  /* 0x00680000dca4783b */ /* 0x000e6e0000000200 */
[C---:B------:R-:W-:Y:S08]  /*7380*/  HMMA.16816.F32.BF16 R20, R184.reuse, R168, R20 ;  /* 0x000000a8b814723c */ /* 0x040ff00000041814 */
[C---:B------:R-:W-:Y:S01]  /*7390*/  HMMA.16816.F32.BF16 R24, R184.reuse, R170, R24 ;  /* 0x000000aab818723c */ /* 0x040fe20000041818 */
[----:B------:R-:W3:Y:S07]  /*73a0*/  LDSM.16.M88.4 R168, [R220+0x7000] ;  /* 0x00700000dca8783b */ /* 0x000eee0000000200 */
[C---:B------:R-:W-:Y:S08]  /*73b0*/  HMMA.16816.F32.BF16 R28, R184.reuse, R176, R28 ;  /* 0x000000b0b81c723c */ /* 0x040ff0000004181c */
[----:B------:R-:W-:Y:S08]  /*73c0*/  HMMA.16816.F32.BF16 R32, R184, R178, R32 ;  /* 0x000000b2b820723c */ /* 0x000ff00000041820 */
[C---:B--2---:R-:W-:Y:S08]  /*73d0*/  HMMA.16816.F32.BF16 R4, R188.reuse, R196, R4 ;  /* 0x000000c4bc04723c */ /* 0x044ff00000041804 */
[C---:B------:R-:W-:Y:S08]  /*73e0*/  HMMA.16816.F32.BF16 R8, R188.reuse, R198, R8 ;  /* 0x000000c6bc08723c */ /* 0x040ff00000041808 */
[C---:B-1----:R-:W-:Y:S08]  /*73f0*/  HMMA.16816.F32.BF16 R12, R188.reuse, R164, R12 ;  /* 0x000000a4bc0c723c */ /* 0x042ff0000004180c */
[C---:B------:R-:W-:Y:S01]  /*7400*/  HMMA.16816.F32.BF16 R16, R188.reuse, R166, R16 ;  /* 0x000000a6bc10723c */ /* 0x040fe20000041810 */
[----:B------:R-:W1:Y:S01]  /*7410*/  LDSM.16.M88.4 R164, [R220+0x7800] ;  /* 0x00780000dca4783b */ /* 0x000e620000000200 */
[----:B------:R-:W-:Y:S04]  /*7420*/  DEPBAR.LE SB0, 0x0 ;  /* 0x000080000000791a */ /* 0x000fe80000000000 */
[----:B------:R-:W-:Y:S02]  /*7430*/  FMUL.FTZ R200, R4, c[0x0][0x320] ;  /* 0x0000c80004c87a20 */ /* 0x000fe40000410000 */
[C---:B---3--:R-:W-:Y:S04]  /*7440*/  HMMA.16816.F32.BF16 R20, R188.reuse, R168, R20 ;  /* 0x000000a8bc14723c */ /* 0x048fe80000041814 */
[----:B------:R-:W2:Y:S01]  /*7450*/  MUFU.TANH R200, R200 ;  /* 0x000000c800c87308 */ /* 0x000ea20000002400 */
[----:B------:R-:W-:Y:S01]  /*7460*/  BAR.SYNC.DEFER_BLOCKING 0x0 ;  /* 0x0000000000007b1d */ /* 0x000fe20000010000 */
[----:B------:R-:W-:Y:S02]  /*7470*/  FMUL.FTZ R202, R5, c[0x0][0x320] ;  /* 0x0000c80005ca7a20 */ /* 0x000fe40000410000 */
[C---:B------:R-:W-:Y:S04]  /*7480*/  HMMA.16816.F32.BF16 R24, R188.reuse, R170, R24 ;  /* 0x000000aabc18723c */ /* 0x040fe80000041818 */
[----:B------:R-:W-:Y:S02]  /*7490*/  FMUL.FTZ R0, R6, c[0x0][0x320] ;  /* 0x0000c80006007a20 */ /* 0x000fe40000410000 */
[----:B------:R-:W3:Y:S01]  /*74a0*/  MUFU.TANH R202, R202 ;  /* 0x000000ca00ca7308 */ /* 0x000ee20000002400 */
[----:B------:R-:W-:Y:S02]  /*74b0*/  FMUL.FTZ R201, R7, c[0x0][0x320] ;  /* 0x0000c80007c97a20 */ /* 0x000fe40000410000 */
[----:B------:R-:W-:Y:S03]  /*74c0*/  FMUL.FTZ R182, R8, c[0x0][0x320] ;  /* 0x0000c80008b67a20 */ /* 0x000fe60000410000 */
[----:B------:R-:W-:Y:S02]  /*74d0*/  FMUL.FTZ R183, R9, c[0x0][0x320] ;  /* 0x0000c80009b77a20 */ /* 0x000fe40000410000 */
[----:B------:R-:W-:Y:S02]  /*74e0*/  FMUL.FTZ R203, R10, c[0x0][0x320] ;  /* 0x0000c8000acb7a20 */ /* 0x000fe40000410000 */
[----:B------:R-:W4:Y:S01]  /*74f0*/  MUFU.TANH R0, R0 ;  /* 0x0000000000007308 */ /* 0x000f220000002400 */
[----:B------:R-:W-:Y:S02]  /*7500*/  FMUL.FTZ R181, R11, c[0x0][0x320] ;  /* 0x0000c8000bb57a20 */ /* 0x000fe40000410000 */
[----:B------:R-:W-:Y:S02]  /*7510*/  FMUL.FTZ R194, R12, c[0x0][0x320] ;  /* 0x0000c8000cc27a20 */ /* 0x000fe40000410000 */
[----:B------:R-:W-:Y:S02]  /*7520*/  FMUL.FTZ R195, R13, c[0x0][0x320] ;  /* 0x0000c8000dc37a20 */ /* 0x000fe40000410000 */
[----:B------:R-:W-:Y:S01]  /*7530*/  FMUL.FTZ R198, R14, c[0x0][0x320] ;  /* 0x0000c8000ec67a20 */ /* 0x000fe20000410000 */
[C---:B-1----:R-:W-:Y:S02]  /*7540*/  HMMA.16816.F32.BF16 R28, R188.reuse, R164, R28 ;  /* 0x000000a4bc1c723c */ /* 0x042fe4000004181c */
[----:B------:R-:W1:Y:S01]  /*7550*/  MUFU.TANH R201, R201 ;  /* 0x000000c900c97308 */ /* 0x000e620000002400 */
[----:B------:R-:W-:Y:S02]  /*7560*/  FMUL.FTZ R199, R15, c[0x0][0x320] ;  /* 0x0000c8000fc77a20 */ /* 0x000fe40000410000 */
[----:B------:R-:W-:Y:S02]  /*7570*/  FMUL.FTZ R173, R16, c[0x0][0x320] ;  /* 0x0000c80010ad7a20 */ /* 0x000fe40000410000 */
[----:B------:R-:W-:Y:S01]  /*7580*/  FMUL.FTZ R174, R17, c[0x0][0x320] ;  /* 0x0000c80011ae7a20 */ /* 0x000fe20000410000 */
[----:B------:R-:W-:Y:S04]  /*7590*/  HMMA.16816.F32.BF16 R32, R188, R166, R32 ;  /* 0x000000a6bc20723c */ /* 0x000fe80000041820 */
[----:B------:R-:W1:Y:S01]  /*75a0*/  MUFU.TANH R182, R182 ;  /* 0x000000b600b67308 */ /* 0x000e620000002400 */
[----:B------:R-:W-:Y:S02]  /*75b0*/  FMUL.FTZ R197, R18, c[0x0][0x320] ;  /* 0x0000c80012c57a20 */ /* 0x000fe40000410000 */
[----:B------:R-:W-:Y:S02]  /*75c0*/  FMUL.FTZ R193, R19, c[0x0][0x320] ;  /* 0x0000c80013c17a20 */ /* 0x000fe40000410000 */
[----:B------:R-:W-:Y:S03]  /*75d0*/  FMUL.FTZ R175, R20, c[0x0][0x320] ;  /* 0x0000c80014af7a20 */ /* 0x000fe60000410000 */
[----:B------:R-:W-:Y:S02]  /*75e0*/  FMUL.FTZ R178, R21, c[0x0][0x320] ;  /* 0x0000c80015b27a20 */ /* 0x000fe40000410000 */
        /* <DEDUP_REMOVED lines=16> */
[----:B------:R-:W-:Y:S03]  /*76f0*/  FMUL.FTZ R31, R35, c[0x0][0x320] ;  /* 0x0000c800231f7a20 */ /* 0x000fe60000410000 */
        /* <DEDUP_REMOVED lines=25> */
[----:B--234-:R-:W-:Y:S01]  /*7890*/  ISETP.NE.AND P1, PT, R236, 0x1, PT ;  /* 0x00000001ec00780c */ /* 0x01cfe20003f25270 */
[----:B------:R-:W-:Y:S01]  /*78a0*/  ULEA UR5, UR20, UR12, 0x6 ;  /* 0x0000000c14057291 */ /* 0x000fe2000f8e303f */
[----:B------:R-:W-:Y:S01]  /*78b0*/  IADD3 R22, -R250, 0x10, RZ ;  /* 0x00000010fa167810 */ /* 0x000fe20007ffe1ff */
[----:B------:R-:W-:Y:S01]  /*78c0*/  IMAD.MOV.U32 R237, RZ, RZ, RZ ;  /* 0x000000ffffed7224 */ /* 0x000fe200078e00ff */
[----:B------:R-:W-:Y:S01]  /*78d0*/  IADD3 R18, -R249, 0x10, RZ ;  /* 0x00000010f9127810 */ /* 0x000fe20007ffe1ff */
[C---:B------:R-:W-:Y:S01]  /*78e0*/  IMAD.SHL.U32 R172, R207.reuse, 0x2, RZ ;  /* 0x00000002cfac7824 */ /* 0x040fe200078e00ff */
[----:B------:R-:W-:Y:S01]  /*78f0*/  LOP3.LUT R22, R22, 0xf, RZ, 0xc0, !PT ;  /* 0x0000000f16167812 */ /* 0x000fe200078ec0ff */
[----:B------:R-:W-:Y:S01]  /*7900*/  IMAD.U32 R238, RZ, RZ, UR5 ;  /* 0x00000005ffee7e24 */ /* 0x000fe2000f8e00ff */
[----:B------:R-:W-:Y:S02]  /*7910*/  LOP3.LUT R18, R18, 0xf, RZ, 0xc0, !PT ;  /* 0x0000000f12127812 */ /* 0x000fe400078ec0ff */
[----:B------:R-:W-:Y:S02]  /*7920*/  IADD3 R16, -R248, 0x10, RZ ;  /* 0x00000010f8107810 */ /* 0x000fe40007ffe1ff */
[----:B------:R-:W-:Y:S02]  /*7930*/  IADD3 R238, R238, -0x40, R239 ;  /* 0xffffffc0eeee7810 */ /* 0x000fe40007ffe0ef */
[----:B------:R-:W-:Y:S02]  /*7940*/  LOP3.LUT R16, R16, 0xf, RZ, 0xc0, !PT ;  /* 0x0000000f10107812 */ /* 0x000fe400078ec0ff */
[----:B------:R-:W-:Y:S01]  /*7950*/  SHF.R.S32.HI R180, RZ, 0x1f, R207 ;  /* 0x0000001fffb47819 */ /* 0x000fe200000114cf */
[----:B------:R-:W-:Y:S03]  /*7960*/  @P1 IMAD.HI.U32 R6, R238, c[0x0][0x2bc], RZ ;  /* 0x0000af00ee061a27 */ /* 0x000fe600078e00ff */
[----:B------:R-:W-:Y:S01]  /*7970*/  SHF.L.U64.HI R180, R207, 0x1, R180 ;  /* 0x00000001cfb47819 */ /* 0x000fe200000102b4 */
[----:B------:R-:W-:Y:S01]  /*7980*/  IMAD.MOV.U32 R4, RZ, RZ, R238 ;  /* 0x000000ffff047224 */ /* 0x000fe200078e00ee */
[----:B------:R-:W-:Y:S04]  /*7990*/  @P1 SHF.R.U32.HI R4, RZ, c[0x0][0x2c0], R6 ;  /* 0x0000b000ff041a19 */ /* 0x000fe80000011606 */
[C---:B------:R-:W-:Y:S04]  /*79a0*/  @!P2 IADD3 R11, P0, R4.reuse, UR16, RZ ;  /* 0x00000010040bac10 */ /* 0x040fe8000ff1e0ff */
[----:B------:R-:W-:Y:S02]  /*79b0*/  @!P2 LEA.HI.X.SX32 R6, R4, UR8, 0x1, P0 ;  /* 0x000000080406ac11 */ /* 0x000fe400080f0eff */
[C---:B------:R-:W-:Y:S04]  /*79c0*/  @!P2 LEA R8, P0, R11.reuse, c[0x0][0x2a0], 0x2 ;  /* 0x0000a8000b08aa11 */ /* 0x040fe800078010ff */
[----:B------:R-:W-:Y:S01]  /*79d0*/  @!P2 LEA.HI.X R9, R11, c[0x0][0x2a4], R6, 0x2, P0 ;  /* 0x0000a9000b09aa11 */ /* 0x000fe200000f1406 */
[----:B------:R-:W-:Y:S01]  /*79e0*/  IMAD.MOV R11, RZ, RZ, -R4 ;  /* 0x000000ffff0b7224 */ /* 0x000fe200078e0a04 */
[----:B------:R-:W-:Y:S03]  /*79f0*/  SHF.L.U64.HI R6, R204, 0x1, R245 ;  /* 0x00000001cc067819 */ /* 0x000fe600000102f5 */
[----:B------:R2:W3:Y:S01]  /*7a00*/  @!P2 LDG.E R237, [R8.64] ;  /* 0x0000001208eda981 */ /* 0x0004e2000c1e1900 */
[----:B------:R-:W-:Y:S04]  /*7a10*/  IMAD R238, R11, c[0x0][0x2b8], R238 ;  /* 0x0000ae000bee7a24 */ /* 0x000fe800078e02ee */
[C---:B------:R-:W-:Y:S01]  /*7a20*/  IMAD.WIDE.U32 R12, R238.reuse, c[0x0][0x1e0], RZ ;  /* 0x00007800ee0c7a25 */ /* 0x040fe200078e00ff */
[----:B------:R-:W-:Y:S05]  /*7a30*/  SHF.R.S32.HI R11, RZ, 0x1f, R238 ;  /* 0x0000001fff0b7819 */ /* 0x000fea00000114ee */
[----:B------:R-:W-:Y:S04]  /*7a40*/  IMAD R11, R11, c[0x0][0x1e0], RZ ;  /* 0x000078000b0b7a24 */ /* 0x000fe800078e02ff */
[----:B------:R-:W-:Y:S04]  /*7a50*/  IMAD R11, R238, c[0x0][0x1e4], R11 ;  /* 0x00007900ee0b7a24 */ /* 0x000fe800078e020b */
[----:B------:R-:W-:Y:S02]  /*7a60*/  IMAD.IADD R13, R13, 0x1, R11 ;  /* 0x000000010d0d7824 */ /* 0x000fe400078e020b */
[----:B--2---:R-:W-:Y:S01]  /*7a70*/  IMAD.SHL.U32 R8, R205, 0x2, RZ ;  /* 0x00000002cd087824 */ /* 0x004fe200078e00ff */
[----:B---3--:R-:W-:Y:S01]  /*7a80*/  SHF.R.S32.HI R4, RZ, 0x1f, R237 ;  /* 0x0000001fff047819 */ /* 0x008fe200000114ed */
[C---:B------:R-:W-:Y:S04]  /*7a90*/  IMAD.WIDE.U32 R12, R237.reuse, c[0x0][0x1f0], R12 ;  /* 0x00007c00ed0c7a25 */ /* 0x040fe800078e000c */
[----:B------:R-:W-:Y:S01]  /*7aa0*/  IMAD R4, R4, c[0x0][0x1f0], RZ ;  /* 0x00007c0004047a24 */ /* 0x000fe200078e02ff */
[----:B------:R-:W-:Y:S03]  /*7ab0*/  IADD3 R9, P0, R12, UR14, RZ ;  /* 0x0000000e0c097c10 */ /* 0x000fe6000ff1e0ff */
[----:B------:R-:W-:Y:S05]  /*7ac0*/  IMAD R4, R237, c[0x0][0x1f4], R4 ;  /* 0x00007d00ed047a24 */ /* 0x000fea00078e0204 */
[----:B------:R-:W-:Y:S02]  /*7ad0*/  IADD3.X R4, R13, UR7, R4, P0, !PT ;  /* 0x000000070d047c10 */ /* 0x000fe400087fe404 */
[C---:B------:R-:W-:Y:S04]  /*7ae0*/  LEA R11, P0, R9.reuse, c[0x0][0x1c8], 0x1 ;  /* 0x00007200090b7a11 */ /* 0x040fe800078008ff */
[----:B------:R-:W-:Y:S01]  /*7af0*/  LEA.HI.X R10, R9, c[0x0][0x1cc], R4, 0x1, P0 ;  /* 0x00007300090a7a11 */ /* 0x000fe200000f0c04 */
[----:B------:R-:W2:Y:S01]  /*7b00*/  SHFL.IDX PT, R13, R11, 0x1, 0x181f ;  /* 0x00381f000b0d7f89 */ /* 0x000ea200000e0000 */
[----:B------:R-:W-:Y:S01]  /*7b10*/  IMAD.SHL.U32 R4, R204, 0x2, RZ ;  /* 0x00000002cc047824 */ /* 0x000fe200078e00ff */
[----:B------:R-:W-:Y:S02]  /*7b20*/  SHF.L.U64.HI R9, R205, 0x1, R246 ;  /* 0x00000001cd097819 */ /* 0x000fe400000102f6 */
[----:B------:R-:W3:Y:S04]  /*7b30*/  SHFL.IDX PT, R15, R10, 0x1, 0x181f ;  /* 0x00381f000a0f7f89 */ /* 0x000ee800000e0000 */
[----:B------:R-:W4:Y:S04]  /*7b40*/  SHFL.IDX PT, R11, R11, RZ, 0x181f ;  /* 0x00181fff0b0b7589 */ /* 0x000f2800000e0000 */
[----:B------:R-:W5:Y:S01]  /*7b50*/  SHFL.IDX PT, R21, R10, RZ, 0x181f ;  /* 0x00181fff0a157589 */ /* 0x000f6200000e0000 */
[----:B--2---:R-:W-:Y:S04]  /*7b60*/  IADD3 R22, P1, P0, R22, R13, R251 ;  /* 0x0000000d16167210 */ /* 0x004fe8000783e0fb */
[----:B---3--:R-:W-:Y:S02]  /*7b70*/  IADD3.X R23, RZ, R15, R252, P1, P0 ;  /* 0x0000000fff177210 */ /* 0x008fe40000fe04fc */
[----:B------:R-:W-:Y:S04]  /*7b80*/  IADD3 R18, P1, P0, R18, R13, R8 ;  /* 0x0000000d12127210 */ /* 0x000fe8000783e008 */
[--C-:B------:R-:W-:Y:S02]  /*7b90*/  IADD3.X R19, RZ, R15, R9.reuse, P1, P0 ;  /* 0x0000000fff137210 */ /* 0x100fe40000fe0409 */
[----:B------:R-:W-:Y:S04]  /*7ba0*/  IADD3 R16, P1, P0, R16, R13, R4 ;  /* 0x0000000d10107210 */ /* 0x000fe8000783e004 */
[--C-:B------:R-:W-:Y:S02]  /*7bb0*/  IADD3.X R17, RZ, R15, R6.reuse, P1, P0 ;  /* 0x0000000fff117210 */ /* 0x100fe40000fe0406 */
[----:B----4-:R-:W-:Y:S05]  /*7bc0*/  IADD3 R8, P0, R11, R8, RZ ;  /* 0x000000080b087210 */ /* 0x010fea0007f1e0ff */
[----:B-----5:R-:W-:Y:S01]  /*7bd0*/  IMAD.X R9, R21, 0x1, R9, P0 ;  /* 0x0000000115097824 */ /* 0x020fe200000e0609 */
[----:B------:R-:W-:Y:S05]  /*7be0*/  IADD3 R24, P0, R11, R4, RZ ;  /* 0x000000040b187210 */ /* 0x000fea0007f1e0ff */
[----:B------:R-:W-:Y:S01]  /*7bf0*/  IMAD.X R25, R21, 0x1, R6, P0 ;  /* 0x0000000115197824 */ /* 0x000fe200000e0606 */
[-C--:B------:R-:W-:Y:S05]  /*7c00*/  IADD3 R26, P0, R11, R172.reuse, RZ ;  /* 0x000000ac0b1a7210 */ /* 0x080fea0007f1e0ff */
[----:B------:R-:W-:Y:S01]  /*7c10*/  IMAD.X R27, R21, 0x1, R180, P0 ;  /* 0x00000001151b7824 */ /* 0x000fe200000e06b4 */
[----:B------:R-:W-:Y:S04]  /*7c20*/  IADD3 R20, P0, R11, R251, RZ ;  /* 0x000000fb0b147210 */ /* 0x000fe80007f1e0ff */
[----:B------:R2:W-:Y:S01]  /*7c30*/  LDGSTS.E.BYPASS.LTC128B.128 [R235+0x8100], [R26.64], !P3 ;  /* 0x081000001aeb7fae */ /* 0x0005e2000d901d52 */
        /* <DEDUP_REMOVED lines=15> */
.L_x_1987:
[----:B--234-:R-:W-:Y:S01]  /*7d30*/  IMAD.MOV.U32 R15, RZ, RZ, R240 ;  /* 0x000000ffff0f7224 */ /* 0x01cfe200078e00f0 */
[----:B------:R-:W-:Y:S01]  /*7d40*/  PLOP3.LUT P0, PT, PT, PT, UP1, 0x80, 0x0 ;  /* 0x000000000000781c */ /* 0x000fe20003f0f018 */
[----:B------:R-:W0:Y:S01]  /*7d50*/  LDGDEPBAR ;  /* 0x00000000000079af */ /* 0x000e220000000000 */
[----:B------:R-:W-:Y:S01]  /*7d60*/  USHF.L.U32 UR5, UR20, 0x6, URZ ;  /* 0x0000000614057899 */ /* 0x000fe2000800063f */
[----:B------:R-:W-:Y:S10]  /*7d70*/  IMAD.MOV.U32 R6, RZ, RZ, c[0x0][0x2ac] ;  /* 0x0000ab00ff067624 */ /* 0x000ff400078e00ff */
[----:B------:R-:W-:Y:S01]  /*7d80*/  @P0 IMAD.HI.U32 R4, R240, c[0x0][0x2c8], RZ ;  /* 0x0000b200f0040a27 */ /* 0x000fe200078e00ff */
[----:B------:R-:W-:Y:S11]  /*7d90*/  PLOP3.LUT P0, PT, PT, PT, UP1, 0x80, 0x0 ;  /* 0x000000000000781c */ /* 0x000ff60003f0f018 */
[----:B------:R-:W-:Y:S02]  /*7da0*/  @!UPT UIADD3 URZ, URZ, URZ, URZ ;  /* 0x0000003f3f3ff290 */ /* 0x000fe4000fffe03f */
[----:B------:R-:W-:Y:S01]  /*7db0*/  @P0 SHF.R.U32.HI R15, RZ, c[0x0][0x2cc], R4 ;  /* 0x0000b300ff0f0a19 */ /* 0x000fe20000011604 */
[----:B------:R-:W-:Y:S01]  /*7dc0*/  IMAD.U32 R4, RZ, RZ, UR5 ;  /* 0x00000005ff047e24 */ /* 0x000fe2000f8e00ff */
[----:B------:R-:W-:Y:S03]  /*7dd0*/  PLOP3.LUT P0, PT, PT, PT, UP0, 0x40, 0x0 ;  /* 0x000000000000781c */ /* 0x000fe60003f0e808 */
[----:B------:R-:W2:Y:S01]  /*7de0*/  SHFL.IDX PT, R8, R15, RZ, 0x1c1f ;  /* 0x001c1fff0f087589 */ /* 0x000ea200000e0000 */
[----:B------:R-:W-:Y:S05]  /*7df0*/  IADD3 R9, -R241, 0x1, -R4 ;  /* 0x00000001f1097810 */ /* 0x000fea0007ffe904 */
[----:B------:R-:W-:Y:S05]  /*7e00*/  IMAD R9, R6, c[0x0][0x1d0], R9 ;  /* 0x0000740006097a24 */ /* 0x000fea00078e0209 */
[----:B------:R-:W-:Y:S04]  /*7e10*/  IADD3 R9, R9, -c[0x0][0x168], RZ ;  /* 0x80005a0009097a10 */ /* 0x000fe80007ffe0ff */
[C---:B------:R-:W-:Y:S02]  /*7e20*/  IADD3 R11, R9.reuse, c[0x0][0x328], RZ ;  /* 0x0000ca00090b7a10 */ /* 0x040fe40007ffe0ff */
[----:B------:R-:W-:Y:S03]  /*7e30*/  IADD3 R9, R9, UR11, RZ ;  /* 0x0000000b09097c10 */ /* 0x000fe6000fffe0ff */
[--C-:B--2---:R-:W-:Y:S02]  /*7e40*/  IMAD.IADD R14, R11, 0x1, R8.reuse ;  /* 0x000000010b0e7824 */ /* 0x104fe400078e0208 */
        /* <DEDUP_REMOVED lines=17> */
.L_x_1990:
[----:B------:R-:W-:Y:S04]  /*7f60*/  MOV R6, c[0x0][0x32c] ;  /* 0x0000cb0000067a02 */ /* 0x000fe80000000f00 */
[----:B------:R-:W-:Y:S11]  /*7f70*/  ISETP.NE.AND P0, PT, R6, 0x1, PT ;  /* 0x000000010600780c */ /* 0x000ff60003f05270 */
[----:B------:R-:W-:Y:S02]  /*7f80*/  @!UPT UIADD3 URZ, URZ, URZ, URZ ;  /* 0x0000003f3f3ff290 */ /* 0x000fe4000fffe03f */
[----:B------:R-:W-:Y:S05]  /*7f90*/  @P0 IMAD.HI.U32 R6, R17, c[0x0][0x330], RZ ;  /* 0x0000cc0011060a27 */ /* 0x000fea00078e00ff */
[----:B------:R-:W-:Y:S02]  /*7fa0*/  @P0 SHF.R.U32.HI R17, RZ, c[0x0][0x334], R6 ;  /* 0x0000cd00ff110a19 */ /* 0x000fe40000011606 */
.L_x_1991:
[----:B------:R-:W-:Y:S05]  /*7fb0*/  BSYNC B0 ;  /* 0x0000000000007941 */ /* 0x000fea0003800000 */
.L_x_1989:
[----:B------:R-:W-:Y:S04]  /*7fc0*/  IMAD R6, R17, c[0x0][0x32c], -R4 ;  /* 0x0000cb0011067a24 */ /* 0x000fe800078e0a04 */
[----:B------:R-:W-:Y:S05]  /*7fd0*/  IMAD.IADD R6, R6, 0x1, -R241 ;  /* 0x0000000106067824 */ /* 0x000fea00078e0af1 */
[----:B------:R-:W-:Y:S02]  /*7fe0*/  IADD3 R17, R6, c[0x0][0x32c], RZ ;  /* 0x0000cb0006117a10 */ /* 0x000fe40007ffe0ff */
[----:B------:R-:W-:Y:S02]  /*7ff0*/  IMNMX R13, R13, R6, !PT ;  /* 0x000000060d0d7217 */ /* 0x000fe40007800200 */
[----:B------:R-:W-:Y:S02]  /*8000*/  IMNMX R14, R14, R17, PT ;  /* 0x000000110e0e7217 */ /* 0x000fe40003800200 */
.L_x_1988:
[----:B------:R-:W-:Y:S01]  /*8010*/  UISETP.GT.AND UP2, UPT, UR20, -0x1, UPT ;  /* 0xffffffff1400788c */ /* 0x000fe2000bf44270 */
[----:B------:R-:W2:Y:S05]  /*8020*/  SHFL.IDX PT, R16, R15, 0x1, 0x1c1f ;  /* 0x003c1f000f107f89 */ /* 0x000eaa00000e0000 */
[----:B------:R-:W-:Y:S04]  /*8030*/  PLOP3.LUT P0, PT, PT, PT, UP2, 0x80, 0x0 ;  /* 0x000000000000781c */ /* 0x000fe80003f0f028 */
[C---:B------:R-:W-:Y:S04]  /*8040*/  ISETP.GT.AND P0, PT, R13.reuse, RZ, P0 ;  /* 0x000000ff0d00720c */ /* 0x040fe80000704270 */
[----:B------:R-:W-:Y:S04]  /*8050*/  ISETP.LT.OR P0, PT, R14, 0x1, P0 ;  /* 0x000000010e00780c */ /* 0x000fe80000701670 */
[----:B------:R-:W-:Y:S02]  /*8060*/  FSEL R12, R200, -INF , !P0 ;  /* 0xff800000c80c7808 */ /* 0x000fe40004000000 */
[----:B------:R-:W-:Y:S04]  /*8070*/  PLOP3.LUT P0, PT, PT, PT, UP2, 0x80, 0x0 ;  /* 0x000000000000781c */ /* 0x000fe80003f0f028 */
[C---:B------:R-:W-:Y:S04]  /*8080*/  ISETP.GT.AND P0, PT, R13.reuse, 0x1, P0 ;  /* 0x000000010d00780c */ /* 0x040fe80000704270 */
[----:B------:R-:W-:Y:S04]  /*8090*/  ISETP.LT.OR P0, PT, R14, 0x2, P0 ;  /* 0x000000020e00780c */ /* 0x000fe80000701670 */
[----:B------:R-:W-:Y:S02]  /*80a0*/  FSEL R10, R202, -INF , !P0 ;  /* 0xff800000ca0a7808 */ /* 0x000fe40004000000 */
[----:B------:R-:W-:Y:S04]  /*80b0*/  PLOP3.LUT P0, PT, PT, PT, UP2, 0x80, 0x0 ;  /* 0x000000000000781c */ /* 0x000fe80003f0f028 */
[C---:B------:R-:W-:Y:S04]  /*80c0*/  ISETP.GT.AND P0, PT, R13.reuse, 0x8, P0 ;  /* 0x000000080d00780c */ /* 0x040fe80000704270 */
[----:B------:R-:W-:Y:S04]  /*80d0*/  ISETP.LT.OR P0, PT, R14, 0x9, P0 ;  /* 0x000000090e00780c */ /* 0x000fe80000701670 */
[----:B-1----:R-:W-:Y:S02]  /*80e0*/  FSEL R8, R182, -INF , !P0 ;  /* 0xff800000b6087808 */ /* 0x002fe40004000000 */
        /* <DEDUP_REMOVED lines=31> */
[----:B------:R-:W-:Y:S01]  /*82e0*/  FSEL R184, R5, -INF , !P0 ;  /* 0xff80000005b87808 */ /* 0x000fe20004000000 */
[--C-:B--2---:R-:W-:Y:S01]  /*82f0*/  IMAD.IADD R5, R11, 0x1, R16.reuse ;  /* 0x000000010b057824 */ /* 0x104fe200078e0210 */
        /* <DEDUP_REMOVED lines=21> */
[----:B------:R-:W-:Y:S11]  /*8450*/  PLOP3.LUT P0, PT, PT, PT, UP0, 0x40, 0x0 ;  /* 0x000000000000781c */ /* 0x000ff60003f0e808 */
[----:B------:R-:W-:Y:S02]  /*8460*/  @!UPT UIADD3 URZ, URZ, URZ, URZ ;  /* 0x0000003f3f3ff290 */ /* 0x000fe4000fffe03f */
        /* <DEDUP_REMOVED lines=16> */
.L_x_1994:
[----:B------:R-:W-:Y:S04]  /*8570*/  MOV R9, 0x1 ;  /* 0x0000000100097802 */ /* 0x000fe80000000f00 */
[----:B------:R-:W-:Y:S11]  /*8580*/  ISETP.NE.AND P0, PT, R9, c[0x0][0x32c], PT ;  /* 0x0000cb0009007a0c */ /* 0x000ff60003f05270 */
[----:B------:R-:W-:Y:S02]  /*8590*/  @!UPT UIADD3 URZ, URZ, URZ, URZ ;  /* 0x0000003f3f3ff290 */ /* 0x000fe4000fffe03f */
[----:B------:R-:W-:Y:S05]  /*85a0*/  @P0 IMAD.HI.U32 R9, R11, c[0x0][0x330], RZ ;  /* 0x0000cc000b090a27 */ /* 0x000fea00078e00ff */
[----:B------:R-:W-:Y:S02]  /*85b0*/  @P0 SHF.R.U32.HI R11, RZ, c[0x0][0x334], R9 ;  /* 0x0000cd00ff0b0a19 */ /* 0x000fe40000011609 */
.L_x_1995:
[----:B------:R-:W-:Y:S05]  /*85c0*/  BSYNC B0 ;  /* 0x0000000000007941 */ /* 0x000fea0003800000 */
.L_x_1993:
[----:B------:R-:W-:Y:S04]  /*85d0*/  IMAD R4, R11, c[0x0][0x32c], -R4 ;  /* 0x0000cb000b047a24 */ /* 0x000fe800078e0a04 */
[----:B------:R-:W-:Y:S05]  /*85e0*/  IMAD.IADD R14, R4, 0x1, -R241 ;  /* 0x00000001040e7824 */ /* 0x000fea00078e0af1 */
[----:B------:R-:W-:Y:S02]  /*85f0*/  IADD3 R4, R14, c[0x0][0x32c], RZ ;  /* 0x0000cb000e047a10 */ /* 0x000fe40007ffe0ff */
[----:B------:R-:W-:Y:S02]  /*8600*/  IMNMX R7, R7, R14, !PT ;  /* 0x0000000e07077217 */ /* 0x000fe40007800200 */
[----:B------:R-:W-:Y:S02]  /*8610*/  IMNMX R5, R5, R4, PT ;  /* 0x0000000405057217 */ /* 0x000fe40003800200 */
.L_x_1992:
[----:B------:R-:W-:Y:S01]  /*8620*/  PLOP3.LUT P0, PT, PT, PT, UP2, 0x80, 0x0 ;  /* 0x000000000000781c */ /* 0x000fe20003f0f028 */
[----:B------:R-:W-:Y:S01]  /*8630*/  LDSM.16.MT88.4 R20, [R226+0x100] ;  /* 0x00010000e214783b */ /* 0x000fe20000004200 */
[----:B------:R-:W-:Y:S02]  /*8640*/  FMNMX.FTZ R17, R12, R3, !PT ;  /* 0x000000030c117209 */ /* 0x000fe40007810000 */
[----:B------:R-:W-:Y:S02]  /*8650*/  ISETP.GT.AND P0, PT, R7, RZ, P0 ;  /* 0x000000ff0700720c */ /* 0x000fe40000704270 */
[----:B------:R-:W-:Y:S02]  /*8660*/  FMNMX.FTZ R17, R10, R17, !PT ;  /* 0x000000110a117209 */ /* 0x000fe40007810000 */
[----:B------:R-:W-:Y:S02]  /*8670*/  ISETP.LT.OR P0, PT, R5, 0x1, P0 ;  /* 0x000000010500780c */ /* 0x000fe40000701670 */
[----:B------:R-:W-:Y:S02]  /*8680*/  FMNMX.FTZ R17, R8, R17, !PT ;  /* 0x0000001108117209 */ /* 0x000fe40007810000 */
[----:B------:R-:W-:Y:S02]  /*8690*/  FSEL R15, R0, -INF , !P0 ;  /* 0xff800000000f7808 */ /* 0x000fe40004000000 */
[----:B------:R-:W-:Y:S02]  /*86a0*/  PLOP3.LUT P0, PT, PT, PT, UP2, 0x80, 0x0 ;  /* 0x000000000000781c */ /* 0x000fe40003f0f028 */
[----:B------:R-:W-:Y:S02]  /*86b0*/  FMNMX.FTZ R17, R6, R17, !PT ;  /* 0x0000001106117209 */ /* 0x000fe40007810000 */
[----:B------:R-:W-:Y:S02]  /*86c0*/  ISETP.GT.AND P0, PT, R7, 0x1, P0 ;  /* 0x000000010700780c */ /* 0x000fe40000704270 */
        /* <DEDUP_REMOVED lines=42> */
[----:B------:R-:W-:Y:S01]  /*8970*/  FMNMX.FTZ R4, R203, R4, !PT ;  /* 0x00000004cb047209 */ /* 0x000fe20007810000 */
[----:B------:R-:W1:Y:S01]  /*8980*/  SHFL.BFLY PT, R17, R0, 0x2, 0x1f ;  /* 0x0c401f0000117f89 */ /* 0x000e6200000e0000 */
[----:B------:R-:W-:Y:S04]  /*8990*/  ISETP.LT.OR P0, PT, R5, 0x1a, P0 ;  /* 0x0000001a0500780c */ /* 0x000fe80000701670 */
[----:B------:R-:W-:Y:S02]  /*89a0*/  FSEL R201, R193, -INF , !P0 ;  /* 0xff800000c1c97808 */ /* 0x000fe40004000000 */
[----:B------:R-:W-:Y:S02]  /*89b0*/  PLOP3.LUT P0, PT, PT, PT, UP2, 0x80, 0x0 ;  /* 0x000000000000781c */ /* 0x000fe40003f0f028 */
[----:B------:R-:W-:Y:S02]  /*89c0*/  FMNMX.FTZ R4, R201, R4, !PT ;  /* 0x00000004c9047209 */ /* 0x000fe40007810000 */
[----:B------:R-:W-:Y:S04]  /*89d0*/  ISETP.GT.AND P0, PT, R7, 0x20, P0 ;  /* 0x000000200700780c */ /* 0x000fe80000704270 */
[----:B------:R-:W-:Y:S04]  /*89e0*/  ISETP.LT.OR P0, PT, R5, 0x21, P0 ;  /* 0x000000210500780c */ /* 0x000fe80000701670 */
[----:B------:R-:W-:Y:S02]  /*89f0*/  FSEL R187, R170, -INF , !P0 ;  /* 0xff800000aabb7808 */ /* 0x000fe40004000000 */
[----:B------:R-:W-:Y:S02]  /*8a00*/  PLOP3.LUT P0, PT, PT, PT, UP2, 0x80, 0x0 ;  /* 0x000000000000781c */ /* 0x000fe40003f0f028 */
[----:B------:R-:W-:Y:S02]  /*8a10*/  FMNMX.FTZ R4, R187, R4, !PT ;  /* 0x00000004bb047209 */ /* 0x000fe40007810000 */
[----:B------:R-:W-:Y:S02]  /*8a20*/  ISETP.GT.AND P0, PT, R7, 0x21, P0 ;  /* 0x000000210700780c */ /* 0x000fe40000704270 */
[----:B-1----:R-:W-:Y:S02]  /*8a30*/  FMNMX.FTZ R17, R0, R17, !PT ;  /* 0x0000001100117209 */ /* 0x002fe40007810000 */
        /* <DEDUP_REMOVED lines=24> */
[----:B------:R-:W-:Y:S01]  /*8bc0*/  ISETP.GT.AND P0, PT, R7, 0x38, P0 ;  /* 0x000000380700780c */ /* 0x000fe20000704270 */
[----:B------:R-:W1:Y:S03]  /*8bd0*/  SHFL.BFLY PT, R14, R17, 0x1, 0x1f ;  /* 0x0c201f00110e7f89 */ /* 0x000e6600000e0000 */
[----:B------:R-:W-:Y:S04]  /*8be0*/  ISETP.LT.OR P0, PT, R5, 0x39, P0 ;  /* 0x000000390500780c */ /* 0x000fe80000701670 */
[----:B------:R-:W-:Y:S02]  /*8bf0*/  FSEL R173, R33, -INF , !P0 ;  /* 0xff80000021ad7808 */ /* 0x000fe40004000000 */
[----:B------:R-:W-:Y:S01]  /*8c00*/  PLOP3.LUT P0, PT, PT, PT, UP2, 0x80, 0x0 ;  /* 0x000000000000781c */ /* 0x000fe20003f0f028 */
[----:B------:R-:W-:Y:S01]  /*8c10*/  UISETP.GT.AND UP2, UPT, UR20, UR4, UPT ;  /* 0x000000041400728c */ /* 0x000fe2000bf44270 */
[----:B------:R-:W-:Y:S01]  /*8c20*/  FMNMX.FTZ R0, R173, R0, !PT ;  /* 0x00000000ad007209 */ /* 0x000fe20007810000 */
[----:B------:R-:W-:Y:S01]  /*8c30*/  UIADD3 UR20, UR20, -0x1, URZ ;  /* 0xffffffff14147890 */ /* 0x000fe2000fffe03f */
[----:B------:R-:W-:Y:S04]  /*8c40*/  ISETP.GT.AND P0, PT, R7, 0x39, P0 ;  /* 0x000000390700780c */ /* 0x000fe80000704270 */
[----:B------:R-:W-:Y:S04]  /*8c50*/  ISETP.LT.OR P0, PT, R5, 0x3a, P0 ;  /* 0x0000003a0500780c */ /* 0x000fe80000701670 */
[----:B------:R-:W-:Y:S02]  /*8c60*/  FSEL R165, R31, -INF , !P0 ;  /* 0xff8000001fa57808 */ /* 0x000fe40004000000 */
[----:B------:R-:W-:Y:S02]  /*8c70*/  LDSM.16.MT88.4 R28, [R225+0x100] ;  /* 0x00010000e11c783b */ /* 0x000fe40000004200 */
[----:B------:R-:W-:Y:S02]  /*8c80*/  FMNMX.FTZ R4, R165, R0, !PT ;  /* 0x00000000a5047209 */ /* 0x000fe40007810000 */
[----:B-1----:R-:W-:Y:S04]  /*8c90*/  FMNMX.FTZ R0, R17, R14, !PT ;  /* 0x0000000e11007209 */ /* 0x002fe80007810000 */
[----:B------:R-:W1:Y:S01]  /*8ca0*/  SHFL.BFLY PT, R7, R4, 0x2, 0x1f ;  /* 0x0c401f0004077f89 */ /* 0x000e6200000e0000 */
[C---:B------:R-:W-:Y:S01]  /*8cb0*/  FMUL.FTZ R179, R0.reuse, c[0x0][0x2d0] ;  /* 0x0000b40000b37a20 */ /* 0x040fe20000410000 */
[----:B------:R-:W-:Y:S04]  /*8cc0*/  FSETP.NEU.FTZ.AND P0, PT, R0, -INF , PT ;  /* 0xff8000000000780b */ /* 0x000fe80003f1d000 */
[----:B------:R-:W-:Y:S05]  /*8cd0*/  FSEL R179, R179, RZ, P0 ;  /* 0x000000ffb3b37208 */ /* 0x000fea0000000000 */
[--C-:B------:R-:W-:Y:S02]  /*8ce0*/  FFMA.FTZ R188, R12, c[0x0][0x2d0], -R179.reuse ;  /* 0x0000b4000cbc7a23 */ /* 0x100fe400000108b3 */
[--C-:B------:R-:W-:Y:S02]  /*8cf0*/  FFMA.FTZ R167, R10, c[0x0][0x2d0], -R179.reuse ;  /* 0x0000b4000aa77a23 */ /* 0x100fe400000108b3 */
[--C-:B------:R-:W-:Y:S02]  /*8d00*/  FFMA.FTZ R166, R8, c[0x0][0x2d0], -R179.reuse ;  /* 0x0000b40008a67a23 */ /* 0x100fe400000108b3 */
[--C-:B------:R-:W-:Y:S01]  /*8d10*/  FFMA.FTZ R189, R6, c[0x0][0x2d0], -R179.reuse ;  /* 0x0000b40006bd7a23 */ /* 0x100fe200000108b3 */
[----:B------:R-:W-:Y:S01]  /*8d20*/  MUFU.EX2 R188, R188 ;  /* 0x000000bc00bc7308 */ /* 0x000fe20000000800 */
[--C-:B------:R-:W-:Y:S02]  /*8d30*/  FFMA.FTZ R176, R176, c[0x0][0x2d0], -R179.reuse ;  /* 0x0000b400b0b07a23 */ /* 0x100fe400000108b3 */
[--C-:B------:R-:W-:Y:S02]  /*8d40*/  FFMA.FTZ R194, R194, c[0x0][0x2d0], -R179.reuse ;  /* 0x0000b400c2c27a23 */ /* 0x100fe400000108b3 */
[--C-:B------:R-:W-:Y:S01]  /*8d50*/  FFMA.FTZ R195, R195, c[0x0][0x2d0], -R179.reuse ;  /* 0x0000b400c3c37a23 */ /* 0x100fe200000108b3 */
[----:B-1----:R-:W-:Y:S01]  /*8d60*/  FMNMX.FTZ R5, R4, R7, !PT ;  /* 0x0000000704057209 */ /* 0x002fe20007810000 */
[--C-:B------:R-:W-:Y:S01]  /*8d70*/  FFMA.FTZ R196, R196, c[0x0][0x2d0], -R179.reuse ;  /* 0x0000b400c4c47a23 */ /* 0x100fe200000108b3 */
[----:B------:R-:W-:Y:S01]  /*8d80*/  FSEL R4, R0, RZ, P0 ;  /* 0x000000ff00047208 */ /* 0x000fe20000000000 */
[--C-:B------:R-:W-:Y:S01]  /*8d90*/  FFMA.FTZ R197, R200, c[0x0][0x2d0], -R179.reuse ;  /* 0x0000b400c8c57a23 */ /* 0x100fe200000108b3 */
[----:B------:R-:W1:Y:S01]  /*8da0*/  MUFU.EX2 R167, R167 ;  /* 0x000000a700a77308 */ /* 0x000e620000000800 */
[----:B------:R-:W2:Y:S01]  /*8db0*/  SHFL.BFLY PT, R164, R5, 0x1, 0x1f ;  /* 0x0c201f0005a47f89 */ /* 0x000ea200000e0000 */
[----:B------:R-:W-:Y:S02]  /*8dc0*/  FFMA.FTZ R184, R184, c[0x0][0x2d0], -R179 ;  /* 0x0000b400b8b87a23 */ /* 0x000fe400000108b3 */
[----:B------:R-:W-:Y:S02]  /*8dd0*/  FADD.FTZ R3, -R4, R3 ;  /* 0x0000000304037221 */ /* 0x000fe40000010100 */
[--C-:B------:R-:W-:Y:S02]  /*8de0*/  FFMA.FTZ R202, R202, c[0x0][0x2d0], -R179.reuse ;  /* 0x0000b400caca7a23 */ /* 0x100fe400000108b3 */
[----:B------:R-:W-:Y:S02]  /*8df0*/  FMUL.FTZ R6, R3, c[0x0][0x2d0] ;  /* 0x0000b40003067a20 */ /* 0x000fe40000410000 */
[----:B------:R-:W-:Y:S01]  /*8e00*/  MUFU.EX2 R166, R166 ;  /* 0x000000a600a67308 */ /* 0x000fe20000000800 */
[--C-:B------:R-:W-:Y:S02]  /*8e10*/  FFMA.FTZ R182, R182, c[0x0][0x2d0], -R179.reuse ;  /* 0x0000b400b6b67a23 */ /* 0x100fe400000108b3 */
[--C-:B------:R-:W-:Y:S02]  /*8e20*/  FFMA.FTZ R180, R180, c[0x0][0x2d0], -R179.reuse ;  /* 0x0000b400b4b47a23 */ /* 0x100fe400000108b3 */
[--C-:B------:R-:W-:Y:S05]  /*8e30*/  FFMA.FTZ R178, R178, c[0x0][0x2d0], -R179.reuse ;  /* 0x0000b400b2b27a23 */ /* 0x100fea00000108b3 */
[----:B------:R-:W3:Y:S01]  /*8e40*/  MUFU.EX2 R3, R6 ;  /* 0x0000000600037308 */ /* 0x000ee20000000800 */
[----:B-1----:R-:W-:Y:S02]  /*8e50*/  F2FP.BF16.PACK_AB R168, R167, R188 ;  /* 0x000000bca7a8723e */ /* 0x002fe400000010ff */
[----:B--2---:R-:W-:Y:S04]  /*8e60*/  FMNMX.FTZ R164, R164, R5, !PT ;  /* 0x00000005a4a47209 */ /* 0x004fe80007810000 */
[C---:B------:R-:W-:Y:S01]  /*8e70*/  FSETP.NEU.FTZ.AND P0, PT, R164.reuse, -INF , PT ;  /* 0xff800000a400780b */ /* 0x040fe20003f1d000 */
[C---:B------:R-:W-:Y:S02]  /*8e80*/  FMUL.FTZ R172, R164.reuse, c[0x0][0x2d0] ;  /* 0x0000b400a4ac7a20 */ /* 0x040fe40000410000 */
[----:B------:R-:W1:Y:S01]  /*8e90*/  MUFU.EX2 R189, R189 ;  /* 0x000000bd00bd7308 */ /* 0x000e620000000800 */
[----:B------:R-:W-:Y:S02]  /*8ea0*/  FSEL R5, R164, RZ, P0 ;  /* 0x000000ffa4057208 */ /* 0x000fe40000000000 */
[----:B------:R-:W-:Y:S02]  /*8eb0*/  FSEL R172, R172, RZ, P0 ;  /* 0x000000ffacac7208 */ /* 0x000fe40000000000 */
[----:B------:R-:W-:Y:S01]  /*8ec0*/  PLOP3.LUT P0, PT, PT, PT, UP2, 0x80, 0x0 ;  /* 0x000000000000781c */ /* 0x000fe20003f0f028 */
[----:B------:R-:W-:Y:S02]  /*8ed0*/  FADD.FTZ R5, -R5, R2 ;  /* 0x0000000205057221 */ /* 0x000fe40000010100 */
[--C-:B------:R-:W-:Y:S02]  /*8ee0*/  FFMA.FTZ R193, R15, c[0x0][0x2d0], -R172.reuse ;  /* 0x0000b4000fc17a23 */ /* 0x100fe400000108ac */
[----:B------:R-:W-:Y:S01]  /*8ef0*/  MUFU.EX2 R194, R194 ;  /* 0x000000c200c27308 */ /* 0x000fe20000000800 */
[--C-:B------:R-:W-:Y:S02]  /*8f00*/  FFMA.FTZ R192, R13, c[0x0][0x2d0], -R172.reuse ;  /* 0x0000b4000dc07a23 */ /* 0x100fe400000108ac */
[----:B------:R-:W2:Y:S01]  /*8f10*/  LDSM.16.MT88.4 R12, [R231+0x100] ;  /* 0x00010000e70c783b */ /* 0x000ea20000004200 */
[--C-:B------:R-:W-:Y:S02]  /*8f20*/  FFMA.FTZ R191, R11, c[0x0][0x2d0], -R172.reuse ;  /* 0x0000b4000bbf7a23 */ /* 0x100fe400000108ac */
[--C-:B------:R-:W-:Y:S02]  /*8f30*/  FFMA.FTZ R190, R9, c[0x0][0x2d0], -R172.reuse ;  /* 0x0000b40009be7a23 */ /* 0x100fe400000108ac */
[----:B------:R-:W-:Y:S02]  /*8f40*/  FMUL.FTZ R2, R5, c[0x0][0x2d0] ;  /* 0x0000b40005027a20 */ /* 0x000fe40000410000 */
[----:B------:R-:W-:Y:S01]  /*8f50*/  MUFU.EX2 R193, R193 ;  /* 0x000000c100c17308 */ /* 0x000fe20000000800 */
[C---:B---3--:R-:W-:Y:S02]  /*8f60*/  FMUL.FTZ R4, R3.reuse, R160 ;  /* 0x000000a003047220 */ /* 0x048fe40000410000 */
[----:B------:R-:W-:Y:S01]  /*8f70*/  FMUL.FTZ R5, R3, R161 ;  /* 0x000000a103057220 */ /* 0x000fe20000410000 */
[----:B-1----:R-:W-:Y:S01]  /*8f80*/  F2FP.BF16.PACK_AB R170, R189, R166 ;  /* 0x000000a6bdaa723e */ /* 0x002fe200000010ff */
        /* <DEDUP_REMOVED lines=8> */
[----:B------:R-:W-:Y:S01]  /*9010*/  FMUL.FTZ R33, R3, R133 ;  /* 0x0000008503217220 */ /* 0x000fe20000410000 */
[----:B------:R-:W3:Y:S01]  /*9020*/  MUFU.EX2 R192, R192 ;  /* 0x000000c000c07308 */ /* 0x000ee20000000800 */
[--C-:B------:R-:W-:Y:S02]  /*9030*/  FFMA.FTZ R177, R177, c[0x0][0x2d0], -R172.reuse ;  /* 0x0000b400b1b17a23 */ /* 0x100fe400000108ac */
[C---:B------:R-:W-:Y:S02]  /*9040*/  FMUL.FTZ R36, R3.reuse, R36 ;  /* 0x0000002403247220 */ /* 0x040fe40000410000 */
[C---:B------:R-:W-:Y:S02]  /*9050*/  FMUL.FTZ R37, R3.reuse, R37 ;  /* 0x0000002503257220 */ /* 0x040fe40000410000 */
[C---:B------:R-:W-:Y:S02]  /*9060*/  FMUL.FTZ R40, R3.reuse, R40 ;  /* 0x0000002803287220 */ /* 0x040fe40000410000 */
[C---:B------:R-:W-:Y:S01]  /*9070*/  FMUL.FTZ R41, R3.reuse, R41 ;  /* 0x0000002903297220 */ /* 0x040fe20000410000 */
[----:B------:R-:W-:Y:S01]  /*9080*/  MUFU.EX2 R191, R191 ;  /* 0x000000bf00bf7308 */ /* 0x000fe20000000800 */
[C---:B------:R-:W-:Y:S02]  /*9090*/  FMUL.FTZ R44, R3.reuse, R44 ;  /* 0x0000002c032c7220 */ /* 0x040fe40000410000 */
[C---:B------:R-:W-:Y:S02]  /*90a0*/  FMUL.FTZ R45, R3.reuse, R45 ;  /* 0x0000002d032d7220 */ /* 0x040fe40000410000 */
[C---:B-1----:R-:W-:Y:S02]  /*90b0*/  FMUL.FTZ R6, R2.reuse, R162 ;  /* 0x000000a202067220 */ /* 0x042fe40000410000 */
[C---:B------:R-:W-:Y:S02]  /*90c0*/  FMUL.FTZ R7, R2.reuse, R163 ;  /* 0x000000a302077220 */ /* 0x040fe40000410000 */
[C---:B------:R-:W-:Y:S01]  /*90d0*/  FMUL.FTZ R10, R2.reuse, R158 ;  /* 0x0000009e020a7220 */ /* 0x040fe20000410000 */
[----:B------:R-:W1:Y:S01]  /*90e0*/  MUFU.EX2 R190, R190 ;  /* 0x000000be00be7308 */ /* 0x000e620000000800 */
[C---:B------:R-:W-:Y:S01]  /*90f0*/  FMUL.FTZ R11, R2.reuse, R159 ;  /* 0x0000009f020b7220 */ /* 0x040fe20000410000 */
[----:B------:R-:W-:Y:S01]  /*9100*/  LDSM.16.MT88.4 R160, [R224+0x2900] ;  /* 0x00290000e0a0783b */ /* 0x000fe20000004200 */
[----:B------:R-:W-:Y:S01]  /*9110*/  FMUL.FTZ R18, R2, R150 ;  /* 0x0000009602127220 */ /* 0x000fe20000410000 */
[----:B---3--:R-:W-:Y:S01]  /*9120*/  F2FP.BF16.PACK_AB R169, R192, R193 ;  /* 0x000000c1c0a9723e */ /* 0x008fe200000010ff */
[C---:B------:R-:W-:Y:S02]  /*9130*/  FMUL.FTZ R19, R2.reuse, R151 ;  /* 0x0000009702137220 */ /* 0x040fe40000410000 */
[C---:B------:R-:W-:Y:S02]  /*9140*/  FMUL.FTZ R26, R2.reuse, R142 ;  /* 0x0000008e021a7220 */ /* 0x040fe40000410000 */
[C---:B------:R-:W-:Y:S01]  /*9150*/  FMUL.FTZ R27, R2.reuse, R143 ;  /* 0x0000008f021b7220 */ /* 0x040fe20000410000 */
[----:B------:R-:W-:Y:S01]  /*9160*/  LDSM.16.MT88.4 R148, [R224+0x900] ;  /* 0x00090000e094783b */ /* 0x000fe20000004200 */
[C---:B------:R-:W-:Y:S01]  /*9170*/  FMUL.FTZ R34, R2.reuse, R134 ;  /* 0x0000008602227220 */ /* 0x040fe20000410000 */
[----:B------:R-:W3:Y:S01]  /*9180*/  MUFU.EX2 R195, R195 ;  /* 0x000000c300c37308 */ /* 0x000ee20000000800 */
[C---:B------:R-:W-:Y:S02]  /*9190*/  FMUL.FTZ R35, R2.reuse, R135 ;  /* 0x0000008702237220 */ /* 0x040fe40000410000 */
[C---:B------:R-:W-:Y:S02]  /*91a0*/  FMUL.FTZ R38, R2.reuse, R38 ;  /* 0x0000002602267220 */ /* 0x040fe40000410000 */
[C---:B------:R-:W-:Y:S01]  /*91b0*/  FMUL.FTZ R39, R2.reuse, R39 ;  /* 0x0000002702277220 */ /* 0x040fe20000410000 */
[----:B------:R-:W-:Y:S01]  /*91c0*/  LDSM.16.MT88.4 R132, [R225+0x2100] ;  /* 0x00210000e184783b */ /* 0x000fe20000004200 */
[C---:B------:R-:W-:Y:S02]  /*91d0*/  FMUL.FTZ R42, R2.reuse, R42 ;  /* 0x0000002a022a7220 */ /* 0x040fe40000410000 */
[C---:B------:R-:W-:Y:S01]  /*91e0*/  FMUL.FTZ R43, R2.reuse, R43 ;  /* 0x0000002b022b7220 */ /* 0x040fe20000410000 */
[----:B------:R-:W-:Y:S01]  /*91f0*/  MUFU.EX2 R196, R196 ;  /* 0x000000c400c47308 */ /* 0x000fe20000000800 */
[----:B------:R-:W-:Y:S01]  /*9200*/  FMUL.FTZ R46, R2, R46 ;  /* 0x0000002e022e7220 */ /* 0x000fe20000410000 */
[----:B-1----:R-:W-:Y:S01]  /*9210*/  F2FP.BF16.PACK_AB R171, R190, R191 ;  /* 0x000000bfbeab723e */ /* 0x002fe200000010ff */
[C---:B------:R-:W-:Y:S01]  /*9220*/  FMUL.FTZ R47, R2.reuse, R47 ;  /* 0x0000002f022f7220 */ /* 0x040fe20000410000 */
[----:B------:R-:W-:Y:S01]  /*9230*/  LDSM.16.MT88.4 R140, [R224+0x2100] ;  /* 0x00210000e08c783b */ /* 0x000fe20000004200 */
[C---:B------:R-:W-:Y:S02]  /*9240*/  FMUL.FTZ R48, R3.reuse, R48 ;  /* 0x0000003003307220 */ /* 0x040fe40000410000 */
[C---:B------:R-:W-:Y:S02]  /*9250*/  FMUL.FTZ R49, R3.reuse, R49 ;  /* 0x0000003103317220 */ /* 0x040fe40000410000 */
[C---:B--2---:R-:W-:Y:S01]  /*9260*/  HMMA.16816.F32.BF16 R4, R168.reuse, R12, R4 ;  /* 0x0000000ca804723c */ /* 0x044fe20000041804 */
[----:B------:R-:W-:Y:S02]  /*9270*/  MUFU.EX2 R197, R197 ;  /* 0x000000c500c57308 */ /* 0x000fe40000000800 */
[----:B------:R-:W-:Y:S02]  /*9280*/  LDSM.16.MT88.4 R156, [R225+0x2900] ;  /* 0x00290000e19c783b */ /* 0x000fe40000004200 */
[C---:B------:R-:W-:Y:S02]  /*9290*/  FMUL.FTZ R50, R2.reuse, R50 ;  /* 0x0000003202327220 */ /* 0x040fe40000410000 */
[C---:B------:R-:W-:Y:S01]  /*92a0*/  FMUL.FTZ R12, R3.reuse, R152 ;  /* 0x00000098030c7220 */ /* 0x040fe20000410000 */
[C---:B------:R-:W-:Y:S03]  /*92b0*/  HMMA.16816.F32.BF16 R8, R168.reuse, R14, R8 ;  /* 0x0000000ea808723c */ /* 0x040fe60000041808 */
[----:B------:R-:W-:Y:S01]  /*92c0*/  MUFU.EX2 R202, R202 ;  /* 0x000000ca00ca7308 */ /* 0x000fe20000000800 */
[C---:B------:R-:W-:Y:S02]  /*92d0*/  FMUL.FTZ R13, R3.reuse, R153 ;  /* 0x00000099030d7220 */ /* 0x040fe40000410000 */
[C---:B------:R-:W-:Y:S02]  /*92e0*/  FMUL.FTZ R51, R2.reuse, R51 ;  /* 0x0000003302337220 */ /* 0x040fe40000410000 */
[C---:B------:R-:W-:Y:S04]  /*92f0*/  FMUL.FTZ R14, R2.reuse, R154 ;  /* 0x0000009a020e7220 */ /* 0x040fe80000410000 */
[C---:B------:R-:W-:Y:S02]  /*9300*/  FMUL.FTZ R15, R2.reuse, R155 ;  /* 0x0000009b020f7220 */ /* 0x040fe40000410000 */
[----:B------:R-:W1:Y:S01]  /*9310*/  LDSM.16.MT88.4 R152, [R224+0x100] ;  /* 0x00010000e098783b */ /* 0x000e620000004200 */
        /* <DEDUP_REMOVED lines=11> */
[----:B------:R-:W2:Y:S01]  /*93d0*/  LDSM.16.MT88.4 R144, [R231+0x2100] ;  /* 0x00210000e790783b */ /* 0x000ea20000004200 */
        /* <DEDUP_REMOVED lines=18> */
[C---:B------:R-:W-:Y:S01]  /*9500*/  HMMA.16816.F32.BF16 R32, R168.reuse, R154, R32 ;  /* 0x0000009aa820723c */ /* 0x040fe20000041820 */
[----:B------:R-:W-:Y:S03]  /*9510*/  LDSM.16.MT88.4 R152, [R231+0x2900] ;  /* 0x00290000e798783b */ /* 0x000fe60000004200 */
[C---:B------:R-:W-:Y:S02]  /*9520*/  FMUL.FTZ R67, R2.reuse, R67 ;  /* 0x0000004302437220 */ /* 0x040fe40000410000 */
[C---:B------:R-:W-:Y:S02]  /*9530*/  FMUL.FTZ R68, R3.reuse, R68 ;  /* 0x0000004403447220 */ /* 0x040fe40000410000 */
[C---:B--2---:R-:W-:Y:S04]  /*9540*/  HMMA.16816.F32.BF16 R36, R168.reuse, R144, R36 ;  /* 0x00000090a824723c */ /* 0x044fe80000041824 */
[C---:B------:R-:W-:Y:S02]  /*9550*/  FMUL.FTZ R69, R3.reuse, R69 ;  /* 0x0000004503457220 */ /* 0x040fe40000410000 */
[C---:B------:R-:W-:Y:S02]  /*9560*/  FMUL.FTZ R70, R2.reuse, R70 ;  /* 0x0000004602467220 */ /* 0x040fe40000410000 */
[C---:B------:R-:W-:Y:S01]  /*9570*/  HMMA.16816.F32.BF16 R40, R168.reuse, R146, R40 ;  /* 0x00000092a828723c */ /* 0x040fe20000041828 */
[----:B------:R-:W-:Y:S03]  /*9580*/  LDSM.16.MT88.4 R144, [R225+0x900] ;  /* 0x00090000e190783b */ /* 0x000fe60000004200 */
[C---:B------:R-:W-:Y:S02]  /*9590*/  FMUL.FTZ R71, R2.reuse, R71 ;  /* 0x0000004702477220 */ /* 0x040fe40000410000 */
[C---:B------:R-:W-:Y:S02]  /*95a0*/  FMUL.FTZ R72, R3.reuse, R72 ;  /* 0x0000004803487220 */ /* 0x040fe40000410000 */
[C---:B------:R-:W-:Y:S01]  /*95b0*/  FMUL.FTZ R73, R3.reuse, R73 ;  /* 0x0000004903497220 */ /* 0x040fe20000410000 */
[C---:B----4-:R-:W-:Y:S03]  /*95c0*/  HMMA.16816.F32.BF16 R44, R168.reuse, R136, R44 ;  /* 0x00000088a82c723c */ /* 0x050fe6000004182c */
        /* <DEDUP_REMOVED lines=11> */
[----:B------:R-:W2:Y:S03]  /*9680*/  LDSM.16.MT88.4 R132, [R226+0x4100] ;  /* 0x00410000e284783b */ /* 0x000ea60000004200 */
        /* <DEDUP_REMOVED lines=18> */
[C---:B--2---:R-:W-:Y:S04]  /*97b0*/  HMMA.16816.F32.BF16 R76, R168.reuse, R132, R76 ;  /* 0x00000084a84c723c */ /* 0x044fe8000004184c */
[C---:B------:R-:W-:Y:S02]  /*97c0*/  FMUL.FTZ R93, R3.reuse, R93 ;  /* 0x0000005d035d7220 */ /* 0x040fe40000410000 */
[C---:B------:R-:W-:Y:S02]  /*97d0*/  FMUL.FTZ R94, R2.reuse, R94 ;  /* 0x0000005e025e7220 */ /* 0x040fe40000410000 */
[C---:B------:R-:W-:Y:S01]  /*97e0*/  HMMA.16816.F32.BF16 R80, R168.reuse, R134, R80 ;  /* 0x00000086a850723c */ /* 0x040fe20000041850 */
[----:B------:R-:W2:Y:S03]  /*97f0*/  LDSM.16.MT88.4 R132, [R231+0x6100] ;  /* 0x00610000e784783b */ /* 0x000ea60000004200 */
        /* <DEDUP_REMOVED lines=21> */
[C---:B------:R-:W-:Y:S03]  /*9950*/  FMUL.FTZ R109, R3.reuse, R109 ;  /* 0x0000006d036d7220 */ /* 0x040fe60000410000 */
[C---:B------:R-:W-:Y:S01]  /*9960*/  HMMA.16816.F32.BF16 R104, R168.reuse, R134, R104 ;  /* 0x00000086a868723c */ /* 0x040fe20000041868 */
[----:B------:R-:W2:Y:S02]  /*9970*/  LDSM.16.MT88.4 R132, [R224+0x6100] ;  /* 0x00610000e084783b */ /* 0x000ea40000004200 */
[C---:B------:R-:W-:Y:S02]  /*9980*/  FMUL.FTZ R110, R2.reuse, R110 ;  /* 0x0000006e026e7220 */ /* 0x040fe40000410000 */
[C---:B------:R-:W-:Y:S02]  /*9990*/  FMUL.FTZ R111, R2.reuse, R111 ;  /* 0x0000006f026f7220 */ /* 0x040fe40000410000 */
[C---:B------:R-:W-:Y:S02]  /*99a0*/  FMUL.FTZ R112, R3.reuse, R112 ;  /* 0x0000007003707220 */ /* 0x040fe40000410000 */
[C---:B------:R-:W-:Y:S03]  /*99b0*/  FMUL.FTZ R113, R3.reuse, R113 ;  /* 0x0000007103717220 */ /* 0x040fe60000410000 */
[C---:B----4-:R-:W-:Y:S03]  /*99c0*/  HMMA.16816.F32.BF16 R108, R168.reuse, R140, R108 ;  /* 0x0000008ca86c723c */ /* 0x050fe6000004186c */
[C---:B------:R-:W-:Y:S02]  /*99d0*/  FMUL.FTZ R114, R2.reuse, R114 ;  /* 0x0000007202727220 */ /* 0x040fe40000410000 */
[C---:B------:R-:W-:Y:S02]  /*99e0*/  FMUL.FTZ R115, R2.reuse, R115 ;  /* 0x0000007302737220 */ /* 0x040fe40000410000 */
[C---:B------:R-:W-:Y:S02]  /*99f0*/  FMUL.FTZ R116, R3.reuse, R116 ;  /* 0x0000007403747220 */ /* 0x040fe40000410000 */
[----:B------:R-:W-:Y:S03]  /*9a00*/  FMUL.FTZ R117, R3, R117 ;  /* 0x0000007503757220 */ /* 0x000fe60000410000 */
[C---:B------:R-:W-:Y:S01]  /*9a10*/  HMMA.16816.F32.BF16 R112, R168.reuse, R142, R112 ;  /* 0x0000008ea870723c */ /* 0x040fe20000041870 */
[----:B------:R-:W4:Y:S02]  /*9a20*/  LDSM.16.MT88.4 R140, [R231+0x900] ;  /* 0x00090000e78c783b */ /* 0x000f240000004200 */
[C---:B------:R-:W-:Y:S02]  /*9a30*/  FMUL.FTZ R118, R2.reuse, R118 ;  /* 0x0000007602767220 */ /* 0x040fe40000410000 */
[----:B------:R-:W-:Y:S02]  /*9a40*/  FMUL.FTZ R119, R2, R119 ;  /* 0x0000007702777220 */ /* 0x000fe40000410000 */
[--C-:B------:R-:W-:Y:S02]  /*9a50*/  FFMA.FTZ R198, R198, c[0x0][0x2d0], -R172.reuse ;  /* 0x0000b400c6c67a23 */ /* 0x100fe400000108ac */
[--C-:B------:R-:W-:Y:S03]  /*9a60*/  FFMA.FTZ R199, R199, c[0x0][0x2d0], -R172.reuse ;  /* 0x0000b400c7c77a23 */ /* 0x100fe600000108ac */
[C---:B-1----:R-:W-:Y:S01]  /*9a70*/  HMMA.16816.F32.BF16 R116, R168.reuse, R136, R116 ;  /* 0x00000088a874723c */ /* 0x042fe20000041874 */
[----:B------:R-:W-:Y:S02]  /*9a80*/  MUFU.EX2 R198, R198 ;  /* 0x000000c600c67308 */ /* 0x000fe40000000800 */
[C---:B------:R-:W-:Y:S02]  /*9a90*/  FMUL.FTZ R120, R3.reuse, R120 ;  /* 0x0000007803787220 */ /* 0x040fe40000410000 */
[----:B------:R-:W-:Y:S02]  /*9aa0*/  FMUL.FTZ R121, R3, R121 ;  /* 0x0000007903797220 */ /* 0x000fe40000410000 */
[--C-:B------:R-:W-:Y:S02]  /*9ab0*/  FFMA.FTZ R200, R203, c[0x0][0x2d0], -R172.reuse ;  /* 0x0000b400cbc87a23 */ /* 0x100fe400000108ac */
[C---:B------:R-:W-:Y:S02]  /*9ac0*/  FMUL.FTZ R122, R2.reuse, R122 ;  /* 0x0000007a027a7220 */ /* 0x040fe40000410000 */
[----:B------:R-:W1:Y:S01]  /*9ad0*/  MUFU.EX2 R199, R199 ;  /* 0x000000c700c77308 */ /* 0x000e620000000800 */
[----:B------:R-:W-:Y:S02]  /*9ae0*/  FMUL.FTZ R123, R2, R123 ;  /* 0x0000007b027b7220 */ /* 0x000fe40000410000 */
[--C-:B------:R-:W-:Y:S02]  /*9af0*/  FFMA.FTZ R201, R201, c[0x0][0x2d0], -R172.reuse ;  /* 0x0000b400c9c97a23 */ /* 0x100fe400000108ac */
[--C-:B------:R-:W-:Y:S02]  /*9b00*/  FFMA.FTZ R183, R183, c[0x0][0x2d0], -R172.reuse ;  /* 0x0000b400b7b77a23 */ /* 0x100fe400000108ac */
[--C-:B------:R-:W-:Y:S01]  /*9b10*/  FFMA.FTZ R203, R186, c[0x0][0x2d0], -R179.reuse ;  /* 0x0000b400bacb7a23 */ /* 0x100fe200000108b3 */
[C---:B------:R-:W-:Y:S01]  /*9b20*/  HMMA.16816.F32.BF16 R120, R168.reuse, R138, R120 ;  /* 0x0000008aa878723c */ /* 0x040fe20000041878 */
[----:B------:R-:W5:Y:S01]  /*9b30*/  LDSM.16.MT88.4 R136, [R226+0x900] ;  /* 0x00090000e288783b */ /* 0x000f620000004200 */
[----:B------:R-:W-:Y:S01]  /*9b40*/  MUFU.EX2 R200, R200 ;  /* 0x000000c800c87308 */ /* 0x000fe20000000800 */
[C---:B------:R-:W-:Y:S02]  /*9b50*/  FMUL.FTZ R124, R3.reuse, R124 ;  /* 0x0000007c037c7220 */ /* 0x040fe40000410000 */
[----:B------:R-:W-:Y:S02]  /*9b60*/  FMUL.FTZ R125, R3, R125 ;  /* 0x0000007d037d7220 */ /* 0x000fe40000410000 */
[C---:B------:R-:W-:Y:S02]  /*9b70*/  FMUL.FTZ R126, R2.reuse, R126 ;  /* 0x0000007e027e7220 */ /* 0x040fe40000410000 */
[----:B------:R-:W-:Y:S03]  /*9b80*/  FMUL.FTZ R127, R2, R127 ;  /* 0x0000007f027f7220 */ /* 0x000fe60000410000 */
[----:B------:R-:W4:Y:S01]  /*9b90*/  MUFU.EX2 R201, R201 ;  /* 0x000000c900c97308 */ /* 0x000f220000000800 */
[----:B------:R-:W-:Y:S02]  /*9ba0*/  FFMA.FTZ R179, R174, c[0x0][0x2d0], -R179 ;  /* 0x0000b400aeb37a23 */ /* 0x000fe400000108b3 */
[--C-:B------:R-:W-:Y:S01]  /*9bb0*/  FFMA.FTZ R185, R185, c[0x0][0x2d0], -R172.reuse ;  /* 0x0000b400b9b97a23 */ /* 0x100fe200000108ac */
[C---:B--2---:R-:W-:Y:S03]  /*9bc0*/  HMMA.16816.F32.BF16 R124, R168.reuse, R132, R124 ;  /* 0x00000084a87c723c */ /* 0x044fe6000004187c */
[C---:B------:R-:W-:Y:S02]  /*9bd0*/  FMUL.FTZ R128, R3.reuse, R128 ;  /* 0x0000008003807220 */ /* 0x040fe40000410000 */
[----:B------:R-:W-:Y:S01]  /*9be0*/  FMUL.FTZ R129, R3, R129 ;  /* 0x0000008103817220 */ /* 0x000fe20000410000 */
[----:B------:R-:W-:Y:S01]  /*9bf0*/  MUFU.EX2 R186, R182 ;  /* 0x000000b600ba7308 */ /* 0x000fe20000000800 */
[C---:B------:R-:W-:Y:S01]  /*9c00*/  FMUL.FTZ R130, R2.reuse, R130 ;  /* 0x0000008202827220 */ /* 0x040fe20000410000 */
[----:B---3--:R-:W-:Y:S01]  /*9c10*/  F2FP.BF16.PACK_AB R132, R195, R194 ;  /* 0x000000c2c384723e */ /* 0x008fe200000010ff */
[C---:B------:R-:W-:Y:S03]  /*9c20*/  FMUL.FTZ R131, R2.reuse, R131 ;  /* 0x0000008302837220 */ /* 0x040fe60000410000 */
[----:B-1----:R-:W-:Y:S01]  /*9c30*/  F2FP.BF16.PACK_AB R133, R199, R198 ;  /* 0x000000c6c785723e */ /* 0x002fe200000010ff */
[--C-:B------:R-:W-:Y:S02]  /*9c40*/  FFMA.FTZ R187, R187, c[0x0][0x2d0], -R172.reuse ;  /* 0x0000b400bbbb7a23 */ /* 0x100fe400000108ac */
[----:B------:R-:W-:Y:S01]  /*9c50*/  FFMA.FTZ R181, R181, c[0x0][0x2d0], -R172 ;  /* 0x0000b400b5b57a23 */ /* 0x000fe200000108ac */
[----:B------:R-:W-:Y:S01]  /*9c60*/  HMMA.16816.F32.BF16 R128, R168, R134, R128 ;  /* 0x00000086a880723c */ /* 0x000fe20000041880 */
[----:B------:R-:W-:Y:S02]  /*9c70*/  MUFU.EX2 R185, R185 ;  /* 0x000000b900b97308 */ /* 0x000fe40000000800 */
[----:B------:R-:W-:Y:S02]  /*9c80*/  FFMA.FTZ R188, R3, R244, R188 ;  /* 0x000000f403bc7223 */ /* 0x000fe400000100bc */
[----:B------:R-:W-:Y:S02]  /*9c90*/  FFMA.FTZ R193, R2, R243, R193 ;  /* 0x000000f302c17223 */ /* 0x000fe400000100c1 */
[----:B------:R-:W-:Y:S01]  /*9ca0*/  F2FP.BF16.PACK_AB R134, R197, R196 ;  /* 0x000000c4c586723e */ /* 0x000fe200000010ff */
[----:B------:R-:W-:Y:S01]  /*9cb0*/  FADD.FTZ R167, R167, R188 ;  /* 0x000000bca7a77221 */ /* 0x000fe20000010000 */
[----:B----4-:R-:W-:Y:S02]  /*9cc0*/  F2FP.BF16.PACK_AB R135, R201, R200 ;  /* 0x000000c8c987723e */ /* 0x010fe400000010ff */
[----:B------:R-:W1:Y:S01]  /*9cd0*/  MUFU.EX2 R171, R184 ;  /* 0x000000b800ab7308 */ /* 0x000e620000000800 */
[----:B------:R-:W-:Y:S02]  /*9ce0*/  FADD.FTZ R192, R192, R193 ;  /* 0x000000c1c0c07221 */ /* 0x000fe40000010000 */
[----:B------:R-:W-:Y:S02]  /*9cf0*/  FADD.FTZ R166, R166, R167 ;  /* 0x000000a7a6a67221 */ /* 0x000fe40000010000 */
[C---:B------:R-:W-:Y:S05]  /*9d00*/  HMMA.16816.F32.BF16 R4, R132.reuse, R140, R4 ;  /* 0x0000008c8404723c */ /* 0x040fea0000041804 */
[----:B------:R-:W-:Y:S01]  /*9d10*/  MUFU.EX2 R184, R181 ;  /* 0x000000b500b87308 */ /* 0x000fe20000000800 */
[----:B------:R-:W-:Y:S02]  /*9d20*/  FADD.FTZ R3, R191, R192 ;  /* 0x000000c0bf037221 */ /* 0x000fe40000010000 */
[C---:B------:R-:W-:Y:S01]  /*9d30*/  HMMA.16816.F32.BF16 R8, R132.reuse, R142, R8 ;  /* 0x0000008e8408723c */ /* 0x040fe20000041808 */
[----:B------:R-:W2:Y:S03]  /*9d40*/  LDSM.16.MT88.4 R140, [R226+0x2900] ;  /* 0x00290000e28c783b */ /* 0x000ea60000004200 */
[----:B------:R-:W-:Y:S02]  /*9d50*/  FADD.FTZ R189, R189, R166 ;  /* 0x000000a6bdbd7221 */ /* 0x000fe40000010000 */
[----:B------:R-:W-:Y:S01]  /*9d60*/  FADD.FTZ R3, R190, R3 ;  /* 0x00000003be037221 */ /* 0x000fe20000010000 */
[----:B------:R1:W-:Y:S01]  /*9d70*/  MUFU.EX2 R168, R183 ;  /* 0x000000b700a87308 */ /* 0x0003e20000000800 */
[C---:B-----5:R-:W-:Y:S04]  /*9d80*/  HMMA.16816.F32.BF16 R12, R132.reuse, R136, R12 ;  /* 0x00000088840c723c */ /* 0x060fe8000004180c */
[----:B------:R-:W-:Y:S02]  /*9d90*/  FADD.FTZ R194, R194, R189 ;  /* 0x000000bdc2c27221 */ /* 0x000fe40000010000 */
[----:B------:R-:W-:Y:S02]  /*9da0*/  FADD.FTZ R198, R198, R3 ;  /* 0x00000003c6c67221 */ /* 0x000fe40000010000 */
[C---:B------:R-:W-:Y:S01]  /*9db0*/  HMMA.16816.F32.BF16 R16, R132.reuse, R138, R16 ;  /* 0x0000008a8410723c */ /* 0x040fe20000041810 */
[----:B------:R-:W3:Y:S01]  /*9dc0*/  LDSM.16.MT88.4 R136, [R231+0x4900] ;  /* 0x00490000e788783b */ /* 0x000ee20000004200 */
[----:B------:R-:W-:Y:S02]  /*9dd0*/  MUFU.EX2 R169, R187 ;  /* 0x000000bb00a97308 */ /* 0x000fe40000000800 */
[----:B------:R-:W-:Y:S02]  /*9de0*/  FADD.FTZ R195, R195, R194 ;  /* 0x000000c2c3c37221 */ /* 0x000fe40000010000 */
[----:B------:R-:W-:Y:S02]  /*9df0*/  FADD.FTZ R199, R199, R198 ;  /* 0x000000c6c7c77221 */ /* 0x000fe40000010000 */
[C---:B------:R-:W-:Y:S04]  /*9e00*/  HMMA.16816.F32.BF16 R20, R132.reuse, R144, R20 ;  /* 0x000000908414723c */ /* 0x040fe80000041814 */
[----:B------:R-:W-:Y:S01]  /*9e10*/  MUFU.EX2 R187, R176 ;  /* 0x000000b000bb7308 */ /* 0x000fe20000000800 */
[----:B------:R-:W-:Y:S01]  /*9e20*/  FADD.FTZ R196, R196, R195 ;  /* 0x000000c3c4c47221 */ /* 0x000fe20000010000 */
[----:B-1----:R-:W-:Y:S02]  /*9e30*/  MOV R183, R171 ;  /* 0x000000ab00b77202 */ /* 0x002fe40000000f00 */
[C---:B------:R-:W-:Y:S01]  /*9e40*/  HMMA.16816.F32.BF16 R24, R132.reuse, R146, R24 ;  /* 0x000000928418723c */ /* 0x040fe20000041818 */
[----:B------:R-:W1:Y:S03]  /*9e50*/  LDSM.16.MT88.4 R144, [R226+0x4900] ;  /* 0x00490000e290783b */ /* 0x000e660000004200 */
[----:B------:R-:W-:Y:S02]  /*9e60*/  FADD.FTZ R200, R200, R199 ;  /* 0x000000c7c8c87221 */ /* 0x000fe40000010000 */
[----:B------:R-:W4:Y:S01]  /*9e70*/  MUFU.EX2 R171, R180 ;  /* 0x000000b400ab7308 */ /* 0x000f220000000800 */
[----:B------:R-:W-:Y:S01]  /*9e80*/  FADD.FTZ R197, R197, R196 ;  /* 0x000000c4c5c57221 */ /* 0x000fe20000010000 */
[C---:B------:R-:W-:Y:S04]  /*9e90*/  HMMA.16816.F32.BF16 R28, R132.reuse, R148, R28 ;  /* 0x00000094841c723c */ /* 0x040fe8000004181c */
[----:B------:R-:W-:Y:S04]  /*9ea0*/  FADD.FTZ R201, R201, R200 ;  /* 0x000000c8c9c97221 */ /* 0x000fe80000010000 */
[C---:B------:R-:W-:Y:S01]  /*9eb0*/  HMMA.16816.F32.BF16 R32, R132.reuse, R150, R32 ;  /* 0x000000968420723c */ /* 0x040fe20000041820 */
[----:B------:R-:W5:Y:S01]  /*9ec0*/  LDSM.16.MT88.4 R148, [R225+0x4900] ;  /* 0x00490000e194783b */ /* 0x000f620000004200 */
[----:B------:R-:W-:Y:S06]  /*9ed0*/  MUFU.EX2 R180, R179 ;  /* 0x000000b300b47308 */ /* 0x000fec0000000800 */
[C---:B------:R-:W-:Y:S04]  /*9ee0*/  HMMA.16816.F32.BF16 R36, R132.reuse, R152, R36 ;  /* 0x000000988424723c */ /* 0x040fe80000041824 */
[----:B------:R4:W-:Y:S04]  /*9ef0*/  MUFU.EX2 R170, R178 ;  /* 0x000000b200aa7308 */ /* 0x0009e80000000800 */
[C---:B------:R-:W-:Y:S01]  /*9f00*/  HMMA.16816.F32.BF16 R40, R132.reuse, R154, R40 ;  /* 0x0000009a8428723c */ /* 0x040fe20000041828 */
[----:B------:R-:W-:Y:S05]  /*9f10*/  LDSM.16.MT88.4 R152, [R231+0x3100] ;  /* 0x00310000e798783b */ /* 0x000fea0000004200 */
[----:B------:R-:W1:Y:S02]  /*9f20*/  MUFU.EX2 R203, R203 ;  /* 0x000000cb00cb7308 */ /* 0x000e640000000800 */
[C---:B--2---:R-:W-:Y:S08]  /*9f30*/  HMMA.16816.F32.BF16 R44, R132.reuse, R140, R44 ;  /* 0x0000008c842c723c */ /* 0x044ff0000004182c */
[C---:B------:R-:W-:Y:S01]  /*9f40*/  HMMA.16816.F32.BF16 R48, R132.reuse, R142, R48 ;  /* 0x0000008e8430723c */ /* 0x040fe20000041830 */
[----:B------:R-:W2:Y:S03]  /*9f50*/  LDSM.16.MT88.4 R140, [R224+0x4900] ;  /* 0x00490000e08c783b */ /* 0x000ea60000004200 */
[----:B----4-:R-:W-:Y:S02]  /*9f60*/  MOV R178, R171 ;  /* 0x000000ab00b27202 */ /* 0x010fe40000000f00 */
[----:B------:R-:W-:Y:S02]  /*9f70*/  MUFU.EX2 R171, R177 ;  /* 0x000000b100ab7308 */ /* 0x000fe40000000800 */
        /* <DEDUP_REMOVED lines=9> */
[C---:B-1----:R-:W-:Y:S08]  /*a010*/  HMMA.16816.F32.BF16 R76, R132.reuse, R144, R76 ;  /* 0x00000090844c723c */ /* 0x042ff0000004184c */
[C---:B------:R-:W-:Y:S01]  /*a020*/  HMMA.16816.F32.BF16 R80, R132.reuse, R146, R80 ;  /* 0x000000928450723c */ /* 0x040fe20000041850 */
[----:B------:R-:W1:Y:S07]  /*a030*/  LDSM.16.MT88.4 R144, [R226+0x6900] ;  /* 0x00690000e290783b */ /* 0x000e6e0000004200 */
[C---:B-----5:R-:W-:Y:S08]  /*a040*/  HMMA.16816.F32.BF16 R84, R132.reuse, R148, R84 ;  /* 0x000000948454723c */ /* 0x060ff00000041854 */
[C---:B------:R-:W-:Y:S01]  /*a050*/  HMMA.16816.F32.BF16 R88, R132.reuse, R150, R88 ;  /* 0x000000968458723c */ /* 0x040fe20000041858 */
[----:B------:R-:W4:Y:S07]  /*a060*/  LDSM.16.MT88.4 R148, [R225+0x6900] ;  /* 0x00690000e194783b */ /* 0x000f2e0000004200 */
        /* <DEDUP_REMOVED lines=9> */
[C---:B----4-:R-:W-:Y:S08]  /*a100*/  HMMA.16816.F32.BF16 R116, R132.reuse, R148, R116 ;  /* 0x000000948474723c */ /* 0x050ff00000041874 */
[C---:B------:R-:W-:Y:S01]  /*a110*/  HMMA.16816.F32.BF16 R120, R132.reuse, R150, R120 ;  /* 0x000000968478723c */ /* 0x040fe20000041878 */
[----:B------:R-:W4:Y:S07]  /*a120*/  LDSM.16.MT88.4 R148, [R225+0x1100] ;  /* 0x00110000e194783b */ /* 0x000f2e0000004200 */
[C---:B--2---:R-:W-:Y:S08]  /*a130*/  HMMA.16816.F32.BF16 R124, R132.reuse, R140, R124 ;  /* 0x0000008c847c723c */ /* 0x044ff0000004187c */
[----:B------:R-:W-:Y:S01]  /*a140*/  HMMA.16816.F32.BF16 R128, R132, R142, R128 ;  /* 0x0000008e8480723c */ /* 0x000fe20000041880 */
[----:B------:R-:W2:Y:S06]  /*a150*/  LDSM.16.MT88.4 R140, [R224+0x1100] ;  /* 0x00110000e08c783b */ /* 0x000eac0000004200 */
[----:B------:R-:W-:Y:S02]  /*a160*/  F2FP.BF16.PACK_AB R134, R186, R183 ;  /* 0x000000b7ba86723e */ /* 0x000fe400000010ff */
[----:B------:R-:W-:Y:S03]  /*a170*/  F2FP.BF16.PACK_AB R133, R185, R169 ;  /* 0x000000a9b985723e */ /* 0x000fe600000010ff */
[----:B------:R-:W-:Y:S02]  /*a180*/  F2FP.BF16.PACK_AB R135, R184, R168 ;  /* 0x000000a8b887723e */ /* 0x000fe400000010ff */
[C---:B------:R-:W-:Y:S01]  /*a190*/  F2FP.BF16.PACK_AB R132, R203.reuse, R202 ;  /* 0x000000cacb84723e */ /* 0x040fe200000010ff */
[----:B------:R-:W-:Y:S04]  /*a1a0*/  FADD.FTZ R202, R202, R197 ;  /* 0x000000c5caca7221 */ /* 0x000fe80000010000 */
[----:B------:R-:W-:Y:S02]  /*a1b0*/  FADD.FTZ R3, R203, R202 ;  /* 0x000000cacb037221 */ /* 0x000fe40000010000 */
        /* <DEDUP_REMOVED lines=8> */
[----:B------:R-:W-:Y:S07]  /*a240*/  LDSM.16.MT88.4 R148, [R231+0x7100] ;  /* 0x00710000e794783b */ /* 0x000fee0000004200 */
[C---:B--2---:R-:W-:Y:S08]  /*a250*/  HMMA.16816.F32.BF16 R28, R132.reuse, R140, R28 ;  /* 0x0000008c841c723c */ /* 0x044ff0000004181c */
[C---:B------:R-:W-:Y:S01]  /*a260*/  HMMA.16816.F32.BF16 R32, R132.reuse, R142, R32 ;  /* 0x0000008e8420723c */ /* 0x040fe20000041820 */
[----:B------:R-:W2:Y:S07]  /*a270*/  LDSM.16.MT88.4 R140, [R226+0x5100] ;  /* 0x00510000e28c783b */ /* 0x000eae0000004200 */
        /* <DEDUP_REMOVED lines=12> */
[C---:B------:R-:W-:Y:S07]  /*a340*/  HMMA.16816.F32.BF16 R68, R132.reuse, R160, R68 ;  /* 0x000000a08444723c */ /* 0x040fee0000041844 */
[--C-:B------:R-:W-:Y:S01]  /*a350*/  FFMA.FTZ R161, R175, c[0x0][0x2d0], -R172.reuse ;  /* 0x0000b400afa17a23 */ /* 0x100fe200000108ac */
[C---:B------:R-:W-:Y:S03]  /*a360*/  HMMA.16816.F32.BF16 R72, R132.reuse, R162, R72 ;  /* 0x000000a28448723c */ /* 0x040fe60000041848 */
[----:B------:R-:W-:Y:S01]  /*a370*/  MUFU.EX2 R182, R161 ;  /* 0x000000a100b67308 */ /* 0x000fe20000000800 */
[--C-:B------:R-:W-:Y:S02]  /*a380*/  FFMA.FTZ R160, R173, c[0x0][0x2d0], -R172.reuse ;  /* 0x0000b400ada07a23 */ /* 0x100fe400000108ac */
[----:B------:R-:W-:Y:S02]  /*a390*/  FFMA.FTZ R172, R165, c[0x0][0x2d0], -R172 ;  /* 0x0000b400a5ac7a23 */ /* 0x000fe400000108ac */
[C---:B--2---:R-:W-:Y:S05]  /*a3a0*/  HMMA.16816.F32.BF16 R76, R132.reuse, R140, R76 ;  /* 0x0000008c844c723c */ /* 0x044fea000004184c */
[----:B------:R-:W2:Y:S03]  /*a3b0*/  MUFU.EX2 R181, R160 ;  /* 0x000000a000b57308 */ /* 0x000ea60000000800 */
[C---:B------:R-:W-:Y:S01]  /*a3c0*/  HMMA.16816.F32.BF16 R80, R132.reuse, R142, R80 ;  /* 0x0000008e8450723c */ /* 0x040fe20000041850 */
[----:B------:R-:W4:Y:S06]  /*a3d0*/  LDSM.16.MT88.4 R140, [R226+0x7100] ;  /* 0x00710000e28c783b */ /* 0x000f2c0000004200 */
[----:B------:R5:W2:Y:S01]  /*a3e0*/  MUFU.EX2 R165, R172 ;  /* 0x000000ac00a57308 */ /* 0x000aa20000000800 */
[C---:B---3--:R-:W-:Y:S08]  /*a3f0*/  HMMA.16816.F32.BF16 R84, R132.reuse, R136, R84 ;  /* 0x000000888454723c */ /* 0x048ff00000041854 */
[C---:B------:R-:W-:Y:S01]  /*a400*/  HMMA.16816.F32.BF16 R88, R132.reuse, R138, R88 ;  /* 0x0000008a8458723c */ /* 0x040fe20000041858 */
[----:B------:R-:W3:Y:S07]  /*a410*/  LDSM.16.MT88.4 R136, [R224+0x7100] ;  /* 0x00710000e088783b */ /* 0x000eee0000004200 */
[C---:B-1----:R-:W-:Y:S01]  /*a420*/  HMMA.16816.F32.BF16 R92, R132.reuse, R144, R92 ;  /* 0x00000090845c723c */ /* 0x042fe2000004185c */
[----:B-----5:R-:W-:Y:S07]  /*a430*/  LDSM.16.MT88.4 R172, [R225+0x1900] ;  /* 0x00190000e1ac783b */ /* 0x020fee0000004200 */
[C---:B------:R-:W-:Y:S01]  /*a440*/  HMMA.16816.F32.BF16 R96, R132.reuse, R146, R96 ;  /* 0x000000928460723c */ /* 0x040fe20000041860 */
[----:B------:R-:W1:Y:S07]  /*a450*/  LDSM.16.MT88.4 R144, [R226+0x1900] ;  /* 0x00190000e290783b */ /* 0x000e6e0000004200 */
[C---:B------:R-:W-:Y:S07]  /*a460*/  HMMA.16816.F32.BF16 R100, R132.reuse, R148, R100 ;  /* 0x000000948464723c */ /* 0x040fee0000041864 */
[----:B------:R-:W-:Y:S01]  /*a470*/  MOV R149, R178 ;  /* 0x000000b200957202 */ /* 0x000fe20000000f00 */
[C---:B------:R-:W-:Y:S01]  /*a480*/  HMMA.16816.F32.BF16 R104, R132.reuse, R150, R104 ;  /* 0x000000968468723c */ /* 0x040fe20000041868 */
[----:B------:R-:W5:Y:S07]  /*a490*/  LDSM.16.MT88.4 R176, [R224+0x1900] ;  /* 0x00190000e0b0783b */ /* 0x000f6e0000004200 */
[C---:B----4-:R-:W-:Y:S07]  /*a4a0*/  HMMA.16816.F32.BF16 R108, R132.reuse, R140, R108 ;  /* 0x0000008c846c723c */ /* 0x050fee000004186c */
[----:B------:R-:W-:Y:S01]  /*a4b0*/  MOV R140, R180 ;  /* 0x000000b4008c7202 */ /* 0x000fe20000000f00 */
[C---:B------:R-:W-:Y:S04]  /*a4c0*/  HMMA.16816.F32.BF16 R112, R132.reuse, R142, R112 ;  /* 0x0000008e8470723c */ /* 0x040fe80000041870 */
[----:B--2---:R-:W-:Y:S03]  /*a4d0*/  MOV R141, R181 ;  /* 0x000000b5008d7202 */ /* 0x004fe60000000f00 */
[----:B------:R-:W-:Y:S01]  /*a4e0*/  MOV R142, R183 ;  /* 0x000000b7008e7202 */ /* 0x000fe20000000f00 */
[C---:B------:R-:W-:Y:S04]  /*a4f0*/  HMMA.16816.F32.BF16 R116, R132.reuse, R152, R116 ;  /* 0x000000988474723c */ /* 0x040fe80000041874 */
[----:B------:R-:W-:Y:S04]  /*a500*/  MOV R143, R185 ;  /* 0x000000b9008f7202 */ /* 0x000fe80000000f00 */
[C---:B------:R-:W-:Y:S08]  /*a510*/  HMMA.16816.F32.BF16 R120, R132.reuse, R154, R120 ;  /* 0x0000009a8478723c */ /* 0x040ff00000041878 */
[C---:B---3--:R-:W-:Y:S07]  /*a520*/  HMMA.16816.F32.BF16 R124, R132.reuse, R136, R124 ;  /* 0x00000088847c723c */ /* 0x048fee000004187c */
[----:B------:R-:W-:Y:S01]  /*a530*/  MOV R136, R187 ;  /* 0x000000bb00887202 */ /* 0x000fe20000000f00 */
[----:B------:R-:W-:Y:S04]  /*a540*/  HMMA.16816.F32.BF16 R128, R132, R138, R128 ;  /* 0x0000008a8480723c */ /* 0x000fe80000041880 */
[----:B------:R-:W-:Y:S02]  /*a550*/  MOV R137, R182 ;  /* 0x000000b600897202 */ /* 0x000fe40000000f00 */
[----:B------:R-:W2:Y:S01]  /*a560*/  LDSM.16.MT88.4 R180, [R231+0x3900] ;  /* 0x00390000e7b4783b */ /* 0x000ea20000004200 */
[----:B------:R-:W-:Y:S02]  /*a570*/  MOV R134, R170 ;  /* 0x000000aa00867202 */ /* 0x000fe40000000f00 */
[----:B------:R-:W-:Y:S03]  /*a580*/  MOV R135, R171 ;  /* 0x000000ab00877202 */ /* 0x000fe60000000f00 */
[----:B------:R-:W-:Y:S02]  /*a590*/  MOV R139, R168 ;  /* 0x000000a8008b7202 */ /* 0x000fe40000000f00 */
[----:B------:R-:W-:Y:S02]  /*a5a0*/  MOV R133, R169 ;  /* 0x000000a900857202 */ /* 0x000fe40000000f00 */
[----:B------:R-:W-:Y:S02]  /*a5b0*/  F2FP.BF16.PACK_AB R168, R134, R149 ;  /* 0x0000009586a8723e */ /* 0x000fe400000010ff */
[----:B------:R-:W-:Y:S02]  /*a5c0*/  F2FP.BF16.PACK_AB R170, R140, R136 ;  /* 0x000000888caa723e */ /* 0x000fe400000010ff */
[----:B------:R-:W-:Y:S02]  /*a5d0*/  F2FP.BF16.PACK_AB R169, R137, R135 ;  /* 0x0000008789a9723e */ /* 0x000fe400000010ff */
[----:B------:R-:W-:Y:S02]  /*a5e0*/  F2FP.BF16.PACK_AB R171, R165, R141 ;  /* 0x0000008da5ab723e */ /* 0x000fe400000010ff */
[----:B------:R-:W-:Y:S02]  /*a5f0*/  MOV R132, R184 ;  /* 0x000000b800847202 */ /* 0x000fe40000000f00 */
[----:B------:R-:W-:Y:S02]  /*a600*/  MOV R138, R186 ;  /* 0x000000ba008a7202 */ /* 0x000fe40000000f00 */
[----:B------:R-:W3:Y:S01]  /*a610*/  LDSM.16.MT88.4 R184, [R226+0x3900] ;  /* 0x00390000e2b8783b */ /* 0x000ee20000004200 */
[C---:B------:R-:W-:Y:S07]  /*a620*/  HMMA.16816.F32.BF16 R160, R168.reuse, R156, R4 ;  /* 0x0000009ca8a0723c */ /* 0x040fee0000041804 */
[----:B------:R-:W4:Y:S01]  /*a630*/  LDSM.16.MT88.4 R4, [R225+0x3900] ;  /* 0x00390000e104783b */ /* 0x000f220000004200 */
[C---:B------:R-:W-:Y:S07]  /*a640*/  HMMA.16816.F32.BF16 R156, R168.reuse, R158, R8 ;  /* 0x0000009ea89c723c */ /* 0x040fee0000041808 */
[----:B------:R-:W-:Y:S01]  /*a650*/  MOV R11, R149 ;  /* 0x00000095000b7202 */ /* 0x000fe20000000f00 */
[C---:B-1----:R-:W-:Y:S01]  /*a660*/  HMMA.16816.F32.BF16 R152, R168.reuse, R144, R12 ;  /* 0x00000090a898723c */ /* 0x042fe2000004180c */
[----:B------:R-:W-:Y:S07]  /*a670*/  LDSM.16.MT88.4 R12, [R231+0x5900] ;  /* 0x00590000e70c783b */ /* 0x000fee0000004200 */
[C---:B------:R-:W-:Y:S07]  /*a680*/  HMMA.16816.F32.BF16 R148, R168.reuse, R146, R16 ;  /* 0x00000092a894723c */ /* 0x040fee0000041810 */
[----:B------:R-:W-:Y:S01]  /*a690*/  MOV R19, R132 ;  /* 0x0000008400137202 */ /* 0x000fe20000000f00 */
[C---:B------:R-:W-:Y:S04]  /*a6a0*/  HMMA.16816.F32.BF16 R144, R168.reuse, R172, R20 ;  /* 0x000000aca890723c */ /* 0x040fe80000041814 */
[----:B------:R-:W-:Y:S02]  /*a6b0*/  MOV R18, R11 ;  /* 0x0000000b00127202 */ /* 0x000fe40000000f00 */
[----:B------:R-:W1:Y:S01]  /*a6c0*/  LDSM.16.MT88.4 R8, [R224+0x3900] ;  /* 0x00390000e008783b */ /* 0x000e620000004200 */
[----:B------:R-:W-:Y:S02]  /*a6d0*/  MOV R22, R142 ;  /* 0x0000008e00167202 */ /* 0x000fe40000000f00 */
[----:B------:R-:W-:Y:S03]  /*a6e0*/  MOV R23, R143 ;  /* 0x0000008f00177202 */ /* 0x000fe60000000f00 */
[----:B------:R-:W-:Y:S02]  /*a6f0*/  MOV R173, R140 ;  /* 0x0000008c00ad7202 */ /* 0x000fe40000000f00 */
[----:B------:R-:W-:Y:S02]  /*a700*/  MOV R172, R141 ;  /* 0x0000008d00ac7202 */ /* 0x000fe40000000f00 */
[C---:B------:R-:W-:Y:S01]  /*a710*/  HMMA.16816.F32.BF16 R140, R168.reuse, R174, R24 ;  /* 0x000000aea88c723c */ /* 0x040fe20000041818 */
[----:B------:R-:W-:Y:S02]  /*a720*/  LDSM.16.MT88.4 R24, [R224+0x5900] ;  /* 0x00590000e018783b */ /* 0x000fe40000004200 */
[----:B------:R-:W-:Y:S02]  /*a730*/  MOV R20, R138 ;  /* 0x0000008a00147202 */ /* 0x000fe40000000f00 */
[----:B------:R-:W-:Y:S02]  /*a740*/  MOV R21, R139 ;  /* 0x0000008b00157202 */ /* 0x000fe40000000f00 */
[----:B------:R-:W-:Y:S02]  /*a750*/  MOV R175, R136 ;  /* 0x0000008800af7202 */ /* 0x000fe40000000f00 */
[----:B------:R-:W-:Y:S02]  /*a760*/  MOV R174, R137 ;  /* 0x0000008900ae7202 */ /* 0x000fe40000000f00 */
[C---:B-----5:R-:W-:Y:S07]  /*a770*/  HMMA.16816.F32.BF16 R136, R168.reuse, R176, R28 ;  /* 0x000000b0a888723c */ /* 0x060fee000004181c */
[----:B------:R-:W-:Y:S02]  /*a780*/  MOV R31, R133 ;  /* 0x00000085001f7202 */ /* 0x000fe40000000f00 */
[----:B------:R-:W-:Y:S03]  /*a790*/  MOV R177, R134 ;  /* 0x0000008600b17202 */ /* 0x000fe60000000f00 */
[----:B------:R-:W-:Y:S02]  /*a7a0*/  MOV R176, R135 ;  /* 0x0000008700b07202 */ /* 0x000fe40000000f00 */
[C---:B------:R-:W-:Y:S01]  /*a7b0*/  HMMA.16816.F32.BF16 R132, R168.reuse, R178, R32 ;  /* 0x000000b2a884723c */ /* 0x040fe20000041820 */
[----:B------:R-:W-:Y:S06]  /*a7c0*/  LDSM.16.MT88.4 R32, [R226+0x7900] ;  /* 0x00790000e220783b */ /* 0x000fec0000004200 */
[----:B------:R-:W-:Y:S01]  /*a7d0*/  MOV R179, R18 ;  /* 0x0000001200b37202 */ /* 0x000fe20000000f00 */
[C---:B--2---:R-:W-:Y:S04]  /*a7e0*/  HMMA.16816.F32.BF16 R36, R168.reuse, R180, R36 ;  /* 0x000000b4a824723c */ /* 0x044fe80000041824 */
[----:B------:R-:W-:Y:S02]  /*a7f0*/  MOV R178, R19 ;  /* 0x0000001300b27202 */ /* 0x000fe40000000f00 */
[----:B------:R-:W2:Y:S01]  /*a800*/  LDSM.16.MT88.4 R16, [R226+0x5900] ;  /* 0x00590000e210783b */ /* 0x000ea20000004200 */
[----:B------:R-:W-:Y:S01]  /*a810*/  MOV R181, R20 ;  /* 0x0000001400b57202 */ /* 0x000fe20000000f00 */
[C---:B------:R-:W-:Y:S04]  /*a820*/  HMMA.16816.F32.BF16 R40, R168.reuse, R182, R40 ;  /* 0x000000b6a828723c */ /* 0x040fe80000041828 */
[----:B------:R-:W-:Y:S03]  /*a830*/  MOV R180, R21 ;  /* 0x0000001500b47202 */ /* 0x000fe60000000f00 */
[----:B------:R-:W-:Y:S01]  /*a840*/  MOV R183, R22 ;  /* 0x0000001600b77202 */ /* 0x000fe20000000f00 */
[C---:B---3--:R-:W-:Y:S04]  /*a850*/  HMMA.16816.F32.BF16 R44, R168.reuse, R184, R44 ;  /* 0x000000b8a82c723c */ /* 0x048fe8000004182c */
[----:B------:R-:W-:Y:S01]  /*a860*/  MOV R182, R23 ;  /* 0x0000001700b67202 */ /* 0x000fe20000000f00 */
[----:B------:R-:W-:Y:S01]  /*a870*/  FADD.FTZ R3, R183, R3 ;  /* 0x00000003b7037221 */ /* 0x000fe20000010000 */
[----:B------:R-:W3:Y:S01]  /*a880*/  LDSM.16.MT88.4 R20, [R225+0x5900] ;  /* 0x00590000e114783b */ /* 0x000ee20000004200 */
[----:B------:R-:W-:Y:S01]  /*a890*/  MOV R185, R31 ;  /* 0x0000001f00b97202 */ /* 0x000fe20000000f00 */
[C---:B------:R-:W-:Y:S04]  /*a8a0*/  HMMA.16816.F32.BF16 R48, R168.reuse, R186, R48 ;  /* 0x000000baa830723c */ /* 0x040fe80000041830 */
[----:B------:R-:W-:Y:S02]  /*a8b0*/  FADD.FTZ R2, R185, R201 ;  /* 0x000000c9b9027221 */ /* 0x000fe40000010000 */
[----:B------:R-:W5:Y:S01]  /*a8c0*/  LDSM.16.MT88.4 R28, [R231+0x7900] ;  /* 0x00790000e71c783b */ /* 0x000f620000004200 */
[----:B------:R-:W-:Y:S01]  /*a8d0*/  FADD.FTZ R3, R181, R3 ;  /* 0x00000003b5037221 */ /* 0x000fe20000010000 */
[C---:B----4-:R-:W-:Y:S04]  /*a8e0*/  HMMA.16816.F32.BF16 R52, R168.reuse, R4, R52 ;  /* 0x00000004a834723c */ /* 0x050fe80000041834 */
[----:B------:R-:W-:Y:S02]  /*a8f0*/  FADD.FTZ R2, R182, R2 ;  /* 0x00000002b6027221 */ /* 0x000fe40000010000 */
[----:B------:R-:W-:Y:S02]  /*a900*/  FADD.FTZ R3, R179, R3 ;  /* 0x00000003b3037221 */ /* 0x000fe40000010000 */
[C---:B------:R-:W-:Y:S01]  /*a910*/  HMMA.16816.F32.BF16 R56, R168.reuse, R6, R56 ;  /* 0x00000006a838723c */ /* 0x040fe20000041838 */
[----:B------:R-:W4:Y:S03]  /*a920*/  LDSM.16.MT88.4 R4, [R225+0x7900] ;  /* 0x00790000e104783b */ /* 0x000f260000004200 */
[----:B------:R-:W-:Y:S02]  /*a930*/  FADD.FTZ R2, R180, R2 ;  /* 0x00000002b4027221 */ /* 0x000fe40000010000 */
[----:B------:R-:W-:Y:S02]  /*a940*/  FADD.FTZ R3, R177, R3 ;  /* 0x00000003b1037221 */ /* 0x000fe40000010000 */
[C---:B-1----:R-:W-:Y:S04]  /*a950*/  HMMA.16816.F32.BF16 R60, R168.reuse, R8, R60 ;  /* 0x00000008a83c723c */ /* 0x042fe8000004183c */
[----:B------:R-:W-:Y:S02]  /*a960*/  FADD.FTZ R2, R178, R2 ;  /* 0x00000002b2027221 */ /* 0x000fe40000010000 */
[----:B------:R-:W-:Y:S02]  /*a970*/  FADD.FTZ R3, R175, R3 ;  /* 0x00000003af037221 */ /* 0x000fe40000010000 */
[C---:B------:R-:W-:Y:S01]  /*a980*/  HMMA.16816.F32.BF16 R64, R168.reuse, R10, R64 ;  /* 0x0000000aa840723c */ /* 0x040fe20000041840 */
[----:B------:R-:W1:Y:S03]  /*a990*/  LDSM.16.MT88.4 R8, [R224+0x7900] ;  /* 0x00790000e008783b */ /* 0x000e660000004200 */
[----:B------:R-:W-:Y:S02]  /*a9a0*/  FADD.FTZ R2, R176, R2 ;  /* 0x00000002b0027221 */ /* 0x000fe40000010000 */
[----:B------:R-:W-:Y:S01]  /*a9b0*/  FADD.FTZ R244, R173, R3 ;  /* 0x00000003adf47221 */ /* 0x000fe20000010000 */
[----:B------:R-:W-:Y:S01]  /*a9c0*/  MOV R3, R0 ;  /* 0x0000000000037202 */ /* 0x000fe20000000f00 */
[C---:B------:R-:W-:Y:S04]  /*a9d0*/  HMMA.16816.F32.BF16 R68, R168.reuse, R12, R68 ;  /* 0x0000000ca844723c */ /* 0x040fe80000041844 */
[----:B------:R-:W-:Y:S04]  /*a9e0*/  FADD.FTZ R2, R174, R2 ;  /* 0x00000002ae027221 */ /* 0x000fe80000010000 */
[C---:B------:R-:W-:Y:S04]  /*a9f0*/  HMMA.16816.F32.BF16 R72, R168.reuse, R14, R72 ;  /* 0x0000000ea848723c */ /* 0x040fe80000041848 */
[----:B------:R-:W-:Y:S04]  /*aa00*/  FADD.FTZ R2, R172, R2 ;  /* 0x00000002ac027221 */ /* 0x000fe80000010000 */
[C---:B--2---:R-:W-:Y:S04]  /*aa10*/  HMMA.16816.F32.BF16 R76, R168.reuse, R16, R76 ;  /* 0x00000010a84c723c */ /* 0x044fe8000004184c */
[----:B------:R-:W-:Y:S01]  /*aa20*/  FADD.FTZ R243, R165, R2 ;  /* 0x00000002a5f37221 */ /* 0x000fe20000010000 */
[----:B------:R-:W-:Y:S03]  /*aa30*/  MOV R2, R164 ;  /* 0x000000a400027202 */ /* 0x000fe60000000f00 */
[C---:B------:R-:W-:Y:S08]  /*aa40*/  HMMA.16816.F32.BF16 R80, R168.reuse, R18, R80 ;  /* 0x00000012a850723c */ /* 0x040ff00000041850 */
[C---:B---3--:R-:W-:Y:S08]  /*aa50*/  HMMA.16816.F32.BF16 R84, R168.reuse, R20, R84 ;  /* 0x00000014a854723c */ /* 0x048ff00000041854 */
[C---:B------:R-:W-:Y:S08]  /*aa60*/  HMMA.16816.F32.BF16 R88, R168.reuse, R22, R88 ;  /* 0x00000016a858723c */ /* 0x040ff00000041858 */
[C---:B------:R-:W-:Y:S08]  /*aa70*/  HMMA.16816.F32.BF16 R92, R168.reuse, R24, R92 ;  /* 0x00000018a85c723c */ /* 0x040ff0000004185c */
[C---:B------:R-:W-:Y:S08]  /*aa80*/  HMMA.16816.F32.BF16 R96, R168.reuse, R26, R96 ;  /* 0x0000001aa860723c */ /* 0x040ff00000041860 */
[C---:B-----5:R-:W-:Y:S08]  /*aa90*/  HMMA.16816.F32.BF16 R100, R168.reuse, R28, R100 ;  /* 0x0000001ca864723c */ /* 0x060ff00000041864 */
[C---:B------:R-:W-:Y:S08]  /*aaa0*/  HMMA.16816.F32.BF16 R104, R168.reuse, R30, R104 ;  /* 0x0000001ea868723c */ /* 0x040ff00000041868 */
[C---:B------:R-:W-:Y:S08]  /*aab0*/  HMMA.16816.F32.BF16 R108, R168.reuse, R32, R108 ;  /* 0x00000020a86c723c */ /* 0x040ff0000004186c */
[C---:B------:R-:W-:Y:S08]  /*aac0*/  HMMA.16816.F32.BF16 R112, R168.reuse, R34, R112 ;  /* 0x00000022a870723c */ /* 0x040ff00000041870 */
[C---:B----4-:R-:W-:Y:S08]  /*aad0*/  HMMA.16816.F32.BF16 R116, R168.reuse, R4, R116 ;  /* 0x00000004a874723c */ /* 0x050ff00000041874 */
[C---:B------:R-:W-:Y:S08]  /*aae0*/  HMMA.16816.F32.BF16 R120, R168.reuse, R6, R120 ;  /* 0x00000006a878723c */ /* 0x040ff00000041878 */
[C---:B-1----:R-:W-:Y:S08]  /*aaf0*/  HMMA.16816.F32.BF16 R124, R168.reuse, R8, R124 ;  /* 0x00000008a87c723c */ /* 0x042ff0000004187c */
[----:B------:R-:W-:Y:S01]  /*ab00*/  HMMA.16816.F32.BF16 R128, R168, R10, R128 ;  /* 0x0000000aa880723c */ /* 0x000fe20000041880 */
[----:B------:R-:W-:-:S07]  /*ab10*/  @P0 BRA `(.L_x_1996) ;  /* 0xffffb81000000947 */ /* 0x000fce000383ffff */
.L_x_1985:
[----:B------:R-:W1:Y:S01]  /*ab20*/  S2UR UR26, SR_CTAID.X ;  /* 0x00000000001a79c3 */ /* 0x000e620000002500 */
[----:B------:R-:W-:Y:S01]  /*ab30*/  UMOV UR25, 0x1 ;  /* 0x0000000100197882 */ /* 0x000fe20000000000 */
[----:B------:R-:W-:Y:S01]  /*ab40*/  PLOP3.LUT P0, PT, PT, PT, UP0, 0x40, 0x0 ;  /* 0x000000000000781c */ /* 0x000fe20003f0e808 */
[----:B------:R-:W-:-:S02]  /*ab50*/  ULDC UR21, c[0x0][0x168] ;  /* 0x00005a0000157ab9 */ /* 0x000fc40000000800 */
[----:B------:R-:W-:Y:S02]  /*ab60*/  ULDC.64 UR4, c[0x0][0x2c8] ;  /* 0x0000b20000047ab9 */ /* 0x000fe40000000a00 */
[----:B------:R-:W-:Y:S02]  /*ab70*/  UIADD3 UR21, UR25, -UR21, URZ ;  /* 0x8000001519157290 */ /* 0x000fe4000fffe03f */
[----:B------:R-:W-:Y:S02]  /*ab80*/  ULDC UR24, c[0x0][0x2ac] ;  /* 0x0000ab0000187ab9 */ /* 0x000fe40000000800 */
[----:B-1----:R-:W-:-:S04]  /*ab90*/  ULEA UR26, UR26, 0x7f, 0x7 ;  /* 0x0000007f1a1a7891 */ /* 0x002fc8000f8e383f */
        /* <DEDUP_REMOVED lines=20> */
.L_x_1998:
[----:B------:R-:W-:Y:S02]  /*ace0*/  ULDC UR4, c[0x0][0x32c] ;  /* 0x0000cb0000047ab9 */ /* 0x000fe40000000800 */
[----:B------:R-:W-:-:S03]  /*acf0*/  UISETP.NE.AND UP2, UPT, UR25, UR4, UPT ;  /* 0x000000041900728c */ /* 0x000fc6000bf45270 */
[----:B------:R-:W-:Y:S02]  /*ad00*/  ULDC.64 UR4, c[0x0][0x330] ;  /* 0x0000cc0000047ab9 */ /* 0x000fe40000000a00 */
[----:B------:R-:W-:-:S07]  /*ad10*/  UIMAD.WIDE.U32 UR26, UR24, UR4, URZ ;  /* 0x00000004181a72a5 */ /* 0x000fce000f8e003f */
[----:B------:R-:W-:Y:S02]  /*ad20*/  @UP2 UMOV UR25, UR27 ;  /* 0x0000001b00192c82 */ /* 0x000fe40008000000 */
[----:B------:R-:W-:Y:S02]  /*ad30*/  @UP2 USHF.R.U32.HI UR24, URZ, UR5, UR25 ;  /* 0x000000053f182299 */ /* 0x000fe40008011619 */
.L_x_1999:
[----:B------:R-:W-:Y:S02]  /*ad40*/  ULDC UR4, c[0x0][0x32c] ;  /* 0x0000cb0000047ab9 */ /* 0x000fe40000000800 */
[----:B------:R-:W-:-:S04]  /*ad50*/  UIMAD UR4, UR24, UR4, URZ ;  /* 0x00000004180472a4 */ /* 0x000fc8000f8e023f */
[----:B------:R-:W-:-:S04]  /*ad60*/  UISETP.LT.AND UP2, UPT, UR21, UR4, UPT ;  /* 0x000000041500728c */ /* 0x000fc8000bf41270 */
[----:B------:R-:W-:-:S04]  /*ad70*/  USEL UR21, UR21, UR4, !UP2 ;  /* 0x0000000415157287 */ /* 0x000fc8000d000000 */
.L_x_1997:
[----:B------:R-:W-:-:S04]  /*ad80*/  UIADD3 UR21, UR21, 0x3f, URZ ;  /* 0x0000003f15157890 */ /* 0x000fc8000fffe03f */
        /* <DEDUP_REMOVED lines=9> */
[----:B------:R-:W-:Y:S01]  /*ae20*/  SHF.R.S32.HI R0, RZ, 0x1f, R207 ;  /* 0x0000001fff007819 */ /* 0x000fe200000114cf */
[----:B------:R-:W-:Y:S01]  /*ae30*/  IMAD.MOV.U32 R167, RZ, RZ, R164 ;  /* 0x000000ffffa77224 */ /* 0x000fe200078e00a4 */
[C---:B------:R-:W-:Y:S01]  /*ae40*/  SHF.L.U64.HI R252, R206.reuse, 0x1, R247 ;  /* 0x00000001cefc7819 */ /* 0x040fe200000102f7 */
[C---:B------:R-:W-:Y:S01]  /*ae50*/  IMAD.SHL.U32 R2, R207.reuse, 0x2, RZ ;  /* 0x00000002cf027824 */ /* 0x040fe200078e00ff */
[----:B------:R-:W-:Y:S01]  /*ae60*/  SEL R250, RZ, 0x10, P5 ;  /* 0x00000010fffa7807 */ /* 0x000fe20002800000 */
[----:B------:R-:W-:Y:S01]  /*ae70*/  IMAD.SHL.U32 R251, R206, 0x2, RZ ;  /* 0x00000002cefb7824 */ /* 0x000fe200078e00ff */
[----:B------:R-:W-:Y:S02]  /*ae80*/  SEL R249, RZ, 0x10, P4 ;  /* 0x00000010fff97807 */ /* 0x000fe40002000000 */
[----:B------:R-:W-:Y:S02]  /*ae90*/  SHF.L.U64.HI R0, R207, 0x1, R0 ;  /* 0x00000001cf007819 */ /* 0x000fe40000010200 */
.L_x_2003:
        /* <DEDUP_REMOVED lines=28> */
[----:B------:R-:W-:Y:S01]  /*b060*/  SHF.R.S32.HI R10, RZ, 0x1f, R207 ;  /* 0x0000001fff0a7819 */ /* 0x000fe200000114cf */
[----:B------:R-:W-:Y:S01]  /*b070*/  IMAD.SHL.U32 R8, R207, 0x2, RZ ;  /* 0x00000002cf087824 */ /* 0x000fe200078e00ff */
[----:B------:R-:W-:Y:S01]  /*b080*/  LOP3.LUT R12, R12, 0xf, RZ, 0xc0, !PT ;  /* 0x0000000f0c0c7812 */ /* 0x000fe200078ec0ff */
[----:B------:R-:W-:Y:S01]  /*b090*/  IMAD.WIDE.U32 R4, R237, c[0x0][0x218], R4 ;  /* 0x00008600ed047a25 */ /* 0x000fe200078e0004 */
[----:B------:R-:W-:Y:S04]  /*b0a0*/  SHF.L.U64.HI R10, R207, 0x1, R10 ;  /* 0x00000001cf0a7819 */ /* 0x000fe8000001020a */
[----:B------:R-:W-:Y:S01]  /*b0b0*/  IADD3 R0, P0, R4, UR22, RZ ;  /* 0x0000001604007c10 */ /* 0x000fe2000ff1e0ff */
[----:B------:R-:W-:Y:S03]  /*b0c0*/  IMAD.SHL.U32 R4, R205, 0x2, RZ ;  /* 0x00000002cd047824 */ /* 0x000fe600078e00ff */
[----:B------:R-:W-:Y:S02]  /*b0d0*/  IADD3.X R5, R5, UR6, R2, P0, !PT ;  /* 0x0000000605057c10 */ /* 0x000fe400087fe402 */
[----:B------:R-:W-:Y:S02]  /*b0e0*/  LEA R7, P0, R0, c[0x0][0x1f8], 0x1 ;  /* 0x00007e0000077a11 */ /* 0x000fe400078008ff */
[----:B------:R-:W-:Y:S02]  /*b0f0*/  SHF.L.U64.HI R2, R204, 0x1, R245 ;  /* 0x00000001cc027819 */ /* 0x000fe400000102f5 */
[----:B------:R-:W-:Y:S01]  /*b100*/  LEA.HI.X R6, R0, c[0x0][0x1fc], R5, 0x1, P0 ;  /* 0x00007f0000067a11 */ /* 0x000fe200000f0c05 */
[----:B------:R-:W5:Y:S01]  /*b110*/  SHFL.IDX PT, R9, R7, 0x1, 0x181f ;  /* 0x00381f0007097f89 */ /* 0x000f6200000e0000 */
[----:B------:R-:W-:Y:S01]  /*b120*/  IMAD.SHL.U32 R0, R204, 0x2, RZ ;  /* 0x00000002cc007824 */ /* 0x000fe200078e00ff */
[----:B------:R-:W-:Y:S02]  /*b130*/  SHF.L.U64.HI R5, R205, 0x1, R246 ;  /* 0x00000001cd057819 */ /* 0x000fe400000102f6 */
[----:B------:R-:W4:Y:S04]  /*b140*/  SHFL.IDX PT, R11, R6, 0x1, 0x181f ;  /* 0x00381f00060b7f89 */ /* 0x000f2800000e0000 */
[----:B------:R-:W3:Y:S04]  /*b150*/  SHFL.IDX PT, R7, R7, RZ, 0x181f ;  /* 0x00181fff07077589 */ /* 0x000ee800000e0000 */
[----:B------:R-:W2:Y:S01]  /*b160*/  SHFL.IDX PT, R21, R6, RZ, 0x181f ;  /* 0x00181fff06157589 */ /* 0x000ea200000e0000 */
[----:B-----5:R-:W-:Y:S04]  /*b170*/  IADD3 R22, P1, P0, R22, R9, R251 ;  /* 0x0000000916167210 */ /* 0x020fe8000783e0fb */
[----:B----4-:R-:W-:Y:S02]  /*b180*/  IADD3.X R23, RZ, R11, R252, P1, P0 ;  /* 0x0000000bff177210 */ /* 0x010fe40000fe04fc */
[----:B------:R-:W-:Y:S04]  /*b190*/  IADD3 R14, P1, P0, R14, R9, R4 ;  /* 0x000000090e0e7210 */ /* 0x000fe8000783e004 */
[--C-:B------:R-:W-:Y:S02]  /*b1a0*/  IADD3.X R15, RZ, R11, R5.reuse, P1, P0 ;  /* 0x0000000bff0f7210 */ /* 0x100fe40000fe0405 */
[----:B------:R-:W-:Y:S04]  /*b1b0*/  IADD3 R12, P1, P0, R12, R9, R0 ;  /* 0x000000090c0c7210 */ /* 0x000fe8000783e000 */
[--C-:B------:R-:W-:Y:S02]  /*b1c0*/  IADD3.X R13, RZ, R11, R2.reuse, P1, P0 ;  /* 0x0000000bff0d7210 */ /* 0x100fe40000fe0402 */
[----:B---3--:R-:W-:Y:S05]  /*b1d0*/  IADD3 R4, P0, R7, R4, RZ ;  /* 0x0000000407047210 */ /* 0x008fea0007f1e0ff */
[----:B--2---:R-:W-:Y:S01]  /*b1e0*/  IMAD.X R5, R21, 0x1, R5, P0 ;  /* 0x0000000115057824 */ /* 0x004fe200000e0605 */
[----:B------:R-:W-:Y:S05]  /*b1f0*/  IADD3 R28, P0, R7, R0, RZ ;  /* 0x00000000071c7210 */ /* 0x000fea0007f1e0ff */
[----:B------:R-:W-:Y:S01]  /*b200*/  IMAD.X R29, R21, 0x1, R2, P0 ;  /* 0x00000001151d7824 */ /* 0x000fe200000e0602 */
[-C--:B------:R-:W-:Y:S05]  /*b210*/  IADD3 R30, P0, R7, R8.reuse, RZ ;  /* 0x00000008071e7210 */ /* 0x080fea0007f1e0ff */
[----:B------:R-:W-:Y:S01]  /*b220*/  IMAD.X R31, R21, 0x1, R10, P0 ;  /* 0x00000001151f7824 */ /* 0x000fe200000e060a */
        /* <DEDUP_REMOVED lines=17> */
.L_x_2001:
[C---:B--23--:R-:W-:Y:S01]  /*b340*/  HMMA.16816.F32.BF16 R4, R168.reuse, R172, RZ ;  /* 0x000000aca804723c */ /* 0x04cfe200000418ff */
[----:B------:R-:W-:Y:S01]  /*b350*/  LDSM.16.M88.4 R196, [R228+0x8100] ;  /* 0x00810000e4c4783b */ /* 0x000fe20000000200 */
[----:B------:R-:W-:Y:S06]  /*b360*/  UISETP.GT.AND UP2, UPT, UR20, UR9, UPT ;  /* 0x000000091400728c */ /* 0x000fec000bf44270 */
[C---:B------:R-:W-:Y:S01]  /*b370*/  HMMA.16816.F32.BF16 R8, R168.reuse, R174, RZ ;  /* 0x000000aea808723c */ /* 0x040fe200000418ff */
[----:B------:R-:W0:Y:S01]  /*b380*/  LDGDEPBAR ;  /* 0x00000000000079af */ /* 0x000e220000000000 */
[----:B------:R-:W-:Y:S06]  /*b390*/  PLOP3.LUT P0, PT, PT, PT, UP2, 0x40, 0x0 ;  /* 0x000000000000781c */ /* 0x000fec0003f0e828 */
[C---:B----4-:R-:W-:Y:S01]  /*b3a0*/  HMMA.16816.F32.BF16 R12, R168.reuse, R16, RZ ;  /* 0x00000010a80c723c */ /* 0x050fe200000418ff */
[----:B------:R-:W2:Y:S07]  /*b3b0*/  LDSM.16.M88.4 R172, [R229+0x10100] ;  /* 0x01010000e5ac783b */ /* 0x000eae0000000200 */
[C---:B------:R-:W-:Y:S01]  /*b3c0*/  HMMA.16816.F32.BF16 R16, R168.reuse, R18, RZ ;  /* 0x00000012a810723c */ /* 0x040fe200000418ff */
[----:B------:R-:W-:Y:S07]  /*b3d0*/  LDSM.16.M88.4 R200, [R228+0x9100] ;  /* 0x00910000e4c8783b */ /* 0x000fee0000000200 */
[C---:B-1----:R-:W-:Y:S08]  /*b3e0*/  HMMA.16816.F32.BF16 R20, R168.reuse, R24, RZ ;  /* 0x00000018a814723c */ /* 0x042ff000000418ff */
[C---:B------:R-:W-:Y:S08]  /*b3f0*/  HMMA.16816.F32.BF16 R24, R168.reuse, R26, RZ ;  /* 0x0000001aa818723c */ /* 0x040ff000000418ff */
[C---:B------:R-:W-:Y:S08]  /*b400*/  HMMA.16816.F32.BF16 R28, R168.reuse, R32, RZ ;  /* 0x00000020a81c723c */ /* 0x040ff000000418ff */
[----:B------:R-:W-:Y:S01]  /*b410*/  HMMA.16816.F32.BF16 R32, R168, R34, RZ ;  /* 0x00000022a820723c */ /* 0x000fe200000418ff */
[----:B------:R-:W1:Y:S07]  /*b420*/  LDSM.16.M88.4 R168, [R228+0x8900] ;  /* 0x00890000e4a8783b */ /* 0x000e6e0000000200 */
[C---:B------:R-:W-:Y:S08]  /*b430*/  HMMA.16816.F32.BF16 R4, R176.reuse, R180, R4 ;  /* 0x000000b4b004723c */ /* 0x040ff00000041804 */
[C---:B------:R-:W-:Y:S01]  /*b440*/  HMMA.16816.F32.BF16 R8, R176.reuse, R182, R8 ;  /* 0x000000b6b008723c */ /* 0x040fe20000041808 */
[----:B------:R-:W3:Y:S07]  /*b450*/  LDSM.16.M88.4 R180, [R228+0x9900] ;  /* 0x00990000e4b4783b */ /* 0x000eee0000000200 */
[C---:B------:R-:W-:Y:S08]  /*b460*/  HMMA.16816.F32.BF16 R12, R176.reuse, R184, R12 ;  /* 0x000000b8b00c723c */ /* 0x040ff0000004180c */
[C---:B------:R-:W-:Y:S01]  /*b470*/  HMMA.16816.F32.BF16 R16, R176.reuse, R186, R16 ;  /* 0x000000bab010723c */ /* 0x040fe20000041810 */
[----:B------:R-:W-:Y:S07]  /*b480*/  LDSM.16.M88.4 R184, [R227+0x10100] ;  /* 0x01010000e3b8783b */ /* 0x000fee0000000200 */
[C---:B------:R-:W-:Y:S08]  /*b490*/  HMMA.16816.F32.BF16 R20, R176.reuse, R188, R20 ;  /* 0x000000bcb014723c */ /* 0x040ff00000041814 */
[C---:B------:R-:W-:Y:S01]  /*b4a0*/  HMMA.16816.F32.BF16 R24, R176.reuse, R190, R24 ;  /* 0x000000beb018723c */ /* 0x040fe20000041818 */
[----:B------:R-:W4:Y:S07]  /*b4b0*/  LDSM.16.M88.4 R188, [R220] ;  /* 0x00000000dcbc783b */ /* 0x000f2e0000000200 */
[C---:B------:R-:W-:Y:S08]  /*b4c0*/  HMMA.16816.F32.BF16 R28, R176.reuse, R192, R28 ;  /* 0x000000c0b01c723c */ /* 0x040ff0000004181c */
[----:B------:R-:W-:Y:S01]  /*b4d0*/  HMMA.16816.F32.BF16 R32, R176, R194, R32 ;  /* 0x000000c2b020723c */ /* 0x000fe20000041820 */
[----:B------:R-:W5:Y:S07]  /*b4e0*/  LDSM.16.M88.4 R176, [R220+0x800] ;  /* 0x00080000dcb0783b */ /* 0x000f6e0000000200 */
[C---:B--2---:R-:W-:Y:S01]  /*b4f0*/  HMMA.16816.F32.BF16 R4, R172.reuse, R196, R4 ;  /* 0x000000c4ac04723c */ /* 0x044fe20000041804 */
[----:B------:R-:W2:Y:S07]  /*b500*/  LDSM.16.M88.4 R192, [R220+0x1000] ;  /* 0x00100000dcc0783b */ /* 0x000eae0000000200 */
[C---:B------:R-:W-:Y:S01]  /*b510*/  HMMA.16816.F32.BF16 R8, R172.reuse, R198, R8 ;  /* 0x000000c6ac08723c */ /* 0x040fe20000041808 */
[----:B------:R-:W-:Y:S07]  /*b520*/  LDSM.16.M88.4 R196, [R234+0x14100] ;  /* 0x01410000eac4783b */ /* 0x000fee0000000200 */
[C---:B-1----:R-:W-:Y:S08]  /*b530*/  HMMA.16816.F32.BF16 R12, R172.reuse, R168, R12 ;  /* 0x000000a8ac0c723c */ /* 0x042ff0000004180c */
        /* <DEDUP_REMOVED lines=8> */
[C---:B----4-:R-:W-:Y:S01]  /*b5c0*/  HMMA.16816.F32.BF16 R4, R184.reuse, R188, R4 ;  /* 0x000000bcb804723c */ /* 0x050fe20000041804 */
[----:B------:R-:W-:Y:S07]  /*b5d0*/  LDSM.16.M88.4 R180, [R233+0xb900] ;  /* 0x00b90000e9b4783b */ /* 0x000fee0000000200 */
[C---:B------:R-:W-:Y:S01]  /*b5e0*/  HMMA.16816.F32.BF16 R8, R184.reuse, R190, R8 ;  /* 0x000000beb808723c */ /* 0x040fe20000041808 */
[----:B------:R-:W-:Y:S07]  /*b5f0*/  LDSM.16.M88.4 R188, [R230+0x14100] ;  /* 0x01410000e6bc783b */ /* 0x000fee0000000200 */
[C---:B-----5:R-:W-:Y:S08]  /*b600*/  HMMA.16816.F32.BF16 R12, R184.reuse, R176, R12 ;  /* 0x000000b0b80c723c */ /* 0x060ff0000004180c */
[C---:B------:R-:W-:Y:S01]  /*b610*/  HMMA.16816.F32.BF16 R16, R184.reuse, R178, R16 ;  /* 0x000000b2b810723c */ /* 0x040fe20000041810 */
[----:B------:R-:W4:Y:S07]  /*b620*/  LDSM.16.M88.4 R176, [R233+0xb100] ;  /* 0x00b10000e9b0783b */ /* 0x000f2e0000000200 */
[C---:B--2---:R-:W-:Y:S08]  /*b630*/  HMMA.16816.F32.BF16 R20, R184.reuse, R192, R20 ;  /* 0x000000c0b814723c */ /* 0x044ff00000041814 */
[C---:B------:R-:W-:Y:S01]  /*b640*/  HMMA.16816.F32.BF16 R24, R184.reuse, R194, R24 ;  /* 0x000000c2b818723c */ /* 0x040fe20000041818 */
[----:B------:R-:W2:Y:S07]  /*b650*/  LDSM.16.M88.4 R192, [R219] ;  /* 0x00000000dbc0783b */ /* 0x000eae0000000200 */
[C---:B-1----:R-:W-:Y:S08]  /*b660*/  HMMA.16816.F32.BF16 R28, R184.reuse, R168, R28 ;  /* 0x000000a8b81c723c */ /* 0x042ff0000004181c */
[----:B------:R-:W-:Y:S01]  /*b670*/  HMMA.16816.F32.BF16 R32, R184, R170, R32 ;  /* 0x000000aab820723c */ /* 0x000fe20000041820 */
[----:B------:R-:W1:Y:S07]  /*b680*/  LDSM.16.M88.4 R168, [R218] ;  /* 0x00000000daa8783b */ /* 0x000e6e0000000200 */
[C---:B------:R-:W-:Y:S01]  /*b690*/  HMMA.16816.F32.BF16 R4, R196.reuse, R200, R4 ;  /* 0x000000c8c404723c */ /* 0x040fe20000041804 */
[----:B------:R-:W5:Y:S07]  /*b6a0*/  LDSM.16.M88.4 R184, [R217] ;  /* 0x00000000d9b8783b */ /* 0x000f6e0000000200 */
        /* <DEDUP_REMOVED lines=8> */
[C---:B------:R-:W-:Y:S08]  /*b730*/  HMMA.16816.F32.BF16 R28, R196.reuse, R180, R28 ;  /* 0x000000b4c41c723c */ /* 0x040ff0000004181c */
[----:B------:R-:W-:Y:S01]  /*b740*/  HMMA.16816.F32.BF16 R32, R196, R182, R32 ;  /* 0x000000b6c420723c */ /* 0x000fe20000041820 */
[----:B------:R-:W4:Y:S07]  /*b750*/  LDSM.16.M88.4 R180, [R228+0xa900] ;  /* 0x00a90000e4b4783b */ /* 0x000f2e0000000200 */
[C---:B--2---:R-:W-:Y:S01]  /*b760*/  HMMA.16816.F32.BF16 R4, R188.reuse, R192, R4 ;  /* 0x000000c0bc04723c */ /* 0x044fe20000041804 */
[----:B------:R-:W2:Y:S07]  /*b770*/  LDSM.16.M88.4 R196, [R228+0xb100] ;  /* 0x00b10000e4c4783b */ /* 0x000eae0000000200 */
[C---:B------:R-:W-:Y:S01]  /*b780*/  HMMA.16816.F32.BF16 R8, R188.reuse, R194, R8 ;  /* 0x000000c2bc08723c */ /* 0x040fe20000041808 */
[----:B------:R-:W2:Y:S07]  /*b790*/  LDSM.16.M88.4 R192, [R228+0xb900] ;  /* 0x00b90000e4c0783b */ /* 0x000eae0000000200 */
[C---:B-1----:R-:W-:Y:S08]  /*b7a0*/  HMMA.16816.F32.BF16 R12, R188.reuse, R168, R12 ;  /* 0x000000a8bc0c723c */ /* 0x042ff0000004180c */
[C---:B------:R-:W-:Y:S01]  /*b7b0*/  HMMA.16816.F32.BF16 R16, R188.reuse, R170, R16 ;  /* 0x000000aabc10723c */ /* 0x040fe20000041810 */
[----:B------:R-:W-:Y:S07]  /*b7c0*/  LDSM.16.M88.4 R168, [R227+0x14100] ;  /* 0x01410000e3a8783b */ /* 0x000fee0000000200 */
[C---:B-----5:R-:W-:Y:S08]  /*b7d0*/  HMMA.16816.F32.BF16 R20, R188.reuse, R184, R20 ;  /* 0x000000b8bc14723c */ /* 0x060ff00000041814 */
[C---:B------:R-:W-:Y:S01]  /*b7e0*/  HMMA.16816.F32.BF16 R24, R188.reuse, R186, R24 ;  /* 0x000000babc18723c */ /* 0x040fe20000041818 */
[----:B------:R-:W1:Y:S07]  /*b7f0*/  LDSM.16.M88.4 R184, [R220+0x2000] ;  /* 0x00200000dcb8783b */ /* 0x000e6e0000000200 */
[C---:B------:R-:W-:Y:S08]  /*b800*/  HMMA.16816.F32.BF16 R28, R188.reuse, R200, R28 ;  /* 0x000000c8bc1c723c */ /* 0x040ff0000004181c */
[----:B------:R-:W-:Y:S01]  /*b810*/  HMMA.16816.F32.BF16 R32, R188, R202, R32 ;  /* 0x000000cabc20723c */ /* 0x000fe20000041820 */
[----:B------:R-:W5:Y:S07]  /*b820*/  LDSM.16.M88.4 R188, [R220+0x2800] ;  /* 0x00280000dcbc783b */ /* 0x000f6e0000000200 */
[C---:B---3--:R-:W-:Y:S01]  /*b830*/  HMMA.16816.F32.BF16 R4, R172.reuse, R176, R4 ;  /* 0x000000b0ac04723c */ /* 0x048fe20000041804 */
[----:B------:R-:W3:Y:S07]  /*b840*/  LDSM.16.M88.4 R200, [R220+0x3000] ;  /* 0x00300000dcc8783b */ /* 0x000eee0000000200 */
[C---:B------:R-:W-:Y:S01]  /*b850*/  HMMA.16816.F32.BF16 R8, R172.reuse, R178, R8 ;  /* 0x000000b2ac08723c */ /* 0x040fe20000041808 */
[----:B------:R-:W1:Y:S07]  /*b860*/  LDSM.16.M88.4 R176, [R220+0x3800] ;  /* 0x00380000dcb0783b */ /* 0x000e6e0000000200 */
[C---:B----4-:R-:W-:Y:S08]  /*b870*/  HMMA.16816.F32.BF16 R12, R172.reuse, R180, R12 ;  /* 0x000000b4ac0c723c */ /* 0x050ff0000004180c */
[C---:B------:R-:W-:Y:S01]  /*b880*/  HMMA.16816.F32.BF16 R16, R172.reuse, R182, R16 ;  /* 0x000000b6ac10723c */ /* 0x040fe20000041810 */
[----:B------:R-:W-:Y:S07]  /*b890*/  LDSM.16.M88.4 R180, [R234+0x18100] ;  /* 0x01810000eab4783b */ /* 0x000fee0000000200 */
[C---:B--2---:R-:W-:Y:S08]  /*b8a0*/  HMMA.16816.F32.BF16 R20, R172.reuse, R196, R20 ;  /* 0x000000c4ac14723c */ /* 0x044ff00000041814 */
[C---:B------:R-:W-:Y:S01]  /*b8b0*/  HMMA.16816.F32.BF16 R24, R172.reuse, R198, R24 ;  /* 0x000000c6ac18723c */ /* 0x040fe20000041818 */
[----:B------:R-:W2:Y:S07]  /*b8c0*/  LDSM.16.M88.4 R196, [R233+0xc100] ;  /* 0x00c10000e9c4783b */ /* 0x000eae0000000200 */
[C---:B------:R-:W-:Y:S08]  /*b8d0*/  HMMA.16816.F32.BF16 R28, R172.reuse, R192, R28 ;  /* 0x000000c0ac1c723c */ /* 0x040ff0000004181c */
[----:B------:R-:W-:Y:S01]  /*b8e0*/  HMMA.16816.F32.BF16 R32, R172, R194, R32 ;  /* 0x000000c2ac20723c */ /* 0x000fe20000041820 */
[----:B------:R-:W4:Y:S07]  /*b8f0*/  LDSM.16.M88.4 R172, [R233+0xc900] ;  /* 0x00c90000e9ac783b */ /* 0x000f2e0000000200 */
[C---:B-1----:R-:W-:Y:S01]  /*b900*/  HMMA.16816.F32.BF16 R4, R168.reuse, R184, R4 ;  /* 0x000000b8a804723c */ /* 0x042fe20000041804 */
[----:B------:R-:W1:Y:S07]  /*b910*/  LDSM.16.M88.4 R192, [R233+0xd100] ;  /* 0x00d10000e9c0783b */ /* 0x000e6e0000000200 */
[C---:B------:R-:W-:Y:S01]  /*b920*/  HMMA.16816.F32.BF16 R8, R168.reuse, R186, R8 ;  /* 0x000000baa808723c */ /* 0x040fe20000041808 */
[----:B------:R-:W1:Y:S07]  /*b930*/  LDSM.16.M88.4 R184, [R233+0xd900] ;  /* 0x00d90000e9b8783b */ /* 0x000e6e0000000200 */
[C---:B-----5:R-:W-:Y:S08]  /*b940*/  HMMA.16816.F32.BF16 R12, R168.reuse, R188, R12 ;  /* 0x000000bca80c723c */ /* 0x060ff0000004180c */
[C---:B------:R-:W-:Y:S01]  /*b950*/  HMMA.16816.F32.BF16 R16, R168.reuse, R190, R16 ;  /* 0x000000bea810723c */ /* 0x040fe20000041810 */
[----:B------:R-:W-:Y:S07]  /*b960*/  LDSM.16.M88.4 R188, [R230+0x18100] ;  /* 0x01810000e6bc783b */ /* 0x000fee0000000200 */
[C---:B---3--:R-:W-:Y:S08]  /*b970*/  HMMA.16816.F32.BF16 R20, R168.reuse, R200, R20 ;  /* 0x000000c8a814723c */ /* 0x048ff00000041814 */
[C---:B------:R-:W-:Y:S01]  /*b980*/  HMMA.16816.F32.BF16 R24, R168.reuse, R202, R24 ;  /* 0x000000caa818723c */ /* 0x040fe20000041818 */
[----:B------:R-:W3:Y:S07]  /*b990*/  LDSM.16.M88.4 R200, [R215] ;  /* 0x00000000d7c8783b */ /* 0x000eee0000000200 */
[C---:B------:R-:W-:Y:S08]  /*b9a0*/  HMMA.16816.F32.BF16 R28, R168.reuse, R176, R28 ;  /* 0x000000b0a81c723c */ /* 0x040ff0000004181c */
[----:B------:R-:W-:Y:S01]  /*b9b0*/  HMMA.16816.F32.BF16 R32, R168, R178, R32 ;  /* 0x000000b2a820723c */ /* 0x000fe20000041820 */
[----:B------:R-:W5:Y:S07]  /*b9c0*/  LDSM.16.M88.4 R168, [R214] ;  /* 0x00000000d6a8783b */ /* 0x000f6e0000000200 */
[C---:B--2---:R-:W-:Y:S01]  /*b9d0*/  HMMA.16816.F32.BF16 R4, R180.reuse, R196, R4 ;  /* 0x000000c4b404723c */ /* 0x044fe20000041804 */
[----:B------:R-:W-:Y:S07]  /*b9e0*/  LDSM.16.M88.4 R176, [R212] ;  /* 0x00000000d4b0783b */ /* 0x000fee0000000200 */
[C---:B------:R-:W-:Y:S01]  /*b9f0*/  HMMA.16816.F32.BF16 R8, R180.reuse, R198, R8 ;  /* 0x000000c6b408723c */ /* 0x040fe20000041808 */
[----:B------:R-:W-:Y:S07]  /*ba00*/  LDSM.16.M88.4 R196, [R228+0xc100] ;  /* 0x00c10000e4c4783b */ /* 0x000fee0000000200 */
[C---:B----4-:R-:W-:Y:S08]  /*ba10*/  HMMA.16816.F32.BF16 R12, R180.reuse, R172, R12 ;  /* 0x000000acb40c723c */ /* 0x050ff0000004180c */
[C---:B------:R-:W-:Y:S01]  /*ba20*/  HMMA.16816.F32.BF16 R16, R180.reuse, R174, R16 ;  /* 0x000000aeb410723c */ /* 0x040fe20000041810 */
[----:B------:R-:W2:Y:S07]  /*ba30*/  LDSM.16.M88.4 R172, [R213] ;  /* 0x00000000d5ac783b */ /* 0x000eae0000000200 */
[C---:B-1----:R-:W-:Y:S08]  /*ba40*/  HMMA.16816.F32.BF16 R20, R180.reuse, R192, R20 ;  /* 0x000000c0b414723c */ /* 0x042ff00000041814 */
[C---:B------:R-:W-:Y:S01]  /*ba50*/  HMMA.16816.F32.BF16 R24, R180.reuse, R194, R24 ;  /* 0x000000c2b418723c */ /* 0x040fe20000041818 */
[----:B------:R-:W1:Y:S07]  /*ba60*/  LDSM.16.M88.4 R192, [R229+0x18100] ;  /* 0x01810000e5c0783b */ /* 0x000e6e0000000200 */
[C---:B------:R-:W-:Y:S08]  /*ba70*/  HMMA.16816.F32.BF16 R28, R180.reuse, R184, R28 ;  /* 0x000000b8b41c723c */ /* 0x040ff0000004181c */
[----:B------:R-:W-:Y:S01]  /*ba80*/  HMMA.16816.F32.BF16 R32, R180, R186, R32 ;  /* 0x000000bab420723c */ /* 0x000fe20000041820 */
[----:B------:R-:W4:Y:S07]  /*ba90*/  LDSM.16.M88.4 R180, [R228+0xc900] ;  /* 0x00c90000e4b4783b */ /* 0x000f2e0000000200 */
[C---:B---3--:R-:W-:Y:S01]  /*baa0*/  HMMA.16816.F32.BF16 R4, R188.reuse, R200, R4 ;  /* 0x000000c8bc04723c */ /* 0x048fe20000041804 */
[----:B------:R-:W3:Y:S07]  /*bab0*/  LDSM.16.M88.4 R184, [R228+0xd100] ;  /* 0x00d10000e4b8783b */ /* 0x000eee0000000200 */
[C---:B------:R-:W-:Y:S01]  /*bac0*/  HMMA.16816.F32.BF16 R8, R188.reuse, R202, R8 ;  /* 0x000000cabc08723c */ /* 0x040fe20000041808 */
[----:B------:R-:W1:Y:S07]  /*bad0*/  LDSM.16.M88.4 R200, [R228+0xd900] ;  /* 0x00d90000e4c8783b */ /* 0x000e6e0000000200 */
[C---:B-----5:R-:W-:Y:S08]  /*bae0*/  HMMA.16816.F32.BF16 R12, R188.reuse, R168, R12 ;  /* 0x000000a8bc0c723c */ /* 0x060ff0000004180c */
[C---:B------:R-:W-:Y:S01]  /*baf0*/  HMMA.16816.F32.BF16 R16, R188.reuse, R170, R16 ;  /* 0x000000aabc10723c */ /* 0x040fe20000041810 */
[----:B------:R-:W-:Y:S07]  /*bb00*/  LDSM.16.M88.4 R168, [R227+0x18100] ;  /* 0x01810000e3a8783b */ /* 0x000fee0000000200 */
[C---:B--2---:R-:W-:Y:S08]  /*bb10*/  HMMA.16816.F32.BF16 R20, R188.reuse, R172, R20 ;  /* 0x000000acbc14723c */ /* 0x044ff00000041814 */
[C---:B------:R-:W-:Y:S01]  /*bb20*/  HMMA.16816.F32.BF16 R24, R188.reuse, R174, R24 ;  /* 0x000000aebc18723c */ /* 0x040fe20000041818 */
[----:B------:R-:W2:Y:S07]  /*bb30*/  LDSM.16.M88.4 R172, [R220+0x4000] ;  /* 0x00400000dcac783b */ /* 0x000eae0000000200 */
[C---:B------:R-:W-:Y:S08]  /*bb40*/  HMMA.16816.F32.BF16 R28, R188.reuse, R176, R28 ;  /* 0x000000b0bc1c723c */ /* 0x040ff0000004181c */
[----:B------:R-:W-:Y:S01]  /*bb50*/  HMMA.16816.F32.BF16 R32, R188, R178, R32 ;  /* 0x000000b2bc20723c */ /* 0x000fe20000041820 */
[----:B------:R-:W5:Y:S07]  /*bb60*/  LDSM.16.M88.4 R176, [R220+0x4800] ;  /* 0x00480000dcb0783b */ /* 0x000f6e0000000200 */
[C---:B-1----:R-:W-:Y:S01]  /*bb70*/  HMMA.16816.F32.BF16 R4, R192.reuse, R196, R4 ;  /* 0x000000c4c004723c */ /* 0x042fe20000041804 */
[----:B------:R-:W1:Y:S07]  /*bb80*/  LDSM.16.M88.4 R188, [R220+0x5000] ;  /* 0x00500000dcbc783b */ /* 0x000e6e0000000200 */
[C---:B------:R-:W-:Y:S01]  /*bb90*/  HMMA.16816.F32.BF16 R8, R192.reuse, R198, R8 ;  /* 0x000000c6c008723c */ /* 0x040fe20000041808 */
[----:B------:R-:W1:Y:S07]  /*bba0*/  LDSM.16.M88.4 R196, [R220+0x5800] ;  /* 0x00580000dcc4783b */ /* 0x000e6e0000000200 */
[C---:B----4-:R-:W-:Y:S08]  /*bbb0*/  HMMA.16816.F32.BF16 R12, R192.reuse, R180, R12 ;  /* 0x000000b4c00c723c */ /* 0x050ff0000004180c */
[C---:B------:R-:W-:Y:S01]  /*bbc0*/  HMMA.16816.F32.BF16 R16, R192.reuse, R182, R16 ;  /* 0x000000b6c010723c */ /* 0x040fe20000041810 */
[----:B------:R-:W-:Y:S07]  /*bbd0*/  LDSM.16.M88.4 R180, [R234+0x1c100] ;  /* 0x01c10000eab4783b */ /* 0x000fee0000000200 */
[C---:B---3--:R-:W-:Y:S08]  /*bbe0*/  HMMA.16816.F32.BF16 R20, R192.reuse, R184, R20 ;  /* 0x000000b8c014723c */ /* 0x048ff00000041814 */
        /* <DEDUP_REMOVED lines=9> */
[C---:B-----5:R-:W-:Y:S08]  /*bc80*/  HMMA.16816.F32.BF16 R12, R168.reuse, R176, R12 ;  /* 0x000000b0a80c723c */ /* 0x060ff0000004180c */
[C---:B------:R-:W-:Y:S01]  /*bc90*/  HMMA.16816.F32.BF16 R16, R168.reuse, R178, R16 ;  /* 0x000000b2a810723c */ /* 0x040fe20000041810 */
[----:B------:R-:W-:Y:S07]  /*bca0*/  LDSM.16.M88.4 R176, [R230+0x1c100] ;  /* 0x01c10000e6b0783b */ /* 0x000fee0000000200 */
[C---:B-1----:R-:W-:Y:S08]  /*bcb0*/  HMMA.16816.F32.BF16 R20, R168.reuse, R188, R20 ;  /* 0x000000bca814723c */ /* 0x042ff00000041814 */
[C---:B------:R-:W-:Y:S01]  /*bcc0*/  HMMA.16816.F32.BF16 R24, R168.reuse, R190, R24 ;  /* 0x000000bea818723c */ /* 0x040fe20000041818 */
[----:B------:R-:W1:Y:S07]  /*bcd0*/  LDSM.16.M88.4 R188, [R211] ;  /* 0x00000000d3bc783b */ /* 0x000e6e0000000200 */
[C---:B------:R-:W-:Y:S08]  /*bce0*/  HMMA.16816.F32.BF16 R28, R168.reuse, R196, R28 ;  /* 0x000000c4a81c723c */ /* 0x040ff0000004181c */
[----:B------:R-:W-:Y:S01]  /*bcf0*/  HMMA.16816.F32.BF16 R32, R168, R198, R32 ;  /* 0x000000c6a820723c */ /* 0x000fe20000041820 */
[----:B------:R-:W5:Y:S07]  /*bd00*/  LDSM.16.M88.4 R168, [R210] ;  /* 0x00000000d2a8783b */ /* 0x000f6e0000000200 */
[C---:B---3--:R-:W-:Y:S01]  /*bd10*/  HMMA.16816.F32.BF16 R4, R180.reuse, R184, R4 ;  /* 0x000000b8b404723c */ /* 0x048fe20000041804 */
[----:B------:R-:W3:Y:S07]  /*bd20*/  LDSM.16.M88.4 R196, [R209] ;  /* 0x00000000d1c4783b */ /* 0x000eee0000000200 */
[C---:B------:R-:W-:Y:S01]  /*bd30*/  HMMA.16816.F32.BF16 R8, R180.reuse, R186, R8 ;  /* 0x000000bab408723c */ /* 0x040fe20000041808 */
[----:B------:R-:W1:Y:S07]  /*bd40*/  LDSM.16.M88.4 R184, [R208] ;  /* 0x00000000d0b8783b */ /* 0x000e6e0000000200 */
        /* <DEDUP_REMOVED lines=8> */
[----:B------:R-:W-:Y:S07]  /*bdd0*/  LDSM.16.M88.4 R172, [R228+0xf100] ;  /* 0x00f10000e4ac783b */ /* 0x000fee0000000200 */
[C---:B-1----:R-:W-:Y:S01]  /*bde0*/  HMMA.16816.F32.BF16 R4, R176.reuse, R188, R4 ;  /* 0x000000bcb004723c */ /* 0x042fe20000041804 */
[----:B------:R-:W-:Y:S07]  /*bdf0*/  LDSM.16.M88.4 R180, [R228+0xf900] ;  /* 0x00f90000e4b4783b */ /* 0x000fee0000000200 */
[C---:B------:R-:W-:Y:S01]  /*be00*/  HMMA.16816.F32.BF16 R8, R176.reuse, R190, R8 ;  /* 0x000000beb008723c */ /* 0x040fe20000041808 */
[----:B------:R-:W-:Y:S07]  /*be10*/  LDSM.16.M88.4 R188, [R227+0x1c100] ;  /* 0x01c10000e3bc783b */ /* 0x000fee0000000200 */
[C---:B-----5:R-:W-:Y:S08]  /*be20*/  HMMA.16816.F32.BF16 R12, R176.reuse, R168, R12 ;  /* 0x000000a8b00c723c */ /* 0x060ff0000004180c */
[C---:B------:R-:W-:Y:S01]  /*be30*/  HMMA.16816.F32.BF16 R16, R176.reuse, R170, R16 ;  /* 0x000000aab010723c */ /* 0x040fe20000041810 */
[----:B------:R-:W1:Y:S07]  /*be40*/  LDSM.16.M88.4 R168, [R228+0xe900] ;  /* 0x00e90000e4a8783b */ /* 0x000e6e0000000200 */
[C---:B---3--:R-:W-:Y:S08]  /*be50*/  HMMA.16816.F32.BF16 R20, R176.reuse, R196, R20 ;  /* 0x000000c4b014723c */ /* 0x048ff00000041814 */
        /* <DEDUP_REMOVED lines=8> */
[----:B------:R-:W1:Y:S07]  /*bee0*/  LDSM.16.M88.4 R168, [R220+0x6800] ;  /* 0x00680000dca8783b */ /* 0x000e6e0000000200 */
[C---:B------:R-:W-:Y:S08]  /*bef0*/  HMMA.16816.F32.BF16 R20, R192.reuse, R172, R20 ;  /* 0x000000acc014723c */ /* 0x040ff00000041814 */
[C---:B------:R-:W-:Y:S01]  /*bf00*/  HMMA.16816.F32.BF16 R24, R192.reuse, R174, R24 ;  /* 0x000000aec018723c */ /* 0x040fe20000041818 */
[----:B------:R-:W2:Y:S07]  /*bf10*/  LDSM.16.M88.4 R172, [R220+0x7000] ;  /* 0x00700000dcac783b */ /* 0x000eae0000000200 */
[C---:B------:R-:W-:Y:S08]  /*bf20*/  HMMA.16816.F32.BF16 R28, R192.reuse, R180, R28 ;  /* 0x000000b4c01c723c */ /* 0x040ff0000004181c */
[----:B------:R-:W-:Y:S08]  /*bf30*/  HMMA.16816.F32.BF16 R32, R192, R182, R32 ;  /* 0x000000b6c020723c */ /* 0x000ff00000041820 */
[C---:B---3--:R-:W-:Y:S08]  /*bf40*/  HMMA.16816.F32.BF16 R4, R188.reuse, R196, R4 ;  /* 0x000000c4bc04723c */ /* 0x048ff00000041804 */
[C---:B------:R-:W-:Y:S08]  /*bf50*/  HMMA.16816.F32.BF16 R8, R188.reuse, R198, R8 ;  /* 0x000000c6bc08723c */ /* 0x040ff00000041808 */
[C---:B-1----:R-:W-:Y:S08]  /*bf60*/  HMMA.16816.F32.BF16 R12, R188.reuse, R168, R12 ;  /* 0x000000a8bc0c723c */ /* 0x042ff0000004180c */
[C---:B------:R-:W-:Y:S04]  /*bf70*/  HMMA.16816.F32.BF16 R16, R188.reuse, R170, R16 ;  /* 0x000000aabc10723c */ /* 0x040fe80000041810 */
[----:B------:R-:W-:Y:S02]  /*bf80*/  FMUL.FTZ R194, R4, c[0x0][0x320] ;  /* 0x0000c80004c27a20 */ /* 0x000fe40000410000 */
[----:B------:R-:W-:Y:S02]  /*bf90*/  FMUL.FTZ R192, R5, c[0x0][0x320] ;  /* 0x0000c80005c07a20 */ /* 0x000fe40000410000 */
[----:B------:R-:W-:Y:S01]  /*bfa0*/  FMUL.FTZ R9, R9, c[0x0][0x320] ;  /* 0x0000c80009097a20 */ /* 0x000fe20000410000 */
[C---:B--2---:R-:W-:Y:S01]  /*bfb0*/  HMMA.16816.F32.BF16 R20, R188.reuse, R172, R20 ;  /* 0x000000acbc14723c */ /* 0x044fe20000041814 */
[----:B------:R-:W-:Y:S02]  /*bfc0*/  MUFU.TANH R194, R194 ;  /* 0x000000c200c27308 */ /* 0x000fe40000002400 */
[----:B------:R-:W-:Y:S02]  /*bfd0*/  FMUL.FTZ R10, R10, c[0x0][0x320] ;  /* 0x0000c8000a0a7a20 */ /* 0x000fe40000410000 */
[----:B------:R-:W-:Y:S02]  /*bfe0*/  FMUL.FTZ R11, R11, c[0x0][0x320] ;  /* 0x0000c8000b0b7a20 */ /* 0x000fe40000410000 */
        /* <DEDUP_REMOVED lines=13> */
[----:B------:R1:W-:Y:S01]  /*c0c0*/  MUFU.TANH R164, R11 ;  /* 0x0000000b00a47308 */ /* 0x0003e20000002400 */
[----:B------:R-:W-:Y:S02]  /*c0d0*/  FMUL.FTZ R184, R24, c[0x0][0x320] ;  /* 0x0000c80018b87a20 */ /* 0x000fe40000410000 */
[----:B------:R-:W-:Y:S02]  /*c0e0*/  FMUL.FTZ R18, R18, c[0x0][0x320] ;  /* 0x0000c80012127a20 */ /* 0x000fe40000410000 */
[----:B------:R-:W-:Y:S02]  /*c0f0*/  FMUL.FTZ R19, R19, c[0x0][0x320] ;  /* 0x0000c80013137a20 */ /* 0x000fe40000410000 */
[----:B------:R-:W-:Y:S02]  /*c100*/  FMUL.FTZ R21, R21, c[0x0][0x320] ;  /* 0x0000c80015157a20 */ /* 0x000fe40000410000 */
[----:B------:R-:W-:Y:S01]  /*c110*/  FMUL.FTZ R22, R22, c[0x0][0x320] ;  /* 0x0000c80016167a20 */ /* 0x000fe20000410000 */
[----:B------:R-:W2:Y:S01]  /*c120*/  MUFU.TANH R0, R0 ;  /* 0x0000000000007308 */ /* 0x000ea20000002400 */
[----:B------:R-:W-:Y:S02]  /*c130*/  FMUL.FTZ R23, R23, c[0x0][0x320] ;  /* 0x0000c80017177a20 */ /* 0x000fe40000410000 */
[----:B------:R-:W-:Y:S02]  /*c140*/  FMUL.FTZ R25, R25, c[0x0][0x320] ;  /* 0x0000c80019197a20 */ /* 0x000fe40000410000 */
[----:B------:R-:W-:Y:S02]  /*c150*/  FMUL.FTZ R26, R26, c[0x0][0x320] ;  /* 0x0000c8001a1a7a20 */ /* 0x000fe40000410000 */
[----:B------:R-:W-:Y:S03]  /*c160*/  FMUL.FTZ R27, R27, c[0x0][0x320] ;  /* 0x0000c8001b1b7a20 */ /* 0x000fe60000410000 */
[----:B------:R-:W3:Y:S01]  /*c170*/  MUFU.TANH R192, R192 ;  /* 0x000000c000c07308 */ /* 0x000ee20000002400 */
[----:B-1----:R-:W1:Y:S01]  /*c180*/  LDSM.16.M88.4 R8, [R220+0x7800] ;  /* 0x00780000dc08783b */ /* 0x002e620000000200 */
[----:B------:R-:W-:Y:S08]  /*c190*/  DEPBAR.LE SB0, 0x0 ;  /* 0x000080000000791a */ /* 0x000ff00000000000 */
[----:B------:R4:W1:Y:S01]  /*c1a0*/  MUFU.TANH R6, R2 ;  /* 0x0000000200067308 */ /* 0x0008620000002400 */
[----:B------:R-:W-:Y:S09]  /*c1b0*/  BAR.SYNC.DEFER_BLOCKING 0x0 ;  /* 0x0000000000007b1d */ /* 0x000ff20000010000 */
[----:B------:R-:W1:Y:S01]  /*c1c0*/  MUFU.TANH R195, R195 ;  /* 0x000000c300c37308 */ /* 0x000e620000002400 */
[----:B--2---:R4:W-:Y:S09]  /*c1d0*/  STL [R1], R0 ;  /* 0x0000000001007387 */ /* 0x0049f20000100800 */
[----:B------:R-:W2:Y:S10]  /*c1e0*/  MUFU.TANH R198, R198 ;  /* 0x000000c600c67308 */ /* 0x000eb40000002400 */
[----:B------:R4:W2:Y:S01]  /*c1f0*/  MUFU.TANH R196, R13 ;  /* 0x0000000d00c47308 */ /* 0x0008a20000002400 */
[C---:B-1----:R-:W-:Y:S09]  /*c200*/  HMMA.16816.F32.BF16 R28, R188.reuse, R8, R28 ;  /* 0x00000008bc1c723c */ /* 0x042ff2000004181c */
[----:B------:R4:W1:Y:S01]  /*c210*/  MUFU.TANH R197, R14 ;  /* 0x0000000e00c57308 */ /* 0x0008620000002400 */
[----:B------:R-:W-:Y:S09]  /*c220*/  HMMA.16816.F32.BF16 R32, R188, R10, R32 ;  /* 0x0000000abc20723c */ /* 0x000ff20000041820 */
[----:B------:R4:W1:Y:S05]  /*c230*/  MUFU.TANH R199, R15 ;  /* 0x0000000f00c77308 */ /* 0x00086a0000002400 */
        /* <DEDUP_REMOVED lines=10> */
[----:B------:R4:W1:Y:S10]  /*c2e0*/  MUFU.TANH R201, R18 ;  /* 0x0000001200c97308 */ /* 0x0008740000002400 */
[----:B------:R4:W1:Y:S10]  /*c2f0*/  MUFU.TANH R203, R19 ;  /* 0x0000001300cb7308 */ /* 0x0008740000002400 */
[----:B------:R-:W1:Y:S10]  /*c300*/  MUFU.TANH R187, R187 ;  /* 0x000000bb00bb7308 */ /* 0x000e740000002400 */
[----:B------:R4:W1:Y:S10]  /*c310*/  MUFU.TANH R186, R21 ;  /* 0x0000001500ba7308 */ /* 0x0008740000002400 */
        /* <DEDUP_REMOVED lines=13> */
[----:B------:R4:W1:Y:S01]  /*c3f0*/  MUFU.TANH R165, R35 ;  /* 0x0000002300a57308 */ /* 0x0008620000002400 */
[----:B------:R-:W-:-:S05]  /*c400*/  @P0 BRA `(.L_x_2002) ;  /* 0x000004a000000947 */ /* 0x000fca0003800000 */
[----:B--23--:R-:W-:Y:S01]  /*c410*/  ISETP.NE.AND P1, PT, R236, 0x1, PT ;  /* 0x00000001ec00780c */ /* 0x00cfe20003f25270 */
[----:B------:R-:W-:Y:S01]  /*c420*/  ULEA UR5, UR20, UR12, 0x6 ;  /* 0x0000000c14057291 */ /* 0x000fe2000f8e303f */
[----:B----4-:R-:W-:Y:S01]  /*c430*/  IADD3 R18, -R250, 0x10, RZ ;  /* 0x00000010fa127810 */ /* 0x010fe20007ffe1ff */
        /* <DEDUP_REMOVED lines=52> */
[----:B------:R-:W-:Y:S05]  /*c780*/  IADD3 R22, P0, R15, R171, RZ ;  /* 0x000000ab0f167210 */ /* 0x000fea0007f1e0ff */
[--C-:B------:R-:W-:Y:S01]  /*c790*/  IMAD.X R23, R7, 0x1, R169.reuse, P0 ;  /* 0x0000000107177824 */ /* 0x100fe200000e06a9 */
        /* <DEDUP_REMOVED lines=17> */
.L_x_2002:
[----:B--234-:R-:W2:Y:S01]  /*c8b0*/  LDL.LU R13, [R1] ;  /* 0x00000000010d7983 */ /* 0x01cea20000300800 */
[----:B------:R-:W-:Y:S01]  /*c8c0*/  FMNMX.FTZ R5, R194, R3, !PT ;  /* 0x00000003c2057209 */ /* 0x000fe20007810000 */
[----:B------:R-:W-:Y:S01]  /*c8d0*/  UISETP.GT.AND UP2, UPT, UR20, UR4, UPT ;  /* 0x000000041400728c */ /* 0x000fe2000bf44270 */
[----:B------:R-:W-:Y:S01]  /*c8e0*/  FMNMX.FTZ R0, R6, R167, !PT ;  /* 0x000000a706007209 */ /* 0x000fe20007810000 */
[----:B------:R-:W-:Y:S01]  /*c8f0*/  LDSM.16.MT88.4 R20, [R226+0x100] ;  /* 0x00010000e214783b */ /* 0x000fe20000004200 */
[----:B------:R-:W-:Y:S01]  /*c900*/  FMNMX.FTZ R5, R192, R5, !PT ;  /* 0x00000005c0057209 */ /* 0x000fe20007810000 */
[----:B------:R-:W-:Y:S01]  /*c910*/  UIADD3 UR20, UR20, -0x1, URZ ;  /* 0xffffffff14147890 */ /* 0x000fe2000fffe03f */
[----:B------:R-:W-:Y:S02]  /*c920*/  MOV R12, R193 ;  /* 0x000000c1000c7202 */ /* 0x000fe40000000f00 */
[----:B------:R-:W-:Y:S02]  /*c930*/  FMNMX.FTZ R0, R195, R0, !PT ;  /* 0x00000000c3007209 */ /* 0x000fe40007810000 */
[----:B------:R-:W-:Y:S01]  /*c940*/  MOV R11, R164 ;  /* 0x000000a4000b7202 */ /* 0x000fe20000000f00 */
[----:B------:R-:W-:Y:S01]  /*c950*/  LDSM.16.MT88.4 R28, [R225+0x100] ;  /* 0x00010000e11c783b */ /* 0x000fe20000004200 */
[----:B------:R-:W-:Y:S02]  /*c960*/  FMNMX.FTZ R0, R12, R0, !PT ;  /* 0x000000000c007209 */ /* 0x000fe40007810000 */
[----:B------:R-:W-:Y:S02]  /*c970*/  PLOP3.LUT P0, PT, PT, PT, UP2, 0x80, 0x0 ;  /* 0x000000000000781c */ /* 0x000fe40003f0f028 */
[----:B------:R-:W-:Y:S03]  /*c980*/  FMNMX.FTZ R0, R11, R0, !PT ;  /* 0x000000000b007209 */ /* 0x000fe60007810000 */
[----:B------:R-:W0:Y:S01]  /*c990*/  LDGDEPBAR ;  /* 0x00000000000079af */ /* 0x000e220000000000 */
[----:B-1----:R-:W-:Y:S04]  /*c9a0*/  FMNMX.FTZ R0, R197, R0, !PT ;  /* 0x00000000c5007209 */ /* 0x002fe80007810000 */
        /* <DEDUP_REMOVED lines=11> */
[----:B------:R-:W1:Y:S01]  /*ca60*/  SHFL.BFLY PT, R7, R4, 0x2, 0x1f ;  /* 0x0c401f0004077f89 */ /* 0x000e6200000e0000 */
[----:B--2---:R-:W-:Y:S04]  /*ca70*/  FMNMX.FTZ R5, R13, R5, !PT ;  /* 0x000000050d057209 */ /* 0x004fe80007810000 */
[----:B------:R-:W-:Y:S04]  /*ca80*/  FMNMX.FTZ R5, R168, R5, !PT ;  /* 0x00000005a8057209 */ /* 0x000fe80007810000 */
[----:B------:R-:W-:Y:S04]  /*ca90*/  FMNMX.FTZ R5, R198, R5, !PT ;  /* 0x00000005c6057209 */ /* 0x000fe80007810000 */
[----:B------:R-:W-:Y:S04]  /*caa0*/  FMNMX.FTZ R5, R196, R5, !PT ;  /* 0x00000005c4057209 */ /* 0x000fe80007810000 */
[----:B------:R-:W-:Y:S04]  /*cab0*/  FMNMX.FTZ R5, R202, R5, !PT ;  /* 0x00000005ca057209 */ /* 0x000fe80007810000 */
[----:B------:R-:W-:Y:S02]  /*cac0*/  FMNMX.FTZ R2, R200, R5, !PT ;  /* 0x00000005c8027209 */ /* 0x000fe40007810000 */
[----:B-1----:R-:W-:Y:S02]  /*cad0*/  FMNMX.FTZ R5, R4, R7, !PT ;  /* 0x0000000704057209 */ /* 0x002fe40007810000 */
[----:B------:R-:W-:Y:S03]  /*cae0*/  FMNMX.FTZ R9, R187, R2, !PT ;  /* 0x00000002bb097209 */ /* 0x000fe60007810000 */
[----:B------:R-:W1:Y:S01]  /*caf0*/  SHFL.BFLY PT, R164, R5, 0x1, 0x1f ;  /* 0x0c201f0005a47f89 */ /* 0x000e6200000e0000 */
[----:B------:R-:W-:Y:S04]  /*cb00*/  FMNMX.FTZ R9, R186, R9, !PT ;  /* 0x00000009ba097209 */ /* 0x000fe80007810000 */
[----:B------:R-:W-:Y:S04]  /*cb10*/  FMNMX.FTZ R9, R184, R9, !PT ;  /* 0x00000009b8097209 */ /* 0x000fe80007810000 */
[----:B------:R-:W-:Y:S04]  /*cb20*/  FMNMX.FTZ R9, R182, R9, !PT ;  /* 0x00000009b6097209 */ /* 0x000fe80007810000 */
[----:B------:R-:W-:Y:S04]  /*cb30*/  FMNMX.FTZ R9, R178, R9, !PT ;  /* 0x00000009b2097209 */ /* 0x000fe80007810000 */
[----:B------:R-:W-:Y:S04]  /*cb40*/  FMNMX.FTZ R9, R180, R9, !PT ;  /* 0x00000009b4097209 */ /* 0x000fe80007810000 */
[----:B------:R-:W-:Y:S02]  /*cb50*/  FMNMX.FTZ R9, R176, R9, !PT ;  /* 0x00000009b0097209 */ /* 0x000fe40007810000 */
[----:B-1----:R-:W-:Y:S02]  /*cb60*/  FMNMX.FTZ R164, R164, R5, !PT ;  /* 0x00000005a4a47209 */ /* 0x002fe40007810000 */
        /* <DEDUP_REMOVED lines=10> */
[----:B------:R-:W-:Y:S01]  /*cc10*/  FFMA.FTZ R192, R13, c[0x0][0x2d0], -R169 ;  /* 0x0000b4000dc07a23 */ /* 0x000fe200000108a9 */
[----:B------:R-:W-:Y:S01]  /*cc20*/  MUFU.EX2 R191, R191 ;  /* 0x000000bf00bf7308 */ /* 0x000fe20000000800 */
[--C-:B------:R-:W-:Y:S02]  /*cc30*/  FFMA.FTZ R188, R12, c[0x0][0x2d0], -R168.reuse ;  /* 0x0000b4000cbc7a23 */ /* 0x100fe400000108a8 */
[----:B------:R-:W1:Y:S01]  /*cc40*/  LDSM.16.MT88.4 R12, [R231+0x100] ;  /* 0x00010000e70c783b */ /* 0x000e620000004200 */
[----:B------:R-:W-:Y:S02]  /*cc50*/  FMUL.FTZ R3, R2, c[0x0][0x2d0] ;  /* 0x0000b40002037a20 */ /* 0x000fe40000410000 */
[----:B------:R-:W-:Y:S02]  /*cc60*/  FADD.FTZ R2, -R164, R167 ;  /* 0x000000a7a4027221 */ /* 0x000fe40000010100 */
[--C-:B------:R-:W-:Y:S02]  /*cc70*/  FFMA.FTZ R194, R194, c[0x0][0x2d0], -R169.reuse ;  /* 0x0000b400c2c27a23 */ /* 0x100fe400000108a9 */
[--C-:B------:R-:W-:Y:S01]  /*cc80*/  FFMA.FTZ R167, R11, c[0x0][0x2d0], -R168.reuse ;  /* 0x0000b4000ba77a23 */ /* 0x100fe200000108a8 */
[----:B------:R-:W2:Y:S01]  /*cc90*/  MUFU.EX2 R3, R3 ;  /* 0x0000000300037308 */ /* 0x000ea20000000800 */
[--C-:B------:R-:W-:Y:S02]  /*cca0*/  FFMA.FTZ R190, R6, c[0x0][0x2d0], -R168.reuse ;  /* 0x0000b40006be7a23 */ /* 0x100fe400000108a8 */
[--C-:B------:R-:W-:Y:S02]  /*ccb0*/  FFMA.FTZ R189, R195, c[0x0][0x2d0], -R168.reuse ;  /* 0x0000b400c3bd7a23 */ /* 0x100fe400000108a8 */
[----:B------:R-:W-:Y:S02]  /*ccc0*/  FMUL.FTZ R4, R2, c[0x0][0x2d0] ;  /* 0x0000b40002047a20 */ /* 0x000fe40000410000 */
[--C-:B------:R-:W-:Y:S02]  /*ccd0*/  FFMA.FTZ R179, R179, c[0x0][0x2d0], -R168.reuse ;  /* 0x0000b400b3b37a23 */ /* 0x100fe400000108a8 */
[--C-:B------:R-:W-:Y:S01]  /*cce0*/  FFMA.FTZ R178, R178, c[0x0][0x2d0], -R169.reuse ;  /* 0x0000b400b2b27a23 */ /* 0x100fe200000108a9 */
[----:B------:R3:W4:Y:S01]  /*ccf0*/  MUFU.EX2 R2, R4 ;  /* 0x0000000400027308 */ /* 0x0007220000000800 */
        /* <DEDUP_REMOVED lines=8> */
[C---:B--2---:R-:W-:Y:S02]  /*cd80*/  FMUL.FTZ R5, R3.reuse, R161 ;  /* 0x000000a103057220 */ /* 0x044fe40000410000 */
[C---:B------:R-:W-:Y:S02]  /*cd90*/  FMUL.FTZ R8, R3.reuse, R156 ;  /* 0x0000009c03087220 */ /* 0x040fe40000410000 */
[C---:B------:R-:W-:Y:S01]  /*cda0*/  FMUL.FTZ R9, R3.reuse, R157 ;  /* 0x0000009d03097220 */ /* 0x040fe20000410000 */
[----:B------:R-:W2:Y:S01]  /*cdb0*/  MUFU.EX2 R193, R193 ;  /* 0x000000c100c17308 */ /* 0x000ea20000000800 */
[C---:B------:R-:W-:Y:S02]  /*cdc0*/  FMUL.FTZ R16, R3.reuse, R148 ;  /* 0x0000009403107220 */ /* 0x040fe40000410000 */
[C---:B------:R-:W-:Y:S02]  /*cdd0*/  FMUL.FTZ R17, R3.reuse, R149 ;  /* 0x0000009503117220 */ /* 0x040fe40000410000 */
[C---:B---3--:R-:W-:Y:S02]  /*cde0*/  FMUL.FTZ R4, R3.reuse, R160 ;  /* 0x000000a003047220 */ /* 0x048fe40000410000 */
[C---:B----4-:R-:W-:Y:S02]  /*cdf0*/  FMUL.FTZ R6, R2.reuse, R162 ;  /* 0x000000a202067220 */ /* 0x050fe40000410000 */
        /* <DEDUP_REMOVED lines=9> */
[----:B------:R-:W-:Y:S02]  /*ce90*/  FMUL.FTZ R25, R3, R141 ;  /* 0x0000008d03197220 */ /* 0x000fe40000410000 */
[C---:B------:R-:W-:Y:S01]  /*cea0*/  FMUL.FTZ R26, R2.reuse, R142 ;  /* 0x0000008e021a7220 */ /* 0x040fe20000410000 */
[----:B--2---:R-:W-:Y:S01]  /*ceb0*/  F2FP.BF16.PACK_AB R160, R193, R194 ;  /* 0x000000c2c1a0723e */ /* 0x004fe200000010ff */
[C---:B------:R-:W-:Y:S01]  /*cec0*/  FMUL.FTZ R27, R2.reuse, R143 ;  /* 0x0000008f021b7220 */ /* 0x040fe20000410000 */
[----:B------:R-:W-:Y:S01]  /*ced0*/  LDSM.16.MT88.4 R148, [R224+0x900] ;  /* 0x00090000e094783b */ /* 0x000fe20000004200 */
[C---:B------:R-:W-:Y:S02]  /*cee0*/  FMUL.FTZ R32, R3.reuse, R132 ;  /* 0x0000008403207220 */ /* 0x040fe40000410000 */
[----:B------:R-:W-:Y:S01]  /*cef0*/  FMUL.FTZ R33, R3, R133 ;  /* 0x0000008503217220 */ /* 0x000fe20000410000 */
[----:B------:R-:W2:Y:S01]  /*cf00*/  MUFU.EX2 R189, R189 ;  /* 0x000000bd00bd7308 */ /* 0x000ea20000000800 */
[C---:B------:R-:W-:Y:S02]  /*cf10*/  FMUL.FTZ R34, R2.reuse, R134 ;  /* 0x0000008602227220 */ /* 0x040fe40000410000 */
[C---:B------:R-:W-:Y:S01]  /*cf20*/  FMUL.FTZ R35, R2.reuse, R135 ;  /* 0x0000008702237220 */ /* 0x040fe20000410000 */
[----:B---3--:R-:W-:Y:S01]  /*cf30*/  F2FP.BF16.PACK_AB R162, R191, R192 ;  /* 0x000000c0bfa2723e */ /* 0x008fe200000010ff */
[----:B------:R-:W-:Y:S01]  /*cf40*/  LDSM.16.MT88.4 R132, [R225+0x2100] ;  /* 0x00210000e184783b */ /* 0x000fe20000004200 */
[C---:B------:R-:W-:Y:S02]  /*cf50*/  FMUL.FTZ R36, R3.reuse, R36 ;  /* 0x0000002403247220 */ /* 0x040fe40000410000 */
[C---:B------:R-:W-:Y:S02]  /*cf60*/  FMUL.FTZ R37, R3.reuse, R37 ;  /* 0x0000002503257220 */ /* 0x040fe40000410000 */
[----:B------:R-:W-:Y:S01]  /*cf70*/  MUFU.EX2 R188, R188 ;  /* 0x000000bc00bc7308 */ /* 0x000fe20000000800 */
[C---:B------:R-:W-:Y:S02]  /*cf80*/  FMUL.FTZ R38, R2.reuse, R38 ;  /* 0x0000002602267220 */ /* 0x040fe40000410000 */
[----:B------:R-:W-:Y:S01]  /*cf90*/  LDSM.16.MT88.4 R140, [R224+0x2100] ;  /* 0x00210000e08c783b */ /* 0x000fe20000004200 */
[C---:B------:R-:W-:Y:S02]  /*cfa0*/  FMUL.FTZ R39, R2.reuse, R39 ;  /* 0x0000002702277220 */ /* 0x040fe40000410000 */
[C---:B------:R-:W-:Y:S02]  /*cfb0*/  FMUL.FTZ R40, R3.reuse, R40 ;  /* 0x0000002803287220 */ /* 0x040fe40000410000 */
[----:B------:R-:W-:Y:S02]  /*cfc0*/  FMUL.FTZ R41, R3, R41 ;  /* 0x0000002903297220 */ /* 0x000fe40000410000 */
[----:B------:R-:W3:Y:S01]  /*cfd0*/  MUFU.EX2 R167, R167 ;  /* 0x000000a700a77308 */ /* 0x000ee20000000800 */
[C---:B------:R-:W-:Y:S02]  /*cfe0*/  FMUL.FTZ R42, R2.reuse, R42 ;  /* 0x0000002a022a7220 */ /* 0x040fe40000410000 */
[C---:B------:R-:W-:Y:S01]  /*cff0*/  FMUL.FTZ R43, R2.reuse, R43 ;  /* 0x0000002b022b7220 */ /* 0x040fe20000410000 */
        /* <DEDUP_REMOVED lines=17> */
[----:B------:R-:W2:Y:S01]  /*d110*/  MUFU.EX2 R196, R196 ;  /* 0x000000c400c47308 */ /* 0x000ea20000000800 */
[C---:B-1----:R-:W-:Y:S05]  /*d120*/  HMMA.16816.F32.BF16 R4, R160.reuse, R12, R4 ;  /* 0x0000000ca004723c */ /* 0x042fea0000041804 */
[C---:B------:R-:W-:Y:S02]  /*d130*/  FMUL.FTZ R57, R3.reuse, R57 ;  /* 0x0000003903397220 */ /* 0x040fe40000410000 */
[C---:B------:R-:W-:Y:S01]  /*d140*/  FMUL.FTZ R12, R3.reuse, R152 ;  /* 0x00000098030c7220 */ /* 0x040fe20000410000 */
[C---:B------:R-:W-:Y:S01]  /*d150*/  HMMA.16816.F32.BF16 R8, R160.reuse, R14, R8 ;  /* 0x0000000ea008723c */ /* 0x040fe20000041808 */
[----:B------:R-:W-:Y:S03]  /*d160*/  MUFU.EX2 R200, R200 ;  /* 0x000000c800c87308 */ /* 0x000fe60000000800 */
        /* <DEDUP_REMOVED lines=39> */
[C---:B---3--:R-:W-:Y:S04]  /*d3e0*/  HMMA.16816.F32.BF16 R36, R160.reuse, R144, R36 ;  /* 0x00000090a024723c */ /* 0x048fe80000041824 */
        /* <DEDUP_REMOVED lines=74> */
[----:B------:R-:W-:Y:S02]  /*d890*/  FMUL.FTZ R121, R3, R121 ;  /* 0x0000007903797220 */ /* 0x000fe40000410000 */
[C---:B------:R-:W-:Y:S01]  /*d8a0*/  FMUL.FTZ R122, R2.reuse, R122 ;  /* 0x0000007a027a7220 */ /* 0x040fe20000410000 */
[C---:B-1----:R-:W-:Y:S03]  /*d8b0*/  HMMA.16816.F32.BF16 R116, R160.reuse, R136, R116 ;  /* 0x00000088a074723c */ /* 0x042fe60000041874 */
[----:B------:R-:W-:Y:S02]  /*d8c0*/  FMUL.FTZ R123, R2, R123 ;  /* 0x0000007b027b7220 */ /* 0x000fe40000410000 */
[--C-:B------:R-:W-:Y:S02]  /*d8d0*/  FFMA.FTZ R198, R199, c[0x0][0x2d0], -R168.reuse ;  /* 0x0000b400c7c67a23 */ /* 0x100fe400000108a8 */
[--C-:B------:R-:W-:Y:S02]  /*d8e0*/  FFMA.FTZ R199, R202, c[0x0][0x2d0], -R169.reuse ;  /* 0x0000b400cac77a23 */ /* 0x100fe400000108a9 */
[--C-:B------:R-:W-:Y:S01]  /*d8f0*/  FFMA.FTZ R202, R203, c[0x0][0x2d0], -R168.reuse ;  /* 0x0000b400cbca7a23 */ /* 0x100fe200000108a8 */
[C---:B------:R-:W-:Y:S01]  /*d900*/  HMMA.16816.F32.BF16 R120, R160.reuse, R138, R120 ;  /* 0x0000008aa078723c */ /* 0x040fe20000041878 */
[----:B------:R-:W-:Y:S01]  /*d910*/  MUFU.EX2 R198, R198 ;  /* 0x000000c600c67308 */ /* 0x000fe20000000800 */
[----:B------:R-:W1:Y:S01]  /*d920*/  LDSM.16.MT88.4 R136, [R226+0x900] ;  /* 0x00090000e288783b */ /* 0x000e620000004200 */
[--C-:B------:R-:W-:Y:S02]  /*d930*/  FFMA.FTZ R197, R197, c[0x0][0x2d0], -R168.reuse ;  /* 0x0000b400c5c57a23 */ /* 0x100fe400000108a8 */
[--C-:B------:R-:W-:Y:S02]  /*d940*/  FFMA.FTZ R201, R201, c[0x0][0x2d0], -R168.reuse ;  /* 0x0000b400c9c97a23 */ /* 0x100fe400000108a8 */
[C---:B------:R-:W-:Y:S02]  /*d950*/  FMUL.FTZ R124, R3.reuse, R124 ;  /* 0x0000007c037c7220 */ /* 0x040fe40000410000 */
[C---:B------:R-:W-:Y:S02]  /*d960*/  FMUL.FTZ R125, R3.reuse, R125 ;  /* 0x0000007d037d7220 */ /* 0x040fe40000410000 */
[----:B------:R-:W5:Y:S01]  /*d970*/  MUFU.EX2 R197, R197 ;  /* 0x000000c500c57308 */ /* 0x000f620000000800 */
[C---:B------:R-:W-:Y:S02]  /*d980*/  FMUL.FTZ R126, R2.reuse, R126 ;  /* 0x0000007e027e7220 */ /* 0x040fe40000410000 */
[C---:B------:R-:W-:Y:S02]  /*d990*/  FMUL.FTZ R127, R2.reuse, R127 ;  /* 0x0000007f027f7220 */ /* 0x040fe40000410000 */
[C---:B------:R-:W-:Y:S02]  /*d9a0*/  FMUL.FTZ R128, R3.reuse, R128 ;  /* 0x0000008003807220 */ /* 0x040fe40000410000 */
[----:B------:R-:W-:Y:S02]  /*d9b0*/  FMUL.FTZ R129, R3, R129 ;  /* 0x0000008103817220 */ /* 0x000fe40000410000 */
[C---:B------:R-:W-:Y:S01]  /*d9c0*/  FMUL.FTZ R130, R2.reuse, R130 ;  /* 0x0000008202827220 */ /* 0x040fe20000410000 */
[C---:B---3--:R-:W-:Y:S01]  /*d9d0*/  HMMA.16816.F32.BF16 R124, R160.reuse, R132, R124 ;  /* 0x00000084a07c723c */ /* 0x048fe2000004187c */
[----:B------:R-:W3:Y:S02]  /*d9e0*/  MUFU.EX2 R199, R199 ;  /* 0x000000c700c77308 */ /* 0x000ee40000000800 */
[----:B------:R-:W-:Y:S02]  /*d9f0*/  FMUL.FTZ R131, R2, R131 ;  /* 0x0000008302837220 */ /* 0x000fe40000410000 */
[--C-:B------:R-:W-:Y:S02]  /*da00*/  FFMA.FTZ R186, R186, c[0x0][0x2d0], -R169.reuse ;  /* 0x0000b400baba7a23 */ /* 0x100fe400000108a9 */
[----:B--2---:R-:W-:Y:S01]  /*da10*/  F2FP.BF16.PACK_AB R132, R196, R195 ;  /* 0x000000c3c484723e */ /* 0x004fe200000010ff */
[--C-:B------:R-:W-:Y:S02]  /*da20*/  FFMA.FTZ R181, R181, c[0x0][0x2d0], -R168.reuse ;  /* 0x0000b400b5b57a23 */ /* 0x100fe400000108a8 */
[----:B------:R-:W-:Y:S01]  /*da30*/  HMMA.16816.F32.BF16 R128, R160, R134, R128 ;  /* 0x00000086a080723c */ /* 0x000fe20000041880 */
[----:B------:R-:W-:Y:S01]  /*da40*/  MUFU.EX2 R201, R201 ;  /* 0x000000c900c97308 */ /* 0x000fe20000000800 */
[----:B------:R-:W-:Y:S01]  /*da50*/  LDSM.16.MT88.4 R160, [R224+0x2900] ;  /* 0x00290000e0a0783b */ /* 0x000fe20000004200 */
[--C-:B------:R-:W-:Y:S01]  /*da60*/  FFMA.FTZ R203, R187, c[0x0][0x2d0], -R169.reuse ;  /* 0x0000b400bbcb7a23 */ /* 0x100fe200000108a9 */
[----:B-----5:R-:W-:Y:S01]  /*da70*/  F2FP.BF16.PACK_AB R133, R198, R197 ;  /* 0x000000c5c685723e */ /* 0x020fe200000010ff */
[--C-:B------:R-:W-:Y:S02]  /*da80*/  FFMA.FTZ R184, R184, c[0x0][0x2d0], -R169.reuse ;  /* 0x0000b400b8b87a23 */ /* 0x100fe400000108a9 */
[--C-:B------:R-:W-:Y:S02]  /*da90*/  FFMA.FTZ R183, R183, c[0x0][0x2d0], -R168.reuse ;  /* 0x0000b400b7b77a23 */ /* 0x100fe400000108a8 */
[--C-:B------:R-:W-:Y:S02]  /*daa0*/  FFMA.FTZ R182, R182, c[0x0][0x2d0], -R169.reuse ;  /* 0x0000b400b6b67a23 */ /* 0x100fe400000108a9 */
[----:B------:R-:W2:Y:S01]  /*dab0*/  MUFU.EX2 R202, R202 ;  /* 0x000000ca00ca7308 */ /* 0x000ea20000000800 */
[--C-:B------:R-:W-:Y:S02]  /*dac0*/  FFMA.FTZ R180, R180, c[0x0][0x2d0], -R169.reuse ;  /* 0x0000b400b4b47a23 */ /* 0x100fe400000108a9 */
[----:B------:R-:W-:Y:S01]  /*dad0*/  FFMA.FTZ R169, R174, c[0x0][0x2d0], -R169 ;  /* 0x0000b400aea97a23 */ /* 0x000fe200000108a9 */
[----:B---3--:R-:W-:Y:S01]  /*dae0*/  F2FP.BF16.PACK_AB R134, R200, R199 ;  /* 0x000000c7c886723e */ /* 0x008fe200000010ff */
[--C-:B------:R-:W-:Y:S02]  /*daf0*/  FFMA.FTZ R166, R166, c[0x0][0x2d0], -R168.reuse ;  /* 0x0000b400a6a67a23 */ /* 0x100fe400000108a8 */
[----:B------:R-:W-:Y:S02]  /*db00*/  FFMA.FTZ R168, R165, c[0x0][0x2d0], -R168 ;  /* 0x0000b400a5a87a23 */ /* 0x000fe400000108a8 */
[----:B------:R-:W-:Y:S01]  /*db10*/  FFMA.FTZ R194, R3, R244, R194 ;  /* 0x000000f403c27223 */ /* 0x000fe200000100c2 */
[----:B------:R-:W-:Y:S01]  /*db20*/  MUFU.EX2 R187, R185 ;  /* 0x000000b900bb7308 */ /* 0x000fe20000000800 */
[----:B------:R-:W-:Y:S01]  /*db30*/  MOV R3, R0 ;  /* 0x0000000000037202 */ /* 0x000fe20000000f00 */
[----:B------:R-:W-:Y:S02]  /*db40*/  FFMA.FTZ R190, R2, R243, R190 ;  /* 0x000000f302be7223 */ /* 0x000fe400000100be */
[----:B------:R-:W-:Y:S02]  /*db50*/  FADD.FTZ R193, R193, R194 ;  /* 0x000000c2c1c17221 */ /* 0x000fe40000010000 */
[----:B------:R-:W-:Y:S02]  /*db60*/  FADD.FTZ R189, R189, R190 ;  /* 0x000000bebdbd7221 */ /* 0x000fe40000010000 */
[----:B------:R-:W-:Y:S02]  /*db70*/  FADD.FTZ R192, R192, R193 ;  /* 0x000000c1c0c07221 */ /* 0x000fe40000010000 */
[----:B------:R-:W-:Y:S01]  /*db80*/  MUFU.EX2 R185, R181 ;  /* 0x000000b500b97308 */ /* 0x000fe20000000800 */
[----:B------:R-:W-:Y:S02]  /*db90*/  FADD.FTZ R2, R188, R189 ;  /* 0x000000bdbc027221 */ /* 0x000fe40000010000 */
[----:B------:R-:W-:Y:S01]  /*dba0*/  FADD.FTZ R192, R191, R192 ;  /* 0x000000c0bfc07221 */ /* 0x000fe20000010000 */
[----:B--2---:R-:W-:Y:S01]  /*dbb0*/  F2FP.BF16.PACK_AB R135, R202, R201 ;  /* 0x000000c9ca87723e */ /* 0x004fe200000010ff */
[----:B------:R-:W-:Y:S01]  /*dbc0*/  FADD.FTZ R2, R167, R2 ;  /* 0x00000002a7027221 */ /* 0x000fe20000010000 */
[----:B------:R-:W-:Y:S01]  /*dbd0*/  MOV R167, R164 ;  /* 0x000000a400a77202 */ /* 0x000fe20000000f00 */
[----:B------:R-:W-:Y:S02]  /*dbe0*/  FADD.FTZ R195, R195, R192 ;  /* 0x000000c0c3c37221 */ /* 0x000fe40000010000 */
[----:B------:R-:W-:Y:S01]  /*dbf0*/  FADD.FTZ R197, R197, R2 ;  /* 0x00000002c5c57221 */ /* 0x000fe20000010000 */
[----:B------:R-:W2:Y:S01]  /*dc00*/  MUFU.EX2 R170, R186 ;  /* 0x000000ba00aa7308 */ /* 0x000ea20000000800 */
[C---:B----4-:R-:W-:Y:S05]  /*dc10*/  HMMA.16816.F32.BF16 R4, R132.reuse, R140, R4 ;  /* 0x0000008c8404723c */ /* 0x050fea0000041804 */
[----:B------:R-:W-:Y:S02]  /*dc20*/  FADD.FTZ R196, R196, R195 ;  /* 0x000000c3c4c47221 */ /* 0x000fe40000010000 */
[----:B------:R-:W-:Y:S01]  /*dc30*/  FADD.FTZ R198, R198, R197 ;  /* 0x000000c5c6c67221 */ /* 0x000fe20000010000 */
[C---:B------:R-:W-:Y:S01]  /*dc40*/  HMMA.16816.F32.BF16 R8, R132.reuse, R142, R8 ;  /* 0x0000008e8408723c */ /* 0x040fe20000041808 */
[----:B------:R-:W3:Y:S01]  /*dc50*/  LDSM.16.MT88.4 R140, [R226+0x2900] ;  /* 0x00290000e28c783b */ /* 0x000ee20000004200 */
[----:B------:R-:W-:Y:S02]  /*dc60*/  MUFU.EX2 R186, R184 ;  /* 0x000000b800ba7308 */ /* 0x000fe40000000800 */
[----:B------:R-:W-:Y:S02]  /*dc70*/  FADD.FTZ R199, R199, R196 ;  /* 0x000000c4c7c77221 */ /* 0x000fe40000010000 */
[----:B------:R-:W-:Y:S02]  /*dc80*/  FADD.FTZ R201, R201, R198 ;  /* 0x000000c6c9c97221 */ /* 0x000fe40000010000 */
[C---:B-1----:R-:W-:Y:S04]  /*dc90*/  HMMA.16816.F32.BF16 R12, R132.reuse, R136, R12 ;  /* 0x00000088840c723c */ /* 0x042fe8000004180c */
[----:B------:R-:W-:Y:S01]  /*dca0*/  MUFU.EX2 R184, R182 ;  /* 0x000000b600b87308 */ /* 0x000fe20000000800 */
[----:B------:R-:W-:Y:S01]  /*dcb0*/  FADD.FTZ R200, R200, R199 ;  /* 0x000000c7c8c87221 */ /* 0x000fe20000010000 */
[----:B--2---:R-:W-:Y:S02]  /*dcc0*/  MOV R181, R170 ;  /* 0x000000aa00b57202 */ /* 0x004fe40000000f00 */
[C---:B------:R-:W-:Y:S01]  /*dcd0*/  HMMA.16816.F32.BF16 R16, R132.reuse, R138, R16 ;  /* 0x0000008a8410723c */ /* 0x040fe20000041810 */
[----:B------:R-:W1:Y:S03]  /*dce0*/  LDSM.16.MT88.4 R136, [R231+0x4900] ;  /* 0x00490000e788783b */ /* 0x000e660000004200 */
[----:B------:R-:W-:Y:S02]  /*dcf0*/  FADD.FTZ R202, R202, R201 ;  /* 0x000000c9caca7221 */ /* 0x000fe40000010000 */
[----:B------:R-:W-:Y:S02]  /*dd00*/  MUFU.EX2 R170, R178 ;  /* 0x000000b200aa7308 */ /* 0x000fe40000000800 */
[C---:B------:R-:W-:Y:S08]  /*dd10*/  HMMA.16816.F32.BF16 R20, R132.reuse, R144, R20 ;  /* 0x000000908414723c */ /* 0x040ff00000041814 */
[C---:B------:R-:W-:Y:S01]  /*dd20*/  HMMA.16816.F32.BF16 R24, R132.reuse, R146, R24 ;  /* 0x000000928418723c */ /* 0x040fe20000041818 */
[----:B------:R-:W2:Y:S01]  /*dd30*/  LDSM.16.MT88.4 R144, [R226+0x4900] ;  /* 0x00490000e290783b */ /* 0x000ea20000004200 */
[----:B------:R-:W-:Y:S06]  /*dd40*/  MUFU.EX2 R182, R175 ;  /* 0x000000af00b67308 */ /* 0x000fec0000000800 */
[C---:B------:R-:W-:Y:S04]  /*dd50*/  HMMA.16816.F32.BF16 R28, R132.reuse, R148, R28 ;  /* 0x00000094841c723c */ /* 0x040fe8000004181c */
[----:B------:R-:W4:Y:S04]  /*dd60*/  MUFU.EX2 R203, R203 ;  /* 0x000000cb00cb7308 */ /* 0x000f280000000800 */
[C---:B------:R-:W-:Y:S01]  /*dd70*/  HMMA.16816.F32.BF16 R32, R132.reuse, R150, R32 ;  /* 0x000000968420723c */ /* 0x040fe20000041820 */
[----:B------:R-:W5:Y:S05]  /*dd80*/  LDSM.16.MT88.4 R148, [R225+0x4900] ;  /* 0x00490000e194783b */ /* 0x000f6a0000004200 */
[----:B------:R-:W1:Y:S02]  /*dd90*/  MUFU.EX2 R171, R183 ;  /* 0x000000b700ab7308 */ /* 0x000e640000000800 */
[C---:B------:R-:W-:Y:S08]  /*dda0*/  HMMA.16816.F32.BF16 R36, R132.reuse, R152, R36 ;  /* 0x000000988424723c */ /* 0x040ff00000041824 */
[C---:B------:R-:W-:Y:S01]  /*ddb0*/  HMMA.16816.F32.BF16 R40, R132.reuse, R154, R40 ;  /* 0x0000009a8428723c */ /* 0x040fe20000041828 */
[----:B------:R-:W-:Y:S01]  /*ddc0*/  LDSM.16.MT88.4 R152, [R231+0x3100] ;  /* 0x00310000e798783b */ /* 0x000fe20000004200 */
[----:B------:R-:W-:Y:S06]  /*ddd0*/  MUFU.EX2 R183, R180 ;  /* 0x000000b400b77308 */ /* 0x000fec0000000800 */
[C---:B---3--:R-:W-:Y:S04]  /*dde0*/  HMMA.16816.F32.BF16 R44, R132.reuse, R140, R44 ;  /* 0x0000008c842c723c */ /* 0x048fe8000004182c */
[----:B------:R-:W3:Y:S04]  /*ddf0*/  MUFU.EX2 R180, R169 ;  /* 0x000000a900b47308 */ /* 0x000ee80000000800 */
[C---:B------:R-:W-:Y:S01]  /*de00*/  HMMA.16816.F32.BF16 R48, R132.reuse, R142, R48 ;  /* 0x0000008e8430723c */ /* 0x040fe20000041830 */
[----:B------:R-:W2:Y:S05]  /*de10*/  LDSM.16.MT88.4 R140, [R224+0x4900] ;  /* 0x00490000e08c783b */ /* 0x000eaa0000004200 */
[----:B------:R-:W-:Y:S02]  /*de20*/  MUFU.EX2 R166, R166 ;  /* 0x000000a600a67308 */ /* 0x000fe40000000800 */
[C---:B------:R-:W-:Y:S08]  /*de30*/  HMMA.16816.F32.BF16 R52, R132.reuse, R156, R52 ;  /* 0x0000009c8434723c */ /* 0x040ff00000041834 */
[C---:B------:R-:W-:Y:S01]  /*de40*/  HMMA.16816.F32.BF16 R56, R132.reuse, R158, R56 ;  /* 0x0000009e8438723c */ /* 0x040fe20000041838 */
[----:B------:R-:W-:Y:S01]  /*de50*/  LDSM.16.MT88.4 R156, [R226+0x3100] ;  /* 0x00310000e29c783b */ /* 0x000fe20000004200 */
[----:B------:R-:W-:Y:S06]  /*de60*/  MUFU.EX2 R165, R168 ;  /* 0x000000a800a57308 */ /* 0x000fec0000000800 */
        /* <DEDUP_REMOVED lines=12> */
[C---:B------:R-:W-:Y:S08]  /*df30*/  HMMA.16816.F32.BF16 R92, R132.reuse, R140, R92 ;  /* 0x0000008c845c723c */ /* 0x040ff0000004185c */
        /* <DEDUP_REMOVED lines=11> */
[C---:B---3--:R-:W-:Y:S08]  /*dff0*/  HMMA.16816.F32.BF16 R124, R132.reuse, R140, R124 ;  /* 0x0000008c847c723c */ /* 0x048ff0000004187c */
[----:B------:R-:W-:Y:S01]  /*e000*/  HMMA.16816.F32.BF16 R128, R132, R142, R128 ;  /* 0x0000008e8480723c */ /* 0x000fe20000041880 */
[----:B------:R-:W3:Y:S06]  /*e010*/  LDSM.16.MT88.4 R140, [R224+0x1100] ;  /* 0x00110000e08c783b */ /* 0x000eec0000004200 */
[----:B----4-:R-:W-:Y:S01]  /*e020*/  F2FP.BF16.PACK_AB R132, R181, R203 ;  /* 0x000000cbb584723e */ /* 0x010fe200000010ff */
[----:B------:R-:W-:Y:S01]  /*e030*/  FADD.FTZ R203, R203, R200 ;  /* 0x000000c8cbcb7221 */ /* 0x000fe20000010000 */
[----:B------:R-:W-:Y:S03]  /*e040*/  F2FP.BF16.PACK_AB R133, R171, R187 ;  /* 0x000000bbab85723e */ /* 0x000fe600000010ff */
[----:B------:R-:W-:Y:S02]  /*e050*/  F2FP.BF16.PACK_AB R134, R184, R186 ;  /* 0x000000bab886723e */ /* 0x000fe400000010ff */
[----:B------:R-:W-:Y:S07]  /*e060*/  F2FP.BF16.PACK_AB R135, R172, R185 ;  /* 0x000000b9ac87723e */ /* 0x000fee00000010ff */
        /* <DEDUP_REMOVED lines=8> */
[----:B------:R-:W-:Y:S07]  /*e0f0*/  LDSM.16.MT88.4 R148, [R231+0x7100] ;  /* 0x00710000e794783b */ /* 0x000fee0000004200 */
[C---:B---3--:R-:W-:Y:S08]  /*e100*/  HMMA.16816.F32.BF16 R28, R132.reuse, R140, R28 ;  /* 0x0000008c841c723c */ /* 0x048ff0000004181c */
[C---:B------:R-:W-:Y:S01]  /*e110*/  HMMA.16816.F32.BF16 R32, R132.reuse, R142, R32 ;  /* 0x0000008e8420723c */ /* 0x040fe20000041820 */
[----:B------:R-:W3:Y:S07]  /*e120*/  LDSM.16.MT88.4 R140, [R226+0x5100] ;  /* 0x00510000e28c783b */ /* 0x000eee0000004200 */
[C---:B------:R-:W-:Y:S08]  /*e130*/  HMMA.16816.F32.BF16 R36, R132.reuse, R152, R36 ;  /* 0x000000988424723c */ /* 0x040ff00000041824 */
        /* <DEDUP_REMOVED lines=11> */
[C---:B------:R-:W-:Y:S01]  /*e1f0*/  HMMA.16816.F32.BF16 R68, R132.reuse, R160, R68 ;  /* 0x000000a08444723c */ /* 0x040fe20000041844 */
[----:B------:R-:W4:Y:S06]  /*e200*/  MUFU.EX2 R160, R176 ;  /* 0x000000b000a07308 */ /* 0x000f2c0000000800 */
[----:B------:R-:W-:Y:S01]  /*e210*/  MOV R161, R171 ;  /* 0x000000ab00a17202 */ /* 0x000fe20000000f00 */
[C---:B------:R-:W-:Y:S03]  /*e220*/  HMMA.16816.F32.BF16 R72, R132.reuse, R162, R72 ;  /* 0x000000a28448723c */ /* 0x040fe60000041848 */
[----:B------:R5:W2:Y:S05]  /*e230*/  MUFU.EX2 R171, R177 ;  /* 0x000000b100ab7308 */ /* 0x000aaa0000000800 */
[C---:B---3--:R-:W-:Y:S08]  /*e240*/  HMMA.16816.F32.BF16 R76, R132.reuse, R140, R76 ;  /* 0x0000008c844c723c */ /* 0x048ff0000004184c */
[C---:B------:R-:W-:Y:S01]  /*e250*/  HMMA.16816.F32.BF16 R80, R132.reuse, R142, R80 ;  /* 0x0000008e8450723c */ /* 0x040fe20000041850 */
[----:B------:R-:W3:Y:S07]  /*e260*/  LDSM.16.MT88.4 R140, [R226+0x7100] ;  /* 0x00710000e28c783b */ /* 0x000eee0000004200 */
[C---:B-1----:R-:W-:Y:S01]  /*e270*/  HMMA.16816.F32.BF16 R84, R132.reuse, R136, R84 ;  /* 0x000000888454723c */ /* 0x042fe20000041854 */
[----:B-----5:R-:W-:Y:S07]  /*e280*/  LDSM.16.MT88.4 R176, [R224+0x1900] ;  /* 0x00190000e0b0783b */ /* 0x020fee0000004200 */
[C---:B------:R-:W-:Y:S01]  /*e290*/  HMMA.16816.F32.BF16 R88, R132.reuse, R138, R88 ;  /* 0x0000008a8458723c */ /* 0x040fe20000041858 */
[----:B------:R-:W1:Y:S07]  /*e2a0*/  LDSM.16.MT88.4 R136, [R224+0x7100] ;  /* 0x00710000e088783b */ /* 0x000e6e0000004200 */
[C---:B--2---:R-:W-:Y:S08]  /*e2b0*/  HMMA.16816.F32.BF16 R92, R132.reuse, R144, R92 ;  /* 0x00000090845c723c */ /* 0x044ff0000004185c */
[C---:B------:R-:W-:Y:S01]  /*e2c0*/  HMMA.16816.F32.BF16 R96, R132.reuse, R146, R96 ;  /* 0x000000928460723c */ /* 0x040fe20000041860 */
[----:B------:R-:W2:Y:S07]  /*e2d0*/  LDSM.16.MT88.4 R144, [R226+0x1900] ;  /* 0x00190000e290783b */ /* 0x000eae0000004200 */
[C---:B------:R-:W-:Y:S07]  /*e2e0*/  HMMA.16816.F32.BF16 R100, R132.reuse, R148, R100 ;  /* 0x000000948464723c */ /* 0x040fee0000041864 */
[----:B------:R-:W-:Y:S01]  /*e2f0*/  MOV R149, R172 ;  /* 0x000000ac00957202 */ /* 0x000fe20000000f00 */
[C---:B------:R-:W-:Y:S01]  /*e300*/  HMMA.16816.F32.BF16 R104, R132.reuse, R150, R104 ;  /* 0x000000968468723c */ /* 0x040fe20000041868 */
[----:B------:R-:W5:Y:S07]  /*e310*/  LDSM.16.MT88.4 R172, [R225+0x1900] ;  /* 0x00190000e1ac783b */ /* 0x000f6e0000004200 */
[C---:B---3--:R-:W-:Y:S07]  /*e320*/  HMMA.16816.F32.BF16 R108, R132.reuse, R140, R108 ;  /* 0x0000008c846c723c */ /* 0x048fee000004186c */
[----:B------:R-:W-:Y:S01]  /*e330*/  MOV R140, R180 ;  /* 0x000000b4008c7202 */ /* 0x000fe20000000f00 */
[C---:B------:R-:W-:Y:S04]  /*e340*/  HMMA.16816.F32.BF16 R112, R132.reuse, R142, R112 ;  /* 0x0000008e8470723c */ /* 0x040fe80000041870 */
[----:B----4-:R-:W-:Y:S03]  /*e350*/  MOV R141, R160 ;  /* 0x000000a0008d7202 */ /* 0x010fe60000000f00 */
[----:B------:R-:W-:Y:S01]  /*e360*/  MOV R143, R181 ;  /* 0x000000b5008f7202 */ /* 0x000fe20000000f00 */
[C---:B------:R-:W-:Y:S04]  /*e370*/  HMMA.16816.F32.BF16 R116, R132.reuse, R152, R116 ;  /* 0x000000988474723c */ /* 0x040fe80000041874 */
[----:B------:R-:W-:Y:S04]  /*e380*/  MOV R142, R161 ;  /* 0x000000a1008e7202 */ /* 0x000fe80000000f00 */
[C---:B------:R-:W-:Y:S08]  /*e390*/  HMMA.16816.F32.BF16 R120, R132.reuse, R154, R120 ;  /* 0x0000009a8478723c */ /* 0x040ff00000041878 */
[C---:B-1----:R-:W-:Y:S07]  /*e3a0*/  HMMA.16816.F32.BF16 R124, R132.reuse, R136, R124 ;  /* 0x00000088847c723c */ /* 0x042fee000004187c */
[----:B------:R-:W-:Y:S01]  /*e3b0*/  MOV R136, R182 ;  /* 0x000000b600887202 */ /* 0x000fe20000000f00 */
[----:B------:R-:W-:Y:S04]  /*e3c0*/  HMMA.16816.F32.BF16 R128, R132, R138, R128 ;  /* 0x0000008a8480723c */ /* 0x000fe80000041880 */
[----:B------:R-:W-:Y:S02]  /*e3d0*/  MOV R137, R183 ;  /* 0x000000b700897202 */ /* 0x000fe40000000f00 */
[----:B------:R-:W1:Y:S01]  /*e3e0*/  LDSM.16.MT88.4 R180, [R231+0x3900] ;  /* 0x00390000e7b4783b */ /* 0x000e620000004200 */
[----:B------:R-:W-:Y:S02]  /*e3f0*/  MOV R134, R171 ;  /* 0x000000ab00867202 */ /* 0x000fe40000000f00 */
[----:B------:R-:W-:Y:S03]  /*e400*/  MOV R135, R170 ;  /* 0x000000aa00877202 */ /* 0x000fe60000000f00 */
[----:B------:R-:W-:Y:S02]  /*e410*/  F2FP.BF16.PACK_AB R169, R136, R134 ;  /* 0x0000008688a9723e */ /* 0x000fe400000010ff */
[----:B------:R-:W-:Y:S02]  /*e420*/  F2FP.BF16.PACK_AB R168, R137, R135 ;  /* 0x0000008789a8723e */ /* 0x000fe400000010ff */
[----:B------:R-:W-:Y:S02]  /*e430*/  F2FP.BF16.PACK_AB R170, R140, R141 ;  /* 0x0000008d8caa723e */ /* 0x000fe400000010ff */
[----:B------:R-:W-:Y:S02]  /*e440*/  F2FP.BF16.PACK_AB R171, R165, R166 ;  /* 0x000000a6a5ab723e */ /* 0x000fe400000010ff */
[----:B------:R-:W-:Y:S02]  /*e450*/  MOV R132, R184 ;  /* 0x000000b800847202 */ /* 0x000fe40000000f00 */
[----:B------:R-:W-:Y:S02]  /*e460*/  MOV R138, R185 ;  /* 0x000000b9008a7202 */ /* 0x000fe40000000f00 */
[----:B------:R-:W-:Y:S01]  /*e470*/  MOV R139, R186 ;  /* 0x000000ba008b7202 */ /* 0x000fe20000000f00 */
[C---:B------:R-:W-:Y:S01]  /*e480*/  HMMA.16816.F32.BF16 R160, R168.reuse, R156, R4 ;  /* 0x0000009ca8a0723c */ /* 0x040fe20000041804 */
[----:B------:R-:W-:Y:S04]  /*e490*/  LDSM.16.MT88.4 R4, [R225+0x3900] ;  /* 0x00390000e104783b */ /* 0x000fe80000004200 */
[----:B------:R-:W-:Y:S03]  /*e4a0*/  MOV R133, R187 ;  /* 0x000000bb00857202 */ /* 0x000fe60000000f00 */
[C---:B------:R-:W-:Y:S01]  /*e4b0*/  HMMA.16816.F32.BF16 R156, R168.reuse, R158, R8 ;  /* 0x0000009ea89c723c */ /* 0x040fe20000041808 */
[----:B------:R-:W3:Y:S06]  /*e4c0*/  LDSM.16.MT88.4 R184, [R226+0x3900] ;  /* 0x00390000e2b8783b */ /* 0x000eec0000004200 */
[----:B------:R-:W-:Y:S01]  /*e4d0*/  MOV R11, R149 ;  /* 0x00000095000b7202 */ /* 0x000fe20000000f00 */
[C---:B--2---:R-:W-:Y:S01]  /*e4e0*/  HMMA.16816.F32.BF16 R152, R168.reuse, R144, R12 ;  /* 0x00000090a898723c */ /* 0x044fe2000004180c */
[----:B------:R-:W-:Y:S07]  /*e4f0*/  LDSM.16.MT88.4 R12, [R231+0x5900] ;  /* 0x00590000e70c783b */ /* 0x000fee0000004200 */
[C---:B------:R-:W-:Y:S07]  /*e500*/  HMMA.16816.F32.BF16 R148, R168.reuse, R146, R16 ;  /* 0x00000092a894723c */ /* 0x040fee0000041810 */
[----:B------:R-:W-:Y:S01]  /*e510*/  MOV R19, R132 ;  /* 0x0000008400137202 */ /* 0x000fe20000000f00 */
[C---:B-----5:R-:W-:Y:S04]  /*e520*/  HMMA.16816.F32.BF16 R144, R168.reuse, R172, R20 ;  /* 0x000000aca890723c */ /* 0x060fe80000041814 */
[----:B------:R-:W-:Y:S02]  /*e530*/  MOV R18, R11 ;  /* 0x0000000b00127202 */ /* 0x000fe40000000f00 */
[----:B------:R-:W2:Y:S01]  /*e540*/  LDSM.16.MT88.4 R8, [R224+0x3900] ;  /* 0x00390000e008783b */ /* 0x000ea20000004200 */
        /* <DEDUP_REMOVED lines=10> */
[C---:B------:R-:W-:Y:S07]  /*e5f0*/  HMMA.16816.F32.BF16 R136, R168.reuse, R176, R28 ;  /* 0x000000b0a888723c */ /* 0x040fee000004181c */
[----:B------:R-:W-:Y:S02]  /*e600*/  MOV R31, R133 ;  /* 0x00000085001f7202 */ /* 0x000fe40000000f00 */
[----:B------:R-:W-:Y:S03]  /*e610*/  MOV R177, R134 ;  /* 0x0000008600b17202 */ /* 0x000fe60000000f00 */
[----:B------:R-:W-:Y:S02]  /*e620*/  MOV R176, R135 ;  /* 0x0000008700b07202 */ /* 0x000fe40000000f00 */
[C---:B------:R-:W-:Y:S01]  /*e630*/  HMMA.16816.F32.BF16 R132, R168.reuse, R178, R32 ;  /* 0x000000b2a884723c */ /* 0x040fe20000041820 */
[----:B------:R-:W-:Y:S06]  /*e640*/  LDSM.16.MT88.4 R32, [R226+0x7900] ;  /* 0x00790000e220783b */ /* 0x000fec0000004200 */
[----:B------:R-:W-:Y:S01]  /*e650*/  MOV R179, R18 ;  /* 0x0000001200b37202 */ /* 0x000fe20000000f00 */
[C---:B-1----:R-:W-:Y:S04]  /*e660*/  HMMA.16816.F32.BF16 R36, R168.reuse, R180, R36 ;  /* 0x000000b4a824723c */ /* 0x042fe80000041824 */
[----:B------:R-:W-:Y:S02]  /*e670*/  MOV R178, R19 ;  /* 0x0000001300b27202 */ /* 0x000fe40000000f00 */
[----:B------:R-:W1:Y:S01]  /*e680*/  LDSM.16.MT88.4 R16, [R226+0x5900] ;  /* 0x00590000e210783b */ /* 0x000e620000004200 */
[----:B------:R-:W-:Y:S01]  /*e690*/  MOV R181, R20 ;  /* 0x0000001400b57202 */ /* 0x000fe20000000f00 */
[C---:B------:R-:W-:Y:S04]  /*e6a0*/  HMMA.16816.F32.BF16 R40, R168.reuse, R182, R40 ;  /* 0x000000b6a828723c */ /* 0x040fe80000041828 */
[----:B------:R-:W-:Y:S03]  /*e6b0*/  MOV R180, R21 ;  /* 0x0000001500b47202 */ /* 0x000fe60000000f00 */
[----:B------:R-:W-:Y:S01]  /*e6c0*/  MOV R183, R22 ;  /* 0x0000001600b77202 */ /* 0x000fe20000000f00 */
[C---:B---3--:R-:W-:Y:S04]  /*e6d0*/  HMMA.16816.F32.BF16 R44, R168.reuse, R184, R44 ;  /* 0x000000b8a82c723c */ /* 0x048fe8000004182c */
[----:B------:R-:W-:Y:S02]  /*e6e0*/  MOV R182, R23 ;  /* 0x0000001700b67202 */ /* 0x000fe40000000f00 */
[----:B------:R-:W3:Y:S01]  /*e6f0*/  LDSM.16.MT88.4 R20, [R225+0x5900] ;  /* 0x00590000e114783b */ /* 0x000ee20000004200 */
[----:B------:R-:W-:Y:S01]  /*e700*/  MOV R185, R31 ;  /* 0x0000001f00b97202 */ /* 0x000fe20000000f00 */
[C---:B------:R-:W-:Y:S04]  /*e710*/  HMMA.16816.F32.BF16 R48, R168.reuse, R186, R48 ;  /* 0x000000baa830723c */ /* 0x040fe80000041830 */
[----:B------:R-:W-:Y:S02]  /*e720*/  FADD.FTZ R2, R185, R202 ;  /* 0x000000cab9027221 */ /* 0x000fe40000010000 */
[----:B------:R-:W4:Y:S02]  /*e730*/  LDSM.16.MT88.4 R28, [R231+0x7900] ;  /* 0x00790000e71c783b */ /* 0x000f240000004200 */
[C---:B------:R-:W-:Y:S04]  /*e740*/  HMMA.16816.F32.BF16 R52, R168.reuse, R4, R52 ;  /* 0x00000004a834723c */ /* 0x040fe80000041834 */
[----:B------:R-:W-:Y:S04]  /*e750*/  FADD.FTZ R2, R183, R2 ;  /* 0x00000002b7027221 */ /* 0x000fe80000010000 */
[C---:B------:R-:W-:Y:S01]  /*e760*/  HMMA.16816.F32.BF16 R56, R168.reuse, R6, R56 ;  /* 0x00000006a838723c */ /* 0x040fe20000041838 */
[----:B------:R-:W5:Y:S03]  /*e770*/  LDSM.16.MT88.4 R4, [R225+0x7900] ;  /* 0x00790000e104783b */ /* 0x000f660000004200 */
[----:B------:R-:W-:Y:S04]  /*e780*/  FADD.FTZ R2, R181, R2 ;  /* 0x00000002b5027221 */ /* 0x000fe80000010000 */
[C---:B--2---:R-:W-:Y:S04]  /*e790*/  HMMA.16816.F32.BF16 R60, R168.reuse, R8, R60 ;  /* 0x00000008a83c723c */ /* 0x044fe8000004183c */
[----:B------:R-:W-:Y:S04]  /*e7a0*/  FADD.FTZ R2, R179, R2 ;  /* 0x00000002b3027221 */ /* 0x000fe80000010000 */
[C---:B------:R-:W-:Y:S01]  /*e7b0*/  HMMA.16816.F32.BF16 R64, R168.reuse, R10, R64 ;  /* 0x0000000aa840723c */ /* 0x040fe20000041840 */
[----:B------:R-:W2:Y:S03]  /*e7c0*/  LDSM.16.MT88.4 R8, [R224+0x7900] ;  /* 0x00790000e008783b */ /* 0x000ea60000004200 */
[----:B------:R-:W-:Y:S04]  /*e7d0*/  FADD.FTZ R2, R177, R2 ;  /* 0x00000002b1027221 */ /* 0x000fe80000010000 */
[C---:B------:R-:W-:Y:S08]  /*e7e0*/  HMMA.16816.F32.BF16 R68, R168.reuse, R12, R68 ;  /* 0x0000000ca844723c */ /* 0x040ff00000041844 */
[C---:B------:R-:W-:Y:S08]  /*e7f0*/  HMMA.16816.F32.BF16 R72, R168.reuse, R14, R72 ;  /* 0x0000000ea848723c */ /* 0x040ff00000041848 */
[C---:B-1----:R-:W-:Y:S08]  /*e800*/  HMMA.16816.F32.BF16 R76, R168.reuse, R16, R76 ;  /* 0x00000010a84c723c */ /* 0x042ff0000004184c */
[C---:B------:R-:W-:Y:S08]  /*e810*/  HMMA.16816.F32.BF16 R80, R168.reuse, R18, R80 ;  /* 0x00000012a850723c */ /* 0x040ff00000041850 */
[C---:B---3--:R-:W-:Y:S08]  /*e820*/  HMMA.16816.F32.BF16 R84, R168.reuse, R20, R84 ;  /* 0x00000014a854723c */ /* 0x048ff00000041854 */
[C---:B------:R-:W-:Y:S08]  /*e830*/  HMMA.16816.F32.BF16 R88, R168.reuse, R22, R88 ;  /* 0x00000016a858723c */ /* 0x040ff00000041858 */
[C---:B------:R-:W-:Y:S08]  /*e840*/  HMMA.16816.F32.BF16 R92, R168.reuse, R24, R92 ;  /* 0x00000018a85c723c */ /* 0x040ff0000004185c */
[C---:B------:R-:W-:Y:S08]  /*e850*/  HMMA.16816.F32.BF16 R96, R168.reuse, R26, R96 ;  /* 0x0000001aa860723c */ /* 0x040ff00000041860 */
[C---:B----4-:R-:W-:Y:S08]  /*e860*/  HMMA.16816.F32.BF16 R100, R168.reuse, R28, R100 ;  /* 0x0000001ca864723c */ /* 0x050ff00000041864 */
[C---:B------:R-:W-:Y:S08]  /*e870*/  HMMA.16816.F32.BF16 R104, R168.reuse, R30, R104 ;  /* 0x0000001ea868723c */ /* 0x040ff00000041868 */
[C---:B------:R-:W-:Y:S08]  /*e880*/  HMMA.16816.F32.BF16 R108, R168.reuse, R32, R108 ;  /* 0x00000020a86c723c */ /* 0x040ff0000004186c */
[C---:B------:R-:W-:Y:S08]  /*e890*/  HMMA.16816.F32.BF16 R112, R168.reuse, R34, R112 ;  /* 0x00000022a870723c */ /* 0x040ff00000041870 */
[C---:B-----5:R-:W-:Y:S07]  /*e8a0*/  HMMA.16816.F32.BF16 R116, R168.reuse, R4, R116 ;  /* 0x00000004a874723c */ /* 0x060fee0000041874 */
[----:B------:R-:W-:Y:S01]  /*e8b0*/  FADD.FTZ R4, R182, R203 ;  /* 0x000000cbb6047221 */ /* 0x000fe20000010000 */
[C---:B------:R-:W-:Y:S04]  /*e8c0*/  HMMA.16816.F32.BF16 R120, R168.reuse, R6, R120 ;  /* 0x00000006a878723c */ /* 0x040fe80000041878 */
[----:B------:R-:W-:Y:S02]  /*e8d0*/  FADD.FTZ R4, R180, R4 ;  /* 0x00000004b4047221 */ /* 0x000fe40000010000 */
[----:B------:R-:W-:Y:S02]  /*e8e0*/  FADD.FTZ R5, R175, R2 ;  /* 0x00000002af057221 */ /* 0x000fe40000010000 */
[C---:B--2---:R-:W-:Y:S04]  /*e8f0*/  HMMA.16816.F32.BF16 R124, R168.reuse, R8, R124 ;  /* 0x00000008a87c723c */ /* 0x044fe8000004187c */
[----:B------:R-:W-:Y:S02]  /*e900*/  FADD.FTZ R4, R178, R4 ;  /* 0x00000004b2047221 */ /* 0x000fe40000010000 */
[----:B------:R-:W-:Y:S02]  /*e910*/  FADD.FTZ R166, R166, R5 ;  /* 0x00000005a6a67221 */ /* 0x000fe40000010000 */
[----:B------:R-:W-:Y:S01]  /*e920*/  FADD.FTZ R4, R176, R4 ;  /* 0x00000004b0047221 */ /* 0x000fe20000010000 */
[----:B------:R-:W-:Y:S03]  /*e930*/  HMMA.16816.F32.BF16 R128, R168, R10, R128 ;  /* 0x0000000aa880723c */ /* 0x000fe60000041880 */
[----:B------:R-:W-:Y:S02]  /*e940*/  FADD.FTZ R4, R174, R4 ;  /* 0x00000004ae047221 */ /* 0x000fe40000010000 */
[----:B------:R-:W-:Y:S02]  /*e950*/  FADD.FTZ R243, R165, R166 ;  /* 0x000000a6a5f37221 */ /* 0x000fe40000010000 */
[----:B------:R-:W-:Y:S05]  /*e960*/  FADD.FTZ R4, R172, R4 ;  /* 0x00000004ac047221 */ /* 0x000fea0000010000 */
[----:B------:R-:W-:Y:S01]  /*e970*/  FADD.FTZ R244, R173, R4 ;  /* 0x00000004adf47221 */ /* 0x000fe20000010000 */
[----:B------:R-:W-:-:S05]  /*e980*/  @P0 BRA `(.L_x_2003) ;  /* 0xffffc51000000947 */ /* 0x000fca000383ffff */
.L_x_2000:
[----:B------:R-:W-:-:S06]  /*e990*/  UISETP.GE.AND UP2, UPT, UR20, UR9, UPT ;  /* 0x000000091400728c */ /* 0x000fcc000bf46270 */
[----:B------:R-:W-:-:S13]  /*e9a0*/  PLOP3.LUT P0, PT, PT, PT, UP2, 0x40, 0x0 ;  /* 0x000000000000781c */ /* 0x000fda0003f0e828 */
[----:B------:R-:W-:Y:S05]  /*e9b0*/  @P0 BRA `(.L_x_2004) ;  /* 0x0000442000000947 */ /* 0x000fea0003800000 */
[----:B------:R-:W-:Y:S01]  /*e9c0*/  SHF.R.S32.HI R248, RZ, 0x1f, R207 ;  /* 0x0000001ffff87819 */ /* 0x000fe200000114cf */
[----:B------:R-:W-:Y:S01]  /*e9d0*/  IMAD.MOV.U32 R2, RZ, RZ, R164 ;  /* 0x000000ffff027224 */ /* 0x000fe200078e00a4 */
[C---:B------:R-:W-:Y:S01]  /*e9e0*/  SHF.L.U64.HI R247, R206.reuse, 0x1, R247 ;  /* 0x00000001cef77819 */ /* 0x040fe200000102f7 */
[----:B------:R-:W-:Y:S01]  /*e9f0*/  IMAD.MOV.U32 R3, RZ, RZ, R0 ;  /* 0x000000ffff037224 */ /* 0x000fe200078e0000 */
[C---:B------:R-:W-:Y:S01]  /*ea00*/  SHF.L.U64.HI R248, R207.reuse, 0x1, R248 ;  /* 0x00000001cff87819 */ /* 0x040fe200000102f8 */
[----:B------:R-:W-:Y:S01]  /*ea10*/  IMAD.SHL.U32 R249, R207, 0x2, RZ ;  /* 0x00000002cff97824 */ /* 0x000fe200078e00ff */
[----:B------:R-:W-:Y:S01]  /*ea20*/  SHF.L.U32 R250, R206, 0x1, RZ ;  /* 0x00000001cefa7819 */ /* 0x000fe200000006ff */
[C---:B------:R-:W-:Y:S01]  /*ea30*/  IMAD.SHL.U32 R251, R205.reuse, 0x2, RZ ;  /* 0x00000002cdfb7824 */ /* 0x040fe200078e00ff */
[----:B------:R-:W-:Y:S02]  /*ea40*/  SHF.L.U64.HI R246, R205, 0x1, R246 ;  /* 0x00000001cdf67819 */ /* 0x000fe400000102f6 */
[----:B------:R-:W-:-:S02]  /*ea50*/  SHF.L.U64.HI R245, R204, 0x1, R245 ;  /* 0x00000001ccf57819 */ /* 0x000fc400000102f5 */
[----:B------:R-:W-:Y:S02]  /*ea60*/  SHF.L.U32 R252, R204, 0x1, RZ ;  /* 0x00000001ccfc7819 */ /* 0x000fe400000006ff */
.L_x_2014:
[----:B------:R-:W-:Y:S01]  /*ea70*/  SHF.R.S32.HI R5, RZ, 0x1f, R238 ;  /* 0x0000001fff057819 */ /* 0x000fe200000114ee */
[----:B------:R-:W-:Y:S04]  /*ea80*/  DEPBAR.LE SB0, 0x0 ;  /* 0x000080000000791a */ /* 0x000fe80000000000 */
[----:B------:R-:W-:Y:S01]  /*ea90*/  IMAD R5, R5, c[0x0][0x208], RZ ;  /* 0x0000820005057a24 */ /* 0x000fe200078e02ff */
[----:B------:R-:W-:Y:S01]  /*eaa0*/  BAR.SYNC.DEFER_BLOCKING 0x0 ;  /* 0x0000000000007b1d */ /* 0x000fe20000010000 */
[C---:B------:R-:W-:Y:S01]  /*eab0*/  IMAD.WIDE.U32 R6, R238.reuse, c[0x0][0x208], RZ ;  /* 0x00008200ee067a25 */ /* 0x040fe200078e00ff */
[----:B------:R-:W-:Y:S01]  /*eac0*/  SHF.R.S32.HI R0, RZ, 0x1f, R237 ;  /* 0x0000001fff007819 */ /* 0x000fe200000114ed */
[----:B------:R-:W-:Y:S02]  /*ead0*/  UISETP.GT.AND UP2, UPT, UR20, UR9, UPT ;  /* 0x000000091400728c */ /* 0x000fe4000bf44270 */
[----:B------:R-:W-:Y:S02]  /*eae0*/  IMAD R5, R238, c[0x0][0x20c], R5 ;  /* 0x00008300ee057a24 */ /* 0x000fe400078e0205 */
[----:B------:R-:W-:Y:S03]  /*eaf0*/  IMAD R0, R0, c[0x0][0x218], RZ ;  /* 0x0000860000007a24 */ /* 0x000fe600078e02ff */
[----:B------:R-:W-:Y:S01]  /*eb00*/  IADD3 R7, R7, R5, RZ ;  /* 0x0000000507077210 */ /* 0x000fe20007ffe0ff */
[C---:B------:R-:W-:Y:S04]  /*eb10*/  IMAD R0, R237.reuse, c[0x0][0x21c], R0 ;  /* 0x00008700ed007a24 */ /* 0x040fe800078e0200 */
[----:B------:R-:W-:Y:S05]  /*eb20*/  IMAD.WIDE.U32 R6, R237, c[0x0][0x218], R6 ;  /* 0x00008600ed067a25 */ /* 0x000fea00078e0006 */
[----:B------:R-:W-:Y:S04]  /*eb30*/  IADD3 R5, P0, R6, UR22, RZ ;  /* 0x0000001606057c10 */ /* 0x000fe8000ff1e0ff */
[----:B------:R-:W-:Y:S01]  /*eb40*/  IADD3.X R0, R7, UR6, R0, P0, !PT ;  /* 0x0000000607007c10 */ /* 0x000fe200087fe400 */
[----:B------:R-:W-:Y:S01]  /*eb50*/  LDSM.16.M88.4 R32, [R234+0x10100] ;  /* 0x01010000ea20783b */ /* 0x000fe20000000200 */
[C---:B------:R-:W-:Y:S04]  /*eb60*/  LEA R14, P0, R5.reuse, c[0x0][0x1f8], 0x1 ;  /* 0x00007e00050e7a11 */ /* 0x040fe800078008ff */
[----:B------:R-:W-:Y:S01]  /*eb70*/  LEA.HI.X R13, R5, c[0x0][0x1fc], R0, 0x1, P0 ;  /* 0x00007f00050d7a11 */ /* 0x000fe200000f0c00 */
[----:B------:R-:W1:Y:S06]  /*eb80*/  LDSM.16.M88.4 R8, [R233+0x8100] ;  /* 0x00810000e908783b */ /* 0x000e6c0000000200 */
[----:B------:R-:W2:Y:S06]  /*eb90*/  SHFL.IDX PT, R28, R14, RZ, 0x181f ;  /* 0x00181fff0e1c7589 */ /* 0x000eac00000e0000 */
[----:B------:R-:W3:Y:S06]  /*eba0*/  SHFL.IDX PT, R12, R13, RZ, 0x181f ;  /* 0x00181fff0d0c7589 */ /* 0x000eec00000e0000 */
[----:B------:R-:W-:Y:S06]  /*ebb0*/  LDSM.16.M88.4 R16, [R233+0x8900] ;  /* 0x00890000e910783b */ /* 0x000fec0000000200 */
[----:B------:R-:W-:Y:S06]  /*ebc0*/  LDSM.16.M88.4 R24, [R233+0x9100] ;  /* 0x00910000e918783b */ /* 0x000fec0000000200 */
[----:B------:R-:W-:Y:S06]  /*ebd0*/  LDSM.16.M88.4 R164, [R233+0x9900] ;  /* 0x00990000e9a4783b */ /* 0x000fec0000000200 */
[----:B------:R-:W-:Y:S01]  /*ebe0*/  LDSM.16.M88.4 R168, [R230+0x10100] ;  /* 0x01010000e6a8783b */ /* 0x000fe20000000200 */
[C---:B-1----:R-:W-:Y:S05]  /*ebf0*/  HMMA.16816.F32.BF16 R4, R32.reuse, R8, RZ ;  /* 0x000000082004723c */ /* 0x042fea00000418ff */
[----:B------:R-:W-:Y:S01]  /*ec00*/  LDSM.16.M88.4 R172, [R232] ;  /* 0x00000000e8ac783b */ /* 0x000fe20000000200 */
[----:B--2---:R-:W-:Y:S06]  /*ec10*/  IADD3 R188, P0, R28, R249, RZ ;  /* 0x000000f91cbc7210 */ /* 0x004fec0007f1e0ff */
[----:B---3--:R-:W-:Y:S01]  /*ec20*/  IADD3.X R189, R12, R248, RZ, P0, !PT ;  /* 0x000000f80cbd7210 */ /* 0x008fe200007fe4ff */
[C---:B------:R-:W-:Y:S01]  /*ec30*/  HMMA.16816.F32.BF16 R8, R32.reuse, R10, RZ ;  /* 0x0000000a2008723c */ /* 0x040fe200000418ff */
[----:B------:R-:W-:Y:S01]  /*ec40*/  LDSM.16.M88.4 R176, [R223] ;  /* 0x00000000dfb0783b */ /* 0x000fe20000000200 */
[----:B------:R-:W-:Y:S05]  /*ec50*/  IADD3 R30, P0, R28, R250, RZ ;  /* 0x000000fa1c1e7210 */ /* 0x000fea0007f1e0ff */
[----:B------:R-:W-:Y:S01]  /*ec60*/  LDSM.16.M88.4 R180, [R222] ;  /* 0x00000000deb4783b */ /* 0x000fe20000000200 */
[----:B------:R-:W-:Y:S04]  /*ec70*/  IADD3.X R31, R12, R247, RZ, P0, !PT ;  /* 0x000000f70c1f7210 */ /* 0x000fe800007fe4ff */
[----:B------:R-:W-:Y:S01]  /*ec80*/  IADD3 R22, P0, R28, R251, RZ ;  /* 0x000000fb1c167210 */ /* 0x000fe20007f1e0ff */
[----:B------:R-:W-:Y:S03]  /*ec90*/  LDSM.16.M88.4 R184, [R221] ;  /* 0x00000000ddb8783b */ /* 0x000fe60000000200 */
[----:B------:R-:W-:Y:S02]  /*eca0*/  IADD3.X R23, R12, R246, RZ, P0, !PT ;  /* 0x000000f60c177210 */ /* 0x000fe400007fe4ff */
[----:B------:R-:W-:Y:S01]  /*ecb0*/  IADD3 R28, P0, R28, R252, RZ ;  /* 0x000000fc1c1c7210 */ /* 0x000fe20007f1e0ff */
[----:B------:R-:W1:Y:S03]  /*ecc0*/  SHFL.IDX PT, R0, R14, 0x1, 0x181f ;  /* 0x00381f000e007f89 */ /* 0x000e6600000e0000 */
[----:B------:R-:W-:Y:S03]  /*ecd0*/  IADD3.X R29, R12, R245, RZ, P0, !PT ;  /* 0x000000f50c1d7210 */ /* 0x000fe600007fe4ff */
[----:B------:R-:W-:Y:S01]  /*ece0*/  @!PT LDS RZ, [RZ] ;  /* 0x00000000fffff984 */ /* 0x000fe20000000800 */
[----:B------:R-:W-:Y:S01]  /*ecf0*/  @!PT LDS RZ, [RZ] ;  /* 0x00000000fffff984 */ /* 0x000fe20000000800 */
[----:B------:R2:W-:Y:S06]  /*ed00*/  LDGSTS.E.BYPASS.LTC128B.128 [R242], [R188.64], !P3 ;  /* 0x00000000bcf27fae */ /* 0x0005ec000d901d52 */
[----:B------:R3:W4:Y:S06]  /*ed10*/  SHFL.IDX PT, R20, R13, 0x1, 0x181f ;  /* 0x00381f000d147f89 */ /* 0x00072c00000e0000 */
[----:B------:R5:W-:Y:S06]  /*ed20*/  LDGSTS.E.BYPASS.LTC128B.128 [R242+0x2000], [R30.64], !P5 ;  /* 0x020000001ef27fae */ /* 0x000bec000e901d52 */
[----:B------:R2:W-:Y:S01]  /*ed30*/  LDGSTS.E.BYPASS.LTC128B.128 [R242+0x4000], [R22.64], !P4 ;  /* 0x0400000016f27fae */ /* 0x0005e2000e101d52 */
[----:B-1----:R-:W-:Y:S05]  /*ed40*/  IADD3 R198, P0, R0, R249, RZ ;  /* 0x000000f900c67210 */ /* 0x002fea0007f1e0ff */
[----:B------:R5:W-:Y:S01]  /*ed50*/  LDGSTS.E.BYPASS.LTC128B.128 [R242+0x6000], [R28.64], !P6 ;  /* 0x060000001cf27fae */ /* 0x000be2000f101d52 */
[C---:B---3--:R-:W-:Y:S01]  /*ed60*/  HMMA.16816.F32.BF16 R12, R32.reuse, R16, RZ ;  /* 0x00000010200c723c */ /* 0x048fe200000418ff */
[----:B----4-:R-:W-:Y:S02]  /*ed70*/  IADD3.X R199, R20, R248, RZ, P0, !PT ;  /* 0x000000f814c77210 */ /* 0x010fe400007fe4ff */
[----:B------:R-:W-:Y:S03]  /*ed80*/  IADD3 R202, P0, R0, R250, RZ ;  /* 0x000000fa00ca7210 */ /* 0x000fe60007f1e0ff */
[----:B------:R1:W-:Y:S01]  /*ed90*/  LDGSTS.E.BYPASS.LTC128B.128 [R242+0x1000], [R198.64], !P3 ;  /* 0x01000000c6f27fae */ /* 0x0003e2000d901d52 */
[----:B------:R-:W-:Y:S01]  /*eda0*/  IADD3.X R203, R20, R247, RZ, P0, !PT ;  /* 0x000000f714cb7210 */ /* 0x000fe200007fe4ff */
[C---:B------:R-:W-:Y:S01]  /*edb0*/  HMMA.16816.F32.BF16 R16, R32.reuse, R18, RZ ;  /* 0x000000122010723c */ /* 0x040fe200000418ff */
[----:B------:R-:W-:Y:S03]  /*edc0*/  IADD3 R196, P0, R0, R251, RZ ;  /* 0x000000fb00c47210 */ /* 0x000fe60007f1e0ff */
[----:B------:R3:W-:Y:S01]  /*edd0*/  LDGSTS.E.BYPASS.LTC128B.128 [R242+0x3000], [R202.64], !P5 ;  /* 0x03000000caf27fae */ /* 0x0007e2000e901d52 */
[----:B------:R-:W-:Y:S02]  /*ede0*/  IADD3.X R197, R20, R246, RZ, P0, !PT ;  /* 0x000000f614c57210 */ /* 0x000fe400007fe4ff */
[----:B------:R-:W-:Y:S03]  /*edf0*/  IADD3 R200, P0, R0, R252, RZ ;  /* 0x000000fc00c87210 */ /* 0x000fe60007f1e0ff */
[----:B------:R1:W-:Y:S02]  /*ee00*/  LDGSTS.E.BYPASS.LTC128B.128 [R242+0x5000], [R196.64], !P4 ;  /* 0x05000000c4f27fae */ /* 0x0003e4000e101d52 */
[----:B------:R-:W-:Y:S02]  /*ee10*/  IADD3.X R201, R20, R245, RZ, P0, !PT ;  /* 0x000000f514c97210 */ /* 0x000fe400007fe4ff */
[C---:B--2---:R-:W-:Y:S01]  /*ee20*/  HMMA.16816.F32.BF16 R20, R32.reuse, R24, RZ ;  /* 0x000000182014723c */ /* 0x044fe200000418ff */
[----:B------:R-:W-:Y:S02]  /*ee30*/  PLOP3.LUT P0, PT, PT, PT, UP2, 0x40, 0x0 ;  /* 0x000000000000781c */ /* 0x000fe40003f0e828 */
[----:B------:R3:W-:Y:S05]  /*ee40*/  LDGSTS.E.BYPASS.LTC128B.128 [R242+0x7000], [R200.64], !P6 ;  /* 0x07000000c8f27fae */ /* 0x0007ea000f101d52 */
[C---:B------:R-:W-:Y:S01]  /*ee50*/  HMMA.16816.F32.BF16 R24, R32.reuse, R26, RZ ;  /* 0x0000001a2018723c */ /* 0x040fe200000418ff */
[----:B------:R-:W-:Y:S06]  /*ee60*/  LDSM.16.M88.4 R188, [R229+0x10100] ;  /* 0x01010000e5bc783b */ /* 0x000fec0000000200 */
[----:B------:R-:W0:Y:S01]  /*ee70*/  LDGDEPBAR ;  /* 0x00000000000079af */ /* 0x000e220000000000 */
[C---:B-----5:R-:W-:Y:S05]  /*ee80*/  HMMA.16816.F32.BF16 R28, R32.reuse, R164, RZ ;  /* 0x000000a4201c723c */ /* 0x060fea00000418ff */
[----:B------:R-:W2:Y:S03]  /*ee90*/  LDSM.16.M88.4 R192, [R228+0x8100] ;  /* 0x00810000e4c0783b */ /* 0x000ea60000000200 */
[----:B------:R-:W-:Y:S03]  /*eea0*/  HMMA.16816.F32.BF16 R32, R32, R166, RZ ;  /* 0x000000a62020723c */ /* 0x000fe600000418ff */
[----:B------:R-:W4:Y:S05]  /*eeb0*/  LDSM.16.M88.4 R164, [R228+0x8900] ;  /* 0x00890000e4a4783b */ /* 0x000f2a0000000200 */
[C---:B------:R-:W-:Y:S01]  /*eec0*/  HMMA.16816.F32.BF16 R4, R168.reuse, R172, R4 ;  /* 0x000000aca804723c */ /* 0x040fe20000041804 */
[----:B-1----:R-:W-:Y:S06]  /*eed0*/  LDSM.16.M88.4 R196, [R233+0xa100] ;  /* 0x00a10000e9c4783b */ /* 0x002fec0000000200 */
[----:B---3--:R-:W-:Y:S01]  /*eee0*/  LDSM.16.M88.4 R200, [R233+0xa900] ;  /* 0x00a90000e9c8783b */ /* 0x008fe20000000200 */
[C---:B------:R-:W-:Y:S05]  /*eef0*/  HMMA.16816.F32.BF16 R8, R168.reuse, R174, R8 ;  /* 0x000000aea808723c */ /* 0x040fea0000041808 */
[----:B------:R-:W1:Y:S03]  /*ef00*/  LDSM.16.M88.4 R172, [R228+0x9100] ;  /* 0x00910000e4ac783b */ /* 0x000e660000000200 */
[C---:B------:R-:W-:Y:S03]  /*ef10*/  HMMA.16816.F32.BF16 R12, R168.reuse, R176, R12 ;  /* 0x000000b0a80c723c */ /* 0x040fe6000004180c */
[----:B------:R-:W-:Y:S05]  /*ef20*/  LDSM.16.M88.4 R204, [R233+0xc100] ;  /* 0x00c10000e9cc783b */ /* 0x000fea0000000200 */
[C---:B------:R-:W-:Y:S01]  /*ef30*/  HMMA.16816.F32.BF16 R16, R168.reuse, R178, R16 ;  /* 0x000000b2a810723c */ /* 0x040fe20000041810 */
[----:B------:R-:W3:Y:S07]  /*ef40*/  LDSM.16.M88.4 R176, [R228+0x9900] ;  /* 0x00990000e4b0783b */ /* 0x000eee0000000200 */
[C---:B------:R-:W-:Y:S08]  /*ef50*/  HMMA.16816.F32.BF16 R20, R168.reuse, R180, R20 ;  /* 0x000000b4a814723c */ /* 0x040ff00000041814 */
[C---:B------:R-:W-:Y:S01]  /*ef60*/  HMMA.16816.F32.BF16 R24, R168.reuse, R182, R24 ;  /* 0x000000b6a818723c */ /* 0x040fe20000041818 */
[----:B------:R-:W-:Y:S07]  /*ef70*/  LDSM.16.M88.4 R180, [R220] ;  /* 0x00000000dcb4783b */ /* 0x000fee0000000200 */
[C---:B------:R-:W-:Y:S08]  /*ef80*/  HMMA.16816.F32.BF16 R28, R168.reuse, R184, R28 ;  /* 0x000000b8a81c723c */ /* 0x040ff0000004181c */
[----:B------:R-:W-:Y:S01]  /*ef90*/  HMMA.16816.F32.BF16 R32, R168, R186, R32 ;  /* 0x000000baa820723c */ /* 0x000fe20000041820 */
[----:B------:R-:W5:Y:S06]  /*efa0*/  LDSM.16.M88.4 R168, [R227+0x10100] ;  /* 0x01010000e3a8783b */ /* 0x000f6c0000000200 */
[----:B------:R-:W3:Y:S01]  /*efb0*/  LDSM.16.M88.4 R184, [R220+0x800] ;  /* 0x00080000dcb8783b */ /* 0x000ee20000000200 */
[C---:B--2---:R-:W-:Y:S08]  /*efc0*/  HMMA.16816.F32.BF16 R4, R188.reuse, R192, R4 ;  /* 0x000000c0bc04723c */ /* 0x044ff00000041804 */
[C---:B------:R-:W-:Y:S01]  /*efd0*/  HMMA.16816.F32.BF16 R8, R188.reuse, R194, R8 ;  /* 0x000000c2bc08723c */ /* 0x040fe20000041808 */
[----:B------:R-:W2:Y:S07]  /*efe0*/  LDSM.16.M88.4 R192, [R220+0x1000] ;  /* 0x00100000dcc0783b */ /* 0x000eae0000000200 */
[C---:B----4-:R-:W-:Y:S08]  /*eff0*/  HMMA.16816.F32.BF16 R12, R188.reuse, R164, R12 ;  /* 0x000000a4bc0c723c */ /* 0x050ff0000004180c */
[C---:B------:R-:W-:Y:S01]  /*f000*/  HMMA.16816.F32.BF16 R16, R188.reuse, R166, R16 ;  /* 0x000000a6bc10723c */ /* 0x040fe20000041810 */
[----:B------:R-:W4:Y:S07]  /*f010*/  LDSM.16.M88.4 R164, [R220+0x1800] ;  /* 0x00180000dca4783b */ /* 0x000f2e0000000200 */
[C---:B-1----:R-:W-:Y:S08]  /*f020*/  HMMA.16816.F32.BF16 R20, R188.reuse, R172, R20 ;  /* 0x000000acbc14723c */ /* 0x042ff00000041814 */
[C---:B------:R-:W-:Y:S01]  /*f030*/  HMMA.16816.F32.BF16 R24, R188.reuse, R174, R24 ;  /* 0x000000aebc18723c */ /* 0x040fe20000041818 */
[----:B------:R-:W1:Y:S07]  /*f040*/  LDSM.16.M88.4 R172, [R234+0x14100] ;  /* 0x01410000eaac783b */ /* 0x000e6e0000000200 */
[C---:B---3--:R-:W-:Y:S08]  /*f050*/  HMMA.16816.F32.BF16 R28, R188.reuse, R176, R28 ;  /* 0x000000b0bc1c723c */ /* 0x048ff0000004181c */
[----:B------:R-:W-:Y:S01]  /*f060*/  HMMA.16816.F32.BF16 R32, R188, R178, R32 ;  /* 0x000000b2bc20723c */ /* 0x000fe20000041820 */
[----:B------:R-:W3:Y:S06]  /*f070*/  LDSM.16.M88.4 R176, [R233+0xb100] ;  /* 0x00b10000e9b0783b */ /* 0x000eec0000000200 */
[----:B------:R-:W-:Y:S01]  /*f080*/  LDSM.16.M88.4 R188, [R219] ;  /* 0x00000000dbbc783b */ /* 0x000fe20000000200 */
[C---:B-----5:R-:W-:Y:S08]  /*f090*/  HMMA.16816.F32.BF16 R4, R168.reuse, R180, R4 ;  /* 0x000000b4a804723c */ /* 0x060ff00000041804 */
[C---:B------:R-:W-:Y:S01]  /*f0a0*/  HMMA.16816.F32.BF16 R8, R168.reuse, R182, R8 ;  /* 0x000000b6a808723c */ /* 0x040fe20000041808 */
[----:B------:R-:W5:Y:S07]  /*f0b0*/  LDSM.16.M88.4 R180, [R233+0xb900] ;  /* 0x00b90000e9b4783b */ /* 0x000f6e0000000200 */
[C---:B------:R-:W-:Y:S08]  /*f0c0*/  HMMA.16816.F32.BF16 R12, R168.reuse, R184, R12 ;  /* 0x000000b8a80c723c */ /* 0x040ff0000004180c */
[C---:B------:R-:W-:Y:S01]  /*f0d0*/  HMMA.16816.F32.BF16 R16, R168.reuse, R186, R16 ;  /* 0x000000baa810723c */ /* 0x040fe20000041810 */
[----:B------:R-:W3:Y:S07]  /*f0e0*/  LDSM.16.M88.4 R184, [R230+0x14100] ;  /* 0x01410000e6b8783b */ /* 0x000eee0000000200 */
[C---:B--2---:R-:W-:Y:S08]  /*f0f0*/  HMMA.16816.F32.BF16 R20, R168.reuse, R192, R20 ;  /* 0x000000c0a814723c */ /* 0x044ff00000041814 */
[C---:B------:R-:W-:Y:S01]  /*f100*/  HMMA.16816.F32.BF16 R24, R168.reuse, R194, R24 ;  /* 0x000000c2a818723c */ /* 0x040fe20000041818 */
[----:B------:R-:W2:Y:S07]  /*f110*/  LDSM.16.M88.4 R192, [R218] ;  /* 0x00000000dac0783b */ /* 0x000eae0000000200 */
[C---:B----4-:R-:W-:Y:S08]  /*f120*/  HMMA.16816.F32.BF16 R28, R168.reuse, R164, R28 ;  /* 0x000000a4a81c723c */ /* 0x050ff0000004181c */
[----:B------:R-:W-:Y:S01]  /*f130*/  HMMA.16816.F32.BF16 R32, R168, R166, R32 ;  /* 0x000000a6a820723c */ /* 0x000fe20000041820 */
[----:B------:R-:W4:Y:S06]  /*f140*/  LDSM.16.M88.4 R164, [R217] ;  /* 0x00000000d9a4783b */ /* 0x000f2c0000000200 */
[----:B------:R-:W2:Y:S01]  /*f150*/  LDSM.16.M88.4 R168, [R216] ;  /* 0x00000000d8a8783b */ /* 0x000ea20000000200 */
[C---:B-1----:R-:W-:Y:S08]  /*f160*/  HMMA.16816.F32.BF16 R4, R172.reuse, R196, R4 ;  /* 0x000000c4ac04723c */ /* 0x042ff00000041804 */
[C---:B------:R-:W-:Y:S01]  /*f170*/  HMMA.16816.F32.BF16 R8, R172.reuse, R198, R8 ;  /* 0x000000c6ac08723c */ /* 0x040fe20000041808 */
[----:B------:R-:W-:Y:S07]  /*f180*/  LDSM.16.M88.4 R196, [R228+0xa100] ;  /* 0x00a10000e4c4783b */ /* 0x000fee0000000200 */
[C---:B------:R-:W-:Y:S08]  /*f190*/  HMMA.16816.F32.BF16 R12, R172.reuse, R200, R12 ;  /* 0x000000c8ac0c723c */ /* 0x040ff0000004180c */
[C---:B------:R-:W-:Y:S01]  /*f1a0*/  HMMA.16816.F32.BF16 R16, R172.reuse, R202, R16 ;  /* 0x000000caac10723c */ /* 0x040fe20000041810 */
[----:B------:R-:W-:Y:S07]  /*f1b0*/  LDSM.16.M88.4 R200, [R228+0xa900] ;  /* 0x00a90000e4c8783b */ /* 0x000fee0000000200 */
[C---:B---3--:R-:W-:Y:S08]  /*f1c0*/  HMMA.16816.F32.BF16 R20, R172.reuse, R176, R20 ;  /* 0x000000b0ac14723c */ /* 0x048ff00000041814 */
[C---:B------:R-:W-:Y:S01]  /*f1d0*/  HMMA.16816.F32.BF16 R24, R172.reuse, R178, R24 ;  /* 0x000000b2ac18723c */ /* 0x040fe20000041818 */
[----:B------:R-:W1:Y:S07]  /*f1e0*/  LDSM.16.M88.4 R176, [R229+0x14100] ;  /* 0x01410000e5b0783b */ /* 0x000e6e0000000200 */
[C---:B-----5:R-:W-:Y:S08]  /*f1f0*/  HMMA.16816.F32.BF16 R28, R172.reuse, R180, R28 ;  /* 0x000000b4ac1c723c */ /* 0x060ff0000004181c */
[----:B------:R-:W-:Y:S01]  /*f200*/  HMMA.16816.F32.BF16 R32, R172, R182, R32 ;  /* 0x000000b6ac20723c */ /* 0x000fe20000041820 */
[----:B------:R-:W3:Y:S06]  /*f210*/  LDSM.16.M88.4 R172, [R228+0xb100] ;  /* 0x00b10000e4ac783b */ /* 0x000eec0000000200 */
[----:B------:R-:W-:Y:S01]  /*f220*/  LDSM.16.M88.4 R180, [R227+0x14100] ;  /* 0x01410000e3b4783b */ /* 0x000fe20000000200 */
[C---:B------:R-:W-:Y:S08]  /*f230*/  HMMA.16816.F32.BF16 R4, R184.reuse, R188, R4 ;  /* 0x000000bcb804723c */ /* 0x040ff00000041804 */
[C---:B------:R-:W-:Y:S01]  /*f240*/  HMMA.16816.F32.BF16 R8, R184.reuse, R190, R8 ;  /* 0x000000beb808723c */ /* 0x040fe20000041808 */
[----:B------:R-:W-:Y:S07]  /*f250*/  LDSM.16.M88.4 R188, [R220+0x2000] ;  /* 0x00200000dcbc783b */ /* 0x000fee0000000200 */
[C---:B--2---:R-:W-:Y:S08]  /*f260*/  HMMA.16816.F32.BF16 R12, R184.reuse, R192, R12 ;  /* 0x000000c0b80c723c */ /* 0x044ff0000004180c */
[C---:B------:R-:W-:Y:S01]  /*f270*/  HMMA.16816.F32.BF16 R16, R184.reuse, R194, R16 ;  /* 0x000000c2b810723c */ /* 0x040fe20000041810 */
[----:B------:R-:W-:Y:S07]  /*f280*/  LDSM.16.M88.4 R192, [R220+0x3800] ;  /* 0x00380000dcc0783b */ /* 0x000fee0000000200 */
[C---:B----4-:R-:W-:Y:S08]  /*f290*/  HMMA.16816.F32.BF16 R20, R184.reuse, R164, R20 ;  /* 0x000000a4b814723c */ /* 0x050ff00000041814 */
[C---:B------:R-:W-:Y:S01]  /*f2a0*/  HMMA.16816.F32.BF16 R24, R184.reuse, R166, R24 ;  /* 0x000000a6b818723c */ /* 0x040fe20000041818 */
[----:B------:R-:W2:Y:S07]  /*f2b0*/  LDSM.16.M88.4 R164, [R228+0xb900] ;  /* 0x00b90000e4a4783b */ /* 0x000eae0000000200 */
[C---:B------:R-:W-:Y:S08]  /*f2c0*/  HMMA.16816.F32.BF16 R28, R184.reuse, R168, R28 ;  /* 0x000000a8b81c723c */ /* 0x040ff0000004181c */
[----:B------:R-:W-:Y:S01]  /*f2d0*/  HMMA.16816.F32.BF16 R32, R184, R170, R32 ;  /* 0x000000aab820723c */ /* 0x000fe20000041820 */
[----:B------:R-:W4:Y:S06]  /*f2e0*/  LDSM.16.M88.4 R168, [R220+0x2800] ;  /* 0x00280000dca8783b */ /* 0x000f2c0000000200 */
[----:B------:R-:W5:Y:S01]  /*f2f0*/  LDSM.16.M88.4 R184, [R220+0x3000] ;  /* 0x00300000dcb8783b */ /* 0x000f620000000200 */
[C---:B-1----:R-:W-:Y:S08]  /*f300*/  HMMA.16816.F32.BF16 R4, R176.reuse, R196, R4 ;  /* 0x000000c4b004723c */ /* 0x042ff00000041804 */
[C---:B------:R-:W-:Y:S01]  /*f310*/  HMMA.16816.F32.BF16 R8, R176.reuse, R198, R8 ;  /* 0x000000c6b008723c */ /* 0x040fe20000041808 */
[----:B------:R-:W1:Y:S07]  /*f320*/  LDSM.16.M88.4 R196, [R234+0x18100] ;  /* 0x01810000eac4783b */ /* 0x000e6e0000000200 */
[C---:B------:R-:W-:Y:S08]  /*f330*/  HMMA.16816.F32.BF16 R12, R176.reuse, R200, R12 ;  /* 0x000000c8b00c723c */ /* 0x040ff0000004180c */
[C---:B------:R-:W-:Y:S01]  /*f340*/  HMMA.16816.F32.BF16 R16, R176.reuse, R202, R16 ;  /* 0x000000cab010723c */ /* 0x040fe20000041810 */
[----:B------:R-:W-:Y:S07]  /*f350*/  LDSM.16.M88.4 R200, [R233+0xe100] ;  /* 0x00e10000e9c8783b */ /* 0x000fee0000000200 */
[C---:B---3--:R-:W-:Y:S08]  /*f360*/  HMMA.16816.F32.BF16 R20, R176.reuse, R172, R20 ;  /* 0x000000acb014723c */ /* 0x048ff00000041814 */
[C---:B------:R-:W-:Y:S01]  /*f370*/  HMMA.16816.F32.BF16 R24, R176.reuse, R174, R24 ;  /* 0x000000aeb018723c */ /* 0x040fe20000041818 */
[----:B------:R-:W-:Y:S07]  /*f380*/  LDSM.16.M88.4 R172, [R233+0xd100] ;  /* 0x00d10000e9ac783b */ /* 0x000fee0000000200 */
[C---:B--2---:R-:W-:Y:S08]  /*f390*/  HMMA.16816.F32.BF16 R28, R176.reuse, R164, R28 ;  /* 0x000000a4b01c723c */ /* 0x044ff0000004181c */
[----:B------:R-:W-:Y:S01]  /*f3a0*/  HMMA.16816.F32.BF16 R32, R176, R166, R32 ;  /* 0x000000a6b020723c */ /* 0x000fe20000041820 */
[----:B------:R-:W2:Y:S06]  /*f3b0*/  LDSM.16.M88.4 R164, [R233+0xc900] ;  /* 0x00c90000e9a4783b */ /* 0x000eac0000000200 */
[----:B------:R-:W-:Y:S01]  /*f3c0*/  LDSM.16.M88.4 R176, [R230+0x18100] ;  /* 0x01810000e6b0783b */ /* 0x000fe20000000200 */
[C---:B------:R-:W-:Y:S08]  /*f3d0*/  HMMA.16816.F32.BF16 R4, R180.reuse, R188, R4 ;  /* 0x000000bcb404723c */ /* 0x040ff00000041804 */
[C---:B------:R-:W-:Y:S01]  /*f3e0*/  HMMA.16816.F32.BF16 R8, R180.reuse, R190, R8 ;  /* 0x000000beb408723c */ /* 0x040fe20000041808 */
[----:B------:R-:W-:Y:S07]  /*f3f0*/  LDSM.16.M88.4 R188, [R213] ;  /* 0x00000000d5bc783b */ /* 0x000fee0000000200 */
[C---:B----4-:R-:W-:Y:S08]  /*f400*/  HMMA.16816.F32.BF16 R12, R180.reuse, R168, R12 ;  /* 0x000000a8b40c723c */ /* 0x050ff0000004180c */
[C---:B------:R-:W-:Y:S01]  /*f410*/  HMMA.16816.F32.BF16 R16, R180.reuse, R170, R16 ;  /* 0x000000aab410723c */ /* 0x040fe20000041810 */
[----:B------:R-:W3:Y:S07]  /*f420*/  LDSM.16.M88.4 R168, [R233+0xd900] ;  /* 0x00d90000e9a8783b */ /* 0x000eee0000000200 */
[C---:B-----5:R-:W-:Y:S08]  /*f430*/  HMMA.16816.F32.BF16 R20, R180.reuse, R184, R20 ;  /* 0x000000b8b414723c */ /* 0x060ff00000041814 */
[C---:B------:R-:W-:Y:S01]  /*f440*/  HMMA.16816.F32.BF16 R24, R180.reuse, R186, R24 ;  /* 0x000000bab418723c */ /* 0x040fe20000041818 */
[----:B------:R-:W-:Y:S07]  /*f450*/  LDSM.16.M88.4 R184, [R214] ;  /* 0x00000000d6b8783b */ /* 0x000fee0000000200 */
[C---:B------:R-:W-:Y:S08]  /*f460*/  HMMA.16816.F32.BF16 R28, R180.reuse, R192, R28 ;  /* 0x000000c0b41c723c */ /* 0x040ff0000004181c */
[----:B------:R-:W-:Y:S01]  /*f470*/  HMMA.16816.F32.BF16 R32, R180, R194, R32 ;  /* 0x000000c2b420723c */ /* 0x000fe20000041820 */
[----:B------:R-:W4:Y:S06]  /*f480*/  LDSM.16.M88.4 R180, [R215] ;  /* 0x00000000d7b4783b */ /* 0x000f2c0000000200 */
[----:B------:R-:W-:Y:S01]  /*f490*/  LDSM.16.M88.4 R192, [R228+0xc100] ;  /* 0x00c10000e4c0783b */ /* 0x000fe20000000200 */
[C---:B-1----:R-:W-:Y:S08]  /*f4a0*/  HMMA.16816.F32.BF16 R4, R196.reuse, R204, R4 ;  /* 0x000000ccc404723c */ /* 0x042ff00000041804 */
[C---:B------:R-:W-:Y:S01]  /*f4b0*/  HMMA.16816.F32.BF16 R8, R196.reuse, R206, R8 ;  /* 0x000000cec408723c */ /* 0x040fe20000041808 */
[----:B------:R-:W-:Y:S07]  /*f4c0*/  LDSM.16.M88.4 R204, [R233+0xe900] ;  /* 0x00e90000e9cc783b */ /* 0x000fee0000000200 */
[C---:B--2---:R-:W-:Y:S08]  /*f4d0*/  HMMA.16816.F32.BF16 R12, R196.reuse, R164, R12 ;  /* 0x000000a4c40c723c */ /* 0x044ff0000004180c */
[C---:B------:R-:W-:Y:S01]  /*f4e0*/  HMMA.16816.F32.BF16 R16, R196.reuse, R166, R16 ;  /* 0x000000a6c410723c */ /* 0x040fe20000041810 */
[----:B------:R-:W1:Y:S07]  /*f4f0*/  LDSM.16.M88.4 R164, [R212] ;  /* 0x00000000d4a4783b */ /* 0x000e6e0000000200 */
[C---:B------:R-:W-:Y:S08]  /*f500*/  HMMA.16816.F32.BF16 R20, R196.reuse, R172, R20 ;  /* 0x000000acc414723c */ /* 0x040ff00000041814 */
[C---:B------:R-:W-:Y:S01]  /*f510*/  HMMA.16816.F32.BF16 R24, R196.reuse, R174, R24 ;  /* 0x000000aec418723c */ /* 0x040fe20000041818 */
[----:B------:R-:W2:Y:S07]  /*f520*/  LDSM.16.M88.4 R172, [R229+0x18100] ;  /* 0x01810000e5ac783b */ /* 0x000eae0000000200 */
[C---:B---3--:R-:W-:Y:S08]  /*f530*/  HMMA.16816.F32.BF16 R28, R196.reuse, R168, R28 ;  /* 0x000000a8c41c723c */ /* 0x048ff0000004181c */
[----:B------:R-:W-:Y:S01]  /*f540*/  HMMA.16816.F32.BF16 R32, R196, R170, R32 ;  /* 0x000000aac420723c */ /* 0x000fe20000041820 */
[----:B------:R-:W3:Y:S06]  /*f550*/  LDSM.16.M88.4 R168, [R228+0xc900] ;  /* 0x00c90000e4a8783b */ /* 0x000eec0000000200 */
[----:B------:R-:W-:Y:S01]  /*f560*/  LDSM.16.M88.4 R196, [R234+0x1c100] ;  /* 0x01c10000eac4783b */ /* 0x000fe20000000200 */
[C---:B----4-:R-:W-:Y:S08]  /*f570*/  HMMA.16816.F32.BF16 R4, R176.reuse, R180, R4 ;  /* 0x000000b4b004723c */ /* 0x050ff00000041804 */
[C---:B------:R-:W-:Y:S01]  /*f580*/  HMMA.16816.F32.BF16 R8, R176.reuse, R182, R8 ;  /* 0x000000b6b008723c */ /* 0x040fe20000041808 */
[----:B------:R-:W4:Y:S07]  /*f590*/  LDSM.16.M88.4 R180, [R228+0xd100] ;  /* 0x00d10000e4b4783b */ /* 0x000f2e0000000200 */
[C---:B------:R-:W-:Y:S08]  /*f5a0*/  HMMA.16816.F32.BF16 R12, R176.reuse, R184, R12 ;  /* 0x000000b8b00c723c */ /* 0x040ff0000004180c */
[C---:B------:R-:W-:Y:S01]  /*f5b0*/  HMMA.16816.F32.BF16 R16, R176.reuse, R186, R16 ;  /* 0x000000bab010723c */ /* 0x040fe20000041810 */
[----:B------:R-:W-:Y:S07]  /*f5c0*/  LDSM.16.M88.4 R184, [R220+0x4000] ;  /* 0x00400000dcb8783b */ /* 0x000fee0000000200 */
[C---:B------:R-:W-:Y:S08]  /*f5d0*/  HMMA.16816.F32.BF16 R20, R176.reuse, R188, R20 ;  /* 0x000000bcb014723c */ /* 0x040ff00000041814 */
[C---:B------:R-:W-:Y:S01]  /*f5e0*/  HMMA.16816.F32.BF16 R24, R176.reuse, R190, R24 ;  /* 0x000000beb018723c */ /* 0x040fe20000041818 */
[----:B------:R-:W-:Y:S07]  /*f5f0*/  LDSM.16.M88.4 R188, [R220+0x4800] ;  /* 0x00480000dcbc783b */ /* 0x000fee0000000200 */
[C---:B-1----:R-:W-:Y:S08]  /*f600*/  HMMA.16816.F32.BF16 R28, R176.reuse, R164, R28 ;  /* 0x000000a4b01c723c */ /* 0x042ff0000004181c */
[----:B------:R-:W-:Y:S01]  /*f610*/  HMMA.16816.F32.BF16 R32, R176, R166, R32 ;  /* 0x000000a6b020723c */ /* 0x000fe20000041820 */
[----:B------:R-:W1:Y:S06]  /*f620*/  LDSM.16.M88.4 R164, [R228+0xd900] ;  /* 0x00d90000e4a4783b */ /* 0x000e6c0000000200 */
[----:B------:R-:W5:Y:S01]  /*f630*/  LDSM.16.M88.4 R176, [R227+0x18100] ;  /* 0x01810000e3b0783b */ /* 0x000f620000000200 */
        /* <DEDUP_REMOVED lines=8> */
[----:B------:R-:W-:Y:S07]  /*f6c0*/  LDSM.16.M88.4 R180, [R230+0x1c100] ;  /* 0x01c10000e6b4783b */ /* 0x000fee0000000200 */
[C---:B-1----:R-:W-:Y:S08]  /*f6d0*/  HMMA.16816.F32.BF16 R28, R172.reuse, R164, R28 ;  /* 0x000000a4ac1c723c */ /* 0x042ff0000004181c */
[----:B------:R-:W-:Y:S01]  /*f6e0*/  HMMA.16816.F32.BF16 R32, R172, R166, R32 ;  /* 0x000000a6ac20723c */ /* 0x000fe20000041820 */
[----:B------:R-:W1:Y:S06]  /*f6f0*/  LDSM.16.M88.4 R164, [R233+0xf100] ;  /* 0x00f10000e9a4783b */ /* 0x000e6c0000000200 */
[----:B------:R-:W4:Y:S01]  /*f700*/  LDSM.16.M88.4 R172, [R233+0xf900] ;  /* 0x00f90000e9ac783b */ /* 0x000f220000000200 */
[C---:B-----5:R-:W-:Y:S08]  /*f710*/  HMMA.16816.F32.BF16 R4, R176.reuse, R184, R4 ;  /* 0x000000b8b004723c */ /* 0x060ff00000041804 */
[C---:B------:R-:W-:Y:S01]  /*f720*/  HMMA.16816.F32.BF16 R8, R176.reuse, R186, R8 ;  /* 0x000000bab008723c */ /* 0x040fe20000041808 */
[----:B------:R-:W5:Y:S07]  /*f730*/  LDSM.16.M88.4 R184, [R211] ;  /* 0x00000000d3b8783b */ /* 0x000f6e0000000200 */
[C---:B------:R-:W-:Y:S08]  /*f740*/  HMMA.16816.F32.BF16 R12, R176.reuse, R188, R12 ;  /* 0x000000bcb00c723c */ /* 0x040ff0000004180c */
[C---:B------:R-:W-:Y:S01]  /*f750*/  HMMA.16816.F32.BF16 R16, R176.reuse, R190, R16 ;  /* 0x000000beb010723c */ /* 0x040fe20000041810 */
[----:B------:R-:W1:Y:S07]  /*f760*/  LDSM.16.M88.4 R188, [R210] ;  /* 0x00000000d2bc783b */ /* 0x000e6e0000000200 */
[C---:B--2---:R-:W-:Y:S08]  /*f770*/  HMMA.16816.F32.BF16 R20, R176.reuse, R192, R20 ;  /* 0x000000c0b014723c */ /* 0x044ff00000041814 */
[C---:B------:R-:W-:Y:S01]  /*f780*/  HMMA.16816.F32.BF16 R24, R176.reuse, R194, R24 ;  /* 0x000000c2b018723c */ /* 0x040fe20000041818 */
[----:B------:R-:W-:Y:S07]  /*f790*/  LDSM.16.M88.4 R192, [R229+0x1c100] ;  /* 0x01c10000e5c0783b */ /* 0x000fee0000000200 */
[C---:B---3--:R-:W-:Y:S08]  /*f7a0*/  HMMA.16816.F32.BF16 R28, R176.reuse, R168, R28 ;  /* 0x000000a8b01c723c */ /* 0x048ff0000004181c */
[----:B------:R-:W-:Y:S01]  /*f7b0*/  HMMA.16816.F32.BF16 R32, R176, R170, R32 ;  /* 0x000000aab020723c */ /* 0x000fe20000041820 */
[----:B------:R-:W2:Y:S06]  /*f7c0*/  LDSM.16.M88.4 R168, [R209] ;  /* 0x00000000d1a8783b */ /* 0x000eac0000000200 */
[----:B------:R-:W3:Y:S01]  /*f7d0*/  LDSM.16.M88.4 R176, [R208] ;  /* 0x00000000d0b0783b */ /* 0x000ee20000000200 */
[C---:B------:R-:W-:Y:S08]  /*f7e0*/  HMMA.16816.F32.BF16 R4, R196.reuse, R200, R4 ;  /* 0x000000c8c404723c */ /* 0x040ff00000041804 */
[C---:B------:R-:W-:Y:S01]  /*f7f0*/  HMMA.16816.F32.BF16 R8, R196.reuse, R202, R8 ;  /* 0x000000cac408723c */ /* 0x040fe20000041808 */
[----:B------:R-:W2:Y:S07]  /*f800*/  LDSM.16.M88.4 R200, [R228+0xe100] ;  /* 0x00e10000e4c8783b */ /* 0x000eae0000000200 */
[C---:B------:R-:W-:Y:S08]  /*f810*/  HMMA.16816.F32.BF16 R12, R196.reuse, R204, R12 ;  /* 0x000000ccc40c723c */ /* 0x040ff0000004180c */
[C---:B------:R-:W-:Y:S01]  /*f820*/  HMMA.16816.F32.BF16 R16, R196.reuse, R206, R16 ;  /* 0x000000cec410723c */ /* 0x040fe20000041810 */
[----:B------:R-:W-:Y:S07]  /*f830*/  LDSM.16.M88.4 R204, [R220+0x6000] ;  /* 0x00600000dccc783b */ /* 0x000fee0000000200 */
[C---:B-1----:R-:W-:Y:S08]  /*f840*/  HMMA.16816.F32.BF16 R20, R196.reuse, R164, R20 ;  /* 0x000000a4c414723c */ /* 0x042ff00000041814 */
[C---:B------:R-:W-:Y:S01]  /*f850*/  HMMA.16816.F32.BF16 R24, R196.reuse, R166, R24 ;  /* 0x000000a6c418723c */ /* 0x040fe20000041818 */
[----:B------:R-:W1:Y:S07]  /*f860*/  LDSM.16.M88.4 R164, [R228+0xe900] ;  /* 0x00e90000e4a4783b */ /* 0x000e6e0000000200 */
[C---:B----4-:R-:W-:Y:S08]  /*f870*/  HMMA.16816.F32.BF16 R28, R196.reuse, R172, R28 ;  /* 0x000000acc41c723c */ /* 0x050ff0000004181c */
[----:B------:R-:W-:Y:S01]  /*f880*/  HMMA.16816.F32.BF16 R32, R196, R174, R32 ;  /* 0x000000aec420723c */ /* 0x000fe20000041820 */
[----:B------:R-:W4:Y:S06]  /*f890*/  LDSM.16.M88.4 R172, [R228+0xf100] ;  /* 0x00f10000e4ac783b */ /* 0x000f2c0000000200 */
[----:B------:R-:W-:Y:S01]  /*f8a0*/  LDSM.16.M88.4 R196, [R227+0x1c100] ;  /* 0x01c10000e3c4783b */ /* 0x000fe20000000200 */
[C---:B-----5:R-:W-:Y:S08]  /*f8b0*/  HMMA.16816.F32.BF16 R4, R180.reuse, R184, R4 ;  /* 0x000000b8b404723c */ /* 0x060ff00000041804 */
[C---:B------:R-:W-:Y:S01]  /*f8c0*/  HMMA.16816.F32.BF16 R8, R180.reuse, R186, R8 ;  /* 0x000000bab408723c */ /* 0x040fe20000041808 */
[----:B------:R-:W5:Y:S07]  /*f8d0*/  LDSM.16.M88.4 R184, [R228+0xf900] ;  /* 0x00f90000e4b8783b */ /* 0x000f6e0000000200 */
[C---:B------:R-:W-:Y:S08]  /*f8e0*/  HMMA.16816.F32.BF16 R12, R180.reuse, R188, R12 ;  /* 0x000000bcb40c723c */ /* 0x040ff0000004180c */
[C---:B------:R-:W-:Y:S08]  /*f8f0*/  HMMA.16816.F32.BF16 R16, R180.reuse, R190, R16 ;  /* 0x000000beb410723c */ /* 0x040ff00000041810 */
[C---:B--2---:R-:W-:Y:S08]  /*f900*/  HMMA.16816.F32.BF16 R20, R180.reuse, R168, R20 ;  /* 0x000000a8b414723c */ /* 0x044ff00000041814 */
[C---:B------:R-:W-:Y:S08]  /*f910*/  HMMA.16816.F32.BF16 R24, R180.reuse, R170, R24 ;  /* 0x000000aab418723c */ /* 0x040ff00000041818 */
[C---:B---3--:R-:W-:Y:S08]  /*f920*/  HMMA.16816.F32.BF16 R28, R180.reuse, R176, R28 ;  /* 0x000000b0b41c723c */ /* 0x048ff0000004181c */
[----:B------:R-:W-:Y:S08]  /*f930*/  HMMA.16816.F32.BF16 R32, R180, R178, R32 ;  /* 0x000000b2b420723c */ /* 0x000ff00000041820 */
[C---:B------:R-:W-:Y:S08]  /*f940*/  HMMA.16816.F32.BF16 R4, R192.reuse, R200, R4 ;  /* 0x000000c8c004723c */ /* 0x040ff00000041804 */
[C---:B------:R-:W-:Y:S08]  /*f950*/  HMMA.16816.F32.BF16 R8, R192.reuse, R202, R8 ;  /* 0x000000cac008723c */ /* 0x040ff00000041808 */
[C---:B-1----:R-:W-:Y:S08]  /*f960*/  HMMA.16816.F32.BF16 R12, R192.reuse, R164, R12 ;  /* 0x000000a4c00c723c */ /* 0x042ff0000004180c */
[C---:B------:R-:W-:Y:S01]  /*f970*/  HMMA.16816.F32.BF16 R16, R192.reuse, R166, R16 ;  /* 0x000000a6c010723c */ /* 0x040fe20000041810 */
[----:B------:R-:W1:Y:S07]  /*f980*/  LDSM.16.M88.4 R164, [R220+0x6800] ;  /* 0x00680000dca4783b */ /* 0x000e6e0000000200 */
[C---:B----4-:R-:W-:Y:S08]  /*f990*/  HMMA.16816.F32.BF16 R20, R192.reuse, R172, R20 ;  /* 0x000000acc014723c */ /* 0x050ff00000041814 */
[C---:B------:R-:W-:Y:S08]  /*f9a0*/  HMMA.16816.F32.BF16 R24, R192.reuse, R174, R24 ;  /* 0x000000aec018723c */ /* 0x040ff00000041818 */
[C---:B-----5:R-:W-:Y:S08]  /*f9b0*/  HMMA.16816.F32.BF16 R28, R192.reuse, R184, R28 ;  /* 0x000000b8c01c723c */ /* 0x060ff0000004181c */
[----:B------:R-:W-:Y:S08]  /*f9c0*/  HMMA.16816.F32.BF16 R32, R192, R186, R32 ;  /* 0x000000bac020723c */ /* 0x000ff00000041820 */
[C---:B------:R-:W-:Y:S08]  /*f9d0*/  HMMA.16816.F32.BF16 R4, R196.reuse, R204, R4 ;  /* 0x000000ccc404723c */ /* 0x040ff00000041804 */
[C---:B------:R-:W-:Y:S08]  /*f9e0*/  HMMA.16816.F32.BF16 R8, R196.reuse, R206, R8 ;  /* 0x000000cec408723c */ /* 0x040ff00000041808 */
[C---:B-1----:R-:W-:Y:S08]  /*f9f0*/  HMMA.16816.F32.BF16 R12, R196.reuse, R164, R12 ;  /* 0x000000a4c40c723c */ /* 0x042ff0000004180c */
[----:B------:R-:W-:Y:S01]  /*fa00*/  FMUL.FTZ R169, R4, c[0x0][0x320] ;  /* 0x0000c80004a97a20 */ /* 0x000fe20000410000 */
[C---:B------:R-:W-:Y:S03]  /*fa10*/  HMMA.16816.F32.BF16 R16, R196.reuse, R166, R16 ;  /* 0x000000a6c410723c */ /* 0x040fe60000041810 */
[----:B------:R-:W-:Y:S02]  /*fa20*/  FMUL.FTZ R170, R5, c[0x0][0x320] ;  /* 0x0000c80005aa7a20 */ /* 0x000fe40000410000 */
[----:B------:R-:W1:Y:S01]  /*fa30*/  MUFU.TANH R169, R169 ;  /* 0x000000a900a97308 */ /* 0x000e620000002400 */
[----:B------:R-:W-:Y:S02]  /*fa40*/  FMUL.FTZ R0, R6, c[0x0][0x320] ;  /* 0x0000c80006007a20 */ /* 0x000fe40000410000 */
[----:B------:R-:W-:Y:S04]  /*fa50*/  FMUL.FTZ R9, R9, c[0x0][0x320] ;  /* 0x0000c80009097a20 */ /* 0x000fe80000410000 */
[----:B------:R-:W-:Y:S02]  /*fa60*/  FMUL.FTZ R10, R10, c[0x0][0x320] ;  /* 0x0000c8000a0a7a20 */ /* 0x000fe40000410000 */
[----:B------:R-:W-:Y:S01]  /*fa70*/  FMUL.FTZ R11, R11, c[0x0][0x320] ;  /* 0x0000c8000b0b7a20 */ /* 0x000fe20000410000 */
[----:B------:R-:W2:Y:S01]  /*fa80*/  MUFU.TANH R172, R9 ;  /* 0x0000000900ac7308 */ /* 0x000ea20000002400 */
[----:B------:R-:W-:Y:S02]  /*fa90*/  FMUL.FTZ R168, R7, c[0x0][0x320] ;  /* 0x0000c80007a87a20 */ /* 0x000fe40000410000 */
[----:B------:R-:W3:Y:S01]  /*faa0*/  LDSM.16.M88.4 R4, [R220+0x7000] ;  /* 0x00700000dc04783b */ /* 0x000ee20000000200 */
[----:B------:R-:W-:Y:S02]  /*fab0*/  FMUL.FTZ R171, R8, c[0x0][0x320] ;  /* 0x0000c80008ab7a20 */ /* 0x000fe40000410000 */
[----:B------:R-:W-:Y:S02]  /*fac0*/  FMUL.FTZ R195, R12, c[0x0][0x320] ;  /* 0x0000c8000cc37a20 */ /* 0x000fe40000410000 */
[----:B------:R-:W-:Y:S02]  /*fad0*/  FMUL.FTZ R12, R15, c[0x0][0x320] ;  /* 0x0000c8000f0c7a20 */ /* 0x000fe40000410000 */
[----:B------:R-:W4:Y:S01]  /*fae0*/  MUFU.TANH R164, R10 ;  /* 0x0000000a00a47308 */ /* 0x000f220000002400 */
[----:B------:R-:W-:Y:S02]  /*faf0*/  FMUL.FTZ R175, R16, c[0x0][0x320] ;  /* 0x0000c80010af7a20 */ /* 0x000fe40000410000 */
[----:B------:R-:W-:Y:S02]  /*fb00*/  FMUL.FTZ R13, R13, c[0x0][0x320] ;  /* 0x0000c8000d0d7a20 */ /* 0x000fe40000410000 */
[----:B------:R-:W-:Y:S02]  /*fb10*/  FMUL.FTZ R14, R14, c[0x0][0x320] ;  /* 0x0000c8000e0e7a20 */ /* 0x000fe40000410000 */
[----:B------:R-:W-:Y:S02]  /*fb20*/  FMUL.FTZ R17, R17, c[0x0][0x320] ;  /* 0x0000c80011117a20 */ /* 0x000fe40000410000 */
[----:B------:R-:W-:Y:S01]  /*fb30*/  FMUL.FTZ R18, R18, c[0x0][0x320] ;  /* 0x0000c80012127a20 */ /* 0x000fe20000410000 */
[----:B------:R5:W1:Y:S10]  /*fb40*/  MUFU.TANH R165, R11 ;  /* 0x0000000b00a57308 */ /* 0x000a740000002400 */
[----:B------:R-:W1:Y:S10]  /*fb50*/  MUFU.TANH R170, R170 ;  /* 0x000000aa00aa7308 */ /* 0x000e740000002400 */
[----:B------:R-:W1:Y:S01]  /*fb60*/  MUFU.TANH R0, R0 ;  /* 0x0000000000007308 */ /* 0x000e620000002400 */
[C---:B---3--:R-:W-:Y:S01]  /*fb70*/  HMMA.16816.F32.BF16 R20, R196.reuse, R4, R20 ;  /* 0x00000004c414723c */ /* 0x048fe20000041814 */
[----:B-----5:R-:W3:Y:S01]  /*fb80*/  LDSM.16.M88.4 R8, [R220+0x7800] ;  /* 0x00780000dc08783b */ /* 0x020ee20000000200 */
[----:B------:R-:W-:Y:S07]  /*fb90*/  DEPBAR.LE SB0, 0x0 ;  /* 0x000080000000791a */ /* 0x000fee0000000000 */
[----:B------:R-:W1:Y:S01]  /*fba0*/  MUFU.TANH R168, R168 ;  /* 0x000000a800a87308 */ /* 0x000e620000002400 */
[----:B------:R-:W-:Y:S01]  /*fbb0*/  BAR.SYNC.DEFER_BLOCKING 0x0 ;  /* 0x0000000000007b1d */ /* 0x000fe20000010000 */
[C---:B------:R-:W-:Y:S05]  /*fbc0*/  HMMA.16816.F32.BF16 R24, R196.reuse, R6, R24 ;  /* 0x00000006c418723c */ /* 0x040fea0000041818 */
[----:B------:R-:W-:Y:S03]  /*fbd0*/  FMUL.FTZ R4, R19, c[0x0][0x320] ;  /* 0x0000c80013047a20 */ /* 0x000fe60000410000 */
[----:B------:R-:W1:Y:S05]  /*fbe0*/  MUFU.TANH R171, R171 ;  /* 0x000000ab00ab7308 */ /* 0x000e6a0000002400 */
[----:B------:R-:W-:Y:S02]  /*fbf0*/  FMUL.FTZ R207, R20, c[0x0][0x320] ;  /* 0x0000c80014cf7a20 */ /* 0x000fe40000410000 */
[----:B------:R-:W-:Y:S03]  /*fc00*/  FMUL.FTZ R21, R21, c[0x0][0x320] ;  /* 0x0000c80015157a20 */ /* 0x000fe60000410000 */
[----:B------:R-:W1:Y:S01]  /*fc10*/  MUFU.TANH R195, R195 ;  /* 0x000000c300c37308 */ /* 0x000e620000002400 */
[----:B------:R-:W-:Y:S02]  /*fc20*/  FMUL.FTZ R22, R22, c[0x0][0x320] ;  /* 0x0000c80016167a20 */ /* 0x000fe40000410000 */
[----:B------:R-:W-:Y:S03]  /*fc30*/  FMUL.FTZ R23, R23, c[0x0][0x320] ;  /* 0x0000c80017177a20 */ /* 0x000fe60000410000 */
[----:B------:R-:W-:Y:S02]  /*fc40*/  FMUL.FTZ R203, R24, c[0x0][0x320] ;  /* 0x0000c80018cb7a20 */ /* 0x000fe40000410000 */
[----:B------:R-:W-:Y:S02]  /*fc50*/  FMUL.FTZ R5, R27, c[0x0][0x320] ;  /* 0x0000c8001b057a20 */ /* 0x000fe40000410000 */
[----:B------:R1:W1:Y:S01]  /*fc60*/  MUFU.TANH R193, R13 ;  /* 0x0000000d00c17308 */ /* 0x0002620000002400 */
[----:B------:R-:W-:Y:S02]  /*fc70*/  FMUL.FTZ R25, R25, c[0x0][0x320] ;  /* 0x0000c80019197a20 */ /* 0x000fe40000410000 */
[----:B------:R-:W-:Y:S01]  /*fc80*/  FMUL.FTZ R26, R26, c[0x0][0x320] ;  /* 0x0000c8001a1a7a20 */ /* 0x000fe20000410000 */
[C---:B---3--:R-:W-:Y:S06]  /*fc90*/  HMMA.16816.F32.BF16 R28, R196.reuse, R8, R28 ;  /* 0x00000008c41c723c */ /* 0x048fec000004181c */
[----:B------:R3:W1:Y:S02]  /*fca0*/  MUFU.TANH R194, R14 ;  /* 0x0000000e00c27308 */ /* 0x0006640000002400 */
[----:B------:R-:W-:Y:S08]  /*fcb0*/  HMMA.16816.F32.BF16 R32, R196, R10, R32 ;  /* 0x0000000ac420723c */ /* 0x000ff00000041820 */
[----:B------:R-:W1:Y:S08]  /*fcc0*/  MUFU.TANH R12, R12 ;  /* 0x0000000c000c7308 */ /* 0x000e700000002400 */
[----:B------:R-:W-:Y:S02]  /*fcd0*/  FMUL.FTZ R191, R28, c[0x0][0x320] ;  /* 0x0000c8001cbf7a20 */ /* 0x000fe40000410000 */
        /* <DEDUP_REMOVED lines=10> */
[----:B------:R-:W1:Y:S10]  /*fd80*/  MUFU.TANH R4, R4 ;  /* 0x0000000400047308 */ /* 0x000e740000002400 */
[----:B------:R-:W1:Y:S10]  /*fd90*/  MUFU.TANH R207, R207 ;  /* 0x000000cf00cf7308 */ /* 0x000e740000002400 */
[----:B------:R3:W1:Y:S10]  /*fda0*/  MUFU.TANH R205, R21 ;  /* 0x0000001500cd7308 */ /* 0x0006740000002400 */
[----:B------:R3:W1:Y:S10]  /*fdb0*/  MUFU.TANH R204, R22 ;  /* 0x0000001600cc7308 */ /* 0x0006740000002400 */
[----:B------:R3:W1:Y:S10]  /*fdc0*/  MUFU.TANH R202, R23 ;  /* 0x0000001700ca7308 */ /* 0x0006740000002400 */
[----:B------:R-:W1:Y:S10]  /*fdd0*/  MUFU.TANH R203, R203 ;  /* 0x000000cb00cb7308 */ /* 0x000e740000002400 */
[----:B------:R3:W1:Y:S10]  /*fde0*/  MUFU.TANH R201, R25 ;  /* 0x0000001900c97308 */ /* 0x0006740000002400 */
        /* <DEDUP_REMOVED lines=9> */
[----:B------:R-:W1:Y:S01]  /*fe80*/  MUFU.TANH R7, R7 ;  /* 0x0000000700077308 */ /* 0x000e620000002400 */
[----:B------:R-:W-:-:S05]  /*fe90*/  @P0 BRA `(.L_x_2005) ;  /* 0x0000038000000947 */ /* 0x000fca0003800000 */
[----:B--2-4-:R-:W-:Y:S01]  /*fea0*/  ULEA UR4, UR20, UR12, 0x6 ;  /* 0x0000000c14047291 */ /* 0x014fe2000f8e303f */
[----:B------:R-:W-:Y:S01]  /*feb0*/  ISETP.NE.AND P1, PT, R236, 0x1, PT ;  /* 0x00000001ec00780c */ /* 0x000fe20003f25270 */
[----:B------:R-:W-:Y:S04]  /*fec0*/  IMAD.MOV.U32 R237, RZ, RZ, RZ ;  /* 0x000000ffffed7224 */ /* 0x000fe800078e00ff */
[----:B------:R-:W-:Y:S05]  /*fed0*/  IMAD.U32 R238, RZ, RZ, UR4 ;  /* 0x00000004ffee7e24 */ /* 0x000fea000f8e00ff */
[----:B------:R-:W-:Y:S05]  /*fee0*/  IADD3 R238, R238, -0x40, R239 ;  /* 0xffffffc0eeee7810 */ /* 0x000fea0007ffe0ef */
[----:B------:R-:W-:Y:S04]  /*fef0*/  @P1 IMAD.HI.U32 R10, R238, c[0x0][0x2bc], RZ ;  /* 0x0000af00ee0a1a27 */ /* 0x000fe800078e00ff */
[----:B------:R-:W-:Y:S01]  /*ff00*/  IMAD.MOV.U32 R6, RZ, RZ, R238 ;  /* 0x000000ffff067224 */ /* 0x000fe200078e00ee */
[----:B------:R-:W-:Y:S04]  /*ff10*/  @P1 SHF.R.U32.HI R6, RZ, c[0x0][0x2c0], R10 ;  /* 0x0000b000ff061a19 */ /* 0x000fe8000001160a */
[C---:B------:R-:W-:Y:S04]  /*ff20*/  @!P2 IADD3 R11, P0, R6.reuse, UR16, RZ ;  /* 0x00000010060bac10 */ /* 0x040fe8000ff1e0ff */
[----:B------:R-:W-:Y:S02]  /*ff30*/  @!P2 LEA.HI.X.SX32 R10, R6, UR8, 0x1, P0 ;  /* 0x00000008060aac11 */ /* 0x000fe400080f0eff */
[C---:B------:R-:W-:Y:S04]  /*ff40*/  @!P2 LEA R8, P0, R11.reuse, c[0x0][0x2a0], 0x2 ;  /* 0x0000a8000b08aa11 */ /* 0x040fe800078010ff */
[----:B------:R-:W-:Y:S01]  /*ff50*/  @!P2 LEA.HI.X R9, R11, c[0x0][0x2a4], R10, 0x2, P0 ;  /* 0x0000a9000b09aa11 */ /* 0x000fe200000f140a */
[----:B------:R-:W-:Y:S04]  /*ff60*/  IMAD.MOV R11, RZ, RZ, -R6 ;  /* 0x000000ffff0b7224 */ /* 0x000fe800078e0a06 */
[----:B------:R-:W2:Y:S01]  /*ff70*/  @!P2 LDG.E R237, [R8.64] ;  /* 0x0000001208eda981 */ /* 0x000ea2000c1e1900 */
[----:B------:R-:W-:Y:S04]  /*ff80*/  IMAD R238, R11, c[0x0][0x2b8], R238 ;  /* 0x0000ae000bee7a24 */ /* 0x000fe800078e02ee */
[C---:B---3--:R-:W-:Y:S01]  /*ff90*/  IMAD.WIDE.U32 R14, R238.reuse, c[0x0][0x1e0], RZ ;  /* 0x00007800ee0e7a25 */ /* 0x048fe200078e00ff */
[----:B------:R-:W-:Y:S05]  /*ffa0*/  SHF.R.S32.HI R11, RZ, 0x1f, R238 ;  /* 0x0000001fff0b7819 */ /* 0x000fea00000114ee */
[----:B------:R-:W-:Y:S04]  /*ffb0*/  IMAD R11, R11, c[0x0][0x1e0], RZ ;  /* 0x000078000b0b7a24 */ /* 0x000fe800078e02ff */
[----:B------:R-:W-:Y:S04]  /*ffc0*/  IMAD R11, R238, c[0x0][0x1e4], R11 ;  /* 0x00007900ee0b7a24 */ /* 0x000fe800078e020b */
[----:B------:R-:W-:Y:S01]  /*ffd0*/  IMAD.IADD R15, R15, 0x1, R11 ;  /* 0x000000010f0f7824 */ /* 0x000fe200078e020b */
[----:B--2---:R-:W-:Y:S03]  /*ffe0*/  SHF.R.S32.HI R6, RZ, 0x1f, R237 ;  /* 0x0000001fff067819 */ /* 0x004fe600000114ed */
[C---:B------:R-:W-:Y:S04]  /*fff0*/  IMAD.WIDE.U32 R14, R237.reuse, c[0x0][0x1f0], R14 ;  /* 0x00007c00ed0e7a25 */ /* 0x040fe800078e000e */
[----:B------:R-:W-:Y:S01]  /*10000*/  IMAD R6, R6, c[0x0][0x1f0], RZ ;  /* 0x00007c0006067a24 */ /* 0x000fe200078e02ff */
[----:B------:R-:W-:Y:S03]  /*10010*/  IADD3 R9, P0, R14, UR14, RZ ;  /* 0x0000000e0e097c10 */ /* 0x000fe6000ff1e0ff */
[----:B------:R-:W-:Y:S05]  /*10020*/  IMAD R6, R237, c[0x0][0x1f4], R6 ;  /* 0x00007d00ed067a24 */ /* 0x000fea00078e0206 */
[----:B------:R-:W-:Y:S02]  /*10030*/  IADD3.X R6, R15, UR7, R6, P0, !PT ;  /* 0x000000070f067c10 */ /* 0x000fe400087fe406 */
[C---:B-1----:R-:W-:Y:S04]  /*10040*/  LEA R13, P0, R9.reuse, c[0x0][0x1c8], 0x1 ;  /* 0x00007200090d7a11 */ /* 0x042fe800078008ff */
[----:B------:R-:W-:Y:S02]  /*10050*/  LEA.HI.X R11, R9, c[0x0][0x1cc], R6, 0x1, P0 ;  /* 0x00007300090b7a11 */ /* 0x000fe400000f0c06 */
[----:B------:R-:W1:Y:S04]  /*10060*/  SHFL.IDX PT, R9, R13, RZ, 0x181f ;  /* 0x00181fff0d097589 */ /* 0x000e6800000e0000 */
[----:B------:R-:W2:Y:S04]  /*10070*/  SHFL.IDX PT, R10, R11, RZ, 0x181f ;  /* 0x00181fff0b0a7589 */ /* 0x000ea800000e0000 */
[----:B------:R-:W3:Y:S04]  /*10080*/  SHFL.IDX PT, R6, R13, 0x1, 0x181f ;  /* 0x00381f000d067f89 */ /* 0x000ee800000e0000 */
[----:B------:R-:W4:Y:S01]  /*10090*/  SHFL.IDX PT, R8, R11, 0x1, 0x181f ;  /* 0x00381f000b087f89 */ /* 0x000f2200000e0000 */
[C---:B-1----:R-:W-:Y:S05]  /*100a0*/  IADD3 R18, P0, R9.reuse, R249, RZ ;  /* 0x000000f909127210 */ /* 0x042fea0007f1e0ff */
        /* <DEDUP_REMOVED lines=10> */
[----:B---3--:R-:W-:Y:S04]  /*10150*/  IADD3 R24, P0, R6, R249, RZ ;  /* 0x000000f906187210 */ /* 0x008fe80007f1e0ff */
[----:B------:R1:W-:Y:S01]  /*10160*/  LDGSTS.E.BYPASS.LTC128B.128 [R235+0xe100], [R20.64], !P6 ;  /* 0x0e10000014eb7fae */ /* 0x0003e2000f101d52 */
[----:B----4-:R-:W-:Y:S01]  /*10170*/  IMAD.X R25, R8, 0x1, R248, P0 ;  /* 0x0000000108197824 */ /* 0x010fe200000e06f8 */
[----:B------:R-:W-:Y:S04]  /*10180*/  IADD3 R22, P0, R6, R250, RZ ;  /* 0x000000fa06167210 */ /* 0x000fe80007f1e0ff */
[----:B------:R1:W-:Y:S01]  /*10190*/  LDGSTS.E.BYPASS.LTC128B.128 [R235+0x9100], [R24.64], !P3 ;  /* 0x0910000018eb7fae */ /* 0x0003e2000d901d52 */
        /* <DEDUP_REMOVED lines=8> */
.L_x_2005:
[----:B--2-4-:R-:W-:Y:S01]  /*10220*/  PLOP3.LUT P0, PT, PT, PT, UP1, 0x80, 0x0 ;  /* 0x000000000000781c */ /* 0x014fe20003f0f018 */
[----:B------:R-:W0:Y:S01]  /*10230*/  LDGDEPBAR ;  /* 0x00000000000079af */ /* 0x000e220000000000 */
[----:B-1----:R-:W-:Y:S01]  /*10240*/  IMAD.MOV.U32 R15, RZ, RZ, R240 ;  /* 0x000000ffff0f7224 */ /* 0x002fe200078e00f0 */
[----:B------:R-:W-:Y:S01]  /*10250*/  USHF.L.U32 UR4, UR20, 0x6, URZ ;  /* 0x0000000614047899 */ /* 0x000fe2000800063f */
[----:B------:R-:W-:Y:S09]  /*10260*/  IMAD.U32 R8, RZ, RZ, UR10 ;  /* 0x0000000aff087e24 */ /* 0x000ff2000f8e00ff */
[----:B------:R-:W-:Y:S01]  /*10270*/  @P0 IMAD.HI.U32 R6, R240, c[0x0][0x2c8], RZ ;  /* 0x0000b200f0060a27 */ /* 0x000fe200078e00ff */
[----:B------:R-:W-:Y:S11]  /*10280*/  PLOP3.LUT P0, PT, PT, PT, UP1, 0x80, 0x0 ;  /* 0x000000000000781c */ /* 0x000ff60003f0f018 */
[----:B------:R-:W-:Y:S02]  /*10290*/  @!UPT UIADD3 URZ, URZ, URZ, URZ ;  /* 0x0000003f3f3ff290 */ /* 0x000fe4000fffe03f */
[----:B------:R-:W-:Y:S01]  /*102a0*/  @P0 SHF.R.U32.HI R15, RZ, c[0x0][0x2cc], R6 ;  /* 0x0000b300ff0f0a19 */ /* 0x000fe20000011606 */
[----:B------:R-:W-:Y:S01]  /*102b0*/  IMAD.U32 R6, RZ, RZ, UR4 ;  /* 0x00000004ff067e24 */ /* 0x000fe2000f8e00ff */
[----:B------:R-:W-:Y:S03]  /*102c0*/  PLOP3.LUT P0, PT, PT, PT, UP0, 0x40, 0x0 ;  /* 0x000000000000781c */ /* 0x000fe60003f0e808 */
[----:B------:R-:W1:Y:S01]  /*102d0*/  SHFL.IDX PT, R11, R15, RZ, 0x1c1f ;  /* 0x001c1fff0f0b7589 */ /* 0x000e6200000e0000 */
[----:B------:R-:W-:Y:S04]  /*102e0*/  IADD3 R9, -R241, 0x1, -R6 ;  /* 0x00000001f1097810 */ /* 0x000fe80007ffe906 */
[----:B------:R-:W-:Y:S04]  /*102f0*/  IADD3 R8, R9, -c[0x0][0x168], R8 ;  /* 0x80005a0009087a10 */ /* 0x000fe80007ffe008 */
[C---:B------:R-:W-:Y:S02]  /*10300*/  IADD3 R10, R8.reuse, c[0x0][0x328], RZ ;  /* 0x0000ca00080a7a10 */ /* 0x040fe40007ffe0ff */
[----:B------:R-:W-:Y:S03]  /*10310*/  IADD3 R8, R8, UR11, RZ ;  /* 0x0000000b08087c10 */ /* 0x000fe6000fffe0ff */
[--C-:B-1-3--:R-:W-:Y:S02]  /*10320*/  IMAD.IADD R14, R10, 0x1, R11.reuse ;  /* 0x000000010a0e7824 */ /* 0x10afe400078e020b */
        /* <DEDUP_REMOVED lines=17> */
.L_x_2008:
[----:B------:R-:W-:Y:S04]  /*10440*/  MOV R9, c[0x0][0x32c] ;  /* 0x0000cb0000097a02 */ /* 0x000fe80000000f00 */
[----:B------:R-:W-:Y:S11]  /*10450*/  ISETP.NE.AND P0, PT, R9, 0x1, PT ;  /* 0x000000010900780c */ /* 0x000ff60003f05270 */
[----:B------:R-:W-:Y:S02]  /*10460*/  @!UPT UIADD3 URZ, URZ, URZ, URZ ;  /* 0x0000003f3f3ff290 */ /* 0x000fe4000fffe03f */
[----:B------:R-:W-:Y:S05]  /*10470*/  @P0 IMAD.HI.U32 R9, R11, c[0x0][0x330], RZ ;  /* 0x0000cc000b090a27 */ /* 0x000fea00078e00ff */
[----:B------:R-:W-:Y:S02]  /*10480*/  @P0 SHF.R.U32.HI R11, RZ, c[0x0][0x334], R9 ;  /* 0x0000cd00ff0b0a19 */ /* 0x000fe40000011609 */
.L_x_2009:
[----:B------:R-:W-:Y:S05]  /*10490*/  BSYNC B0 ;  /* 0x0000000000007941 */ /* 0x000fea0003800000 */
.L_x_2007:
[----:B------:R-:W-:Y:S04]  /*104a0*/  IMAD R16, R11, c[0x0][0x32c], -R6 ;  /* 0x0000cb000b107a24 */ /* 0x000fe800078e0a06 */
[----:B------:R-:W-:Y:S05]  /*104b0*/  IMAD.IADD R16, R16, 0x1, -R241 ;  /* 0x0000000110107824 */ /* 0x000fea00078e0af1 */
[----:B------:R-:W-:Y:S02]  /*104c0*/  IADD3 R9, R16, c[0x0][0x32c], RZ ;  /* 0x0000cb0010097a10 */ /* 0x000fe40007ffe0ff */
[----:B------:R-:W-:Y:S02]  /*104d0*/  IMNMX R13, R13, R16, !PT ;  /* 0x000000100d0d7217 */ /* 0x000fe40007800200 */
[----:B------:R-:W-:Y:S02]  /*104e0*/  IMNMX R14, R14, R9, PT ;  /* 0x000000090e0e7217 */ /* 0x000fe40003800200 */
.L_x_2006:
[----:B------:R-:W-:Y:S01]  /*104f0*/  UISETP.GT.AND UP2, UPT, UR20, -0x1, UPT ;  /* 0xffffffff1400788c */ /* 0x000fe2000bf44270 */
[----:B------:R-:W1:Y:S05]  /*10500*/  SHFL.IDX PT, R15, R15, 0x1, 0x1c1f ;  /* 0x003c1f000f0f7f89 */ /* 0x000e6a00000e0000 */
[----:B------:R-:W-:Y:S04]  /*10510*/  PLOP3.LUT P0, PT, PT, PT, UP2, 0x80, 0x0 ;  /* 0x000000000000781c */ /* 0x000fe80003f0f028 */
[----:B------:R-:W-:Y:S04]  /*10520*/  ISETP.GT.AND P0, PT, R13, RZ, P0 ;  /* 0x000000ff0d00720c */ /* 0x000fe80000704270 */
        /* <DEDUP_REMOVED lines=58> */
[----:B------:R-:W-:Y:S04]  /*108d0*/  PLOP3.LUT P0, PT, PT, PT, UP2, 0x80, 0x0 ;  /* 0x000000000000781c */ /* 0x000fe80003f0f028 */
[----:B------:R-:W-:Y:S01]  /*108e0*/  ISETP.GT.AND P0, PT, R13, 0x39, P0 ;  /* 0x000000390d00780c */ /* 0x000fe20000704270 */
[--C-:B-1----:R-:W-:Y:S03]  /*108f0*/  IMAD.IADD R13, R10, 0x1, R15.reuse ;  /* 0x000000010a0d7824 */ /* 0x102fe600078e020f */
[----:B------:R-:W-:Y:S01]  /*10900*/  ISETP.LT.OR P0, PT, R14, 0x3a, P0 ;  /* 0x0000003a0e00780c */ /* 0x000fe20000701670 */
[----:B------:R-:W-:Y:S03]  /*10910*/  IMAD.IADD R14, R8, 0x1, R15 ;  /* 0x00000001080e7824 */ /* 0x000fe600078e020f */
        /* <DEDUP_REMOVED lines=19> */
.L_x_2012:
[----:B------:R-:W-:Y:S04]  /*10a50*/  MOV R8, 0x1 ;  /* 0x0000000100087802 */ /* 0x000fe80000000f00 */
[----:B------:R-:W-:Y:S11]  /*10a60*/  ISETP.NE.AND P0, PT, R8, c[0x0][0x32c], PT ;  /* 0x0000cb0008007a0c */ /* 0x000ff60003f05270 */
[----:B------:R-:W-:Y:S02]  /*10a70*/  @!UPT UIADD3 URZ, URZ, URZ, URZ ;  /* 0x0000003f3f3ff290 */ /* 0x000fe4000fffe03f */
[----:B------:R-:W-:Y:S05]  /*10a80*/  @P0 IMAD.HI.U32 R8, R15, c[0x0][0x330], RZ ;  /* 0x0000cc000f080a27 */ /* 0x000fea00078e00ff */
[----:B------:R-:W-:Y:S02]  /*10a90*/  @P0 SHF.R.U32.HI R15, RZ, c[0x0][0x334], R8 ;  /* 0x0000cd00ff0f0a19 */ /* 0x000fe40000011608 */
.L_x_2013:
[----:B------:R-:W-:Y:S05]  /*10aa0*/  BSYNC B0 ;  /* 0x0000000000007941 */ /* 0x000fea0003800000 */
.L_x_2011:
[----:B------:R-:W-:Y:S04]  /*10ab0*/  IMAD R6, R15, c[0x0][0x32c], -R6 ;  /* 0x0000cb000f067a24 */ /* 0x000fe800078e0a06 */
[----:B------:R-:W-:Y:S05]  /*10ac0*/  IMAD.IADD R15, R6, 0x1, -R241 ;  /* 0x00000001060f7824 */ /* 0x000fea00078e0af1 */
[----:B------:R-:W-:Y:S02]  /*10ad0*/  IADD3 R6, R15, c[0x0][0x32c], RZ ;  /* 0x0000cb000f067a10 */ /* 0x000fe40007ffe0ff */
[----:B------:R-:W-:Y:S02]  /*10ae0*/  IMNMX R14, R14, R15, !PT ;  /* 0x0000000f0e0e7217 */ /* 0x000fe40007800200 */
[----:B------:R-:W-:Y:S02]  /*10af0*/  IMNMX R13, R13, R6, PT ;  /* 0x000000060d0d7217 */ /* 0x000fe40003800200 */
.L_x_2010:
[----:B------:R-:W-:Y:S01]  /*10b00*/  PLOP3.LUT P0, PT, PT, PT, UP2, 0x80, 0x0 ;  /* 0x000000000000781c */ /* 0x000fe20003f0f028 */
[----:B------:R-:W-:Y:S03]  /*10b10*/  LDSM.16.MT88.4 R20, [R226+0x100] ;  /* 0x00010000e214783b */ /* 0x000fe60000004200 */
[----:B------:R-:W-:Y:S04]  /*10b20*/  ISETP.GT.AND P0, PT, R14, RZ, P0 ;  /* 0x000000ff0e00720c */ /* 0x000fe80000704270 */
[----:B------:R-:W-:Y:S01]  /*10b30*/  ISETP.LT.OR P0, PT, R13, 0x1, P0 ;  /* 0x000000010d00780c */ /* 0x000fe20000701670 */
[----:B------:R-:W-:Y:S03]  /*10b40*/  LDSM.16.MT88.4 R28, [R225+0x100] ;  /* 0x00010000e11c783b */ /* 0x000fe60000004200 */
        /* <DEDUP_REMOVED lines=26> */
[C---:B------:R-:W-:Y:S04]  /*10cf0*/  ISETP.LT.OR P0, PT, R13.reuse, 0x11, P0 ;  /* 0x000000110d00780c */ /* 0x040fe80000701670 */
[----:B------:R-:W-:Y:S02]  /*10d00*/  FSEL R194, R194, -INF , !P0 ;  /* 0xff800000c2c27808 */ /* 0x000fe40004000000 */
[----:B------:R-:W-:Y:S02]  /*10d10*/  PLOP3.LUT P0, PT, PT, PT, UP2, 0x80, 0x0 ;  /* 0x000000000000781c */ /* 0x000fe40003f0f028 */
[----:B------:R-:W-:Y:S02]  /*10d20*/  FMNMX.FTZ R15, R194, R15, !PT ;  /* 0x0000000fc20f7209 */ /* 0x000fe40007810000 */
[----:B------:R-:W-:Y:S04]  /*10d30*/  ISETP.GT.AND P0, PT, R14, 0x11, P0 ;  /* 0x000000110e00780c */ /* 0x000fe80000704270 */
        /* <DEDUP_REMOVED lines=40> */
[----:B------:R-:W-:Y:S01]  /*10fc0*/  PLOP3.LUT P0, PT, PT, PT, UP2, 0x80, 0x0 ;  /* 0x000000000000781c */ /* 0x000fe20003f0f028 */
[----:B------:R-:W1:Y:S01]  /*10fd0*/  SHFL.BFLY PT, R5, R0, 0x2, 0x1f ;  /* 0x0c401f0000057f89 */ /* 0x000e6200000e0000 */
        /* <DEDUP_REMOVED lines=8> */
[C---:B------:R-:W-:Y:S02]  /*11060*/  ISETP.LT.OR P0, PT, R13.reuse, 0x32, P0 ;  /* 0x000000320d00780c */ /* 0x040fe40000701670 */
[----:B-1----:R-:W-:Y:S02]  /*11070*/  FMNMX.FTZ R12, R0, R5, !PT ;  /* 0x00000005000c7209 */ /* 0x002fe40007810000 */
[----:B------:R-:W-:Y:S02]  /*11080*/  FSEL R178, R178, -INF , !P0 ;  /* 0xff800000b2b27808 */ /* 0x000fe40004000000 */
[----:B------:R-:W-:Y:S02]  /*11090*/  PLOP3.LUT P0, PT, PT, PT, UP2, 0x80, 0x0 ;  /* 0x000000000000781c */ /* 0x000fe40003f0f028 */
[----:B------:R-:W-:Y:S02]  /*110a0*/  FMNMX.FTZ R15, R178, R15, !PT ;  /* 0x0000000fb20f7209 */ /* 0x000fe40007810000 */
[----:B------:R-:W-:Y:S04]  /*110b0*/  ISETP.GT.AND P0, PT, R14, 0x38, P0 ;  /* 0x000000380e00780c */ /* 0x000fe80000704270 */
[C---:B------:R-:W-:Y:S04]  /*110c0*/  ISETP.LT.OR P0, PT, R13.reuse, 0x39, P0 ;  /* 0x000000390d00780c */ /* 0x040fe80000701670 */
[----:B------:R-:W-:Y:S02]  /*110d0*/  FSEL R176, R176, -INF , !P0 ;  /* 0xff800000b0b07808 */ /* 0x000fe40004000000 */
[----:B------:R-:W-:Y:S01]  /*110e0*/  PLOP3.LUT P0, PT, PT, PT, UP2, 0x80, 0x0 ;  /* 0x000000000000781c */ /* 0x000fe20003f0f028 */
[----:B------:R-:W-:Y:S01]  /*110f0*/  UISETP.GT.AND UP2, UPT, UR20, UR9, UPT ;  /* 0x000000091400728c */ /* 0x000fe2000bf44270 */
[----:B------:R-:W-:Y:S01]  /*11100*/  FMNMX.FTZ R0, R176, R15, !PT ;  /* 0x0000000fb0007209 */ /* 0x000fe20007810000 */
[----:B------:R-:W-:Y:S01]  /*11110*/  UIADD3 UR20, UR20, -0x1, URZ ;  /* 0xffffffff14147890 */ /* 0x000fe2000fffe03f */
[----:B------:R-:W-:Y:S04]  /*11120*/  ISETP.GT.AND P0, PT, R14, 0x39, P0 ;  /* 0x000000390e00780c */ /* 0x000fe80000704270 */
[----:B------:R-:W-:Y:S02]  /*11130*/  ISETP.LT.OR P0, PT, R13, 0x3a, P0 ;  /* 0x0000003a0d00780c */ /* 0x000fe40000701670 */
[----:B------:R-:W1:Y:S02]  /*11140*/  SHFL.BFLY PT, R13, R12, 0x1, 0x1f ;  /* 0x0c201f000c0d7f89 */ /* 0x000e6400000e0000 */
[----:B------:R-:W-:Y:S04]  /*11150*/  FSEL R165, R7, -INF , !P0 ;  /* 0xff80000007a57808 */ /* 0x000fe80004000000 */
[----:B------:R-:W-:Y:S05]  /*11160*/  FMNMX.FTZ R4, R165, R0, !PT ;  /* 0x00000000a5047209 */ /* 0x000fea0007810000 */
[----:B------:R-:W2:Y:S01]  /*11170*/  SHFL.BFLY PT, R7, R4, 0x2, 0x1f ;  /* 0x0c401f0004077f89 */ /* 0x000ea200000e0000 */
[----:B-1----:R-:W-:Y:S07]  /*11180*/  FMNMX.FTZ R0, R12, R13, !PT ;  /* 0x0000000d0c007209 */ /* 0x002fee0007810000 */
[----:B------:R-:W-:Y:S01]  /*11190*/  LDSM.16.MT88.4 R12, [R231+0x100] ;  /* 0x00010000e70c783b */ /* 0x000fe20000004200 */
[C---:B------:R-:W-:Y:S01]  /*111a0*/  FSETP.NEU.FTZ.AND P0, PT, R0.reuse, -INF , PT ;  /* 0xff8000000000780b */ /* 0x040fe20003f1d000 */
[----:B------:R-:W-:Y:S05]  /*111b0*/  FMUL.FTZ R188, R0, c[0x0][0x2d0] ;  /* 0x0000b40000bc7a20 */ /* 0x000fea0000410000 */
[----:B------:R-:W-:Y:S02]  /*111c0*/  FSEL R188, R188, RZ, P0 ;  /* 0x000000ffbcbc7208 */ /* 0x000fe40000000000 */
[----:B--2---:R-:W-:Y:S02]  /*111d0*/  FMNMX.FTZ R5, R4, R7, !PT ;  /* 0x0000000704057209 */ /* 0x004fe40007810000 */
[----:B------:R-:W-:Y:S01]  /*111e0*/  FSEL R4, R0, RZ, P0 ;  /* 0x000000ff00047208 */ /* 0x000fe20000000000 */
[--C-:B------:R-:W-:Y:S02]  /*111f0*/  FFMA.FTZ R180, R169, c[0x0][0x2d0], -R188.reuse ;  /* 0x0000b400a9b47a23 */ /* 0x100fe400000108bc */
[----:B------:R-:W1:Y:S01]  /*11200*/  SHFL.BFLY PT, R164, R5, 0x1, 0x1f ;  /* 0x0c201f0005a47f89 */ /* 0x000e6200000e0000 */
[--C-:B------:R-:W-:Y:S02]  /*11210*/  FFMA.FTZ R167, R11, c[0x0][0x2d0], -R188.reuse ;  /* 0x0000b4000ba77a23 */ /* 0x100fe400000108bc */
[----:B------:R-:W-:Y:S01]  /*11220*/  FADD.FTZ R4, -R4, R3 ;  /* 0x0000000304047221 */ /* 0x000fe20000010100 */
[----:B------:R-:W-:Y:S01]  /*11230*/  MUFU.EX2 R180, R180 ;  /* 0x000000b400b47308 */ /* 0x000fe20000000800 */
[--C-:B------:R-:W-:Y:S02]  /*11240*/  FFMA.FTZ R166, R171, c[0x0][0x2d0], -R188.reuse ;  /* 0x0000b400aba67a23 */ /* 0x100fe400000108bc */
[--C-:B------:R-:W-:Y:S02]  /*11250*/  FFMA.FTZ R181, R9, c[0x0][0x2d0], -R188.reuse ;  /* 0x0000b40009b57a23 */ /* 0x100fe400000108bc */
[----:B------:R-:W-:Y:S02]  /*11260*/  FMUL.FTZ R3, R4, c[0x0][0x2d0] ;  /* 0x0000b40004037a20 */ /* 0x000fe40000410000 */
[--C-:B------:R-:W-:Y:S02]  /*11270*/  FFMA.FTZ R192, R175, c[0x0][0x2d0], -R188.reuse ;  /* 0x0000b400afc07a23 */ /* 0x100fe400000108bc */
[--C-:B------:R-:W-:Y:S01]  /*11280*/  FFMA.FTZ R190, R195, c[0x0][0x2d0], -R188.reuse ;  /* 0x0000b400c3be7a23 */ /* 0x100fe200000108bc */
[----:B------:R-:W2:Y:S01]  /*11290*/  MUFU.EX2 R167, R167 ;  /* 0x000000a700a77308 */ /* 0x000ea20000000800 */
[--C-:B------:R-:W-:Y:S02]  /*112a0*/  FFMA.FTZ R195, R173, c[0x0][0x2d0], -R188.reuse ;  /* 0x0000b400adc37a23 */ /* 0x100fe400000108bc */
[--C-:B------:R-:W-:Y:S02]  /*112b0*/  FFMA.FTZ R193, R193, c[0x0][0x2d0], -R188.reuse ;  /* 0x0000b400c1c17a23 */ /* 0x100fe400000108bc */
[--C-:B------:R-:W-:Y:S02]  /*112c0*/  FFMA.FTZ R206, R207, c[0x0][0x2d0], -R188.reuse ;  /* 0x0000b400cfce7a23 */ /* 0x100fe400000108bc */
[--C-:B------:R-:W-:Y:S02]  /*112d0*/  FFMA.FTZ R205, R205, c[0x0][0x2d0], -R188.reuse ;  /* 0x0000b400cdcd7a23 */ /* 0x100fe400000108bc */
[--C-:B------:R-:W-:Y:S01]  /*112e0*/  FFMA.FTZ R203, R203, c[0x0][0x2d0], -R188.reuse ;  /* 0x0000b400cbcb7a23 */ /* 0x100fe200000108bc */
[----:B-1----:R-:W-:Y:S01]  /*112f0*/  FMNMX.FTZ R164, R164, R5, !PT ;  /* 0x00000005a4a47209 */ /* 0x002fe20007810000 */
[----:B------:R-:W-:Y:S01]  /*11300*/  MUFU.EX2 R166, R166 ;  /* 0x000000a600a67308 */ /* 0x000fe20000000800 */
[--C-:B------:R-:W-:Y:S02]  /*11310*/  FFMA.FTZ R201, R201, c[0x0][0x2d0], -R188.reuse ;  /* 0x0000b400c9c97a23 */ /* 0x100fe400000108bc */
[C---:B------:R-:W-:Y:S01]  /*11320*/  FSETP.NEU.FTZ.AND P0, PT, R164.reuse, -INF , PT ;  /* 0xff800000a400780b */ /* 0x040fe20003f1d000 */
[C---:B------:R-:W-:Y:S02]  /*11330*/  FMUL.FTZ R177, R164.reuse, c[0x0][0x2d0] ;  /* 0x0000b400a4b17a20 */ /* 0x040fe40000410000 */
[--C-:B------:R-:W-:Y:S01]  /*11340*/  FFMA.FTZ R191, R191, c[0x0][0x2d0], -R188.reuse ;  /* 0x0000b400bfbf7a23 */ /* 0x100fe200000108bc */
[----:B------:R-:W-:Y:S01]  /*11350*/  FSEL R5, R164, RZ, P0 ;  /* 0x000000ffa4057208 */ /* 0x000fe20000000000 */
[----:B------:R-:W-:Y:S01]  /*11360*/  FFMA.FTZ R187, R187, c[0x0][0x2d0], -R188 ;  /* 0x0000b400bbbb7a23 */ /* 0x000fe200000108bc */
[----:B------:R-:W-:Y:S01]  /*11370*/  FSEL R177, R177, RZ, P0 ;  /* 0x000000ffb1b17208 */ /* 0x000fe20000000000 */
[----:B------:R-:W1:Y:S01]  /*11380*/  MUFU.EX2 R181, R181 ;  /* 0x000000b500b57308 */ /* 0x000e620000000800 */
[----:B------:R-:W-:Y:S01]  /*11390*/  PLOP3.LUT P0, PT, PT, PT, UP2, 0x80, 0x0 ;  /* 0x000000000000781c */ /* 0x000fe20003f0f028 */
[----:B------:R-:W-:Y:S02]  /*113a0*/  FADD.FTZ R5, -R5, R2 ;  /* 0x0000000205057221 */ /* 0x000fe40000010100 */
[--C-:B------:R-:W-:Y:S02]  /*113b0*/  FFMA.FTZ R185, R10, c[0x0][0x2d0], -R177.reuse ;  /* 0x0000b4000ab97a23 */ /* 0x100fe400000108b1 */
[--C-:B------:R-:W-:Y:S01]  /*113c0*/  FFMA.FTZ R184, R168, c[0x0][0x2d0], -R177.reuse ;  /* 0x0000b400a8b87a23 */ /* 0x100fe200000108b1 */
[----:B--2---:R-:W-:Y:S01]  /*113d0*/  F2FP.BF16.PACK_AB R168, R167, R180 ;  /* 0x000000b4a7a8723e */ /* 0x004fe200000010ff */
[--C-:B------:R-:W-:Y:S02]  /*113e0*/  FFMA.FTZ R183, R8, c[0x0][0x2d0], -R177.reuse ;  /* 0x0000b40008b77a23 */ /* 0x100fe400000108b1 */
[--C-:B------:R-:W-:Y:S01]  /*113f0*/  FFMA.FTZ R182, R6, c[0x0][0x2d0], -R177.reuse ;  /* 0x0000b40006b67a23 */ /* 0x100fe200000108b1 */
[----:B------:R-:W2:Y:S01]  /*11400*/  MUFU.EX2 R3, R3 ;  /* 0x0000000300037308 */ /* 0x000ea20000000800 */
[----:B------:R-:W-:Y:S02]  /*11410*/  FMUL.FTZ R2, R5, c[0x0][0x2d0] ;  /* 0x0000b40005027a20 */ /* 0x000fe40000410000 */
[--C-:B------:R-:W-:Y:S02]  /*11420*/  FFMA.FTZ R199, R172, c[0x0][0x2d0], -R177.reuse ;  /* 0x0000b400acc77a23 */ /* 0x100fe400000108b1 */
[--C-:B------:R-:W-:Y:S02]  /*11430*/  FFMA.FTZ R176, R176, c[0x0][0x2d0], -R177.reuse ;  /* 0x0000b400b0b07a23 */ /* 0x100fe400000108b1 */
[--C-:B------:R-:W-:Y:S02]  /*11440*/  FFMA.FTZ R194, R194, c[0x0][0x2d0], -R177.reuse ;  /* 0x0000b400c2c27a23 */ /* 0x100fe400000108b1 */
[--C-:B------:R-:W-:Y:S01]  /*11450*/  FFMA.FTZ R197, R196, c[0x0][0x2d0], -R177.reuse ;  /* 0x0000b400c4c57a23 */ /* 0x100fe200000108b1 */
[----:B------:R-:W-:Y:S01]  /*11460*/  MUFU.EX2 R185, R185 ;  /* 0x000000b900b97308 */ /* 0x000fe20000000800 */
[--C-:B------:R-:W-:Y:S01]  /*11470*/  FFMA.FTZ R196, R174, c[0x0][0x2d0], -R177.reuse ;  /* 0x0000b400aec47a23 */ /* 0x100fe200000108b1 */
[----:B-1----:R-:W-:Y:S01]  /*11480*/  F2FP.BF16.PACK_AB R170, R181, R166 ;  /* 0x000000a6b5aa723e */ /* 0x002fe200000010ff */
[----:B------:R-:W-:Y:S01]  /*11490*/  LDSM.16.MT88.4 R172, [R226+0x4900] ;  /* 0x00490000e2ac783b */ /* 0x000fe20000004200 */
[--C-:B------:R-:W-:Y:S02]  /*114a0*/  FFMA.FTZ R204, R204, c[0x0][0x2d0], -R177.reuse ;  /* 0x0000b400cccc7a23 */ /* 0x100fe400000108b1 */
[--C-:B------:R-:W-:Y:S02]  /*114b0*/  FFMA.FTZ R207, R202, c[0x0][0x2d0], -R177.reuse ;  /* 0x0000b400cacf7a23 */ /* 0x100fe400000108b1 */
[--C-:B------:R-:W-:Y:S02]  /*114c0*/  FFMA.FTZ R200, R200, c[0x0][0x2d0], -R177.reuse ;  /* 0x0000b400c8c87a23 */ /* 0x100fe400000108b1 */
[----:B------:R-:W1:Y:S01]  /*114d0*/  MUFU.EX2 R184, R184 ;  /* 0x000000b800b87308 */ /* 0x000e620000000800 */
[--C-:B------:R-:W-:Y:S02]  /*114e0*/  FFMA.FTZ R198, R198, c[0x0][0x2d0], -R177.reuse ;  /* 0x0000b400c6c67a23 */ /* 0x100fe400000108b1 */
[--C-:B------:R-:W-:Y:S02]  /*114f0*/  FFMA.FTZ R202, R189, c[0x0][0x2d0], -R188.reuse ;  /* 0x0000b400bdca7a23 */ /* 0x100fe400000108bc */
[C---:B--2---:R-:W-:Y:S02]  /*11500*/  FMUL.FTZ R4, R3.reuse, R160 ;  /* 0x000000a003047220 */ /* 0x044fe40000410000 */
        /* <DEDUP_REMOVED lines=8> */
[----:B------:R-:W2:Y:S01]  /*11590*/  MUFU.EX2 R182, R182 ;  /* 0x000000b600b67308 */ /* 0x000ea20000000800 */
[C---:B------:R-:W-:Y:S02]  /*115a0*/  FMUL.FTZ R32, R3.reuse, R132 ;  /* 0x0000008403207220 */ /* 0x040fe40000410000 */
[----:B------:R-:W-:Y:S01]  /*115b0*/  FMUL.FTZ R33, R3, R133 ;  /* 0x0000008503217220 */ /* 0x000fe20000410000 */
[----:B-1----:R-:W-:Y:S01]  /*115c0*/  F2FP.BF16.PACK_AB R169, R184, R185 ;  /* 0x000000b9b8a9723e */ /* 0x002fe200000010ff */
[----:B------:R-:W-:Y:S02]  /*115d0*/  FFMA.FTZ R188, R179, c[0x0][0x2d0], -R188 ;  /* 0x0000b400b3bc7a23 */ /* 0x000fe400000108bc */
[--C-:B------:R-:W-:Y:S02]  /*115e0*/  FFMA.FTZ R189, R178, c[0x0][0x2d0], -R177.reuse ;  /* 0x0000b400b2bd7a23 */ /* 0x100fe400000108b1 */
        /* <DEDUP_REMOVED lines=10> */
[----:B--2---:R-:W-:Y:S01]  /*11690*/  F2FP.BF16.PACK_AB R171, R182, R183 ;  /* 0x000000b7b6ab723e */ /* 0x004fe200000010ff */
[C---:B------:R-:W-:Y:S02]  /*116a0*/  FMUL.FTZ R52, R3.reuse, R52 ;  /* 0x0000003403347220 */ /* 0x040fe40000410000 */
[C---:B------:R-:W-:Y:S02]  /*116b0*/  FMUL.FTZ R53, R3.reuse, R53 ;  /* 0x0000003503357220 */ /* 0x040fe40000410000 */
[C---:B------:R-:W-:Y:S01]  /*116c0*/  FMUL.FTZ R56, R3.reuse, R56 ;  /* 0x0000003803387220 */ /* 0x040fe20000410000 */
[----:B------:R-:W2:Y:S01]  /*116d0*/  MUFU.EX2 R193, R193 ;  /* 0x000000c100c17308 */ /* 0x000ea20000000800 */
[C---:B------:R-:W-:Y:S02]  /*116e0*/  FMUL.FTZ R57, R3.reuse, R57 ;  /* 0x0000003903397220 */ /* 0x040fe40000410000 */
[C---:B------:R-:W-:Y:S02]  /*116f0*/  FMUL.FTZ R60, R3.reuse, R60 ;  /* 0x0000003c033c7220 */ /* 0x040fe40000410000 */
[C---:B-1----:R-:W-:Y:S02]  /*11700*/  FMUL.FTZ R6, R2.reuse, R162 ;  /* 0x000000a202067220 */ /* 0x042fe40000410000 */
[C---:B------:R-:W-:Y:S02]  /*11710*/  FMUL.FTZ R7, R2.reuse, R163 ;  /* 0x000000a302077220 */ /* 0x040fe40000410000 */
[----:B------:R-:W-:Y:S01]  /*11720*/  LDSM.16.MT88.4 R160, [R225+0x2900] ;  /* 0x00290000e1a0783b */ /* 0x000fe20000004200 */
[C---:B------:R-:W-:Y:S01]  /*11730*/  FMUL.FTZ R10, R2.reuse, R158 ;  /* 0x0000009e020a7220 */ /* 0x040fe20000410000 */
[----:B------:R-:W-:Y:S01]  /*11740*/  MUFU.EX2 R192, R192 ;  /* 0x000000c000c07308 */ /* 0x000fe20000000800 */
[C---:B------:R-:W-:Y:S02]  /*11750*/  FMUL.FTZ R11, R2.reuse, R159 ;  /* 0x0000009f020b7220 */ /* 0x040fe40000410000 */
[C---:B------:R-:W-:Y:S03]  /*11760*/  HMMA.16816.F32.BF16 R4, R168.reuse, R12, R4 ;  /* 0x0000000ca804723c */ /* 0x040fe60000041804 */
[----:B------:R-:W-:Y:S02]  /*11770*/  LDSM.16.MT88.4 R156, [R226+0x2900] ;  /* 0x00290000e29c783b */ /* 0x000fe40000004200 */
[C---:B------:R-:W-:Y:S02]  /*11780*/  FMUL.FTZ R18, R2.reuse, R150 ;  /* 0x0000009602127220 */ /* 0x040fe40000410000 */
[C---:B------:R-:W-:Y:S01]  /*11790*/  FMUL.FTZ R12, R3.reuse, R152 ;  /* 0x00000098030c7220 */ /* 0x040fe20000410000 */
[C---:B------:R-:W-:Y:S01]  /*117a0*/  HMMA.16816.F32.BF16 R8, R168.reuse, R14, R8 ;  /* 0x0000000ea808723c */ /* 0x040fe20000041808 */
[----:B------:R-:W-:Y:S03]  /*117b0*/  MUFU.EX2 R195, R195 ;  /* 0x000000c300c37308 */ /* 0x000fe60000000800 */
[C---:B------:R-:W-:Y:S02]  /*117c0*/  FMUL.FTZ R13, R3.reuse, R153 ;  /* 0x00000099030d7220 */ /* 0x040fe40000410000 */
[C---:B------:R-:W-:Y:S02]  /*117d0*/  FMUL.FTZ R19, R2.reuse, R151 ;  /* 0x0000009702137220 */ /* 0x040fe40000410000 */
[C---:B------:R-:W-:Y:S01]  /*117e0*/  FMUL.FTZ R14, R2.reuse, R154 ;  /* 0x0000009a020e7220 */ /* 0x040fe20000410000 */
[----:B------:R-:W-:Y:S02]  /*117f0*/  LDSM.16.MT88.4 R148, [R224+0x900] ;  /* 0x00090000e094783b */ /* 0x000fe40000004200 */
[----:B------:R-:W-:Y:S01]  /*11800*/  MUFU.EX2 R194, R194 ;  /* 0x000000c200c27308 */ /* 0x000fe20000000800 */
[C---:B------:R-:W-:Y:S02]  /*11810*/  FMUL.FTZ R15, R2.reuse, R155 ;  /* 0x0000009b020f7220 */ /* 0x040fe40000410000 */
[C---:B------:R-:W-:Y:S02]  /*11820*/  FMUL.FTZ R26, R2.reuse, R142 ;  /* 0x0000008e021a7220 */ /* 0x040fe40000410000 */
[C---:B------:R-:W-:Y:S01]  /*11830*/  FMUL.FTZ R27, R2.reuse, R143 ;  /* 0x0000008f021b7220 */ /* 0x040fe20000410000 */
[----:B------:R-:W1:Y:S01]  /*11840*/  LDSM.16.MT88.4 R152, [R224+0x100] ;  /* 0x00010000e098783b */ /* 0x000e620000004200 */
[C---:B------:R-:W-:Y:S01]  /*11850*/  FMUL.FTZ R34, R2.reuse, R134 ;  /* 0x0000008602227220 */ /* 0x040fe20000410000 */
[C---:B------:R-:W-:Y:S02]  /*11860*/  HMMA.16816.F32.BF16 R12, R168.reuse, R20, R12 ;  /* 0x00000014a80c723c */ /* 0x040fe4000004180c */
[----:B------:R-:W3:Y:S01]  /*11870*/  MUFU.EX2 R197, R197 ;  /* 0x000000c500c57308 */ /* 0x000ee20000000800 */
[C---:B------:R-:W-:Y:S02]  /*11880*/  FMUL.FTZ R35, R2.reuse, R135 ;  /* 0x0000008702237220 */ /* 0x040fe40000410000 */
[C---:B------:R-:W-:Y:S01]  /*11890*/  FMUL.FTZ R38, R2.reuse, R38 ;  /* 0x0000002602267220 */ /* 0x040fe20000410000 */
[----:B------:R-:W-:Y:S01]  /*118a0*/  LDSM.16.MT88.4 R132, [R225+0x2100] ;  /* 0x00210000e184783b */ /* 0x000fe20000004200 */
[C---:B------:R-:W-:Y:S01]  /*118b0*/  FMUL.FTZ R20, R3.reuse, R144 ;  /* 0x0000009003147220 */ /* 0x040fe20000410000 */
[C---:B------:R-:W-:Y:S04]  /*118c0*/  HMMA.16816.F32.BF16 R16, R168.reuse, R22, R16 ;  /* 0x00000016a810723c */ /* 0x040fe80000041810 */
[C---:B------:R-:W-:Y:S01]  /*118d0*/  FMUL.FTZ R21, R3.reuse, R145 ;  /* 0x0000009103157220 */ /* 0x040fe20000410000 */
[----:B------:R-:W-:Y:S01]  /*118e0*/  MUFU.EX2 R196, R196 ;  /* 0x000000c400c47308 */ /* 0x000fe20000000800 */
[C---:B------:R-:W-:Y:S01]  /*118f0*/  FMUL.FTZ R39, R2.reuse, R39 ;  /* 0x0000002702277220 */ /* 0x040fe20000410000 */
[----:B------:R-:W-:Y:S01]  /*11900*/  LDSM.16.MT88.4 R140, [R224+0x2100] ;  /* 0x00210000e08c783b */ /* 0x000fe20000004200 */
[C---:B------:R-:W-:Y:S04]  /*11910*/  FMUL.FTZ R22, R2.reuse, R146 ;  /* 0x0000009202167220 */ /* 0x040fe80000410000 */
[C---:B------:R-:W-:Y:S02]  /*11920*/  FMUL.FTZ R23, R2.reuse, R147 ;  /* 0x0000009302177220 */ /* 0x040fe40000410000 */
[C---:B------:R-:W-:Y:S01]  /*11930*/  FMUL.FTZ R42, R2.reuse, R42 ;  /* 0x0000002a022a7220 */ /* 0x040fe20000410000 */
[----:B------:R-:W4:Y:S01]  /*11940*/  LDSM.16.MT88.4 R144, [R231+0x2100] ;  /* 0x00210000e790783b */ /* 0x000f220000004200 */
[C---:B------:R-:W-:Y:S01]  /*11950*/  FMUL.FTZ R43, R2.reuse, R43 ;  /* 0x0000002b022b7220 */ /* 0x040fe20000410000 */
[----:B------:R-:W5:Y:S01]  /*11960*/  MUFU.EX2 R199, R199 ;  /* 0x000000c700c77308 */ /* 0x000f620000000800 */
[C---:B------:R-:W-:Y:S01]  /*11970*/  FMUL.FTZ R46, R2.reuse, R46 ;  /* 0x0000002e022e7220 */ /* 0x040fe20000410000 */
[C---:B------:R-:W-:Y:S03]  /*11980*/  HMMA.16816.F32.BF16 R20, R168.reuse, R28, R20 ;  /* 0x0000001ca814723c */ /* 0x040fe60000041814 */
[C---:B------:R-:W-:Y:S02]  /*11990*/  FMUL.FTZ R47, R2.reuse, R47 ;  /* 0x0000002f022f7220 */ /* 0x040fe40000410000 */
[C---:B------:R-:W-:Y:S02]  /*119a0*/  FMUL.FTZ R50, R2.reuse, R50 ;  /* 0x0000003202327220 */ /* 0x040fe40000410000 */
[C---:B------:R-:W-:Y:S01]  /*119b0*/  FMUL.FTZ R28, R3.reuse, R136 ;  /* 0x00000088031c7220 */ /* 0x040fe20000410000 */
[C---:B------:R-:W-:Y:S01]  /*119c0*/  HMMA.16816.F32.BF16 R24, R168.reuse, R30, R24 ;  /* 0x0000001ea818723c */ /* 0x040fe20000041818 */
[----:B------:R-:W-:Y:S03]  /*119d0*/  MUFU.EX2 R206, R206 ;  /* 0x000000ce00ce7308 */ /* 0x000fe60000000800 */
[C---:B------:R-:W-:Y:S02]  /*119e0*/  FMUL.FTZ R29, R3.reuse, R137 ;  /* 0x00000089031d7220 */ /* 0x040fe40000410000 */
[C---:B------:R-:W-:Y:S02]  /*119f0*/  FMUL.FTZ R51, R2.reuse, R51 ;  /* 0x0000003302337220 */ /* 0x040fe40000410000 */
[C---:B------:R-:W-:Y:S03]  /*11a00*/  FMUL.FTZ R30, R2.reuse, R138 ;  /* 0x0000008a021e7220 */ /* 0x040fe60000410000 */
[----:B------:R-:W-:Y:S01]  /*11a10*/  MUFU.EX2 R205, R205 ;  /* 0x000000cd00cd7308 */ /* 0x000fe20000000800 */
[C---:B------:R-:W-:Y:S02]  /*11a20*/  FMUL.FTZ R31, R2.reuse, R139 ;  /* 0x0000008b021f7220 */ /* 0x040fe40000410000 */
[----:B------:R-:W2:Y:S01]  /*11a30*/  LDSM.16.MT88.4 R136, [R226+0x2100] ;  /* 0x00210000e288783b */ /* 0x000ea20000004200 */
[C---:B------:R-:W-:Y:S02]  /*11a40*/  FMUL.FTZ R54, R2.reuse, R54 ;  /* 0x0000003602367220 */ /* 0x040fe40000410000 */
[C---:B------:R-:W-:Y:S02]  /*11a50*/  FMUL.FTZ R55, R2.reuse, R55 ;  /* 0x0000003702377220 */ /* 0x040fe40000410000 */
[C---:B-1----:R-:W-:Y:S02]  /*11a60*/  HMMA.16816.F32.BF16 R28, R168.reuse, R152, R28 ;  /* 0x00000098a81c723c */ /* 0x042fe4000004181c */
[----:B------:R-:W-:Y:S01]  /*11a70*/  MUFU.EX2 R203, R203 ;  /* 0x000000cb00cb7308 */ /* 0x000fe20000000800 */
[C---:B------:R-:W-:Y:S02]  /*11a80*/  FMUL.FTZ R58, R2.reuse, R58 ;  /* 0x0000003a023a7220 */ /* 0x040fe40000410000 */
[C---:B------:R-:W-:Y:S02]  /*11a90*/  FMUL.FTZ R59, R2.reuse, R59 ;  /* 0x0000003b023b7220 */ /* 0x040fe40000410000 */
[C---:B------:R-:W-:Y:S01]  /*11aa0*/  FMUL.FTZ R61, R3.reuse, R61 ;  /* 0x0000003d033d7220 */ /* 0x040fe20000410000 */
[C---:B------:R-:W-:Y:S01]  /*11ab0*/  HMMA.16816.F32.BF16 R32, R168.reuse, R154, R32 ;  /* 0x0000009aa820723c */ /* 0x040fe20000041820 */
[----:B------:R-:W-:Y:S03]  /*11ac0*/  LDSM.16.MT88.4 R152, [R231+0x2900] ;  /* 0x00290000e798783b */ /* 0x000fe60000004200 */
[C---:B------:R-:W-:Y:S01]  /*11ad0*/  FMUL.FTZ R62, R2.reuse, R62 ;  /* 0x0000003e023e7220 */ /* 0x040fe20000410000 */
[----:B------:R-:W-:Y:S01]  /*11ae0*/  MUFU.EX2 R201, R201 ;  /* 0x000000c900c97308 */ /* 0x000fe20000000800 */
[C---:B------:R-:W-:Y:S02]  /*11af0*/  FMUL.FTZ R63, R2.reuse, R63 ;  /* 0x0000003f023f7220 */ /* 0x040fe40000410000 */
[C---:B----4-:R-:W-:Y:S04]  /*11b00*/  HMMA.16816.F32.BF16 R36, R168.reuse, R144, R36 ;  /* 0x00000090a824723c */ /* 0x050fe80000041824 */
[C---:B------:R-:W-:Y:S02]  /*11b10*/  FMUL.FTZ R64, R3.reuse, R64 ;  /* 0x0000004003407220 */ /* 0x040fe40000410000 */
[C---:B------:R-:W-:Y:S01]  /*11b20*/  FMUL.FTZ R65, R3.reuse, R65 ;  /* 0x0000004103417220 */ /* 0x040fe20000410000 */
[----:B------:R-:W-:Y:S01]  /*11b30*/  MUFU.EX2 R204, R204 ;  /* 0x000000cc00cc7308 */ /* 0x000fe20000000800 */
[C---:B------:R-:W-:Y:S01]  /*11b40*/  HMMA.16816.F32.BF16 R40, R168.reuse, R146, R40 ;  /* 0x00000092a828723c */ /* 0x040fe20000041828 */
[----:B------:R-:W-:Y:S03]  /*11b50*/  LDSM.16.MT88.4 R144, [R225+0x900] ;  /* 0x00090000e190783b */ /* 0x000fe60000004200 */
[C---:B------:R-:W-:Y:S02]  /*11b60*/  FMUL.FTZ R66, R2.reuse, R66 ;  /* 0x0000004202427220 */ /* 0x040fe40000410000 */
[C---:B------:R-:W-:Y:S02]  /*11b70*/  FMUL.FTZ R67, R2.reuse, R67 ;  /* 0x0000004302437220 */ /* 0x040fe40000410000 */
[C---:B------:R-:W-:Y:S01]  /*11b80*/  FMUL.FTZ R68, R3.reuse, R68 ;  /* 0x0000004403447220 */ /* 0x040fe20000410000 */
[----:B------:R-:W-:Y:S01]  /*11b90*/  MUFU.EX2 R207, R207 ;  /* 0x000000cf00cf7308 */ /* 0x000fe20000000800 */
[C---:B--2---:R-:W-:Y:S03]  /*11ba0*/  HMMA.16816.F32.BF16 R44, R168.reuse, R136, R44 ;  /* 0x00000088a82c723c */ /* 0x044fe6000004182c */
        /* <DEDUP_REMOVED lines=8> */
[C---:B------:R-:W-:Y:S04]  /*11c30*/  HMMA.16816.F32.BF16 R52, R168.reuse, R132, R52 ;  /* 0x00000084a834723c */ /* 0x040fe80000041834 */
[C---:B------:R-:W-:Y:S01]  /*11c40*/  FMUL.FTZ R74, R2.reuse, R74 ;  /* 0x0000004a024a7220 */ /* 0x040fe20000410000 */
[----:B------:R-:W-:Y:S01]  /*11c50*/  MUFU.EX2 R198, R198 ;  /* 0x000000c600c67308 */ /* 0x000fe20000000800 */
[C---:B------:R-:W-:Y:S02]  /*11c60*/  FMUL.FTZ R75, R2.reuse, R75 ;  /* 0x0000004b024b7220 */ /* 0x040fe40000410000 */
[C---:B------:R-:W-:Y:S01]  /*11c70*/  HMMA.16816.F32.BF16 R56, R168.reuse, R134, R56 ;  /* 0x00000086a838723c */ /* 0x040fe20000041838 */
[----:B------:R-:W2:Y:S03]  /*11c80*/  LDSM.16.MT88.4 R132, [R226+0x4100] ;  /* 0x00410000e284783b */ /* 0x000ea60000004200 */
[C---:B------:R-:W-:Y:S02]  /*11c90*/  FMUL.FTZ R76, R3.reuse, R76 ;  /* 0x0000004c034c7220 */ /* 0x040fe40000410000 */
[C---:B------:R-:W-:Y:S01]  /*11ca0*/  FMUL.FTZ R77, R3.reuse, R77 ;  /* 0x0000004d034d7220 */ /* 0x040fe20000410000 */
[----:B------:R-:W-:Y:S01]  /*11cb0*/  MUFU.EX2 R191, R191 ;  /* 0x000000bf00bf7308 */ /* 0x000fe20000000800 */
[C---:B------:R-:W-:Y:S04]  /*11cc0*/  HMMA.16816.F32.BF16 R60, R168.reuse, R140, R60 ;  /* 0x0000008ca83c723c */ /* 0x040fe8000004183c */
[C---:B------:R-:W-:Y:S02]  /*11cd0*/  FMUL.FTZ R78, R2.reuse, R78 ;  /* 0x0000004e024e7220 */ /* 0x040fe40000410000 */
[C---:B------:R-:W-:Y:S02]  /*11ce0*/  FMUL.FTZ R79, R2.reuse, R79 ;  /* 0x0000004f024f7220 */ /* 0x040fe40000410000 */
[C---:B------:R-:W-:Y:S01]  /*11cf0*/  HMMA.16816.F32.BF16 R64, R168.reuse, R142, R64 ;  /* 0x0000008ea840723c */ /* 0x040fe20000041840 */
[----:B------:R-:W4:Y:S01]  /*11d00*/  LDSM.16.MT88.4 R140, [R225+0x4100] ;  /* 0x00410000e18c783b */ /* 0x000f220000004200 */
[----:B------:R-:W3:Y:S02]  /*11d10*/  MUFU.EX2 R202, R202 ;  /* 0x000000ca00ca7308 */ /* 0x000ee40000000800 */
        /* <DEDUP_REMOVED lines=9> */
[----:B------:R-:W1:Y:S03]  /*11db0*/  LDSM.16.MT88.4 R136, [R224+0x4100] ;  /* 0x00410000e088783b */ /* 0x000e660000004200 */
[C---:B------:R-:W-:Y:S02]  /*11dc0*/  FMUL.FTZ R86, R2.reuse, R86 ;  /* 0x0000005602567220 */ /* 0x040fe40000410000 */
[C---:B------:R-:W-:Y:S01]  /*11dd0*/  FMUL.FTZ R87, R2.reuse, R87 ;  /* 0x0000005702577220 */ /* 0x040fe20000410000 */
[----:B------:R-:W1:Y:S01]  /*11de0*/  MUFU.EX2 R188, R188 ;  /* 0x000000bc00bc7308 */ /* 0x000e620000000800 */
[C---:B--2---:R-:W-:Y:S04]  /*11df0*/  HMMA.16816.F32.BF16 R76, R168.reuse, R132, R76 ;  /* 0x00000084a84c723c */ /* 0x044fe8000004184c */
[C---:B------:R-:W-:Y:S02]  /*11e00*/  FMUL.FTZ R88, R3.reuse, R88 ;  /* 0x0000005803587220 */ /* 0x040fe40000410000 */
[C---:B------:R-:W-:Y:S02]  /*11e10*/  FMUL.FTZ R89, R3.reuse, R89 ;  /* 0x0000005903597220 */ /* 0x040fe40000410000 */
[C---:B------:R-:W-:Y:S01]  /*11e20*/  HMMA.16816.F32.BF16 R80, R168.reuse, R134, R80 ;  /* 0x00000086a850723c */ /* 0x040fe20000041850 */
[----:B------:R-:W2:Y:S01]  /*11e30*/  LDSM.16.MT88.4 R132, [R231+0x6100] ;  /* 0x00610000e784783b */ /* 0x000ea20000004200 */
[----:B------:R-:W-:Y:S02]  /*11e40*/  MUFU.EX2 R189, R189 ;  /* 0x000000bd00bd7308 */ /* 0x000fe40000000800 */
        /* <DEDUP_REMOVED lines=9> */
[C---:B------:R-:W-:Y:S04]  /*11ee0*/  FMUL.FTZ R96, R3.reuse, R96 ;  /* 0x0000006003607220 */ /* 0x040fe80000410000 */
[C---:B------:R-:W-:Y:S01]  /*11ef0*/  FMUL.FTZ R97, R3.reuse, R97 ;  /* 0x0000006103617220 */ /* 0x040fe20000410000 */
[C---:B-1----:R-:W-:Y:S03]  /*11f00*/  HMMA.16816.F32.BF16 R92, R168.reuse, R136, R92 ;  /* 0x00000088a85c723c */ /* 0x042fe6000004185c */
[C---:B------:R-:W-:Y:S02]  /*11f10*/  FMUL.FTZ R98, R2.reuse, R98 ;  /* 0x0000006202627220 */ /* 0x040fe40000410000 */
[C---:B------:R-:W-:Y:S02]  /*11f20*/  FMUL.FTZ R99, R2.reuse, R99 ;  /* 0x0000006302637220 */ /* 0x040fe40000410000 */
[C---:B------:R-:W-:Y:S02]  /*11f30*/  FMUL.FTZ R100, R3.reuse, R100 ;  /* 0x0000006403647220 */ /* 0x040fe40000410000 */
[C---:B------:R-:W-:Y:S03]  /*11f40*/  FMUL.FTZ R101, R3.reuse, R101 ;  /* 0x0000006503657220 */ /* 0x040fe60000410000 */
[C---:B------:R-:W-:Y:S01]  /*11f50*/  HMMA.16816.F32.BF16 R96, R168.reuse, R138, R96 ;  /* 0x0000008aa860723c */ /* 0x040fe20000041860 */
[----:B------:R-:W1:Y:S02]  /*11f60*/  LDSM.16.MT88.4 R136, [R225+0x6100] ;  /* 0x00610000e188783b */ /* 0x000e640000004200 */
[C---:B------:R-:W-:Y:S02]  /*11f70*/  FMUL.FTZ R102, R2.reuse, R102 ;  /* 0x0000006602667220 */ /* 0x040fe40000410000 */
[C---:B------:R-:W-:Y:S02]  /*11f80*/  FMUL.FTZ R103, R2.reuse, R103 ;  /* 0x0000006702677220 */ /* 0x040fe40000410000 */
[C---:B------:R-:W-:Y:S02]  /*11f90*/  FMUL.FTZ R104, R3.reuse, R104 ;  /* 0x0000006803687220 */ /* 0x040fe40000410000 */
[C---:B------:R-:W-:Y:S03]  /*11fa0*/  FMUL.FTZ R105, R3.reuse, R105 ;  /* 0x0000006903697220 */ /* 0x040fe60000410000 */
[C---:B--2---:R-:W-:Y:S03]  /*11fb0*/  HMMA.16816.F32.BF16 R100, R168.reuse, R132, R100 ;  /* 0x00000084a864723c */ /* 0x044fe60000041864 */
[C---:B------:R-:W-:Y:S02]  /*11fc0*/  FMUL.FTZ R106, R2.reuse, R106 ;  /* 0x0000006a026a7220 */ /* 0x040fe40000410000 */
        /* <DEDUP_REMOVED lines=13> */
[C---:B------:R-:W-:Y:S03]  /*120a0*/  FMUL.FTZ R117, R3.reuse, R117 ;  /* 0x0000007503757220 */ /* 0x040fe60000410000 */
[C---:B------:R-:W-:Y:S01]  /*120b0*/  HMMA.16816.F32.BF16 R112, R168.reuse, R142, R112 ;  /* 0x0000008ea870723c */ /* 0x040fe20000041870 */
[----:B------:R-:W-:Y:S02]  /*120c0*/  LDSM.16.MT88.4 R140, [R226+0x900] ;  /* 0x00090000e28c783b */ /* 0x000fe40000004200 */
[C---:B------:R-:W-:Y:S02]  /*120d0*/  FMUL.FTZ R118, R2.reuse, R118 ;  /* 0x0000007602767220 */ /* 0x040fe40000410000 */
[C---:B------:R-:W-:Y:S02]  /*120e0*/  FMUL.FTZ R119, R2.reuse, R119 ;  /* 0x0000007702777220 */ /* 0x040fe40000410000 */
[C---:B------:R-:W-:Y:S02]  /*120f0*/  FMUL.FTZ R120, R3.reuse, R120 ;  /* 0x0000007803787220 */ /* 0x040fe40000410000 */
[C---:B------:R-:W-:Y:S03]  /*12100*/  FMUL.FTZ R121, R3.reuse, R121 ;  /* 0x0000007903797220 */ /* 0x040fe60000410000 */
        /* <DEDUP_REMOVED lines=10> */
[----:B------:R-:W-:Y:S03]  /*121b0*/  FMUL.FTZ R129, R3, R129 ;  /* 0x0000008103817220 */ /* 0x000fe60000410000 */
[C---:B--2---:R-:W-:Y:S03]  /*121c0*/  HMMA.16816.F32.BF16 R124, R168.reuse, R132, R124 ;  /* 0x00000084a87c723c */ /* 0x044fe6000004187c */
[C---:B------:R-:W-:Y:S02]  /*121d0*/  FMUL.FTZ R130, R2.reuse, R130 ;  /* 0x0000008202827220 */ /* 0x040fe40000410000 */
[----:B------:R-:W-:Y:S02]  /*121e0*/  FMUL.FTZ R131, R2, R131 ;  /* 0x0000008302837220 */ /* 0x000fe40000410000 */
[----:B------:R-:W-:Y:S01]  /*121f0*/  F2FP.BF16.PACK_AB R132, R193, R190 ;  /* 0x000000bec184723e */ /* 0x000fe200000010ff */
[--C-:B------:R-:W-:Y:S01]  /*12200*/  FFMA.FTZ R186, R186, c[0x0][0x2d0], -R177.reuse ;  /* 0x0000b400baba7a23 */ /* 0x100fe200000108b1 */
[----:B---3--:R-:W-:Y:S03]  /*12210*/  F2FP.BF16.PACK_AB R133, R197, R194 ;  /* 0x000000c2c585723e */ /* 0x008fe600000010ff */
[----:B------:R-:W-:Y:S01]  /*12220*/  HMMA.16816.F32.BF16 R128, R168, R134, R128 ;  /* 0x00000086a880723c */ /* 0x000fe20000041880 */
[----:B------:R-:W-:Y:S01]  /*12230*/  LDSM.16.MT88.4 R168, [R231+0x4900] ;  /* 0x00490000e7a8783b */ /* 0x000fe20000004200 */
[----:B------:R-:W-:Y:S01]  /*12240*/  MUFU.EX2 R186, R186 ;  /* 0x000000ba00ba7308 */ /* 0x000fe20000000800 */
[----:B------:R-:W-:Y:S02]  /*12250*/  FFMA.FTZ R177, R165, c[0x0][0x2d0], -R177 ;  /* 0x0000b400a5b17a23 */ /* 0x000fe400000108b1 */
[----:B------:R-:W-:Y:S02]  /*12260*/  FFMA.FTZ R180, R3, R244, R180 ;  /* 0x000000f403b47223 */ /* 0x000fe400000100b4 */
[----:B------:R-:W-:Y:S01]  /*12270*/  F2FP.BF16.PACK_AB R134, R195, R192 ;  /* 0x000000c0c386723e */ /* 0x000fe200000010ff */
[----:B------:R-:W-:Y:S01]  /*12280*/  FFMA.FTZ R185, R2, R243, R185 ;  /* 0x000000f302b97223 */ /* 0x000fe200000100b9 */
[----:B-----5:R-:W-:Y:S03]  /*12290*/  F2FP.BF16.PACK_AB R135, R199, R196 ;  /* 0x000000c4c787723e */ /* 0x020fe600000010ff */
[----:B------:R-:W-:Y:S01]  /*122a0*/  MUFU.EX2 R165, R177 ;  /* 0x000000b100a57308 */ /* 0x000fe20000000800 */
[----:B------:R-:W-:Y:S02]  /*122b0*/  FADD.FTZ R167, R167, R180 ;  /* 0x000000b4a7a77221 */ /* 0x000fe40000010000 */
[----:B------:R-:W-:Y:S01]  /*122c0*/  FADD.FTZ R184, R184, R185 ;  /* 0x000000b9b8b87221 */ /* 0x000fe20000010000 */
[C---:B-1----:R-:W-:Y:S05]  /*122d0*/  HMMA.16816.F32.BF16 R4, R132.reuse, R136, R4 ;  /* 0x000000888404723c */ /* 0x042fea0000041804 */
[----:B------:R-:W-:Y:S02]  /*122e0*/  FADD.FTZ R166, R166, R167 ;  /* 0x000000a7a6a67221 */ /* 0x000fe40000010000 */
[----:B------:R-:W-:Y:S01]  /*122f0*/  FADD.FTZ R3, R183, R184 ;  /* 0x000000b8b7037221 */ /* 0x000fe20000010000 */
[C---:B------:R-:W-:Y:S01]  /*12300*/  HMMA.16816.F32.BF16 R8, R132.reuse, R138, R8 ;  /* 0x0000008a8408723c */ /* 0x040fe20000041808 */
[----:B------:R-:W1:Y:S03]  /*12310*/  LDSM.16.MT88.4 R136, [R224+0x2900] ;  /* 0x00290000e088783b */ /* 0x000e660000004200 */
[----:B------:R-:W-:Y:S02]  /*12320*/  FADD.FTZ R181, R181, R166 ;  /* 0x000000a6b5b57221 */ /* 0x000fe40000010000 */
[----:B------:R-:W-:Y:S02]  /*12330*/  FADD.FTZ R3, R182, R3 ;  /* 0x00000003b6037221 */ /* 0x000fe40000010000 */
[C---:B------:R-:W-:Y:S04]  /*12340*/  HMMA.16816.F32.BF16 R12, R132.reuse, R140, R12 ;  /* 0x0000008c840c723c */ /* 0x040fe8000004180c */
[----:B------:R-:W-:Y:S02]  /*12350*/  FADD.FTZ R190, R190, R181 ;  /* 0x000000b5bebe7221 */ /* 0x000fe40000010000 */
[----:B------:R-:W-:Y:S02]  /*12360*/  FADD.FTZ R194, R194, R3 ;  /* 0x00000003c2c27221 */ /* 0x000fe40000010000 */
[C---:B------:R-:W-:Y:S01]  /*12370*/  HMMA.16816.F32.BF16 R16, R132.reuse, R142, R16 ;  /* 0x0000008e8410723c */ /* 0x040fe20000041810 */
[----:B------:R-:W2:Y:S03]  /*12380*/  LDSM.16.MT88.4 R140, [R225+0x4900] ;  /* 0x00490000e18c783b */ /* 0x000ea60000004200 */
[----:B------:R-:W-:Y:S02]  /*12390*/  FADD.FTZ R193, R193, R190 ;  /* 0x000000bec1c17221 */ /* 0x000fe40000010000 */
[----:B------:R-:W-:Y:S02]  /*123a0*/  FADD.FTZ R197, R197, R194 ;  /* 0x000000c2c5c57221 */ /* 0x000fe40000010000 */
[C---:B------:R-:W-:Y:S04]  /*123b0*/  HMMA.16816.F32.BF16 R20, R132.reuse, R144, R20 ;  /* 0x000000908414723c */ /* 0x040fe80000041814 */
[----:B------:R-:W-:Y:S02]  /*123c0*/  FADD.FTZ R192, R192, R193 ;  /* 0x000000c1c0c07221 */ /* 0x000fe40000010000 */
[----:B------:R-:W-:Y:S02]  /*123d0*/  FADD.FTZ R196, R196, R197 ;  /* 0x000000c5c4c47221 */ /* 0x000fe40000010000 */
[C---:B------:R-:W-:Y:S01]  /*123e0*/  HMMA.16816.F32.BF16 R24, R132.reuse, R146, R24 ;  /* 0x000000928418723c */ /* 0x040fe20000041818 */
[----:B------:R-:W3:Y:S03]  /*123f0*/  LDSM.16.MT88.4 R144, [R224+0x4900] ;  /* 0x00490000e090783b */ /* 0x000ee60000004200 */
[----:B------:R-:W-:Y:S02]  /*12400*/  FADD.FTZ R195, R195, R192 ;  /* 0x000000c0c3c37221 */ /* 0x000fe40000010000 */
[----:B------:R-:W-:Y:S02]  /*12410*/  FADD.FTZ R199, R199, R196 ;  /* 0x000000c4c7c77221 */ /* 0x000fe40000010000 */
[C---:B------:R-:W-:Y:S08]  /*12420*/  HMMA.16816.F32.BF16 R28, R132.reuse, R148, R28 ;  /* 0x00000094841c723c */ /* 0x040ff0000004181c */
[C---:B------:R-:W-:Y:S01]  /*12430*/  HMMA.16816.F32.BF16 R32, R132.reuse, R150, R32 ;  /* 0x000000968420723c */ /* 0x040fe20000041820 */
[----:B------:R-:W-:Y:S07]  /*12440*/  LDSM.16.MT88.4 R148, [R226+0x6900] ;  /* 0x00690000e294783b */ /* 0x000fee0000004200 */
        /* <DEDUP_REMOVED lines=12> */
[C---:B------:R-:W-:Y:S01]  /*12510*/  HMMA.16816.F32.BF16 R68, R132.reuse, R168, R68 ;  /* 0x000000a88444723c */ /* 0x040fe20000041844 */
[----:B------:R4:W5:Y:S06]  /*12520*/  MUFU.EX2 R169, R176 ;  /* 0x000000b000a97308 */ /* 0x00096c0000000800 */
[----:B------:R-:W-:Y:S01]  /*12530*/  F2FP.BF16.PACK_AB R168, R202, R191 ;  /* 0x000000bfcaa8723e */ /* 0x000fe200000010ff */
[C---:B------:R-:W-:Y:S07]  /*12540*/  HMMA.16816.F32.BF16 R72, R132.reuse, R170, R72 ;  /* 0x000000aa8448723c */ /* 0x040fee0000041848 */
[----:B------:R-:W-:Y:S01]  /*12550*/  F2FP.BF16.PACK_AB R170, R188, R187 ;  /* 0x000000bbbcaa723e */ /* 0x000fe200000010ff */
[C---:B------:R-:W-:Y:S08]  /*12560*/  HMMA.16816.F32.BF16 R76, R132.reuse, R172, R76 ;  /* 0x000000ac844c723c */ /* 0x040ff0000004184c */
[C---:B------:R-:W-:Y:S01]  /*12570*/  HMMA.16816.F32.BF16 R80, R132.reuse, R174, R80 ;  /* 0x000000ae8450723c */ /* 0x040fe20000041850 */
[----:B------:R-:W-:Y:S07]  /*12580*/  LDSM.16.MT88.4 R172, [R224+0x1900] ;  /* 0x00190000e0ac783b */ /* 0x000fee0000004200 */
[C---:B--2---:R-:W-:Y:S01]  /*12590*/  HMMA.16816.F32.BF16 R84, R132.reuse, R140, R84 ;  /* 0x0000008c8454723c */ /* 0x044fe20000041854 */
[----:B----4-:R-:W-:Y:S07]  /*125a0*/  LDSM.16.MT88.4 R176, [R231+0x5900] ;  /* 0x00590000e7b0783b */ /* 0x010fee0000004200 */
        /* <DEDUP_REMOVED lines=8> */
[C---:B------:R-:W-:Y:S08]  /*12630*/  HMMA.16816.F32.BF16 R108, R132.reuse, R148, R108 ;  /* 0x00000094846c723c */ /* 0x040ff0000004186c */
[C---:B------:R-:W-:Y:S01]  /*12640*/  HMMA.16816.F32.BF16 R112, R132.reuse, R150, R112 ;  /* 0x000000968470723c */ /* 0x040fe20000041870 */
[----:B------:R-:W4:Y:S07]  /*12650*/  LDSM.16.MT88.4 R148, [R226+0x1100] ;  /* 0x00110000e294783b */ /* 0x000f2e0000004200 */
[C---:B--2---:R-:W-:Y:S08]  /*12660*/  HMMA.16816.F32.BF16 R116, R132.reuse, R140, R116 ;  /* 0x0000008c8474723c */ /* 0x044ff00000041874 */
[C---:B------:R-:W-:Y:S01]  /*12670*/  HMMA.16816.F32.BF16 R120, R132.reuse, R142, R120 ;  /* 0x0000008e8478723c */ /* 0x040fe20000041878 */
[----:B------:R-:W2:Y:S07]  /*12680*/  LDSM.16.MT88.4 R140, [R225+0x1100] ;  /* 0x00110000e18c783b */ /* 0x000eae0000004200 */
[C---:B---3--:R-:W-:Y:S08]  /*12690*/  HMMA.16816.F32.BF16 R124, R132.reuse, R144, R124 ;  /* 0x00000090847c723c */ /* 0x048ff0000004187c */
[----:B------:R-:W-:Y:S01]  /*126a0*/  HMMA.16816.F32.BF16 R128, R132, R146, R128 ;  /* 0x000000928480723c */ /* 0x000fe20000041880 */
[----:B------:R-:W3:Y:S06]  /*126b0*/  LDSM.16.MT88.4 R144, [R224+0x1100] ;  /* 0x00110000e090783b */ /* 0x000eec0000004200 */
[----:B------:R-:W-:Y:S01]  /*126c0*/  F2FP.BF16.PACK_AB R132, R205, R206 ;  /* 0x000000cecd84723e */ /* 0x000fe200000010ff */
[----:B------:R-:W-:Y:S01]  /*126d0*/  FADD.FTZ R206, R206, R195 ;  /* 0x000000c3cece7221 */ /* 0x000fe20000010000 */
[----:B------:R-:W-:Y:S03]  /*126e0*/  F2FP.BF16.PACK_AB R134, R201, R203 ;  /* 0x000000cbc986723e */ /* 0x000fe600000010ff */
[----:B------:R-:W-:Y:S01]  /*126f0*/  F2FP.BF16.PACK_AB R133, R207, R204 ;  /* 0x000000cccf85723e */ /* 0x000fe200000010ff */
[----:B------:R-:W-:Y:S01]  /*12700*/  FADD.FTZ R204, R204, R199 ;  /* 0x000000c7cccc7221 */ /* 0x000fe20000010000 */
[----:B------:R-:W-:Y:S01]  /*12710*/  F2FP.BF16.PACK_AB R135, R198, R200 ;  /* 0x000000c8c687723e */ /* 0x000fe200000010ff */
[----:B------:R-:W-:Y:S02]  /*12720*/  FADD.FTZ R2, R205, R206 ;  /* 0x000000cecd027221 */ /* 0x000fe40000010000 */
[----:B------:R-:W-:Y:S02]  /*12730*/  FADD.FTZ R207, R207, R204 ;  /* 0x000000cccfcf7221 */ /* 0x000fe40000010000 */
[----:B------:R-:W-:Y:S02]  /*12740*/  FADD.FTZ R2, R203, R2 ;  /* 0x00000002cb027221 */ /* 0x000fe40000010000 */
[C---:B-1----:R-:W-:Y:S03]  /*12750*/  HMMA.16816.F32.BF16 R4, R132.reuse, R136, R4 ;  /* 0x000000888404723c */ /* 0x042fe60000041804 */
[----:B------:R-:W-:Y:S02]  /*12760*/  FADD.FTZ R3, R200, R207 ;  /* 0x000000cfc8037221 */ /* 0x000fe40000010000 */
[----:B------:R-:W-:Y:S02]  /*12770*/  FADD.FTZ R2, R201, R2 ;  /* 0x00000002c9027221 */ /* 0x000fe40000010000 */
[----:B------:R-:W-:Y:S01]  /*12780*/  FADD.FTZ R3, R198, R3 ;  /* 0x00000003c6037221 */ /* 0x000fe20000010000 */
[C---:B------:R-:W-:Y:S01]  /*12790*/  HMMA.16816.F32.BF16 R8, R132.reuse, R138, R8 ;  /* 0x0000008a8408723c */ /* 0x040fe20000041808 */
[----:B------:R-:W1:Y:S03]  /*127a0*/  LDSM.16.MT88.4 R136, [R225+0x3100] ;  /* 0x00310000e188783b */ /* 0x000e660000004200 */
[----:B------:R-:W-:Y:S01]  /*127b0*/  FADD.FTZ R191, R191, R2 ;  /* 0x00000002bfbf7221 */ /* 0x000fe20000010000 */
[----:B------:R-:W-:Y:S03]  /*127c0*/  MOV R2, R164 ;  /* 0x000000a400027202 */ /* 0x000fe60000000f00 */
[C---:B----4-:R-:W-:Y:S04]  /*127d0*/  HMMA.16816.F32.BF16 R12, R132.reuse, R148, R12 ;  /* 0x00000094840c723c */ /* 0x050fe8000004180c */
[----:B------:R-:W-:Y:S04]  /*127e0*/  FADD.FTZ R202, R202, R191 ;  /* 0x000000bfcaca7221 */ /* 0x000fe80000010000 */
[C---:B------:R-:W-:Y:S01]  /*127f0*/  HMMA.16816.F32.BF16 R16, R132.reuse, R150, R16 ;  /* 0x000000968410723c */ /* 0x040fe20000041810 */
[----:B------:R-:W4:Y:S03]  /*12800*/  LDSM.16.MT88.4 R148, [R224+0x3100] ;  /* 0x00310000e094783b */ /* 0x000f260000004200 */
[----:B------:R-:W-:Y:S04]  /*12810*/  FADD.FTZ R187, R187, R202 ;  /* 0x000000cabbbb7221 */ /* 0x000fe80000010000 */
[C---:B--2---:R-:W-:Y:S04]  /*12820*/  HMMA.16816.F32.BF16 R20, R132.reuse, R140, R20 ;  /* 0x0000008c8414723c */ /* 0x044fe80000041814 */
[----:B------:R-:W-:Y:S04]  /*12830*/  FADD.FTZ R244, R188, R187 ;  /* 0x000000bbbcf47221 */ /* 0x000fe80000010000 */
[C---:B------:R-:W-:Y:S01]  /*12840*/  HMMA.16816.F32.BF16 R24, R132.reuse, R142, R24 ;  /* 0x0000008e8418723c */ /* 0x040fe20000041818 */
[----:B------:R-:W2:Y:S07]  /*12850*/  LDSM.16.MT88.4 R140, [R231+0x5100] ;  /* 0x00510000e78c783b */ /* 0x000eae0000004200 */
[C---:B---3--:R-:W-:Y:S08]  /*12860*/  HMMA.16816.F32.BF16 R28, R132.reuse, R144, R28 ;  /* 0x00000090841c723c */ /* 0x048ff0000004181c */
[C---:B------:R-:W-:Y:S01]  /*12870*/  HMMA.16816.F32.BF16 R32, R132.reuse, R146, R32 ;  /* 0x000000928420723c */ /* 0x040fe20000041820 */
[----:B------:R-:W3:Y:S07]  /*12880*/  LDSM.16.MT88.4 R144, [R225+0x5100] ;  /* 0x00510000e190783b */ /* 0x000eee0000004200 */
[C---:B------:R-:W-:Y:S08]  /*12890*/  HMMA.16816.F32.BF16 R36, R132.reuse, R152, R36 ;  /* 0x000000988424723c */ /* 0x040ff00000041824 */
[C---:B------:R-:W-:Y:S08]  /*128a0*/  HMMA.16816.F32.BF16 R40, R132.reuse, R154, R40 ;  /* 0x0000009a8428723c */ /* 0x040ff00000041828 */
[C---:B------:R-:W-:Y:S08]  /*128b0*/  HMMA.16816.F32.BF16 R44, R132.reuse, R156, R44 ;  /* 0x0000009c842c723c */ /* 0x040ff0000004182c */
[C---:B------:R-:W-:Y:S01]  /*128c0*/  HMMA.16816.F32.BF16 R48, R132.reuse, R158, R48 ;  /* 0x0000009e8430723c */ /* 0x040fe20000041830 */
[----:B------:R-:W-:Y:S07]  /*128d0*/  LDSM.16.MT88.4 R156, [R231+0x1900] ;  /* 0x00190000e79c783b */ /* 0x000fee0000004200 */
        /* <DEDUP_REMOVED lines=10> */
[C---:B------:R-:W-:Y:S08]  /*12980*/  HMMA.16816.F32.BF16 R80, R132.reuse, R162, R80 ;  /* 0x000000a28450723c */ /* 0x040ff00000041850 */
        /* <DEDUP_REMOVED lines=8> */
[----:B------:R-:W-:Y:S07]  /*12a10*/  LDSM.16.MT88.4 R140, [R225+0x1900] ;  /* 0x00190000e18c783b */ /* 0x000fee0000004200 */
[C---:B------:R-:W-:Y:S08]  /*12a20*/  HMMA.16816.F32.BF16 R108, R132.reuse, R148, R108 ;  /* 0x00000094846c723c */ /* 0x040ff0000004186c */
[C---:B------:R-:W-:Y:S01]  /*12a30*/  HMMA.16816.F32.BF16 R112, R132.reuse, R150, R112 ;  /* 0x000000968470723c */ /* 0x040fe20000041870 */
[----:B------:R-:W2:Y:S07]  /*12a40*/  LDSM.16.MT88.4 R148, [R226+0x1900] ;  /* 0x00190000e294783b */ /* 0x000eae0000004200 */
[C---:B---3--:R-:W-:Y:S08]  /*12a50*/  HMMA.16816.F32.BF16 R116, R132.reuse, R144, R116 ;  /* 0x000000908474723c */ /* 0x048ff00000041874 */
[C---:B------:R-:W-:Y:S08]  /*12a60*/  HMMA.16816.F32.BF16 R120, R132.reuse, R146, R120 ;  /* 0x000000928478723c */ /* 0x040ff00000041878 */
[C---:B-1----:R-:W-:Y:S08]  /*12a70*/  HMMA.16816.F32.BF16 R124, R132.reuse, R136, R124 ;  /* 0x00000088847c723c */ /* 0x042ff0000004187c */
[----:B------:R-:W-:Y:S07]  /*12a80*/  HMMA.16816.F32.BF16 R128, R132, R138, R128 ;  /* 0x0000008a8480723c */ /* 0x000fee0000041880 */
[----:B-----5:R-:W-:Y:S02]  /*12a90*/  MOV R135, R169 ;  /* 0x000000a900877202 */ /* 0x020fe40000000f00 */
[----:B------:R-:W-:Y:S03]  /*12aa0*/  F2FP.BF16.PACK_AB R169, R189, R186 ;  /* 0x000000babda9723e */ /* 0x000fe600000010ff */
[-C--:B------:R-:W-:Y:S01]  /*12ab0*/  F2FP.BF16.PACK_AB R171, R165, R135.reuse ;  /* 0x00000087a5ab723e */ /* 0x080fe200000010ff */
[----:B------:R-:W-:Y:S01]  /*12ac0*/  FADD.FTZ R186, R186, R3 ;  /* 0x00000003baba7221 */ /* 0x000fe20000010000 */
[----:B------:R-:W-:Y:S03]  /*12ad0*/  MOV R3, R0 ;  /* 0x0000000000037202 */ /* 0x000fe60000000f00 */
[----:B------:R-:W-:Y:S02]  /*12ae0*/  FADD.FTZ R186, R189, R186 ;  /* 0x000000babdba7221 */ /* 0x000fe40000010000 */
[C---:B------:R-:W-:Y:S01]  /*12af0*/  HMMA.16816.F32.BF16 R160, R168.reuse, R156, R4 ;  /* 0x0000009ca8a0723c */ /* 0x040fe20000041804 */
[----:B------:R-:W1:Y:S07]  /*12b00*/  LDSM.16.MT88.4 R4, [R231+0x3900] ;  /* 0x00390000e704783b */ /* 0x000e6e0000004200 */
[C---:B------:R-:W-:Y:S01]  /*12b10*/  HMMA.16816.F32.BF16 R156, R168.reuse, R158, R8 ;  /* 0x0000009ea89c723c */ /* 0x040fe20000041808 */
[----:B------:R-:W3:Y:S07]  /*12b20*/  LDSM.16.MT88.4 R8, [R226+0x3900] ;  /* 0x00390000e208783b */ /* 0x000eee0000004200 */
[C---:B--2---:R-:W-:Y:S01]  /*12b30*/  HMMA.16816.F32.BF16 R152, R168.reuse, R148, R12 ;  /* 0x00000094a898723c */ /* 0x044fe2000004180c */
[----:B------:R-:W2:Y:S07]  /*12b40*/  LDSM.16.MT88.4 R12, [R225+0x3900] ;  /* 0x00390000e10c783b */ /* 0x000eae0000004200 */
[C---:B------:R-:W-:Y:S01]  /*12b50*/  HMMA.16816.F32.BF16 R148, R168.reuse, R150, R16 ;  /* 0x00000096a894723c */ /* 0x040fe20000041810 */
[----:B------:R-:W4:Y:S07]  /*12b60*/  LDSM.16.MT88.4 R16, [R224+0x3900] ;  /* 0x00390000e010783b */ /* 0x000f2e0000004200 */
[C---:B------:R-:W-:Y:S01]  /*12b70*/  HMMA.16816.F32.BF16 R144, R168.reuse, R140, R20 ;  /* 0x0000008ca890723c */ /* 0x040fe20000041814 */
[----:B------:R-:W5:Y:S07]  /*12b80*/  LDSM.16.MT88.4 R20, [R226+0x5900] ;  /* 0x00590000e214783b */ /* 0x000f6e0000004200 */
[C---:B------:R-:W-:Y:S01]  /*12b90*/  HMMA.16816.F32.BF16 R140, R168.reuse, R142, R24 ;  /* 0x0000008ea88c723c */ /* 0x040fe20000041818 */
[----:B------:R-:W2:Y:S07]  /*12ba0*/  LDSM.16.MT88.4 R24, [R225+0x5900] ;  /* 0x00590000e118783b */ /* 0x000eae0000004200 */
[C---:B------:R-:W-:Y:S01]  /*12bb0*/  HMMA.16816.F32.BF16 R136, R168.reuse, R172, R28 ;  /* 0x000000aca888723c */ /* 0x040fe2000004181c */
[----:B------:R-:W2:Y:S06]  /*12bc0*/  LDSM.16.MT88.4 R28, [R224+0x5900] ;  /* 0x00590000e01c783b */ /* 0x000eac0000004200 */
[----:B------:R-:W-:Y:S02]  /*12bd0*/  MOV R173, R135 ;  /* 0x0000008700ad7202 */ /* 0x000fe40000000f00 */
[C---:B------:R-:W-:Y:S01]  /*12be0*/  HMMA.16816.F32.BF16 R132, R168.reuse, R174, R32 ;  /* 0x000000aea884723c */ /* 0x040fe20000041820 */
[----:B------:R-:W4:Y:S02]  /*12bf0*/  LDSM.16.MT88.4 R32, [R231+0x7900] ;  /* 0x00790000e720783b */ /* 0x000f240000004200 */
[----:B------:R-:W-:Y:S04]  /*12c00*/  FADD.FTZ R186, R173, R186 ;  /* 0x000000baadba7221 */ /* 0x000fe80000010000 */
[----:B------:R-:W-:Y:S01]  /*12c10*/  FADD.FTZ R243, R165, R186 ;  /* 0x000000baa5f37221 */ /* 0x000fe20000010000 */
        /* <DEDUP_REMOVED lines=9> */
[C---:B----4-:R-:W-:Y:S08]  /*12cb0*/  HMMA.16816.F32.BF16 R60, R168.reuse, R16, R60 ;  /* 0x00000010a83c723c */ /* 0x050ff0000004183c */
[C---:B------:R-:W-:Y:S08]  /*12cc0*/  HMMA.16816.F32.BF16 R64, R168.reuse, R18, R64 ;  /* 0x00000012a840723c */ /* 0x040ff00000041840 */
[C---:B------:R-:W-:Y:S08]  /*12cd0*/  HMMA.16816.F32.BF16 R68, R168.reuse, R176, R68 ;  /* 0x000000b0a844723c */ /* 0x040ff00000041844 */
[C---:B------:R-:W-:Y:S08]  /*12ce0*/  HMMA.16816.F32.BF16 R72, R168.reuse, R178, R72 ;  /* 0x000000b2a848723c */ /* 0x040ff00000041848 */
[C---:B-----5:R-:W-:Y:S08]  /*12cf0*/  HMMA.16816.F32.BF16 R76, R168.reuse, R20, R76 ;  /* 0x00000014a84c723c */ /* 0x060ff0000004184c */
[C---:B------:R-:W-:Y:S08]  /*12d00*/  HMMA.16816.F32.BF16 R80, R168.reuse, R22, R80 ;  /* 0x00000016a850723c */ /* 0x040ff00000041850 */
[C---:B------:R-:W-:Y:S08]  /*12d10*/  HMMA.16816.F32.BF16 R84, R168.reuse, R24, R84 ;  /* 0x00000018a854723c */ /* 0x040ff00000041854 */
[C---:B------:R-:W-:Y:S08]  /*12d20*/  HMMA.16816.F32.BF16 R88, R168.reuse, R26, R88 ;  /* 0x0000001aa858723c */ /* 0x040ff00000041858 */
[C---:B------:R-:W-:Y:S08]  /*12d30*/  HMMA.16816.F32.BF16 R92, R168.reuse, R28, R92 ;  /* 0x0000001ca85c723c */ /* 0x040ff0000004185c */
[C---:B------:R-:W-:Y:S08]  /*12d40*/  HMMA.16816.F32.BF16 R96, R168.reuse, R30, R96 ;  /* 0x0000001ea860723c */ /* 0x040ff00000041860 */
[C---:B------:R-:W-:Y:S08]  /*12d50*/  HMMA.16816.F32.BF16 R100, R168.reuse, R32, R100 ;  /* 0x00000020a864723c */ /* 0x040ff00000041864 */
[C---:B------:R-:W-:Y:S08]  /*12d60*/  HMMA.16816.F32.BF16 R104, R168.reuse, R34, R104 ;  /* 0x00000022a868723c */ /* 0x040ff00000041868 */
[C---:B-1----:R-:W-:Y:S08]  /*12d70*/  HMMA.16816.F32.BF16 R108, R168.reuse, R4, R108 ;  /* 0x00000004a86c723c */ /* 0x042ff0000004186c */
[C---:B------:R-:W-:Y:S08]  /*12d80*/  HMMA.16816.F32.BF16 R112, R168.reuse, R6, R112 ;  /* 0x00000006a870723c */ /* 0x040ff00000041870 */
[C---:B---3--:R-:W-:Y:S08]  /*12d90*/  HMMA.16816.F32.BF16 R116, R168.reuse, R8, R116 ;  /* 0x00000008a874723c */ /* 0x048ff00000041874 */
[C---:B------:R-:W-:Y:S08]  /*12da0*/  HMMA.16816.F32.BF16 R120, R168.reuse, R10, R120 ;  /* 0x0000000aa878723c */ /* 0x040ff00000041878 */
[C---:B--2---:R-:W-:Y:S08]  /*12db0*/  HMMA.16816.F32.BF16 R124, R168.reuse, R12, R124 ;  /* 0x0000000ca87c723c */ /* 0x044ff0000004187c */
[----:B------:R-:W-:Y:S01]  /*12dc0*/  HMMA.16816.F32.BF16 R128, R168, R14, R128 ;  /* 0x0000000ea880723c */ /* 0x000fe20000041880 */
[----:B------:R-:W-:-:S07]  /*12dd0*/  @P0 BRA `(.L_x_2014) ;  /* 0xffffbc9000000947 */ /* 0x000fce000383ffff */
.L_x_2004:
[----:B------:R-:W1:Y:S01]  /*12de0*/  SHFL.BFLY PT, R3, R244, 0x2, 0x1f ;  /* 0x0c401f00f4037f89 */ /* 0x000e6200000e0000 */
[----:B------:R-:W-:-:S02]  /*12df0*/  MOV R2, RZ ;  /* 0x000000ff00027202 */ /* 0x000fc40000000f00 */
[----:B------:R-:W-:Y:S01]  /*12e00*/  MOV R4, RZ ;  /* 0x000000ff00047202 */ /* 0x000fe20000000f00 */
[----:B------:R-:W2:Y:S01]  /*12e10*/  SHFL.BFLY PT, R8, R243, 0x2, 0x1f ;  /* 0x0c401f00f3087f89 */ /* 0x000ea200000e0000 */
[----:B------:R-:W-:Y:S02]  /*12e20*/  MOV R7, 0xff800000 ;  /* 0xff80000000077802 */ /* 0x000fe40000000f00 */
[----:B------:R-:W-:Y:S01]  /*12e30*/  PLOP3.LUT P2, PT, PT, PT, PT, 0x8, 0x0 ;  /* 0x000000000000781c */ /* 0x000fe20003f4e170 */
[----:B-1----:R-:W-:Y:S02]  /*12e40*/  FADD.FTZ R3, R3, R244 ;  /* 0x000000f403037221 */ /* 0x002fe40000010000 */
[----:B--2---:R-:W-:-:S03]  /*12e50*/  FADD.FTZ R8, R8, R243 ;  /* 0x000000f308087221 */ /* 0x004fc60000010000 */
[----:B------:R-:W1:Y:S04]  /*12e60*/  SHFL.BFLY PT, R6, R3, 0x1, 0x1f ;  /* 0x0c201f0003067f89 */ /* 0x000e6800000e0000 */
[----:B------:R-:W2:Y:S01]  /*12e70*/  SHFL.BFLY PT, R5, R8, 0x1, 0x1f ;  /* 0x0c201f0008057f89 */ /* 0x000ea200000e0000 */
[----:B-1----:R-:W-:Y:S02]  /*12e80*/  FADD.FTZ R6, R3, R6 ;  /* 0x0000000603067221 */ /* 0x002fe40000010000 */
[----:B--2---:R-:W-:-:S03]  /*12e90*/  FADD.FTZ R5, R5, R8 ;  /* 0x0000000805057221 */ /* 0x004fc60000010000 */
[----:B------:R-:W-:Y:S02]  /*12ea0*/  FSETP.NE.FTZ.AND P1, PT, R6, RZ, PT ;  /* 0x000000ff0600720b */ /* 0x000fe40003f35000 */
[----:B------:R-:W-:-:S11]  /*12eb0*/  FSETP.NE.FTZ.AND P0, PT, R5, RZ, PT ;  /* 0x000000ff0500720b */ /* 0x000fd60003f15000 */
[----:B------:R-:W1:Y:S01]  /*12ec0*/  @P1 MUFU.RCP R2, R6 ;  /* 0x0000000600021308 */ /* 0x000e620000001000 */
[----:B------:R-:W-:Y:S02]  /*12ed0*/  @P1 MOV R10, 0x3f317218 ;  /* 0x3f317218000a1802 */ /* 0x000fe40000000f00 */
[----:B------:R-:W-:-:S05]  /*12ee0*/  @P0 MOV R11, 0x3f317218 ;  /* 0x3f317218000b0802 */ /* 0x000fca0000000f00 */
[----:B------:R-:W2:Y:S01]  /*12ef0*/  @P1 MUFU.LG2 R6, R6 ;  /* 0x0000000600061308 */ /* 0x000ea20000000c00 */
[----:B------:R-:W-:-:S07]  /*12f00*/  @P0 FMUL.FTZ R11, R11, c[0x0][0x2d0] ;  /* 0x0000b4000b0b0a20 */ /* 0x000fce0000410000 */
[----:B------:R-:W3:Y:S01]  /*12f10*/  @P0 MUFU.LG2 R8, R5 ;  /* 0x0000000500080308 */ /* 0x000ee20000000c00 */
[C---:B-1----:R-:W-:Y:S02]  /*12f20*/  FMUL.FTZ R160, R2.reuse, R160 ;  /* 0x000000a002a07220 */ /* 0x042fe40000410000 */
[C---:B------:R-:W-:Y:S02]  /*12f30*/  FMUL.FTZ R161, R2.reuse, R161 ;  /* 0x000000a102a17220 */ /* 0x040fe40000410000 */
[C---:B------:R-:W-:Y:S02]  /*12f40*/  FMUL.FTZ R156, R2.reuse, R156 ;  /* 0x0000009c029c7220 */ /* 0x040fe40000410000 */
[----:B------:R-:W-:Y:S01]  /*12f50*/  FMUL.FTZ R157, R2, R157 ;  /* 0x0000009d029d7220 */ /* 0x000fe20000410000 */
[----:B------:R1:W4:Y:S01]  /*12f60*/  @P0 MUFU.RCP R4, R5 ;  /* 0x0000000500040308 */ /* 0x0003220000001000 */
[----:B--2---:R-:W-:Y:S02]  /*12f70*/  @P1 FMUL.FTZ R9, R6, 0.69314718246459960938 ;  /* 0x3f31721806091820 */ /* 0x004fe40000410000 */
[----:B------:R-:W-:-:S02]  /*12f80*/  @P1 FMUL.FTZ R6, R10, c[0x0][0x2d0] ;  /* 0x0000b4000a061a20 */ /* 0x000fc40000410000 */
[C---:B------:R-:W-:Y:S02]  /*12f90*/  FMUL.FTZ R152, R2.reuse, R152 ;  /* 0x0000009802987220 */ /* 0x040fe40000410000 */
[----:B------:R-:W-:Y:S02]  /*12fa0*/  FMUL.FTZ R153, R2, R153 ;  /* 0x0000009902997220 */ /* 0x000fe40000410000 */
        /* <DEDUP_REMOVED lines=60> */
[C---:B----4-:R-:W-:Y:S02]  /*13370*/  FMUL.FTZ R162, R4.reuse, R162 ;  /* 0x000000a204a27220 */ /* 0x050fe40000410000 */
        /* <DEDUP_REMOVED lines=65> */
.L_x_1966:
[----:B------:R-:W-:Y:S05]  /*13790*/  @P2 BRA `(.L_x_2015) ;  /* 0x00001f9000002947 */ /* 0x000fea0003800000 */
[----:B------:R-:W1:Y:S01]  /*137a0*/  S2R R9, SR_CTAID.Y ;  /* 0x0000000000097919 */ /* 0x000e620000002600 */
[----:B------:R-:W-:Y:S01]  /*137b0*/  IMAD R8, RZ, RZ, -UR13 ;  /* 0x8000000dff087e24 */ /* 0x000fe2000f8e02ff */
[----:B------:R-:W-:Y:S01]  /*137c0*/  USHF.R.S32.HI UR6, URZ, 0x1f, UR13 ;  /* 0x0000001f3f067899 */ /* 0x000fe2000801140d */
[----:B------:R-:W-:Y:S01]  /*137d0*/  BSSY B0, `(.L_x_2016) ;  /* 0x0000132000007945 */ /* 0x000fe20003800000 */
[----:B------:R-:W3:Y:S01]  /*137e0*/  S2R R4, SR_TID.X ;  /* 0x0000000000047919 */ /* 0x000ee20000002100 */
[----:B------:R-:W-:-:S02]  /*137f0*/  ULDC.64 UR4, c[0x0][0x4d0] ;  /* 0x0001340000047ab9 */ /* 0x000fc40000000a00 */
[----:B------:R-:W-:Y:S01]  /*13800*/  UIMAD UR7, UR6, UR4, URZ ;  /* 0x00000004060772a4 */ /* 0x000fe2000f8e023f */
[----:B------:R-:W4:Y:S01]  /*13810*/  S2R R11, SR_CTAID.Z ;  /* 0x00000000000b7919 */ /* 0x000f220000002700 */
[----:B------:R-:W-:Y:S02]  /*13820*/  UIMAD.WIDE.U32 UR8, UR13, UR4, URZ ;  /* 0x000000040d0872a5 */ /* 0x000fe4000f8e003f */
[----:B------:R-:W-:Y:S01]  /*13830*/  UIMAD UR7, UR13, UR5, UR7 ;  /* 0x000000050d0772a4 */ /* 0x000fe2000f8e0207 */
[----:B------:R-:W5:Y:S02]  /*13840*/  S2R R12, SR_CTAID.X ;  /* 0x00000000000c7919 */ /* 0x000f640000002500 */
        /* <DEDUP_REMOVED lines=8> */
[----:B-1----:R-:W-:Y:S02]  /*138d0*/  IMAD R8, R8, c[0x0][0x550], R9 ;  /* 0x0001540008087a24 */ /* 0x002fe400078e0209 */
[----:B------:R-:W-:Y:S01]  /*138e0*/  UIADD3 UR4, UR11, UR4, URZ ;  /* 0x000000040b047290 */ /* 0x000fe2000fffe03f */
[----:B------:R-:W-:Y:S01]  /*138f0*/  IMAD.U32 R17, RZ, RZ, UR11 ;  /* 0x0000000bff117e24 */ /* 0x000fe2000f8e00ff */
[----:B---3--:R-:W-:Y:S01]  /*13900*/  SHF.R.S32.HI R9, RZ, 0x1f, R4 ;  /* 0x0000001fff097819 */ /* 0x008fe20000011404 */
[----:B------:R-:W-:-:S03]  /*13910*/  IMAD.U32 R19, RZ, RZ, UR7 ;  /* 0x00000007ff137e24 */ /* 0x000fc6000f8e00ff */
[CC--:B------:R-:W-:Y:S01]  /*13920*/  LEA.HI R0, R9.reuse, R4.reuse, RZ, 0x5 ;  /* 0x0000000409007211 */ /* 0x0c0fe200078f28ff */
[----:B------:R-:W-:Y:S01]  /*13930*/  IMAD.U32 R17, RZ, RZ, UR4 ;  /* 0x00000004ff117e24 */ /* 0x000fe2000f8e00ff */
[-C--:B------:R-:W-:Y:S01]  /*13940*/  LEA.HI R9, R9, R4.reuse, RZ, 0x2 ;  /* 0x0000000409097211 */ /* 0x080fe200078f10ff */
[C---:B----4-:R-:W-:Y:S01]  /*13950*/  IMAD.WIDE.U32 R18, R11.reuse, c[0x0][0x4d8], R18 ;  /* 0x000136000b127a25 */ /* 0x050fe200078e0012 */
[----:B------:R-:W-:Y:S02]  /*13960*/  LOP3.LUT R13, R0, 0xffffffe0, RZ, 0xc0, !PT ;  /* 0xffffffe0000d7812 */ /* 0x000fe400078ec0ff */
[----:B------:R-:W-:Y:S01]  /*13970*/  SHF.R.S32.HI R15, RZ, 0x5, R0 ;  /* 0x00000005ff0f7819 */ /* 0x000fe20000011400 */
[----:B------:R-:W-:Y:S01]  /*13980*/  IMAD.WIDE.U32 R16, R11, c[0x0][0x440], R16 ;  /* 0x000110000b107a25 */ /* 0x000fe200078e0010 */
[----:B------:R-:W-:Y:S02]  /*13990*/  SHF.R.S32.HI R0, RZ, 0x1f, R0 ;  /* 0x0000001fff007819 */ /* 0x000fe40000011400 */
[----:B------:R-:W-:Y:S01]  /*139a0*/  LOP3.LUT R9, R9, 0xfffffffc, RZ, 0xc0, !PT ;  /* 0xfffffffc09097812 */ /* 0x000fe200078ec0ff */
[----:B------:R-:W-:Y:S01]  /*139b0*/  IMAD.IADD R6, R4, 0x1, -R13 ;  /* 0x0000000104067824 */ /* 0x000fe200078e0a0d */
[----:B------:R-:W-:Y:S01]  /*139c0*/  LEA.HI R0, R0, R15, RZ, 0x3 ;  /* 0x0000000f00007211 */ /* 0x000fe200078f18ff */
[----:B------:R-:W-:Y:S01]  /*139d0*/  IMAD.MOV.U32 R20, RZ, RZ, R18 ;  /* 0x000000ffff147224 */ /* 0x000fe200078e0012 */
[----:B------:R-:W-:Y:S01]  /*139e0*/  IADD3 R9, -R9, R4, RZ ;  /* 0x0000000409097210 */ /* 0x000fe20007ffe1ff */
[----:B------:R-:W-:Y:S01]  /*139f0*/  IMAD.MOV.U32 R22, RZ, RZ, R16 ;  /* 0x000000ffff167224 */ /* 0x000fe200078e0010 */
[----:B------:R-:W-:-:S02]  /*13a00*/  LOP3.LUT R0, R0, 0xffffff8, RZ, 0xc0, !PT ;  /* 0x0ffffff800007812 */ /* 0x000fc400078ec0ff */
[----:B------:R-:W-:Y:S02]  /*13a10*/  SHF.R.S32.HI R13, RZ, 0x1f, R6 ;  /* 0x0000001fff0d7819 */ /* 0x000fe40000011406 */
[----:B------:R-:W-:Y:S01]  /*13a20*/  SHF.R.S32.HI R10, RZ, 0x1f, R11 ;  /* 0x0000001fff0a7819 */ /* 0x000fe2000001140b */
[----:B------:R-:W-:Y:S01]  /*13a30*/  IMAD.IADD R15, R15, 0x1, -R0 ;  /* 0x000000010f0f7824 */ /* 0x000fe200078e0a00 */
[----:B------:R-:W-:Y:S02]  /*13a40*/  LEA.HI R0, R9, R9, RZ, 0x1 ;  /* 0x0000000909007211 */ /* 0x000fe400078f08ff */
[----:B------:R-:W-:Y:S01]  /*13a50*/  LEA.HI R4, R13, R6, RZ, 0x2 ;  /* 0x000000060d047211 */ /* 0x000fe200078f10ff */
[----:B------:R-:W-:Y:S01]  /*13a60*/  IMAD.MOV.U32 R13, RZ, RZ, c[0x0][0x4e8] ;  /* 0x00013a00ff0d7624 */ /* 0x000fe200078e00ff */
[----:B------:R-:W-:Y:S02]  /*13a70*/  LOP3.LUT R0, R0, 0x1ffffffe, RZ, 0xc0, !PT ;  /* 0x1ffffffe00007812 */ /* 0x000fe400078ec0ff */
[----:B------:R-:W-:-:S02]  /*13a80*/  SHF.R.S32.HI R14, RZ, 0x2, R4 ;  /* 0x00000002ff0e7819 */ /* 0x000fc40000011404 */
[----:B------:R-:W-:Y:S01]  /*13a90*/  IADD3 R0, R9, -R0, RZ ;  /* 0x8000000009007210 */ /* 0x000fe20007ffe0ff */
[----:B------:R-:W-:Y:S01]  /*13aa0*/  BAR.SYNC.DEFER_BLOCKING 0x1, 0x100 ;  /* 0x0044000000007b1d */ /* 0x000fe20000010000 */
[----:B------:R-:W-:Y:S01]  /*13ab0*/  ISETP.NE.AND P1, PT, R13, 0x1, PT ;  /* 0x000000010d00780c */ /* 0x000fe20003f25270 */
[----:B------:R-:W-:Y:S02]  /*13ac0*/  IMAD R15, R15, 0x10, R14 ;  /* 0x000000100f0f7824 */ /* 0x000fe400078e020e */
[----:B------:R-:W-:Y:S02]  /*13ad0*/  IMAD R14, R10, c[0x0][0x4d8], RZ ;  /* 0x000136000a0e7a24 */ /* 0x000fe400078e02ff */
[----:B------:R-:W-:Y:S01]  /*13ae0*/  IMAD R9, R0, 0x8, R15 ;  /* 0x0000000800097824 */ /* 0x000fe200078e020f */
[----:B------:R-:W-:Y:S01]  /*13af0*/  SHF.R.S32.HI R0, RZ, 0x1f, R8 ;  /* 0x0000001fff007819 */ /* 0x000fe20000011408 */
[----:B------:R-:W-:Y:S02]  /*13b00*/  IMAD R10, R10, c[0x0][0x440], RZ ;  /* 0x000110000a0a7a24 */ /* 0x000fe400078e02ff */
[C---:B------:R-:W-:Y:S01]  /*13b10*/  IMAD R14, R11.reuse, c[0x0][0x4dc], R14 ;  /* 0x000137000b0e7a24 */ /* 0x040fe200078e020e */
[C---:B-----5:R-:W-:Y:S01]  /*13b20*/  LEA R9, R12.reuse, R9, 0x7 ;  /* 0x000000090c097211 */ /* 0x060fe200078e38ff */
[----:B------:R-:W-:Y:S01]  /*13b30*/  IMAD R10, R11, c[0x0][0x444], R10 ;  /* 0x000111000b0a7a24 */ /* 0x000fe200078e020a */
[----:B------:R-:W-:Y:S01]  /*13b40*/  LEA R12, R12, R15, 0x7 ;  /* 0x0000000f0c0c7211 */ /* 0x000fe200078e38ff */
[----:B------:R-:W-:Y:S01]  /*13b50*/  IMAD.IADD R21, R19, 0x1, R14 ;  /* 0x0000000113157824 */ /* 0x000fe200078e020e */
[----:B------:R-:W-:Y:S01]  /*13b60*/  MOV R11, R9 ;  /* 0x00000009000b7202 */ /* 0x000fe20000000f00 */
[----:B------:R-:W-:-:S02]  /*13b70*/  IMAD.IADD R23, R17, 0x1, R10 ;  /* 0x0000000111177824 */ /* 0x000fc400078e020a */
[----:B------:R-:W-:-:S04]  /*13b80*/  @P1 IMAD.HI.U32 R10, R9, c[0x0][0x4ec], RZ ;  /* 0x00013b00090a1a27 */ /* 0x000fc800078e00ff */
[C---:B------:R-:W-:Y:S01]  /*13b90*/  IMAD R17, R0.reuse, c[0x0][0x4e0], RZ ;  /* 0x0001380000117a24 */ /* 0x040fe200078e02ff */
[----:B------:R-:W-:Y:S01]  /*13ba0*/  @P1 SHF.R.U32.HI R11, RZ, c[0x0][0x4f0], R10 ;  /* 0x00013c00ff0b1a19 */ /* 0x000fe2000001160a */
[----:B------:R-:W-:Y:S02]  /*13bb0*/  IMAD R19, R0, c[0x0][0x448], RZ ;  /* 0x0001120000137a24 */ /* 0x000fe400078e02ff */
[C---:B------:R-:W-:Y:S01]  /*13bc0*/  IMAD R17, R8.reuse, c[0x0][0x4e4], R17 ;  /* 0x0001390008117a24 */ /* 0x040fe200078e0211 */
[----:B------:R-:W-:Y:S01]  /*13bd0*/  IADD3 R0, -R11, RZ, RZ ;  /* 0x000000ff0b007210 */ /* 0x000fe20007ffe1ff */
[C---:B------:R-:W-:Y:S01]  /*13be0*/  IMAD R19, R8.reuse, c[0x0][0x44c], R19 ;  /* 0x0001130008137a24 */ /* 0x040fe200078e0213 */
[----:B------:R-:W-:Y:S01]  /*13bf0*/  SHF.R.S32.HI R14, RZ, 0x1f, R11 ;  /* 0x0000001fff0e7819 */ /* 0x000fe2000001140b */
[----:B------:R-:W-:-:S04]  /*13c00*/  IMAD.WIDE.U32 R22, R8, c[0x0][0x448], R22 ;  /* 0x0001120008167a25 */ /* 0x000fc800078e0016 */
[----:B------:R-:W-:-:S04]  /*13c10*/  IMAD.WIDE.U32 R20, R8, c[0x0][0x4e0], R20 ;  /* 0x0001380008147a25 */ /* 0x000fc800078e0014 */
[----:B------:R-:W-:Y:S01]  /*13c20*/  @P1 IMAD.HI.U32 R8, R9, c[0x0][0x4ec], RZ ;  /* 0x00013b0009081a27 */ /* 0x000fe200078e00ff */
[----:B------:R-:W-:-:S03]  /*13c30*/  IADD3 R16, P0, R11, R20, RZ ;  /* 0x000000140b107210 */ /* 0x000fc60007f1e0ff */
[----:B------:R-:W-:Y:S01]  /*13c40*/  IMAD R0, R0, c[0x0][0x4e8], R9 ;  /* 0x00013a0000007a24 */ /* 0x000fe200078e0209 */
[----:B------:R-:W-:Y:S01]  /*13c50*/  IADD3.X R17, R14, R21, R17, P0, !PT ;  /* 0x000000150e117210 */ /* 0x000fe200007fe411 */
[----:B------:R-:W-:Y:S01]  /*13c60*/  IMAD.MOV.U32 R10, RZ, RZ, R9 ;  /* 0x000000ffff0a7224 */ /* 0x000fe200078e0009 */
[----:B------:R-:W-:Y:S01]  /*13c70*/  @P1 SHF.R.U32.HI R10, RZ, c[0x0][0x4f0], R8 ;  /* 0x00013c00ff0a1a19 */ /* 0x000fe20000011608 */
[----:B------:R-:W-:Y:S01]  /*13c80*/  IMAD.IADD R23, R23, 0x1, R19 ;  /* 0x0000000117177824 */ /* 0x000fe200078e0213 */
[----:B------:R-:W-:Y:S01]  /*13c90*/  SHF.R.S32.HI R8, RZ, 0x1f, R0 ;  /* 0x0000001fff087819 */ /* 0x000fe20000011400 */
[----:B------:R-:W-:Y:S01]  /*13ca0*/  IMAD.WIDE.U32 R16, R0, c[0x0][0x4c8], R16 ;  /* 0x0001320000107a25 */ /* 0x000fe200078e0010 */
[----:B------:R-:W-:-:S03]  /*13cb0*/  IADD3 R14, -R10, RZ, RZ ;  /* 0x000000ff0a0e7210 */ /* 0x000fc60007ffe1ff */
[----:B------:R-:W-:Y:S01]  /*13cc0*/  IMAD R11, R8, c[0x0][0x4c8], RZ ;  /* 0x00013200080b7a24 */ /* 0x000fe200078e02ff */
[----:B------:R-:W-:Y:S01]  /*13cd0*/  SHF.R.S32.HI R8, RZ, 0x1f, R10 ;  /* 0x0000001fff087819 */ /* 0x000fe2000001140a */
[----:B------:R-:W-:Y:S02]  /*13ce0*/  IMAD R14, R14, c[0x0][0x4e8], R9 ;  /* 0x00013a000e0e7a24 */ /* 0x000fe400078e0209 */
[----:B------:R-:W-:Y:S01]  /*13cf0*/  IMAD R11, R0, c[0x0][0x4cc], R11 ;  /* 0x00013300000b7a24 */ /* 0x000fe200078e020b */
[----:B------:R-:W-:Y:S01]  /*13d00*/  LEA R0, P0, R16, c[0x0][0x4a8], 0x2 ;  /* 0x00012a0010007a11 */ /* 0x000fe200078010ff */
[----:B------:R-:W-:Y:S01]  /*13d10*/  IMAD R9, R8, c[0x0][0x430], RZ ;  /* 0x00010c0008097a24 */ /* 0x000fe200078e02ff */
[----:B------:R-:W-:Y:S01]  /*13d20*/  SHF.R.S32.HI R8, RZ, 0x1f, R14 ;  /* 0x0000001fff087819 */ /* 0x000fe2000001140e */
[----:B------:R-:W-:Y:S02]  /*13d30*/  IMAD.IADD R11, R17, 0x1, R11 ;  /* 0x00000001110b7824 */ /* 0x000fe400078e020b */
[----:B------:R-:W-:Y:S01]  /*13d40*/  SHFL.IDX PT, R18, R0, 0x1, 0x1c1f ;  /* 0x003c1f0000127f89 */ /* 0x000fe200000e0000 */
[----:B------:R-:W-:-:S02]  /*13d50*/  IMAD.WIDE.U32 R22, R10, c[0x0][0x430], R22 ;  /* 0x00010c000a167a25 */ /* 0x000fc400078e0016 */
[----:B------:R-:W-:Y:S02]  /*13d60*/  LEA.HI.X R11, R16, c[0x0][0x4ac], R11, 0x2, P0 ;  /* 0x00012b00100b7a11 */ /* 0x000fe400000f140b */
[----:B------:R-:W-:Y:S01]  /*13d70*/  SHFL.IDX PT, R16, R0, RZ, 0x1c1f ;  /* 0x001c1fff00107589 */ /* 0x000fe200000e0000 */
[----:B------:R-:W-:Y:S01]  /*13d80*/  IMAD R9, R10, c[0x0][0x434], R9 ;  /* 0x00010d000a097a24 */ /* 0x000fe200078e0209 */
[----:B------:R-:W-:Y:S01]  /*13d90*/  LOP3.LUT P0, RZ, R6, 0x3, RZ, 0xc0, !PT ;  /* 0x0000000306ff7812 */ /* 0x000fe2000780c0ff */
[----:B------:R-:W-:Y:S01]  /*13da0*/  IMAD R13, R13, c[0x0][0x388], RZ ;  /* 0x0000e2000d0d7a24 */ /* 0x000fe200078e02ff */
[----:B------:R-:W1:Y:S01]  /*13db0*/  SHFL.IDX PT, R17, R11, RZ, 0x1c1f ;  /* 0x001c1fff0b117589 */ /* 0x000e6200000e0000 */
[----:B------:R-:W-:Y:S02]  /*13dc0*/  IMAD.IADD R23, R23, 0x1, R9 ;  /* 0x0000000117177824 */ /* 0x000fe400078e0209 */
[----:B------:R-:W-:Y:S01]  /*13dd0*/  IMAD R9, R8, c[0x0][0x428], RZ ;  /* 0x00010a0008097a24 */ /* 0x000fe200078e02ff */
[----:B------:R3:W4:Y:S01]  /*13de0*/  SHFL.IDX PT, R19, R11, 0x1, 0x1c1f ;  /* 0x003c1f000b137f89 */ /* 0x00072200000e0000 */
[----:B------:R-:W-:-:S02]  /*13df0*/  IADD3 R8, R12, 0x8, RZ ;  /* 0x000000080c087810 */ /* 0x000fc40007ffe0ff */
[-C--:B------:R-:W-:Y:S01]  /*13e00*/  ISETP.GE.OR P2, PT, R12, R13.reuse, P0 ;  /* 0x0000000d0c00720c */ /* 0x080fe20000746670 */
[----:B------:R-:W-:Y:S01]  /*13e10*/  IMAD R9, R14, c[0x0][0x42c], R9 ;  /* 0x00010b000e097a24 */ /* 0x000fe200078e0209 */
[----:B------:R-:W-:Y:S01]  /*13e20*/  ISETP.GE.OR P0, PT, R8, R13, P0 ;  /* 0x0000000d0800720c */ /* 0x000fe20000706670 */
[----:B------:R-:W-:-:S05]  /*13e30*/  IMAD.WIDE.U32 R14, R14, c[0x0][0x428], R22 ;  /* 0x00010a000e0e7a25 */ /* 0x000fca00078e0016 */
[----:B------:R-:W-:Y:S02]  /*13e40*/  IADD3 R10, R15, R9, RZ ;  /* 0x000000090f0a7210 */ /* 0x000fe40007ffe0ff */
[----:B------:R-:W-:-:S04]  /*13e50*/  LEA R9, P1, R14, c[0x0][0x400], 0x2 ;  /* 0x000100000e097a11 */ /* 0x000fc800078210ff */
[----:B------:R-:W-:Y:S02]  /*13e60*/  LEA.HI.X R10, R14, c[0x0][0x404], R10, 0x2, P1 ;  /* 0x000101000e0a7a11 */ /* 0x000fe400008f140a */
[----:B------:R-:W-:Y:S01]  /*13e70*/  ISETP.GE.AND P1, PT, R8, R13, PT ;  /* 0x0000000d0800720c */ /* 0x000fe20003f26270 */
[----:B-1----:R1:W-:Y:S01]  /*13e80*/  @!P2 ST.E [R16.64], R5 ;  /* 0x000000051000a985 */ /* 0x0023e2000c101912 */
[----:B---3--:R-:W-:-:S03]  /*13e90*/  LOP3.LUT R11, R4, 0x7ffffffc, RZ, 0xc0, !PT ;  /* 0x7ffffffc040b7812 */ /* 0x008fc600078ec0ff */
[----:B----4-:R3:W-:Y:S01]  /*13ea0*/  @!P0 ST.E [R18.64], R7 ;  /* 0x0000000712008985 */ /* 0x0107e2000c101912 */
[----:B------:R-:W-:Y:S01]  /*13eb0*/  ISETP.GE.AND P0, PT, R12, R13, PT ;  /* 0x0000000d0c00720c */ /* 0x000fe20003f06270 */
[----:B------:R-:W-:Y:S02]  /*13ec0*/  IMAD.IADD R11, R6, 0x1, -R11 ;  /* 0x00000001060b7824 */ /* 0x000fe400078e0a0b */
[----:B------:R3:W4:Y:S04]  /*13ed0*/  SHFL.IDX PT, R14, R9, RZ, 0x1c1f ;  /* 0x001c1fff090e7589 */ /* 0x00072800000e0000 */
[----:B------:R3:W2:Y:S01]  /*13ee0*/  SHFL.IDX PT, R15, R10, RZ, 0x1c1f ;  /* 0x001c1fff0a0f7589 */ /* 0x0006a200000e0000 */
[----:B------:R-:W-:Y:S02]  /*13ef0*/  SHF.L.U32 R11, R11, 0x1, RZ ;  /* 0x000000010b0b7819 */ /* 0x000fe400000006ff */
[----:B-1----:R-:W-:-:S03]  /*13f00*/  P2R R5, PR, RZ, 0x2 ;  /* 0x00000002ff057803 */ /* 0x002fc60000000000 */
[----:B------:R-:W-:Y:S05]  /*13f10*/  @P0 BRA `(.L_x_2017) ;  /* 0x00000bd000000947 */ /* 0x000fea0003800000 */
[C---:B------:R-:W-:Y:S02]  /*13f20*/  IADD3 R4, R11.reuse, 0x8, RZ ;  /* 0x000000080b047810 */ /* 0x040fe40007ffe0ff */
[C---:B------:R-:W-:Y:S02]  /*13f30*/  IADD3 R0, R11.reuse, 0x10, RZ ;  /* 0x000000100b007810 */ /* 0x040fe40007ffe0ff */
[----:B------:R-:W-:Y:S02]  /*13f40*/  ISETP.GE.AND P5, PT, R4, c[0x0][0x3c8], PT ;  /* 0x0000f20004007a0c */ /* 0x000fe40003fa6270 */
[C---:B------:R-:W-:Y:S02]  /*13f50*/  ISETP.GE.AND P0, PT, R11.reuse, c[0x0][0x3c8], PT ;  /* 0x0000f2000b007a0c */ /* 0x040fe40003f06270 */
[----:B------:R-:W-:Y:S02]  /*13f60*/  ISETP.GE.AND P4, PT, R0, c[0x0][0x3c8], PT ;  /* 0x0000f20000007a0c */ /* 0x000fe40003f86270 */
[----:B------:R-:W-:-:S02]  /*13f70*/  IADD3 R8, R11, 0x18, RZ ;  /* 0x000000180b087810 */ /* 0x000fc40007ffe0ff */
[C---:B---3--:R-:W-:Y:S02]  /*13f80*/  IADD3 R7, R11.reuse, 0x20, RZ ;  /* 0x000000200b077810 */ /* 0x048fe40007ffe0ff */
[C---:B------:R-:W-:Y:S02]  /*13f90*/  IADD3 R6, R11.reuse, 0x28, RZ ;  /* 0x000000280b067810 */ /* 0x040fe40007ffe0ff */
[----:B------:R-:W-:Y:S02]  /*13fa0*/  ISETP.GE.AND P3, PT, R8, c[0x0][0x3c8], PT ;  /* 0x0000f20008007a0c */ /* 0x000fe40003f66270 */
[----:B------:R-:W-:Y:S01]  /*13fb0*/  @!P5 LEA.HI R4, R4, R4, RZ, 0x1 ;  /* 0x000000040404d211 */ /* 0x000fe200078f08ff */
[----:B--2-4-:R-:W-:Y:S01]  /*13fc0*/  @!P0 IMAD.WIDE R18, R11, 0x4, R14 ;  /* 0x000000040b128825 */ /* 0x014fe200078e020e */
[----:B------:R-:W-:Y:S02]  /*13fd0*/  ISETP.GE.AND P2, PT, R7, c[0x0][0x3c8], PT ;  /* 0x0000f20007007a0c */ /* 0x000fe40003f46270 */
[----:B------:R-:W-:-:S02]  /*13fe0*/  @!P4 LEA.HI R12, R0, R0, RZ, 0x1 ;  /* 0x00000000000cc211 */ /* 0x000fc400078f08ff */
[----:B------:R-:W-:Y:S01]  /*13ff0*/  IADD3 R0, R11, 0x30, RZ ;  /* 0x000000300b007810 */ /* 0x000fe20007ffe0ff */
[----:B------:R1:W-:Y:S01]  /*14000*/  @!P0 ST.E.64 [R18.64], R160 ;  /* 0x000000a012008985 */ /* 0x0003e2000c101b12 */
[----:B------:R-:W-:Y:S02]  /*14010*/  @!P5 LOP3.LUT R13, R4, 0xfffffffe, RZ, 0xc0, !PT ;  /* 0xfffffffe040dd812 */ /* 0x000fe400078ec0ff */
[----:B------:R-:W-:Y:S02]  /*14020*/  ISETP.GE.AND P1, PT, R6, c[0x0][0x3c8], PT ;  /* 0x0000f20006007a0c */ /* 0x000fe40003f26270 */
[----:B------:R-:W-:Y:S01]  /*14030*/  @!P4 LOP3.LUT R17, R12, 0xfffffffe, RZ, 0xc0, !PT ;  /* 0xfffffffe0c11c812 */ /* 0x000fe200078ec0ff */
[--C-:B------:R-:W-:Y:S01]  /*14040*/  @!P5 IMAD.WIDE R12, R13, 0x4, R14.reuse ;  /* 0x000000040d0cd825 */ /* 0x100fe200078e020e */
[----:B------:R-:W-:Y:S02]  /*14050*/  ISETP.GE.AND P0, PT, R0, c[0x0][0x3c8], PT ;  /* 0x0000f20000007a0c */ /* 0x000fe40003f06270 */
[----:B------:R-:W-:Y:S01]  /*14060*/  IADD3 R4, R11, 0x38, RZ ;  /* 0x000000380b047810 */ /* 0x000fe20007ffe0ff */
[----:B------:R-:W-:Y:S01]  /*14070*/  @!P4 IMAD.WIDE R16, R17, 0x4, R14 ;  /* 0x000000041110c825 */ /* 0x000fe200078e020e */
[----:B------:R2:W-:Y:S01]  /*14080*/  @!P5 ST.E.64 [R12.64], R156 ;  /* 0x0000009c0c00d985 */ /* 0x0005e2000c101b12 */
[----:B------:R-:W-:-:S02]  /*14090*/  @!P3 LEA.HI R8, R8, R8, RZ, 0x1 ;  /* 0x000000080808b211 */ /* 0x000fc400078f08ff */
[----:B------:R-:W-:Y:S01]  /*140a0*/  ISETP.GE.AND P5, PT, R4, c[0x0][0x3c8], PT ;  /* 0x0000f20004007a0c */ /* 0x000fe20003fa6270 */
[----:B------:R3:W-:Y:S01]  /*140b0*/  @!P4 ST.E.64 [R16.64], R152 ;  /* 0x000000981000c985 */ /* 0x0007e2000c101b12 */
[----:B------:R-:W-:Y:S02]  /*140c0*/  @!P2 LEA.HI R7, R7, R7, RZ, 0x1 ;  /* 0x000000070707a211 */ /* 0x000fe400078f08ff */
[----:B------:R-:W-:Y:S02]  /*140d0*/  @!P1 LEA.HI R6, R6, R6, RZ, 0x1 ;  /* 0x0000000606069211 */ /* 0x000fe400078f08ff */
[----:B------:R-:W-:Y:S02]  /*140e0*/  @!P0 LEA.HI R0, R0, R0, RZ, 0x1 ;  /* 0x0000000000008211 */ /* 0x000fe400078f08ff */
[----:B------:R-:W-:Y:S02]  /*140f0*/  @!P2 LOP3.LUT R7, R7, 0xfffffffe, RZ, 0xc0, !PT ;  /* 0xfffffffe0707a812 */ /* 0x000fe400078ec0ff */
[----:B------:R-:W-:-:S03]  /*14100*/  @!P1 LOP3.LUT R21, R6, 0xfffffffe, RZ, 0xc0, !PT ;  /* 0xfffffffe06159812 */ /* 0x000fc600078ec0ff */
[--C-:B------:R-:W-:Y:S01]  /*14110*/  @!P2 IMAD.WIDE R6, R7, 0x4, R14.reuse ;  /* 0x000000040706a825 */ /* 0x100fe200078e020e */
[----:B------:R-:W-:Y:S02]  /*14120*/  @!P5 LEA.HI R4, R4, R4, RZ, 0x1 ;  /* 0x000000040404d211 */ /* 0x000fe400078f08ff */
[----:B-1----:R-:W-:Y:S01]  /*14130*/  IADD3 R18, R11, 0x40, RZ ;  /* 0x000000400b127810 */ /* 0x002fe20007ffe0ff */
[----:B------:R-:W-:Y:S01]  /*14140*/  @!P1 IMAD.WIDE R20, R21, 0x4, R14 ;  /* 0x0000000415149825 */ /* 0x000fe200078e020e */
[----:B------:R-:W-:Y:S02]  /*14150*/  @!P3 LOP3.LUT R19, R8, 0xfffffffe, RZ, 0xc0, !PT ;  /* 0xfffffffe0813b812 */ /* 0x000fe400078ec0ff */
[----:B------:R-:W-:Y:S02]  /*14160*/  ISETP.GE.AND P4, PT, R18, c[0x0][0x3c8], PT ;  /* 0x0000f20012007a0c */ /* 0x000fe40003f86270 */
[----:B------:R-:W-:Y:S02]  /*14170*/  IADD3 R8, R11, 0x50, RZ ;  /* 0x000000500b087810 */ /* 0x000fe40007ffe0ff */
[----:B--2---:R-:W-:-:S02]  /*14180*/  @!P0 LOP3.LUT R13, R0, 0xfffffffe, RZ, 0xc0, !PT ;  /* 0xfffffffe000d8812 */ /* 0x004fc400078ec0ff */
[----:B------:R-:W-:Y:S01]  /*14190*/  IADD3 R0, R11, 0x58, RZ ;  /* 0x000000580b007810 */ /* 0x000fe20007ffe0ff */
[----:B---3--:R-:W-:Y:S01]  /*141a0*/  @!P3 IMAD.WIDE R16, R19, 0x4, R14 ;  /* 0x000000041310b825 */ /* 0x008fe200078e020e */
[----:B------:R-:W-:-:S05]  /*141b0*/  IADD3 R19, R11, 0x48, RZ ;  /* 0x000000480b137810 */ /* 0x000fca0007ffe0ff */
[----:B------:R-:W-:Y:S01]  /*141c0*/  @!P4 LEA.HI R22, R18, R18, RZ, 0x1 ;  /* 0x000000121216c211 */ /* 0x000fe200078f08ff */
[----:B------:R-:W-:Y:S01]  /*141d0*/  @!P0 IMAD.WIDE R12, R13, 0x4, R14 ;  /* 0x000000040d0c8825 */ /* 0x000fe200078e020e */
[----:B------:R1:W-:Y:S01]  /*141e0*/  @!P3 ST.E.64 [R16.64], R148 ;  /* 0x000000941000b985 */ /* 0x0003e2000c101b12 */
[----:B------:R-:W-:Y:S02]  /*141f0*/  ISETP.GE.AND P3, PT, R19, c[0x0][0x3c8], PT ;  /* 0x0000f20013007a0c */ /* 0x000fe40003f66270 */
[----:B------:R-:W-:Y:S01]  /*14200*/  IADD3 R18, R11, 0x60, RZ ;  /* 0x000000600b127810 */ /* 0x000fe20007ffe0ff */
[----:B------:R2:W-:Y:S01]  /*14210*/  @!P2 ST.E.64 [R6.64], R144 ;  /* 0x000000900600a985 */ /* 0x0005e2000c101b12 */
[----:B------:R-:W-:-:S03]  /*14220*/  ISETP.GE.AND P2, PT, R8, c[0x0][0x3c8], PT ;  /* 0x0000f20008007a0c */ /* 0x000fc60003f46270 */
[----:B------:R3:W-:Y:S01]  /*14230*/  @!P1 ST.E.64 [R20.64], R140 ;  /* 0x0000008c14009985 */ /* 0x0007e2000c101b12 */
[----:B------:R-:W-:-:S03]  /*14240*/  ISETP.GE.AND P1, PT, R0, c[0x0][0x3c8], PT ;  /* 0x0000f20000007a0c */ /* 0x000fc60003f26270 */
[----:B------:R4:W-:Y:S01]  /*14250*/  @!P0 ST.E.64 [R12.64], R136 ;  /* 0x000000880c008985 */ /* 0x0009e2000c101b12 */
[----:B------:R-:W-:Y:S02]  /*14260*/  ISETP.GE.AND P0, PT, R18, c[0x0][0x3c8], PT ;  /* 0x0000f20012007a0c */ /* 0x000fe40003f06270 */
[----:B------:R-:W-:-:S03]  /*14270*/  @!P3 LEA.HI R19, R19, R19, RZ, 0x1 ;  /* 0x000000131313b211 */ /* 0x000fc600078f08ff */
[----:B------:R-:W-:Y:S02]  /*14280*/  @!P2 LEA.HI R8, R8, R8, RZ, 0x1 ;  /* 0x000000080808a211 */ /* 0x000fe400078f08ff */
[----:B------:R-:W-:Y:S02]  /*14290*/  @!P3 LOP3.LUT R19, R19, 0xfffffffe, RZ, 0xc0, !PT ;  /* 0xfffffffe1313b812 */ /* 0x000fe400078ec0ff */
[----:B------:R-:W-:-:S04]  /*142a0*/  @!P1 LEA.HI R0, R0, R0, RZ, 0x1 ;  /* 0x0000000000009211 */ /* 0x000fc800078f08ff */
[----:B------:R-:W-:Y:S02]  /*142b0*/  @!P0 LEA.HI R18, R18, R18, RZ, 0x1 ;  /* 0x0000001212128211 */ /* 0x000fe400078f08ff */
[----:B-1----:R-:W-:Y:S02]  /*142c0*/  @!P5 LOP3.LUT R17, R4, 0xfffffffe, RZ, 0xc0, !PT ;  /* 0xfffffffe0411d812 */ /* 0x002fe400078ec0ff */
[C---:B------:R-:W-:Y:S02]  /*142d0*/  IADD3 R4, R11.reuse, 0x68, RZ ;  /* 0x000000680b047810 */ /* 0x040fe40007ffe0ff */
[----:B--2---:R-:W-:Y:S02]  /*142e0*/  @!P4 LOP3.LUT R7, R22, 0xfffffffe, RZ, 0xc0, !PT ;  /* 0xfffffffe1607c812 */ /* 0x004fe400078ec0ff */
[----:B------:R-:W-:Y:S02]  /*142f0*/  IADD3 R16, R11, 0x70, RZ ;  /* 0x000000700b107810 */ /* 0x000fe40007ffe0ff */
[----:B---3--:R-:W-:Y:S01]  /*14300*/  @!P1 LOP3.LUT R21, R0, 0xfffffffe, RZ, 0xc0, !PT ;  /* 0xfffffffe00159812 */ /* 0x008fe200078ec0ff */
[----:B------:R-:W-:Y:S01]  /*14310*/  @!P4 IMAD.WIDE R6, R7, 0x4, R14 ;  /* 0x000000040706c825 */ /* 0x000fe200078e020e */
[----:B------:R-:W-:-:S02]  /*14320*/  IADD3 R22, R11, 0x78, RZ ;  /* 0x000000780b167810 */ /* 0x000fc40007ffe0ff */
[----:B------:R-:W-:Y:S01]  /*14330*/  IADD3 R0, R11, 0x90, RZ ;  /* 0x000000900b007810 */ /* 0x000fe20007ffe0ff */
[--C-:B----4-:R-:W-:Y:S01]  /*14340*/  @!P5 IMAD.WIDE R12, R17, 0x4, R14.reuse ;  /* 0x00000004110cd825 */ /* 0x110fe200078e020e */
[----:B------:R-:W-:Y:S02]  /*14350*/  @!P2 LOP3.LUT R17, R8, 0xfffffffe, RZ, 0xc0, !PT ;  /* 0xfffffffe0811a812 */ /* 0x000fe400078ec0ff */
[----:B------:R-:W-:Y:S01]  /*14360*/  IADD3 R8, R11, 0x88, RZ ;  /* 0x000000880b087810 */ /* 0x000fe20007ffe0ff */
[----:B------:R-:W-:Y:S01]  /*14370*/  @!P1 IMAD.WIDE R20, R21, 0x4, R14 ;  /* 0x0000000415149825 */ /* 0x000fe200078e020e */
[----:B------:R1:W-:Y:S01]  /*14380*/  @!P5 ST.E.64 [R12.64], R132 ;  /* 0x000000840c00d985 */ /* 0x0003e2000c101b12 */
[----:B------:R-:W-:-:S03]  /*14390*/  ISETP.GE.AND P5, PT, R4, c[0x0][0x3c8], PT ;  /* 0x0000f20004007a0c */ /* 0x000fc60003fa6270 */
[----:B------:R2:W-:Y:S01]  /*143a0*/  @!P4 ST.E.64 [R6.64], R36 ;  /* 0x000000240600c985 */ /* 0x0005e2000c101b12 */
[----:B------:R-:W-:-:S09]  /*143b0*/  ISETP.GE.AND P4, PT, R16, c[0x0][0x3c8], PT ;  /* 0x0000f20010007a0c */ /* 0x000fd20003f86270 */
[----:B------:R-:W-:-:S04]  /*143c0*/  @!P5 LEA.HI R4, R4, R4, RZ, 0x1 ;  /* 0x000000040404d211 */ /* 0x000fc800078f08ff */
[----:B------:R-:W-:Y:S02]  /*143d0*/  @!P4 LEA.HI R16, R16, R16, RZ, 0x1 ;  /* 0x000000101010c211 */ /* 0x000fe400078f08ff */
[----:B-1----:R-:W-:Y:S01]  /*143e0*/  @!P0 LOP3.LUT R13, R18, 0xfffffffe, RZ, 0xc0, !PT ;  /* 0xfffffffe120d8812 */ /* 0x002fe200078ec0ff */
[----:B--2---:R-:W-:-:S04]  /*143f0*/  @!P3 IMAD.WIDE R6, R19, 0x4, R14 ;  /* 0x000000041306b825 */ /* 0x004fc800078e020e */
[--C-:B------:R-:W-:Y:S01]  /*14400*/  @!P2 IMAD.WIDE R18, R17, 0x4, R14.reuse ;  /* 0x000000041112a825 */ /* 0x100fe200078e020e */
[----:B------:R1:W-:Y:S01]  /*14410*/  @!P3 ST.E.64 [R6.64], R40 ;  /* 0x000000280600b985 */ /* 0x0003e2000c101b12 */
[----:B------:R-:W-:Y:S02]  /*14420*/  IADD3 R17, R11, 0x80, RZ ;  /* 0x000000800b117810 */ /* 0x000fe40007ffe0ff */
[----:B------:R-:W-:Y:S01]  /*14430*/  @!P0 IMAD.WIDE R12, R13, 0x4, R14 ;  /* 0x000000040d0c8825 */ /* 0x000fe200078e020e */
[----:B------:R2:W-:Y:S01]  /*14440*/  @!P2 ST.E.64 [R18.64], R44 ;  /* 0x0000002c1200a985 */ /* 0x0005e2000c101b12 */
[----:B------:R-:W-:Y:S02]  /*14450*/  ISETP.GE.AND P3, PT, R22, c[0x0][0x3c8], PT ;  /* 0x0000f20016007a0c */ /* 0x000fe40003f66270 */
[----:B------:R-:W-:Y:S01]  /*14460*/  ISETP.GE.AND P2, PT, R17, c[0x0][0x3c8], PT ;  /* 0x0000f20011007a0c */ /* 0x000fe20003f46270 */
[----:B------:R3:W-:Y:S01]  /*14470*/  @!P1 ST.E.64 [R20.64], R48 ;  /* 0x0000003014009985 */ /* 0x0007e2000c101b12 */
[----:B------:R-:W-:-:S03]  /*14480*/  ISETP.GE.AND P1, PT, R8, c[0x0][0x3c8], PT ;  /* 0x0000f20008007a0c */ /* 0x000fc60003f26270 */
[----:B------:R4:W-:Y:S01]  /*14490*/  @!P0 ST.E.64 [R12.64], R52 ;  /* 0x000000340c008985 */ /* 0x0009e2000c101b12 */
[----:B------:R-:W-:-:S05]  /*144a0*/  ISETP.GE.AND P0, PT, R0, c[0x0][0x3c8], PT ;  /* 0x0000f20000007a0c */ /* 0x000fca0003f06270 */
[----:B------:R-:W-:Y:S02]  /*144b0*/  @!P3 LEA.HI R22, R22, R22, RZ, 0x1 ;  /* 0x000000161616b211 */ /* 0x000fe400078f08ff */
[----:B------:R-:W-:Y:S02]  /*144c0*/  @!P2 LEA.HI R17, R17, R17, RZ, 0x1 ;  /* 0x000000111111a211 */ /* 0x000fe400078f08ff */
[----:B------:R-:W-:Y:S02]  /*144d0*/  @!P1 LEA.HI R8, R8, R8, RZ, 0x1 ;  /* 0x0000000808089211 */ /* 0x000fe400078f08ff */
[----:B------:R-:W-:Y:S02]  /*144e0*/  @!P2 LOP3.LUT R17, R17, 0xfffffffe, RZ, 0xc0, !PT ;  /* 0xfffffffe1111a812 */ /* 0x000fe400078ec0ff */
[----:B------:R-:W-:Y:S02]  /*144f0*/  @!P0 LEA.HI R0, R0, R0, RZ, 0x1 ;  /* 0x0000000000008211 */ /* 0x000fe400078f08ff */
[----:B-1----:R-:W-:-:S02]  /*14500*/  @!P5 LOP3.LUT R7, R4, 0xfffffffe, RZ, 0xc0, !PT ;  /* 0xfffffffe0407d812 */ /* 0x002fc400078ec0ff */
[----:B------:R-:W-:Y:S02]  /*14510*/  IADD3 R4, R11, 0x98, RZ ;  /* 0x000000980b047810 */ /* 0x000fe40007ffe0ff */
[----:B--2---:R-:W-:Y:S01]  /*14520*/  @!P4 LOP3.LUT R19, R16, 0xfffffffe, RZ, 0xc0, !PT ;  /* 0xfffffffe1013c812 */ /* 0x004fe200078ec0ff */
[----:B------:R-:W-:Y:S01]  /*14530*/  @!P5 IMAD.WIDE R6, R7, 0x4, R14 ;  /* 0x000000040706d825 */ /* 0x000fe200078e020e */
[----:B---3--:R-:W-:-:S03]  /*14540*/  @!P1 LOP3.LUT R21, R8, 0xfffffffe, RZ, 0xc0, !PT ;  /* 0xfffffffe08159812 */ /* 0x008fc600078ec0ff */
[--C-:B------:R-:W-:Y:S01]  /*14550*/  @!P2 IMAD.WIDE R16, R17, 0x4, R14.reuse ;  /* 0x000000041110a825 */ /* 0x100fe200078e020e */
[----:B------:R1:W-:Y:S01]  /*14560*/  @!P5 ST.E.64 [R6.64], R56 ;  /* 0x000000380600d985 */ /* 0x0003e2000c101b12 */
[----:B------:R-:W-:Y:S02]  /*14570*/  ISETP.GE.AND P5, PT, R4, c[0x0][0x3c8], PT ;  /* 0x0000f20004007a0c */ /* 0x000fe40003fa6270 */
[----:B----4-:R-:W-:Y:S01]  /*14580*/  @!P4 IMAD.WIDE R12, R19, 0x4, R14 ;  /* 0x00000004130cc825 */ /* 0x010fe200078e020e */
[----:B------:R-:W-:Y:S02]  /*14590*/  @!P3 LOP3.LUT R19, R22, 0xfffffffe, RZ, 0xc0, !PT ;  /* 0xfffffffe1613b812 */ /* 0x000fe400078ec0ff */
[C---:B------:R-:W-:Y:S02]  /*145a0*/  IADD3 R8, R11.reuse, 0xa0, RZ ;  /* 0x000000a00b087810 */ /* 0x040fe40007ffe0ff */
[----:B------:R2:W-:Y:S01]  /*145b0*/  @!P4 ST.E.64 [R12.64], R60 ;  /* 0x0000003c0c00c985 */ /* 0x0005e2000c101b12 */
[----:B------:R-:W-:-:S02]  /*145c0*/  IADD3 R20, R11, 0xb0, RZ ;  /* 0x000000b00b147810 */ /* 0x000fc40007ffe0ff */
[----:B------:R-:W-:Y:S02]  /*145d0*/  ISETP.GE.AND P6, PT, R8, c[0x0][0x3c8], PT ;  /* 0x0000f20008007a0c */ /* 0x000fe40003fc6270 */
[----:B------:R-:W-:Y:S02]  /*145e0*/  IADD3 R22, R11, 0xc0, RZ ;  /* 0x000000c00b167810 */ /* 0x000fe40007ffe0ff */
[----:B------:R-:W-:-:S04]  /*145f0*/  @!P5 LEA.HI R4, R4, R4, RZ, 0x1 ;  /* 0x000000040404d211 */ /* 0x000fc800078f08ff */
[----:B------:R-:W-:Y:S02]  /*14600*/  @!P5 LOP3.LUT R23, R4, 0xfffffffe, RZ, 0xc0, !PT ;  /* 0xfffffffe0417d812 */ /* 0x000fe400078ec0ff */
[----:B------:R-:W-:-:S03]  /*14610*/  IADD3 R4, R11, 0xc8, RZ ;  /* 0x000000c80b047810 */ /* 0x000fc60007ffe0ff */
[----:B------:R-:W-:Y:S02]  /*14620*/  @!P6 LEA.HI R8, R8, R8, RZ, 0x1 ;  /* 0x000000080808e211 */ /* 0x000fe400078f08ff */
[----:B-1----:R-:W-:Y:S02]  /*14630*/  @!P0 LOP3.LUT R7, R0, 0xfffffffe, RZ, 0xc0, !PT ;  /* 0xfffffffe00078812 */ /* 0x002fe400078ec0ff */
[----:B------:R-:W-:-:S03]  /*14640*/  IADD3 R0, R11, 0xb8, RZ ;  /* 0x000000b80b007810 */ /* 0x000fc60007ffe0ff */
[----:B------:R-:W-:-:S04]  /*14650*/  @!P0 IMAD.WIDE R6, R7, 0x4, R14 ;  /* 0x0000000407068825 */ /* 0x000fc800078e020e */
[----:B--2---:R-:W-:-:S04]  /*14660*/  @!P3 IMAD.WIDE R12, R19, 0x4, R14 ;  /* 0x00000004130cb825 */ /* 0x004fc800078e020e */
[----:B------:R-:W-:Y:S01]  /*14670*/  @!P1 IMAD.WIDE R18, R21, 0x4, R14 ;  /* 0x0000000415129825 */ /* 0x000fe200078e020e */
[----:B------:R-:W-:Y:S01]  /*14680*/  IADD3 R21, R11, 0xa8, RZ ;  /* 0x000000a80b157810 */ /* 0x000fe20007ffe0ff */
[----:B------:R1:W-:Y:S01]  /*14690*/  @!P3 ST.E.64 [R12.64], R64 ;  /* 0x000000400c00b985 */ /* 0x0003e2000c101b12 */
[----:B------:R-:W-:Y:S02]  /*146a0*/  ISETP.GE.AND P3, PT, R20, c[0x0][0x3c8], PT ;  /* 0x0000f20014007a0c */ /* 0x000fe40003f66270 */
[----:B------:R-:W-:Y:S01]  /*146b0*/  ISETP.GE.AND P4, PT, R21, c[0x0][0x3c8], PT ;  /* 0x0000f20015007a0c */ /* 0x000fe20003f86270 */
[----:B------:R2:W-:Y:S01]  /*146c0*/  @!P2 ST.E.64 [R16.64], R68 ;  /* 0x000000441000a985 */ /* 0x0005e2000c101b12 */
[----:B------:R-:W-:-:S03]  /*146d0*/  ISETP.GE.AND P2, PT, R0, c[0x0][0x3c8], PT ;  /* 0x0000f20000007a0c */ /* 0x000fc60003f46270 */
[----:B------:R3:W-:Y:S01]  /*146e0*/  @!P1 ST.E.64 [R18.64], R72 ;  /* 0x0000004812009985 */ /* 0x0007e2000c101b12 */
[----:B------:R-:W-:-:S03]  /*146f0*/  ISETP.GE.AND P1, PT, R22, c[0x0][0x3c8], PT ;  /* 0x0000f20016007a0c */ /* 0x000fc60003f26270 */
[----:B------:R4:W-:Y:S01]  /*14700*/  @!P0 ST.E.64 [R6.64], R76 ;  /* 0x0000004c06008985 */ /* 0x0009e2000c101b12 */
[----:B------:R-:W-:Y:S02]  /*14710*/  ISETP.GE.AND P0, PT, R4, c[0x0][0x3c8], PT ;  /* 0x0000f20004007a0c */ /* 0x000fe40003f06270 */
[----:B------:R-:W-:Y:S02]  /*14720*/  @!P3 LEA.HI R20, R20, R20, RZ, 0x1 ;  /* 0x000000141414b211 */ /* 0x000fe400078f08ff */
[----:B------:R-:W-:Y:S02]  /*14730*/  @!P4 LEA.HI R21, R21, R21, RZ, 0x1 ;  /* 0x000000151515c211 */ /* 0x000fe400078f08ff */
[----:B------:R-:W-:Y:S02]  /*14740*/  @!P2 LEA.HI R0, R0, R0, RZ, 0x1 ;  /* 0x000000000000a211 */ /* 0x000fe400078f08ff */
[----:B------:R-:W-:Y:S02]  /*14750*/  @!P4 LOP3.LUT R21, R21, 0xfffffffe, RZ, 0xc0, !PT ;  /* 0xfffffffe1515c812 */ /* 0x000fe400078ec0ff */
[----:B------:R-:W-:-:S03]  /*14760*/  @!P1 LEA.HI R22, R22, R22, RZ, 0x1 ;  /* 0x0000001616169211 */ /* 0x000fc600078f08ff */
[----:B------:R-:W-:Y:S01]  /*14770*/  @!P0 LEA.HI R4, R4, R4, RZ, 0x1 ;  /* 0x0000000404048211 */ /* 0x000fe200078f08ff */
[--C-:B-1----:R-:W-:Y:S01]  /*14780*/  @!P5 IMAD.WIDE R12, R23, 0x4, R14.reuse ;  /* 0x00000004170cd825 */ /* 0x102fe200078e020e */
[----:B------:R-:W-:Y:S02]  /*14790*/  IADD3 R23, R11, 0xe0, RZ ;  /* 0x000000e00b177810 */ /* 0x000fe40007ffe0ff */
[----:B--2---:R-:W-:Y:S02]  /*147a0*/  @!P3 LOP3.LUT R17, R20, 0xfffffffe, RZ, 0xc0, !PT ;  /* 0xfffffffe1411b812 */ /* 0x004fe400078ec0ff */
[----:B------:R1:W-:Y:S01]  /*147b0*/  @!P5 ST.E.64 [R12.64], R80 ;  /* 0x000000500c00d985 */ /* 0x0003e2000c101b12 */
[----:B------:R-:W-:Y:S01]  /*147c0*/  @!P4 IMAD.WIDE R20, R21, 0x4, R14 ;  /* 0x000000041514c825 */ /* 0x000fe200078e020e */
[----:B---3--:R-:W-:-:S03]  /*147d0*/  @!P1 LOP3.LUT R19, R22, 0xfffffffe, RZ, 0xc0, !PT ;  /* 0xfffffffe16139812 */ /* 0x008fc600078ec0ff */
[--C-:B------:R-:W-:Y:S01]  /*147e0*/  @!P3 IMAD.WIDE R16, R17, 0x4, R14.reuse ;  /* 0x000000041110b825 */ /* 0x100fe200078e020e */
[----:B------:R-:W-:Y:S02]  /*147f0*/  IADD3 R22, R11, 0xe8, RZ ;  /* 0x000000e80b167810 */ /* 0x000fe40007ffe0ff */
[----:B----4-:R-:W-:Y:S01]  /*14800*/  @!P6 LOP3.LUT R7, R8, 0xfffffffe, RZ, 0xc0, !PT ;  /* 0xfffffffe0807e812 */ /* 0x010fe200078ec0ff */
[----:B------:R-:W-:Y:S01]  /*14810*/  @!P1 IMAD.WIDE R18, R19, 0x4, R14 ;  /* 0x0000000413129825 */ /* 0x000fe200078e020e */
[----:B------:R-:W-:-:S03]  /*14820*/  IADD3 R8, R11, 0xf8, RZ ;  /* 0x000000f80b087810 */ /* 0x000fc60007ffe0ff */
[----:B------:R-:W-:-:S05]  /*14830*/  @!P6 IMAD.WIDE R6, R7, 0x4, R14 ;  /* 0x000000040706e825 */ /* 0x000fca00078e020e */
[----:B------:R2:W-:Y:S04]  /*14840*/  @!P6 ST.E.64 [R6.64], R84 ;  /* 0x000000540600e985 */ /* 0x0005e8000c101b12 */
[----:B------:R3:W-:Y:S04]  /*14850*/  @!P4 ST.E.64 [R20.64], R88 ;  /* 0x000000581400c985 */ /* 0x0007e8000c101b12 */
[----:B------:R-:W-:Y:S01]  /*14860*/  @!P3 ST.E.64 [R16.64], R92 ;  /* 0x0000005c1000b985 */ /* 0x000fe2000c101b12 */
[----:B------:R-:W-:Y:S02]  /*14870*/  ISETP.GE.AND P3, PT, R23, c[0x0][0x3c8], PT ;  /* 0x0000f20017007a0c */ /* 0x000fe40003f66270 */
[----:B-1----:R-:W-:-:S02]  /*14880*/  @!P2 LOP3.LUT R13, R0, 0xfffffffe, RZ, 0xc0, !PT ;  /* 0xfffffffe000da812 */ /* 0x002fc400078ec0ff */
[----:B------:R-:W-:-:S03]  /*14890*/  IADD3 R0, R11, 0xd0, RZ ;  /* 0x000000d00b007810 */ /* 0x000fc60007ffe0ff */
[----:B------:R-:W-:Y:S01]  /*148a0*/  @!P2 IMAD.WIDE R12, R13, 0x4, R14 ;  /* 0x000000040d0ca825 */ /* 0x000fe200078e020e */
[----:B------:R-:W-:-:S04]  /*148b0*/  ISETP.GE.AND P5, PT, R0, c[0x0][0x3c8], PT ;  /* 0x0000f20000007a0c */ /* 0x000fc80003fa6270 */
[----:B------:R1:W-:Y:S01]  /*148c0*/  @!P2 ST.E.64 [R12.64], R96 ;  /* 0x000000600c00a985 */ /* 0x0003e2000c101b12 */
[----:B------:R-:W-:Y:S02]  /*148d0*/  ISETP.GE.AND P2, PT, R22, c[0x0][0x3c8], PT ;  /* 0x0000f20016007a0c */ /* 0x000fe40003f46270 */
[----:B------:R-:W-:Y:S01]  /*148e0*/  @!P3 LEA.HI R23, R23, R23, RZ, 0x1 ;  /* 0x000000171717b211 */ /* 0x000fe200078f08ff */
[----:B------:R4:W-:Y:S03]  /*148f0*/  @!P1 ST.E.64 [R18.64], R100 ;  /* 0x0000006412009985 */ /* 0x0009e6000c101b12 */
[----:B------:R-:W-:Y:S02]  /*14900*/  @!P3 LOP3.LUT R23, R23, 0xfffffffe, RZ, 0xc0, !PT ;  /* 0xfffffffe1717b812 */ /* 0x000fe400078ec0ff */
[----:B--2---:R-:W-:Y:S02]  /*14910*/  @!P0 LOP3.LUT R7, R4, 0xfffffffe, RZ, 0xc0, !PT ;  /* 0xfffffffe04078812 */ /* 0x004fe400078ec0ff */
[----:B------:R-:W-:-:S02]  /*14920*/  IADD3 R4, R11, 0xd8, RZ ;  /* 0x000000d80b047810 */ /* 0x000fc40007ffe0ff */
[----:B---3--:R-:W-:Y:S01]  /*14930*/  IADD3 R20, R11, 0xf0, RZ ;  /* 0x000000f00b147810 */ /* 0x008fe20007ffe0ff */
[----:B------:R-:W-:Y:S01]  /*14940*/  @!P0 IMAD.WIDE R6, R7, 0x4, R14 ;  /* 0x0000000407068825 */ /* 0x000fe200078e020e */
[----:B------:R-:W-:Y:S02]  /*14950*/  ISETP.GE.AND P4, PT, R4, c[0x0][0x3c8], PT ;  /* 0x0000f20004007a0c */ /* 0x000fe40003f86270 */
[----:B------:R-:W-:Y:S02]  /*14960*/  ISETP.GE.AND P1, PT, R20, c[0x0][0x3c8], PT ;  /* 0x0000f20014007a0c */ /* 0x000fe40003f26270 */
[----:B------:R2:W-:Y:S01]  /*14970*/  @!P0 ST.E.64 [R6.64], R104 ;  /* 0x0000006806008985 */ /* 0x0005e2000c101b12 */
[----:B------:R-:W-:Y:S02]  /*14980*/  ISETP.GE.AND P0, PT, R8, c[0x0][0x3c8], PT ;  /* 0x0000f20008007a0c */ /* 0x000fe40003f06270 */
[----:B------:R-:W-:Y:S02]  /*14990*/  @!P5 LEA.HI R0, R0, R0, RZ, 0x1 ;  /* 0x000000000000d211 */ /* 0x000fe400078f08ff */
[----:B------:R-:W-:-:S04]  /*149a0*/  @!P2 LEA.HI R22, R22, R22, RZ, 0x1 ;  /* 0x000000161616a211 */ /* 0x000fc800078f08ff */
[----:B------:R-:W-:Y:S02]  /*149b0*/  @!P4 LEA.HI R4, R4, R4, RZ, 0x1 ;  /* 0x000000040404c211 */ /* 0x000fe400078f08ff */
[----:B------:R-:W-:Y:S02]  /*149c0*/  @!P1 LEA.HI R20, R20, R20, RZ, 0x1 ;  /* 0x0000001414149211 */ /* 0x000fe400078f08ff */
[----:B-1----:R-:W-:Y:S02]  /*149d0*/  @!P4 LOP3.LUT R13, R4, 0xfffffffe, RZ, 0xc0, !PT ;  /* 0xfffffffe040dc812 */ /* 0x002fe400078ec0ff */
[----:B------:R-:W-:Y:S02]  /*149e0*/  @!P0 LEA.HI R8, R8, R8, RZ, 0x1 ;  /* 0x0000000808088211 */ /* 0x000fe400078f08ff */
[----:B------:R-:W-:Y:S01]  /*149f0*/  @!P2 LOP3.LUT R17, R22, 0xfffffffe, RZ, 0xc0, !PT ;  /* 0xfffffffe1611a812 */ /* 0x000fe200078ec0ff */
[----:B------:R-:W-:Y:S01]  /*14a00*/  @!P4 IMAD.WIDE R12, R13, 0x4, R14 ;  /* 0x000000040d0cc825 */ /* 0x000fe200078e020e */
[----:B----4-:R-:W-:-:S02]  /*14a10*/  @!P1 LOP3.LUT R19, R20, 0xfffffffe, RZ, 0xc0, !PT ;  /* 0xfffffffe14139812 */ /* 0x010fc400078ec0ff */
[----:B------:R-:W-:Y:S01]  /*14a20*/  @!P0 LOP3.LUT R21, R8, 0xfffffffe, RZ, 0xc0, !PT ;  /* 0xfffffffe08158812 */ /* 0x000fe200078ec0ff */
[----:B------:R-:W-:-:S04]  /*14a30*/  @!P3 IMAD.WIDE R22, R23, 0x4, R14 ;  /* 0x000000041716b825 */ /* 0x000fc800078e020e */
[----:B------:R-:W-:Y:S01]  /*14a40*/  @!P2 IMAD.WIDE R16, R17, 0x4, R14 ;  /* 0x000000041110a825 */ /* 0x000fe200078e020e */
[----:B--2---:R-:W-:-:S03]  /*14a50*/  @!P5 LOP3.LUT R7, R0, 0xfffffffe, RZ, 0xc0, !PT ;  /* 0xfffffffe0007d812 */ /* 0x004fc600078ec0ff */
[----:B------:R-:W-:-:S04]  /*14a60*/  @!P1 IMAD.WIDE R18, R19, 0x4, R14 ;  /* 0x0000000413129825 */ /* 0x000fc800078e020e */
[----:B------:R-:W-:-:S04]  /*14a70*/  @!P5 IMAD.WIDE R6, R7, 0x4, R14 ;  /* 0x000000040706d825 */ /* 0x000fc800078e020e */
[----:B------:R-:W-:Y:S01]  /*14a80*/  @!P0 IMAD.WIDE R14, R21, 0x4, R14 ;  /* 0x00000004150e8825 */ /* 0x000fe200078e020e */
[----:B------:R1:W-:Y:S04]  /*14a90*/  @!P5 ST.E.64 [R6.64], R108 ;  /* 0x0000006c0600d985 */ /* 0x0003e8000c101b12 */
[----:B------:R1:W-:Y:S04]  /*14aa0*/  @!P4 ST.E.64 [R12.64], R112 ;  /* 0x000000700c00c985 */ /* 0x0003e8000c101b12 */
[----:B------:R1:W-:Y:S04]  /*14ab0*/  @!P3 ST.E.64 [R22.64], R116 ;  /* 0x000000741600b985 */ /* 0x0003e8000c101b12 */
[----:B------:R1:W-:Y:S04]  /*14ac0*/  @!P2 ST.E.64 [R16.64], R120 ;  /* 0x000000781000a985 */ /* 0x0003e8000c101b12 */
[----:B------:R1:W-:Y:S04]  /*14ad0*/  @!P1 ST.E.64 [R18.64], R124 ;  /* 0x0000007c12009985 */ /* 0x0003e8000c101b12 */
[----:B------:R1:W-:Y:S02]  /*14ae0*/  @!P0 ST.E.64 [R14.64], R128 ;  /* 0x000000800e008985 */ /* 0x0003e4000c101b12 */
.L_x_2017:
[----:B------:R-:W-:Y:S05]  /*14af0*/  BSYNC B0 ;  /* 0x0000000000007941 */ /* 0x000fea0003800000 */
.L_x_2016:
[----:B------:R-:W-:Y:S01]  /*14b00*/  ISETP.NE.AND P0, PT, R5, RZ, PT ;  /* 0x000000ff0500720c */ /* 0x000fe20003f05270 */
[----:B-1----:R1:W3:Y:S04]  /*14b10*/  SHFL.IDX PT, R13, R10, 0x1, 0x1c1f ;  /* 0x003c1f000a0d7f89 */ /* 0x0022e800000e0000 */
[----:B------:R1:W4:Y:S08]  /*14b20*/  SHFL.IDX PT, R12, R9, 0x1, 0x1c1f ;  /* 0x003c1f00090c7f89 */ /* 0x00033000000e0000 */
        /* <DEDUP_REMOVED lines=12> */
[--C-:B-1-34-:R-:W-:Y:S01]  /*14bf0*/  @!P2 IMAD.WIDE R8, R11, 0x4, R12.reuse ;  /* 0x000000040b08a825 */ /* 0x11afe200078e020c */
[----:B------:R-:W-:Y:S02]  /*14c00*/  @!P1 LOP3.LUT R6, R6, 0xfffffffe, RZ, 0xc0, !PT ;  /* 0xfffffffe06069812 */ /* 0x000fe400078ec0ff */
[----:B------:R-:W-:Y:S02]  /*14c10*/  @!P0 LOP3.LUT R5, R5, 0xfffffffe, RZ, 0xc0, !PT ;  /* 0xfffffffe05058812 */ /* 0x000fe400078ec0ff */
[C---:B------:R-:W-:Y:S01]  /*14c20*/  IADD3 R18, R11.reuse, 0x28, RZ ;  /* 0x000000280b127810 */ /* 0x040fe20007ffe0ff */
[--C-:B------:R-:W-:Y:S01]  /*14c30*/  @!P1 IMAD.WIDE R6, R6, 0x4, R12.reuse ;  /* 0x0000000406069825 */ /* 0x100fe200078e020c */
[C---:B------:R-:W-:Y:S01]  /*14c40*/  IADD3 R17, R11.reuse, 0x30, RZ ;  /* 0x000000300b117810 */ /* 0x040fe20007ffe0ff */
[----:B------:R1:W-:Y:S01]  /*14c50*/  @!P2 ST.E.64 [R8.64], R162 ;  /* 0x000000a20800a985 */ /* 0x0003e2000c101b12 */
[----:B------:R-:W-:Y:S01]  /*14c60*/  IADD3 R16, R11, 0x38, RZ ;  /* 0x000000380b107810 */ /* 0x000fe20007ffe0ff */
[----:B--2---:R-:W-:Y:S01]  /*14c70*/  @!P0 IMAD.WIDE R14, R5, 0x4, R12 ;  /* 0x00000004050e8825 */ /* 0x004fe200078e020c */
[C---:B------:R-:W-:Y:S01]  /*14c80*/  IADD3 R10, R11.reuse, 0x40, RZ ;  /* 0x000000400b0a7810 */ /* 0x040fe20007ffe0ff */
[----:B------:R2:W-:Y:S01]  /*14c90*/  @!P1 ST.E.64 [R6.64], R158 ;  /* 0x0000009e06009985 */ /* 0x0005e2000c101b12 */
[----:B------:R-:W-:-:S02]  /*14ca0*/  IADD3 R5, R11, 0x48, RZ ;  /* 0x000000480b057810 */ /* 0x000fc40007ffe0ff */
[----:B------:R-:W-:Y:S01]  /*14cb0*/  ISETP.GE.AND P4, PT, R18, c[0x0][0x3c8], PT ;  /* 0x0000f20012007a0c */ /* 0x000fe20003f86270 */
[----:B------:R3:W-:Y:S01]  /*14cc0*/  @!P0 ST.E.64 [R14.64], R154 ;  /* 0x0000009a0e008985 */ /* 0x0007e2000c101b12 */
[----:B------:R-:W-:Y:S02]  /*14cd0*/  ISETP.GE.AND P3, PT, R17, c[0x0][0x3c8], PT ;  /* 0x0000f20011007a0c */ /* 0x000fe40003f66270 */
[----:B------:R-:W-:Y:S02]  /*14ce0*/  ISETP.GE.AND P2, PT, R16, c[0x0][0x3c8], PT ;  /* 0x0000f20010007a0c */ /* 0x000fe40003f46270 */
[----:B------:R-:W-:Y:S02]  /*14cf0*/  ISETP.GE.AND P1, PT, R10, c[0x0][0x3c8], PT ;  /* 0x0000f2000a007a0c */ /* 0x000fe40003f26270 */
[----:B------:R-:W-:Y:S02]  /*14d00*/  @!P6 LEA.HI R4, R4, R4, RZ, 0x1 ;  /* 0x000000040404e211 */ /* 0x000fe400078f08ff */
[----:B------:R-:W-:-:S02]  /*14d10*/  ISETP.GE.AND P0, PT, R5, c[0x0][0x3c8], PT ;  /* 0x0000f20005007a0c */ /* 0x000fc40003f06270 */
[----:B------:R-:W-:Y:S02]  /*14d20*/  @!P5 LEA.HI R0, R0, R0, RZ, 0x1 ;  /* 0x000000000000d211 */ /* 0x000fe400078f08ff */
[----:B------:R-:W-:Y:S02]  /*14d30*/  @!P4 LEA.HI R18, R18, R18, RZ, 0x1 ;  /* 0x000000121212c211 */ /* 0x000fe400078f08ff */
[----:B------:R-:W-:Y:S02]  /*14d40*/  @!P3 LEA.HI R17, R17, R17, RZ, 0x1 ;  /* 0x000000111111b211 */ /* 0x000fe400078f08ff */
[----:B------:R-:W-:Y:S02]  /*14d50*/  @!P2 LEA.HI R16, R16, R16, RZ, 0x1 ;  /* 0x000000101010a211 */ /* 0x000fe400078f08ff */
[----:B------:R-:W-:Y:S02]  /*14d60*/  @!P1 LEA.HI R10, R10, R10, RZ, 0x1 ;  /* 0x0000000a0a0a9211 */ /* 0x000fe400078f08ff */
[----:B-1----:R-:W-:-:S02]  /*14d70*/  @!P5 LOP3.LUT R9, R0, 0xfffffffe, RZ, 0xc0, !PT ;  /* 0xfffffffe0009d812 */ /* 0x002fc400078ec0ff */
[----:B------:R-:W-:Y:S02]  /*14d80*/  IADD3 R0, R11, 0x58, RZ ;  /* 0x000000580b007810 */ /* 0x000fe40007ffe0ff */
[----:B--2---:R-:W-:Y:S01]  /*14d90*/  @!P6 LOP3.LUT R7, R4, 0xfffffffe, RZ, 0xc0, !PT ;  /* 0xfffffffe0407e812 */ /* 0x004fe200078ec0ff */
[--C-:B------:R-:W-:Y:S01]  /*14da0*/  @!P5 IMAD.WIDE R8, R9, 0x4, R12.reuse ;  /* 0x000000040908d825 */ /* 0x100fe200078e020c */
[----:B------:R-:W-:Y:S02]  /*14db0*/  IADD3 R4, R11, 0x50, RZ ;  /* 0x000000500b047810 */ /* 0x000fe40007ffe0ff */
[----:B------:R-:W-:Y:S01]  /*14dc0*/  @!P0 LEA.HI R5, R5, R5, RZ, 0x1 ;  /* 0x0000000505058211 */ /* 0x000fe200078f08ff */
[----:B------:R-:W-:Y:S01]  /*14dd0*/  @!P6 IMAD.WIDE R6, R7, 0x4, R12 ;  /* 0x000000040706e825 */ /* 0x000fe200078e020c */
[----:B---3--:R-:W-:Y:S02]  /*14de0*/  @!P4 LOP3.LUT R15, R18, 0xfffffffe, RZ, 0xc0, !PT ;  /* 0xfffffffe120fc812 */ /* 0x008fe400078ec0ff */
[----:B------:R-:W-:-:S02]  /*14df0*/  @!P3 LOP3.LUT R17, R17, 0xfffffffe, RZ, 0xc0, !PT ;  /* 0xfffffffe1111b812 */ /* 0x000fc400078ec0ff */
[----:B------:R1:W-:Y:S01]  /*14e00*/  @!P6 ST.E.64 [R6.64], R150 ;  /* 0x000000960600e985 */ /* 0x0003e2000c101b12 */
[----:B------:R-:W-:Y:S01]  /*14e10*/  ISETP.GE.AND P6, PT, R4, c[0x0][0x3c8], PT ;  /* 0x0000f20004007a0c */ /* 0x000fe20003fc6270 */
[--C-:B------:R-:W-:Y:S01]  /*14e20*/  @!P4 IMAD.WIDE R14, R15, 0x4, R12.reuse ;  /* 0x000000040f0ec825 */ /* 0x100fe200078e020c */
[----:B------:R-:W-:Y:S01]  /*14e30*/  @!P0 LOP3.LUT R5, R5, 0xfffffffe, RZ, 0xc0, !PT ;  /* 0xfffffffe05058812 */ /* 0x000fe200078ec0ff */
[----:B------:R2:W-:Y:S01]  /*14e40*/  @!P5 ST.E.64 [R8.64], R146 ;  /* 0x000000920800d985 */ /* 0x0005e2000c101b12 */
[----:B------:R-:W-:Y:S02]  /*14e50*/  ISETP.GE.AND P5, PT, R0, c[0x0][0x3c8], PT ;  /* 0x0000f20000007a0c */ /* 0x000fe40003fa6270 */
[----:B------:R-:W-:Y:S01]  /*14e60*/  IADD3 R22, R11, 0x60, RZ ;  /* 0x000000600b167810 */ /* 0x000fe20007ffe0ff */
[----:B------:R-:W-:Y:S01]  /*14e70*/  @!P0 IMAD.WIDE R18, R5, 0x4, R12 ;  /* 0x0000000405128825 */ /* 0x000fe200078e020c */
[C---:B------:R-:W-:Y:S01]  /*14e80*/  IADD3 R21, R11.reuse, 0x68, RZ ;  /* 0x000000680b157810 */ /* 0x040fe20007ffe0ff */
[----:B------:R3:W-:Y:S01]  /*14e90*/  @!P4 ST.E.64 [R14.64], R142 ;  /* 0x0000008e0e00c985 */ /* 0x0007e2000c101b12 */
[----:B------:R-:W-:-:S02]  /*14ea0*/  IADD3 R20, R11, 0x70, RZ ;  /* 0x000000700b147810 */ /* 0x000fc40007ffe0ff */
[----:B------:R-:W-:Y:S02]  /*14eb0*/  IADD3 R5, R11, 0x80, RZ ;  /* 0x000000800b057810 */ /* 0x000fe40007ffe0ff */
[----:B------:R-:W-:Y:S02]  /*14ec0*/  ISETP.GE.AND P4, PT, R22, c[0x0][0x3c8], PT ;  /* 0x0000f20016007a0c */ /* 0x000fe40003f86270 */
[----:B------:R-:W-:Y:S02]  /*14ed0*/  @!P6 LEA.HI R4, R4, R4, RZ, 0x1 ;  /* 0x000000040404e211 */ /* 0x000fe400078f08ff */
[----:B------:R-:W-:-:S09]  /*14ee0*/  @!P5 LEA.HI R0, R0, R0, RZ, 0x1 ;  /* 0x000000000000d211 */ /* 0x000fd200078f08ff */
[----:B------:R-:W-:Y:S02]  /*14ef0*/  @!P4 LEA.HI R22, R22, R22, RZ, 0x1 ;  /* 0x000000161616c211 */ /* 0x000fe400078f08ff */
[----:B-1----:R-:W-:Y:S01]  /*14f00*/  @!P2 LOP3.LUT R7, R16, 0xfffffffe, RZ, 0xc0, !PT ;  /* 0xfffffffe1007a812 */ /* 0x002fe200078ec0ff */
[----:B------:R-:W-:Y:S01]  /*14f10*/  @!P3 IMAD.WIDE R16, R17, 0x4, R12 ;  /* 0x000000041110b825 */ /* 0x000fe200078e020c */
[----:B--2---:R-:W-:-:S03]  /*14f20*/  @!P1 LOP3.LUT R9, R10, 0xfffffffe, RZ, 0xc0, !PT ;  /* 0xfffffffe0a099812 */ /* 0x004fc600078ec0ff */
[--C-:B------:R-:W-:Y:S01]  /*14f30*/  @!P2 IMAD.WIDE R6, R7, 0x4, R12.reuse ;  /* 0x000000040706a825 */ /* 0x100fe200078e020c */
[----:B------:R-:W-:Y:S01]  /*14f40*/  IADD3 R10, R11, 0x78, RZ ;  /* 0x000000780b0a7810 */ /* 0x000fe20007ffe0ff */
[----:B------:R1:W-:Y:S01]  /*14f50*/  @!P3 ST.E.64 [R16.64], R138 ;  /* 0x0000008a1000b985 */ /* 0x0003e2000c101b12 */
[----:B------:R-:W-:Y:S01]  /*14f60*/  ISETP.GE.AND P3, PT, R21, c[0x0][0x3c8], PT ;  /* 0x0000f20015007a0c */ /* 0x000fe20003f66270 */
[--C-:B------:R-:W-:Y:S01]  /*14f70*/  @!P1 IMAD.WIDE R8, R9, 0x4, R12.reuse ;  /* 0x0000000409089825 */ /* 0x100fe200078e020c */
[----:B---3--:R-:W-:Y:S01]  /*14f80*/  @!P4 LOP3.LUT R15, R22, 0xfffffffe, RZ, 0xc0, !PT ;  /* 0xfffffffe160fc812 */ /* 0x008fe200078ec0ff */
[----:B------:R2:W-:Y:S01]  /*14f90*/  @!P2 ST.E.64 [R6.64], R134 ;  /* 0x000000860600a985 */ /* 0x0005e2000c101b12 */
[----:B------:R-:W-:Y:S02]  /*14fa0*/  ISETP.GE.AND P2, PT, R20, c[0x0][0x3c8], PT ;  /* 0x0000f20014007a0c */ /* 0x000fe40003f46270 */
[----:B------:R-:W-:Y:S01]  /*14fb0*/  IADD3 R22, R11, 0x98, RZ ;  /* 0x000000980b167810 */ /* 0x000fe20007ffe0ff */
[----:B------:R3:W-:Y:S01]  /*14fc0*/  @!P1 ST.E.64 [R8.64], R38 ;  /* 0x0000002608009985 */ /* 0x0007e2000c101b12 */
[----:B------:R-:W-:Y:S01]  /*14fd0*/  ISETP.GE.AND P1, PT, R10, c[0x0][0x3c8], PT ;  /* 0x0000f2000a007a0c */ /* 0x000fe20003f26270 */
[----:B------:R-:W-:-:S02]  /*14fe0*/  @!P4 IMAD.WIDE R14, R15, 0x4, R12 ;  /* 0x000000040f0ec825 */ /* 0x000fc400078e020c */
[----:B------:R4:W-:Y:S01]  /*14ff0*/  @!P0 ST.E.64 [R18.64], R42 ;  /* 0x0000002a12008985 */ /* 0x0009e2000c101b12 */
[----:B------:R-:W-:Y:S02]  /*15000*/  ISETP.GE.AND P0, PT, R5, c[0x0][0x3c8], PT ;  /* 0x0000f20005007a0c */ /* 0x000fe40003f06270 */
[----:B------:R-:W-:-:S03]  /*15010*/  @!P3 LEA.HI R21, R21, R21, RZ, 0x1 ;  /* 0x000000151515b211 */ /* 0x000fc600078f08ff */
[----:B------:R-:W-:Y:S02]  /*15020*/  @!P2 LEA.HI R20, R20, R20, RZ, 0x1 ;  /* 0x000000141414a211 */ /* 0x000fe400078f08ff */
[----:B------:R-:W-:Y:S02]  /*15030*/  @!P3 LOP3.LUT R21, R21, 0xfffffffe, RZ, 0xc0, !PT ;  /* 0xfffffffe1515b812 */ /* 0x000fe400078ec0ff */
[----:B------:R-:W-:-:S04]  /*15040*/  @!P1 LEA.HI R10, R10, R10, RZ, 0x1 ;  /* 0x0000000a0a0a9211 */ /* 0x000fc800078f08ff */
[----:B------:R-:W-:Y:S01]  /*15050*/  @!P0 LEA.HI R5, R5, R5, RZ, 0x1 ;  /* 0x0000000505058211 */ /* 0x000fe200078f08ff */
[----:B-1----:R-:W-:-:S03]  /*15060*/  @!P3 IMAD.WIDE R16, R21, 0x4, R12 ;  /* 0x000000041510b825 */ /* 0x002fc600078e020c */
[----:B------:R-:W-:Y:S02]  /*15070*/  @!P0 LOP3.LUT R5, R5, 0xfffffffe, RZ, 0xc0, !PT ;  /* 0xfffffffe05058812 */ /* 0x000fe400078ec0ff */
[C---:B------:R-:W-:Y:S02]  /*15080*/  IADD3 R21, R11.reuse, 0xa0, RZ ;  /* 0x000000a00b157810 */ /* 0x040fe40007ffe0ff */
[----:B--2---:R-:W-:Y:S02]  /*15090*/  @!P6 LOP3.LUT R7, R4, 0xfffffffe, RZ, 0xc0, !PT ;  /* 0xfffffffe0407e812 */ /* 0x004fe400078ec0ff */
[----:B------:R-:W-:Y:S02]  /*150a0*/  IADD3 R4, R11, 0x88, RZ ;  /* 0x000000880b047810 */ /* 0x000fe40007ffe0ff */
[----:B---3--:R-:W-:Y:S01]  /*150b0*/  @!P5 LOP3.LUT R9, R0, 0xfffffffe, RZ, 0xc0, !PT ;  /* 0xfffffffe0009d812 */ /* 0x008fe200078ec0ff */
[----:B------:R-:W-:Y:S01]  /*150c0*/  @!P6 IMAD.WIDE R6, R7, 0x4, R12 ;  /* 0x000000040706e825 */ /* 0x000fe200078e020c */
[----:B------:R-:W-:-:S03]  /*150d0*/  IADD3 R0, R11, 0x90, RZ ;  /* 0x000000900b007810 */ /* 0x000fc60007ffe0ff */
[--C-:B------:R-:W-:Y:S01]  /*150e0*/  @!P5 IMAD.WIDE R8, R9, 0x4, R12.reuse ;  /* 0x000000040908d825 */ /* 0x100fe200078e020c */
[----:B------:R1:W-:Y:S01]  /*150f0*/  @!P6 ST.E.64 [R6.64], R46 ;  /* 0x0000002e0600e985 */ /* 0x0003e2000c101b12 */
[----:B------:R-:W-:Y:S02]  /*15100*/  ISETP.GE.AND P6, PT, R4, c[0x0][0x3c8], PT ;  /* 0x0000f20004007a0c */ /* 0x000fe40003fc6270 */
[----:B----4-:R-:W-:Y:S01]  /*15110*/  @!P0 IMAD.WIDE R18, R5, 0x4, R12 ;  /* 0x0000000405128825 */ /* 0x010fe200078e020c */
[----:B------:R2:W-:Y:S01]  /*15120*/  @!P5 ST.E.64 [R8.64], R50 ;  /* 0x000000320800d985 */ /* 0x0005e2000c101b12 */
[----:B------:R-:W-:Y:S02]  /*15130*/  ISETP.GE.AND P5, PT, R0, c[0x0][0x3c8], PT ;  /* 0x0000f20000007a0c */ /* 0x000fe40003fa6270 */
[----:B------:R-:W-:Y:S01]  /*15140*/  IADD3 R5, R11, 0xb8, RZ ;  /* 0x000000b80b057810 */ /* 0x000fe20007ffe0ff */
[----:B------:R3:W-:Y:S01]  /*15150*/  @!P4 ST.E.64 [R14.64], R54 ;  /* 0x000000360e00c985 */ /* 0x0007e2000c101b12 */
[----:B------:R-:W-:-:S03]  /*15160*/  ISETP.GE.AND P4, PT, R22, c[0x0][0x3c8], PT ;  /* 0x0000f20016007a0c */ /* 0x000fc60003f86270 */
[----:B------:R4:W-:Y:S01]  /*15170*/  @!P3 ST.E.64 [R16.64], R58 ;  /* 0x0000003a1000b985 */ /* 0x0009e2000c101b12 */
[----:B------:R-:W-:Y:S02]  /*15180*/  ISETP.GE.AND P3, PT, R21, c[0x0][0x3c8], PT ;  /* 0x0000f20015007a0c */ /* 0x000fe40003f66270 */
[----:B------:R-:W-:-:S03]  /*15190*/  @!P6 LEA.HI R4, R4, R4, RZ, 0x1 ;  /* 0x000000040404e211 */ /* 0x000fc600078f08ff */
[----:B------:R-:W-:-:S04]  /*151a0*/  @!P5 LEA.HI R0, R0, R0, RZ, 0x1 ;  /* 0x000000000000d211 */ /* 0x000fc800078f08ff */
[----:B------:R-:W-:-:S04]  /*151b0*/  @!P4 LEA.HI R22, R22, R22, RZ, 0x1 ;  /* 0x000000161616c211 */ /* 0x000fc800078f08ff */
[----:B------:R-:W-:Y:S02]  /*151c0*/  @!P3 LEA.HI R21, R21, R21, RZ, 0x1 ;  /* 0x000000151515b211 */ /* 0x000fe400078f08ff */
[----:B-1----:R-:W-:Y:S02]  /*151d0*/  @!P2 LOP3.LUT R7, R20, 0xfffffffe, RZ, 0xc0, !PT ;  /* 0xfffffffe1407a812 */ /* 0x002fe400078ec0ff */
[----:B------:R-:W-:Y:S02]  /*151e0*/  IADD3 R20, R11, 0xa8, RZ ;  /* 0x000000a80b147810 */ /* 0x000fe40007ffe0ff */
[----:B--2---:R-:W-:Y:S01]  /*151f0*/  @!P1 LOP3.LUT R9, R10, 0xfffffffe, RZ, 0xc0, !PT ;  /* 0xfffffffe0a099812 */ /* 0x004fe200078ec0ff */
[--C-:B------:R-:W-:Y:S01]  /*15200*/  @!P2 IMAD.WIDE R6, R7, 0x4, R12.reuse ;  /* 0x000000040706a825 */ /* 0x100fe200078e020c */
[----:B------:R-:W-:Y:S02]  /*15210*/  IADD3 R10, R11, 0xb0, RZ ;  /* 0x000000b00b0a7810 */ /* 0x000fe40007ffe0ff */
[----:B---3--:R-:W-:Y:S01]  /*15220*/  @!P4 LOP3.LUT R15, R22, 0xfffffffe, RZ, 0xc0, !PT ;  /* 0xfffffffe160fc812 */ /* 0x008fe200078ec0ff */
[----:B------:R-:W-:Y:S01]  /*15230*/  @!P1 IMAD.WIDE R8, R9, 0x4, R12 ;  /* 0x0000000409089825 */ /* 0x000fe200078e020c */
[----:B------:R1:W-:Y:S01]  /*15240*/  @!P2 ST.E.64 [R6.64], R62 ;  /* 0x0000003e0600a985 */ /* 0x0003e2000c101b12 */
[----:B------:R-:W-:-:S02]  /*15250*/  ISETP.GE.AND P2, PT, R20, c[0x0][0x3c8], PT ;  /* 0x0000f20014007a0c */ /* 0x000fc40003f46270 */
[----:B------:R-:W-:Y:S01]  /*15260*/  @!P3 LOP3.LUT R21, R21, 0xfffffffe, RZ, 0xc0, !PT ;  /* 0xfffffffe1515b812 */ /* 0x000fe200078ec0ff */
[----:B------:R2:W-:Y:S01]  /*15270*/  @!P1 ST.E.64 [R8.64], R66 ;  /* 0x0000004208009985 */ /* 0x0005e2000c101b12 */
[----:B------:R-:W-:Y:S01]  /*15280*/  ISETP.GE.AND P1, PT, R10, c[0x0][0x3c8], PT ;  /* 0x0000f2000a007a0c */ /* 0x000fe20003f26270 */
[--C-:B------:R-:W-:Y:S01]  /*15290*/  @!P4 IMAD.WIDE R14, R15, 0x4, R12.reuse ;  /* 0x000000040f0ec825 */ /* 0x100fe200078e020c */
[----:B------:R-:W-:Y:S01]  /*152a0*/  IADD3 R22, R11, 0xd0, RZ ;  /* 0x000000d00b167810 */ /* 0x000fe20007ffe0ff */
[----:B------:R3:W-:Y:S01]  /*152b0*/  @!P0 ST.E.64 [R18.64], R70 ;  /* 0x0000004612008985 */ /* 0x0007e2000c101b12 */
[----:B------:R-:W-:Y:S01]  /*152c0*/  ISETP.GE.AND P0, PT, R5, c[0x0][0x3c8], PT ;  /* 0x0000f20005007a0c */ /* 0x000fe20003f06270 */
[----:B----4-:R-:W-:Y:S01]  /*152d0*/  @!P3 IMAD.WIDE R16, R21, 0x4, R12 ;  /* 0x000000041510b825 */ /* 0x010fe200078e020c */
[----:B------:R-:W-:-:S03]  /*152e0*/  IADD3 R21, R11, 0xd8, RZ ;  /* 0x000000d80b157810 */ /* 0x000fc60007ffe0ff */
[----:B------:R-:W-:-:S04]  /*152f0*/  @!P2 LEA.HI R20, R20, R20, RZ, 0x1 ;  /* 0x000000141414a211 */ /* 0x000fc800078f08ff */
[----:B------:R-:W-:-:S04]  /*15300*/  @!P1 LEA.HI R10, R10, R10, RZ, 0x1 ;  /* 0x0000000a0a0a9211 */ /* 0x000fc800078f08ff */
[----:B------:R-:W-:-:S04]  /*15310*/  @!P0 LEA.HI R5, R5, R5, RZ, 0x1 ;  /* 0x0000000505058211 */ /* 0x000fc800078f08ff */
[----:B------:R-:W-:Y:S02]  /*15320*/  @!P0 LOP3.LUT R5, R5, 0xfffffffe, RZ, 0xc0, !PT ;  /* 0xfffffffe05058812 */ /* 0x000fe400078ec0ff */
[----:B-1----:R-:W-:Y:S02]  /*15330*/  @!P6 LOP3.LUT R7, R4, 0xfffffffe, RZ, 0xc0, !PT ;  /* 0xfffffffe0407e812 */ /* 0x002fe400078ec0ff */
[----:B------:R-:W-:Y:S02]  /*15340*/  IADD3 R4, R11, 0xc0, RZ ;  /* 0x000000c00b047810 */ /* 0x000fe40007ffe0ff */
[----:B--2---:R-:W-:Y:S01]  /*15350*/  @!P5 LOP3.LUT R9, R0, 0xfffffffe, RZ, 0xc0, !PT ;  /* 0xfffffffe0009d812 */ /* 0x004fe200078ec0ff */
[----:B------:R-:W-:Y:S01]  /*15360*/  @!P6 IMAD.WIDE R6, R7, 0x4, R12 ;  /* 0x000000040706e825 */ /* 0x000fe200078e020c */
[----:B------:R-:W-:-:S03]  /*15370*/  IADD3 R0, R11, 0xc8, RZ ;  /* 0x000000c80b007810 */ /* 0x000fc60007ffe0ff */
[--C-:B------:R-:W-:Y:S01]  /*15380*/  @!P5 IMAD.WIDE R8, R9, 0x4, R12.reuse ;  /* 0x000000040908d825 */ /* 0x100fe200078e020c */
[----:B------:R1:W-:Y:S01]  /*15390*/  @!P6 ST.E.64 [R6.64], R74 ;  /* 0x0000004a0600e985 */ /* 0x0003e2000c101b12 */
[----:B------:R-:W-:Y:S02]  /*153a0*/  ISETP.GE.AND P6, PT, R4, c[0x0][0x3c8], PT ;  /* 0x0000f20004007a0c */ /* 0x000fe40003fc6270 */
[----:B---3--:R-:W-:Y:S01]  /*153b0*/  @!P0 IMAD.WIDE R18, R5, 0x4, R12 ;  /* 0x0000000405128825 */ /* 0x008fe200078e020c */
        /* <DEDUP_REMOVED lines=20> */
[----:B------:R-:W-:Y:S01]  /*15500*/  @!P6 IMAD.WIDE R2, R3, 0x4, R12 ;  /* 0x000000040302e825 */ /* 0x000fe200078e020c */
[----:B------:R2:W-:Y:S01]  /*15510*/  @!P1 ST.E.64 [R8.64], R94 ;  /* 0x0000005e08009985 */ /* 0x0005e2000c101b12 */
[----:B------:R-:W-:Y:S02]  /*15520*/  ISETP.GE.AND P1, PT, R10, c[0x0][0x3c8], PT ;  /* 0x0000f2000a007a0c */ /* 0x000fe40003f26270 */
[----:B------:R-:W-:Y:S01]  /*15530*/  @!P3 LOP3.LUT R21, R21, 0xfffffffe, RZ, 0xc0, !PT ;  /* 0xfffffffe1515b812 */ /* 0x000fe200078ec0ff */
[----:B------:R-:W-:Y:S01]  /*15540*/  @!P0 ST.E.64 [R18.64], R98 ;  /* 0x0000006212008985 */ /* 0x000fe2000c101b12 */
[----:B------:R-:W-:Y:S02]  /*15550*/  ISETP.GE.AND P0, PT, R5, c[0x0][0x3c8], PT ;  /* 0x0000f20005007a0c */ /* 0x000fe40003f06270 */
[----:B------:R-:W-:Y:S01]  /*15560*/  IADD3 R11, R11, 0xf8, RZ ;  /* 0x000000f80b0b7810 */ /* 0x000fe20007ffe0ff */
[----:B------:R3:W-:Y:S02]  /*15570*/  @!P6 ST.E.64 [R2.64], R102 ;  /* 0x000000660200e985 */ /* 0x0007e4000c101b12 */
[----:B------:R-:W-:-:S04]  /*15580*/  @!P2 LEA.HI R20, R20, R20, RZ, 0x1 ;  /* 0x000000141414a211 */ /* 0x000fc800078f08ff */
[----:B------:R-:W-:Y:S02]  /*15590*/  @!P1 LEA.HI R10, R10, R10, RZ, 0x1 ;  /* 0x0000000a0a0a9211 */ /* 0x000fe400078f08ff */
[----:B------:R-:W-:Y:S02]  /*155a0*/  @!P2 LOP3.LUT R15, R20, 0xfffffffe, RZ, 0xc0, !PT ;  /* 0xfffffffe140fa812 */ /* 0x000fe400078ec0ff */
[----:B------:R-:W-:Y:S02]  /*155b0*/  @!P0 LEA.HI R5, R5, R5, RZ, 0x1 ;  /* 0x0000000505058211 */ /* 0x000fe400078f08ff */
[----:B----4-:R-:W-:Y:S02]  /*155c0*/  @!P1 LOP3.LUT R17, R10, 0xfffffffe, RZ, 0xc0, !PT ;  /* 0xfffffffe0a119812 */ /* 0x010fe400078ec0ff */
[----:B------:R-:W-:Y:S02]  /*155d0*/  @!P0 LOP3.LUT R5, R5, 0xfffffffe, RZ, 0xc0, !PT ;  /* 0xfffffffe05058812 */ /* 0x000fe400078ec0ff */
[----:B-1----:R-:W-:-:S03]  /*155e0*/  @!P5 LOP3.LUT R7, R0, 0xfffffffe, RZ, 0xc0, !PT ;  /* 0xfffffffe0007d812 */ /* 0x002fc600078ec0ff */
[----:B------:R-:W-:Y:S01]  /*155f0*/  @!P0 IMAD.WIDE R4, R5, 0x4, R12 ;  /* 0x0000000405048825 */ /* 0x000fe200078e020c */
[----:B--2---:R-:W-:-:S03]  /*15600*/  @!P4 LOP3.LUT R9, R22, 0xfffffffe, RZ, 0xc0, !PT ;  /* 0xfffffffe1609c812 */ /* 0x004fc600078ec0ff */
[----:B------:R-:W-:-:S05]  /*15610*/  @!P5 IMAD.WIDE R6, R7, 0x4, R12 ;  /* 0x000000040706d825 */ /* 0x000fca00078e020c */
[----:B------:R1:W-:Y:S01]  /*15620*/  @!P5 ST.E.64 [R6.64], R106 ;  /* 0x0000006a0600d985 */ /* 0x0003e2000c101b12 */
[----:B---3--:R-:W-:-:S04]  /*15630*/  @!P4 IMAD.WIDE R2, R9, 0x4, R12 ;  /* 0x000000040902c825 */ /* 0x008fc800078e020c */
[--C-:B------:R-:W-:Y:S01]  /*15640*/  @!P2 IMAD.WIDE R8, R15, 0x4, R12.reuse ;  /* 0x000000040f08a825 */ /* 0x100fe200078e020c */
[----:B------:R2:W-:Y:S03]  /*15650*/  @!P4 ST.E.64 [R2.64], R110 ;  /* 0x0000006e0200c985 */ /* 0x0005e6000c101b12 */
[----:B------:R-:W-:-:S04]  /*15660*/  @!P1 IMAD.WIDE R14, R17, 0x4, R12 ;  /* 0x00000004110e9825 */ /* 0x000fc800078e020c */
[----:B-1----:R-:W-:-:S05]  /*15670*/  @!P3 IMAD.WIDE R6, R21, 0x4, R12 ;  /* 0x000000041506b825 */ /* 0x002fca00078e020c */
[----:B------:R2:W-:Y:S04]  /*15680*/  @!P3 ST.E.64 [R6.64], R114 ;  /* 0x000000720600b985 */ /* 0x0005e8000c101b12 */
[----:B------:R2:W-:Y:S04]  /*15690*/  @!P2 ST.E.64 [R8.64], R118 ;  /* 0x000000760800a985 */ /* 0x0005e8000c101b12 */
[----:B------:R2:W-:Y:S04]  /*156a0*/  @!P1 ST.E.64 [R14.64], R122 ;  /* 0x0000007a0e009985 */ /* 0x0005e8000c101b12 */
[----:B------:R2:W-:Y:S01]  /*156b0*/  @!P0 ST.E.64 [R4.64], R126 ;  /* 0x0000007e04008985 */ /* 0x0005e2000c101b12 */
[----:B------:R-:W-:-:S13]  /*156c0*/  ISETP.GE.AND P0, PT, R11, c[0x0][0x3c8], PT ;  /* 0x0000f2000b007a0c */ /* 0x000fda0003f06270 */
[----:B------:R-:W-:Y:S05]  /*156d0*/  @P0 EXIT ;  /* 0x000000000000094d */ /* 0x000fea0003800000 */
[----:B--2---:R-:W-:-:S04]  /*156e0*/  LEA.HI R3, R11, R11, RZ, 0x1 ;  /* 0x0000000b0b037211 */ /* 0x004fc800078f08ff */
[----:B------:R-:W-:-:S05]  /*156f0*/  LOP3.LUT R3, R3, 0xfffffffe, RZ, 0xc0, !PT ;  /* 0xfffffffe03037812 */ /* 0x000fca00078ec0ff */
[----:B------:R-:W-:-:S05]  /*15700*/  IMAD.WIDE R12, R3, 0x4, R12 ;  /* 0x00000004030c7825 */ /* 0x000fca00078e020c */
[----:B------:R-:W-:Y:S01]  /*15710*/  ST.E.64 [R12.64], R130 ;  /* 0x000000820c007985 */ /* 0x000fe2000c101b12 */
[----:B------:R-:W-:Y:S05]  /*15720*/  EXIT ;  /* 0x000000000000794d */ /* 0x000fea0003800000 */
.L_x_2015:
        /* <DEDUP_REMOVED lines=26> */
[----:B------:R-:W-:Y:S01]  /*158d0*/  IMAD.WIDE.U32 R8, R5, c[0x0][0x4d8], R8 ;  /* 0x0001360005087a25 */ /* 0x000fe200078e0008 */
[----:B------:R-:W-:-:S03]  /*158e0*/  IADD3 R4, -R6, RZ, RZ ;  /* 0x000000ff06047210 */ /* 0x000fc60007ffe1ff */
[----:B------:R-:W-:Y:S02]  /*158f0*/  IMAD R0, R0, c[0x0][0x4d8], RZ ;  /* 0x0001360000007a24 */ /* 0x000fe400078e02ff */
[----:B---3--:R-:W-:Y:S02]  /*15900*/  IMAD R2, R2, c[0x0][0x550], R3 ;  /* 0x0001540002027a24 */ /* 0x008fe400078e0203 */
[----:B------:R-:W-:Y:S02]  /*15910*/  IMAD R0, R5, c[0x0][0x4dc], R0 ;  /* 0x0001370005007a24 */ /* 0x000fe400078e0200 */
[----:B------:R-:W-:Y:S01]  /*15920*/  IMAD R4, R4, c[0x0][0x4e8], R7 ;  /* 0x00013a0004047a24 */ /* 0x000fe200078e0207 */
[----:B------:R-:W-:Y:S01]  /*15930*/  SHF.R.S32.HI R3, RZ, 0x1f, R2 ;  /* 0x0000001fff037819 */ /* 0x000fe20000011402 */
[----:B------:R-:W-:Y:S01]  /*15940*/  IMAD.IADD R9, R0, 0x1, R9 ;  /* 0x0000000100097824 */ /* 0x000fe200078e0209 */
[----:B------:R-:W-:-:S03]  /*15950*/  SHF.R.S32.HI R0, RZ, 0x1f, R6 ;  /* 0x0000001fff007819 */ /* 0x000fc60000011406 */
[----:B------:R-:W-:Y:S02]  /*15960*/  IMAD R3, R3, c[0x0][0x4e0], RZ ;  /* 0x0001380003037a24 */ /* 0x000fe400078e02ff */
        /* <DEDUP_REMOVED lines=14> */
.L_x_2018:
        /* <DEDUP_REMOVED lines=11> */
.L_x_3275:


//--------------------- .text._ZN7cutlass13device_kernelIN5flash19enable_sm80_to_sm89INS1_16FlashAttnFwdSm80INS1_25CollectiveMainloopFwdSm80ILi8ELi1ELb0EN4cute5tupleIJNS5_1CILi128EEENS7_ILi64EEENS7_ILi256EEEEEELi256ENS_10bfloat16_tEfNS_4arch4Sm80ELb0ELb1ELb1ELb1ELb1ELb0ELb1ELb1EEENS1_21CollectiveEpilogueFwdINS6_IJS8_SA_S9_EEENS6_IJNS7_ILi1EEESI_SI_EEESC_SE_Li256ELb1ELb1ELb1ELb0EEENS1_36VarlenDynamicPersistentTileSchedulerILi128ELi64ELi256ELi256ELb1ELb1ELb0ELb1ELb0ELb1EEEEEEEEEvNT_6ParamsE --------------------------
	.section	.text._ZN7cutlass13device_kernelIN5flash19enable_sm80_to_sm89INS1_16FlashAttnFwdSm80INS1_25CollectiveMainloopFwdSm80ILi8ELi1ELb0EN4cute5tupleIJNS5_1CILi128EEENS7_ILi64EEENS7_ILi256EEEEEELi256ENS_10bfloat16_tEfNS_4arch4Sm80ELb0ELb1ELb1ELb1ELb1ELb0ELb1ELb1EEENS1_21CollectiveEpilogueFwdINS6_IJS8_SA_S9_EEENS6_IJNS7_ILi1EEESI_SI_EEESC_SE_Li256ELb1ELb1ELb1ELb0EEENS1_36VarlenDynamicPersistentTileSchedulerILi128ELi64ELi256ELi256ELb1ELb1ELb0ELb1ELb0ELb1EEEEEEEEEvNT_6ParamsE,"ax",@progbits
	.sectioninfo	@"SHI_REGISTERS=255"
	.align	128
.text._ZN7cutlass13device_kernelIN5flash19enable_sm80_to_sm89INS1_16FlashAttnFwdSm80INS1_25CollectiveMainloopFwdSm80ILi8ELi1ELb0EN4cute5tupleIJNS5_1CILi128EEENS7_ILi64EEENS7_ILi256EEEEEELi256ENS_10bfloat16_tEfNS_4arch4Sm80ELb0ELb1ELb1ELb1ELb1ELb0ELb1ELb1EEENS1_21CollectiveEpilogueFwdINS6_IJS8_SA_S9_EEENS6_IJNS7_ILi1EEESI_SI_EEESC_SE_Li256ELb1ELb1ELb1ELb0EEENS1_36VarlenDynamicPersistentTileSchedulerILi128ELi64ELi256ELi256ELb1ELb1ELb0ELb1ELb0ELb1EEEEEEEEEvNT_6ParamsE:
        .type           _ZN7cutlass13device_kernelIN5flash19enable_sm80_to_sm89INS1_16FlashAttnFwdSm80INS1_25CollectiveMainloopFwdSm80ILi8ELi1ELb0EN4cute5tupleIJNS5_1CILi128EEENS7_ILi64EEENS7_ILi256EEEEEELi256ENS_10bfloat16_tEfNS_4arch4Sm80ELb0ELb1ELb1ELb1ELb1ELb0ELb1ELb1EEENS1_21CollectiveEpilogueFwdINS6_IJS8_SA_S9_EEENS6_IJNS7_ILi1EEESI_SI_EEESC_SE_Li256ELb1ELb1ELb1ELb0EEENS1_36VarlenDynamicPersistentTileSchedulerILi128ELi64ELi256ELi256ELb1ELb1ELb0ELb1ELb0ELb1EEEEEEEEEvNT_6ParamsE,@function
        .size           _ZN7cutlass13device_kernelIN5flash19enable_sm80_to_sm89INS1_16FlashAttnFwdSm80INS1_25CollectiveMainloopFwdSm80ILi8ELi1ELb0EN4cute5tupleIJNS5_1CILi128EEENS7_ILi64EEENS7_ILi256EEEEEELi256ENS_10bfloat16_tEfNS_4arch4Sm80ELb0ELb1ELb1ELb1ELb1ELb0ELb1ELb1EEENS1_21CollectiveEpilogueFwdINS6_IJS8_SA_S9_EEENS6_IJNS7_ILi1EEESI_SI_EEESC_SE_Li256ELb1ELb1ELb1ELb0EEENS1_36VarlenDynamicPersistentTileSchedulerILi128ELi64ELi256ELi256ELb1ELb1ELb0ELb1ELb0ELb1EEEEEEEEEvNT_6ParamsE,(.L_x_3276 - _ZN7cutlass13device_kernelIN5flash19enable_sm80_to_sm89INS1_16FlashAttnFwdSm80INS1_25CollectiveMainloopFwdSm80ILi8ELi1ELb0EN4cute5tupleIJNS5_1CILi128EEENS7_ILi64EEENS7_ILi256EEEEEELi256ENS_10bfloat16_tEfNS_4arch4Sm80ELb0ELb1ELb1ELb1ELb1ELb0ELb1ELb1EEENS1_21CollectiveEpilogueFwdINS6_IJS8_SA_S9_EEENS6_IJNS7_ILi1EEESI_SI_EEESC_SE_Li256ELb1ELb1ELb1ELb0EEENS1_36VarlenDynamicPersistentTileSchedulerILi128ELi64ELi256ELi256ELb1ELb1ELb0ELb1ELb0ELb1EEEEEEEEEvNT_6ParamsE)
        .other          _ZN7cutlass13device_kernelIN5flash19enable_sm80_to_sm89INS1_16FlashAttnFwdSm80INS1_25CollectiveMainloopFwdSm80ILi8ELi1ELb0EN4cute5tupleIJNS5_1CILi128EEENS7_ILi64EEENS7_ILi256EEEEEELi256ENS_10bfloat16_tEfNS_4arch4Sm80ELb0ELb1ELb1ELb1ELb1ELb0ELb1ELb1EEENS1_21CollectiveEpilogueFwdINS6_IJS8_SA_S9_EEENS6_IJNS7_ILi1EEESI_SI_EEESC_SE_Li256ELb1ELb1ELb1ELb0EEENS1_36VarlenDynamicPersistentTileSchedulerILi128ELi64ELi256ELi256ELb1ELb1ELb0ELb1ELb0ELb1EEEEEEEEEvNT_6ParamsE,@"STO_CUDA_ENTRY STV_DEFAULT"
_ZN7cutlass13device_kernelIN5flash19enable_sm80_to_sm89INS1_16FlashAttnFwdSm80INS1_25CollectiveMainloopFwdSm80ILi8ELi1ELb0EN4cute5tupleIJNS5_1CILi128EEENS7_ILi64EEENS7_ILi256EEEEEELi256ENS_10bfloat16_tEfNS_4arch4Sm80ELb0ELb1ELb1ELb1ELb1ELb0ELb1ELb1EEENS1_21CollectiveEpilogueFwdINS6_IJS8_SA_S9_EEENS6_IJNS7_ILi1EEESI_SI_EEESC_SE_Li256ELb1ELb1ELb1ELb0EEENS1_36VarlenDynamicPersistentTileSchedulerILi128ELi64ELi256ELi256ELb1ELb1ELb0ELb1ELb0ELb1EEEEEEEEEvNT_6ParamsE:
        /* <DEDUP_REMOVED lines=52> */
.L_x_2024:
        /* <DEDUP_REMOVED lines=16> */
.L_x_2200:
        /* <DEDUP_REMOVED lines=16> */
.L_x_2201:
[----:B---3--:R-:W-:-:S05]  /*0540*/  IMAD R0, R0, c[0x0][0x538], RZ ;  /* 0x00014e0000007a24 */ /* 0x008fca00078e02ff */
[----:B------:R-:W-:-:S04]  /*0550*/  IADD3 R6, R0, R6, RZ ;  /* 0x0000000600067210 */ /* 0x000fc80007ffe0ff */
[----:B------:R-:W-:-:S13]  /*0560*/  ISETP.GT.AND P0, PT, R6, UR4, PT ;  /* 0x0000000406007c0c */ /* 0x000fda000bf04270 */
[----:B-12---:R-:W-:Y:S05]  /*0570*/  @!P0 BRA `(.L_x_2024) ;  /* 0xfffffdc000008947 */ /* 0x006fea000383ffff */
.L_x_2020:
[----:B------:R-:W-:-:S05]  /*0580*/  IADD3 R10, -R0, R6, RZ ;  /* 0x00000006000a7210 */ /* 0x000fca0007ffe1ff */
[----:B------:R-:W-:-:S05]  /*0590*/  IMAD R0, R4, c[0x0][0x538], R10 ;  /* 0x00014e0004007a24 */ /* 0x000fca00078e020a */
[----:B------:R-:W-:Y:S01]  /*05a0*/  ISETP.GT.AND P0, PT, R0, UR4, PT ;  /* 0x0000000400007c0c */ /* 0x000fe2000bf04270 */
[----:B------:R-:W-:-:S12]  /*05b0*/  BRA.DIV ~URZ, `(.L_x_2025) ;  /* 0x00019f727f007947 */ /* 0x000fd8000b800000 */
[----:B------:R-:W-:-:S04]  /*05c0*/  VOTE.ANY R6, PT, !P0 ;  /* 0x0000000000067806 */ /* 0x000fc800040e0100 */
.L_x_2202:
[----:B------:R-:W1:Y:S02]  /*05d0*/  POPC R0, R6 ;  /* 0x0000000600007309 */ /* 0x000e640000000000 */
[----:B-12---:R-:W-:Y:S01]  /*05e0*/  IADD3 R251, R0, R7, RZ ;  /* 0x0000000700fb7210 */ /* 0x006fe20007ffe0ff */
[----:B------:R-:W-:Y:S05]  /*05f0*/  BRA.DIV ~URZ, `(.L_x_2026) ;  /* 0x00019f827f007947 */ /* 0x000fea000b800000 */
[----:B------:R1:W2:Y:S01]  /*0600*/  SHFL.IDX PT, R12, R9, R0, 0x1f ;  /* 0x00001f00090c7589 */ /* 0x0002a200000e0000 */
[----:B------:R-:W-:-:S03]  /*0610*/  MOV R5, RZ ;  /* 0x000000ff00057202 */ /* 0x000fc60000000f00 */
[----:B------:R1:W3:Y:S04]  /*0620*/  SHFL.IDX PT, R9, R8, R0, 0x1f ;  /* 0x00001f0008097589 */ /* 0x0002e800000e0000 */
.L_x_2203:
[----:B------:R-:W-:Y:S01]  /*0630*/  ISETP.NE.AND P0, PT, R6, RZ, PT ;  /* 0x000000ff0600720c */ /* 0x000fe20003f05270 */
[----:B------:R-:W-:-:S12]  /*0640*/  BSSY B0, `(.L_x_2027) ;  /* 0x0000005000007945 */ /* 0x000fd80003800000 */
[----:B------:R-:W-:Y:S05]  /*0650*/  @!P0 BRA `(.L_x_2028) ;  /* 0x0000003000008947 */ /* 0x000fea0003800000 */
[----:B-1----:R-:W-:Y:S01]  /*0660*/  IADD3 R0, R0, -0x1, RZ ;  /* 0xffffffff00007810 */ /* 0x002fe20007ffe0ff */
[----:B------:R-:W-:Y:S05]  /*0670*/  BRA.DIV ~URZ, `(.L_x_2029) ;  /* 0x00019fe27f007947 */ /* 0x000fea000b800000 */
[----:B------:R1:W4:Y:S02]  /*0680*/  SHFL.IDX PT, R5, R4, R0, 0x1f ;  /* 0x00001f0004057589 */ /* 0x00032400000e0000 */
.L_x_2028:
[----:B------:R-:W-:Y:S05]  /*0690*/  BSYNC B0 ;  /* 0x0000000000007941 */ /* 0x000fea0003800000 */
.L_x_2027:
[----:B---3--:R-:W-:Y:S01]  /*06a0*/  ISETP.NE.AND P0, PT, R9, 0x1, PT ;  /* 0x000000010900780c */ /* 0x008fe20003f05270 */
[----:B----4-:R-:W-:Y:S01]  /*06b0*/  IMAD R248, R5, c[0x0][0x538], R10 ;  /* 0x00014e0005f87a24 */ /* 0x010fe200078e020a */
[----:B------:R-:W-:Y:S04]  /*06c0*/  BSSY B0, `(.L_x_2030) ;  /* 0x0000085000007945 */ /* 0x000fe80003800000 */
[----:B------:R-:W-:-:S07]  /*06d0*/  IADD3 R11, -R248, UR4, RZ ;  /* 0x00000004f80b7c10 */ /* 0x000fce000fffe1ff */
[----:B------:R-:W-:Y:S05]  /*06e0*/  @!P0 BRA `(.L_x_2031) ;  /* 0x000003e000008947 */ /* 0x000fea0003800000 */
[-C--:B-12---:R-:W-:Y:S02]  /*06f0*/  IABS R0, R12.reuse ;  /* 0x0000000c00007213 */ /* 0x086fe40000000000 */
        /* <DEDUP_REMOVED lines=61> */
.L_x_2031:
[----:B------:R-:W-:-:S04]  /*0ad0*/  IMAD.MOV.U32 R2, RZ, RZ, 0x4 ;  /* 0x00000004ff027424 */ /* 0x000fc800078e00ff */
[----:B------:R-:W-:-:S05]  /*0ae0*/  IMAD.WIDE R2, R251, R2, c[0x0][0x590] ;  /* 0x00016400fb027625 */ /* 0x000fca00078e0202 */
[----:B------:R-:W3:Y:S02]  /*0af0*/  LDG.E R7, [R2.64] ;  /* 0x0000000602077981 */ /* 0x000ee4000c1e1900 */
[----:B-123--:R-:W-:-:S05]  /*0b00*/  IMAD R9, R7, R12, RZ ;  /* 0x0000000c07097224 */ /* 0x00efca00078e02ff */
        /* <DEDUP_REMOVED lines=64> */
.L_x_2032:
[----:B------:R-:W-:Y:S05]  /*0f10*/  BSYNC B0 ;  /* 0x0000000000007941 */ /* 0x000fea0003800000 */
.L_x_2030:
[----:B------:R-:W-:-:S04]  /*0f20*/  LOP3.LUT R0, RZ, R0, RZ, 0x33, !PT ;  /* 0x00000000ff007212 */ /* 0x000fc800078e33ff */
[----:B------:R-:W-:Y:S01]  /*0f30*/  IADD3 R249, R0, R12, RZ ;  /* 0x0000000c00f97210 */ /* 0x000fe20007ffe0ff */
[----:B------:R-:W-:Y:S05]  /*0f40*/  BRA `(.L_x_2033) ;  /* 0x0000004000007947 */ /* 0x000fea0003800000 */
.L_x_2021:
[----:B--2---:R-:W-:Y:S01]  /*0f50*/  IMAD.MOV.U32 R249, RZ, RZ, RZ ;  /* 0x000000fffff97224 */ /* 0x004fe200078e00ff */
[----:B------:R-:W-:Y:S01]  /*0f60*/  MOV R250, RZ ;  /* 0x000000ff00fa7202 */ /* 0x000fe20000000f00 */
[----:B------:R-:W-:Y:S01]  /*0f70*/  IMAD.U32 R248, RZ, RZ, UR4 ;  /* 0x00000004fff87e24 */ /* 0x000fe2000f8e00ff */
[----:B------:R-:W-:Y:S02]  /*0f80*/  MOV R251, c[0x0][0x53c] ;  /* 0x00014f0000fb7a02 */ /* 0x000fe40000000f00 */
.L_x_2033:
[----:B------:R-:W-:Y:S01]  /*0f90*/  ISETP.NE.AND P0, PT, R13, RZ, PT ;  /* 0x000000ff0d00720c */ /* 0x000fe20003f05270 */
[----:B------:R-:W-:-:S12]  /*0fa0*/  WARPSYNC 0xffffffff ;  /* 0xffffffff00007948 */ /* 0x000fd80003800000 */
[----:B------:R1:W-:Y:S04]  /*0fb0*/  @!P0 STS.128 [0x20100], R248 ;  /* 0x020100f8ff008388 */ /* 0x0003e80000000c00 */
[----:B------:R-:W-:Y:S06]  /*0fc0*/  BAR.ARV 0x5, 0x100 ;  /* 0x0144000000007b1d */ /* 0x000fec0000002000 */
.L_x_2019:
        /* <DEDUP_REMOVED lines=8> */
[CC--:B------:R-:W-:Y:S02]  /*1050*/  LEA.HI R13, R9.reuse, R17.reuse, RZ, 0x2 ;  /* 0x00000011090d7211 */ /* 0x0c0fe400078f10ff */
[----:B------:R-:W-:Y:S02]  /*1060*/  SHF.R.S32.HI R3, RZ, 0x4, R2 ;  /* 0x00000004ff037819 */ /* 0x000fe40000011402 */
[----:B------:R-:W-:Y:S02]  /*1070*/  LEA.HI R15, R9, R17, RZ, 0x3 ;  /* 0x00000011090f7211 */ /* 0x000fe400078f18ff */
[----:B------:R-:W-:Y:S02]  /*1080*/  LEA.HI R0, R2, R3, RZ, 0x1 ;  /* 0x0000000302007211 */ /* 0x000fe400078f08ff */
[----:B------:R-:W-:-:S02]  /*1090*/  SHF.R.S32.HI R7, RZ, 0x2, R13 ;  /* 0x00000002ff077819 */ /* 0x000fc4000001140d */
[----:B------:R-:W-:Y:S02]  /*10a0*/  LOP3.LUT R0, R0, 0xfffffffe, RZ, 0xc0, !PT ;  /* 0xfffffffe00007812 */ /* 0x000fe400078ec0ff */
[----:B------:R-:W-:Y:S02]  /*10b0*/  SHF.R.S32.HI R252, RZ, 0x3, R15 ;  /* 0x00000003fffc7819 */ /* 0x000fe4000001140f */
[----:B------:R-:W-:Y:S01]  /*10c0*/  LEA.HI R8, R9, R17, RZ, 0x5 ;  /* 0x0000001109087211 */ /* 0x000fe200078f28ff */
[----:B------:R-:W-:Y:S01]  /*10d0*/  IMAD.IADD R14, R3, 0x1, -R0 ;  /* 0x00000001030e7824 */ /* 0x000fe200078e0a00 */
[----:B------:R-:W-:Y:S01]  /*10e0*/  LOP3.LUT R0, R2, 0xfffffff0, RZ, 0xc0, !PT ;  /* 0xfffffff002007812 */ /* 0x000fe200078ec0ff */
[----:B------:R-:W-:Y:S01]  /*10f0*/  IMAD.SHL.U32 R4, R252, 0x40, RZ ;  /* 0x00000040fc047824 */ /* 0x000fe200078e00ff */
[----:B------:R-:W-:Y:S02]  /*1100*/  SHF.R.S32.HI R2, RZ, 0x1f, R13 ;  /* 0x0000001fff027819 */ /* 0x000fe4000001140d */
[----:B------:R-:W-:Y:S01]  /*1110*/  LOP3.LUT R3, R15, 0xfffffff8, RZ, 0xc0, !PT ;  /* 0xfffffff80f037812 */ /* 0x000fe200078ec0ff */
[----:B------:R-:W-:Y:S01]  /*1120*/  IMAD.IADD R0, R17, 0x1, -R0 ;  /* 0x0000000111007824 */ /* 0x000fe200078e0a00 */
[----:B------:R-:W-:-:S03]  /*1130*/  LEA.HI R2, R2, R7, RZ, 0x3 ;  /* 0x0000000702027211 */ /* 0x000fc600078f18ff */
[----:B------:R-:W-:Y:S01]  /*1140*/  IMAD.IADD R230, R17, 0x1, -R3 ;  /* 0x0000000111e67824 */ /* 0x000fe200078e0a03 */
[----:B------:R-:W-:Y:S02]  /*1150*/  SHF.R.S32.HI R5, RZ, 0x1f, R0 ;  /* 0x0000001fff057819 */ /* 0x000fe40000011400 */
[----:B------:R-:W-:Y:S01]  /*1160*/  LOP3.LUT R3, R2, 0xfffffff8, RZ, 0xc0, !PT ;  /* 0xfffffff802037812 */ /* 0x000fe200078ec0ff */
[C---:B------:R-:W-:Y:S01]  /*1170*/  IMAD.SHL.U32 R217, R230.reuse, 0x8, RZ ;  /* 0x00000008e6d97824 */ /* 0x040fe200078e00ff */
[----:B------:R-:W-:Y:S01]  /*1180*/  LEA.HI R10, R5, R0, RZ, 0x3 ;  /* 0x00000000050a7211 */ /* 0x000fe200078f18ff */
[----:B------:R-:W-:Y:S01]  /*1190*/  IMAD R229, R230, 0x20, R252 ;  /* 0x00000020e6e57824 */ /* 0x000fe200078e02fc */
        /* <DEDUP_REMOVED lines=8> */
[----:B------:R-:W-:Y:S01]  /*1220*/  SHF.R.S32.HI R4, RZ, 0x5, R8 ;  /* 0x00000005ff047819 */ /* 0x000fe20000011408 */
[----:B------:R-:W-:Y:S01]  /*1230*/  IMAD.IADD R16, R17, 0x1, -R0 ;  /* 0x0000000111107824 */ /* 0x000fe200078e0a00 */
[----:B------:R-:W-:Y:S01]  /*1240*/  SHF.R.S32.HI R2, RZ, 0x1f, R8 ;  /* 0x0000001fff027819 */ /* 0x000fe20000011408 */
[----:B------:R-:W-:Y:S01]  /*1250*/  IMAD.SHL.U32 R0, R230, 0x40, RZ ;  /* 0x00000040e6007824 */ /* 0x000fe200078e00ff */
[----:B------:R-:W-:-:S02]  /*1260*/  LOP3.LUT R6, R7, 0x1, RZ, 0xc0, !PT ;  /* 0x0000000107067812 */ /* 0x000fc400078ec0ff */
[----:B------:R-:W-:Y:S02]  /*1270*/  LEA.HI R2, R2, R4, RZ, 0x3 ;  /* 0x0000000402027211 */ /* 0x000fe400078f18ff */
[----:B------:R-:W-:Y:S02]  /*1280*/  SHF.R.S32.HI R12, RZ, 0x1f, R16 ;  /* 0x0000001fff0c7819 */ /* 0x000fe40000011410 */
[----:B------:R-:W-:Y:S02]  /*1290*/  LEA.HI R3, R9, R17, RZ, 0x6 ;  /* 0x0000001109037211 */ /* 0x000fe400078f30ff */
[----:B------:R-:W-:Y:S02]  /*12a0*/  LOP3.LUT R0, R0, 0x1c0, RZ, 0xc0, !PT ;  /* 0x000001c000007812 */ /* 0x000fe400078ec0ff */
[----:B------:R-:W-:Y:S01]  /*12b0*/  LOP3.LUT R2, R2, 0xffffff8, RZ, 0xc0, !PT ;  /* 0x0ffffff802027812 */ /* 0x000fe200078ec0ff */
[----:B------:R-:W-:Y:S01]  /*12c0*/  IMAD.SHL.U32 R9, R3, 0x8, RZ ;  /* 0x0000000803097824 */ /* 0x000fe200078e00ff */
[----:B------:R-:W-:-:S02]  /*12d0*/  ISETP.NE.U32.AND P0, PT, R6, 0x1, PT ;  /* 0x000000010600780c */ /* 0x000fc40003f05070 */
[----:B------:R-:W-:Y:S01]  /*12e0*/  LEA.HI R12, R12, R16, RZ, 0x2 ;  /* 0x000000100c0c7211 */ /* 0x000fe200078f10ff */
[----:B------:R-:W-:Y:S01]  /*12f0*/  IMAD.IADD R3, R4, 0x1, -R2 ;  /* 0x0000000104037824 */ /* 0x000fe200078e0a02 */
[----:B------:R-:W-:Y:S02]  /*1300*/  LOP3.LUT R8, R0, 0x8, R15, 0xf8, !PT ;  /* 0x0000000800087812 */ /* 0x000fe400078ef80f */
        /* <DEDUP_REMOVED lines=28> */
[----:B------:R-:W-:Y:S01]  /*14d0*/  IMAD.SHL.U32 R215, R11, 0x2, RZ ;  /* 0x000000020bd77824 */ /* 0x000fe200078e00ff */
[----:B------:R-:W-:Y:S01]  /*14e0*/  LOP3.LUT R4, R7, 0xfffffe00, RZ, 0xc0, !PT ;  /* 0xfffffe0007047812 */ /* 0x000fe200078ec0ff */
[----:B------:R-:W-:Y:S01]  /*14f0*/  IMAD.IADD R7, R5, 0x1, R3 ;  /* 0x0000000105077824 */ /* 0x000fe200078e0203 */
[----:B------:R-:W-:Y:S01]  /*1500*/  IADD3 R223, R217, 0x40, RZ ;  /* 0x00000040d9df7810 */ /* 0x000fe20007ffe0ff */
[----:B------:R-:W-:Y:S01]  /*1510*/  IMAD.MOV.U32 R10, RZ, RZ, 0x40 ;  /* 0x00000040ff0a7424 */ /* 0x000fe200078e00ff */
[CC--:B------:R-:W-:Y:S01]  /*1520*/  IADD3 R3, R2.reuse, R4.reuse, R8 ;  /* 0x0000000402037210 */ /* 0x0c0fe20007ffe008 */
[----:B------:R-:W-:Y:S01]  /*1530*/  IMAD.MOV.U32 R8, RZ, RZ, 0x20 ;  /* 0x00000020ff087424 */ /* 0x000fe200078e00ff */
[----:B------:R-:W-:-:S02]  /*1540*/  LOP3.LUT R4, R2, R4, RZ, 0xfc, !PT ;  /* 0x0000000402047212 */ /* 0x000fc400078efcff */
[----:B------:R-:W-:Y:S02]  /*1550*/  LOP3.LUT R2, R12, 0x7ffffffc, RZ, 0xc0, !PT ;  /* 0x7ffffffc0c027812 */ /* 0x000fe400078ec0ff */
[----:B------:R-:W-:Y:S02]  /*1560*/  LEA R9, R7, 0x80, 0x1 ;  /* 0x0000008007097811 */ /* 0x000fe400078e08ff */
[----:B------:R-:W-:Y:S01]  /*1570*/  IADD3 R222, R217, 0x80, RZ ;  /* 0x00000080d9de7810 */ /* 0x000fe20007ffe0ff */
[----:B------:R-:W-:Y:S01]  /*1580*/  IMAD.IADD R2, R16, 0x1, -R2 ;  /* 0x0000000110027824 */ /* 0x000fe200078e0a02 */
[----:B------:R-:W-:Y:S01]  /*1590*/  SHF.R.S32.HI R5, RZ, 0x1f, R217 ;  /* 0x0000001fff057819 */ /* 0x000fe200000114d9 */
[----:B------:R-:W-:Y:S01]  /*15a0*/  STL [R1+0x4], R9 ;  /* 0x0000040901007387 */ /* 0x000fe20000100800 */
[----:B------:R-:W-:Y:S01]  /*15b0*/  SHF.R.S32.HI R12, RZ, 0x1f, R223 ;  /* 0x0000001fff0c7819 */ /* 0x000fe200000114df */
[----:B------:R-:W-:Y:S01]  /*15c0*/  IMAD.SHL.U32 R231, R2, 0x2, RZ ;  /* 0x0000000202e77824 */ /* 0x000fe200078e00ff */
[----:B------:R-:W-:-:S02]  /*15d0*/  SHF.R.S32.HI R5, RZ, 0x1f, R222 ;  /* 0x0000001fff057819 */ /* 0x000fc400000114de */
[----:B------:R-:W-:Y:S02]  /*15e0*/  SEL R5, R8, 0xffffffe0, !P1 ;  /* 0xffffffe008057807 */ /* 0x000fe40004800000 */
[C---:B------:R-:W-:Y:S02]  /*15f0*/  IADD3 R38, R231.reuse, 0x10, RZ ;  /* 0x00000010e7267810 */ /* 0x040fe40007ffe0ff */
[C---:B------:R-:W-:Y:S02]  /*1600*/  IADD3 R36, R231.reuse, 0x20, RZ ;  /* 0x00000020e7247810 */ /* 0x040fe40007ffe0ff */
[C---:B------:R-:W-:Y:S02]  /*1610*/  IADD3 R33, R231.reuse, 0x38, RZ ;  /* 0x00000038e7217810 */ /* 0x040fe40007ffe0ff */
[C---:B------:R-:W-:Y:S02]  /*1620*/  IADD3 R30, R231.reuse, 0x50, RZ ;  /* 0x00000050e71e7810 */ /* 0x040fe40007ffe0ff */
[----:B------:R-:W-:-:S02]  /*1630*/  IADD3 R27, R231, 0x68, RZ ;  /* 0x00000068e71b7810 */ /* 0x000fc40007ffe0ff */
[----:B------:R-:W-:Y:S02]  /*1640*/  SHF.R.S32.HI R7, RZ, 0x1f, R38 ;  /* 0x0000001fff077819 */ /* 0x000fe40000011426 */
[C---:B------:R-:W-:Y:S02]  /*1650*/  IADD3 R24, R231.reuse, 0x80, RZ ;  /* 0x00000080e7187810 */ /* 0x040fe40007ffe0ff */
[----:B------:R-:W-:Y:S02]  /*1660*/  SHF.R.S32.HI R7, RZ, 0x1f, R36 ;  /* 0x0000001fff077819 */ /* 0x000fe40000011424 */
[C---:B------:R-:W-:Y:S02]  /*1670*/  IADD3 R21, R231.reuse, 0x98, RZ ;  /* 0x00000098e7157810 */ /* 0x040fe40007ffe0ff */
[----:B------:R-:W-:Y:S02]  /*1680*/  SHF.R.S32.HI R7, RZ, 0x1f, R33 ;  /* 0x0000001fff077819 */ /* 0x000fe40000011421 */
[----:B------:R-:W-:-:S02]  /*1690*/  IADD3 R18, R231, 0xb0, RZ ;  /* 0x000000b0e7127810 */ /* 0x000fc40007ffe0ff */
[----:B------:R-:W-:Y:S02]  /*16a0*/  SHF.R.S32.HI R7, RZ, 0x1f, R30 ;  /* 0x0000001fff077819 */ /* 0x000fe4000001141e */
[C---:B-1----:R-:W-:Y:S02]  /*16b0*/  IADD3 R15, R231.reuse, 0xc8, RZ ;  /* 0x000000c8e70f7810 */ /* 0x042fe40007ffe0ff */
[----:B------:R-:W-:Y:S02]  /*16c0*/  SHF.R.S32.HI R7, RZ, 0x1f, R27 ;  /* 0x0000001fff077819 */ /* 0x000fe4000001141b */
[----:B------:R-:W-:Y:S02]  /*16d0*/  SEL R2, R8, 0xffffffe0, !P4 ;  /* 0xffffffe008027807 */ /* 0x000fe40006000000 */
[----:B------:R-:W-:Y:S02]  /*16e0*/  IADD3 R12, R231, 0xe0, RZ ;  /* 0x000000e0e70c7810 */ /* 0x000fe40007ffe0ff */
[----:B------:R-:W-:-:S02]  /*16f0*/  SHF.R.S32.HI R7, RZ, 0x1f, R24 ;  /* 0x0000001fff077819 */ /* 0x000fc40000011418 */
[----:B------:R-:W-:Y:S02]  /*1700*/  IADD3 R224, R217, 0xc0, RZ ;  /* 0x000000c0d9e07810 */ /* 0x000fe40007ffe0ff */
[----:B------:R-:W-:Y:S02]  /*1710*/  SHF.R.S32.HI R8, RZ, 0x1f, R231 ;  /* 0x0000001fff087819 */ /* 0x000fe400000114e7 */
[C---:B------:R-:W-:Y:S02]  /*1720*/  IADD3 R11, R231.reuse, 0xe8, RZ ;  /* 0x000000e8e70b7810 */ /* 0x040fe40007ffe0ff */
[----:B------:R-:W-:Y:S02]  /*1730*/  SHF.R.S32.HI R7, RZ, 0x1f, R21 ;  /* 0x0000001fff077819 */ /* 0x000fe40000011415 */
[----:B------:R-:W-:Y:S02]  /*1740*/  IADD3 R8, R231, 0xf0, RZ ;  /* 0x000000f0e7087810 */ /* 0x000fe40007ffe0ff */
[----:B------:R-:W-:-:S02]  /*1750*/  SHF.R.S32.HI R7, RZ, 0x1f, R18 ;  /* 0x0000001fff077819 */ /* 0x000fc40000011412 */
[----:B------:R-:W-:Y:S02]  /*1760*/  SHF.R.S32.HI R7, RZ, 0x1f, R15 ;  /* 0x0000001fff077819 */ /* 0x000fe4000001140f */
[----:B------:R-:W-:Y:S02]  /*1770*/  SHF.R.S32.HI R7, RZ, 0x1f, R12 ;  /* 0x0000001fff077819 */ /* 0x000fe4000001140c */
[----:B------:R-:W-:Y:S02]  /*1780*/  SHF.R.S32.HI R6, RZ, 0x1f, R224 ;  /* 0x0000001fff067819 */ /* 0x000fe400000114e0 */
[----:B------:R-:W-:Y:S02]  /*1790*/  LEA R200, R0, 0x8100, 0x1 ;  /* 0x0000810000c87811 */ /* 0x000fe400078e08ff */
[----:B------:R-:W-:Y:S02]  /*17a0*/  SHF.R.S32.HI R12, RZ, 0x1f, R11 ;  /* 0x0000001fff0c7819 */ /* 0x000fe4000001140b */
[----:B------:R-:W-:-:S02]  /*17b0*/  SEL R6, R10, 0xffffffc0, !P2 ;  /* 0xffffffc00a067807 */ /* 0x000fc40005000000 */
[----:B------:R-:W-:Y:S02]  /*17c0*/  SEL R0, R10, 0xffffffc0, !P3 ;  /* 0xffffffc00a007807 */ /* 0x000fe40005800000 */
[----:B------:R-:W-:Y:S01]  /*17d0*/  SHF.R.S32.HI R11, RZ, 0x1f, R8 ;  /* 0x0000001fff0b7819 */ /* 0x000fe20000011408 */
[----:B------:R-:W-:Y:S01]  /*17e0*/  IMAD.IADD R8, R9, 0x1, R5 ;  /* 0x0000000109087824 */ /* 0x000fe200078e0205 */
[----:B------:R-:W-:Y:S02]  /*17f0*/  IADD3 R10, R231, 0xf8, RZ ;  /* 0x000000f8e70a7810 */ /* 0x000fe40007ffe0ff */
[C---:B------:R-:W-:Y:S02]  /*1800*/  IADD3 R7, R9.reuse, -0x10, RZ ;  /* 0xfffffff009077810 */ /* 0x040fe40007ffe0ff */
[C---:B------:R-:W-:Y:S01]  /*1810*/  @P0 IADD3 R7, R9.reuse, 0x10, RZ ;  /* 0x0000001009070810 */ /* 0x040fe20007ffe0ff */
[----:B------:R1:W-:Y:S01]  /*1820*/  STL [R1+0x10], R8 ;  /* 0x0000100801007387 */ /* 0x0003e20000100800 */
[----:B------:R-:W-:Y:S01]  /*1830*/  SHF.R.S32.HI R11, RZ, 0x1f, R10 ;  /* 0x0000001fff0b7819 */ /* 0x000fe2000001140a */
[----:B------:R-:W-:Y:S01]  /*1840*/  IMAD.IADD R10, R9, 0x1, R6 ;  /* 0x00000001090a7824 */ /* 0x000fe200078e0206 */
[----:B------:R-:W-:Y:S01]  /*1850*/  LEA R208, R3, 0x10100, 0x1 ;  /* 0x0001010003d07811 */ /* 0x000fe200078e08ff */
[--C-:B------:R-:W-:Y:S01]  /*1860*/  IMAD.IADD R5, R5, 0x1, R7.reuse ;  /* 0x0000000105057824 */ /* 0x100fe200078e0207 */
[----:B------:R-:W-:Y:S01]  /*1870*/  LEA R203, R4, 0x100, 0x1 ;  /* 0x0000010004cb7811 */ /* 0x000fe200078e08ff */
[----:B------:R-:W-:Y:S01]  /*1880*/  IMAD.IADD R3, R6, 0x1, R7 ;  /* 0x0000000106037824 */ /* 0x000fe200078e0207 */
[----:B------:R2:W-:Y:S01]  /*1890*/  STL [R1+0x20], R10 ;  /* 0x0000200a01007387 */ /* 0x0005e20000100800 */
[----:B------:R-:W-:Y:S01]  /*18a0*/  IMAD.IADD R209, R208, 0x1, R2 ;  /* 0x00000001d0d17824 */ /* 0x000fe200078e0202 */
[C---:B------:R-:W-:Y:S01]  /*18b0*/  IADD3 R39, R231.reuse, 0x8, RZ ;  /* 0x00000008e7277810 */ /* 0x040fe20007ffe0ff */
[--C-:B------:R-:W-:Y:S01]  /*18c0*/  IMAD.IADD R204, R2, 0x1, R203.reuse ;  /* 0x0000000102cc7824 */ /* 0x100fe200078e02cb */
[----:B------:R-:W-:Y:S01]  /*18d0*/  IADD3 R37, R231, 0x18, RZ ;  /* 0x00000018e7257810 */ /* 0x000fe20007ffe0ff */
[----:B------:R-:W-:Y:S01]  /*18e0*/  IMAD.IADD R2, R5, 0x1, R6 ;  /* 0x0000000105027824 */ /* 0x000fe200078e0206 */
[C---:B------:R-:W-:Y:S01]  /*18f0*/  IADD3 R35, R231.reuse, 0x28, RZ ;  /* 0x00000028e7237810 */ /* 0x040fe20007ffe0ff */
[--C-:B------:R-:W-:Y:S01]  /*1900*/  IMAD.IADD R211, R208, 0x1, R0.reuse ;  /* 0x00000001d0d37824 */ /* 0x100fe200078e0200 */
[C---:B------:R-:W-:Y:S01]  /*1910*/  IADD3 R34, R231.reuse, 0x30, RZ ;  /* 0x00000030e7227810 */ /* 0x040fe20007ffe0ff */
[C---:B------:R-:W-:Y:S01]  /*1920*/  IMAD.IADD R206, R0.reuse, 0x1, R203 ;  /* 0x0000000100ce7824 */ /* 0x040fe200078e02cb */
[----:B------:R-:W-:Y:S01]  /*1930*/  IADD3 R32, R231, 0x40, RZ ;  /* 0x00000040e7207810 */ /* 0x000fe20007ffe0ff */
[----:B------:R-:W-:Y:S01]  /*1940*/  IMAD.IADD R210, R209, 0x1, R0 ;  /* 0x00000001d1d27824 */ /* 0x000fe200078e0200 */
[C---:B------:R-:W-:Y:S01]  /*1950*/  IADD3 R31, R231.reuse, 0x48, RZ ;  /* 0x00000048e71f7810 */ /* 0x040fe20007ffe0ff */
[----:B------:R-:W-:Y:S01]  /*1960*/  IMAD.IADD R205, R0, 0x1, R204 ;  /* 0x0000000100cd7824 */ /* 0x000fe200078e02cc */
[----:B------:R-:W-:-:S02]  /*1970*/  IADD3 R29, R231, 0x58, RZ ;  /* 0x00000058e71d7810 */ /* 0x000fc40007ffe0ff */
[C---:B------:R-:W-:Y:S01]  /*1980*/  IADD3 R28, R231.reuse, 0x60, RZ ;  /* 0x00000060e71c7810 */ /* 0x040fe20007ffe0ff */
[----:B-1----:R-:W-:Y:S01]  /*1990*/  IMAD.IADD R8, R8, 0x1, R6 ;  /* 0x0000000108087824 */ /* 0x002fe200078e0206 */
[C---:B------:R-:W-:Y:S02]  /*19a0*/  IADD3 R26, R231.reuse, 0x70, RZ ;  /* 0x00000070e71a7810 */ /* 0x040fe40007ffe0ff */
[C---:B------:R-:W-:Y:S02]  /*19b0*/  IADD3 R25, R231.reuse, 0x78, RZ ;  /* 0x00000078e7197810 */ /* 0x040fe40007ffe0ff */
        /* <DEDUP_REMOVED lines=9> */
[----:B------:R2:W-:Y:S01]  /*1a50*/  STL [R1+0xc], R5 ;  /* 0x00000c0501007387 */ /* 0x0005e20000100800 */
[C---:B------:R-:W-:Y:S02]  /*1a60*/  IADD3 R14, R231.reuse, 0xd0, RZ ;  /* 0x000000d0e70e7810 */ /* 0x040fe40007ffe0ff */
[----:B------:R-:W-:Y:S01]  /*1a70*/  IADD3 R13, R231, 0xd8, RZ ;  /* 0x000000d8e70d7810 */ /* 0x000fe20007ffe0ff */
[----:B------:R2:W-:Y:S01]  /*1a80*/  STL [R1+0x14], R2 ;  /* 0x0000140201007387 */ /* 0x0005e20000100800 */
        /* <DEDUP_REMOVED lines=18> */
.L_x_2199:
[----:B------:R-:W-:Y:S01]  /*1bb0*/  ISETP.NE.U32.AND P0, PT, RZ, c[0x0][0x370], PT ;  /* 0x0000dc00ff007a0c */ /* 0x000fe20003f05070 */
[----:B------:R-:W-:Y:S01]  /*1bc0*/  IMAD.MOV.U32 R13, RZ, RZ, 0x4 ;  /* 0x00000004ff0d7424 */ /* 0x000fe200078e00ff */
[----:B------:R-:W-:Y:S01]  /*1bd0*/  ISETP.NE.U32.AND P2, PT, RZ, c[0x0][0x360], PT ;  /* 0x0000d800ff007a0c */ /* 0x000fe20003f45070 */
[----:B------:R-:W-:Y:S01]  /*1be0*/  IMAD.MOV.U32 R232, RZ, RZ, RZ ;  /* 0x000000ffffe87224 */ /* 0x000fe200078e00ff */
[----:B------:R-:W-:Y:S01]  /*1bf0*/  ISETP.NE.AND.EX P1, PT, RZ, c[0x0][0x374], PT, P0 ;  /* 0x0000dd00ff007a0c */ /* 0x000fe20003f25300 */
[----:B------:R-:W-:Y:S01]  /*1c00*/  IMAD.MOV.U32 R12, RZ, RZ, RZ ;  /* 0x000000ffff0c7224 */ /* 0x000fe200078e00ff */
[----:B------:R-:W-:Y:S01]  /*1c10*/  ISETP.NE.AND.EX P0, PT, RZ, c[0x0][0x364], PT, P2 ;  /* 0x0000d900ff007a0c */ /* 0x000fe20003f05320 */
[----:B------:R-:W-:Y:S01]  /*1c20*/  IMAD.WIDE R2, R251, R13, c[0x0][0x348] ;  /* 0x0000d200fb027625 */ /* 0x000fe200078e020d */
[----:B------:R-:W-:-:S04]  /*1c30*/  ISETP.NE.U32.AND P3, PT, RZ, c[0x0][0x348], PT ;  /* 0x0000d200ff007a0c */ /* 0x000fc80003f65070 */
[----:B------:R-:W-:-:S05]  /*1c40*/  ISETP.NE.AND.EX P3, PT, RZ, c[0x0][0x34c], PT, P3 ;  /* 0x0000d300ff007a0c */ /* 0x000fca0003f65330 */
[----:B------:R-:W-:-:S04]  /*1c50*/  @P1 IMAD.WIDE R6, R251, R13, c[0x0][0x370] ;  /* 0x0000dc00fb061625 */ /* 0x000fc800078e020d */
[----:B------:R-:W-:Y:S01]  /*1c60*/  @P0 IMAD.WIDE R4, R251, R13, c[0x0][0x360] ;  /* 0x0000d800fb040625 */ /* 0x000fe200078e020d */
[----:B------:R1:W5:Y:S04]  /*1c70*/  @P1 LDG.E R232, [R6.64] ;  /* 0x0000000606e81981 */ /* 0x000368000c1e1900 */
[----:B------:R1:W5:Y:S04]  /*1c80*/  @P3 LDG.E R12, [R2.64] ;  /* 0x00000006020c3981 */ /* 0x000368000c1e1900 */
[----:B------:R1:W5:Y:S01]  /*1c90*/  @P0 LDG.E R228, [R4.64] ;  /* 0x0000000604e40981 */ /* 0x000362000c1e1900 */
[----:B------:R-:W-:Y:S01]  /*1ca0*/  YIELD ;  /* 0x0000000000007946 */ /* 0x000fe20003800000 */
[----:B------:R-:W-:Y:S05]  /*1cb0*/  @P0 BRA `(.L_x_2034) ;  /* 0x0000005000000947 */ /* 0x000fea0003800000 */
[----:B-----5:R-:W-:Y:S01]  /*1cc0*/  MOV R228, c[0x0][0x168] ;  /* 0x00005a0000e47a02 */ /* 0x020fe20000000f00 */
[----:B------:R-:W-:Y:S05]  /*1cd0*/  @!P3 BRA `(.L_x_2034) ;  /* 0x000000300000b947 */ /* 0x000fea0003800000 */
[----:B------:R2:W3:Y:S04]  /*1ce0*/  LDG.E R0, [R2.64] ;  /* 0x0000000602007981 */ /* 0x0004e8000c1e1900 */
[----:B-12---:R-:W3:Y:S02]  /*1cf0*/  LDG.E R2, [R2.64+0x4] ;  /* 0x0000040602027981 */ /* 0x006ee4000c1e1900 */
[----:B---3--:R-:W-:-:S02]  /*1d00*/  IADD3 R228, -R0, R2, RZ ;  /* 0x0000000200e47210 */ /* 0x008fc40007ffe1ff */
.L_x_2034:
[----:B------:R-:W-:-:S04]  /*1d10*/  ISETP.NE.U32.AND P0, PT, RZ, c[0x0][0x368], PT ;  /* 0x0000da00ff007a0c */ /* 0x000fc80003f05070 */
[----:B------:R-:W-:-:S13]  /*1d20*/  ISETP.NE.AND.EX P0, PT, RZ, c[0x0][0x36c], PT, P0 ;  /* 0x0000db00ff007a0c */ /* 0x000fda0003f05300 */
[----:B------:R-:W-:Y:S05]  /*1d30*/  @!P0 BRA `(.L_x_2035) ;  /* 0x0000003000008947 */ /* 0x000fea0003800000 */
[----:B-1----:R-:W-:-:S05]  /*1d40*/  IMAD.WIDE R2, R251, R13, c[0x0][0x368] ;  /* 0x0000da00fb027625 */ /* 0x002fca00078e020d */
[----:B------:R1:W5:Y:S01]  /*1d50*/  LDG.E R0, [R2.64] ;  /* 0x0000000602007981 */ /* 0x000362000c1e1900 */
[----:B------:R-:W-:Y:S05]  /*1d60*/  BRA `(.L_x_2036) ;  /* 0x0000008000007947 */ /* 0x000fea0003800000 */
.L_x_2035:
[----:B------:R-:W-:Y:S01]  /*1d70*/  ISETP.NE.U32.AND P0, PT, RZ, c[0x0][0x350], PT ;  /* 0x0000d400ff007a0c */ /* 0x000fe20003f05070 */
[----:B------:R-:W-:-:S03]  /*1d80*/  IMAD.U32 R0, RZ, RZ, UR5 ;  /* 0x00000005ff007e24 */ /* 0x000fc6000f8e00ff */
[----:B------:R-:W-:-:S13]  /*1d90*/  ISETP.NE.AND.EX P0, PT, RZ, c[0x0][0x354], PT, P0 ;  /* 0x0000d500ff007a0c */ /* 0x000fda0003f05300 */
[----:B------:R-:W-:Y:S05]  /*1da0*/  @!P0 BRA `(.L_x_2036) ;  /* 0x0000004000008947 */ /* 0x000fea0003800000 */
[----:B-1----:R-:W-:-:S05]  /*1db0*/  IMAD.WIDE R2, R251, R13, c[0x0][0x350] ;  /* 0x0000d400fb027625 */ /* 0x002fca00078e020d */
[----:B------:R-:W2:Y:S04]  /*1dc0*/  LDG.E R4, [R2.64] ;  /* 0x0000000602047981 */ /* 0x000ea8000c1e1900 */
[----:B------:R-:W2:Y:S02]  /*1dd0*/  LDG.E R0, [R2.64+0x4] ;  /* 0x0000040602007981 */ /* 0x000ea4000c1e1900 */
[----:B--2---:R-:W-:Y:S02]  /*1de0*/  IADD3 R0, -R4, R0, RZ ;  /* 0x0000000004007210 */ /* 0x004fe40007ffe1ff */
.L_x_2036:
[----:B-1----:R-:W2:Y:S01]  /*1df0*/  LDL.LU R4, [R1] ;  /* 0x0000000001047983 */ /* 0x002ea20000300800 */
[----:B------:R-:W-:Y:S02]  /*1e00*/  IMAD.MOV.U32 R2, RZ, RZ, c[0x0][0x2c4] ;  /* 0x0000b100ff027624 */ /* 0x000fe400078e00ff */
[----:B------:R-:W-:Y:S02]  /*1e10*/  IMAD.MOV.U32 R7, RZ, RZ, c[0x0][0x32c] ;  /* 0x0000cb00ff077624 */ /* 0x000fe400078e00ff */
[----:B------:R-:W-:Y:S01]  /*1e20*/  IMAD.SHL.U32 R242, R249, 0x80, RZ ;  /* 0x00000080f9f27824 */ /* 0x000fe200078e00ff */
[----:B------:R-:W-:Y:S01]  /*1e30*/  ISETP.NE.AND P4, PT, R2, 0x1, PT ;  /* 0x000000010200780c */ /* 0x000fe20003f85270 */
[----:B-----5:R-:W-:Y:S01]  /*1e40*/  IMAD.IADD R227, R0, 0x1, -R232 ;  /* 0x0000000100e37824 */ /* 0x020fe200078e0ae8 */
[----:B------:R-:W-:-:S02]  /*1e50*/  ISETP.GE.AND P1, PT, R7, 0x1, PT ;  /* 0x000000010700780c */ /* 0x000fc40003f26270 */
[----:B------:R-:W-:-:S05]  /*1e60*/  IADD3 R2, R242, 0x7f, RZ ;  /* 0x0000007ff2027810 */ /* 0x000fca0007ffe0ff */
[----:B------:R-:W-:-:S04]  /*1e70*/  IMAD.MOV.U32 R0, RZ, RZ, R2 ;  /* 0x000000ffff007224 */ /* 0x000fc800078e0002 */
[----:B------:R-:W-:Y:S01]  /*1e80*/  @P4 IMAD.HI.U32 R3, R2, c[0x0][0x2c8], RZ ;  /* 0x0000b20002034a27 */ /* 0x000fe200078e00ff */
[----:B------:R-:W-:-:S04]  /*1e90*/  IADD3 R2, R227, 0x1, -R228 ;  /* 0x00000001e3027810 */ /* 0x000fc80007ffe8e4 */
[----:B------:R-:W-:-:S05]  /*1ea0*/  @P4 SHF.R.U32.HI R0, RZ, c[0x0][0x2cc], R3 ;  /* 0x0000b300ff004a19 */ /* 0x000fca0000011603 */
[----:B------:R-:W-:-:S05]  /*1eb0*/  IMAD.IADD R0, R2, 0x1, R0 ;  /* 0x0000000102007824 */ /* 0x000fca00078e0200 */
[----:B------:R-:W-:Y:S02]  /*1ec0*/  IADD3 R3, R0, c[0x0][0x328], RZ ;  /* 0x0000ca0000037a10 */ /* 0x000fe40007ffe0ff */
[----:B--2---:R-:W-:-:S04]  /*1ed0*/  LOP3.LUT R4, R4, 0xfffffffd, RZ, 0xc0, !PT ;  /* 0xfffffffd04047812 */ /* 0x004fc800078ec0ff */
[----:B------:R-:W-:-:S04]  /*1ee0*/  @P4 LOP3.LUT R4, R4, 0x2, RZ, 0xfc, !PT ;  /* 0x0000000204044812 */ /* 0x000fc800078efcff */
[----:B------:R-:W-:-:S04]  /*1ef0*/  LOP3.LUT R4, R4, 0xfffffffb, RZ, 0xc0, !PT ;  /* 0xfffffffb04047812 */ /* 0x000fc800078ec0ff */
[----:B------:R-:W-:-:S05]  /*1f00*/  @P1 LOP3.LUT R4, R4, 0x4, RZ, 0xfc, !PT ;  /* 0x0000000404041812 */ /* 0x000fca00078efcff */
[----:B------:R1:W-:Y:S01]  /*1f10*/  STL [R1], R4 ;  /* 0x0000000401007387 */ /* 0x0003e20000100800 */
        /* <DEDUP_REMOVED lines=11> */
.L_x_2039:
[----:B------:R-:W-:-:S13]  /*1fd0*/  ISETP.NE.AND P0, PT, R7, 0x1, PT ;  /* 0x000000010700780c */ /* 0x000fda0003f05270 */
[----:B------:R-:W-:-:S05]  /*1fe0*/  @P0 IMAD.HI.U32 R0, R2, c[0x0][0x330], RZ ;  /* 0x0000cc0002000a27 */ /* 0x000fca00078e00ff */
[----:B------:R-:W-:Y:S02]  /*1ff0*/  @P0 SHF.R.U32.HI R2, RZ, c[0x0][0x334], R0 ;  /* 0x0000cd00ff020a19 */ /* 0x000fe40000011600 */
.L_x_2040:
[----:B------:R-:W-:Y:S05]  /*2000*/  BSYNC B0 ;  /* 0x0000000000007941 */ /* 0x000fea0003800000 */
.L_x_2038:
[----:B------:R-:W-:-:S05]  /*2010*/  IMAD R2, R2, R7, c[0x0][0x32c] ;  /* 0x0000cb0002027624 */ /* 0x000fca00078e0207 */
[----:B------:R-:W-:-:S04]  /*2020*/  IMNMX R3, R3, R2, PT ;  /* 0x0000000203037217 */ /* 0x000fc80003800200 */
.L_x_2037:
[----:B------:R-:W-:Y:S01]  /*2030*/  IADD3 R3, R3, 0x3f, RZ ;  /* 0x0000003f03037810 */ /* 0x000fe20007ffe0ff */
[----:B-1----:R-:W-:Y:S01]  /*2040*/  @P4 IMAD.HI.U32 R4, R242, c[0x0][0x2c8], RZ ;  /* 0x0000b200f2044a27 */ /* 0x002fe200078e00ff */
[C---:B------:R-:W-:Y:S02]  /*2050*/  IADD3 R2, R227.reuse, 0x3f, RZ ;  /* 0x0000003fe3027810 */ /* 0x040fe40007ffe0ff */
[----:B------:R-:W-:Y:S01]  /*2060*/  SHF.R.S32.HI R5, RZ, 0x1f, R3 ;  /* 0x0000001fff057819 */ /* 0x000fe20000011403 */
[----:B------:R-:W-:Y:S01]  /*2070*/  IMAD.MOV.U32 R0, RZ, RZ, R242 ;  /* 0x000000ffff007224 */ /* 0x000fe200078e00f2 */
[----:B------:R-:W-:Y:S01]  /*2080*/  SHF.R.S32.HI R6, RZ, 0x1f, R2 ;  /* 0x0000001fff067819 */ /* 0x000fe20000011402 */
[----:B------:R-:W-:Y:S01]  /*2090*/  IMAD.IADD R213, R227, 0x1, -R228 ;  /* 0x00000001e3d57824 */ /* 0x000fe200078e0ae4 */
[----:B------:R-:W-:Y:S02]  /*20a0*/  @P4 SHF.R.U32.HI R0, RZ, c[0x0][0x2cc], R4 ;  /* 0x0000b300ff004a19 */ /* 0x000fe40000011604 */
[----:B------:R-:W-:-:S02]  /*20b0*/  LEA.HI R3, R5, R3, RZ, 0x6 ;  /* 0x0000000305037211 */ /* 0x000fc400078f30ff */
[----:B------:R-:W-:Y:S01]  /*20c0*/  LEA.HI R2, R6, R2, RZ, 0x6 ;  /* 0x0000000206027211 */ /* 0x000fe200078f30ff */
[----:B------:R-:W-:Y:S01]  /*20d0*/  IMAD.IADD R0, R213, 0x1, R0 ;  /* 0x00000001d5007824 */ /* 0x000fe200078e0200 */
[----:B------:R-:W-:Y:S02]  /*20e0*/  SHF.R.S32.HI R3, RZ, 0x6, R3 ;  /* 0x00000006ff037819 */ /* 0x000fe40000011403 */
[----:B------:R-:W-:Y:S02]  /*20f0*/  SHF.R.S32.HI R4, RZ, 0x6, R2 ;  /* 0x00000006ff047819 */ /* 0x000fe40000011402 */
        /* <DEDUP_REMOVED lines=12> */
.L_x_2043:
[----:B------:R-:W-:-:S13]  /*21c0*/  ISETP.NE.AND P0, PT, R7, 0x1, PT ;  /* 0x000000010700780c */ /* 0x000fda0003f05270 */
[----:B------:R-:W-:-:S05]  /*21d0*/  @P0 IMAD.HI.U32 R3, R0, c[0x0][0x330], RZ ;  /* 0x0000cc0000030a27 */ /* 0x000fca00078e00ff */
[----:B------:R-:W-:Y:S02]  /*21e0*/  @P0 SHF.R.U32.HI R0, RZ, c[0x0][0x334], R3 ;  /* 0x0000cd00ff000a19 */ /* 0x000fe40000011603 */
.L_x_2044:
[----:B------:R-:W-:Y:S05]  /*21f0*/  BSYNC B0 ;  /* 0x0000000000007941 */ /* 0x000fea0003800000 */
.L_x_2042:
[----:B------:R-:W-:-:S05]  /*2200*/  IMAD R0, R0, c[0x0][0x32c], RZ ;  /* 0x0000cb0000007a24 */ /* 0x000fca00078e02ff */
[----:B------:R-:W-:-:S04]  /*2210*/  IMNMX R2, R2, R0, !PT ;  /* 0x0000000002027217 */ /* 0x000fc80007800200 */
.L_x_2041:
[----:B------:R-:W-:Y:S01]  /*2220*/  SHF.R.S32.HI R0, RZ, 0x1f, R2 ;  /* 0x0000001fff007819 */ /* 0x000fe20000011402 */
[----:B------:R-:W-:Y:S01]  /*2230*/  BSSY B0, `(.L_x_2045) ;  /* 0x000002d000007945 */ /* 0x000fe20003800000 */
[----:B------:R-:W-:Y:S02]  /*2240*/  LOP3.LUT R3, R250, 0xff0000, RZ, 0xc0, !PT ;  /* 0x00ff0000fa037812 */ /* 0x000fe400078ec0ff */
[----:B------:R-:W-:Y:S02]  /*2250*/  LEA.HI R0, R0, R2, RZ, 0x6 ;  /* 0x0000000200007211 */ /* 0x000fe400078f30ff */
[----:B------:R-:W-:Y:S02]  /*2260*/  LOP3.LUT R2, R250, 0xff000000, RZ, 0xc0, !PT ;  /* 0xff000000fa027812 */ /* 0x000fe400078ec0ff */
[----:B------:R-:W-:-:S04]  /*2270*/  SHF.R.S32.HI R0, RZ, 0x6, R0 ;  /* 0x00000006ff007819 */ /* 0x000fc80000011400 */
[----:B------:R-:W-:Y:S02]  /*2280*/  IMNMX R7, RZ, R0, !PT ;  /* 0x00000000ff077217 */ /* 0x000fe40007800200 */
[----:B------:R-:W-:Y:S01]  /*2290*/  SHF.R.U32.HI R0, RZ, 0x8, R2 ;  /* 0x00000008ff007819 */ /* 0x000fe20000011602 */
[----:B------:R-:W-:Y:S01]  /*22a0*/  IMAD.MOV.U32 R2, RZ, RZ, RZ ;  /* 0x000000ffff027224 */ /* 0x000fe200078e00ff */
[----:B------:R-:W-:Y:S02]  /*22b0*/  ISETP.GT.AND P0, PT, R11, R7, PT ;  /* 0x000000070b00720c */ /* 0x000fe40003f04270 */
[----:B------:R-:W-:-:S04]  /*22c0*/  LEA.HI R0, R3, R0, RZ, 0x10 ;  /* 0x0000000003007211 */ /* 0x000fc800078f80ff */
[----:B------:R-:W-:Y:S02]  /*22d0*/  LOP3.LUT R14, R0, 0xff, RZ, 0xc0, !PT ;  /* 0x000000ff000e7812 */ /* 0x000fe400078ec0ff */
[----:B------:R-:W-:-:S03]  /*22e0*/  SHF.R.U32.HI R249, RZ, 0x10, R0 ;  /* 0x00000010fff97819 */ /* 0x000fc60000011600 */
[----:B------:R1:W-:Y:S02]  /*22f0*/  STL [R1+0x24], R14 ;  /* 0x0000240e01007387 */ /* 0x0003e40000100800 */
[----:B------:R-:W-:Y:S05]  /*2300*/  @!P0 BRA `(.L_x_2046) ;  /* 0x000001f000008947 */ /* 0x000fea0003800000 */
[----:B------:R-:W-:-:S04]  /*2310*/  ISETP.NE.AND P0, PT, R249, RZ, PT ;  /* 0x000000fff900720c */ /* 0x000fc80003f05270 */
[----:B------:R-:W-:-:S04]  /*2320*/  SEL R0, R249, c[0x0][0x338], P0 ;  /* 0x0000ce00f9007a07 */ /* 0x000fc80000000000 */
[----:B------:R-:W-:Y:S02]  /*2330*/  IABS R3, R0 ;  /* 0x0000000000037213 */ /* 0x000fe40000000000 */
[----:B------:R-:W-:Y:S02]  /*2340*/  IADD3 R6, R0, -0x1, R11 ;  /* 0xffffffff00067810 */ /* 0x000fe40007ffe00b */
[----:B------:R-:W2:Y:S03]  /*2350*/  I2F.RP R2, R3 ;  /* 0x0000000300027306 */ /* 0x000ea60000209400 */
[----:B------:R-:W-:-:S05]  /*2360*/  IMAD.IADD R6, R6, 0x1, -R7 ;  /* 0x0000000106067824 */ /* 0x000fca00078e0a07 */
[----:B------:R-:W-:Y:S01]  /*2370*/  IABS R10, R6 ;  /* 0x00000006000a7213 */ /* 0x000fe20000000000 */
[----:B--2---:R-:W2:Y:S02]  /*2380*/  MUFU.RCP R2, R2 ;  /* 0x0000000200027308 */ /* 0x004ea40000001000 */
[----:B--2---:R-:W-:-:S06]  /*2390*/  IADD3 R2, R2, 0xffffffe, RZ ;  /* 0x0ffffffe02027810 */ /* 0x004fcc0007ffe0ff */
[----:B------:R-:W2:Y:S02]  /*23a0*/  F2I.FTZ.U32.TRUNC.NTZ R5, R2 ;  /* 0x0000000200057305 */ /* 0x000ea4000021f000 */
        /* <DEDUP_REMOVED lines=21> */
.L_x_2046:
[----:B------:R-:W-:Y:S05]  /*2500*/  BSYNC B0 ;  /* 0x0000000000007941 */ /* 0x000fea0003800000 */
.L_x_2045:
[----:B------:R-:W-:Y:S01]  /*2510*/  IMAD R226, R14, R2, R7 ;  /* 0x000000020ee27224 */ /* 0x000fe200078e0207 */
[----:B------:R-:W-:Y:S01]  /*2520*/  PRMT R0, RZ, 0x7610, R0 ;  /* 0x00007610ff007816 */ /* 0x000fe20000000000 */
[----:B------:R-:W-:Y:S01]  /*2530*/  CS2R R18, SRZ ;  /* 0x0000000000127805 */ /* 0x000fe2000001ff00 */
[----:B------:R-:W-:Y:S01]  /*2540*/  CS2R R74, SRZ ;  /* 0x00000000004a7805 */ /* 0x000fe2000001ff00 */
        /* <DEDUP_REMOVED lines=69> */
[----:B------:R-:W-:-:S05]  /*29a0*/  @P1 IMAD.WIDE R2, R251, R13, c[0x0][0x340] ;  /* 0x0000d000fb021625 */ /* 0x000fca00078e020d */
[----:B------:R2:W5:Y:S01]  /*29b0*/  @P1 LDG.E R15, [R2.64] ;  /* 0x00000006020f1981 */ /* 0x000562000c1e1900 */
[----:B------:R-:W-:Y:S01]  /*29c0*/  SHF.R.S32.HI R0, RZ, 0x1f, R12 ;  /* 0x0000001fff007819 */ /* 0x000fe2000001140c */
[----:B------:R-:W-:Y:S01]  /*29d0*/  IMAD.IADD R5, R229, 0x1, R242 ;  /* 0x00000001e5057824 */ /* 0x000fe200078e02f2 */
[----:B------:R-:W-:Y:S02]  /*29e0*/  LOP3.LUT R16, R250, 0xffff, RZ, 0xc0, !PT ;  /* 0x0000fffffa107812 */ /* 0x000fe400078ec0ff */
[----:B------:R-:W-:Y:S01]  /*29f0*/  SEL R4, R251, RZ, !P3 ;  /* 0x000000fffb047207 */ /* 0x000fe20005800000 */
[----:B------:R-:W-:Y:S01]  /*2a00*/  IMAD R0, R0, c[0x0][0x178], RZ ;  /* 0x00005e0000007a24 */ /* 0x000fe200078e02ff */
[----:B------:R-:W-:Y:S01]  /*2a10*/  ISETP.GE.AND P2, PT, R217, c[0x0][0x198], PT ;  /* 0x00006600d9007a0c */ /* 0x000fe20003f46270 */
[----:B------:R-:W-:Y:S01]  /*2a20*/  @P4 IMAD.HI.U32 R7, R5, c[0x0][0x2c8], RZ ;  /* 0x0000b20005074a27 */ /* 0x000fe200078e00ff */
[----:B------:R-:W-:Y:S02]  /*2a30*/  ISETP.GE.AND P5, PT, R223, c[0x0][0x198], PT ;  /* 0x00006600df007a0c */ /* 0x000fe40003fa6270 */
[----:B------:R-:W-:Y:S01]  /*2a40*/  IADD3 R102, R214, -0x1, RZ ;  /* 0xffffffffd6667810 */ /* 0x000fe20007ffe0ff */
[----:B------:R-:W-:-:S02]  /*2a50*/  IMAD R0, R12, c[0x0][0x17c], R0 ;  /* 0x00005f000c007a24 */ /* 0x000fc400078e0200 */
[----:B--2---:R-:W-:-:S04]  /*2a60*/  IMAD.WIDE.U32 R2, R12, c[0x0][0x178], RZ ;  /* 0x00005e000c027a25 */ /* 0x004fc800078e00ff */
[----:B------:R-:W-:Y:S01]  /*2a70*/  IMAD.IADD R3, R3, 0x1, R0 ;  /* 0x0000000103037824 */ /* 0x000fe200078e0200 */
[----:B------:R-:W-:-:S03]  /*2a80*/  SHF.R.S32.HI R0, RZ, 0x1f, R251 ;  /* 0x0000001fff007819 */ /* 0x000fc600000114fb */
[----:B------:R-:W-:Y:S01]  /*2a90*/  IMAD.WIDE.U32 R2, R16, c[0x0][0x1b8], R2 ;  /* 0x00006e0010027a25 */ /* 0x000fe200078e0002 */
[----:B------:R-:W-:Y:S02]  /*2aa0*/  SEL R6, R0, RZ, !P3 ;  /* 0x000000ff00067207 */ /* 0x000fe40005800000 */
[----:B------:R-:W-:Y:S01]  /*2ab0*/  MOV R0, R5 ;  /* 0x0000000500007202 */ /* 0x000fe20000000f00 */
[----:B------:R-:W-:Y:S01]  /*2ac0*/  IMAD R3, R16, c[0x0][0x1bc], R3 ;  /* 0x00006f0010037a24 */ /* 0x000fe200078e0203 */
[----:B------:R-:W-:Y:S01]  /*2ad0*/  @P4 SHF.R.U32.HI R0, RZ, c[0x0][0x2cc], R7 ;  /* 0x0000b300ff004a19 */ /* 0x000fe20000011607 */
[----:B------:R-:W-:Y:S01]  /*2ae0*/  IMAD R6, R6, c[0x0][0x1c0], RZ ;  /* 0x0000700006067a24 */ /* 0x000fe200078e02ff */
[----:B------:R-:W-:Y:S01]  /*2af0*/  ISETP.GE.AND P4, PT, R222, c[0x0][0x198], PT ;  /* 0x00006600de007a0c */ /* 0x000fe20003f86270 */
[----:B------:R-:W-:Y:S01]  /*2b00*/  IMAD.WIDE.U32 R2, R4, c[0x0][0x1c0], R2 ;  /* 0x0000700004027a25 */ /* 0x000fe200078e0002 */
[----:B------:R-:W-:Y:S02]  /*2b10*/  SHF.R.S32.HI R7, RZ, 0x1f, R0 ;  /* 0x0000001fff077819 */ /* 0x000fe40000011400 */
[----:B------:R-:W-:Y:S01]  /*2b20*/  ISETP.GE.AND P3, PT, R224, c[0x0][0x198], PT ;  /* 0x00006600e0007a0c */ /* 0x000fe20003f66270 */
[----:B------:R-:W-:-:S02]  /*2b30*/  IMAD R6, R4, c[0x0][0x1c4], R6 ;  /* 0x0000710004067a24 */ /* 0x000fc400078e0206 */
[----:B------:R-:W-:-:S03]  /*2b40*/  IMAD.MOV R4, RZ, RZ, -R0 ;  /* 0x000000ffff047224 */ /* 0x000fc600078e0a00 */
[----:B------:R-:W-:Y:S01]  /*2b50*/  IADD3 R3, R3, R6, RZ ;  /* 0x0000000603037210 */ /* 0x000fe20007ffe0ff */
        /* <DEDUP_REMOVED lines=9> */
[----:B-1----:R-:W-:-:S04]  /*2bf0*/  LEA R14, P0, R2, c[0x0][0x160], 0x1 ;  /* 0x00005800020e7a11 */ /* 0x002fc800078008ff */
[----:B------:R-:W-:-:S04]  /*2c00*/  IADD3 R0, R3, R0, RZ ;  /* 0x0000000003007210 */ /* 0x000fc80007ffe0ff */
[----:B------:R-:W-:Y:S02]  /*2c10*/  LEA.HI.X R5, R2, c[0x0][0x164], R0, 0x1, P0 ;  /* 0x0000590002057a11 */ /* 0x000fe400000f0c00 */
[----:B------:R-:W-:Y:S01]  /*2c20*/  @!P1 MOV R15, R251 ;  /* 0x000000fb000f9202 */ /* 0x000fe20000000f00 */
[----:B------:R-:W-:Y:S05]  /*2c30*/  BRA.DIV ~URZ, `(.L_x_2048) ;  /* 0x00017a927f007947 */ /* 0x000fea000b800000 */
[----:B------:R1:W2:Y:S02]  /*2c40*/  SHFL.IDX PT, R4, R5, RZ, 0x181f ;  /* 0x00181fff05047589 */ /* 0x0002a400000e0000 */
.L_x_2204:
[----:B------:R-:W-:Y:S05]  /*2c50*/  BRA.DIV ~URZ, `(.L_x_2049) ;  /* 0x00017ae27f007947 */ /* 0x000fea000b800000 */
[----:B------:R3:W4:Y:S02]  /*2c60*/  SHFL.IDX PT, R0, R14, RZ, 0x181f ;  /* 0x00181fff0e007589 */ /* 0x00072400000e0000 */
.L_x_2205:
[----:B------:R-:W-:Y:S01]  /*2c70*/  IMAD R13, R228, c[0x0][0x2c4], RZ ;  /* 0x0000b100e40d7a24 */ /* 0x000fe200078e02ff */
[----:B------:R-:W-:Y:S01]  /*2c80*/  IADD3 R12, R252, R242, RZ ;  /* 0x000000f2fc0c7210 */ /* 0x000fe20007ffe0ff */
[----:B------:R-:W-:Y:S03]  /*2c90*/  BSSY B0, `(.L_x_2050) ;  /* 0x0000016000007945 */ /* 0x000fe60003800000 */
[----:B------:R-:W-:-:S13]  /*2ca0*/  ISETP.GE.AND P0, PT, R12, R13, PT ;  /* 0x0000000d0c00720c */ /* 0x000fda0003f06270 */
[----:B------:R-:W-:Y:S05]  /*2cb0*/  @P0 BRA `(.L_x_2051) ;  /* 0x0000013000000947 */ /* 0x000fea0003800000 */
[----:B------:R-:W-:Y:S02]  /*2cc0*/  SHF.R.S32.HI R2, RZ, 0x1f, R217 ;  /* 0x0000001fff027819 */ /* 0x000fe400000114d9 */
[C---:B----4-:R-:W-:Y:S02]  /*2cd0*/  LEA R10, P0, R217.reuse, R0, 0x1 ;  /* 0x00000000d90a7211 */ /* 0x050fe400078008ff */
[----:B------:R-:W-:Y:S02]  /*2ce0*/  SHF.R.S32.HI R3, RZ, 0x1f, R223 ;  /* 0x0000001fff037819 */ /* 0x000fe400000114df */
[----:B--2---:R-:W-:Y:S02]  /*2cf0*/  LEA.HI.X R11, R217, R4, R2, 0x1, P0 ;  /* 0x00000004d90b7211 */ /* 0x004fe400000f0c02 */
[C---:B------:R-:W-:Y:S02]  /*2d00*/  LEA R8, P0, R223.reuse, R0, 0x1 ;  /* 0x00000000df087211 */ /* 0x040fe400078008ff */
[----:B------:R-:W-:Y:S01]  /*2d10*/  SHF.R.S32.HI R2, RZ, 0x1f, R222 ;  /* 0x0000001fff027819 */ /* 0x000fe200000114de */
[----:B------:R-:W-:Y:S01]  /*2d20*/  @!PT LDS RZ, [RZ] ;  /* 0x00000000fffff984 */ /* 0x000fe20000000800 */
[----:B------:R-:W-:Y:S01]  /*2d30*/  @!PT LDS RZ, [RZ] ;  /* 0x00000000fffff984 */ /* 0x000fe20000000800 */
[----:B------:R-:W-:Y:S01]  /*2d40*/  @!PT LDS RZ, [RZ] ;  /* 0x00000000fffff984 */ /* 0x000fe20000000800 */
[----:B------:R2:W-:Y:S01]  /*2d50*/  LDGSTS.E.BYPASS.LTC128B.128 [R215+0x10100], [R10.64], !P2 ;  /* 0x101000000ad77fae */ /* 0x0005e2000d101d46 */
[----:B------:R-:W-:-:S02]  /*2d60*/  LEA.HI.X R9, R223, R4, R3, 0x1, P0 ;  /* 0x00000004df097211 */ /* 0x000fc400000f0c03 */
[C---:B------:R-:W-:Y:S02]  /*2d70*/  LEA R6, P0, R222.reuse, R0, 0x1 ;  /* 0x00000000de067211 */ /* 0x040fe400078008ff */
[----:B------:R-:W-:Y:S01]  /*2d80*/  SHF.R.S32.HI R17, RZ, 0x1f, R224 ;  /* 0x0000001fff117819 */ /* 0x000fe200000114e0 */
[----:B------:R2:W-:Y:S01]  /*2d90*/  LDGSTS.E.BYPASS.LTC128B.128 [R215+0x14100], [R8.64], !P5 ;  /* 0x1410000008d77fae */ /* 0x0005e2000e901d46 */
[----:B------:R-:W-:Y:S02]  /*2da0*/  LEA.HI.X R7, R222, R4, R2, 0x1, P0 ;  /* 0x00000004de077211 */ /* 0x000fe400000f0c02 */
[----:B------:R-:W-:-:S03]  /*2db0*/  LEA R2, P0, R224, R0, 0x1 ;  /* 0x00000000e0027211 */ /* 0x000fc600078008ff */
[----:B------:R2:W-:Y:S01]  /*2dc0*/  LDGSTS.E.BYPASS.LTC128B.128 [R215+0x18100], [R6.64], !P4 ;  /* 0x1810000006d77fae */ /* 0x0005e2000e101d46 */
[----:B------:R-:W-:-:S05]  /*2dd0*/  LEA.HI.X R3, R224, R4, R17, 0x1, P0 ;  /* 0x00000004e0037211 */ /* 0x000fca00000f0c11 */
[----:B------:R2:W-:Y:S04]  /*2de0*/  LDGSTS.E.BYPASS.LTC128B.128 [R215+0x1c100], [R2.64], !P3 ;  /* 0x1c10000002d77fae */ /* 0x0005e8000d901d46 */
.L_x_2051:
[----:B------:R-:W-:Y:S05]  /*2df0*/  BSYNC B0 ;  /* 0x0000000000007941 */ /* 0x000fea0003800000 */
.L_x_2050:
[----:B------:R-:W-:Y:S05]  /*2e00*/  BRA.DIV ~URZ, `(.L_x_2052) ;  /* 0x000179a27f007947 */ /* 0x000fea000b800000 */
[----:B--2---:R2:W1:Y:S04]  /*2e10*/  SHFL.IDX PT, R4, R5, 0x1, 0x181f ;  /* 0x00381f0005047f89 */ /* 0x00446800000e0000 */
[----:B----4-:R2:W4:Y:S02]  /*2e20*/  SHFL.IDX PT, R0, R14, 0x1, 0x181f ;  /* 0x00381f000e007f89 */ /* 0x01052400000e0000 */
.L_x_2206:
[----:B------:R-:W-:Y:S01]  /*2e30*/  IADD3 R2, R12, 0x20, RZ ;  /* 0x000000200c027810 */ /* 0x000fe20007ffe0ff */
[----:B------:R-:W-:Y:S03]  /*2e40*/  BSSY B0, `(.L_x_2053) ;  /* 0x0000016000007945 */ /* 0x000fe60003800000 */
[----:B------:R-:W-:-:S13]  /*2e50*/  ISETP.GE.AND P0, PT, R2, R13, PT ;  /* 0x0000000d0200720c */ /* 0x000fda0003f06270 */
[----:B------:R-:W-:Y:S05]  /*2e60*/  @P0 BRA `(.L_x_2054) ;  /* 0x0000013000000947 */ /* 0x000fea0003800000 */
[----:B------:R-:W-:Y:S02]  /*2e70*/  SHF.R.S32.HI R3, RZ, 0x1f, R217 ;  /* 0x0000001fff037819 */ /* 0x000fe400000114d9 */
[C---:B----4-:R-:W-:Y:S02]  /*2e80*/  LEA R10, P0, R217.reuse, R0, 0x1 ;  /* 0x00000000d90a7211 */ /* 0x050fe400078008ff */
[----:B------:R-:W-:Y:S02]  /*2e90*/  SHF.R.S32.HI R6, RZ, 0x1f, R223 ;  /* 0x0000001fff067819 */ /* 0x000fe400000114df */
[----:B-1----:R-:W-:Y:S02]  /*2ea0*/  LEA.HI.X R11, R217, R4, R3, 0x1, P0 ;  /* 0x00000004d90b7211 */ /* 0x002fe400000f0c03 */
        /* <DEDUP_REMOVED lines=15> */
.L_x_2054:
[----:B------:R-:W-:Y:S05]  /*2fa0*/  BSYNC B0 ;  /* 0x0000000000007941 */ /* 0x000fea0003800000 */
.L_x_2053:
[----:B------:R-:W-:Y:S05]  /*2fb0*/  BRA.DIV ~URZ, `(.L_x_2055) ;  /* 0x000178c27f007947 */ /* 0x000fea000b800000 */
[----:B-1----:R1:W2:Y:S02]  /*2fc0*/  SHFL.IDX PT, R4, R5, 0x2, 0x181f ;  /* 0x00581f0005047f89 */ /* 0x0022a400000e0000 */
.L_x_2207:
[----:B------:R-:W-:Y:S05]  /*2fd0*/  BRA.DIV ~URZ, `(.L_x_2056) ;  /* 0x000179127f007947 */ /* 0x000fea000b800000 */
[----:B----4-:R4:W1:Y:S02]  /*2fe0*/  SHFL.IDX PT, R0, R14, 0x2, 0x181f ;  /* 0x00581f000e007f89 */ /* 0x01086400000e0000 */
.L_x_2208:
[----:B------:R-:W-:Y:S01]  /*2ff0*/  IADD3 R2, R12, 0x40, RZ ;  /* 0x000000400c027810 */ /* 0x000fe20007ffe0ff */
[----:B------:R-:W-:Y:S03]  /*3000*/  BSSY B0, `(.L_x_2057) ;  /* 0x0000016000007945 */ /* 0x000fe60003800000 */
[----:B------:R-:W-:-:S13]  /*3010*/  ISETP.GE.AND P0, PT, R2, R13, PT ;  /* 0x0000000d0200720c */ /* 0x000fda0003f06270 */
[----:B------:R-:W-:Y:S05]  /*3020*/  @P0 BRA `(.L_x_2058) ;  /* 0x0000013000000947 */ /* 0x000fea0003800000 */
[----:B------:R-:W-:Y:S02]  /*3030*/  SHF.R.S32.HI R3, RZ, 0x1f, R217 ;  /* 0x0000001fff037819 */ /* 0x000fe400000114d9 */
[C---:B-1----:R-:W-:Y:S02]  /*3040*/  LEA R10, P0, R217.reuse, R0, 0x1 ;  /* 0x00000000d90a7211 */ /* 0x042fe400078008ff */
        /* <DEDUP_REMOVED lines=17> */
.L_x_2058:
[----:B------:R-:W-:Y:S05]  /*3160*/  BSYNC B0 ;  /* 0x0000000000007941 */ /* 0x000fea0003800000 */
.L_x_2057:
[----:B------:R-:W-:Y:S05]  /*3170*/  BRA.DIV ~URZ, `(.L_x_2059) ;  /* 0x000177e27f007947 */ /* 0x000fea000b800000 */
[----:B--2---:R2:W3:Y:S04]  /*3180*/  SHFL.IDX PT, R4, R5, 0x3, 0x181f ;  /* 0x00781f0005047f89 */ /* 0x0044e800000e0000 */
[----:B-1----:R2:W1:Y:S02]  /*3190*/  SHFL.IDX PT, R0, R14, 0x3, 0x181f ;  /* 0x00781f000e007f89 */ /* 0x00246400000e0000 */
.L_x_2209:
[----:B------:R-:W-:Y:S01]  /*31a0*/  IADD3 R2, R12, 0x60, RZ ;  /* 0x000000600c027810 */ /* 0x000fe20007ffe0ff */
[----:B-----5:R-:W-:Y:S01]  /*31b0*/  IMAD.WIDE.U32 R236, R15, c[0x0][0x2b0], RZ ;  /* 0x0000ac000fec7a25 */ /* 0x020fe200078e00ff */
[----:B------:R-:W-:Y:S02]  /*31c0*/  SHF.R.S32.HI R19, RZ, 0x1f, R217 ;  /* 0x0000001fff137819 */ /* 0x000fe400000114d9 */
[----:B------:R-:W-:Y:S02]  /*31d0*/  ISETP.GE.AND P0, PT, R2, R13, PT ;  /* 0x0000000d0200720c */ /* 0x000fe40003f06270 */
[----:B------:R-:W-:-:S02]  /*31e0*/  SHF.R.S32.HI R18, RZ, 0x1f, R223 ;  /* 0x0000001fff127819 */ /* 0x000fc400000114df */
[----:B------:R-:W-:Y:S02]  /*31f0*/  SHF.R.S32.HI R17, RZ, 0x1f, R222 ;  /* 0x0000001fff117819 */ /* 0x000fe400000114de */
[----:B--234-:R-:W-:-:S07]  /*3200*/  SHF.R.S32.HI R14, RZ, 0x1f, R224 ;  /* 0x0000001fff0e7819 */ /* 0x01cfce00000114e0 */
[----:B-1----:R-:W-:-:S04]  /*3210*/  @!P0 LEA R2, P1, R217, R0, 0x1 ;  /* 0x00000000d9028211 */ /* 0x002fc800078208ff */
[----:B------:R-:W-:Y:S02]  /*3220*/  @!P0 LEA.HI.X R3, R217, R4, R19, 0x1, P1 ;  /* 0x00000004d9038211 */ /* 0x000fe400008f0c13 */
        /* <DEDUP_REMOVED lines=19> */
[----:B------:R-:W3:Y:S01]  /*3360*/  LDL.LU R5, [R1] ;  /* 0x0000000001057983 */ /* 0x000ee20000300800 */
[----:B------:R-:W-:Y:S02]  /*3370*/  IMAD.MOV.U32 R107, RZ, RZ, c[0x0][0x2b8] ;  /* 0x0000ae00ff6b7624 */ /* 0x000fe400078e00ff */
[----:B------:R-:W-:-:S02]  /*3380*/  IMAD.SHL.U32 R100, R102, 0x40, RZ ;  /* 0x0000004066647824 */ /* 0x000fc400078e00ff */
[----:B------:R-:W-:Y:S01]  /*3390*/  IMAD.MOV.U32 R216, RZ, RZ, RZ ;  /* 0x000000ffffd87224 */ /* 0x000fe200078e00ff */
[----:B------:R-:W-:Y:S01]  /*33a0*/  ISETP.NE.AND P1, PT, R107, 0x1, PT ;  /* 0x000000016b00780c */ /* 0x000fe20003f25270 */
[----:B--2---:R-:W-:-:S05]  /*33b0*/  IMAD.IADD R2, R229, 0x1, R100 ;  /* 0x00000001e5027824 */ /* 0x004fca00078e0264 */
[C---:B------:R-:W-:Y:S01]  /*33c0*/  ISETP.GE.AND P0, PT, R2.reuse, R227, PT ;  /* 0x000000e30200720c */ /* 0x040fe20003f06270 */
[----:B------:R-:W-:-:S03]  /*33d0*/  IMAD.IADD R2, R2, 0x1, R232 ;  /* 0x0000000102027824 */ /* 0x000fc600078e02e8 */
[----:B------:R-:W-:Y:S01]  /*33e0*/  ISETP.GT.OR P0, PT, R229, 0x3f, P0 ;  /* 0x0000003fe500780c */ /* 0x000fe20000704670 */
[----:B------:R-:W-:Y:S02]  /*33f0*/  IMAD.MOV.U32 R0, RZ, RZ, R2 ;  /* 0x000000ffff007224 */ /* 0x000fe400078e0002 */
[----:B------:R-:W-:-:S05]  /*3400*/  @P1 IMAD.HI.U32 R3, R2, c[0x0][0x2bc], RZ ;  /* 0x0000af0002031a27 */ /* 0x000fca00078e00ff */
[----:B------:R-:W-:Y:S01]  /*3410*/  @P1 SHF.R.U32.HI R0, RZ, c[0x0][0x2c0], R3 ;  /* 0x0000b000ff001a19 */ /* 0x000fe20000011603 */
[----:B------:R-:W-:Y:S01]  /*3420*/  BAR.SYNC.DEFER_BLOCKING 0x0 ;  /* 0x0000000000007b1d */ /* 0x000fe20000010000 */
[----:B---3--:R-:W-:-:S04]  /*3430*/  LOP3.LUT R5, R5, 0xfffffffe, RZ, 0xc0, !PT ;  /* 0xfffffffe05057812 */ /* 0x008fc800078ec0ff */
[----:B------:R-:W-:Y:S02]  /*3440*/  @P1 LOP3.LUT R5, R5, 0x1, RZ, 0xfc, !PT ;  /* 0x0000000105051812 */ /* 0x000fe400078efcff */
[----:B------:R-:W-:-:S03]  /*3450*/  @!P0 IADD3 R3, P1, R0, R236, RZ ;  /* 0x000000ec00038210 */ /* 0x000fc60007f3e0ff */
[----:B------:R1:W-:Y:S02]  /*3460*/  STL [R1], R5 ;  /* 0x0000000501007387 */ /* 0x0003e40000100800 */
[----:B-1----:R-:W-:Y:S02]  /*3470*/  @!P0 LEA.HI.X.SX32 R5, R0, R240, 0x1, P1 ;  /* 0x000000f000058211 */ /* 0x002fe400008f0eff */
[----:B------:R-:W-:-:S04]  /*3480*/  @!P0 LEA R4, P1, R3, c[0x0][0x2a0], 0x2 ;  /* 0x0000a80003048a11 */ /* 0x000fc800078210ff */
[----:B------:R-:W-:-:S05]  /*3490*/  @!P0 LEA.HI.X R5, R3, c[0x0][0x2a4], R5, 0x2, P1 ;  /* 0x0000a90003058a11 */ /* 0x000fca00008f1405 */
[----:B------:R-:W2:Y:S01]  /*34a0*/  @!P0 LDG.E R216, [R4.64] ;  /* 0x0000000604d88981 */ /* 0x000ea2000c1e1900 */
[----:B------:R-:W-:Y:S01]  /*34b0*/  IMAD.MOV R0, RZ, RZ, -R0 ;  /* 0x000000ffff007224 */ /* 0x000fe200078e0a00 */
[----:B------:R-:W-:Y:S01]  /*34c0*/  SHF.L.U64.HI R97, R223, 0x1, R18 ;  /* 0x00000001df617819 */ /* 0x000fe20000010212 */
[----:B------:R-:W-:Y:S01]  /*34d0*/  IMAD.WIDE.U32 R234, R16, c[0x0][0x1e8], RZ ;  /* 0x00007a0010ea7a25 */ /* 0x000fe200078e00ff */
[----:B------:R-:W-:Y:S01]  /*34e0*/  SHF.L.U64.HI R96, R217, 0x1, R19 ;  /* 0x00000001d9607819 */ /* 0x000fe20000010213 */
[----:B------:R-:W-:Y:S01]  /*34f0*/  BSSY B0, `(.L_x_2060) ;  /* 0x00001ee000007945 */ /* 0x000fe20003800000 */
[----:B------:R-:W-:Y:S01]  /*3500*/  IADD3 R135, R200, 0x20, RZ ;  /* 0x00000020c8877810 */ /* 0x000fe20007ffe0ff */
[----:B------:R-:W-:Y:S01]  /*3510*/  IMAD R218, R0, c[0x0][0x2b8], R2 ;  /* 0x0000ae0000da7a24 */ /* 0x000fe200078e0202 */
[----:B------:R-:W-:Y:S01]  /*3520*/  SHF.L.U64.HI R99, R224, 0x1, R14 ;  /* 0x00000001e0637819 */ /* 0x000fe2000001020e */
[----:B------:R-:W-:Y:S01]  /*3530*/  IMAD R233, R16, c[0x0][0x1ec], R235 ;  /* 0x00007b0010e97a24 */ /* 0x000fe200078e02eb */
[----:B------:R-:W-:Y:S01]  /*3540*/  SHF.L.U64.HI R98, R222, 0x1, R17 ;  /* 0x00000001de627819 */ /* 0x000fe20000010211 */
[----:B------:R-:W-:Y:S01]  /*3550*/  IMAD.WIDE.U32 R2, R218, c[0x0][0x1e0], RZ ;  /* 0x00007800da027a25 */ /* 0x000fe200078e00ff */
[----:B------:R-:W-:-:S03]  /*3560*/  SHF.R.S32.HI R9, RZ, 0x1f, R218 ;  /* 0x0000001fff097819 */ /* 0x000fc600000114da */
[----:B------:R-:W-:Y:S02]  /*3570*/  IMAD.IADD R101, R227, 0x1, -R100 ;  /* 0x00000001e3657824 */ /* 0x000fe400078e0a64 */
[----:B------:R-:W-:Y:S02]  /*3580*/  IMAD R0, R9, c[0x0][0x1e0], RZ ;  /* 0x0000780009007a24 */ /* 0x000fe400078e02ff */
[----:B------:R-:W-:Y:S02]  /*3590*/  IMAD.IADD R13, R101, 0x1, -R252 ;  /* 0x00000001650d7824 */ /* 0x000fe400078e0afc */
[----:B------:R-:W-:Y:S02]  /*35a0*/  IMAD R0, R218, c[0x0][0x1e4], R0 ;  /* 0x00007900da007a24 */ /* 0x000fe400078e0200 */
[----:B------:R-:W-:-:S04]  /*35b0*/  IMAD.WIDE.U32 R238, R16, c[0x0][0x210], RZ ;  /* 0x0000840010ee7a25 */ /* 0x000fc800078e00ff */
[----:B------:R-:W-:Y:S02]  /*35c0*/  IMAD.IADD R3, R3, 0x1, R0 ;  /* 0x0000000103037824 */ /* 0x000fe400078e0200 */
[----:B------:R-:W-:Y:S02]  /*35d0*/  IMAD R241, R16, c[0x0][0x214], R239 ;  /* 0x0000850010f17a24 */ /* 0x000fe400078e02ef */
[----:B------:R-:W-:Y:S02]  /*35e0*/  IMAD.SHL.U32 R104, R223, 0x2, RZ ;  /* 0x00000002df687824 */ /* 0x000fe400078e00ff */
[----:B------:R-:W-:Y:S02]  /*35f0*/  IMAD.SHL.U32 R103, R217, 0x2, RZ ;  /* 0x00000002d9677824 */ /* 0x000fe400078e00ff */
[----:B------:R-:W-:Y:S02]  /*3600*/  IMAD.SHL.U32 R106, R224, 0x2, RZ ;  /* 0x00000002e06a7824 */ /* 0x000fe400078e00ff */
[----:B------:R-:W-:Y:S01]  /*3610*/  IMAD.SHL.U32 R105, R222, 0x2, RZ ;  /* 0x00000002de697824 */ /* 0x000fe200078e00ff */
[----:B--2---:R-:W-:Y:S01]  /*3620*/  SHF.R.S32.HI R10, RZ, 0x1f, R216 ;  /* 0x0000001fff0a7819 */ /* 0x004fe200000114d8 */
[----:B------:R-:W-:-:S04]  /*3630*/  IMAD.WIDE.U32 R2, R216, c[0x0][0x1f0], R2 ;  /* 0x00007c00d8027a25 */ /* 0x000fc800078e0002 */
[----:B------:R-:W-:-:S04]  /*3640*/  IMAD R0, R10, c[0x0][0x1f0], RZ ;  /* 0x00007c000a007a24 */ /* 0x000fc800078e02ff */
[----:B------:R-:W-:Y:S01]  /*3650*/  IMAD R4, R216, c[0x0][0x1f4], R0 ;  /* 0x00007d00d8047a24 */ /* 0x000fe200078e0200 */
[----:B------:R-:W-:-:S04]  /*3660*/  IADD3 R0, P0, R2, R234, RZ ;  /* 0x000000ea02007210 */ /* 0x000fc80007f1e0ff */
[----:B------:R-:W-:Y:S02]  /*3670*/  IADD3.X R2, R233, R3, R4, P0, !PT ;  /* 0x00000003e9027210 */ /* 0x000fe400007fe404 */
[----:B------:R-:W-:-:S04]  /*3680*/  LEA R3, P0, R0, c[0x0][0x1c8], 0x1 ;  /* 0x0000720000037a11 */ /* 0x000fc800078008ff */
[----:B------:R-:W-:Y:S01]  /*3690*/  LEA.HI.X R11, R0, c[0x0][0x1cc], R2, 0x1, P0 ;  /* 0x00007300000b7a11 */ /* 0x000fe200000f0c02 */
[----:B------:R-:W-:Y:S01]  /*36a0*/  SHFL.IDX PT, R8, R3, 0x1, 0x181f ;  /* 0x00381f0003087f89 */ /* 0x000fe200000e0000 */
[----:B------:R-:W-:-:S03]  /*36b0*/  ISETP.GE.AND P0, PT, R13, 0x1, PT ;  /* 0x000000010d00780c */ /* 0x000fc60003f06270 */
[----:B------:R1:W2:Y:S04]  /*36c0*/  SHFL.IDX PT, R0, R3, RZ, 0x181f ;  /* 0x00181fff03007589 */ /* 0x0002a800000e0000 */
[----:B------:R-:W3:Y:S06]  /*36d0*/  SHFL.IDX PT, R2, R11, RZ, 0x181f ;  /* 0x00181fff0b027589 */ /* 0x000eec00000e0000 */
[----:B------:R-:W-:-:S02]  /*36e0*/  @P0 ISETP.GE.AND P2, PT, R217, c[0x0][0x1d4], PT ;  /* 0x00007500d9000a0c */ /* 0x000fc40003f46270 */
[----:B------:R-:W-:Y:S01]  /*36f0*/  @P0 ISETP.GE.AND P3, PT, R223, c[0x0][0x1d4], PT ;  /* 0x00007500df000a0c */ /* 0x000fe20003f66270 */
[----:B-1----:R-:W-:Y:S01]  /*3700*/  IMAD R3, R9, c[0x0][0x208], RZ ;  /* 0x0000820009037a24 */ /* 0x002fe200078e02ff */
[C---:B--2---:R-:W-:Y:S01]  /*3710*/  @P0 LEA R4, P1, R217.reuse, R0, 0x1 ;  /* 0x00000000d9040211 */ /* 0x044fe200078208ff */
[----:B------:R-:W1:Y:S02]  /*3720*/  SHFL.IDX PT, R9, R11, 0x1, 0x181f ;  /* 0x00381f000b097f89 */ /* 0x000e6400000e0000 */
[----:B------:R-:W-:Y:S01]  /*3730*/  IMAD R3, R218, c[0x0][0x20c], R3 ;  /* 0x00008300da037a24 */ /* 0x000fe200078e0203 */
[----:B---3--:R-:W-:Y:S02]  /*3740*/  @P0 LEA.HI.X R5, R217, R2, R19, 0x1, P1 ;  /* 0x00000002d9050211 */ /* 0x008fe400008f0c13 */
[----:B------:R-:W-:-:S03]  /*3750*/  @P0 LEA R6, P1, R223, R0, 0x1 ;  /* 0x00000000df060211 */ /* 0x000fc600078208ff */
[----:B------:R2:W-:Y:S01]  /*3760*/  @P0 LDGSTS.E.BYPASS.LTC128B.128 [R215+0x8100], [R4.64], !P2 ;  /* 0x0810000004d70fae */ /* 0x0005e2000d101d46 */
[----:B------:R-:W-:Y:S02]  /*3770*/  @P0 ISETP.GE.AND P2, PT, R222, c[0x0][0x1d4], PT ;  /* 0x00007500de000a0c */ /* 0x000fe40003f46270 */
[----:B------:R-:W-:-:S05]  /*3780*/  @P0 LEA.HI.X R7, R223, R2, R18, 0x1, P1 ;  /* 0x00000002df070211 */ /* 0x000fca00008f0c12 */
[----:B------:R3:W-:Y:S01]  /*3790*/  @P0 LDGSTS.E.BYPASS.LTC128B.128 [R215+0xa100], [R6.64], !P3 ;  /* 0x0a10000006d70fae */ /* 0x0007e2000d901d46 */
[----:B------:R-:W-:-:S13]  /*37a0*/  ISETP.GE.AND P3, PT, R13, 0x21, PT ;  /* 0x000000210d00780c */ /* 0x000fda0003f66270 */
[----:B------:R-:W-:Y:S02]  /*37b0*/  @P3 ISETP.GE.AND P4, PT, R224, c[0x0][0x1d4], PT ;  /* 0x00007500e0003a0c */ /* 0x000fe40003f86270 */
[----:B--2---:R-:W-:-:S04]  /*37c0*/  @P0 LEA R4, P1, R222, R0, 0x1 ;  /* 0x00000000de040211 */ /* 0x004fc800078208ff */
[----:B------:R-:W-:Y:S02]  /*37d0*/  @P0 LEA.HI.X R5, R222, R2, R17, 0x1, P1 ;  /* 0x00000002de050211 */ /* 0x000fe400008f0c11 */
[----:B---3--:R-:W-:-:S03]  /*37e0*/  @P0 LEA R6, P1, R224, R0, 0x1 ;  /* 0x00000000e0060211 */ /* 0x008fc600078208ff */
[----:B------:R2:W-:Y:S01]  /*37f0*/  @P0 LDGSTS.E.BYPASS.LTC128B.128 [R215+0xc100], [R4.64], !P2 ;  /* 0x0c10000004d70fae */ /* 0x0005e2000d101d46 */
[----:B------:R-:W-:Y:S01]  /*3800*/  @P0 ISETP.GE.AND P2, PT, R224, c[0x0][0x1d4], PT ;  /* 0x00007500e0000a0c */ /* 0x000fe20003f46270 */
[----:B------:R-:W-:Y:S01]  /*3810*/  IMAD R0, R10, c[0x0][0x218], RZ ;  /* 0x000086000a007a24 */ /* 0x000fe200078e02ff */
[----:B------:R-:W-:-:S03]  /*3820*/  @P0 LEA.HI.X R7, R224, R2, R14, 0x1, P1 ;  /* 0x00000002e0070211 */ /* 0x000fc600008f0c0e */
[----:B------:R-:W-:-:S08]  /*3830*/  IMAD R10, R216, c[0x0][0x21c], R0 ;  /* 0x00008700d80a7a24 */ /* 0x000fd000078e0200 */
[----:B------:R3:W-:Y:S01]  /*3840*/  @P0 LDGSTS.E.BYPASS.LTC128B.128 [R215+0xe100], [R6.64], !P2 ;  /* 0x0e10000006d70fae */ /* 0x0007e2000d101d46 */
[----:B------:R-:W-:Y:S01]  /*3850*/  @P3 ISETP.GE.AND P2, PT, R217, c[0x0][0x1d4], PT ;  /* 0x00007500d9003a0c */ /* 0x000fe20003f46270 */
[----:B--2---:R-:W-:-:S04]  /*3860*/  IMAD.WIDE.U32 R4, R218, c[0x0][0x208], RZ ;  /* 0x00008200da047a25 */ /* 0x004fc800078e00ff */
[----:B------:R-:W-:Y:S02]  /*3870*/  IMAD.IADD R3, R5, 0x1, R3 ;  /* 0x0000000105037824 */ /* 0x000fe400078e0203 */
[----:B------:R-:W-:Y:S01]  /*3880*/  IMAD.MOV.U32 R2, RZ, RZ, R4 ;  /* 0x000000ffff027224 */ /* 0x000fe200078e0004 */
[----:B------:R-:W-:-:S03]  /*3890*/  @P3 LEA R4, P0, R223, R8, 0x1 ;  /* 0x00000008df043211 */ /* 0x000fc600078008ff */
[----:B------:R-:W-:Y:S01]  /*38a0*/  IMAD.WIDE.U32 R2, R216, c[0x0][0x218], R2 ;  /* 0x00008600d8027a25 */ /* 0x000fe200078e0002 */
[-C--:B-1----:R-:W-:Y:S02]  /*38b0*/  @P3 LEA.HI.X R5, R223, R9.reuse, R18, 0x1, P0 ;  /* 0x00000009df053211 */ /* 0x082fe400000f0c12 */
[C---:B---3--:R-:W-:Y:S02]  /*38c0*/  @P3 LEA R6, P1, R217.reuse, R8, 0x1 ;  /* 0x00000008d9063211 */ /* 0x048fe400078208ff */
[----:B------:R-:W-:Y:S02]  /*38d0*/  IADD3 R0, P0, R2, R238, RZ ;  /* 0x000000ee02007210 */ /* 0x000fe40007f1e0ff */
[----:B------:R-:W-:Y:S02]  /*38e0*/  @P3 LEA.HI.X R7, R217, R9, R19, 0x1, P1 ;  /* 0x00000009d9073211 */ /* 0x000fe400008f0c13 */
[----:B------:R-:W-:Y:S02]  /*38f0*/  @P3 ISETP.GE.AND P1, PT, R223, c[0x0][0x1d4], PT ;  /* 0x00007500df003a0c */ /* 0x000fe40003f26270 */
[----:B------:R-:W-:Y:S01]  /*3900*/  IADD3.X R2, R241, R3, R10, P0, !PT ;  /* 0x00000003f1027210 */ /* 0x000fe200007fe40a */
[----:B------:R1:W-:Y:S01]  /*3910*/  @P3 LDGSTS.E.BYPASS.LTC128B.128 [R215+0x9100], [R6.64], !P2 ;  /* 0x0910000006d73fae */ /* 0x0003e2000d101d46 */
[----:B------:R-:W-:-:S02]  /*3920*/  LEA R3, P0, R0, c[0x0][0x1f8], 0x1 ;  /* 0x00007e0000037a11 */ /* 0x000fc400078008ff */
[----:B------:R-:W-:Y:S02]  /*3930*/  @P3 ISETP.GE.AND P2, PT, R222, c[0x0][0x1d4], PT ;  /* 0x00007500de003a0c */ /* 0x000fe40003f46270 */
[----:B------:R-:W-:Y:S01]  /*3940*/  LEA.HI.X R10, R0, c[0x0][0x1fc], R2, 0x1, P0 ;  /* 0x00007f00000a7a11 */ /* 0x000fe200000f0c02 */
[----:B------:R-:W-:Y:S04]  /*3950*/  SHFL.IDX PT, R12, R3, 0x1, 0x181f ;  /* 0x00381f00030c7f89 */ /* 0x000fe800000e0000 */
[----:B------:R2:W-:Y:S04]  /*3960*/  @P3 LDGSTS.E.BYPASS.LTC128B.128 [R215+0xb100], [R4.64], !P1 ;  /* 0x0b10000004d73fae */ /* 0x0005e8000c901d46 */
[----:B------:R-:W3:Y:S04]  /*3970*/  SHFL.IDX PT, R0, R3, RZ, 0x181f ;  /* 0x00181fff03007589 */ /* 0x000ee800000e0000 */
[----:B------:R-:W4:Y:S04]  /*3980*/  SHFL.IDX PT, R2, R10, RZ, 0x181f ;  /* 0x00181fff0a027589 */ /* 0x000f2800000e0000 */
[----:B------:R-:W5:Y:S01]  /*3990*/  SHFL.IDX PT, R3, R10, 0x1, 0x181f ;  /* 0x00381f000a037f89 */ /* 0x000f6200000e0000 */
[----:B-1----:R-:W-:-:S04]  /*39a0*/  @P3 LEA R6, P0, R224, R8, 0x1 ;  /* 0x00000008e0063211 */ /* 0x002fc800078008ff */
[----:B------:R-:W-:Y:S02]  /*39b0*/  @P3 LEA.HI.X R7, R224, R9, R14, 0x1, P0 ;  /* 0x00000009e0073211 */ /* 0x000fe400000f0c0e */
[----:B--2---:R-:W-:-:S04]  /*39c0*/  @P3 LEA R4, P1, R222, R8, 0x1 ;  /* 0x00000008de043211 */ /* 0x004fc800078208ff */
[----:B------:R-:W-:-:S05]  /*39d0*/  @P3 LEA.HI.X R5, R222, R9, R17, 0x1, P1 ;  /* 0x00000009de053211 */ /* 0x000fca00008f0c11 */
[----:B------:R1:W-:Y:S04]  /*39e0*/  @P3 LDGSTS.E.BYPASS.LTC128B.128 [R215+0xd100], [R4.64], !P2 ;  /* 0x0d10000004d73fae */ /* 0x0003e8000d101d46 */
[----:B------:R1:W-:Y:S01]  /*39f0*/  @P3 LDGSTS.E.BYPASS.LTC128B.128 [R215+0xf100], [R6.64], !P4 ;  /* 0x0f10000006d73fae */ /* 0x0003e2000e101d46 */
[----:B------:R-:W-:Y:S02]  /*3a00*/  R2P PR, R230, 0x6 ;  /* 0x00000006e6007804 */ /* 0x000fe40000000000 */
[C---:B---3--:R-:W-:Y:S01]  /*3a10*/  IADD3 R18, P0, R0.reuse, R104, RZ ;  /* 0x0000006800127210 */ /* 0x048fe20007f1e0ff */
[----:B------:R-:W0:Y:S01]  /*3a20*/  LDGDEPBAR ;  /* 0x00000000000079af */ /* 0x000e220000000000 */
[-C--:B------:R-:W-:Y:S02]  /*3a30*/  IADD3 R20, P3, R0, R103.reuse, RZ ;  /* 0x0000006700147210 */ /* 0x080fe40007f7e0ff */
[----:B------:R-:W-:Y:S01]  /*3a40*/  ISETP.GE.AND P5, PT, R223, c[0x0][0x1d4], PT ;  /* 0x00007500df007a0c */ /* 0x000fe20003fa6270 */
[----:B----4-:R-:W-:Y:S01]  /*3a50*/  IMAD.X R19, R2, 0x1, R97, P0 ;  /* 0x0000000102137824 */ /* 0x010fe200000e0661 */
[----:B------:R-:W-:Y:S01]  /*3a60*/  IADD3 R22, P0, R12, R103, RZ ;  /* 0x000000670c167210 */ /* 0x000fe20007f1e0ff */
[----:B------:R-:W-:Y:S01]  /*3a70*/  IMAD.X R21, R2, 0x1, R96, P3 ;  /* 0x0000000102157824 */ /* 0x000fe200018e0660 */
[----:B------:R-:W-:-:S02]  /*3a80*/  ISETP.GE.AND P3, PT, R217, c[0x0][0x1d4], PT ;  /* 0x00007500d9007a0c */ /* 0x000fc40003f66270 */
[----:B------:R-:W-:Y:S01]  /*3a90*/  IADD3 R16, P4, R0, R105, RZ ;  /* 0x0000006900107210 */ /* 0x000fe20007f9e0ff */
[----:B-----5:R-:W-:Y:S01]  /*3aa0*/  IMAD.X R23, R3, 0x1, R96, P0 ;  /* 0x0000000103177824 */ /* 0x020fe200000e0660 */
[----:B------:R-:W-:Y:S02]  /*3ab0*/  ISETP.LT.OR P0, PT, R13, 0x1, P3 ;  /* 0x000000010d00780c */ /* 0x000fe40001f01670 */
[----:B------:R-:W-:Y:S01]  /*3ac0*/  @P1 IADD3 R135, R200, -0x20, RZ ;  /* 0xffffffe0c8871810 */ /* 0x000fe20007ffe0ff */
[----:B------:R-:W-:Y:S01]  /*3ad0*/  IMAD.X R17, R2, 0x1, R98, P4 ;  /* 0x0000000102117824 */ /* 0x000fe200020e0662 */
[----:B------:R-:W-:Y:S01]  /*3ae0*/  IADD3 R14, P1, R0, R106, RZ ;  /* 0x0000006a000e7210 */ /* 0x000fe20007f3e0ff */
[----:B------:R-:W-:Y:S01]  /*3af0*/  IMAD.MOV.U32 R0, RZ, RZ, 0x40 ;  /* 0x00000040ff007424 */ /* 0x000fe200078e00ff */
[----:B------:R-:W-:Y:S02]  /*3b00*/  ISETP.GE.AND P4, PT, R224, c[0x0][0x1d4], PT ;  /* 0x00007500e0007a0c */ /* 0x000fe40003f86270 */
[----:B------:R-:W-:Y:S01]  /*3b10*/  ISETP.GT.AND P6, PT, R229, 0x3f, PT ;  /* 0x0000003fe500780c */ /* 0x000fe20003fc4270 */
[----:B------:R-:W-:Y:S01]  /*3b20*/  IMAD.X R15, R2, 0x1, R99, P1 ;  /* 0x00000001020f7824 */ /* 0x000fe200008e0663 */
[----:B------:R-:W-:-:S02]  /*3b30*/  ISETP.GE.AND P1, PT, R222, c[0x0][0x1d4], PT ;  /* 0x00007500de007a0c */ /* 0x000fc40003f26270 */
[----:B------:R-:W-:Y:S01]  /*3b40*/  SEL R0, R0, 0xffffffc0, !P2 ;  /* 0xffffffc000007807 */ /* 0x000fe20005000000 */
[----:B------:R-:W-:-:S04]  /*3b50*/  DEPBAR.LE SB0, 0x1 ;  /* 0x000080400000791a */ /* 0x000fc80000000000 */
[----:B------:R-:W-:-:S04]  /*3b60*/  DEPBAR.LE SB0, 0x0 ;  /* 0x000080000000791a */ /* 0x000fc80000000000 */
[----:B------:R-:W-:Y:S01]  /*3b70*/  BAR.SYNC.DEFER_BLOCKING 0x0 ;  /* 0x0000000000007b1d */ /* 0x000fe20000010000 */
[----:B------:R-:W-:-:S05]  /*3b80*/  IMAD.IADD R202, R200, 0x1, R0 ;  /* 0x00000001c8ca7824 */ /* 0x000fca00078e0200 */
[----:B-1----:R-:W-:Y:S04]  /*3b90*/  LDSM.16.M88.4 R4, [R208] ;  /* 0x00000000d004783b */ /* 0x002fe80000000200 */
[----:B------:R-:W-:Y:S04]  /*3ba0*/  LDSM.16.M88.4 R24, [R200] ;  /* 0x00000000c818783b */ /* 0x000fe80000000200 */
[----:B------:R-:W1:Y:S04]  /*3bb0*/  LDSM.16.M88.4 R32, [R200+0x800] ;  /* 0x00080000c820783b */ /* 0x000e680000000200 */
[----:B------:R-:W2:Y:S04]  /*3bc0*/  LDSM.16.M88.4 R40, [R200+0x1000] ;  /* 0x00100000c828783b */ /* 0x000ea80000000200 */
[----:B------:R-:W3:Y:S04]  /*3bd0*/  LDSM.16.M88.4 R36, [R200+0x1800] ;  /* 0x00180000c824783b */ /* 0x000ee80000000200 */
[----:B------:R-:W-:Y:S04]  /*3be0*/  LDSM.16.M88.4 R8, [R209] ;  /* 0x00000000d108783b */ /* 0x000fe80000000200 */
[----:B------:R-:W-:Y:S04]  /*3bf0*/  LDSM.16.M88.4 R48, [R135] ;  /* 0x000000008730783b */ /* 0x000fe80000000200 */
[----:B------:R-:W-:Y:S04]  /*3c00*/  LDSM.16.M88.4 R64, [R135+0x800] ;  /* 0x000800008740783b */ /* 0x000fe80000000200 */
[----:B------:R-:W-:Y:S04]  /*3c10*/  LDSM.16.M88.4 R76, [R135+0x1000] ;  /* 0x00100000874c783b */ /* 0x000fe80000000200 */
[----:B------:R-:W4:Y:S04]  /*3c20*/  LDSM.16.M88.4 R84, [R135+0x1800] ;  /* 0x001800008754783b */ /* 0x000f280000000200 */
[----:B------:R-:W-:Y:S01]  /*3c30*/  @!PT LDS RZ, [RZ] ;  /* 0x00000000fffff984 */ /* 0x000fe20000000800 */
[----:B------:R-:W-:Y:S01]  /*3c40*/  @!PT LDS RZ, [RZ] ;  /* 0x00000000fffff984 */ /* 0x000fe20000000800 */
[----:B------:R-:W-:Y:S01]  /*3c50*/  @!PT LDS RZ, [RZ] ;  /* 0x00000000fffff984 */ /* 0x000fe20000000800 */
[----:B------:R5:W-:Y:S01]  /*3c60*/  LDGSTS.E.BYPASS.LTC128B.128 [R215+0x100], [R20.64], !P0 ;  /* 0x0010000014d77fae */ /* 0x000be2000c101d46 */
[C---:B------:R-:W-:Y:S01]  /*3c70*/  ISETP.LT.OR P0, PT, R13.reuse, 0x1, P5 ;  /* 0x000000010d00780c */ /* 0x040fe20002f01670 */
[C---:B-1----:R-:W-:Y:S11]  /*3c80*/  HMMA.16816.F32.BF16 R28, R4.reuse, R32, RZ ;  /* 0x00000020041c723c */ /* 0x042ff600000418ff */
[----:B------:R-:W-:Y:S01]  /*3c90*/  @!UPT UIADD3 URZ, URZ, URZ, URZ ;  /* 0x0000003f3f3ff290 */ /* 0x000fe2000fffe03f */
[----:B------:R1:W-:Y:S01]  /*3ca0*/  LDGSTS.E.BYPASS.LTC128B.128 [R215+0x2100], [R18.64], !P0 ;  /* 0x0210000012d77fae */ /* 0x0003e2000c101d46 */
[C---:B------:R-:W-:Y:S01]  /*3cb0*/  ISETP.LT.OR P0, PT, R13.reuse, 0x1, P1 ;  /* 0x000000010d00780c */ /* 0x040fe20000f01670 */
[----:B------:R-:W-:Y:S01]  /*3cc0*/  HMMA.16816.F32.BF16 R32, R4, R34, RZ ;  /* 0x000000220420723c */ /* 0x000fe200000418ff */
[----:B------:R-:W-:-:S07]  /*3cd0*/  ISETP.LT.OR P1, PT, R13, 0x21, P1 ;  /* 0x000000210d00780c */ /* 0x000fce0000f21670 */
[C---:B--2---:R-:W-:Y:S04]  /*3ce0*/  HMMA.16816.F32.BF16 R44, R4.reuse, R40, RZ ;  /* 0x00000028042c723c */ /* 0x044fe800000418ff */
[----:B------:R2:W-:Y:S04]  /*3cf0*/  LDGSTS.E.BYPASS.LTC128B.128 [R215+0x4100], [R16.64], !P0 ;  /* 0x0410000010d77fae */ /* 0x0005e8000c101d46 */
[C---:B------:R-:W-:Y:S08]  /*3d00*/  HMMA.16816.F32.BF16 R52, R4.reuse, R42, RZ ;  /* 0x0000002a0434723c */ /* 0x040ff000000418ff */
[C---:B---3--:R-:W-:Y:S08]  /*3d10*/  HMMA.16816.F32.BF16 R60, R4.reuse, R36, RZ ;  /* 0x00000024043c723c */ /* 0x048ff000000418ff */
[----:B------:R-:W-:Y:S01]  /*3d20*/  HMMA.16816.F32.BF16 R36, R4, R38, RZ ;  /* 0x000000260424723c */ /* 0x000fe200000418ff */
[----:B--2---:R-:W-:-:S05]  /*3d30*/  IADD3 R16, P0, R12, R104, RZ ;  /* 0x000000680c107210 */ /* 0x004fca0007f1e0ff */
[----:B------:R-:W-:Y:S01]  /*3d40*/  IMAD.X R17, R3, 0x1, R97, P0 ;  /* 0x0000000103117824 */ /* 0x000fe200000e0661 */
[----:B------:R-:W-:Y:S11]  /*3d50*/  ISETP.LT.OR P0, PT, R13, 0x1, P4 ;  /* 0x000000010d00780c */ /* 0x000ff60002701670 */
[----:B------:R-:W-:Y:S06]  /*3d60*/  @!UPT UIADD3 URZ, URZ, URZ, URZ ;  /* 0x0000003f3f3ff290 */ /* 0x000fec000fffe03f */
[----:B----4-:R-:W-:Y:S01]  /*3d70*/  HMMA.16816.F32.BF16 R36, R8, R86, R36 ;  /* 0x000000560824723c */ /* 0x010fe20000041824 */
[----:B------:R2:W-:Y:S02]  /*3d80*/  LDGSTS.E.BYPASS.LTC128B.128 [R215+0x6100], [R14.64], !P0 ;  /* 0x061000000ed77fae */ /* 0x0005e4000c101d46 */
[----:B--2---:R-:W-:-:S05]  /*3d90*/  IADD3 R14, P0, R12, R105, RZ ;  /* 0x000000690c0e7210 */ /* 0x004fca0007f1e0ff */
[----:B------:R-:W-:Y:S01]  /*3da0*/  IMAD.X R15, R3, 0x1, R98, P0 ;  /* 0x00000001030f7824 */ /* 0x000fe200000e0662 */
[C---:B------:R-:W-:Y:S02]  /*3db0*/  ISETP.LT.OR P0, PT, R13.reuse, 0x21, P3 ;  /* 0x000000210d00780c */ /* 0x040fe40001f01670 */
[----:B------:R-:W-:-:S11]  /*3dc0*/  ISETP.LT.OR P3, PT, R13, 0x21, P5 ;  /* 0x000000210d00780c */ /* 0x000fd60002f61670 */
[----:B------:R5:W-:Y:S01]  /*3dd0*/  LDGSTS.E.BYPASS.LTC128B.128 [R215+0x1100], [R22.64], !P0 ;  /* 0x0110000016d77fae */ /* 0x000be2000c101d46 */
[----:B------:R-:W-:-:S03]  /*3de0*/  IADD3 R2, P0, R12, R106, RZ ;  /* 0x0000006a0c027210 */ /* 0x000fc60007f1e0ff */
[----:B------:R1:W-:Y:S02]  /*3df0*/  LDGSTS.E.BYPASS.LTC128B.128 [R215+0x3100], [R16.64], !P3 ;  /* 0x0310000010d77fae */ /* 0x0003e4000d901d46 */
[----:B------:R-:W-:Y:S01]  /*3e00*/  IMAD.X R3, R3, 0x1, R99, P0 ;  /* 0x0000000103037824 */ /* 0x000fe200000e0663 */
[----:B------:R-:W-:Y:S01]  /*3e10*/  ISETP.LT.OR P0, PT, R13, 0x21, P4 ;  /* 0x000000210d00780c */ /* 0x000fe20002701670 */
[----:B------:R2:W-:Y:S11]  /*3e20*/  LDGSTS.E.BYPASS.LTC128B.128 [R215+0x5100], [R14.64], !P1 ;  /* 0x051000000ed77fae */ /* 0x0005f6000c901d46 */
[----:B------:R-:W-:Y:S01]  /*3e30*/  @!UPT UIADD3 URZ, URZ, URZ, URZ ;  /* 0x0000003f3f3ff290 */ /* 0x000fe2000fffe03f */
[----:B------:R3:W-:Y:S01]  /*3e40*/  LDGSTS.E.BYPASS.LTC128B.128 [R215+0x7100], [R2.64], !P0 ;  /* 0x0710000002d77fae */ /* 0x0007e2000c101d46 */
[----:B------:R-:W-:-:S03]  /*3e50*/  ISETP.GT.AND P0, PT, R102, R226, PT ;  /* 0x000000e26600720c */ /* 0x000fc60003f04270 */
[----:B------:R-:W-:Y:S01]  /*3e60*/  LDSM.16.M88.4 R56, [R202+0x800] ;  /* 0x00080000ca38783b */ /* 0x000fe20000000200 */
[C---:B-----5:R-:W-:Y:S03]  /*3e70*/  HMMA.16816.F32.BF16 R20, R4.reuse, R24, RZ ;  /* 0x000000180414723c */ /* 0x060fe600000418ff */
[----:B------:R-:W-:Y:S04]  /*3e80*/  LDSM.16.M88.4 R68, [R202+0x1000] ;  /* 0x00100000ca44783b */ /* 0x000fe80000000200 */
[----:B------:R-:W0:Y:S01]  /*3e90*/  LDGDEPBAR ;  /* 0x00000000000079af */ /* 0x000e220000000000 */
[----:B------:R-:W-:Y:S03]  /*3ea0*/  HMMA.16816.F32.BF16 R24, R4, R26, RZ ;  /* 0x0000001a0418723c */ /* 0x000fe600000418ff */
[----:B------:R-:W-:Y:S04]  /*3eb0*/  LDSM.16.M88.4 R4, [R211] ;  /* 0x00000000d304783b */ /* 0x000fe80000000200 */
[----:B--2---:R-:W-:Y:S01]  /*3ec0*/  LDSM.16.M88.4 R12, [R210] ;  /* 0x00000000d20c783b */ /* 0x004fe20000000200 */
[----:B---3--:R-:W-:-:S08]  /*3ed0*/  IADD3 R2, R135, 0x6000, RZ ;  /* 0x0000600087027810 */ /* 0x008fd00007ffe0ff */
[----:B------:R-:W-:Y:S01]  /*3ee0*/  HMMA.16816.F32.BF16 R40, R8, R48, R20 ;  /* 0x000000300828723c */ /* 0x000fe20000041814 */
[----:B------:R-:W2:Y:S01]  /*3ef0*/  LDSM.16.M88.4 R20, [R202] ;  /* 0x00000000ca14783b */ /* 0x000ea20000000200 */
[----:B------:R-:W-:-:S05]  /*3f00*/  IMAD.IADD R201, R2, 0x1, R0 ;  /* 0x0000000102c97824 */ /* 0x000fca00078e0200 */
[----:B------:R-:W-:Y:S01]  /*3f10*/  LDSM.16.M88.4 R72, [R201+-0x6000] ;  /* 0xffa00000c948783b */ /* 0x000fe20000000200 */
[C---:B-1----:R-:W-:Y:S03]  /*3f20*/  HMMA.16816.F32.BF16 R16, R8.reuse, R50, R24 ;  /* 0x000000320810723c */ /* 0x042fe60000041818 */
[----:B------:R-:W-:Y:S04]  /*3f30*/  LDSM.16.M88.4 R80, [R201+-0x5800] ;  /* 0xffa80000c950783b */ /* 0x000fe80000000200 */
[----:B------:R-:W-:Y:S01]  /*3f40*/  LDSM.16.M88.4 R88, [R201+-0x5000] ;  /* 0xffb00000c958783b */ /* 0x000fe20000000200 */
[C---:B------:R-:W-:Y:S08]  /*3f50*/  HMMA.16816.F32.BF16 R24, R8.reuse, R64, R28 ;  /* 0x000000400818723c */ /* 0x040ff0000004181c */
[C---:B------:R-:W-:Y:S01]  /*3f60*/  HMMA.16816.F32.BF16 R28, R8.reuse, R66, R32 ;  /* 0x00000042081c723c */ /* 0x040fe20000041820 */
[----:B------:R-:W1:Y:S07]  /*3f70*/  LDSM.16.M88.4 R64, [R202+0x1800] ;  /* 0x00180000ca40783b */ /* 0x000e6e0000000200 */
[C---:B------:R-:W-:Y:S08]  /*3f80*/  HMMA.16816.F32.BF16 R32, R8.reuse, R76, R44 ;  /* 0x0000004c0820723c */ /* 0x040ff0000004182c */
[C---:B------:R-:W-:Y:S01]  /*3f90*/  HMMA.16816.F32.BF16 R44, R8.reuse, R78, R52 ;  /* 0x0000004e082c723c */ /* 0x040fe20000041834 */
[----:B------:R-:W-:Y:S04]  /*3fa0*/  LDSM.16.M88.4 R52, [R200+0x2000] ;  /* 0x00200000c834783b */ /* 0x000fe80000000200 */
[----:B------:R-:W-:Y:S03]  /*3fb0*/  LDSM.16.M88.4 R76, [R200+0x3000] ;  /* 0x00300000c84c783b */ /* 0x000fe60000000200 */
[----:B------:R-:W-:Y:S01]  /*3fc0*/  HMMA.16816.F32.BF16 R48, R8, R84, R60 ;  /* 0x000000540830723c */ /* 0x000fe2000004183c */
[----:B------:R-:W-:Y:S04]  /*3fd0*/  LDSM.16.M88.4 R8, [R208+0x4000] ;  /* 0x00400000d008783b */ /* 0x000fe80000000200 */
[----:B------:R-:W-:Y:S03]  /*3fe0*/  LDSM.16.M88.4 R60, [R200+0x2800] ;  /* 0x00280000c83c783b */ /* 0x000fe60000000200 */
[C---:B--2---:R-:W-:Y:S01]  /*3ff0*/  HMMA.16816.F32.BF16 R40, R4.reuse, R20, R40 ;  /* 0x000000140428723c */ /* 0x044fe20000041828 */
[----:B------:R-:W-:Y:S07]  /*4000*/  LDSM.16.M88.4 R84, [R201+-0x3000] ;  /* 0xffd00000c954783b */ /* 0x000fee0000000200 */
[C---:B------:R-:W-:Y:S08]  /*4010*/  HMMA.16816.F32.BF16 R16, R4.reuse, R22, R16 ;  /* 0x000000160410723c */ /* 0x040ff00000041810 */
[C---:B------:R-:W-:Y:S01]  /*4020*/  HMMA.16816.F32.BF16 R20, R4.reuse, R56, R24 ;  /* 0x000000380414723c */ /* 0x040fe20000041818 */
[----:B------:R-:W2:Y:S07]  /*4030*/  LDSM.16.M88.4 R24, [R201+-0x4800] ;  /* 0xffb80000c918783b */ /* 0x000eae0000000200 */
[C---:B------:R-:W-:Y:S01]  /*4040*/  HMMA.16816.F32.BF16 R28, R4.reuse, R58, R28 ;  /* 0x0000003a041c723c */ /* 0x040fe2000004181c */
[----:B------:R-:W3:Y:S07]  /*4050*/  LDSM.16.M88.4 R56, [R200+0x3800] ;  /* 0x00380000c838783b */ /* 0x000eee0000000200 */
[C---:B------:R-:W-:Y:S08]  /*4060*/  HMMA.16816.F32.BF16 R32, R4.reuse, R68, R32 ;  /* 0x000000440420723c */ /* 0x040ff00000041820 */
[C---:B------:R-:W-:Y:S01]  /*4070*/  HMMA.16816.F32.BF16 R44, R4.reuse, R70, R44 ;  /* 0x00000046042c723c */ /* 0x040fe2000004182c */
[----:B------:R-:W-:Y:S07]  /*4080*/  LDSM.16.M88.4 R68, [R202+0x2800] ;  /* 0x00280000ca44783b */ /* 0x000fee0000000200 */
[C---:B-1----:R-:W-:Y:S08]  /*4090*/  HMMA.16816.F32.BF16 R48, R4.reuse, R64, R48 ;  /* 0x000000400430723c */ /* 0x042ff00000041830 */
[----:B------:R-:W-:Y:S01]  /*40a0*/  HMMA.16816.F32.BF16 R36, R4, R66, R36 ;  /* 0x000000420424723c */ /* 0x000fe20000041824 */
[----:B------:R-:W-:Y:S04]  /*40b0*/  LDSM.16.M88.4 R4, [R209+0x4000] ;  /* 0x00400000d104783b */ /* 0x000fe80000000200 */
[----:B------:R-:W1:Y:S03]  /*40c0*/  LDSM.16.M88.4 R64, [R135+0x2000] ;  /* 0x002000008740783b */ /* 0x000e660000000200 */
[C---:B------:R-:W-:Y:S08]  /*40d0*/  HMMA.16816.F32.BF16 R40, R12.reuse, R72, R40 ;  /* 0x000000480c28723c */ /* 0x040ff00000041828 */
[C---:B------:R-:W-:Y:S01]  /*40e0*/  HMMA.16816.F32.BF16 R16, R12.reuse, R74, R16 ;  /* 0x0000004a0c10723c */ /* 0x040fe20000041810 */
[----:B------:R-:W4:Y:S07]  /*40f0*/  LDSM.16.M88.4 R72, [R135+0x2800] ;  /* 0x002800008748783b */ /* 0x000f2e0000000200 */
[C---:B------:R-:W-:Y:S08]  /*4100*/  HMMA.16816.F32.BF16 R20, R12.reuse, R80, R20 ;  /* 0x000000500c14723c */ /* 0x040ff00000041814 */
[C---:B------:R-:W-:Y:S01]  /*4110*/  HMMA.16816.F32.BF16 R28, R12.reuse, R82, R28 ;  /* 0x000000520c1c723c */ /* 0x040fe2000004181c */
[----:B------:R-:W5:Y:S07]  /*4120*/  LDSM.16.M88.4 R80, [R135+0x3000] ;  /* 0x003000008750783b */ /* 0x000f6e0000000200 */
[C---:B------:R-:W-:Y:S08]  /*4130*/  HMMA.16816.F32.BF16 R32, R12.reuse, R88, R32 ;  /* 0x000000580c20723c */ /* 0x040ff00000041820 */
[C---:B------:R-:W-:Y:S08]  /*4140*/  HMMA.16816.F32.BF16 R44, R12.reuse, R90, R44 ;  /* 0x0000005a0c2c723c */ /* 0x040ff0000004182c */
[C---:B--2---:R-:W-:Y:S08]  /*4150*/  HMMA.16816.F32.BF16 R48, R12.reuse, R24, R48 ;  /* 0x000000180c30723c */ /* 0x044ff00000041830 */
[----:B------:R-:W-:Y:S08]  /*4160*/  HMMA.16816.F32.BF16 R36, R12, R26, R36 ;  /* 0x0000001a0c24723c */ /* 0x000ff00000041824 */
[C---:B------:R-:W-:Y:S08]  /*4170*/  HMMA.16816.F32.BF16 R40, R8.reuse, R52, R40 ;  /* 0x000000340828723c */ /* 0x040ff00000041828 */
[C---:B------:R-:W-:Y:S01]  /*4180*/  HMMA.16816.F32.BF16 R16, R8.reuse, R54, R16 ;  /* 0x000000360810723c */ /* 0x040fe20000041810 */
[----:B------:R-:W2:Y:S07]  /*4190*/  LDSM.16.M88.4 R52, [R135+0x3800] ;  /* 0x003800008734783b */ /* 0x000eae0000000200 */
[C---:B------:R-:W-:Y:S01]  /*41a0*/  HMMA.16816.F32.BF16 R12, R8.reuse, R60, R20 ;  /* 0x0000003c080c723c */ /* 0x040fe20000041814 */
[----:B------:R-:W-:Y:S07]  /*41b0*/  LDSM.16.M88.4 R20, [R211+0x4000] ;  /* 0x00400000d314783b */ /* 0x000fee0000000200 */
[C---:B------:R-:W-:Y:S01]  /*41c0*/  HMMA.16816.F32.BF16 R28, R8.reuse, R62, R28 ;  /* 0x0000003e081c723c */ /* 0x040fe2000004181c */
[----:B------:R-:W2:Y:S07]  /*41d0*/  LDSM.16.M88.4 R60, [R202+0x2000] ;  /* 0x00200000ca3c783b */ /* 0x000eae0000000200 */
[C---:B------:R-:W-:Y:S08]  /*41e0*/  HMMA.16816.F32.BF16 R32, R8.reuse, R76, R32 ;  /* 0x0000004c0820723c */ /* 0x040ff00000041820 */
[C---:B------:R-:W-:Y:S01]  /*41f0*/  HMMA.16816.F32.BF16 R44, R8.reuse, R78, R44 ;  /* 0x0000004e082c723c */ /* 0x040fe2000004182c */
[----:B------:R-:W2:Y:S07]  /*4200*/  LDSM.16.M88.4 R76, [R202+0x3000] ;  /* 0x00300000ca4c783b */ /* 0x000eae0000000200 */
[C---:B---3--:R-:W-:Y:S08]  /*4210*/  HMMA.16816.F32.BF16 R48, R8.reuse, R56, R48 ;  /* 0x000000380830723c */ /* 0x048ff00000041830 */
[----:B------:R-:W-:Y:S01]  /*4220*/  HMMA.16816.F32.BF16 R36, R8, R58, R36 ;  /* 0x0000003a0824723c */ /* 0x000fe20000041824 */
[----:B------:R-:W3:Y:S07]  /*4230*/  LDSM.16.M88.4 R56, [R202+0x3800] ;  /* 0x00380000ca38783b */ /* 0x000eee0000000200 */
[C---:B-1----:R-:W-:Y:S08]  /*4240*/  HMMA.16816.F32.BF16 R40, R4.reuse, R64, R40 ;  /* 0x000000400428723c */ /* 0x042ff00000041828 */
[C---:B------:R-:W-:Y:S01]  /*4250*/  HMMA.16816.F32.BF16 R24, R4.reuse, R66, R16 ;  /* 0x000000420418723c */ /* 0x040fe20000041810 */
[----:B------:R-:W-:Y:S04]  /*4260*/  LDSM.16.M88.4 R16, [R210+0x4000] ;  /* 0x00400000d210783b */ /* 0x000fe80000000200 */
[----:B------:R-:W1:Y:S03]  /*4270*/  LDSM.16.M88.4 R64, [R201+-0x4000] ;  /* 0xffc00000c940783b */ /* 0x000e660000000200 */
        /* <DEDUP_REMOVED lines=8> */
[----:B------:R-:W2:Y:S07]  /*4300*/  LDSM.16.M88.4 R52, [R201+-0x2800] ;  /* 0xffd80000c934783b */ /* 0x000eae0000000200 */
[C---:B------:R-:W-:Y:S08]  /*4310*/  HMMA.16816.F32.BF16 R40, R20.reuse, R60, R40 ;  /* 0x0000003c1428723c */ /* 0x040ff00000041828 */
[C---:B------:R-:W-:Y:S01]  /*4320*/  HMMA.16816.F32.BF16 R28, R20.reuse, R62, R24 ;  /* 0x0000003e141c723c */ /* 0x040fe20000041818 */
[----:B------:R-:W-:Y:S07]  /*4330*/  LDSM.16.M88.4 R60, [R200+0x4000] ;  /* 0x00400000c83c783b */ /* 0x000fee0000000200 */
[C---:B------:R-:W-:Y:S01]  /*4340*/  HMMA.16816.F32.BF16 R24, R20.reuse, R68, R12 ;  /* 0x000000441418723c */ /* 0x040fe2000004180c */
[----:B------:R-:W5:Y:S07]  /*4350*/  LDSM.16.M88.4 R12, [R208+0x8000] ;  /* 0x00800000d00c783b */ /* 0x000f6e0000000200 */
[C---:B------:R-:W-:Y:S01]  /*4360*/  HMMA.16816.F32.BF16 R8, R20.reuse, R70, R8 ;  /* 0x000000461408723c */ /* 0x040fe20000041808 */
[----:B------:R-:W2:Y:S07]  /*4370*/  LDSM.16.M88.4 R68, [R200+0x4800] ;  /* 0x00480000c844783b */ /* 0x000eae0000000200 */
[C---:B------:R-:W-:Y:S08]  /*4380*/  HMMA.16816.F32.BF16 R4, R20.reuse, R76, R32 ;  /* 0x0000004c1404723c */ /* 0x040ff00000041820 */
[C---:B------:R-:W-:Y:S01]  /*4390*/  HMMA.16816.F32.BF16 R44, R20.reuse, R78, R44 ;  /* 0x0000004e142c723c */ /* 0x040fe2000004182c */
[----:B------:R-:W-:Y:S07]  /*43a0*/  LDSM.16.M88.4 R76, [R202+0x4800] ;  /* 0x00480000ca4c783b */ /* 0x000fee0000000200 */
[C---:B---3--:R-:W-:Y:S08]  /*43b0*/  HMMA.16816.F32.BF16 R48, R20.reuse, R56, R48 ;  /* 0x000000381430723c */ /* 0x048ff00000041830 */
[----:B------:R-:W-:Y:S01]  /*43c0*/  HMMA.16816.F32.BF16 R32, R20, R58, R36 ;  /* 0x0000003a1420723c */ /* 0x000fe20000041824 */
[----:B------:R-:W3:Y:S07]  /*43d0*/  LDSM.16.M88.4 R56, [R200+0x5800] ;  /* 0x00580000c838783b */ /* 0x000eee0000000200 */
[C---:B-1----:R-:W-:Y:S08]  /*43e0*/  HMMA.16816.F32.BF16 R36, R16.reuse, R64, R40 ;  /* 0x000000401024723c */ /* 0x042ff00000041828 */
[C---:B------:R-:W-:Y:S01]  /*43f0*/  HMMA.16816.F32.BF16 R28, R16.reuse, R66, R28 ;  /* 0x00000042101c723c */ /* 0x040fe2000004181c */
[----:B------:R-:W-:Y:S07]  /*4400*/  LDSM.16.M88.4 R64, [R135+0x4000] ;  /* 0x004000008740783b */ /* 0x000fee0000000200 */
[C---:B----4-:R-:W-:Y:S08]  /*4410*/  HMMA.16816.F32.BF16 R24, R16.reuse, R72, R24 ;  /* 0x000000481018723c */ /* 0x050ff00000041818 */
[C---:B------:R-:W-:Y:S01]  /*4420*/  HMMA.16816.F32.BF16 R20, R16.reuse, R74, R8 ;  /* 0x0000004a1014723c */ /* 0x040fe20000041808 */
[----:B------:R-:W1:Y:S04]  /*4430*/  LDSM.16.M88.4 R8, [R209+0x8000] ;  /* 0x00800000d108783b */ /* 0x000e680000000200 */
[----:B------:R-:W4:Y:S03]  /*4440*/  LDSM.16.M88.4 R72, [R135+0x4800] ;  /* 0x004800008748783b */ /* 0x000f260000000200 */
[C---:B------:R-:W-:Y:S08]  /*4450*/  HMMA.16816.F32.BF16 R4, R16.reuse, R84, R4 ;  /* 0x000000541004723c */ /* 0x040ff00000041804 */
[C---:B------:R-:W-:Y:S01]  /*4460*/  HMMA.16816.F32.BF16 R40, R16.reuse, R86, R44 ;  /* 0x000000561028723c */ /* 0x040fe2000004182c */
[----:B------:R-:W1:Y:S07]  /*4470*/  LDSM.16.M88.4 R84, [R135+0x5000] ;  /* 0x005000008754783b */ /* 0x000e6e0000000200 */
[C---:B--2---:R-:W-:Y:S08]  /*4480*/  HMMA.16816.F32.BF16 R48, R16.reuse, R52, R48 ;  /* 0x000000341030723c */ /* 0x044ff00000041830 */
[----:B------:R-:W-:Y:S01]  /*4490*/  HMMA.16816.F32.BF16 R16, R16, R54, R32 ;  /* 0x000000361010723c */ /* 0x000fe20000041820 */
[----:B------:R-:W2:Y:S07]  /*44a0*/  LDSM.16.M88.4 R52, [R135+0x5800] ;  /* 0x005800008734783b */ /* 0x000eae0000000200 */
[C---:B-----5:R-:W-:Y:S08]  /*44b0*/  HMMA.16816.F32.BF16 R36, R12.reuse, R60, R36 ;  /* 0x0000003c0c24723c */ /* 0x060ff00000041824 */
[C---:B------:R-:W-:Y:S01]  /*44c0*/  HMMA.16816.F32.BF16 R32, R12.reuse, R62, R28 ;  /* 0x0000003e0c20723c */ /* 0x040fe2000004181c */
[----:B------:R-:W-:Y:S07]  /*44d0*/  LDSM.16.M88.4 R60, [R202+0x4000] ;  /* 0x00400000ca3c783b */ /* 0x000fee0000000200 */
[C---:B------:R-:W-:Y:S08]  /*44e0*/  HMMA.16816.F32.BF16 R28, R12.reuse, R68, R24 ;  /* 0x000000440c1c723c */ /* 0x040ff00000041818 */
[C---:B------:R-:W-:Y:S01]  /*44f0*/  HMMA.16816.F32.BF16 R24, R12.reuse, R70, R20 ;  /* 0x000000460c18723c */ /* 0x040fe20000041814 */
[----:B------:R-:W-:Y:S07]  /*4500*/  LDSM.16.M88.4 R68, [R201+-0x2000] ;  /* 0xffe00000c944783b */ /* 0x000fee0000000200 */
[C---:B------:R-:W-:Y:S01]  /*4510*/  HMMA.16816.F32.BF16 R20, R12.reuse, R80, R4 ;  /* 0x000000500c14723c */ /* 0x040fe20000041804 */
[----:B------:R-:W5:Y:S07]  /*4520*/  LDSM.16.M88.4 R4, [R211+0x8000] ;  /* 0x00800000d304783b */ /* 0x000f6e0000000200 */
[C---:B------:R-:W-:Y:S01]  /*4530*/  HMMA.16816.F32.BF16 R44, R12.reuse, R82, R40 ;  /* 0x000000520c2c723c */ /* 0x040fe20000041828 */
[----:B------:R-:W2:Y:S07]  /*4540*/  LDSM.16.M88.4 R80, [R202+0x5000] ;  /* 0x00500000ca50783b */ /* 0x000eae0000000200 */
[C---:B---3--:R-:W-:Y:S08]  /*4550*/  HMMA.16816.F32.BF16 R40, R12.reuse, R56, R48 ;  /* 0x000000380c28723c */ /* 0x048ff00000041830 */
[----:B------:R-:W-:Y:S08]  /*4560*/  HMMA.16816.F32.BF16 R16, R12, R58, R16 ;  /* 0x0000003a0c10723c */ /* 0x000ff00000041810 */
[C---:B-1----:R-:W-:Y:S08]  /*4570*/  HMMA.16816.F32.BF16 R12, R8.reuse, R64, R36 ;  /* 0x00000040080c723c */ /* 0x042ff00000041824 */
[C---:B----4-:R-:W-:Y:S08]  /*4580*/  HMMA.16816.F32.BF16 R36, R8.reuse, R72, R28 ;  /* 0x000000480824723c */ /* 0x050ff0000004181c */
[C---:B------:R-:W-:Y:S01]  /*4590*/  HMMA.16816.F32.BF16 R32, R8.reuse, R66, R32 ;  /* 0x000000420820723c */ /* 0x040fe20000041820 */
[----:B------:R-:W1:Y:S07]  /*45a0*/  LDSM.16.M88.4 R64, [R202+0x5800] ;  /* 0x00580000ca40783b */ /* 0x000e6e0000000200 */
[C---:B------:R-:W-:Y:S01]  /*45b0*/  HMMA.16816.F32.BF16 R28, R8.reuse, R74, R24 ;  /* 0x0000004a081c723c */ /* 0x040fe20000041818 */
[----:B------:R-:W-:Y:S07]  /*45c0*/  LDSM.16.M88.4 R72, [R201+-0x1800] ;  /* 0xffe80000c948783b */ /* 0x000fee0000000200 */
[C---:B------:R-:W-:Y:S01]  /*45d0*/  HMMA.16816.F32.BF16 R24, R8.reuse, R84, R20 ;  /* 0x000000540818723c */ /* 0x040fe20000041814 */
[----:B------:R-:W3:Y:S07]  /*45e0*/  LDSM.16.M88.4 R20, [R210+0x8000] ;  /* 0x00800000d214783b */ /* 0x000eee0000000200 */
[C---:B------:R-:W-:Y:S01]  /*45f0*/  HMMA.16816.F32.BF16 R56, R8.reuse, R86, R44 ;  /* 0x000000560838723c */ /* 0x040fe2000004182c */
[----:B------:R-:W-:Y:S07]  /*4600*/  LDSM.16.M88.4 R84, [R201+-0x800] ;  /* 0xfff80000c954783b */ /* 0x000fee0000000200 */
[C---:B--2---:R-:W-:Y:S01]  /*4610*/  HMMA.16816.F32.BF16 R48, R8.reuse, R52, R40 ;  /* 0x000000340830723c */ /* 0x044fe20000041828 */
[----:B------:R-:W-:Y:S07]  /*4620*/  LDSM.16.M88.4 R40, [R201+-0x1000] ;  /* 0xfff00000c928783b */ /* 0x000fee0000000200 */
[----:B------:R-:W-:Y:S01]  /*4630*/  HMMA.16816.F32.BF16 R44, R8, R54, R16 ;  /* 0x00000036082c723c */ /* 0x000fe20000041810 */
[----:B------:R-:W-:Y:S07]  /*4640*/  LDSM.16.M88.4 R16, [R208+0xc000] ;  /* 0x00c00000d010783b */ /* 0x000fee0000000200 */
[C---:B-----5:R-:W-:Y:S08]  /*4650*/  HMMA.16816.F32.BF16 R8, R4.reuse, R60, R12 ;  /* 0x0000003c0408723c */ /* 0x060ff0000004180c */
[C---:B------:R-:W-:Y:S01]  /*4660*/  HMMA.16816.F32.BF16 R12, R4.reuse, R62, R32 ;  /* 0x0000003e040c723c */ /* 0x040fe20000041820 */
[----:B------:R-:W2:Y:S07]  /*4670*/  LDSM.16.M88.4 R60, [R200+0x6000] ;  /* 0x00600000c83c783b */ /* 0x000eae0000000200 */
[C---:B------:R-:W-:Y:S08]  /*4680*/  HMMA.16816.F32.BF16 R52, R4.reuse, R78, R28 ;  /* 0x0000004e0434723c */ /* 0x040ff0000004181c */
[C---:B------:R-:W-:Y:S08]  /*4690*/  HMMA.16816.F32.BF16 R36, R4.reuse, R76, R36 ;  /* 0x0000004c0424723c */ /* 0x040ff00000041824 */
[C---:B------:R-:W-:Y:S08]  /*46a0*/  HMMA.16816.F32.BF16 R32, R4.reuse, R80, R24 ;  /* 0x000000500420723c */ /* 0x040ff00000041818 */
[C---:B------:R-:W-:Y:S01]  /*46b0*/  HMMA.16816.F32.BF16 R28, R4.reuse, R82, R56 ;  /* 0x00000052041c723c */ /* 0x040fe20000041838 */
[----:B------:R-:W-:Y:S07]  /*46c0*/  LDSM.16.M88.4 R56, [R201] ;  /* 0x00000000c938783b */ /* 0x000fee0000000200 */
[C---:B-1----:R-:W-:Y:S08]  /*46d0*/  HMMA.16816.F32.BF16 R48, R4.reuse, R64, R48 ;  /* 0x000000400430723c */ /* 0x042ff00000041830 */
[----:B------:R-:W-:Y:S01]  /*46e0*/  HMMA.16816.F32.BF16 R92, R4, R66, R44 ;  /* 0x00000042045c723c */ /* 0x000fe2000004182c */
[----:B------:R-:W-:Y:S04]  /*46f0*/  LDSM.16.M88.4 R44, [R135+0x6000] ;  /* 0x00600000872c783b */ /* 0x000fe80000000200 */
[----:B------:R-:W-:Y:S03]  /*4700*/  LDSM.16.M88.4 R64, [R135+0x6800] ;  /* 0x006800008740783b */ /* 0x000fe60000000200 */
[C---:B---3--:R-:W-:Y:S01]  /*4710*/  HMMA.16816.F32.BF16 R4, R20.reuse, R68, R8 ;  /* 0x000000441404723c */ /* 0x048fe20000041808 */
[----:B------:R-:W-:Y:S07]  /*4720*/  LDSM.16.M88.4 R8, [R211+0xc000] ;  /* 0x00c00000d308783b */ /* 0x000fee0000000200 */
[C---:B------:R-:W-:Y:S01]  /*4730*/  HMMA.16816.F32.BF16 R24, R20.reuse, R70, R12 ;  /* 0x000000461418723c */ /* 0x040fe2000004180c */
[----:B------:R-:W1:Y:S07]  /*4740*/  LDSM.16.M88.4 R12, [R209+0xc000] ;  /* 0x00c00000d10c783b */ /* 0x000e6e0000000200 */
[----:B------:R-:W-:Y:S01]  /*4750*/  HMMA.16816.F32.BF16 R68, R20, R74, R52 ;  /* 0x0000004a1444723c */ /* 0x000fe20000041834 */
[----:B------:R-:W3:Y:S07]  /*4760*/  LDSM.16.M88.4 R52, [R200+0x6800] ;  /* 0x00680000c834783b */ /* 0x000eee0000000200 */
[----:B--2---:R-:W-:Y:S08]  /*4770*/  HMMA.16816.F32.BF16 R4, R16, R60, R4 ;  /* 0x0000003c1004723c */ /* 0x004ff00000041804 */
[C---:B------:R-:W-:Y:S01]  /*4780*/  HMMA.16816.F32.BF16 R88, R20.reuse, R84, R48 ;  /* 0x000000541458723c */ /* 0x040fe20000041830 */
[----:B------:R-:W2:Y:S07]  /*4790*/  LDSM.16.M88.4 R48, [R202+0x6000] ;  /* 0x00600000ca30783b */ /* 0x000eae0000000200 */
[----:B------:R-:W-:Y:S08]  /*47a0*/  HMMA.16816.F32.BF16 R76, R20, R42, R28 ;  /* 0x0000002a144c723c */ /* 0x000ff0000004181c */
[----:B------:R-:W-:Y:S01]  /*47b0*/  HMMA.16816.F32.BF16 R28, R16, R62, R24 ;  /* 0x0000003e101c723c */ /* 0x000fe20000041818 */
[----:B------:R-:W-:Y:S07]  /*47c0*/  LDSM.16.M88.4 R60, [R202+0x6800] ;  /* 0x00680000ca3c783b */ /* 0x000fee0000000200 */
[----:B------:R-:W-:Y:S01]  /*47d0*/  HMMA.16816.F32.BF16 R36, R20, R72, R36 ;  /* 0x000000481424723c */ /* 0x000fe20000041824 */
[----:B------:R-:W-:Y:S07]  /*47e0*/  LDSM.16.M88.4 R72, [R200+0x7800] ;  /* 0x00780000c848783b */ /* 0x000fee0000000200 */
[C---:B-1----:R-:W-:Y:S01]  /*47f0*/  HMMA.16816.F32.BF16 R24, R12.reuse, R44, R4 ;  /* 0x0000002c0c18723c */ /* 0x042fe20000041804 */
[----:B------:R-:W1:Y:S07]  /*4800*/  LDSM.16.M88.4 R4, [R210+0xc000] ;  /* 0x00c00000d204783b */ /* 0x000e6e0000000200 */
[----:B------:R-:W-:Y:S01]  /*4810*/  HMMA.16816.F32.BF16 R28, R12, R46, R28 ;  /* 0x0000002e0c1c723c */ /* 0x000fe2000004181c */
[----:B------:R-:W4:Y:S07]  /*4820*/  LDSM.16.M88.4 R44, [R200+0x7000] ;  /* 0x00700000c82c783b */ /* 0x000f2e0000000200 */
[----:B------:R-:W-:Y:S08]  /*4830*/  HMMA.16816.F32.BF16 R80, R20, R40, R32 ;  /* 0x000000281450723c */ /* 0x000ff00000041820 */
[----:B---3--:R-:W-:Y:S08]  /*4840*/  HMMA.16816.F32.BF16 R32, R16, R52, R36 ;  /* 0x000000341020723c */ /* 0x008ff00000041824 */
        /* <DEDUP_REMOVED lines=8> */
[----:B----4-:R-:W-:Y:S08]  /*48d0*/  HMMA.16816.F32.BF16 R20, R16, R44, R80 ;  /* 0x0000002c1014723c */ /* 0x010ff00000041850 */
[----:B------:R-:W-:Y:S01]  /*48e0*/  HMMA.16816.F32.BF16 R32, R12, R66, R40 ;  /* 0x000000420c20723c */ /* 0x000fe20000041828 */
[----:B------:R-:W-:-:S07]  /*48f0*/  FMUL.FTZ R0, R48, c[0x0][0x320] ;  /* 0x0000c80030007a20 */ /* 0x000fce0000410000 */
[----:B------:R-:W-:Y:S01]  /*4900*/  HMMA.16816.F32.BF16 R28, R4, R58, R28 ;  /* 0x0000003a041c723c */ /* 0x000fe2000004181c */
[----:B------:R-:W1:Y:S07]  /*4910*/  LDSM.16.M88.4 R56, [R202+0x7000] ;  /* 0x00700000ca38783b */ /* 0x000e6e0000000200 */
[----:B------:R-:W-:Y:S08]  /*4920*/  HMMA.16816.F32.BF16 R36, R8, R60, R36 ;  /* 0x0000003c0824723c */ /* 0x000ff00000041824 */
[----:B------:R-:W-:Y:S01]  /*4930*/  HMMA.16816.F32.BF16 R44, R16, R46, R76 ;  /* 0x0000002e102c723c */ /* 0x000fe2000004184c */
[----:B------:R4:W1:Y:S07]  /*4940*/  MUFU.TANH R76, R0 ;  /* 0x00000000004c7308 */ /* 0x00086e0000002400 */
[----:B--2---:R-:W-:Y:S08]  /*4950*/  HMMA.16816.F32.BF16 R24, R12, R68, R20 ;  /* 0x000000440c18723c */ /* 0x004ff00000041814 */
[----:B------:R-:W-:Y:S01]  /*4960*/  HMMA.16816.F32.BF16 R20, R8, R62, R32 ;  /* 0x0000003e0814723c */ /* 0x000fe20000041820 */
[----:B----4-:R-:W-:Y:S01]  /*4970*/  FMUL.FTZ R0, R49, c[0x0][0x320] ;  /* 0x0000c80031007a20 */ /* 0x010fe20000410000 */
[----:B------:R-:W2:Y:S06]  /*4980*/  LDSM.16.M88.4 R60, [R135+0x7800] ;  /* 0x00780000873c783b */ /* 0x000eac0000000200 */
[----:B------:R-:W-:Y:S01]  /*4990*/  HMMA.16816.F32.BF16 R64, R16, R72, R88 ;  /* 0x000000481040723c */ /* 0x000fe20000041858 */
[----:B------:R4:W1:Y:S07]  /*49a0*/  MUFU.TANH R72, R0 ;  /* 0x0000000000487308 */ /* 0x00086e0000002400 */
[----:B---3--:R-:W-:Y:S08]  /*49b0*/  HMMA.16816.F32.BF16 R36, R4, R52, R36 ;  /* 0x000000340424723c */ /* 0x008ff00000041824 */
[----:B------:R-:W-:Y:S01]  /*49c0*/  HMMA.16816.F32.BF16 R40, R12, R70, R44 ;  /* 0x000000460c28723c */ /* 0x000fe2000004182c */
[----:B----4-:R-:W-:Y:S01]  /*49d0*/  FMUL.FTZ R0, R50, c[0x0][0x320] ;  /* 0x0000c80032007a20 */ /* 0x010fe20000410000 */
[----:B------:R-:W3:Y:S03]  /*49e0*/  LDSM.16.M88.4 R44, [R202+0x7800] ;  /* 0x00780000ca2c783b */ /* 0x000ee60000000200 */
[----:B------:R4:W2:Y:S03]  /*49f0*/  MUFU.TANH R77, R0 ;  /* 0x00000000004d7308 */ /* 0x0008a60000002400 */
[----:B-1----:R-:W-:Y:S08]  /*4a00*/  HMMA.16816.F32.BF16 R32, R8, R56, R24 ;  /* 0x000000380820723c */ /* 0x002ff00000041818 */
[----:B------:R-:W-:Y:S01]  /*4a10*/  HMMA.16816.F32.BF16 R24, R4, R54, R20 ;  /* 0x000000360418723c */ /* 0x000fe20000041814 */
[----:B----4-:R-:W-:-:S02]  /*4a20*/  FMUL.FTZ R0, R51, c[0x0][0x320] ;  /* 0x0000c80033007a20 */ /* 0x010fc40000410000 */
[----:B------:R-:W1:Y:S05]  /*4a30*/  LDSM.16.M88.4 R48, [R201+0x1000] ;  /* 0x00100000c930783b */ /* 0x000e6a0000000200 */
[----:B------:R-:W-:Y:S01]  /*4a40*/  HMMA.16816.F32.BF16 R16, R16, R74, R84 ;  /* 0x0000004a1010723c */ /* 0x000fe20000041854 */
[----:B------:R4:W1:Y:S07]  /*4a50*/  MUFU.TANH R73, R0 ;  /* 0x0000000000497308 */ /* 0x00086e0000002400 */
[----:B--2---:R-:W-:Y:S01]  /*4a60*/  HMMA.16816.F32.BF16 R20, R12, R60, R64 ;  /* 0x0000003c0c14723c */ /* 0x004fe20000041840 */
[----:B----4-:R-:W-:-:S04]  /*4a70*/  FMUL.FTZ R0, R28, c[0x0][0x320] ;  /* 0x0000c8001c007a20 */ /* 0x010fc80000410000 */
[----:B------:R2:W4:Y:S11]  /*4a80*/  MUFU.TANH R69, R0 ;  /* 0x0000000000457308 */ /* 0x0005360000002400 */
[----:B------:R-:W-:Y:S08]  /*4a90*/  HMMA.16816.F32.BF16 R12, R12, R62, R16 ;  /* 0x0000003e0c0c723c */ /* 0x000ff00000041810 */
[----:B---3--:R-:W-:Y:S01]  /*4aa0*/  HMMA.16816.F32.BF16 R16, R8, R44, R20 ;  /* 0x0000002c0810723c */ /* 0x008fe20000041814 */
[----:B--2---:R-:W-:-:S07]  /*4ab0*/  FMUL.FTZ R0, R29, c[0x0][0x320] ;  /* 0x0000c8001d007a20 */ /* 0x004fce0000410000 */
[----:B-1----:R-:W-:Y:S01]  /*4ac0*/  HMMA.16816.F32.BF16 R32, R4, R48, R32 ;  /* 0x000000300420723c */ /* 0x002fe20000041820 */
[----:B------:R1:W2:Y:S02]  /*4ad0*/  MUFU.TANH R68, R0 ;  /* 0x0000000000447308 */ /* 0x0002a40000002400 */
[----:B-1----:R-:W-:-:S06]  /*4ae0*/  FMUL.FTZ R0, R30, c[0x0][0x320] ;  /* 0x0000c8001e007a20 */ /* 0x002fcc0000410000 */
[----:B------:R1:W3:Y:S02]  /*4af0*/  MUFU.TANH R70, R0 ;  /* 0x0000000000467308 */ /* 0x0002e40000002400 */
[----:B-1----:R-:W-:Y:S02]  /*4b00*/  FMUL.FTZ R0, R31, c[0x0][0x320] ;  /* 0x0000c8001f007a20 */ /* 0x002fe40000410000 */
[C---:B------:R-:W-:Y:S04]  /*4b10*/  HMMA.16816.F32.BF16 R28, R8.reuse, R58, R40 ;  /* 0x0000003a081c723c */ /* 0x040fe80000041828 */
[----:B------:R1:W1:Y:S04]  /*4b20*/  MUFU.TANH R56, R0 ;  /* 0x0000000000387308 */ /* 0x0002680000002400 */
[----:B------:R-:W-:Y:S01]  /*4b30*/  HMMA.16816.F32.BF16 R8, R8, R46, R12 ;  /* 0x0000002e0808723c */ /* 0x000fe2000004180c */
[----:B-1----:R-:W-:-:S04]  /*4b40*/  FMUL.FTZ R0, R36, c[0x0][0x320] ;  /* 0x0000c80024007a20 */ /* 0x002fc80000410000 */
[----:B------:R1:W1:Y:S11]  /*4b50*/  MUFU.TANH R54, R0 ;  /* 0x0000000000367308 */ /* 0x0002760000002400 */
[----:B------:R-:W-:Y:S01]  /*4b60*/  HMMA.16816.F32.BF16 R20, R4, R50, R28 ;  /* 0x000000320414723c */ /* 0x000fe2000004181c */
[----:B-1----:R-:W-:-:S04]  /*4b70*/  FMUL.FTZ R0, R37, c[0x0][0x320] ;  /* 0x0000c80025007a20 */ /* 0x002fc80000410000 */
[----:B------:R1:W1:Y:S02]  /*4b80*/  MUFU.TANH R52, R0 ;  /* 0x0000000000347308 */ /* 0x0002640000002400 */
[----:B-1----:R-:W-:-:S06]  /*4b90*/  FMUL.FTZ R0, R38, c[0x0][0x320] ;  /* 0x0000c80026007a20 */ /* 0x002fcc0000410000 */
[----:B------:R1:W1:Y:S02]  /*4ba0*/  MUFU.TANH R55, R0 ;  /* 0x0000000000377308 */ /* 0x0002640000002400 */
[----:B-1----:R-:W-:Y:S02]  /*4bb0*/  FMUL.FTZ R0, R39, c[0x0][0x320] ;  /* 0x0000c80027007a20 */ /* 0x002fe40000410000 */
[----:B------:R-:W1:Y:S01]  /*4bc0*/  LDSM.16.M88.4 R36, [R201+0x1800] ;  /* 0x00180000c924783b */ /* 0x000e620000000200 */
[----:B------:R-:W-:-:S04]  /*4bd0*/  DEPBAR.LE SB0, 0x0 ;  /* 0x000080000000791a */ /* 0x000fc80000000000 */
[----:B------:R5:W1:Y:S02]  /*4be0*/  MUFU.TANH R53, R0 ;  /* 0x0000000000357308 */ /* 0x000a640000002400 */
[----:B-----5:R-:W-:-:S06]  /*4bf0*/  FMUL.FTZ R0, R24, c[0x0][0x320] ;  /* 0x0000c80018007a20 */ /* 0x020fcc0000410000 */
[----:B------:R5:W2:Y:S01]  /*4c00*/  MUFU.TANH R42, R0 ;  /* 0x00000000002a7308 */ /* 0x000aa20000002400 */
[----:B-1----:R-:W-:Y:S01]  /*4c10*/  HMMA.16816.F32.BF16 R12, R4, R36, R16 ;  /* 0x00000024040c723c */ /* 0x002fe20000041810 */
[----:B-----5:R-:W-:-:S06]  /*4c20*/  FMUL.FTZ R0, R25, c[0x0][0x320] ;  /* 0x0000c80019007a20 */ /* 0x020fcc0000410000 */
        /* <DEDUP_REMOVED lines=69> */
.L_x_2210:
[----:B------:R-:W-:Y:S05]  /*5080*/  BRA.DIV ~URZ, `(.L_x_2063) ;  /* 0x00015a127f007947 */ /* 0x000fea000b800000 */
[----:B------:R-:W3:Y:S01]  /*5090*/  SHFL.IDX PT, R0, R10, RZ, 0x181f ;  /* 0x00181fff0a007589 */ /* 0x000ee200000e0000 */
[----:B------:R-:W-:Y:S02]  /*50a0*/  ISETP.GE.AND P0, PT, R217, c[0x0][0x1d4], PT ;  /* 0x00007500d9007a0c */ /* 0x000fe40003f06270 */
[----:B------:R-:W-:Y:S02]  /*50b0*/  ISETP.GE.AND P2, PT, R223, c[0x0][0x1d4], PT ;  /* 0x00007500df007a0c */ /* 0x000fe40003f46270 */
[----:B------:R-:W-:Y:S02]  /*50c0*/  SEL R14, RZ, 0x10, P0 ;  /* 0x00000010ff0e7807 */ /* 0x000fe40000000000 */
[----:B------:R-:W-:Y:S02]  /*50d0*/  SEL R13, RZ, 0x10, P2 ;  /* 0x00000010ff0d7807 */ /* 0x000fe40001000000 */
[----:B---3--:R-:W-:-:S05]  /*50e0*/  IADD3 R2, P1, R0, R103, RZ ;  /* 0x0000006700027210 */ /* 0x008fca0007f3e0ff */
[----:B--2---:R-:W-:Y:S01]  /*50f0*/  IMAD.X R3, R4, 0x1, R96, P1 ;  /* 0x0000000104037824 */ /* 0x004fe200008e0660 */
[----:B------:R-:W-:-:S04]  /*5100*/  IADD3 R8, P1, R0, R104, RZ ;  /* 0x0000006800087210 */ /* 0x000fc80007f3e0ff */
[----:B------:R-:W-:Y:S01]  /*5110*/  @!PT LDS RZ, [RZ] ;  /* 0x00000000fffff984 */ /* 0x000fe20000000800 */
[----:B------:R-:W-:Y:S01]  /*5120*/  @!PT LDS RZ, [RZ] ;  /* 0x00000000fffff984 */ /* 0x000fe20000000800 */
[----:B------:R2:W-:Y:S01]  /*5130*/  LDGSTS.E.BYPASS.LTC128B.128 [R215+0x8100], [R2.64], !P0 ;  /* 0x0810000002d77fae */ /* 0x0005e2000c101d46 */
[----:B------:R-:W-:Y:S01]  /*5140*/  IADD3 R6, P0, R0, R105, RZ ;  /* 0x0000006900067210 */ /* 0x000fe20007f1e0ff */
[----:B------:R-:W-:Y:S01]  /*5150*/  IMAD.X R9, R4, 0x1, R97, P1 ;  /* 0x0000000104097824 */ /* 0x000fe200008e0661 */
[----:B------:R-:W-:-:S03]  /*5160*/  ISETP.GE.AND P1, PT, R222, c[0x0][0x1d4], PT ;  /* 0x00007500de007a0c */ /* 0x000fc60003f26270 */
[----:B------:R-:W-:Y:S01]  /*5170*/  IMAD.X R7, R4, 0x1, R98, P0 ;  /* 0x0000000104077824 */ /* 0x000fe200000e0662 */
[----:B------:R-:W-:Y:S01]  /*5180*/  ISETP.GE.AND P0, PT, R224, c[0x0][0x1d4], PT ;  /* 0x00007500e0007a0c */ /* 0x000fe20003f06270 */
[----:B------:R3:W-:Y:S01]  /*5190*/  LDGSTS.E.BYPASS.LTC128B.128 [R215+0xa100], [R8.64], !P2 ;  /* 0x0a10000008d77fae */ /* 0x0007e2000d101d46 */
[----:B------:R-:W-:-:S07]  /*51a0*/  SEL R12, RZ, 0x10, P1 ;  /* 0x00000010ff0c7807 */ /* 0x000fce0000800000 */
[----:B------:R3:W-:Y:S01]  /*51b0*/  LDGSTS.E.BYPASS.LTC128B.128 [R215+0xc100], [R6.64], !P1 ;  /* 0x0c10000006d77fae */ /* 0x0007e2000c901d46 */
[----:B--2---:R-:W-:-:S03]  /*51c0*/  IADD3 R2, P3, R0, R106, RZ ;  /* 0x0000006a00027210 */ /* 0x004fc60007f7e0ff */
[----:B------:R-:W2:Y:S02]  /*51d0*/  SHFL.IDX PT, R0, R10, 0x1, 0x181f ;  /* 0x00381f000a007f89 */ /* 0x000ea400000e0000 */
[----:B------:R-:W-:Y:S02]  /*51e0*/  IMAD.X R3, R4, 0x1, R99, P3 ;  /* 0x0000000104037824 */ /* 0x000fe400018e0663 */
[----:B------:R4:W1:Y:S04]  /*51f0*/  SHFL.IDX PT, R4, R5, 0x1, 0x181f ;  /* 0x00381f0005047f89 */ /* 0x00086800000e0000 */
[----:B------:R3:W-:Y:S01]  /*5200*/  LDGSTS.E.BYPASS.LTC128B.128 [R215+0xe100], [R2.64], !P0 ;  /* 0x0e10000002d77fae */ /* 0x0007e2000c101d46 */
[----:B-1--4-:R-:W-:-:S03]  /*5210*/  SEL R5, RZ, 0x10, P0 ;  /* 0x00000010ff057807 */ /* 0x012fc60000000000 */
.L_x_2211:
[----:B--23--:R-:W-:Y:S02]  /*5220*/  IADD3 R2, -R14, 0x10, RZ ;  /* 0x000000100e027810 */ /* 0x00cfe40007ffe1ff */
[----:B------:R-:W-:-:S02]  /*5230*/  IADD3 R3, -R13, 0x10, RZ ;  /* 0x000000100d037810 */ /* 0x000fc40007ffe1ff */
[----:B------:R-:W-:Y:S02]  /*5240*/  LOP3.LUT R2, R2, 0xf, RZ, 0xc0, !PT ;  /* 0x0000000f02027812 */ /* 0x000fe400078ec0ff */
[----:B------:R-:W-:Y:S02]  /*5250*/  ISETP.NE.U32.AND P3, PT, R14, RZ, PT ;  /* 0x000000ff0e00720c */ /* 0x000fe40003f65070 */
[----:B------:R-:W-:Y:S02]  /*5260*/  IADD3 R10, P1, P0, R2, R0, R103 ;  /* 0x00000000020a7210 */ /* 0x000fe4000783e067 */
[----:B------:R-:W-:Y:S02]  /*5270*/  LOP3.LUT R2, R3, 0xf, RZ, 0xc0, !PT ;  /* 0x0000000f03027812 */ /* 0x000fe400078ec0ff */
[----:B------:R-:W-:Y:S02]  /*5280*/  IADD3 R3, -R12, 0x10, RZ ;  /* 0x000000100c037810 */ /* 0x000fe40007ffe1ff */
[----:B------:R-:W-:-:S02]  /*5290*/  IADD3.X R11, RZ, R4, R96, P1, P0 ;  /* 0x00000004ff0b7210 */ /* 0x000fc40000fe0460 */
[----:B------:R-:W-:Y:S02]  /*52a0*/  IADD3 R8, P1, P0, R2, R0, R104 ;  /* 0x0000000002087210 */ /* 0x000fe4000783e068 */
[----:B------:R-:W-:Y:S01]  /*52b0*/  LOP3.LUT R2, R3, 0xf, RZ, 0xc0, !PT ;  /* 0x0000000f03027812 */ /* 0x000fe200078ec0ff */
[----:B------:R-:W-:Y:S01]  /*52c0*/  @!PT LDS RZ, [RZ] ;  /* 0x00000000fffff984 */ /* 0x000fe20000000800 */
[----:B------:R-:W-:Y:S01]  /*52d0*/  @!PT LDS RZ, [RZ] ;  /* 0x00000000fffff984 */ /* 0x000fe20000000800 */
[----:B------:R-:W-:Y:S01]  /*52e0*/  @!PT LDS RZ, [RZ] ;  /* 0x00000000fffff984 */ /* 0x000fe20000000800 */
[----:B------:R1:W-:Y:S01]  /*52f0*/  LDGSTS.E.BYPASS.LTC128B.128.ZFILL [R215+0x9100], [R10.64], P3 ;  /* 0x091000000ad77fae */ /* 0x0003e20009941d46 */
[----:B------:R-:W-:Y:S02]  /*5300*/  IADD3 R3, -R5, 0x10, RZ ;  /* 0x0000001005037810 */ /* 0x000fe40007ffe1ff */
[----:B------:R-:W-:Y:S02]  /*5310*/  IADD3.X R9, RZ, R4, R97, P1, P0 ;  /* 0x00000004ff097210 */ /* 0x000fe40000fe0461 */
[----:B------:R-:W-:Y:S02]  /*5320*/  IADD3 R6, P1, P0, R2, R0, R105 ;  /* 0x0000000002067210 */ /* 0x000fe4000783e069 */
[----:B------:R-:W-:-:S02]  /*5330*/  LOP3.LUT R2, R3, 0xf, RZ, 0xc0, !PT ;  /* 0x0000000f03027812 */ /* 0x000fc400078ec0ff */
[----:B------:R-:W-:Y:S02]  /*5340*/  IADD3.X R7, RZ, R4, R98, P1, P0 ;  /* 0x00000004ff077210 */ /* 0x000fe40000fe0462 */
[----:B------:R-:W-:Y:S02]  /*5350*/  IADD3 R2, P1, P0, R2, R0, R106 ;  /* 0x0000000002027210 */ /* 0x000fe4000783e06a */
[----:B------:R-:W-:Y:S02]  /*5360*/  ISETP.NE.U32.AND P2, PT, R13, RZ, PT ;  /* 0x000000ff0d00720c */ /* 0x000fe40003f45070 */
[----:B------:R-:W-:Y:S02]  /*5370*/  IADD3.X R3, RZ, R4, R99, P1, P0 ;  /* 0x00000004ff037210 */ /* 0x000fe40000fe0463 */
[----:B------:R-:W-:Y:S02]  /*5380*/  ISETP.NE.U32.AND P1, PT, R12, RZ, PT ;  /* 0x000000ff0c00720c */ /* 0x000fe40003f25070 */
[----:B------:R-:W-:-:S07]  /*5390*/  ISETP.NE.U32.AND P0, PT, R5, RZ, PT ;  /* 0x000000ff0500720c */ /* 0x000fce0003f05070 */
[----:B------:R1:W-:Y:S04]  /*53a0*/  LDGSTS.E.BYPASS.LTC128B.128.ZFILL [R215+0xb100], [R8.64], P2 ;  /* 0x0b10000008d77fae */ /* 0x0003e80009141d46 */
[----:B------:R1:W-:Y:S04]  /*53b0*/  LDGSTS.E.BYPASS.LTC128B.128.ZFILL [R215+0xd100], [R6.64], P1 ;  /* 0x0d10000006d77fae */ /* 0x0003e80008941d46 */
[----:B------:R1:W-:Y:S02]  /*53c0*/  LDGSTS.E.BYPASS.LTC128B.128.ZFILL [R215+0xf100], [R2.64], P0 ;  /* 0x0f10000002d77fae */ /* 0x0003e40008141d46 */
.L_x_2061:
[----:B--234-:R-:W-:Y:S05]  /*53d0*/  BSYNC B0 ;  /* 0x0000000000007941 */ /* 0x01cfea0003800000 */
.L_x_2060:
[----:B-1----:R-:W-:Y:S01]  /*53e0*/  IMAD.MOV.U32 R0, RZ, RZ, c[0x0][0x2c4] ;  /* 0x0000b100ff007624 */ /* 0x002fe200078e00ff */
[----:B------:R-:W-:Y:S01]  /*53f0*/  ULDC UR4, c[0x0][0x324] ;  /* 0x0000c90000047ab9 */ /* 0x000fe20000000800 */
[----:B------:R-:W-:Y:S01]  /*5400*/  IADD3 R2, R227, 0x1, -R100 ;  /* 0x00000001e3027810 */ /* 0x000fe20007ffe864 */
[----:B------:R-:W-:Y:S01]  /*5410*/  ULOP3.LUT UR4, URZ, UR4, URZ, 0x33, !UPT ;  /* 0x000000043f047292 */ /* 0x000fe2000f8e333f */
[----:B------:R-:W0:Y:S01]  /*5420*/  LDGDEPBAR ;  /* 0x00000000000079af */ /* 0x000e220000000000 */
[----:B------:R-:W-:Y:S01]  /*5430*/  ISETP.NE.AND P0, PT, R0, 0x1, PT ;  /* 0x000000010000780c */ /* 0x000fe20003f05270 */
[----:B------:R-:W-:-:S02]  /*5440*/  IMAD.IADD R0, R243, 0x1, R242 ;  /* 0x00000001f3007824 */ /* 0x000fc400078e02f2 */
        /* <DEDUP_REMOVED lines=9> */
.L_x_2212:
        /* <DEDUP_REMOVED lines=17> */
.L_x_2067:
[----:B------:R-:W-:-:S04]  /*55f0*/  MOV R5, 0x1 ;  /* 0x0000000100057802 */ /* 0x000fc80000000f00 */
[----:B------:R-:W-:-:S13]  /*5600*/  ISETP.NE.AND P0, PT, R5, c[0x0][0x32c], PT ;  /* 0x0000cb0005007a0c */ /* 0x000fda0003f05270 */
[----:B------:R-:W-:-:S05]  /*5610*/  @P0 IMAD.HI.U32 R5, R3, c[0x0][0x330], RZ ;  /* 0x0000cc0003050a27 */ /* 0x000fca00078e00ff */
[----:B------:R-:W-:Y:S02]  /*5620*/  @P0 SHF.R.U32.HI R3, RZ, c[0x0][0x334], R5 ;  /* 0x0000cd00ff030a19 */ /* 0x000fe40000011605 */
.L_x_2068:
[----:B------:R-:W-:Y:S05]  /*5630*/  BSYNC B0 ;  /* 0x0000000000007941 */ /* 0x000fea0003800000 */
.L_x_2066:
[----:B------:R-:W-:-:S04]  /*5640*/  IMAD R3, R3, c[0x0][0x32c], -R100 ;  /* 0x0000cb0003037a24 */ /* 0x000fc800078e0a64 */
[----:B------:R-:W-:-:S05]  /*5650*/  IMAD.IADD R3, R3, 0x1, -R231 ;  /* 0x0000000103037824 */ /* 0x000fca00078e0ae7 */
[----:B------:R-:W-:Y:S02]  /*5660*/  IADD3 R5, R3, c[0x0][0x32c], RZ ;  /* 0x0000cb0003057a10 */ /* 0x000fe40007ffe0ff */
[----:B------:R-:W-:Y:S02]  /*5670*/  IMNMX R0, R0, R3, !PT ;  /* 0x0000000300007217 */ /* 0x000fe40007800200 */
[----:B------:R-:W-:Y:S02]  /*5680*/  IMNMX R2, R2, R5, PT ;  /* 0x0000000502027217 */ /* 0x000fe40003800200 */
.L_x_2065:
        /* <DEDUP_REMOVED lines=51> */
.L_x_2213:
        /* <DEDUP_REMOVED lines=10> */
[----:B-12---:R-:W-:Y:S01]  /*5a60*/  IMAD.MOV.U32 R4, RZ, RZ, 0x1 ;  /* 0x00000001ff047424 */ /* 0x006fe200078e00ff */
[----:B------:R-:W-:-:S04]  /*5a70*/  LOP3.LUT R3, RZ, R3, RZ, 0x33, !PT ;  /* 0x00000003ff037212 */ /* 0x000fc800078e33ff */
[----:B------:R-:W-:-:S13]  /*5a80*/  ISETP.NE.AND P0, PT, R4, c[0x0][0x32c], PT ;  /* 0x0000cb0004007a0c */ /* 0x000fda0003f05270 */
[----:B------:R-:W-:-:S05]  /*5a90*/  @P0 IMAD.HI.U32 R4, R3, c[0x0][0x330], RZ ;  /* 0x0000cc0003040a27 */ /* 0x000fca00078e00ff */
[----:B------:R-:W-:-:S04]  /*5aa0*/  @P0 SHF.R.U32.HI R3, RZ, c[0x0][0x334], R4 ;  /* 0x0000cd00ff030a19 */ /* 0x000fc80000011604 */
[----:B------:R-:W-:Y:S01]  /*5ab0*/  LOP3.LUT R3, RZ, R3, RZ, 0x33, !PT ;  /* 0x00000003ff037212 */ /* 0x000fe200078e33ff */
[----:B------:R-:W-:Y:S05]  /*5ac0*/  BRA `(.L_x_2073) ;  /* 0x0000004000007947 */ /* 0x000fea0003800000 */
.L_x_2072:
[----:B-12---:R-:W-:-:S04]  /*5ad0*/  MOV R4, 0x1 ;  /* 0x0000000100047802 */ /* 0x006fc80000000f00 */
[----:B------:R-:W-:-:S13]  /*5ae0*/  ISETP.NE.AND P0, PT, R4, c[0x0][0x32c], PT ;  /* 0x0000cb0004007a0c */ /* 0x000fda0003f05270 */
[----:B------:R-:W-:-:S05]  /*5af0*/  @P0 IMAD.HI.U32 R4, R3, c[0x0][0x330], RZ ;  /* 0x0000cc0003040a27 */ /* 0x000fca00078e00ff */
[----:B------:R-:W-:Y:S02]  /*5b00*/  @P0 SHF.R.U32.HI R3, RZ, c[0x0][0x334], R4 ;  /* 0x0000cd00ff030a19 */ /* 0x000fe40000011604 */
.L_x_2073:
[----:B------:R-:W-:Y:S05]  /*5b10*/  BSYNC B0 ;  /* 0x0000000000007941 */ /* 0x000fea0003800000 */
.L_x_2071:
[----:B------:R-:W-:-:S04]  /*5b20*/  IMAD R3, R3, c[0x0][0x32c], -R100 ;  /* 0x0000cb0003037a24 */ /* 0x000fc800078e0a64 */
[----:B------:R-:W-:-:S05]  /*5b30*/  IMAD.IADD R3, R3, 0x1, -R231 ;  /* 0x0000000103037824 */ /* 0x000fca00078e0ae7 */
[----:B------:R-:W-:Y:S02]  /*5b40*/  IADD3 R4, R3, c[0x0][0x32c], RZ ;  /* 0x0000cb0003047a10 */ /* 0x000fe40007ffe0ff */
[----:B------:R-:W-:Y:S02]  /*5b50*/  IMNMX R0, R0, R3, !PT ;  /* 0x0000000300007217 */ /* 0x000fe40007800200 */
[----:B------:R-:W-:Y:S02]  /*5b60*/  IMNMX R2, R2, R4, PT ;  /* 0x0000000402027217 */ /* 0x000fe40003800200 */
.L_x_2070:
[C---:B------:R-:W-:Y:S02]  /*5b70*/  ISETP.GT.AND P0, PT, R0.reuse, 0x1, P1 ;  /* 0x000000010000780c */ /* 0x040fe40000f04270 */
[----:B------:R-:W-:Y:S02]  /*5b80*/  ISETP.GT.AND P2, PT, R0, 0x8, P1 ;  /* 0x000000080000780c */ /* 0x000fe40000f44270 */
[C---:B------:R-:W-:Y:S02]  /*5b90*/  ISETP.LT.OR P0, PT, R2.reuse, 0x2, P0 ;  /* 0x000000020200780c */ /* 0x040fe40000701670 */
[----:B------:R-:W-:-:S02]  /*5ba0*/  ISETP.LT.OR P2, PT, R2, 0x9, P2 ;  /* 0x000000090200780c */ /* 0x000fc40001741670 */
[----:B------:R-:W-:Y:S02]  /*5bb0*/  FSEL R7, R73, -INF , !P0 ;  /* 0xff80000049077808 */ /* 0x000fe40004000000 */
[----:B------:R-:W-:Y:S02]  /*5bc0*/  ISETP.GT.AND P0, PT, R0, 0x9, P1 ;  /* 0x000000090000780c */ /* 0x000fe40000f04270 */
[----:B------:R-:W-:Y:S02]  /*5bd0*/  FSEL R12, R70, -INF , !P2 ;  /* 0xff800000460c7808 */ /* 0x000fe40005000000 */
[----:B------:R-:W-:Y:S02]  /*5be0*/  ISETP.LT.OR P0, PT, R2, 0xa, P0 ;  /* 0x0000000a0200780c */ /* 0x000fe40000701670 */
[----:B------:R-:W-:Y:S02]  /*5bf0*/  FMNMX.FTZ R3, R9, R10, !PT ;  /* 0x0000000a09037209 */ /* 0x000fe40007810000 */
[----:B------:R-:W-:-:S02]  /*5c00*/  FSEL R13, R56, -INF , !P0 ;  /* 0xff800000380d7808 */ /* 0x000fc40004000000 */
[C---:B------:R-:W-:Y:S02]  /*5c10*/  ISETP.GT.AND P0, PT, R0.reuse, 0x11, P1 ;  /* 0x000000110000780c */ /* 0x040fe40000f04270 */
[----:B------:R-:W-:Y:S02]  /*5c20*/  ISETP.GT.AND P3, PT, R0, 0x10, P1 ;  /* 0x000000100000780c */ /* 0x000fe40000f64270 */
[----:B------:R-:W-:Y:S02]  /*5c30*/  ISETP.LT.OR P2, PT, R2, 0x12, P0 ;  /* 0x000000120200780c */ /* 0x000fe40000741670 */
[C---:B------:R-:W-:Y:S02]  /*5c40*/  ISETP.GT.AND P0, PT, R0.reuse, 0x18, P1 ;  /* 0x000000180000780c */ /* 0x040fe40000f04270 */
[----:B------:R-:W-:Y:S02]  /*5c50*/  FSEL R17, R53, -INF , !P2 ;  /* 0xff80000035117808 */ /* 0x000fe40005000000 */
[----:B------:R-:W-:-:S02]  /*5c60*/  ISETP.GT.AND P2, PT, R0, RZ, P1 ;  /* 0x000000ff0000720c */ /* 0x000fc40000f44270 */
[----:B------:R-:W-:Y:S02]  /*5c70*/  FMNMX.FTZ R3, R11, R3, !PT ;  /* 0x000000030b037209 */ /* 0x000fe40007810000 */
[C---:B------:R-:W-:Y:S02]  /*5c80*/  ISETP.LT.OR P2, PT, R2.reuse, 0x1, P2 ;  /* 0x000000010200780c */ /* 0x040fe40001741670 */
[C---:B------:R-:W-:Y:S02]  /*5c90*/  ISETP.LT.OR P3, PT, R2.reuse, 0x11, P3 ;  /* 0x000000110200780c */ /* 0x040fe40001f61670 */
[----:B------:R-:W-:Y:S02]  /*5ca0*/  FSEL R6, R77, -INF , !P2 ;  /* 0xff8000004d067808 */ /* 0x000fe40005000000 */
[----:B------:R-:W-:Y:S02]  /*5cb0*/  ISETP.LT.OR P0, PT, R2, 0x19, P0 ;  /* 0x000000190200780c */ /* 0x000fe40000701670 */
[----:B-12---:R-:W-:-:S02]  /*5cc0*/  FMNMX.FTZ R4, R6, R7, !PT ;  /* 0x0000000706047209 */ /* 0x006fc40007810000 */
[----:B------:R-:W-:Y:S02]  /*5cd0*/  FMNMX.FTZ R3, R15, R3, !PT ;  /* 0x000000030f037209 */ /* 0x000fe40007810000 */
[----:B------:R-:W-:Y:S02]  /*5ce0*/  FMNMX.FTZ R4, R12, R4, !PT ;  /* 0x000000040c047209 */ /* 0x000fe40007810000 */
[----:B------:R-:W-:Y:S02]  /*5cf0*/  FSEL R14, R55, -INF , !P3 ;  /* 0xff800000370e7808 */ /* 0x000fe40005800000 */
[----:B------:R-:W-:Y:S02]  /*5d00*/  FMNMX.FTZ R4, R13, R4, !PT ;  /* 0x000000040d047209 */ /* 0x000fe40007810000 */
[----:B------:R-:W-:Y:S02]  /*5d10*/  FSEL R24, R48, -INF , !P0 ;  /* 0xff80000030187808 */ /* 0x000fe40004000000 */
[----:B------:R-:W-:-:S02]  /*5d20*/  ISETP.GT.AND P2, PT, R0, 0x19, P1 ;  /* 0x000000190000780c */ /* 0x000fc40000f44270 */
[----:B------:R-:W-:Y:S02]  /*5d30*/  ISETP.GT.AND P0, PT, R0, 0x20, P1 ;  /* 0x000000200000780c */ /* 0x000fe40000f04270 */
[----:B------:R-:W-:Y:S02]  /*5d40*/  FMNMX.FTZ R3, R16, R3, !PT ;  /* 0x0000000310037209 */ /* 0x000fe40007810000 */
[----:B------:R-:W-:Y:S02]  /*5d50*/  FMNMX.FTZ R4, R14, R4, !PT ;  /* 0x000000040e047209 */ /* 0x000fe40007810000 */
[C---:B------:R-:W-:Y:S02]  /*5d60*/  ISETP.LT.OR P2, PT, R2.reuse, 0x1a, P2 ;  /* 0x0000001a0200780c */ /* 0x040fe40001741670 */
[----:B------:R-:W-:Y:S02]  /*5d70*/  ISETP.LT.OR P0, PT, R2, 0x21, P0 ;  /* 0x000000210200780c */ /* 0x000fe40000701670 */
[----:B------:R-:W-:-:S02]  /*5d80*/  FMNMX.FTZ R3, R18, R3, !PT ;  /* 0x0000000312037209 */ /* 0x000fc40007810000 */
[----:B------:R-:W-:Y:S02]  /*5d90*/  FMNMX.FTZ R4, R17, R4, !PT ;  /* 0x0000000411047209 */ /* 0x000fe40007810000 */
[----:B------:R-:W-:Y:S02]  /*5da0*/  FSEL R25, R43, -INF , !P2 ;  /* 0xff8000002b197808 */ /* 0x000fe40005000000 */
[----:B------:R-:W-:Y:S02]  /*5db0*/  ISETP.GT.AND P2, PT, R0, 0x21, P1 ;  /* 0x000000210000780c */ /* 0x000fe40000f44270 */
[----:B------:R-:W-:Y:S02]  /*5dc0*/  FSEL R91, R40, -INF , !P0 ;  /* 0xff800000285b7808 */ /* 0x000fe40004000000 */
[----:B------:R-:W-:Y:S02]  /*5dd0*/  FMNMX.FTZ R3, R19, R3, !PT ;  /* 0x0000000313037209 */ /* 0x000fe40007810000 */
[----:B------:R-:W-:-:S02]  /*5de0*/  ISETP.GT.AND P0, PT, R0, 0x28, P1 ;  /* 0x000000280000780c */ /* 0x000fc40000f04270 */
[----:B------:R-:W-:Y:S02]  /*5df0*/  FMNMX.FTZ R4, R24, R4, !PT ;  /* 0x0000000418047209 */ /* 0x000fe40007810000 */
[----:B------:R-:W-:Y:S02]  /*5e00*/  ISETP.LT.OR P2, PT, R2, 0x22, P2 ;  /* 0x000000220200780c */ /* 0x000fe40001741670 */
[----:B------:R-:W-:Y:S02]  /*5e10*/  FMNMX.FTZ R3, R20, R3, !PT ;  /* 0x0000000314037209 */ /* 0x000fe40007810000 */
[----:B------:R-:W-:Y:S02]  /*5e20*/  ISETP.LT.OR P0, PT, R2, 0x29, P0 ;  /* 0x000000290200780c */ /* 0x000fe40000701670 */
[----:B------:R-:W-:Y:S02]  /*5e30*/  FMNMX.FTZ R4, R25, R4, !PT ;  /* 0x0000000419047209 */ /* 0x000fe40007810000 */
[----:B------:R-:W-:-:S02]  /*5e40*/  FSEL R90, R34, -INF , !P2 ;  /* 0xff800000225a7808 */ /* 0x000fc40005000000 */
[----:B------:R-:W-:Y:S02]  /*5e50*/  FMNMX.FTZ R3, R99, R3, !PT ;  /* 0x0000000363037209 */ /* 0x000fe40007810000 */
[----:B------:R-:W-:Y:S02]  /*5e60*/  ISETP.GT.AND P2, PT, R0, 0x29, P1 ;  /* 0x000000290000780c */ /* 0x000fe40000f44270 */
[----:B------:R-:W-:Y:S02]  /*5e70*/  FSEL R89, R32, -INF , !P0 ;  /* 0xff80000020597808 */ /* 0x000fe40004000000 */
[----:B------:R-:W-:Y:S02]  /*5e80*/  FMNMX.FTZ R4, R91, R4, !PT ;  /* 0x000000045b047209 */ /* 0x000fe40007810000 */
[----:B------:R-:W-:Y:S02]  /*5e90*/  ISETP.GT.AND P0, PT, R0, 0x30, P1 ;  /* 0x000000300000780c */ /* 0x000fe40000f04270 */
[----:B------:R-:W-:-:S02]  /*5ea0*/  FMNMX.FTZ R3, R98, R3, !PT ;  /* 0x0000000362037209 */ /* 0x000fc40007810000 */
[----:B------:R-:W-:Y:S02]  /*5eb0*/  ISETP.LT.OR P2, PT, R2, 0x2a, P2 ;  /* 0x0000002a0200780c */ /* 0x000fe40001741670 */
[----:B------:R-:W-:Y:S02]  /*5ec0*/  FMNMX.FTZ R4, R90, R4, !PT ;  /* 0x000000045a047209 */ /* 0x000fe40007810000 */
[----:B------:R-:W-:Y:S02]  /*5ed0*/  ISETP.LT.OR P0, PT, R2, 0x31, P0 ;  /* 0x000000310200780c */ /* 0x000fe40000701670 */
[----:B------:R-:W-:Y:S02]  /*5ee0*/  FMNMX.FTZ R3, R97, R3, !PT ;  /* 0x0000000361037209 */ /* 0x000fe40007810000 */
[----:B------:R-:W-:Y:S02]  /*5ef0*/  FSEL R88, R33, -INF , !P2 ;  /* 0xff80000021587808 */ /* 0x000fe40005000000 */
[----:B------:R-:W-:-:S02]  /*5f00*/  ISETP.GT.AND P3, PT, R0, 0x31, P1 ;  /* 0x000000310000780c */ /* 0x000fc40000f64270 */
[----:B------:R-:W-:Y:S02]  /*5f10*/  FMNMX.FTZ R4, R89, R4, !PT ;  /* 0x0000000459047209 */ /* 0x000fe40007810000 */
[----:B------:R-:W-:Y:S02]  /*5f20*/  FSEL R87, R28, -INF , !P0 ;  /* 0xff8000001c577808 */ /* 0x000fe40004000000 */
[C---:B------:R-:W-:Y:S02]  /*5f30*/  ISETP.GT.AND P2, PT, R0.reuse, 0x38, P1 ;  /* 0x000000380000780c */ /* 0x040fe40000f44270 */
[----:B------:R-:W-:Y:S02]  /*5f40*/  ISETP.GT.AND P0, PT, R0, 0x39, P1 ;  /* 0x000000390000780c */ /* 0x000fe40000f04270 */
[----:B------:R-:W-:Y:S02]  /*5f50*/  FMNMX.FTZ R0, R96, R3, !PT ;  /* 0x0000000360007209 */ /* 0x000fe40007810000 */
[----:B------:R-:W-:-:S02]  /*5f60*/  ISETP.LT.OR P3, PT, R2, 0x32, P3 ;  /* 0x000000320200780c */ /* 0x000fc40001f61670 */
[----:B------:R-:W-:Y:S02]  /*5f70*/  FMNMX.FTZ R3, R88, R4, !PT ;  /* 0x0000000458037209 */ /* 0x000fe40007810000 */
[C---:B------:R-:W-:Y:S02]  /*5f80*/  ISETP.LT.OR P1, PT, R2.reuse, 0x39, P2 ;  /* 0x000000390200780c */ /* 0x040fe40001721670 */
[----:B------:R-:W-:Y:S02]  /*5f90*/  FSEL R86, R29, -INF , !P3 ;  /* 0xff8000001d567808 */ /* 0x000fe40005800000 */
[----:B------:R-:W-:Y:S02]  /*5fa0*/  FMNMX.FTZ R0, R95, R0, !PT ;  /* 0x000000005f007209 */ /* 0x000fe40007810000 */
[----:B------:R-:W-:Y:S02]  /*5fb0*/  FMNMX.FTZ R3, R87, R3, !PT ;  /* 0x0000000357037209 */ /* 0x000fe40007810000 */
[----:B------:R-:W-:-:S02]  /*5fc0*/  ISETP.LT.OR P0, PT, R2, 0x3a, P0 ;  /* 0x0000003a0200780c */ /* 0x000fc40000701670 */
[----:B------:R-:W-:Y:S02]  /*5fd0*/  FSEL R85, R27, -INF , !P1 ;  /* 0xff8000001b557808 */ /* 0x000fe40004800000 */
[----:B------:R-:W-:Y:S02]  /*5fe0*/  FMNMX.FTZ R0, R94, R0, !PT ;  /* 0x000000005e007209 */ /* 0x000fe40007810000 */
[----:B------:R-:W-:Y:S02]  /*5ff0*/  FMNMX.FTZ R2, R86, R3, !PT ;  /* 0x0000000356027209 */ /* 0x000fe40007810000 */
[----:B------:R-:W-:Y:S02]  /*6000*/  FSEL R84, R26, -INF , !P0 ;  /* 0xff8000001a547808 */ /* 0x000fe40004000000 */
[----:B------:R-:W-:Y:S02]  /*6010*/  FMNMX.FTZ R0, R93, R0, !PT ;  /* 0x000000005d007209 */ /* 0x000fe40007810000 */
[----:B------:R-:W-:-:S02]  /*6020*/  FMNMX.FTZ R2, R85, R2, !PT ;  /* 0x0000000255027209 */ /* 0x000fc40007810000 */
[----:B------:R-:W-:Y:S02]  /*6030*/  FMNMX.FTZ R4, R92, R0, !PT ;  /* 0x000000005c047209 */ /* 0x000fe40007810000 */
[----:B------:R-:W-:Y:S01]  /*6040*/  FMNMX.FTZ R5, R84, R2, !PT ;  /* 0x0000000254057209 */ /* 0x000fe20007810000 */
[----:B------:R-:W-:Y:S05]  /*6050*/  BRA.DIV ~URZ, `(.L_x_2074) ;  /* 0x00014db27f007947 */ /* 0x000fea000b800000 */
[----:B------:R1:W2:Y:S02]  /*6060*/  SHFL.BFLY PT, R0, R4, 0x2, 0x1f ;  /* 0x0c401f0004007f89 */ /* 0x0002a400000e0000 */
.L_x_2214:
[----:B-12---:R-:W-:Y:S01]  /*6070*/  FMNMX.FTZ R4, R4, R0, !PT ;  /* 0x0000000004047209 */ /* 0x006fe20007810000 */
[----:B------:R-:W-:Y:S05]  /*6080*/  BRA.DIV ~URZ, `(.L_x_2075) ;  /* 0x00014dc27f007947 */ /* 0x000fea000b800000 */
[----:B------:R-:W1:Y:S04]  /*6090*/  SHFL.BFLY PT, R0, R5, 0x2, 0x1f ;  /* 0x0c401f0005007f89 */ /* 0x000e6800000e0000 */
[----:B------:R-:W2:Y:S01]  /*60a0*/  SHFL.BFLY PT, R2, R4, 0x1, 0x1f ;  /* 0x0c201f0004027f89 */ /* 0x000ea200000e0000 */
[----:B-1----:R-:W-:Y:S02]  /*60b0*/  FMNMX.FTZ R5, R5, R0, !PT ;  /* 0x0000000005057209 */ /* 0x002fe40007810000 */
[----:B--2---:R-:W-:-:S03]  /*60c0*/  FMNMX.FTZ R132, R4, R2, !PT ;  /* 0x0000000204847209 */ /* 0x004fc60007810000 */
[----:B------:R1:W2:Y:S04]  /*60d0*/  SHFL.BFLY PT, R3, R5, 0x1, 0x1f ;  /* 0x0c201f0005037f89 */ /* 0x0002a800000e0000 */
.L_x_2215:
[C---:B------:R-:W-:Y:S01]  /*60e0*/  FMUL.FTZ R2, R132.reuse, c[0x0][0x2d0] ;  /* 0x0000b40084027a20 */ /* 0x040fe20000410000 */
[----:B------:R-:W-:Y:S01]  /*60f0*/  FSETP.NEU.FTZ.AND P0, PT, R132, -INF , PT ;  /* 0xff8000008400780b */ /* 0x000fe20003f1d000 */
[----:B------:R-:W-:Y:S01]  /*6100*/  WARPSYNC 0xffffffff ;  /* 0xffffffff00007948 */ /* 0x000fe20003800000 */
[----:B------:R-:W-:Y:S01]  /*6110*/  LDSM.16.MT88.4 R36, [R203+0x800] ;  /* 0x00080000cb24783b */ /* 0x000fe20000004200 */
[----:B------:R-:W-:Y:S02]  /*6120*/  MOV R219, c[0x0][0x2c4] ;  /* 0x0000b10000db7a02 */ /* 0x000fe40000000f00 */
[----:B------:R-:W-:Y:S01]  /*6130*/  FSEL R2, R2, RZ, P0 ;  /* 0x000000ff02027208 */ /* 0x000fe20000000000 */
[----:B------:R-:W-:Y:S01]  /*6140*/  LDSM.16.MT88.4 R44, [R206] ;  /* 0x00000000ce2c783b */ /* 0x000fe20000004200 */
[----:B------:R-:W-:Y:S02]  /*6150*/  ISETP.NE.AND P1, PT, R219, 0x1, PT ;  /* 0x00000001db00780c */ /* 0x000fe40003f25270 */
[----:B------:R-:W-:Y:S01]  /*6160*/  MOV R219, c[0x0][0x32c] ;  /* 0x0000cb0000db7a02 */ /* 0x000fe20000000f00 */
[----:B------:R-:W-:Y:S01]  /*6170*/  FFMA.FTZ R0, R9, c[0x0][0x2d0], -R2 ;  /* 0x0000b40009007a23 */ /* 0x000fe20000010802 */
[----:B------:R-:W-:Y:S01]  /*6180*/  LDSM.16.MT88.4 R40, [R204+0x800] ;  /* 0x00080000cc28783b */ /* 0x000fe20000004200 */
[----:B------:R-:W-:-:S02]  /*6190*/  IADD3 R214, R214, -0x2, RZ ;  /* 0xfffffffed6d67810 */ /* 0x000fc40007ffe0ff */
[----:B------:R3:W-:Y:S01]  /*61a0*/  MUFU.EX2 R113, R0 ;  /* 0x0000000000717308 */ /* 0x0007e20000000800 */
[----:B------:R-:W-:Y:S04]  /*61b0*/  LDSM.16.MT88.4 R28, [R205] ;  /* 0x00000000cd1c783b */ /* 0x000fe80000004200 */
[----:B------:R-:W-:Y:S04]  /*61c0*/  LDSM.16.MT88.4 R68, [R204+0x2000] ;  /* 0x00200000cc44783b */ /* 0x000fe80000004200 */
[----:B------:R-:W-:Y:S04]  /*61d0*/  LDSM.16.MT88.4 R60, [R206+0x800] ;  /* 0x00080000ce3c783b */ /* 0x000fe80000004200 */
[----:B------:R-:W-:Y:S01]  /*61e0*/  LDSM.16.MT88.4 R64, [R205+0x800] ;  /* 0x00080000cd40783b */ /* 0x000fe20000004200 */
[----:B---3--:R-:W-:-:S03]  /*61f0*/  FFMA.FTZ R0, R10, c[0x0][0x2d0], -R2 ;  /* 0x0000b4000a007a23 */ /* 0x008fc60000010802 */
[----:B------:R-:W-:Y:S01]  /*6200*/  LDSM.16.MT88.4 R72, [R206+0x2000] ;  /* 0x00200000ce48783b */ /* 0x000fe20000004200 */
[----:B------:R3:W4:Y:S03]  /*6210*/  MUFU.EX2 R112, R0 ;  /* 0x0000000000707308 */ /* 0x0007260000000800 */
[----:B------:R-:W-:Y:S04]  /*6220*/  LDSM.16.MT88.4 R48, [R203+0x2800] ;  /* 0x00280000cb30783b */ /* 0x000fe80000004200 */
[----:B------:R-:W-:Y:S04]  /*6230*/  LDSM.16.MT88.4 R56, [R205+0x2000] ;  /* 0x00200000cd38783b */ /* 0x000fe80000004200 */
[----:B------:R-:W-:Y:S04]  /*6240*/  LDSM.16.MT88.4 R76, [R206+0x2800] ;  /* 0x00280000ce4c783b */ /* 0x000fe80000004200 */
[----:B------:R-:W-:Y:S01]  /*6250*/  LDSM.16.MT88.4 R80, [R203+0x4000] ;  /* 0x00400000cb50783b */ /* 0x000fe20000004200 */
[----:B---3--:R-:W-:-:S03]  /*6260*/  FFMA.FTZ R0, R11, c[0x0][0x2d0], -R2 ;  /* 0x0000b4000b007a23 */ /* 0x008fc60000010802 */
[----:B------:R-:W3:Y:S01]  /*6270*/  LDSM.16.MT88.4 R8, [R203] ;  /* 0x00000000cb08783b */ /* 0x000ee20000004200 */
[----:B------:R5:W-:Y:S02]  /*6280*/  MUFU.EX2 R117, R0 ;  /* 0x0000000000757308 */ /* 0x000be40000000800 */
[----:B-----5:R-:W-:-:S06]  /*6290*/  FFMA.FTZ R0, R15, c[0x0][0x2d0], -R2 ;  /* 0x0000b4000f007a23 */ /* 0x020fcc0000010802 */
[----:B------:R5:W-:Y:S02]  /*62a0*/  MUFU.EX2 R119, R0 ;  /* 0x0000000000777308 */ /* 0x000be40000000800 */
[--C-:B-----5:R-:W-:Y:S01]  /*62b0*/  FFMA.FTZ R0, R16, c[0x0][0x2d0], -R2.reuse ;  /* 0x0000b40010007a23 */ /* 0x120fe20000010802 */
[----:B--2---:R-:W-:Y:S01]  /*62c0*/  FMNMX.FTZ R16, R3, R5, !PT ;  /* 0x0000000503107209 */ /* 0x004fe20007810000 */
[----:B------:R-:W-:-:S04]  /*62d0*/  FFMA.FTZ R3, R19, c[0x0][0x2d0], -R2 ;  /* 0x0000b40013037a23 */ /* 0x000fc80000010802 */
[----:B------:R2:W-:Y:S01]  /*62e0*/  MUFU.EX2 R129, R0 ;  /* 0x0000000000817308 */ /* 0x0005e20000000800 */
[----:B------:R-:W-:-:S07]  /*62f0*/  FSETP.NEU.FTZ.AND P0, PT, R16, -INF , PT ;  /* 0xff8000001000780b */ /* 0x000fce0003f1d000 */
[----:B------:R5:W-:Y:S01]  /*6300*/  MUFU.EX2 R131, R3 ;  /* 0x0000000300837308 */ /* 0x000be20000000800 */
[----:B--2---:R-:W-:-:S07]  /*6310*/  FFMA.FTZ R0, R18, c[0x0][0x2d0], -R2 ;  /* 0x0000b40012007a23 */ /* 0x004fce0000010802 */
[----:B------:R2:W-:Y:S01]  /*6320*/  MUFU.EX2 R130, R0 ;  /* 0x0000000000827308 */ /* 0x0005e20000000800 */
[----:B-----5:R-:W-:Y:S02]  /*6330*/  FFMA.FTZ R3, R20, c[0x0][0x2d0], -R2 ;  /* 0x0000b40014037a23 */ /* 0x020fe40000010802 */
[----:B------:R-:W5:Y:S05]  /*6340*/  LDSM.16.MT88.4 R20, [R204] ;  /* 0x00000000cc14783b */ /* 0x000f6a0000004200 */
[----:B------:R1:W-:Y:S01]  /*6350*/  MUFU.EX2 R207, R3 ;  /* 0x0000000300cf7308 */ /* 0x0003e20000000800 */
[----:B--2---:R-:W-:-:S05]  /*6360*/  FMUL.FTZ R0, R16, c[0x0][0x2d0] ;  /* 0x0000b40010007a20 */ /* 0x004fca0000410000 */
[----:B------:R-:W-:-:S05]  /*6370*/  FSEL R0, R0, RZ, P0 ;  /* 0x000000ff00007208 */ /* 0x000fca0000000000 */
[----:B-1----:R-:W-:-:S04]  /*6380*/  FFMA.FTZ R3, R6, c[0x0][0x2d0], -R0 ;  /* 0x0000b40006037a23 */ /* 0x002fc80000010800 */
[----:B------:R1:W-:Y:S02]  /*6390*/  MUFU.EX2 R19, R3 ;  /* 0x0000000300137308 */ /* 0x0003e40000000800 */
[----:B-1----:R-:W-:-:S06]  /*63a0*/  FFMA.FTZ R3, R7, c[0x0][0x2d0], -R0 ;  /* 0x0000b40007037a23 */ /* 0x002fcc0000010800 */
[----:B------:R1:W2:Y:S02]  /*63b0*/  MUFU.EX2 R18, R3 ;  /* 0x0000000300127308 */ /* 0x0002a40000000800 */
[----:B-1----:R-:W-:Y:S01]  /*63c0*/  FFMA.FTZ R3, R12, c[0x0][0x2d0], -R0 ;  /* 0x0000b4000c037a23 */ /* 0x002fe20000010800 */
[----:B----4-:R-:W-:-:S05]  /*63d0*/  F2FP.BF16.PACK_AB R12, R112, R113 ;  /* 0x00000071700c723e */ /* 0x010fca00000010ff */
[----:B------:R1:W-:Y:S02]  /*63e0*/  MUFU.EX2 R116, R3 ;  /* 0x0000000300747308 */ /* 0x0003e40000000800 */
[----:B-1----:R-:W-:Y:S01]  /*63f0*/  FFMA.FTZ R3, R13, c[0x0][0x2d0], -R0 ;  /* 0x0000b4000d037a23 */ /* 0x002fe20000010800 */
[----:B--2---:R-:W-:-:S05]  /*6400*/  F2FP.BF16.PACK_AB R13, R18, R19 ;  /* 0x00000013120d723e */ /* 0x004fca00000010ff */
[----:B------:R1:W2:Y:S02]  /*6410*/  MUFU.EX2 R118, R3 ;  /* 0x0000000300767308 */ /* 0x0002a40000000800 */
[----:B-1----:R-:W-:Y:S01]  /*6420*/  FFMA.FTZ R3, R14, c[0x0][0x2d0], -R0 ;  /* 0x0000b4000e037a23 */ /* 0x002fe20000010800 */
[----:B------:R-:W-:Y:S02]  /*6430*/  F2FP.BF16.PACK_AB R14, R119, R117 ;  /* 0x00000075770e723e */ /* 0x000fe400000010ff */
[----:B--2---:R-:W-:-:S03]  /*6440*/  F2FP.BF16.PACK_AB R15, R118, R116 ;  /* 0x00000074760f723e */ /* 0x004fc600000010ff */
[----:B------:R1:W-:Y:S04]  /*6450*/  MUFU.EX2 R128, R3 ;  /* 0x0000000300807308 */ /* 0x0003e80000000800 */
[C---:B---3--:R-:W-:Y:S07]  /*6460*/  HMMA.16816.F32.BF16 R4, R12.reuse, R8, RZ ;  /* 0x000000080c04723c */ /* 0x048fee00000418ff */
[----:B------:R-:W-:Y:S01]  /*6470*/  F2FP.BF16.PACK_AB R8, R130, R129 ;  /* 0x000000818208723e */ /* 0x000fe200000010ff */
[----:B-----5:R-:W-:Y:S01]  /*6480*/  HMMA.16816.F32.BF16 R32, R12, R20, RZ ;  /* 0x000000140c20723c */ /* 0x020fe200000418ff */
[----:B-1----:R-:W-:-:S02]  /*6490*/  FFMA.FTZ R3, R17, c[0x0][0x2d0], -R0 ;  /* 0x0000b40011037a23 */ /* 0x002fc40000010800 */
[----:B------:R-:W-:Y:S02]  /*64a0*/  FADD.FTZ R17, R19, R18 ;  /* 0x0000001213117221 */ /* 0x000fe40000010000 */
[----:B------:R1:W2:Y:S01]  /*64b0*/  MUFU.EX2 R133, R3 ;  /* 0x0000000300857308 */ /* 0x0002a20000000800 */
[--C-:B------:R-:W-:Y:S02]  /*64c0*/  FFMA.FTZ R19, R97, c[0x0][0x2d0], -R2.reuse ;  /* 0x0000b40061137a23 */ /* 0x100fe40000010802 */
[----:B------:R-:W-:Y:S01]  /*64d0*/  HMMA.16816.F32.BF16 R20, R12, R22, RZ ;  /* 0x000000160c14723c */ /* 0x000fe200000418ff */
[----:B------:R-:W-:Y:S02]  /*64e0*/  FADD.FTZ R17, R116, R17 ;  /* 0x0000001174117221 */ /* 0x000fe40000010000 */
[----:B------:R-:W-:-:S05]  /*64f0*/  FFMA.FTZ R18, R96, c[0x0][0x2d0], -R2 ;  /* 0x0000b40060127a23 */ /* 0x000fca0000010802 */
[----:B------:R-:W-:Y:S01]  /*6500*/  HMMA.16816.F32.BF16 R52, R12, R46, RZ ;  /* 0x0000002e0c34723c */ /* 0x000fe200000418ff */
[----:B-1----:R-:W-:Y:S01]  /*6510*/  FFMA.FTZ R3, R24, c[0x0][0x2d0], -R0 ;  /* 0x0000b40018037a23 */ /* 0x002fe20000010800 */
[----:B--2---:R-:W-:-:S03]  /*6520*/  F2FP.BF16.PACK_AB R9, R133, R128 ;  /* 0x000000808509723e */ /* 0x004fc600000010ff */
[----:B------:R1:W-:Y:S02]  /*6530*/  MUFU.EX2 R134, R3 ;  /* 0x0000000300867308 */ /* 0x0003e40000000800 */
[----:B-1----:R-:W-:Y:S02]  /*6540*/  FFMA.FTZ R3, R25, c[0x0][0x2d0], -R0 ;  /* 0x0000b40019037a23 */ /* 0x002fe40000010800 */
[----:B------:R-:W-:Y:S04]  /*6550*/  HMMA.16816.F32.BF16 R24, R12, R10, RZ ;  /* 0x0000000a0c18723c */ /* 0x000fe800000418ff */
[----:B------:R-:W1:Y:S03]  /*6560*/  MUFU.EX2 R212, R3 ;  /* 0x0000000300d47308 */ /* 0x000e660000000800 */
[----:B------:R-:W-:-:S02]  /*6570*/  F2FP.BF16.PACK_AB R10, R207, R131 ;  /* 0x00000083cf0a723e */ /* 0x000fc400000010ff */
        /* <DEDUP_REMOVED lines=49> */
[--C-:B------:R-:W-:Y:S01]  /*6890*/  FFMA.FTZ R32, R86, c[0x0][0x2d0], -R0.reuse ;  /* 0x0000b40056207a23 */ /* 0x100fe20000010800 */
[----:B------:R-:W-:Y:S01]  /*68a0*/  HMMA.16816.F32.BF16 R28, R12, R82, RZ ;  /* 0x000000520c1c723c */ /* 0x000fe200000418ff */
[----:B------:R-:W-:-:S07]  /*68b0*/  FFMA.FTZ R33, R84, c[0x0][0x2d0], -R0 ;  /* 0x0000b40054217a23 */ /* 0x000fce0000010800 */
[----:B------:R-:W-:Y:S07]  /*68c0*/  HMMA.16816.F32.BF16 R144, R8, R36, R4 ;  /* 0x000000240890723c */ /* 0x000fee0000041804 */
[--C-:B------:R-:W-:Y:S01]  /*68d0*/  FFMA.FTZ R36, R93, c[0x0][0x2d0], -R2.reuse ;  /* 0x0000b4005d247a23 */ /* 0x100fe20000010802 */
[----:B-1----:R-:W-:Y:S08]  /*68e0*/  HMMA.16816.F32.BF16 R4, R12, R40, RZ ;  /* 0x000000280c04723c */ /* 0x002ff000000418ff */
[C---:B------:R-:W-:Y:S07]  /*68f0*/  HMMA.16816.F32.BF16 R100, R8.reuse, R34, R20 ;  /* 0x000000220864723c */ /* 0x040fee0000041814 */
[----:B------:R-:W-:Y:S01]  /*6900*/  FFMA.FTZ R35, R92, c[0x0][0x2d0], -R2 ;  /* 0x0000b4005c237a23 */ /* 0x000fe20000010802 */
[----:B------:R-:W-:Y:S01]  /*6910*/  HMMA.16816.F32.BF16 R136, R8, R62, R28 ;  /* 0x0000003e0888723c */ /* 0x000fe2000004181c */
[----:B------:R-:W1:Y:S01]  /*6920*/  LDSM.16.MT88.4 R28, [R203+0x6000] ;  /* 0x00600000cb1c783b */ /* 0x000e620000004200 */
[----:B------:R-:W-:-:S06]  /*6930*/  FFMA.FTZ R34, R85, c[0x0][0x2d0], -R0 ;  /* 0x0000b40055227a23 */ /* 0x000fcc0000010800 */
[----:B------:R-:W-:Y:S08]  /*6940*/  HMMA.16816.F32.BF16 R20, R12, R46, RZ ;  /* 0x0000002e0c14723c */ /* 0x000ff000000418ff */
[----:B--2---:R-:W-:Y:S08]  /*6950*/  HMMA.16816.F32.BF16 R108, R8, R24, R4 ;  /* 0x00000018086c723c */ /* 0x004ff00000041804 */
[----:B------:R-:W-:Y:S08]  /*6960*/  HMMA.16816.F32.BF16 R4, R12, R42, RZ ;  /* 0x0000002a0c04723c */ /* 0x000ff000000418ff */
[C---:B------:R-:W-:Y:S01]  /*6970*/  HMMA.16816.F32.BF16 R104, R8.reuse, R38, R20 ;  /* 0x000000260868723c */ /* 0x040fe20000041814 */
[----:B------:R-:W2:Y:S11]  /*6980*/  LDSM.16.MT88.4 R20, [R203+0x6800] ;  /* 0x00680000cb14783b */ /* 0x000eb60000004200 */
[----:B------:R-:W-:Y:S04]  /*6990*/  @!UPT UIADD3 URZ, URZ, URZ, URZ ;  /* 0x0000003f3f3ff290 */ /* 0x000fe8000fffe03f */
[----:B------:R-:W-:Y:S01]  /*69a0*/  HMMA.16816.F32.BF16 R112, R8, R26, R4 ;  /* 0x0000001a0870723c */ /* 0x000fe20000041804 */
[----:B------:R-:W3:Y:S07]  /*69b0*/  LDSM.16.MT88.4 R24, [R204+0x6000] ;  /* 0x00600000cc18783b */ /* 0x000eee0000004200 */
[----:B-1----:R-:W-:Y:S07]  /*69c0*/  HMMA.16816.F32.BF16 R4, R12, R28, RZ ;  /* 0x0000001c0c04723c */ /* 0x002fee00000418ff */
[----:B------:R-:W-:-:S02]  /*69d0*/  FFMA.FTZ R29, R99, c[0x0][0x2d0], -R2 ;  /* 0x0000b400631d7a23 */ /* 0x000fc40000010802 */
[--C-:B------:R-:W-:Y:S11]  /*69e0*/  FFMA.FTZ R28, R98, c[0x0][0x2d0], -R2.reuse ;  /* 0x0000b400621c7a23 */ /* 0x100ff60000010802 */
[----:B------:R-:W-:Y:S04]  /*69f0*/  @!UPT UIADD3 URZ, URZ, URZ, URZ ;  /* 0x0000003f3f3ff290 */ /* 0x000fe8000fffe03f */
[----:B--2---:R-:W-:Y:S08]  /*6a00*/  HMMA.16816.F32.BF16 R124, R8, R20, R4 ;  /* 0x00000014087c723c */ /* 0x004ff00000041804 */
[----:B------:R-:W-:Y:S07]  /*6a10*/  HMMA.16816.F32.BF16 R4, R12, R30, RZ ;  /* 0x0000001e0c04723c */ /* 0x000fee00000418ff */
[----:B------:R-:W-:-:S02]  /*6a20*/  FFMA.FTZ R30, R95, c[0x0][0x2d0], -R2 ;  /* 0x0000b4005f1e7a23 */ /* 0x000fc40000010802 */
[----:B------:R-:W-:Y:S02]  /*6a30*/  FFMA.FTZ R31, R94, c[0x0][0x2d0], -R2 ;  /* 0x0000b4005e1f7a23 */ /* 0x000fe40000010802 */
[----:B------:R-:W-:-:S04]  /*6a40*/  FADD.FTZ R2, R131, R3 ;  /* 0x0000000383027221 */ /* 0x000fc80000010000 */
[----:B------:R-:W-:-:S09]  /*6a50*/  FADD.FTZ R2, R207, R2 ;  /* 0x00000002cf027221 */ /* 0x000fd20000010000 */
[----:B------:R-:W-:Y:S01]  /*6a60*/  HMMA.16816.F32.BF16 R120, R8, R22, R4 ;  /* 0x000000160878723c */ /* 0x000fe20000041804 */
[----:B------:R-:W1:Y:S06]  /*6a70*/  LDSM.16.MT88.4 R20, [R204+0x6800] ;  /* 0x00680000cc14783b */ /* 0x000e6c0000004200 */
[----:B------:R-:W-:-:S04]  /*6a80*/  FADD.FTZ R4, R118, R17 ;  /* 0x0000001176047221 */ /* 0x000fc80000010000 */
[----:B------:R-:W-:Y:S02]  /*6a90*/  FADD.FTZ R17, R128, R4 ;  /* 0x0000000480117221 */ /* 0x000fe40000010000 */
[----:B---3--:R-:W-:Y:S01]  /*6aa0*/  HMMA.16816.F32.BF16 R4, R12, R24, RZ ;  /* 0x000000180c04723c */ /* 0x008fe200000418ff */
[----:B------:R-:W-:Y:S01]  /*6ab0*/  MUFU.EX2 R25, R28 ;  /* 0x0000001c00197308 */ /* 0x000fe20000000800 */
[----:B------:R-:W-:Y:S02]  /*6ac0*/  FADD.FTZ R3, R133, R17 ;  /* 0x0000001185037221 */ /* 0x000fe40000010000 */
[----:B------:R-:W-:Y:S02]  /*6ad0*/  FFMA.FTZ R17, R89, c[0x0][0x2d0], -R0 ;  /* 0x0000b40059117a23 */ /* 0x000fe40000010800 */
[----:B------:R-:W-:-:S03]  /*6ae0*/  FADD.FTZ R3, R134, R3 ;  /* 0x0000000386037221 */ /* 0x000fc60000010000 */
[----:B------:R2:W-:Y:S02]  /*6af0*/  MUFU.EX2 R24, R18 ;  /* 0x0000001200187308 */ /* 0x0005e40000000800 */
[--C-:B--2---:R-:W-:Y:S11]  /*6b00*/  FFMA.FTZ R18, R90, c[0x0][0x2d0], -R0.reuse ;  /* 0x0000b4005a127a23 */ /* 0x104ff60000010800 */
[----:B------:R-:W-:Y:S02]  /*6b10*/  @!UPT UIADD3 URZ, URZ, URZ, URZ ;  /* 0x0000003f3f3ff290 */ /* 0x000fe4000fffe03f */
[----:B-1----:R-:W-:Y:S01]  /*6b20*/  HMMA.16816.F32.BF16 R116, R8, R20, R4 ;  /* 0x000000140874723c */ /* 0x002fe20000041804 */
[----:B------:R-:W-:Y:S07]  /*6b30*/  MUFU.EX2 R21, R30 ;  /* 0x0000001e00157308 */ /* 0x000fee0000000800 */
[----:B------:R-:W-:Y:S01]  /*6b40*/  HMMA.16816.F32.BF16 R4, R12, R26, RZ ;  /* 0x0000001a0c04723c */ /* 0x000fe200000418ff */
[----:B------:R-:W-:Y:S08]  /*6b50*/  MUFU.EX2 R27, R29 ;  /* 0x0000001d001b7308 */ /* 0x000ff00000000800 */
[----:B------:R1:W2:Y:S08]  /*6b60*/  MUFU.EX2 R20, R31 ;  /* 0x0000001f00147308 */ /* 0x0002b00000000800 */
[----:B------:R3:W4:Y:S07]  /*6b70*/  MUFU.EX2 R26, R19 ;  /* 0x00000013001a7308 */ /* 0x00072e0000000800 */
[----:B------:R-:W-:Y:S01]  /*6b80*/  HMMA.16816.F32.BF16 R64, R8, R22, R4 ;  /* 0x000000160840723c */ /* 0x000fe20000041804 */
[----:B-1----:R-:W1:Y:S01]  /*6b90*/  LDSM.16.MT88.4 R28, [R206+0x6000] ;  /* 0x00600000ce1c783b */ /* 0x002e620000004200 */
[----:B--2---:R-:W-:Y:S01]  /*6ba0*/  F2FP.BF16.PACK_AB R128, R20, R21 ;  /* 0x000000151480723e */ /* 0x004fe200000010ff */
[----:B------:R-:W-:Y:S04]  /*6bb0*/  MUFU.EX2 R18, R18 ;  /* 0x0000001200127308 */ /* 0x000fe80000000800 */
[--C-:B------:R-:W-:Y:S01]  /*6bc0*/  FFMA.FTZ R7, R88, c[0x0][0x2d0], -R0.reuse ;  /* 0x0000b40058077a23 */ /* 0x100fe20000010800 */
[----:B------:R-:W-:Y:S01]  /*6bd0*/  F2FP.BF16.PACK_AB R4, R25, R27 ;  /* 0x0000001b1904723e */ /* 0x000fe200000010ff */
[--C-:B---3--:R-:W-:Y:S01]  /*6be0*/  FFMA.FTZ R19, R91, c[0x0][0x2d0], -R0.reuse ;  /* 0x0000b4005b137a23 */ /* 0x108fe20000010800 */
[----:B----4-:R-:W-:Y:S01]  /*6bf0*/  F2FP.BF16.PACK_AB R6, R24, R26 ;  /* 0x0000001a1806723e */ /* 0x010fe200000010ff */
[----:B------:R-:W-:-:S02]  /*6c00*/  FFMA.FTZ R5, R87, c[0x0][0x2d0], -R0 ;  /* 0x0000b40057057a23 */ /* 0x000fc40000010800 */
[----:B------:R-:W-:Y:S01]  /*6c10*/  FADD.FTZ R0, R27, R2 ;  /* 0x000000021b007221 */ /* 0x000fe20000010000 */
[----:B------:R-:W-:Y:S01]  /*6c20*/  MUFU.EX2 R7, R7 ;  /* 0x0000000700077308 */ /* 0x000fe20000000800 */
[----:B------:R-:W-:Y:S02]  /*6c30*/  FADD.FTZ R2, R212, R3 ;  /* 0x00000003d4027221 */ /* 0x000fe40000010000 */
[----:B------:R-:W-:-:S04]  /*6c40*/  FADD.FTZ R0, R25, R0 ;  /* 0x0000000019007221 */ /* 0x000fc80000010000 */
[----:B------:R-:W-:-:S04]  /*6c50*/  FADD.FTZ R0, R26, R0 ;  /* 0x000000001a007221 */ /* 0x000fc80000010000 */
[----:B------:R-:W-:Y:S02]  /*6c60*/  FADD.FTZ R0, R24, R0 ;  /* 0x0000000018007221 */ /* 0x000fe40000010000 */
[----:B------:R-:W2:Y:S02]  /*6c70*/  LDSM.16.MT88.4 R24, [R206+0x6800] ;  /* 0x00680000ce18783b */ /* 0x000ea40000004200 */
[----:B------:R-:W-:-:S04]  /*6c80*/  FADD.FTZ R0, R21, R0 ;  /* 0x0000000015007221 */ /* 0x000fc80000010000 */
[----:B------:R-:W-:Y:S02]  /*6c90*/  FADD.FTZ R3, R20, R0 ;  /* 0x0000000014037221 */ /* 0x000fe40000010000 */
[----:B-1----:R-:W-:Y:S01]  /*6ca0*/  HMMA.16816.F32.BF16 R20, R12, R28, RZ ;  /* 0x0000001c0c14723c */ /* 0x002fe200000418ff */
[----:B------:R-:W-:Y:S08]  /*6cb0*/  MUFU.EX2 R29, R36 ;  /* 0x00000024001d7308 */ /* 0x000ff00000000800 */
[----:B------:R-:W1:Y:S02]  /*6cc0*/  MUFU.EX2 R28, R35 ;  /* 0x00000023001c7308 */ /* 0x000e640000000800 */
[----:B-1----:R-:W-:Y:S11]  /*6cd0*/  F2FP.BF16.PACK_AB R130, R28, R29 ;  /* 0x0000001d1c82723e */ /* 0x002ff600000010ff */
[----:B------:R-:W-:Y:S02]  /*6ce0*/  @!UPT UIADD3 URZ, URZ, URZ, URZ ;  /* 0x0000003f3f3ff290 */ /* 0x000fe4000fffe03f */
[----:B--2---:R-:W-:Y:S01]  /*6cf0*/  HMMA.16816.F32.BF16 R48, R8, R24, R20 ;  /* 0x000000180830723c */ /* 0x004fe20000041814 */
[----:B------:R-:W1:Y:S07]  /*6d00*/  MUFU.EX2 R25, R19 ;  /* 0x0000001300197308 */ /* 0x000e6e0000000800 */
[----:B------:R-:W-:Y:S01]  /*6d10*/  HMMA.16816.F32.BF16 R20, R12, R30, RZ ;  /* 0x0000001e0c14723c */ /* 0x000fe200000418ff */
[----:B------:R-:W2:Y:S01]  /*6d20*/  MUFU.EX2 R24, R17 ;  /* 0x0000001100187308 */ /* 0x000ea20000000800 */
[----:B-1----:R-:W-:-:S07]  /*6d30*/  FADD.FTZ R0, R25, R2 ;  /* 0x0000000219007221 */ /* 0x002fce0000010000 */
[----:B------:R1:W3:Y:S01]  /*6d40*/  MUFU.EX2 R19, R5 ;  /* 0x0000000500137308 */ /* 0x0002e20000000800 */
[----:B------:R-:W-:Y:S02]  /*6d50*/  FADD.FTZ R2, R18, R0 ;  /* 0x0000000012027221 */ /* 0x000fe40000010000 */
[----:B------:R-:W-:Y:S02]  /*6d60*/  FADD.FTZ R0, R29, R3 ;  /* 0x000000031d007221 */ /* 0x000fe40000010000 */
[----:B--2---:R-:W-:-:S03]  /*6d70*/  FADD.FTZ R2, R24, R2 ;  /* 0x0000000218027221 */ /* 0x004fc60000010000 */
[----:B------:R-:W2:Y:S01]  /*6d80*/  MUFU.EX2 R17, R32 ;  /* 0x0000002000117308 */ /* 0x000ea20000000800 */
[----:B------:R-:W-:Y:S02]  /*6d90*/  FADD.FTZ R225, R28, R0 ;  /* 0x000000001ce17221 */ /* 0x000fe40000010000 */
[C---:B------:R-:W-:Y:S01]  /*6da0*/  FADD.FTZ R0, R7.reuse, R2 ;  /* 0x0000000207007221 */ /* 0x040fe20000010000 */
[----:B------:R-:W-:-:S03]  /*6db0*/  F2FP.BF16.PACK_AB R7, R7, R24 ;  /* 0x000000180707723e */ /* 0x000fc600000010ff */
[----:B------:R-:W-:Y:S01]  /*6dc0*/  HMMA.16816.F32.BF16 R40, R8, R26, R20 ;  /* 0x0000001a0828723c */ /* 0x000fe20000041814 */
[----:B------:R-:W4:Y:S01]  /*6dd0*/  LDSM.16.MT88.4 R20, [R205+0x6000] ;  /* 0x00600000cd14783b */ /* 0x000f220000004200 */
[----:B-1----:R-:W-:Y:S01]  /*6de0*/  F2FP.BF16.PACK_AB R5, R18, R25 ;  /* 0x000000191205723e */ /* 0x002fe200000010ff */
[----:B------:R-:W1:Y:S01]  /*6df0*/  MUFU.EX2 R3, R34 ;  /* 0x0000002200037308 */ /* 0x000e620000000800 */
[----:B---3--:R-:W-:Y:S01]  /*6e00*/  FADD.FTZ R0, R19, R0 ;  /* 0x0000000013007221 */ /* 0x008fe20000010000 */
[----:B--2---:R-:W-:-:S06]  /*6e10*/  F2FP.BF16.PACK_AB R129, R17, R19 ;  /* 0x000000131181723e */ /* 0x004fcc00000010ff */
[----:B------:R-:W2:Y:S01]  /*6e20*/  MUFU.EX2 R2, R33 ;  /* 0x0000002100027308 */ /* 0x000ea20000000800 */
[----:B------:R-:W-:-:S04]  /*6e30*/  FADD.FTZ R0, R17, R0 ;  /* 0x0000000011007221 */ /* 0x000fc80000010000 */
[----:B-1----:R-:W-:Y:S01]  /*6e40*/  FADD.FTZ R0, R3, R0 ;  /* 0x0000000003007221 */ /* 0x002fe20000010000 */
[----:B--2---:R-:W-:-:S03]  /*6e50*/  F2FP.BF16.PACK_AB R131, R2, R3 ;  /* 0x000000030283723e */ /* 0x004fc600000010ff */
[----:B------:R-:W-:Y:S01]  /*6e60*/  FADD.FTZ R221, R2, R0 ;  /* 0x0000000002dd7221 */ /* 0x000fe20000010000 */
[----:B------:R-:W-:Y:S01]  /*6e70*/  MOV R0, R242 ;  /* 0x000000f200007202 */ /* 0x000fe20000000f00 */
[----:B------:R-:W-:-:S05]  /*6e80*/  @P1 IMAD.HI.U32 R2, R242, c[0x0][0x2c8], RZ ;  /* 0x0000b200f2021a27 */ /* 0x000fca00078e00ff */
[----:B------:R-:W-:Y:S02]  /*6e90*/  @P1 SHF.R.U32.HI R0, RZ, c[0x0][0x2cc], R2 ;  /* 0x0000b300ff001a19 */ /* 0x000fe40000011602 */
[----:B------:R-:W-:Y:S02]  /*6ea0*/  ISETP.GE.AND P1, PT, R219, 0x1, PT ;  /* 0x00000001db00780c */ /* 0x000fe40003f26270 */
[----:B------:R-:W-:Y:S01]  /*6eb0*/  IADD3 R2, R213, R0, RZ ;  /* 0x00000000d5027210 */ /* 0x000fe20007ffe0ff */
[----:B----4-:R-:W-:Y:S03]  /*6ec0*/  HMMA.16816.F32.BF16 R24, R12, R20, RZ ;  /* 0x000000140c18723c */ /* 0x010fe600000418ff */
[----:B------:R-:W-:-:S05]  /*6ed0*/  IADD3 R0, R2, c[0x0][0x328], RZ ;  /* 0x0000ca0002007a10 */ /* 0x000fca0007ffe0ff */
        /* <DEDUP_REMOVED lines=113> */
.L_x_2078:
[----:B------:R-:W-:-:S04]  /*75f0*/  MOV R2, 0x1 ;  /* 0x0000000100027802 */ /* 0x000fc80000000f00 */
[----:B------:R-:W-:-:S13]  /*7600*/  ISETP.NE.AND P0, PT, R2, c[0x0][0x32c], PT ;  /* 0x0000cb0002007a0c */ /* 0x000fda0003f05270 */
[----:B------:R-:W-:-:S05]  /*7610*/  @P0 IMAD.HI.U32 R2, R3, c[0x0][0x330], RZ ;  /* 0x0000cc0003020a27 */ /* 0x000fca00078e00ff */
[----:B------:R-:W-:Y:S02]  /*7620*/  @P0 SHF.R.U32.HI R3, RZ, c[0x0][0x334], R2 ;  /* 0x0000cd00ff030a19 */ /* 0x000fe40000011602 */
.L_x_2079:
[----:B------:R-:W-:Y:S05]  /*7630*/  BSYNC B0 ;  /* 0x0000000000007941 */ /* 0x000fea0003800000 */
.L_x_2077:
[----:B------:R-:W-:-:S05]  /*7640*/  MOV R2, c[0x0][0x32c] ;  /* 0x0000cb0000027a02 */ /* 0x000fca0000000f00 */
[----:B------:R-:W-:-:S05]  /*7650*/  IMAD R3, R3, R2, c[0x0][0x32c] ;  /* 0x0000cb0003037624 */ /* 0x000fca00078e0202 */
[----:B------:R-:W-:-:S04]  /*7660*/  IMNMX R0, R0, R3, PT ;  /* 0x0000000300007217 */ /* 0x000fc80003800200 */
.L_x_2076:
        /* <DEDUP_REMOVED lines=8> */
.L_x_2101:
        /* <DEDUP_REMOVED lines=8> */
[----:B------:R1:W1:Y:S04]  /*7770*/  LDSM.16.M88.4 R24, [R200+0x1000] ;  /* 0x00100000c818783b */ /* 0x0002680000000200 */
[----:B------:R1:W1:Y:S04]  /*7780*/  LDSM.16.M88.4 R168, [R200+0x1800] ;  /* 0x00180000c8a8783b */ /* 0x0002680000000200 */
[----:B------:R1:W1:Y:S04]  /*7790*/  LDSM.16.M88.4 R172, [R209] ;  /* 0x00000000d1ac783b */ /* 0x0002680000000200 */
[----:B------:R1:W1:Y:S04]  /*77a0*/  LDSM.16.M88.4 R176, [R135] ;  /* 0x0000000087b0783b */ /* 0x0002680000000200 */
[----:B------:R1:W1:Y:S04]  /*77b0*/  LDSM.16.M88.4 R180, [R135+0x800] ;  /* 0x0008000087b4783b */ /* 0x0002680000000200 */
[----:B------:R1:W1:Y:S04]  /*77c0*/  LDSM.16.M88.4 R184, [R135+0x1000] ;  /* 0x0010000087b8783b */ /* 0x0002680000000200 */
[----:B------:R1:W1:Y:S01]  /*77d0*/  LDSM.16.M88.4 R188, [R135+0x1800] ;  /* 0x0018000087bc783b */ /* 0x0002620000000200 */
[----:B------:R-:W-:-:S05]  /*77e0*/  @P0 BRA `(.L_x_2082) ;  /* 0x0000050000000947 */ /* 0x000fca0003800000 */
[----:B------:R-:W-:Y:S01]  /*77f0*/  SHF.R.S32.HI R0, RZ, 0x1f, R218 ;  /* 0x0000001fff007819 */ /* 0x000fe200000114da */
[----:B------:R-:W-:Y:S01]  /*7800*/  IMAD.WIDE.U32 R2, R218, c[0x0][0x208], RZ ;  /* 0x00008200da027a25 */ /* 0x000fe200078e00ff */
[----:B------:R-:W-:Y:S02]  /*7810*/  SHF.R.S32.HI R4, RZ, 0x1f, R216 ;  /* 0x0000001fff047819 */ /* 0x000fe400000114d8 */
[----:B------:R-:W-:Y:S01]  /*7820*/  SHF.R.S32.HI R6, RZ, 0x1f, R222 ;  /* 0x0000001fff067819 */ /* 0x000fe200000114de */
[----:B------:R-:W-:Y:S01]  /*7830*/  IMAD R0, R0, c[0x0][0x208], RZ ;  /* 0x0000820000007a24 */ /* 0x000fe200078e02ff */
[----:B------:R-:W-:Y:S01]  /*7840*/  SHF.R.S32.HI R5, RZ, 0x1f, R224 ;  /* 0x0000001fff057819 */ /* 0x000fe200000114e0 */
[----:B------:R-:W-:Y:S01]  /*7850*/  IMAD R4, R4, c[0x0][0x218], RZ ;  /* 0x0000860004047a24 */ /* 0x000fe200078e02ff */
[----:B------:R-:W-:Y:S01]  /*7860*/  SHF.R.S32.HI R7, RZ, 0x1f, R223 ;  /* 0x0000001fff077819 */ /* 0x000fe200000114df */
[----:B------:R-:W-:Y:S01]  /*7870*/  IMAD R0, R218, c[0x0][0x20c], R0 ;  /* 0x00008300da007a24 */ /* 0x000fe200078e0200 */
[----:B------:R-:W-:Y:S01]  /*7880*/  SHF.L.U64.HI R23, R222, 0x1, R6 ;  /* 0x00000001de177819 */ /* 0x000fe20000010206 */
[----:B------:R-:W-:Y:S01]  /*7890*/  IMAD R4, R216, c[0x0][0x21c], R4 ;  /* 0x00008700d8047a24 */ /* 0x000fe200078e0204 */
[----:B------:R-:W-:Y:S01]  /*78a0*/  SHF.R.S32.HI R6, RZ, 0x1f, R217 ;  /* 0x0000001fff067819 */ /* 0x000fe200000114d9 */
[----:B------:R-:W-:Y:S01]  /*78b0*/  IMAD.IADD R3, R3, 0x1, R0 ;  /* 0x0000000103037824 */ /* 0x000fe200078e0200 */
[C---:B------:R-:W-:Y:S01]  /*78c0*/  SHF.L.U64.HI R28, R224.reuse, 0x1, R5 ;  /* 0x00000001e01c7819 */ /* 0x040fe20000010205 */
[----:B------:R-:W-:Y:S01]  /*78d0*/  IMAD.SHL.U32 R132, R224, 0x2, RZ ;  /* 0x00000002e0847824 */ /* 0x000fe200078e00ff */
[----:B------:R-:W-:Y:S01]  /*78e0*/  SHF.L.U64.HI R22, R223, 0x1, R7 ;  /* 0x00000001df167819 */ /* 0x000fe20000010207 */
[----:B------:R-:W-:Y:S01]  /*78f0*/  IMAD.WIDE.U32 R2, R216, c[0x0][0x218], R2 ;  /* 0x00008600d8027a25 */ /* 0x000fe200078e0002 */
[----:B------:R-:W-:Y:S03]  /*7900*/  SHF.L.U64.HI R21, R217, 0x1, R6 ;  /* 0x00000001d9157819 */ /* 0x000fe60000010206 */
[----:B------:R-:W-:Y:S01]  /*7910*/  IMAD.SHL.U32 R31, R222, 0x2, RZ ;  /* 0x00000002de1f7824 */ /* 0x000fe200078e00ff */
[----:B------:R-:W-:Y:S01]  /*7920*/  IADD3 R0, P0, R238, R2, RZ ;  /* 0x00000002ee007210 */ /* 0x000fe20007f1e0ff */
[----:B------:R-:W-:Y:S02]  /*7930*/  IMAD.SHL.U32 R30, R223, 0x2, RZ ;  /* 0x00000002df1e7824 */ /* 0x000fe400078e00ff */
[----:B------:R-:W-:Y:S01]  /*7940*/  IMAD.SHL.U32 R29, R217, 0x2, RZ ;  /* 0x00000002d91d7824 */ /* 0x000fe200078e00ff */
[----:B------:R-:W-:Y:S02]  /*7950*/  IADD3.X R2, R241, R3, R4, P0, !PT ;  /* 0x00000003f1027210 */ /* 0x000fe400007fe404 */
[C---:B------:R-:W-:Y:S04]  /*7960*/  LEA R20, P0, R0.reuse, c[0x0][0x1f8], 0x1 ;  /* 0x00007e0000147a11 */ /* 0x040fe800078008ff */
[----:B------:R-:W-:Y:S01]  /*7970*/  LEA.HI.X R5, R0, c[0x0][0x1fc], R2, 0x1, P0 ;  /* 0x00007f0000057a11 */ /* 0x000fe200000f0c02 */
[----:B------:R-:W-:-:S06]  /*7980*/  BRA.DIV ~URZ, `(.L_x_2083) ;  /* 0x000135b27f007947 */ /* 0x000fcc000b800000 */
[----:B------:R4:W3:Y:S02]  /*7990*/  SHFL.IDX PT, R4, R5, RZ, 0x181f ;  /* 0x00181fff05047589 */ /* 0x0008e400000e0000 */
.L_x_2216:
[----:B------:R-:W-:-:S05]  /*79a0*/  BRA.DIV ~URZ, `(.L_x_2084) ;  /* 0x000136027f007947 */ /* 0x000fca000b800000 */
[----:B------:R-:W5:Y:S01]  /*79b0*/  SHFL.IDX PT, R0, R20, RZ, 0x181f ;  /* 0x00181fff14007589 */ /* 0x000f6200000e0000 */
[----:B------:R-:W-:Y:S02]  /*79c0*/  ISETP.GE.AND P1, PT, R217, c[0x0][0x1d4], PT ;  /* 0x00007500d9007a0c */ /* 0x000fe40003f26270 */
[----:B------:R-:W-:Y:S04]  /*79d0*/  ISETP.GE.AND P3, PT, R223, c[0x0][0x1d4], PT ;  /* 0x00007500df007a0c */ /* 0x000fe80003f66270 */
[----:B------:R-:W-:Y:S02]  /*79e0*/  SEL R15, RZ, 0x10, P3 ;  /* 0x00000010ff0f7807 */ /* 0x000fe40001800000 */
[C---:B-----5:R-:W-:Y:S02]  /*79f0*/  IADD3 R2, P0, R0.reuse, R29, RZ ;  /* 0x0000001d00027210 */ /* 0x060fe40007f1e0ff */
[----:B------:R-:W-:Y:S03]  /*7a00*/  IADD3 R6, P2, R0, R31, RZ ;  /* 0x0000001f00067210 */ /* 0x000fe60007f5e0ff */
[----:B---3--:R-:W-:Y:S01]  /*7a10*/  IMAD.X R3, R4, 0x1, R21, P0 ;  /* 0x0000000104037824 */ /* 0x008fe200000e0615 */
[----:B------:R-:W-:Y:S01]  /*7a20*/  IADD3 R12, P0, R0, R30, RZ ;  /* 0x0000001e000c7210 */ /* 0x000fe20007f1e0ff */
[C---:B------:R-:W-:Y:S03]  /*7a30*/  IMAD.X R7, R4.reuse, 0x1, R23, P2 ;  /* 0x0000000104077824 */ /* 0x040fe600010e0617 */
[----:B------:R-:W-:Y:S01]  /*7a40*/  @!PT LDS RZ, [RZ] ;  /* 0x00000000fffff984 */ /* 0x000fe20000000800 */
[----:B------:R-:W-:Y:S01]  /*7a50*/  @!PT LDS RZ, [RZ] ;  /* 0x00000000fffff984 */ /* 0x000fe20000000800 */
[----:B------:R3:W-:Y:S01]  /*7a60*/  LDGSTS.E.BYPASS.LTC128B.128 [R215+0x100], [R2.64], !P1 ;  /* 0x0010000002d77fae */ /* 0x0007e2000c901d46 */
[----:B------:R-:W-:Y:S05]  /*7a70*/  IMAD.X R13, R4, 0x1, R22, P0 ;  /* 0x00000001040d7824 */ /* 0x000fea00000e0616 */
[----:B------:R5:W-:Y:S01]  /*7a80*/  LDGSTS.E.BYPASS.LTC128B.128 [R215+0x2100], [R12.64], !P3 ;  /* 0x021000000cd77fae */ /* 0x000be2000d901d46 */
[----:B---3--:R-:W-:Y:S03]  /*7a90*/  IADD3 R2, P0, R0, R132, RZ ;  /* 0x0000008400027210 */ /* 0x008fe60007f1e0ff */
[----:B------:R-:W3:Y:S02]  /*7aa0*/  SHFL.IDX PT, R0, R20, 0x1, 0x181f ;  /* 0x00381f0014007f89 */ /* 0x000ee400000e0000 */
[----:B------:R-:W-:Y:S01]  /*7ab0*/  IMAD.X R3, R4, 0x1, R28, P0 ;  /* 0x0000000104037824 */ /* 0x000fe200000e061c */
[----:B-----5:R-:W-:Y:S01]  /*7ac0*/  SEL R12, RZ, 0x10, P1 ;  /* 0x00000010ff0c7807 */ /* 0x020fe20000800000 */
[----:B------:R5:W4:Y:S01]  /*7ad0*/  SHFL.IDX PT, R4, R5, 0x1, 0x181f ;  /* 0x00381f0005047f89 */ /* 0x000b2200000e0000 */
[----:B------:R-:W-:Y:S02]  /*7ae0*/  ISETP.GE.AND P1, PT, R222, c[0x0][0x1d4], PT ;  /* 0x00007500de007a0c */ /* 0x000fe40003f26270 */
[----:B------:R-:W-:Y:S02]  /*7af0*/  ISETP.GE.AND P0, PT, R224, c[0x0][0x1d4], PT ;  /* 0x00007500e0007a0c */ /* 0x000fe40003f06270 */
[----:B------:R-:W-:Y:S09]  /*7b00*/  SEL R14, RZ, 0x10, P1 ;  /* 0x00000010ff0e7807 */ /* 0x000ff20000800000 */
[----:B------:R2:W-:Y:S04]  /*7b10*/  LDGSTS.E.BYPASS.LTC128B.128 [R215+0x4100], [R6.64], !P1 ;  /* 0x0410000006d77fae */ /* 0x0005e8000c901d46 */
[----:B------:R2:W-:Y:S01]  /*7b20*/  LDGSTS.E.BYPASS.LTC128B.128 [R215+0x6100], [R2.64], !P0 ;  /* 0x0610000002d77fae */ /* 0x0005e2000c101d46 */
[----:B----45:R-:W-:Y:S03]  /*7b30*/  SEL R5, RZ, 0x10, P0 ;  /* 0x00000010ff057807 */ /* 0x030fe60000000000 */
.L_x_2217:
[C---:B--23--:R-:W-:Y:S02]  /*7b40*/  IADD3 R2, -R12.reuse, 0x10, RZ ;  /* 0x000000100c027810 */ /* 0x04cfe40007ffe1ff */
[----:B------:R-:W-:Y:S02]  /*7b50*/  ISETP.NE.U32.AND P2, PT, R12, RZ, PT ;  /* 0x000000ff0c00720c */ /* 0x000fe40003f45070 */
[----:B------:R-:W-:Y:S04]  /*7b60*/  LOP3.LUT R2, R2, 0xf, RZ, 0xc0, !PT ;  /* 0x0000000f02027812 */ /* 0x000fe800078ec0ff */
[----:B------:R-:W-:Y:S04]  /*7b70*/  IADD3 R2, P1, P0, R2, R0, R29 ;  /* 0x0000000002027210 */ /* 0x000fe8000783e01d */
[----:B------:R-:W-:Y:S05]  /*7b80*/  IADD3.X R3, RZ, R4, R21, P1, P0 ;  /* 0x00000004ff037210 */ /* 0x000fea0000fe0415 */
[----:B------:R-:W-:Y:S01]  /*7b90*/  @!PT LDS RZ, [RZ] ;  /* 0x00000000fffff984 */ /* 0x000fe20000000800 */
[----:B------:R-:W-:Y:S01]  /*7ba0*/  @!PT LDS RZ, [RZ] ;  /* 0x00000000fffff984 */ /* 0x000fe20000000800 */
[----:B------:R-:W-:Y:S01]  /*7bb0*/  @!PT LDS RZ, [RZ] ;  /* 0x00000000fffff984 */ /* 0x000fe20000000800 */
[----:B------:R2:W-:Y:S01]  /*7bc0*/  LDGSTS.E.BYPASS.LTC128B.128.ZFILL [R215+0x1100], [R2.64], P2 ;  /* 0x0110000002d77fae */ /* 0x0005e20009141d46 */
[C---:B------:R-:W-:Y:S02]  /*7bd0*/  ISETP.NE.U32.AND P2, PT, R15.reuse, RZ, PT ;  /* 0x000000ff0f00720c */ /* 0x040fe40003f45070 */
[----:B--2---:R-:W-:Y:S04]  /*7be0*/  IADD3 R2, -R15, 0x10, RZ ;  /* 0x000000100f027810 */ /* 0x004fe80007ffe1ff */
[----:B------:R-:W-:Y:S04]  /*7bf0*/  LOP3.LUT R2, R2, 0xf, RZ, 0xc0, !PT ;  /* 0x0000000f02027812 */ /* 0x000fe800078ec0ff */
[----:B------:R-:W-:Y:S02]  /*7c00*/  IADD3 R12, P1, P0, R2, R0, R30 ;  /* 0x00000000020c7210 */ /* 0x000fe4000783e01e */
[----:B------:R-:W-:Y:S02]  /*7c10*/  IADD3 R2, -R14, 0x10, RZ ;  /* 0x000000100e027810 */ /* 0x000fe40007ffe1ff */
[----:B------:R-:W-:Y:S02]  /*7c20*/  IADD3.X R13, RZ, R4, R22, P1, P0 ;  /* 0x00000004ff0d7210 */ /* 0x000fe40000fe0416 */
[----:B------:R-:W-:Y:S03]  /*7c30*/  LOP3.LUT R2, R2, 0xf, RZ, 0xc0, !PT ;  /* 0x0000000f02027812 */ /* 0x000fe600078ec0ff */
[----:B------:R2:W-:Y:S01]  /*7c40*/  LDGSTS.E.BYPASS.LTC128B.128.ZFILL [R215+0x3100], [R12.64], P2 ;  /* 0x031000000cd77fae */ /* 0x0005e20009141d46 */
[----:B------:R-:W-:Y:S02]  /*7c50*/  IADD3 R6, P1, P0, R2, R0, R31 ;  /* 0x0000000002067210 */ /* 0x000fe4000783e01f */
[C---:B------:R-:W-:Y:S02]  /*7c60*/  IADD3 R2, -R5.reuse, 0x10, RZ ;  /* 0x0000001005027810 */ /* 0x040fe40007ffe1ff */
[----:B------:R-:W-:Y:S02]  /*7c70*/  IADD3.X R7, RZ, R4, R23, P1, P0 ;  /* 0x00000004ff077210 */ /* 0x000fe40000fe0417 */
[----:B------:R-:W-:Y:S04]  /*7c80*/  LOP3.LUT R2, R2, 0xf, RZ, 0xc0, !PT ;  /* 0x0000000f02027812 */ /* 0x000fe800078ec0ff */
[----:B------:R-:W-:Y:S04]  /*7c90*/  IADD3 R2, P1, P0, R2, R0, R132 ;  /* 0x0000000002027210 */ /* 0x000fe8000783e084 */
[----:B------:R-:W-:Y:S02]  /*7ca0*/  IADD3.X R3, RZ, R4, R28, P1, P0 ;  /* 0x00000004ff037210 */ /* 0x000fe40000fe041c */
[----:B------:R-:W-:Y:S02]  /*7cb0*/  ISETP.NE.U32.AND P1, PT, R14, RZ, PT ;  /* 0x000000ff0e00720c */ /* 0x000fe40003f25070 */
[----:B------:R-:W-:Y:S11]  /*7cc0*/  ISETP.NE.U32.AND P0, PT, R5, RZ, PT ;  /* 0x000000ff0500720c */ /* 0x000ff60003f05070 */
[----:B------:R2:W-:Y:S04]  /*7cd0*/  LDGSTS.E.BYPASS.LTC128B.128.ZFILL [R215+0x5100], [R6.64], P1 ;  /* 0x0510000006d77fae */ /* 0x0005e80008941d46 */
[----:B------:R2:W-:Y:S02]  /*7ce0*/  LDGSTS.E.BYPASS.LTC128B.128.ZFILL [R215+0x7100], [R2.64], P0 ;  /* 0x0710000002d77fae */ /* 0x0005e40008141d46 */
.L_x_2082:
[----:B------:R-:W-:Y:S05]  /*7cf0*/  BSYNC B0 ;  /* 0x0000000000007941 */ /* 0x000fea0003800000 */
.L_x_2081:
[----:B------:R-:W0:Y:S01]  /*7d00*/  LDGDEPBAR ;  /* 0x00000000000079af */ /* 0x000e220000000000 */
[----:B------:R-:W-:Y:S01]  /*7d10*/  WARPSYNC 0xffffffff ;  /* 0xffffffff00007948 */ /* 0x000fe20003800000 */
[C---:B--23--:R-:W-:Y:S01]  /*7d20*/  HMMA.16816.F32.BF16 R4, R32.reuse, R8, RZ ;  /* 0x000000082004723c */ /* 0x04cfe200000418ff */
[----:B------:R-:W-:Y:S02]  /*7d30*/  BSSY B0, `(.L_x_2085) ;  /* 0x0000169000007945 */ /* 0x000fe40003800000 */
[----:B------:R-:W-:Y:S05]  /*7d40*/  ISETP.GT.AND P0, PT, R214, R226, PT ;  /* 0x000000e2d600720c */ /* 0x000fea0003f04270 */
[C---:B------:R-:W-:Y:S08]  /*7d50*/  HMMA.16816.F32.BF16 R8, R32.reuse, R10, RZ ;  /* 0x0000000a2008723c */ /* 0x040ff000000418ff */
[C---:B----4-:R-:W-:Y:S08]  /*7d60*/  HMMA.16816.F32.BF16 R12, R32.reuse, R16, RZ ;  /* 0x00000010200c723c */ /* 0x050ff000000418ff */
[C---:B------:R-:W-:Y:S08]  /*7d70*/  HMMA.16816.F32.BF16 R16, R32.reuse, R18, RZ ;  /* 0x000000122010723c */ /* 0x040ff000000418ff */
[C---:B-1----:R-:W-:Y:S08]  /*7d80*/  HMMA.16816.F32.BF16 R20, R32.reuse, R24, RZ ;  /* 0x000000182014723c */ /* 0x042ff000000418ff */
        /* <DEDUP_REMOVED lines=15> */
[----:B------:R-:W3:Y:S07]  /*7e80*/  LDSM.16.M88.4 R172, [R202+0x1000] ;  /* 0x00100000caac783b */ /* 0x000eee0000000200 */
[C---:B-1----:R-:W-:Y:S08]  /*7e90*/  HMMA.16816.F32.BF16 R4, R168.reuse, R176, R4 ;  /* 0x000000b0a804723c */ /* 0x042ff00000041804 */
[C---:B------:R-:W-:Y:S01]  /*7ea0*/  HMMA.16816.F32.BF16 R8, R168.reuse, R178, R8 ;  /* 0x000000b2a808723c */ /* 0x040fe20000041808 */
[----:B------:R-:W-:Y:S07]  /*7eb0*/  LDSM.16.M88.4 R176, [R201+-0x6000] ;  /* 0xffa00000c9b0783b */ /* 0x000fee0000000200 */
[C---:B--2---:R-:W-:Y:S08]  /*7ec0*/  HMMA.16816.F32.BF16 R12, R168.reuse, R180, R12 ;  /* 0x000000b4a80c723c */ /* 0x044ff0000004180c */
[C---:B------:R-:W-:Y:S01]  /*7ed0*/  HMMA.16816.F32.BF16 R16, R168.reuse, R182, R16 ;  /* 0x000000b6a810723c */ /* 0x040fe20000041810 */
[----:B------:R-:W-:Y:S07]  /*7ee0*/  LDSM.16.M88.4 R180, [R201+-0x5800] ;  /* 0xffa80000c9b4783b */ /* 0x000fee0000000200 */
[C---:B---3--:R-:W-:Y:S08]  /*7ef0*/  HMMA.16816.F32.BF16 R20, R168.reuse, R172, R20 ;  /* 0x000000aca814723c */ /* 0x048ff00000041814 */
[C---:B------:R-:W-:Y:S01]  /*7f00*/  HMMA.16816.F32.BF16 R24, R168.reuse, R174, R24 ;  /* 0x000000aea818723c */ /* 0x040fe20000041818 */
[----:B------:R-:W1:Y:S07]  /*7f10*/  LDSM.16.M88.4 R172, [R210] ;  /* 0x00000000d2ac783b */ /* 0x000e6e0000000200 */
[C---:B------:R-:W-:Y:S08]  /*7f20*/  HMMA.16816.F32.BF16 R28, R168.reuse, R184, R28 ;  /* 0x000000b8a81c723c */ /* 0x040ff0000004181c */
[----:B------:R-:W-:Y:S01]  /*7f30*/  HMMA.16816.F32.BF16 R32, R168, R186, R32 ;  /* 0x000000baa820723c */ /* 0x000fe20000041820 */
[----:B------:R-:W2:Y:S08]  /*7f40*/  LDSM.16.M88.4 R168, [R201+-0x5000] ;  /* 0xffb00000c9a8783b */ /* 0x000eb00000000200 */
[----:B------:R-:W3:Y:S01]  /*7f50*/  LDSM.16.M88.4 R184, [R201+-0x4800] ;  /* 0xffb80000c9b8783b */ /* 0x000ee20000000200 */
[C---:B-1----:R-:W-:Y:S08]  /*7f60*/  HMMA.16816.F32.BF16 R4, R172.reuse, R176, R4 ;  /* 0x000000b0ac04723c */ /* 0x042ff00000041804 */
        /* <DEDUP_REMOVED lines=10> */
[----:B------:R-:W2:Y:S08]  /*8010*/  LDSM.16.M88.4 R172, [R200+0x3000] ;  /* 0x00300000c8ac783b */ /* 0x000eb00000000200 */
[----:B------:R-:W3:Y:S01]  /*8020*/  LDSM.16.M88.4 R184, [R200+0x3800] ;  /* 0x00380000c8b8783b */ /* 0x000ee20000000200 */
        /* <DEDUP_REMOVED lines=28> */
[----:B------:R-:W-:Y:S07]  /*81f0*/  LDSM.16.M88.4 R176, [R201+-0x4000] ;  /* 0xffc00000c9b0783b */ /* 0x000fee0000000200 */
[C---:B------:R-:W-:Y:S08]  /*8200*/  HMMA.16816.F32.BF16 R12, R168.reuse, R180, R12 ;  /* 0x000000b4a80c723c */ /* 0x040ff0000004180c */
[C---:B------:R-:W-:Y:S01]  /*8210*/  HMMA.16816.F32.BF16 R16, R168.reuse, R182, R16 ;  /* 0x000000b6a810723c */ /* 0x040fe20000041810 */
[----:B------:R-:W-:Y:S07]  /*8220*/  LDSM.16.M88.4 R180, [R201+-0x3800] ;  /* 0xffc80000c9b4783b */ /* 0x000fee0000000200 */
[C---:B--2---:R-:W-:Y:S08]  /*8230*/  HMMA.16816.F32.BF16 R20, R168.reuse, R172, R20 ;  /* 0x000000aca814723c */ /* 0x044ff00000041814 */
[C---:B------:R-:W-:Y:S01]  /*8240*/  HMMA.16816.F32.BF16 R24, R168.reuse, R174, R24 ;  /* 0x000000aea818723c */ /* 0x040fe20000041818 */
[----:B------:R-:W1:Y:S07]  /*8250*/  LDSM.16.M88.4 R172, [R210+0x4000] ;  /* 0x00400000d2ac783b */ /* 0x000e6e0000000200 */
[C---:B---3--:R-:W-:Y:S08]  /*8260*/  HMMA.16816.F32.BF16 R28, R168.reuse, R184, R28 ;  /* 0x000000b8a81c723c */ /* 0x048ff0000004181c */
        /* <DEDUP_REMOVED lines=80> */
[----:B------:R-:W-:Y:S01]  /*8770*/  LDSM.16.M88.4 R184, [R202+0x6000] ;  /* 0x00600000cab8783b */ /* 0x000fe20000000200 */
[C---:B-1----:R-:W-:Y:S08]  /*8780*/  HMMA.16816.F32.BF16 R4, R172.reuse, R176, R4 ;  /* 0x000000b0ac04723c */ /* 0x042ff00000041804 */
[C---:B------:R-:W-:Y:S01]  /*8790*/  HMMA.16816.F32.BF16 R8, R172.reuse, R178, R8 ;  /* 0x000000b2ac08723c */ /* 0x040fe20000041808 */
[----:B------:R-:W1:Y:S07]  /*87a0*/  LDSM.16.M88.4 R176, [R135+0x7800] ;  /* 0x0078000087b0783b */ /* 0x000e6e0000000200 */
[C---:B------:R-:W-:Y:S08]  /*87b0*/  HMMA.16816.F32.BF16 R12, R172.reuse, R180, R12 ;  /* 0x000000b4ac0c723c */ /* 0x040ff0000004180c */
[C---:B------:R-:W-:Y:S01]  /*87c0*/  HMMA.16816.F32.BF16 R16, R172.reuse, R182, R16 ;  /* 0x000000b6ac10723c */ /* 0x040fe20000041810 */
[----:B------:R-:W3:Y:S07]  /*87d0*/  LDSM.16.M88.4 R180, [R211+0xc000] ;  /* 0x00c00000d3b4783b */ /* 0x000eee0000000200 */
[C---:B--2---:R-:W-:Y:S08]  /*87e0*/  HMMA.16816.F32.BF16 R20, R172.reuse, R168, R20 ;  /* 0x000000a8ac14723c */ /* 0x044ff00000041814 */
[C---:B------:R-:W-:Y:S01]  /*87f0*/  HMMA.16816.F32.BF16 R24, R172.reuse, R170, R24 ;  /* 0x000000aaac18723c */ /* 0x040fe20000041818 */
[----:B------:R-:W2:Y:S07]  /*8800*/  LDSM.16.M88.4 R168, [R202+0x6800] ;  /* 0x00680000caa8783b */ /* 0x000eae0000000200 */
[C---:B-1----:R-:W-:Y:S08]  /*8810*/  HMMA.16816.F32.BF16 R28, R172.reuse, R176, R28 ;  /* 0x000000b0ac1c723c */ /* 0x042ff0000004181c */
[----:B------:R-:W-:Y:S01]  /*8820*/  HMMA.16816.F32.BF16 R32, R172, R178, R32 ;  /* 0x000000b2ac20723c */ /* 0x000fe20000041820 */
[----:B------:R-:W1:Y:S07]  /*8830*/  LDSM.16.M88.4 R172, [R202+0x7000] ;  /* 0x00700000caac783b */ /* 0x000e6e0000000200 */
[C---:B---3--:R-:W-:Y:S01]  /*8840*/  HMMA.16816.F32.BF16 R4, R180.reuse, R184, R4 ;  /* 0x000000b8b404723c */ /* 0x048fe20000041804 */
[----:B------:R-:W3:Y:S07]  /*8850*/  LDSM.16.M88.4 R176, [R202+0x7800] ;  /* 0x00780000cab0783b */ /* 0x000eee0000000200 */
[C---:B------:R-:W-:Y:S01]  /*8860*/  HMMA.16816.F32.BF16 R8, R180.reuse, R186, R8 ;  /* 0x000000bab408723c */ /* 0x040fe20000041808 */
[----:B------:R-:W-:Y:S07]  /*8870*/  LDSM.16.M88.4 R184, [R201] ;  /* 0x00000000c9b8783b */ /* 0x000fee0000000200 */
[C---:B--2---:R-:W-:Y:S08]  /*8880*/  HMMA.16816.F32.BF16 R12, R180.reuse, R168, R12 ;  /* 0x000000a8b40c723c */ /* 0x044ff0000004180c */
[C---:B------:R-:W-:Y:S01]  /*8890*/  HMMA.16816.F32.BF16 R16, R180.reuse, R170, R16 ;  /* 0x000000aab410723c */ /* 0x040fe20000041810 */
[----:B------:R-:W2:Y:S07]  /*88a0*/  LDSM.16.M88.4 R168, [R210+0xc000] ;  /* 0x00c00000d2a8783b */ /* 0x000eae0000000200 */
[C---:B-1----:R-:W-:Y:S08]  /*88b0*/  HMMA.16816.F32.BF16 R20, R180.reuse, R172, R20 ;  /* 0x000000acb414723c */ /* 0x042ff00000041814 */
[C---:B------:R-:W-:Y:S01]  /*88c0*/  HMMA.16816.F32.BF16 R24, R180.reuse, R174, R24 ;  /* 0x000000aeb418723c */ /* 0x040fe20000041818 */
[----:B------:R-:W1:Y:S07]  /*88d0*/  LDSM.16.M88.4 R172, [R201+0x800] ;  /* 0x00080000c9ac783b */ /* 0x000e6e0000000200 */
[C---:B---3--:R-:W-:Y:S08]  /*88e0*/  HMMA.16816.F32.BF16 R28, R180.reuse, R176, R28 ;  /* 0x000000b0b41c723c */ /* 0x048ff0000004181c */
[----:B------:R-:W-:Y:S08]  /*88f0*/  HMMA.16816.F32.BF16 R32, R180, R178, R32 ;  /* 0x000000b2b420723c */ /* 0x000ff00000041820 */
[C---:B--2---:R-:W-:Y:S08]  /*8900*/  HMMA.16816.F32.BF16 R4, R168.reuse, R184, R4 ;  /* 0x000000b8a804723c */ /* 0x044ff00000041804 */
[C---:B------:R-:W-:Y:S08]  /*8910*/  HMMA.16816.F32.BF16 R8, R168.reuse, R186, R8 ;  /* 0x000000baa808723c */ /* 0x040ff00000041808 */
[C---:B-1----:R-:W-:Y:S08]  /*8920*/  HMMA.16816.F32.BF16 R12, R168.reuse, R172, R12 ;  /* 0x000000aca80c723c */ /* 0x042ff0000004180c */
[----:B------:R-:W-:Y:S01]  /*8930*/  FMUL.FTZ R0, R4, c[0x0][0x320] ;  /* 0x0000c80004007a20 */ /* 0x000fe20000410000 */
[C---:B------:R-:W-:Y:S03]  /*8940*/  HMMA.16816.F32.BF16 R16, R168.reuse, R174, R16 ;  /* 0x000000aea810723c */ /* 0x040fe60000041810 */
[----:B------:R1:W2:Y:S04]  /*8950*/  MUFU.TANH R189, R0 ;  /* 0x0000000000bd7308 */ /* 0x0002a80000002400 */
[----:B------:R-:W-:Y:S06]  /*8960*/  FMUL.FTZ R2, R11, c[0x0][0x320] ;  /* 0x0000c8000b027a20 */ /* 0x000fec0000410000 */
[----:B------:R3:W4:Y:S11]  /*8970*/  MUFU.TANH R190, R2 ;  /* 0x0000000200be7308 */ /* 0x0007360000002400 */
[----:B------:R-:W-:Y:S02]  /*8980*/  FMUL.FTZ R3, R18, c[0x0][0x320] ;  /* 0x0000c80012037a20 */ /* 0x000fe40000410000 */
[----:B-1----:R-:W-:Y:S02]  /*8990*/  FMUL.FTZ R0, R5, c[0x0][0x320] ;  /* 0x0000c80005007a20 */ /* 0x002fe40000410000 */
[----:B------:R-:W1:Y:S01]  /*89a0*/  MUFU.TANH R183, R3 ;  /* 0x0000000300b77308 */ /* 0x000e620000002400 */
[----:B---3--:R-:W-:Y:S09]  /*89b0*/  FMUL.FTZ R2, R19, c[0x0][0x320] ;  /* 0x0000c80013027a20 */ /* 0x008ff20000410000 */
[----:B------:R3:W1:Y:S10]  /*89c0*/  MUFU.TANH R188, R0 ;  /* 0x0000000000bc7308 */ /* 0x0006740000002400 */
[----:B------:R-:W1:Y:S01]  /*89d0*/  MUFU.TANH R182, R2 ;  /* 0x0000000200b67308 */ /* 0x000e620000002400 */
[----:B---3--:R-:W-:Y:S09]  /*89e0*/  FMUL.FTZ R0, R6, c[0x0][0x320] ;  /* 0x0000c80006007a20 */ /* 0x008ff20000410000 */
[----:B------:R3:W1:Y:S02]  /*89f0*/  MUFU.TANH R193, R0 ;  /* 0x0000000000c17308 */ /* 0x0006640000002400 */
[----:B---3--:R-:W-:Y:S02]  /*8a00*/  FMUL.FTZ R0, R7, c[0x0][0x320] ;  /* 0x0000c80007007a20 */ /* 0x008fe40000410000 */
[----:B------:R-:W3:Y:S06]  /*8a10*/  LDSM.16.M88.4 R4, [R201+0x1000] ;  /* 0x00100000c904783b */ /* 0x000eec0000000200 */
[----:B------:R5:W1:Y:S02]  /*8a20*/  MUFU.TANH R192, R0 ;  /* 0x0000000000c07308 */ /* 0x000a640000002400 */
[----:B-----5:R-:W-:Y:S08]  /*8a30*/  FMUL.FTZ R0, R8, c[0x0][0x320] ;  /* 0x0000c80008007a20 */ /* 0x020ff00000410000 */
[----:B------:R5:W1:Y:S01]  /*8a40*/  MUFU.TANH R185, R0 ;  /* 0x0000000000b97308 */ /* 0x000a620000002400 */
[C---:B---3--:R-:W-:Y:S08]  /*8a50*/  HMMA.16816.F32.BF16 R20, R168.reuse, R4, R20 ;  /* 0x00000004a814723c */ /* 0x048ff00000041814 */
[C---:B------:R-:W-:Y:S04]  /*8a60*/  HMMA.16816.F32.BF16 R24, R168.reuse, R6, R24 ;  /* 0x00000006a818723c */ /* 0x040fe80000041818 */
[----:B-----5:R-:W-:Y:S04]  /*8a70*/  FMUL.FTZ R0, R9, c[0x0][0x320] ;  /* 0x0000c80009007a20 */ /* 0x020fe80000410000 */
[----:B------:R3:W1:Y:S04]  /*8a80*/  MUFU.TANH R184, R0 ;  /* 0x0000000000b87308 */ /* 0x0006680000002400 */
[----:B---3--:R-:W-:Y:S02]  /*8a90*/  FMUL.FTZ R0, R10, c[0x0][0x320] ;  /* 0x0000c8000a007a20 */ /* 0x008fe40000410000 */
[----:B------:R-:W3:Y:S01]  /*8aa0*/  LDSM.16.M88.4 R8, [R201+0x1800] ;  /* 0x00180000c908783b */ /* 0x000ee20000000200 */
[----:B------:R-:W-:Y:S04]  /*8ab0*/  DEPBAR.LE SB0, 0x0 ;  /* 0x000080000000791a */ /* 0x000fe80000000000 */
[----:B------:R5:W1:Y:S03]  /*8ac0*/  MUFU.TANH R191, R0 ;  /* 0x0000000000bf7308 */ /* 0x000a660000002400 */
[----:B------:R-:W-:Y:S01]  /*8ad0*/  BAR.SYNC.DEFER_BLOCKING 0x0 ;  /* 0x0000000000007b1d */ /* 0x000fe20000010000 */
[----:B-----5:R-:W-:Y:S06]  /*8ae0*/  FMUL.FTZ R0, R12, c[0x0][0x320] ;  /* 0x0000c8000c007a20 */ /* 0x020fec0000410000 */
[----:B------:R5:W1:Y:S01]  /*8af0*/  MUFU.TANH R181, R0 ;  /* 0x0000000000b57308 */ /* 0x000a620000002400 */
[C---:B---3--:R-:W-:Y:S08]  /*8b00*/  HMMA.16816.F32.BF16 R28, R168.reuse, R8, R28 ;  /* 0x00000008a81c723c */ /* 0x048ff0000004181c */
[----:B------:R-:W-:Y:S04]  /*8b10*/  HMMA.16816.F32.BF16 R32, R168, R10, R32 ;  /* 0x0000000aa820723c */ /* 0x000fe80000041820 */
[----:B-----5:R-:W-:Y:S04]  /*8b20*/  FMUL.FTZ R0, R13, c[0x0][0x320] ;  /* 0x0000c8000d007a20 */ /* 0x020fe80000410000 */
[----:B------:R3:W1:Y:S04]  /*8b30*/  MUFU.TANH R180, R0 ;  /* 0x0000000000b47308 */ /* 0x0006680000002400 */
[----:B---3--:R-:W-:Y:S06]  /*8b40*/  FMUL.FTZ R0, R14, c[0x0][0x320] ;  /* 0x0000c8000e007a20 */ /* 0x008fec0000410000 */
[----:B------:R3:W1:Y:S02]  /*8b50*/  MUFU.TANH R187, R0 ;  /* 0x0000000000bb7308 */ /* 0x0006640000002400 */
[----:B---3--:R-:W-:Y:S08]  /*8b60*/  FMUL.FTZ R0, R15, c[0x0][0x320] ;  /* 0x0000c8000f007a20 */ /* 0x008ff00000410000 */
        /* <DEDUP_REMOVED lines=36> */
[----:B------:R3:W1:Y:S01]  /*8db0*/  MUFU.TANH R175, R0 ;  /* 0x0000000000af7308 */ /* 0x0006620000002400 */
[----:B------:R-:W-:-:S05]  /*8dc0*/  @!P0 BRA `(.L_x_2086) ;  /* 0x000005f000008947 */ /* 0x000fca0003800000 */
[----:B--2-4-:R-:W-:Y:S01]  /*8dd0*/  SHF.R.S32.HI R6, RZ, 0x1f, R222 ;  /* 0x0000001fff067819 */ /* 0x014fe200000114de */
[----:B------:R-:W-:Y:S01]  /*8de0*/  IMAD.MOV.U32 R194, RZ, RZ, c[0x0][0x2b8] ;  /* 0x0000ae00ffc27624 */ /* 0x000fe200078e00ff */
[----:B------:R-:W-:Y:S01]  /*8df0*/  SHF.R.S32.HI R7, RZ, 0x1f, R223 ;  /* 0x0000001fff077819 */ /* 0x000fe200000114df */
[----:B------:R-:W-:Y:S01]  /*8e00*/  IMAD R2, R214, 0x40, R232 ;  /* 0x00000040d6027824 */ /* 0x000fe200078e02e8 */
[----:B------:R-:W-:Y:S01]  /*8e10*/  SHF.L.U64.HI R13, R222, 0x1, R6 ;  /* 0x00000001de0d7819 */ /* 0x000fe20000010206 */
[----:B------:R-:W-:Y:S01]  /*8e20*/  IMAD.MOV.U32 R216, RZ, RZ, RZ ;  /* 0x000000ffffd87224 */ /* 0x000fe200078e00ff */
[----:B------:R-:W-:Y:S01]  /*8e30*/  ISETP.NE.AND P1, PT, R194, 0x1, PT ;  /* 0x00000001c200780c */ /* 0x000fe20003f25270 */
[----:B------:R-:W-:Y:S01]  /*8e40*/  IMAD.SHL.U32 R25, R224, 0x2, RZ ;  /* 0x00000002e0197824 */ /* 0x000fe200078e00ff */
[----:B------:R-:W-:Y:S01]  /*8e50*/  IADD3 R2, R2, -0x40, R229 ;  /* 0xffffffc002027810 */ /* 0x000fe20007ffe0e5 */
[----:B------:R-:W-:Y:S01]  /*8e60*/  IMAD.SHL.U32 R24, R222, 0x2, RZ ;  /* 0x00000002de187824 */ /* 0x000fe200078e00ff */
[----:B------:R-:W-:Y:S01]  /*8e70*/  SHF.R.S32.HI R194, RZ, 0x1f, R224 ;  /* 0x0000001fffc27819 */ /* 0x000fe200000114e0 */
[----:B------:R-:W-:Y:S01]  /*8e80*/  IMAD.SHL.U32 R23, R223, 0x2, RZ ;  /* 0x00000002df177824 */ /* 0x000fe200078e00ff */
[----:B------:R-:W-:Y:S01]  /*8e90*/  SHF.R.S32.HI R6, RZ, 0x1f, R217 ;  /* 0x0000001fff067819 */ /* 0x000fe200000114d9 */
[----:B---3--:R-:W-:Y:S01]  /*8ea0*/  IMAD.MOV.U32 R0, RZ, RZ, R2 ;  /* 0x000000ffff007224 */ /* 0x008fe200078e0002 */
[----:B------:R-:W-:Y:S01]  /*8eb0*/  SHF.L.U64.HI R14, R224, 0x1, R194 ;  /* 0x00000001e00e7819 */ /* 0x000fe200000102c2 */
[----:B------:R-:W-:Y:S01]  /*8ec0*/  IMAD.SHL.U32 R22, R217, 0x2, RZ ;  /* 0x00000002d9167824 */ /* 0x000fe200078e00ff */
[----:B------:R-:W-:Y:S02]  /*8ed0*/  SHF.L.U64.HI R12, R223, 0x1, R7 ;  /* 0x00000001df0c7819 */ /* 0x000fe40000010207 */
[----:B------:R-:W-:Y:S01]  /*8ee0*/  SHF.L.U64.HI R9, R217, 0x1, R6 ;  /* 0x00000001d9097819 */ /* 0x000fe20000010206 */
[----:B------:R-:W-:Y:S05]  /*8ef0*/  @P1 IMAD.HI.U32 R3, R2, c[0x0][0x2bc], RZ ;  /* 0x0000af0002031a27 */ /* 0x000fea00078e00ff */
[----:B------:R-:W-:Y:S04]  /*8f00*/  @P1 SHF.R.U32.HI R0, RZ, c[0x0][0x2c0], R3 ;  /* 0x0000b000ff001a19 */ /* 0x000fe80000011603 */
[C---:B------:R-:W-:Y:S04]  /*8f10*/  @!P6 IADD3 R3, P0, R0.reuse, R236, RZ ;  /* 0x000000ec0003e210 */ /* 0x040fe80007f1e0ff */
[----:B------:R-:W-:Y:S01]  /*8f20*/  @!P6 LEA.HI.X.SX32 R5, R0, R240, 0x1, P0 ;  /* 0x000000f00005e211 */ /* 0x000fe200000f0eff */
[----:B------:R-:W-:Y:S01]  /*8f30*/  IMAD.MOV R0, RZ, RZ, -R0 ;  /* 0x000000ffff007224 */ /* 0x000fe200078e0a00 */
[C---:B------:R-:W-:Y:S03]  /*8f40*/  @!P6 LEA R4, P0, R3.reuse, c[0x0][0x2a0], 0x2 ;  /* 0x0000a8000304ea11 */ /* 0x040fe600078010ff */
[----:B------:R-:W-:Y:S01]  /*8f50*/  IMAD R218, R0, c[0x0][0x2b8], R2 ;  /* 0x0000ae0000da7a24 */ /* 0x000fe200078e0202 */
[----:B------:R-:W-:Y:S03]  /*8f60*/  @!P6 LEA.HI.X R5, R3, c[0x0][0x2a4], R5, 0x2, P0 ;  /* 0x0000a9000305ea11 */ /* 0x000fe600000f1405 */
[----:B------:R-:W-:Y:S01]  /*8f70*/  IMAD.WIDE.U32 R2, R218, c[0x0][0x1e0], RZ ;  /* 0x00007800da027a25 */ /* 0x000fe200078e00ff */
        /* <DEDUP_REMOVED lines=15> */
.L_x_2218:
[----:B------:R-:W-:-:S05]  /*9070*/  BRA.DIV ~URZ, `(.L_x_2088) ;  /* 0x000122327f007947 */ /* 0x000fca000b800000 */
[----:B------:R-:W4:Y:S01]  /*9080*/  SHFL.IDX PT, R0, R8, RZ, 0x181f ;  /* 0x00181fff08007589 */ /* 0x000f2200000e0000 */
[----:B------:R-:W-:Y:S02]  /*9090*/  ISETP.GE.AND P2, PT, R217, c[0x0][0x1d4], PT ;  /* 0x00007500d9007a0c */ /* 0x000fe40003f46270 */
[----:B------:R-:W-:Y:S02]  /*90a0*/  ISETP.GE.AND P3, PT, R223, c[0x0][0x1d4], PT ;  /* 0x00007500df007a0c */ /* 0x000fe40003f66270 */
[----:B------:R-:W-:Y:S04]  /*90b0*/  ISETP.GE.AND P1, PT, R222, c[0x0][0x1d4], PT ;  /* 0x00007500de007a0c */ /* 0x000fe80003f26270 */
[----:B------:R-:W-:Y:S02]  /*90c0*/  SEL R11, RZ, 0x10, P1 ;  /* 0x00000010ff0b7807 */ /* 0x000fe40000800000 */
[----:B----4-:R-:W-:Y:S05]  /*90d0*/  IADD3 R6, P0, R0, R22, RZ ;  /* 0x0000001600067210 */ /* 0x010fea0007f1e0ff */
[----:B---3--:R-:W-:Y:S01]  /*90e0*/  IMAD.X R7, R4, 0x1, R9, P0 ;  /* 0x0000000104077824 */ /* 0x008fe200000e0609 */
[----:B------:R-:W-:Y:S04]  /*90f0*/  IADD3 R2, P0, R0, R23, RZ ;  /* 0x0000001700027210 */ /* 0x000fe80007f1e0ff */
[----:B------:R-:W-:Y:S01]  /*9100*/  @!PT LDS RZ, [RZ] ;  /* 0x00000000fffff984 */ /* 0x000fe20000000800 */
[----:B------:R-:W-:Y:S01]  /*9110*/  @!PT LDS RZ, [RZ] ;  /* 0x00000000fffff984 */ /* 0x000fe20000000800 */
[----:B------:R3:W-:Y:S01]  /*9120*/  LDGSTS.E.BYPASS.LTC128B.128 [R215+0x8100], [R6.64], !P2 ;  /* 0x0810000006d77fae */ /* 0x0007e2000d101d46 */
[----:B------:R-:W-:Y:S05]  /*9130*/  IMAD.X R3, R4, 0x1, R12, P0 ;  /* 0x0000000104037824 */ /* 0x000fea00000e060c */
[----:B------:R4:W-:Y:S01]  /*9140*/  LDGSTS.E.BYPASS.LTC128B.128 [R215+0xa100], [R2.64], !P3 ;  /* 0x0a10000002d77fae */ /* 0x0009e2000d901d46 */
[----:B---3--:R-:W-:Y:S02]  /*9150*/  SEL R6, RZ, 0x10, P2 ;  /* 0x00000010ff067807 */ /* 0x008fe40001000000 */
[----:B----4-:R-:W-:Y:S05]  /*9160*/  IADD3 R2, P0, R0, R24, RZ ;  /* 0x0000001800027210 */ /* 0x010fea0007f1e0ff */
[----:B------:R-:W-:Y:S05]  /*9170*/  IMAD.X R3, R4, 0x1, R13, P0 ;  /* 0x0000000104037824 */ /* 0x000fea00000e060d */
[----:B------:R3:W-:Y:S02]  /*9180*/  LDGSTS.E.BYPASS.LTC128B.128 [R215+0xc100], [R2.64], !P1 ;  /* 0x0c10000002d77fae */ /* 0x0007e4000c901d46 */
[----:B---3--:R-:W-:Y:S02]  /*9190*/  IADD3 R2, P0, R0, R25, RZ ;  /* 0x0000001900027210 */ /* 0x008fe40007f1e0ff */
[----:B------:R-:W3:Y:S03]  /*91a0*/  SHFL.IDX PT, R0, R8, 0x1, 0x181f ;  /* 0x00381f0008007f89 */ /* 0x000ee600000e0000 */
[----:B------:R-:W-:Y:S01]  /*91b0*/  IMAD.X R3, R4, 0x1, R14, P0 ;  /* 0x0000000104037824 */ /* 0x000fe200000e060e */
[----:B------:R-:W-:Y:S01]  /*91c0*/  ISETP.GE.AND P0, PT, R224, c[0x0][0x1d4], PT ;  /* 0x00007500e0007a0c */ /* 0x000fe20003f06270 */
[----:B------:R4:W2:Y:S03]  /*91d0*/  SHFL.IDX PT, R4, R5, 0x1, 0x181f ;  /* 0x00381f0005047f89 */ /* 0x0008a600000e0000 */
[----:B------:R-:W-:Y:S09]  /*91e0*/  SEL R10, RZ, 0x10, P0 ;  /* 0x00000010ff0a7807 */ /* 0x000ff20000000000 */
[----:B------:R1:W-:Y:S01]  /*91f0*/  LDGSTS.E.BYPASS.LTC128B.128 [R215+0xe100], [R2.64], !P0 ;  /* 0x0e10000002d77fae */ /* 0x0003e2000c101d46 */
[----:B--2-4-:R-:W-:Y:S03]  /*9200*/  SEL R5, RZ, 0x10, P3 ;  /* 0x00000010ff057807 */ /* 0x014fe60001800000 */
.L_x_2219:
[C---:B-1-3--:R-:W-:Y:S02]  /*9210*/  IADD3 R2, -R6.reuse, 0x10, RZ ;  /* 0x0000001006027810 */ /* 0x04afe40007ffe1ff */
        /* <DEDUP_REMOVED lines=9> */
[----:B-1----:R-:W-:Y:S04]  /*92b0*/  IADD3 R2, -R5, 0x10, RZ ;  /* 0x0000001005027810 */ /* 0x002fe80007ffe1ff */
[----:B------:R-:W-:Y:S04]  /*92c0*/  LOP3.LUT R2, R2, 0xf, RZ, 0xc0, !PT ;  /* 0x0000000f02027812 */ /* 0x000fe800078ec0ff */
[----:B------:R-:W-:Y:S02]  /*92d0*/  IADD3 R8, P1, P0, R2, R0, R23 ;  /* 0x0000000002087210 */ /* 0x000fe4000783e017 */
[C---:B------:R-:W-:Y:S02]  /*92e0*/  IADD3 R2, -R11.reuse, 0x10, RZ ;  /* 0x000000100b027810 */ /* 0x040fe40007ffe1ff */
[----:B------:R-:W-:Y:S02]  /*92f0*/  IADD3.X R9, RZ, R4, R12, P1, P0 ;  /* 0x00000004ff097210 */ /* 0x000fe40000fe040c */
[----:B------:R-:W-:Y:S03]  /*9300*/  LOP3.LUT R2, R2, 0xf, RZ, 0xc0, !PT ;  /* 0x0000000f02027812 */ /* 0x000fe600078ec0ff */
[----:B------:R1:W-:Y:S01]  /*9310*/  LDGSTS.E.BYPASS.LTC128B.128.ZFILL [R215+0xb100], [R8.64], P2 ;  /* 0x0b10000008d77fae */ /* 0x0003e20009141d46 */
[----:B------:R-:W-:Y:S02]  /*9320*/  IADD3 R6, P1, P0, R2, R0, R24 ;  /* 0x0000000002067210 */ /* 0x000fe4000783e018 */
[----:B------:R-:W-:Y:S02]  /*9330*/  IADD3 R2, -R10, 0x10, RZ ;  /* 0x000000100a027810 */ /* 0x000fe40007ffe1ff */
        /* <DEDUP_REMOVED lines=8> */
.L_x_2086:
[----:B--2-4-:R-:W-:Y:S05]  /*93c0*/  BSYNC B0 ;  /* 0x0000000000007941 */ /* 0x014fea0003800000 */
.L_x_2085:
[----:B---3--:R-:W-:Y:S01]  /*93d0*/  IMAD.MOV.U32 R0, RZ, RZ, c[0x0][0x2c4] ;  /* 0x0000b100ff007624 */ /* 0x008fe200078e00ff */
        /* <DEDUP_REMOVED lines=11> */
[C---:B-1----:R-:W-:Y:S02]  /*9490*/  IADD3 R6, R0.reuse, UR4, RZ ;  /* 0x0000000400067c10 */ /* 0x042fe4000fffe0ff */
[----:B------:R-:W-:Y:S01]  /*94a0*/  IADD3 R7, R0, c[0x0][0x328], RZ ;  /* 0x0000ca0000077a10 */ /* 0x000fe20007ffe0ff */
[----:B------:R-:W-:-:S05]  /*94b0*/  BRA.DIV ~URZ, `(.L_x_2089) ;  /* 0x000120827f007947 */ /* 0x000fca000b800000 */
[----:B------:R1:W2:Y:S02]  /*94c0*/  SHFL.IDX PT, R3, R4, RZ, 0x1c1f ;  /* 0x001c1fff04037589 */ /* 0x0002a400000e0000 */
.L_x_2220:
        /* <DEDUP_REMOVED lines=19> */
.L_x_2092:
[----:B------:R-:W-:Y:S04]  /*9600*/  MOV R8, 0x1 ;  /* 0x0000000100087802 */ /* 0x000fe80000000f00 */
[----:B------:R-:W-:Y:S11]  /*9610*/  ISETP.NE.AND P0, PT, R8, c[0x0][0x32c], PT ;  /* 0x0000cb0008007a0c */ /* 0x000ff60003f05270 */
[----:B------:R-:W-:Y:S02]  /*9620*/  @!UPT UIADD3 URZ, URZ, URZ, URZ ;  /* 0x0000003f3f3ff290 */ /* 0x000fe4000fffe03f */
[----:B------:R-:W-:Y:S05]  /*9630*/  @P0 IMAD.HI.U32 R8, R3, c[0x0][0x330], RZ ;  /* 0x0000cc0003080a27 */ /* 0x000fea00078e00ff */
[----:B------:R-:W-:Y:S02]  /*9640*/  @P0 SHF.R.U32.HI R3, RZ, c[0x0][0x334], R8 ;  /* 0x0000cd00ff030a19 */ /* 0x000fe40000011608 */
.L_x_2093:
[----:B------:R-:W-:Y:S05]  /*9650*/  BSYNC B0 ;  /* 0x0000000000007941 */ /* 0x000fea0003800000 */
.L_x_2091:
[----:B------:R-:W-:Y:S04]  /*9660*/  IMAD R3, R3, c[0x0][0x32c], -R5 ;  /* 0x0000cb0003037a24 */ /* 0x000fe800078e0a05 */
[----:B------:R-:W-:Y:S05]  /*9670*/  IMAD.IADD R3, R3, 0x1, -R231 ;  /* 0x0000000103037824 */ /* 0x000fea00078e0ae7 */
[----:B------:R-:W-:Y:S02]  /*9680*/  IMNMX R0, R0, R3, !PT ;  /* 0x0000000300007217 */ /* 0x000fe40007800200 */
[----:B------:R-:W-:Y:S04]  /*9690*/  IADD3 R3, R3, c[0x0][0x32c], RZ ;  /* 0x0000cb0003037a10 */ /* 0x000fe80007ffe0ff */
[----:B------:R-:W-:Y:S02]  /*96a0*/  IMNMX R2, R2, R3, PT ;  /* 0x0000000302027217 */ /* 0x000fe40003800200 */
.L_x_2090:
        /* <DEDUP_REMOVED lines=50> */
[----:B------:R2:W3:Y:S02]  /*99d0*/  SHFL.IDX PT, R3, R4, 0x1, 0x1c1f ;  /* 0x003c1f0004037f89 */ /* 0x0004e400000e0000 */
.L_x_2221:
        /* <DEDUP_REMOVED lines=12> */
[----:B-12---:R-:W-:Y:S05]  /*9aa0*/  IMAD.MOV.U32 R4, RZ, RZ, 0x1 ;  /* 0x00000001ff047424 */ /* 0x006fea00078e00ff */
[----:B------:R-:W-:Y:S11]  /*9ab0*/  ISETP.NE.AND P0, PT, R4, c[0x0][0x32c], PT ;  /* 0x0000cb0004007a0c */ /* 0x000ff60003f05270 */
[----:B------:R-:W-:Y:S02]  /*9ac0*/  @!UPT UIADD3 URZ, URZ, URZ, URZ ;  /* 0x0000003f3f3ff290 */ /* 0x000fe4000fffe03f */
[----:B------:R-:W-:Y:S05]  /*9ad0*/  @P0 IMAD.HI.U32 R4, R3, c[0x0][0x330], RZ ;  /* 0x0000cc0003040a27 */ /* 0x000fea00078e00ff */
[----:B------:R-:W-:Y:S04]  /*9ae0*/  @P0 SHF.R.U32.HI R3, RZ, c[0x0][0x334], R4 ;  /* 0x0000cd00ff030a19 */ /* 0x000fe80000011604 */
[----:B------:R-:W-:Y:S01]  /*9af0*/  LOP3.LUT R3, RZ, R3, RZ, 0x33, !PT ;  /* 0x00000003ff037212 */ /* 0x000fe200078e33ff */
[----:B------:R-:W-:-:S05]  /*9b00*/  BRA `(.L_x_2098) ;  /* 0x0000005000007947 */ /* 0x000fca0003800000 */
.L_x_2097:
[----:B-12---:R-:W-:Y:S04]  /*9b10*/  MOV R4, 0x1 ;  /* 0x0000000100047802 */ /* 0x006fe80000000f00 */
[----:B------:R-:W-:Y:S11]  /*9b20*/  ISETP.NE.AND P0, PT, R4, c[0x0][0x32c], PT ;  /* 0x0000cb0004007a0c */ /* 0x000ff60003f05270 */
[----:B------:R-:W-:Y:S02]  /*9b30*/  @!UPT UIADD3 URZ, URZ, URZ, URZ ;  /* 0x0000003f3f3ff290 */ /* 0x000fe4000fffe03f */
[----:B------:R-:W-:Y:S05]  /*9b40*/  @P0 IMAD.HI.U32 R4, R3, c[0x0][0x330], RZ ;  /* 0x0000cc0003040a27 */ /* 0x000fea00078e00ff */
[----:B------:R-:W-:Y:S02]  /*9b50*/  @P0 SHF.R.U32.HI R3, RZ, c[0x0][0x334], R4 ;  /* 0x0000cd00ff030a19 */ /* 0x000fe40000011604 */
.L_x_2098:
[----:B------:R-:W-:Y:S05]  /*9b60*/  BSYNC B0 ;  /* 0x0000000000007941 */ /* 0x000fea0003800000 */
.L_x_2096:
[----:B------:R-:W-:Y:S04]  /*9b70*/  IMAD R5, R3, c[0x0][0x32c], -R5 ;  /* 0x0000cb0003057a24 */ /* 0x000fe800078e0a05 */
[----:B------:R-:W-:Y:S05]  /*9b80*/  IMAD.IADD R3, R5, 0x1, -R231 ;  /* 0x0000000105037824 */ /* 0x000fea00078e0ae7 */
[----:B------:R-:W-:Y:S02]  /*9b90*/  IMNMX R0, R0, R3, !PT ;  /* 0x0000000300007217 */ /* 0x000fe40007800200 */
[----:B------:R-:W-:Y:S04]  /*9ba0*/  IADD3 R3, R3, c[0x0][0x32c], RZ ;  /* 0x0000cb0003037a10 */ /* 0x000fe80007ffe0ff */
[----:B------:R-:W-:Y:S02]  /*9bb0*/  IMNMX R2, R2, R3, PT ;  /* 0x0000000302027217 */ /* 0x000fe40003800200 */
.L_x_2095:
        /* <DEDUP_REMOVED lines=82> */
.L_x_2222:
[----:B-12---:R-:W-:Y:S01]  /*a0e0*/  FMNMX.FTZ R4, R4, R0, !PT ;  /* 0x0000000004047209 */ /* 0x006fe20007810000 */
[----:B------:R-:W-:-:S05]  /*a0f0*/  BRA.DIV ~URZ, `(.L_x_2100) ;  /* 0x000115627f007947 */ /* 0x000fca000b800000 */
[----:B------:R-:W1:Y:S02]  /*a100*/  SHFL.BFLY PT, R0, R4, 0x1, 0x1f ;  /* 0x0c201f0004007f89 */ /* 0x000e6400000e0000 */
[----:B-1----:R-:W-:Y:S02]  /*a110*/  FMNMX.FTZ R132, R4, R0, !PT ;  /* 0x0000000004847209 */ /* 0x002fe40007810000 */
[----:B------:R-:W1:Y:S02]  /*a120*/  SHFL.BFLY PT, R0, R5, 0x2, 0x1f ;  /* 0x0c401f0005007f89 */ /* 0x000e6400000e0000 */
[----:B-1----:R-:W-:Y:S05]  /*a130*/  FMNMX.FTZ R4, R5, R0, !PT ;  /* 0x0000000005047209 */ /* 0x002fea0007810000 */
[----:B------:R1:W2:Y:S02]  /*a140*/  SHFL.BFLY PT, R0, R4, 0x1, 0x1f ;  /* 0x0c201f0004007f89 */ /* 0x0002a400000e0000 */
.L_x_2223:
        /* <DEDUP_REMOVED lines=23> */
[----:B------:R-:W2:Y:S01]  /*a2c0*/  MUFU.EX2 R5, R5 ;  /* 0x0000000500057308 */ /* 0x000ea20000000800 */
[--C-:B------:R-:W-:Y:S02]  /*a2d0*/  FFMA.FTZ R193, R25, c[0x0][0x2d0], -R2.reuse ;  /* 0x0000b40019c17a23 */ /* 0x100fe40000010802 */
[--C-:B------:R-:W-:Y:S02]  /*a2e0*/  FFMA.FTZ R196, R24, c[0x0][0x2d0], -R2.reuse ;  /* 0x0000b40018c47a23 */ /* 0x100fe40000010802 */
[--C-:B------:R-:W-:Y:S02]  /*a2f0*/  FFMA.FTZ R133, R168, c[0x0][0x2d0], -R2.reuse ;  /* 0x0000b400a8857a23 */ /* 0x100fe40000010802 */
[----:B------:R-:W-:Y:S03]  /*a300*/  FFMA.FTZ R194, R23, c[0x0][0x2d0], -R2 ;  /* 0x0000b40017c27a23 */ /* 0x000fe60000010802 */
[----:B------:R3:W-:Y:S01]  /*a310*/  MUFU.EX2 R23, R133 ;  /* 0x0000008500177308 */ /* 0x0007e20000000800 */
[C---:B-1----:R-:W-:Y:S02]  /*a320*/  FFMA.FTZ R2, R0.reuse, R225, R4 ;  /* 0x000000e100027223 */ /* 0x042fe40000010004 */
[C---:B------:R-:W-:Y:S02]  /*a330*/  FMUL.FTZ R32, R0.reuse, R136 ;  /* 0x0000008800207220 */ /* 0x040fe40000410000 */
[C---:B------:R-:W-:Y:S02]  /*a340*/  FMUL.FTZ R33, R0.reuse, R137 ;  /* 0x0000008900217220 */ /* 0x040fe40000410000 */
[C---:B------:R-:W-:Y:S02]  /*a350*/  FMUL.FTZ R25, R0.reuse, R145 ;  /* 0x0000009100197220 */ /* 0x040fe40000410000 */
[C---:B------:R-:W-:Y:S02]  /*a360*/  FMUL.FTZ R24, R0.reuse, R144 ;  /* 0x0000009000187220 */ /* 0x040fe40000410000 */
[----:B--2---:R-:W-:Y:S01]  /*a370*/  FADD.FTZ R22, R5, R2 ;  /* 0x0000000205167221 */ /* 0x004fe20000010000 */
[----:B------:R-:W-:Y:S01]  /*a380*/  FSEL R2, R3, RZ, P0 ;  /* 0x000000ff03027208 */ /* 0x000fe20000000000 */
[----:B------:R-:W-:Y:S01]  /*a390*/  FMUL.FTZ R28, R0, R140 ;  /* 0x0000008c001c7220 */ /* 0x000fe20000410000 */
[----:B------:R-:W-:Y:S01]  /*a3a0*/  F2FP.BF16.PACK_AB R168, R5, R4 ;  /* 0x0000000405a8723e */ /* 0x000fe200000010ff */
[----:B------:R-:W-:Y:S01]  /*a3b0*/  FMUL.FTZ R4, R3, c[0x0][0x2d0] ;  /* 0x0000b40003047a20 */ /* 0x000fe20000410000 */
[----:B------:R-:W-:Y:S01]  /*a3c0*/  MUFU.EX2 R144, R178 ;  /* 0x000000b200907308 */ /* 0x000fe20000000800 */
[----:B------:R-:W-:Y:S02]  /*a3d0*/  FADD.FTZ R2, -R2, R134 ;  /* 0x0000008602027221 */ /* 0x000fe40000010100 */
[----:B------:R-:W-:Y:S01]  /*a3e0*/  FMUL.FTZ R29, R0, R141 ;  /* 0x0000008d001d7220 */ /* 0x000fe20000410000 */
[----:B------:R-:W-:Y:S01]  /*a3f0*/  FSEL R4, R4, RZ, P0 ;  /* 0x000000ff04047208 */ /* 0x000fe20000000000 */
[----:B------:R-:W-:Y:S01]  /*a400*/  FMUL.FTZ R2, R2, c[0x0][0x2d0] ;  /* 0x0000b40002027a20 */ /* 0x000fe20000410000 */
[----:B------:R-:W-:Y:S01]  /*a410*/  ISETP.GT.AND P0, PT, R214, R207, PT ;  /* 0x000000cfd600720c */ /* 0x000fe20003f04270 */
[----:B------:R-:W-:Y:S01]  /*a420*/  FMUL.FTZ R36, R0, R36 ;  /* 0x0000002400247220 */ /* 0x000fe20000410000 */
[----:B------:R-:W-:Y:S01]  /*a430*/  IADD3 R214, R214, -0x1, RZ ;  /* 0xffffffffd6d67810 */ /* 0x000fe20007ffe0ff */
[--C-:B------:R-:W-:Y:S02]  /*a440*/  FFMA.FTZ R5, R21, c[0x0][0x2d0], -R4.reuse ;  /* 0x0000b40015057a23 */ /* 0x100fe40000010804 */
[----:B------:R-:W1:Y:S01]  /*a450*/  MUFU.EX2 R21, R35 ;  /* 0x0000002300157308 */ /* 0x000e620000000800 */
[--C-:B------:R-:W-:Y:S02]  /*a460*/  FFMA.FTZ R6, R6, c[0x0][0x2d0], -R4.reuse ;  /* 0x0000b40006067a23 */ /* 0x100fe40000010804 */
[--C-:B------:R-:W-:Y:S02]  /*a470*/  FFMA.FTZ R195, R7, c[0x0][0x2d0], -R4.reuse ;  /* 0x0000b40007c37a23 */ /* 0x100fe40000010804 */
[--C-:B---3--:R-:W-:Y:S02]  /*a480*/  FFMA.FTZ R133, R20, c[0x0][0x2d0], -R4.reuse ;  /* 0x0000b40014857a23 */ /* 0x108fe40000010804 */
[--C-:B------:R-:W-:Y:S02]  /*a490*/  FFMA.FTZ R134, R19, c[0x0][0x2d0], -R4.reuse ;  /* 0x0000b40013867a23 */ /* 0x100fe40000010804 */
[--C-:B------:R-:W-:Y:S01]  /*a4a0*/  FFMA.FTZ R175, R16, c[0x0][0x2d0], -R4.reuse ;  /* 0x0000b40010af7a23 */ /* 0x100fe20000010804 */
[----:B------:R-:W2:Y:S01]  /*a4b0*/  MUFU.EX2 R2, R2 ;  /* 0x0000000200027308 */ /* 0x000ea20000000800 */
[----:B------:R-:W-:Y:S02]  /*a4c0*/  FMUL.FTZ R16, R0, R152 ;  /* 0x0000009800107220 */ /* 0x000fe40000410000 */
[--C-:B------:R-:W-:Y:S02]  /*a4d0*/  FFMA.FTZ R183, R12, c[0x0][0x2d0], -R4.reuse ;  /* 0x0000b4000cb77a23 */ /* 0x100fe40000010804 */
[----:B------:R-:W-:Y:S02]  /*a4e0*/  FMUL.FTZ R12, R0, R156 ;  /* 0x0000009c000c7220 */ /* 0x000fe40000410000 */
[--C-:B------:R-:W-:Y:S02]  /*a4f0*/  FFMA.FTZ R174, R18, c[0x0][0x2d0], -R4.reuse ;  /* 0x0000b40012ae7a23 */ /* 0x100fe40000010804 */
[--C-:B------:R-:W-:Y:S01]  /*a500*/  FFMA.FTZ R173, R17, c[0x0][0x2d0], -R4.reuse ;  /* 0x0000b40011ad7a23 */ /* 0x100fe20000010804 */
[----:B------:R-:W-:Y:S01]  /*a510*/  MUFU.EX2 R7, R6 ;  /* 0x0000000600077308 */ /* 0x000fe20000000800 */
[--C-:B------:R-:W-:Y:S02]  /*a520*/  FFMA.FTZ R184, R11, c[0x0][0x2d0], -R4.reuse ;  /* 0x0000b4000bb87a23 */ /* 0x100fe40000010804 */
[--C-:B------:R-:W-:Y:S01]  /*a530*/  FFMA.FTZ R189, R10, c[0x0][0x2d0], -R4.reuse ;  /* 0x0000b4000abd7a23 */ /* 0x100fe20000010804 */
[----:B-1----:R-:W-:Y:S01]  /*a540*/  F2FP.BF16.PACK_AB R170, R21, R23 ;  /* 0x0000001715aa723e */ /* 0x002fe200000010ff */
[--C-:B------:R-:W-:Y:S02]  /*a550*/  FFMA.FTZ R190, R9, c[0x0][0x2d0], -R4.reuse ;  /* 0x0000b40009be7a23 */ /* 0x100fe40000010804 */
[--C-:B------:R-:W-:Y:S02]  /*a560*/  FFMA.FTZ R191, R8, c[0x0][0x2d0], -R4.reuse ;  /* 0x0000b40008bf7a23 */ /* 0x100fe40000010804 */
[--C-:B------:R-:W-:Y:S01]  /*a570*/  FFMA.FTZ R176, R15, c[0x0][0x2d0], -R4.reuse ;  /* 0x0000b4000fb07a23 */ /* 0x100fe20000010804 */
[----:B------:R-:W1:Y:S01]  /*a580*/  MUFU.EX2 R6, R5 ;  /* 0x0000000500067308 */ /* 0x000e620000000800 */
[--C-:B------:R-:W-:Y:S02]  /*a590*/  FFMA.FTZ R182, R14, c[0x0][0x2d0], -R4.reuse ;  /* 0x0000b4000eb67a23 */ /* 0x100fe40000010804 */
[----:B------:R-:W-:Y:S02]  /*a5a0*/  FFMA.FTZ R181, R13, c[0x0][0x2d0], -R4 ;  /* 0x0000b4000db57a23 */ /* 0x000fe40000010804 */
[C---:B--2---:R-:W-:Y:S02]  /*a5b0*/  FMUL.FTZ R34, R2.reuse, R138 ;  /* 0x0000008a02227220 */ /* 0x044fe40000410000 */
[----:B------:R-:W-:Y:S02]  /*a5c0*/  FMUL.FTZ R35, R2, R139 ;  /* 0x0000008b02237220 */ /* 0x000fe40000410000 */
[----:B------:R-:W2:Y:S01]  /*a5d0*/  LDSM.16.MT88.4 R136, [R203] ;  /* 0x00000000cb88783b */ /* 0x000ea20000004200 */
[----:B------:R-:W-:Y:S01]  /*a5e0*/  MUFU.EX2 R152, R133 ;  /* 0x0000008500987308 */ /* 0x000fe20000000800 */
[----:B------:R-:W-:Y:S02]  /*a5f0*/  FADD.FTZ R4, R23, R22 ;  /* 0x0000001617047221 */ /* 0x000fe40000010000 */
[C---:B------:R-:W-:Y:S02]  /*a600*/  FMUL.FTZ R8, R0.reuse, R160 ;  /* 0x000000a000087220 */ /* 0x040fe40000410000 */
[----:B------:R-:W-:Y:S02]  /*a610*/  FADD.FTZ R172, R21, R4 ;  /* 0x0000000415ac7221 */ /* 0x000fe40000010000 */
[C---:B------:R-:W-:Y:S02]  /*a620*/  FMUL.FTZ R4, R0.reuse, R164 ;  /* 0x000000a400047220 */ /* 0x040fe40000410000 */
[----:B------:R-:W-:Y:S01]  /*a630*/  FMUL.FTZ R9, R0, R161 ;  /* 0x000000a100097220 */ /* 0x000fe20000410000 */
[----:B------:R-:W3:Y:S01]  /*a640*/  MUFU.EX2 R156, R134 ;  /* 0x00000086009c7308 */ /* 0x000ee20000000800 */
[C---:B------:R-:W-:Y:S02]  /*a650*/  FMUL.FTZ R10, R2.reuse, R162 ;  /* 0x000000a2020a7220 */ /* 0x040fe40000410000 */
[----:B------:R-:W-:Y:S01]  /*a660*/  FMUL.FTZ R11, R2, R163 ;  /* 0x000000a3020b7220 */ /* 0x000fe20000410000 */
[----:B-1----:R-:W-:Y:S01]  /*a670*/  F2FP.BF16.PACK_AB R169, R6, R7 ;  /* 0x0000000706a9723e */ /* 0x002fe200000010ff */
[C---:B------:R-:W-:Y:S01]  /*a680*/  FFMA.FTZ R5, R2.reuse, R221, R7 ;  /* 0x000000dd02057223 */ /* 0x040fe20000010007 */
[----:B------:R-:W-:Y:S01]  /*a690*/  LDSM.16.MT88.4 R160, [R203+0x1800] ;  /* 0x00180000cba0783b */ /* 0x000fe20000004200 */
[----:B------:R-:W-:Y:S02]  /*a6a0*/  FMUL.FTZ R7, R2, R167 ;  /* 0x000000a702077220 */ /* 0x000fe40000410000 */
[----:B------:R-:W-:Y:S01]  /*a6b0*/  FADD.FTZ R197, R6, R5 ;  /* 0x0000000506c57221 */ /* 0x000fe20000010000 */
[----:B------:R-:W-:Y:S01]  /*a6c0*/  MUFU.EX2 R134, R177 ;  /* 0x000000b100867308 */ /* 0x000fe20000000800 */
[----:B------:R-:W-:Y:S02]  /*a6d0*/  FMUL.FTZ R5, R0, R165 ;  /* 0x000000a500057220 */ /* 0x000fe40000410000 */
[----:B------:R-:W-:Y:S02]  /*a6e0*/  FMUL.FTZ R6, R2, R166 ;  /* 0x000000a602067220 */ /* 0x000fe40000410000 */
[----:B------:R-:W-:Y:S02]  /*a6f0*/  FMUL.FTZ R13, R0, R157 ;  /* 0x0000009d000d7220 */ /* 0x000fe40000410000 */
[C---:B------:R-:W-:Y:S02]  /*a700*/  FMUL.FTZ R14, R2.reuse, R158 ;  /* 0x0000009e020e7220 */ /* 0x040fe40000410000 */
[----:B------:R-:W-:Y:S01]  /*a710*/  FMUL.FTZ R15, R2, R159 ;  /* 0x0000009f020f7220 */ /* 0x000fe20000410000 */
[----:B------:R-:W-:Y:S01]  /*a720*/  MUFU.EX2 R178, R182 ;  /* 0x000000b600b27308 */ /* 0x000fe20000000800 */
[----:B------:R-:W-:Y:S02]  /*a730*/  FMUL.FTZ R17, R0, R153 ;  /* 0x0000009900117220 */ /* 0x000fe40000410000 */
[----:B------:R-:W-:Y:S01]  /*a740*/  FMUL.FTZ R18, R2, R154 ;  /* 0x0000009a02127220 */ /* 0x000fe20000410000 */
[----:B---3--:R-:W-:Y:S01]  /*a750*/  F2FP.BF16.PACK_AB R171, R156, R152 ;  /* 0x000000989cab723e */ /* 0x008fe200000010ff */
[----:B------:R-:W-:Y:S02]  /*a760*/  FMUL.FTZ R19, R2, R155 ;  /* 0x0000009b02137220 */ /* 0x000fe40000410000 */
[----:B------:R-:W-:Y:S02]  /*a770*/  FMUL.FTZ R21, R0, R149 ;  /* 0x0000009500157220 */ /* 0x000fe40000410000 */
[C---:B------:R-:W-:Y:S01]  /*a780*/  FMUL.FTZ R22, R2.reuse, R150 ;  /* 0x0000009602167220 */ /* 0x040fe20000410000 */
[----:B------:R-:W-:Y:S01]  /*a790*/  MUFU.EX2 R177, R181 ;  /* 0x000000b500b17308 */ /* 0x000fe20000000800 */
[C---:B--2---:R-:W-:Y:S05]  /*a7a0*/  HMMA.16816.F32.BF16 R4, R168.reuse, R136, R4 ;  /* 0x00000088a804723c */ /* 0x044fea0000041804 */
[C---:B------:R-:W-:Y:S02]  /*a7b0*/  FMUL.FTZ R23, R2.reuse, R151 ;  /* 0x0000009702177220 */ /* 0x040fe40000410000 */
[C---:B------:R-:W-:Y:S01]  /*a7c0*/  FMUL.FTZ R26, R2.reuse, R146 ;  /* 0x00000092021a7220 */ /* 0x040fe20000410000 */
[C---:B------:R-:W-:Y:S01]  /*a7d0*/  HMMA.16816.F32.BF16 R8, R168.reuse, R138, R8 ;  /* 0x0000008aa808723c */ /* 0x040fe20000041808 */
[----:B------:R-:W1:Y:S01]  /*a7e0*/  LDSM.16.MT88.4 R136, [R204] ;  /* 0x00000000cc88783b */ /* 0x000e620000004200 */
[----:B------:R-:W2:Y:S02]  /*a7f0*/  MUFU.EX2 R133, R180 ;  /* 0x000000b400857308 */ /* 0x000ea40000000800 */
[C---:B------:R-:W-:Y:S02]  /*a800*/  FMUL.FTZ R27, R2.reuse, R147 ;  /* 0x00000093021b7220 */ /* 0x040fe40000410000 */
[C---:B------:R-:W-:Y:S02]  /*a810*/  FMUL.FTZ R30, R2.reuse, R142 ;  /* 0x0000008e021e7220 */ /* 0x040fe40000410000 */
[----:B------:R-:W-:Y:S02]  /*a820*/  FMUL.FTZ R31, R2, R143 ;  /* 0x0000008f021f7220 */ /* 0x000fe40000410000 */
[----:B------:R-:W-:Y:S02]  /*a830*/  LDSM.16.MT88.4 R140, [R203+0x800] ;  /* 0x00080000cb8c783b */ /* 0x000fe40000004200 */
        /* <DEDUP_REMOVED lines=17> */
[C---:B------:R-:W-:Y:S01]  /*a950*/  FMUL.FTZ R50, R2.reuse, R50 ;  /* 0x0000003202327220 */ /* 0x040fe20000410000 */
[C---:B-1----:R-:W-:Y:S02]  /*a960*/  HMMA.16816.F32.BF16 R12, R168.reuse, R136, R12 ;  /* 0x00000088a80c723c */ /* 0x042fe4000004180c */
[----:B------:R-:W-:Y:S01]  /*a970*/  MUFU.EX2 R180, R175 ;  /* 0x000000af00b47308 */ /* 0x000fe20000000800 */
[----:B------:R-:W-:Y:S02]  /*a980*/  FMUL.FTZ R51, R2, R51 ;  /* 0x0000003302337220 */ /* 0x000fe40000410000 */
[C---:B------:R-:W-:Y:S02]  /*a990*/  FMUL.FTZ R52, R0.reuse, R52 ;  /* 0x0000003400347220 */ /* 0x040fe40000410000 */
[----:B------:R-:W-:Y:S01]  /*a9a0*/  FMUL.FTZ R53, R0, R53 ;  /* 0x0000003500357220 */ /* 0x000fe20000410000 */
[C---:B------:R-:W-:Y:S01]  /*a9b0*/  HMMA.16816.F32.BF16 R16, R168.reuse, R138, R16 ;  /* 0x0000008aa810723c */ /* 0x040fe20000041810 */
[----:B------:R-:W1:Y:S03]  /*a9c0*/  LDSM.16.MT88.4 R136, [R206] ;  /* 0x00000000ce88783b */ /* 0x000e660000004200 */
[C---:B------:R-:W-:Y:S01]  /*a9d0*/  FMUL.FTZ R54, R2.reuse, R54 ;  /* 0x0000003602367220 */ /* 0x040fe20000410000 */
[----:B------:R-:W-:Y:S01]  /*a9e0*/  MUFU.EX2 R175, R184 ;  /* 0x000000b800af7308 */ /* 0x000fe20000000800 */
[----:B------:R-:W-:Y:S02]  /*a9f0*/  FMUL.FTZ R55, R2, R55 ;  /* 0x0000003702377220 */ /* 0x000fe40000410000 */
[C---:B------:R-:W-:Y:S04]  /*aa00*/  FMUL.FTZ R56, R0.reuse, R56 ;  /* 0x0000003800387220 */ /* 0x040fe80000410000 */
        /* <DEDUP_REMOVED lines=87> */
[----:B--2---:R-:W-:Y:S01]  /*af80*/  FADD.FTZ R0, R133, R172 ;  /* 0x000000ac85007221 */ /* 0x004fe20000010000 */
[----:B------:R-:W2:Y:S01]  /*af90*/  MUFU.EX2 R179, R176 ;  /* 0x000000b000b37308 */ /* 0x000ea20000000800 */
[C---:B-1----:R-:W-:Y:S09]  /*afa0*/  HMMA.16816.F32.BF16 R44, R168.reuse, R136, R44 ;  /* 0x00000088a82c723c */ /* 0x042ff2000004182c */
[----:B------:R-:W-:Y:S01]  /*afb0*/  MUFU.EX2 R176, R183 ;  /* 0x000000b700b07308 */ /* 0x000fe20000000800 */
[C---:B------:R-:W-:Y:S01]  /*afc0*/  HMMA.16816.F32.BF16 R48, R168.reuse, R138, R48 ;  /* 0x0000008aa830723c */ /* 0x040fe20000041830 */
[----:B------:R-:W1:Y:S02]  /*afd0*/  LDSM.16.MT88.4 R136, [R206+0x2000] ;  /* 0x00200000ce88783b */ /* 0x000e640000004200 */
[----:B---3--:R-:W-:Y:S04]  /*afe0*/  FADD.FTZ R0, R2, R0 ;  /* 0x0000000002007221 */ /* 0x008fe80000010000 */
[----:B------:R-:W-:Y:S02]  /*aff0*/  FADD.FTZ R0, R144, R0 ;  /* 0x0000000090007221 */ /* 0x000fe40000010000 */
[----:B------:R-:W-:Y:S03]  /*b000*/  MUFU.EX2 R172, R191 ;  /* 0x000000bf00ac7308 */ /* 0x000fe60000000800 */
        /* <DEDUP_REMOVED lines=34> */
[----:B------:R-:W3:Y:S02]  /*b230*/  LDSM.16.MT88.4 R144, [R204+0x800] ;  /* 0x00080000cc90783b */ /* 0x000ee40000004200 */
[----:B------:R-:W4:Y:S01]  /*b240*/  MUFU.EX2 R2, R187 ;  /* 0x000000bb00027308 */ /* 0x000f220000000800 */
[----:B--2---:R-:W-:Y:S02]  /*b250*/  F2FP.BF16.PACK_AB R139, R179, R180 ;  /* 0x000000b4b38b723e */ /* 0x004fe400000010ff */
[----:B------:R-:W-:Y:S05]  /*b260*/  F2FP.BF16.PACK_AB R169, R173, R174 ;  /* 0x000000aeada9723e */ /* 0x000fea00000010ff */
[C---:B------:R-:W-:Y:S02]  /*b270*/  HMMA.16816.F32.BF16 R4, R136.reuse, R140, R4 ;  /* 0x0000008c8804723c */ /* 0x040fe40000041804 */
[----:B------:R-:W2:Y:S03]  /*b280*/  MUFU.EX2 R134, R185 ;  /* 0x000000b900867308 */ /* 0x000ea60000000800 */
[----:B-1----:R-:W-:Y:S03]  /*b290*/  FADD.FTZ R0, R133, R0 ;  /* 0x0000000085007221 */ /* 0x002fe60000010000 */
[C---:B------:R-:W-:Y:S01]  /*b2a0*/  HMMA.16816.F32.BF16 R8, R136.reuse, R142, R8 ;  /* 0x0000008e8808723c */ /* 0x040fe20000041808 */
[----:B------:R-:W1:Y:S03]  /*b2b0*/  LDSM.16.MT88.4 R140, [R206+0x800] ;  /* 0x00080000ce8c783b */ /* 0x000e660000004200 */
[----:B----4-:R-:W-:Y:S04]  /*b2c0*/  FADD.FTZ R0, R2, R0 ;  /* 0x0000000002007221 */ /* 0x010fe80000010000 */
[----:B------:R-:W-:Y:S04]  /*b2d0*/  FADD.FTZ R0, R148, R0 ;  /* 0x0000000094007221 */ /* 0x000fe80000010000 */
[C---:B--2---:R-:W-:Y:S01]  /*b2e0*/  FADD.FTZ R0, R134.reuse, R0 ;  /* 0x0000000086007221 */ /* 0x044fe20000010000 */
        /* <DEDUP_REMOVED lines=59> */
[C---:B-1----:R-:W-:Y:S01]  /*b6a0*/  F2FP.BF16.PACK_AB R168, R2.reuse, R133 ;  /* 0x0000008502a8723e */ /* 0x042fe200000010ff */
[----:B------:R-:W-:Y:S03]  /*b6b0*/  FADD.FTZ R0, R133, R0 ;  /* 0x0000000085007221 */ /* 0x000fe60000010000 */
[C---:B---3--:R-:W-:Y:S01]  /*b6c0*/  HMMA.16816.F32.BF16 R20, R136.reuse, R148, R20 ;  /* 0x000000948814723c */ /* 0x048fe20000041814 */
[----:B------:R-:W1:Y:S03]  /*b6d0*/  MUFU.EX2 R133, R195 ;  /* 0x000000c300857308 */ /* 0x000e660000000800 */
        /* <DEDUP_REMOVED lines=8> */
[----:B-1----:R-:W-:Y:S04]  /*b760*/  F2FP.BF16.PACK_AB R171, R133, R172 ;  /* 0x000000ac85ab723e */ /* 0x002fe800000010ff */
[C---:B--2---:R-:W-:Y:S08]  /*b770*/  HMMA.16816.F32.BF16 R36, R136.reuse, R144, R36 ;  /* 0x000000908824723c */ /* 0x044ff00000041824 */
        /* <DEDUP_REMOVED lines=58> */
[----:B------:R-:W-:Y:S04]  /*bb20*/  FADD.FTZ R0, R175, R0 ;  /* 0x00000000af007221 */ /* 0x000fe80000010000 */
[C---:B------:R-:W-:Y:S04]  /*bb30*/  HMMA.16816.F32.BF16 R136, R168.reuse, R138, R32 ;  /* 0x0000008aa888723c */ /* 0x040fe80000041820 */
[----:B------:R-:W-:Y:S04]  /*bb40*/  FADD.FTZ R0, R174, R0 ;  /* 0x00000000ae007221 */ /* 0x000fe80000010000 */
[C---:B---3--:R-:W-:Y:S04]  /*bb50*/  HMMA.16816.F32.BF16 R36, R168.reuse, R4, R36 ;  /* 0x00000004a824723c */ /* 0x048fe80000041824 */
[----:B------:R-:W-:Y:S04]  /*bb60*/  FADD.FTZ R0, R173, R0 ;  /* 0x00000000ad007221 */ /* 0x000fe80000010000 */
[C---:B------:R-:W-:Y:S01]  /*bb70*/  HMMA.16816.F32.BF16 R40, R168.reuse, R6, R40 ;  /* 0x00000006a828723c */ /* 0x040fe20000041828 */
[----:B------:R-:W1:Y:S03]  /*bb80*/  LDSM.16.MT88.4 R4, [R203+0x5800] ;  /* 0x00580000cb04783b */ /* 0x000e660000004200 */
[----:B------:R-:W-:Y:S04]  /*bb90*/  FADD.FTZ R0, R172, R0 ;  /* 0x00000000ac007221 */ /* 0x000fe80000010000 */
[C---:B----4-:R-:W-:Y:S04]  /*bba0*/  HMMA.16816.F32.BF16 R44, R168.reuse, R8, R44 ;  /* 0x00000008a82c723c */ /* 0x050fe8000004182c */
[----:B------:R-:W-:Y:S01]  /*bbb0*/  FADD.FTZ R221, R133, R0 ;  /* 0x0000000085dd7221 */ /* 0x000fe20000010000 */
[----:B------:R-:W-:Y:S03]  /*bbc0*/  MOV R133, R132 ;  /* 0x0000008400857202 */ /* 0x000fe60000000f00 */
        /* <DEDUP_REMOVED lines=26> */
[C---:B----4-:R-:W-:Y:S07]  /*bd70*/  HMMA.16816.F32.BF16 R124, R168.reuse, R16, R124 ;  /* 0x00000010a87c723c */ /* 0x050fee000004187c */
[----:B------:R-:W-:Y:S01]  /*bd80*/  MOV R16, R3 ;  /* 0x0000000300107202 */ /* 0x000fe20000000f00 */
[----:B------:R-:W-:Y:S01]  /*bd90*/  HMMA.16816.F32.BF16 R128, R168, R18, R128 ;  /* 0x00000012a880723c */ /* 0x000fe20000041880 */
[----:B------:R-:W-:-:S07]  /*bda0*/  @P0 BRA `(.L_x_2101) ;  /* 0xffffb94000000947 */ /* 0x000fce000383ffff */
.L_x_2080:
        /* <DEDUP_REMOVED lines=21> */
.L_x_2104:
[----:B------:R-:W-:-:S04]  /*bf00*/  MOV R3, 0x1 ;  /* 0x0000000100037802 */ /* 0x000fc80000000f00 */
[----:B------:R-:W-:-:S13]  /*bf10*/  ISETP.NE.AND P0, PT, R3, c[0x0][0x32c], PT ;  /* 0x0000cb0003007a0c */ /* 0x000fda0003f05270 */
[----:B------:R-:W-:-:S05]  /*bf20*/  @P0 IMAD.HI.U32 R3, R0, c[0x0][0x330], RZ ;  /* 0x0000cc0000030a27 */ /* 0x000fca00078e00ff */
[----:B------:R-:W-:Y:S02]  /*bf30*/  @P0 SHF.R.U32.HI R0, RZ, c[0x0][0x334], R3 ;  /* 0x0000cd00ff000a19 */ /* 0x000fe40000011603 */
.L_x_2105:
[----:B------:R-:W-:Y:S05]  /*bf40*/  BSYNC B0 ;  /* 0x0000000000007941 */ /* 0x000fea0003800000 */
.L_x_2103:
[----:B------:R-:W-:-:S05]  /*bf50*/  IMAD R0, R0, c[0x0][0x32c], RZ ;  /* 0x0000cb0000007a24 */ /* 0x000fca00078e02ff */
[----:B------:R-:W-:-:S04]  /*bf60*/  IMNMX R2, R2, R0, !PT ;  /* 0x0000000002027217 */ /* 0x000fc80007800200 */
.L_x_2102:
        /* <DEDUP_REMOVED lines=9> */
.L_x_2117:
        /* <DEDUP_REMOVED lines=43> */
.L_x_2224:
        /* <DEDUP_REMOVED lines=26> */
.L_x_2225:
        /* <DEDUP_REMOVED lines=27> */
.L_x_2108:
[----:B------:R-:W-:Y:S05]  /*c600*/  BSYNC B0 ;  /* 0x0000000000007941 */ /* 0x000fea0003800000 */
.L_x_2107:
        /* <DEDUP_REMOVED lines=198> */
[----:B------:R-:W-:Y:S02]  /*d270*/  FMUL.FTZ R10, R10, c[0x0][0x320] ;  /* 0x0000c8000a0a7a20 */ /* 0x000fe40000410000 */
[----:B------:R-:W-:Y:S04]  /*d280*/  FMUL.FTZ R3, R11, c[0x0][0x320] ;  /* 0x0000c8000b037a20 */ /* 0x000fe80000410000 */
        /* <DEDUP_REMOVED lines=69> */
[----:B--234-:R-:W-:Y:S01]  /*d6e0*/  SHF.R.S32.HI R6, RZ, 0x1f, R222 ;  /* 0x0000001fff067819 */ /* 0x01cfe200000114de */
        /* <DEDUP_REMOVED lines=12> */
[----:B-1----:R-:W-:Y:S01]  /*d7b0*/  IMAD.MOV.U32 R0, RZ, RZ, R2 ;  /* 0x000000ffff007224 */ /* 0x002fe200078e0002 */
        /* <DEDUP_REMOVED lines=28> */
.L_x_2226:
[----:B------:R-:W-:-:S05]  /*d980*/  BRA.DIV ~URZ, `(.L_x_2114) ;  /* 0x0000e1127f007947 */ /* 0x000fca000b800000 */
[----:B------:R-:W3:Y:S01]  /*d990*/  SHFL.IDX PT, R0, R8, RZ, 0x181f ;  /* 0x00181fff08007589 */ /* 0x000ee200000e0000 */
[----:B------:R-:W-:Y:S02]  /*d9a0*/  ISETP.GE.AND P2, PT, R217, c[0x0][0x1d4], PT ;  /* 0x00007500d9007a0c */ /* 0x000fe40003f46270 */
[----:B------:R-:W-:Y:S02]  /*d9b0*/  ISETP.GE.AND P3, PT, R223, c[0x0][0x1d4], PT ;  /* 0x00007500df007a0c */ /* 0x000fe40003f66270 */
[----:B------:R-:W-:Y:S04]  /*d9c0*/  ISETP.GE.AND P1, PT, R222, c[0x0][0x1d4], PT ;  /* 0x00007500de007a0c */ /* 0x000fe80003f26270 */
[----:B------:R-:W-:Y:S02]  /*d9d0*/  SEL R11, RZ, 0x10, P1 ;  /* 0x00000010ff0b7807 */ /* 0x000fe40000800000 */
[----:B---3--:R-:W-:Y:S05]  /*d9e0*/  IADD3 R6, P0, R0, R26, RZ ;  /* 0x0000001a00067210 */ /* 0x008fea0007f1e0ff */
[----:B--2---:R-:W-:Y:S01]  /*d9f0*/  IMAD.X R7, R4, 0x1, R9, P0 ;  /* 0x0000000104077824 */ /* 0x004fe200000e0609 */
[----:B------:R-:W-:Y:S04]  /*da00*/  IADD3 R2, P0, R0, R27, RZ ;  /* 0x0000001b00027210 */ /* 0x000fe80007f1e0ff */
[----:B------:R-:W-:Y:S01]  /*da10*/  @!PT LDS RZ, [RZ] ;  /* 0x00000000fffff984 */ /* 0x000fe20000000800 */
[----:B------:R-:W-:Y:S01]  /*da20*/  @!PT LDS RZ, [RZ] ;  /* 0x00000000fffff984 */ /* 0x000fe20000000800 */
[----:B------:R2:W-:Y:S01]  /*da30*/  LDGSTS.E.BYPASS.LTC128B.128 [R215+0x8100], [R6.64], !P2 ;  /* 0x0810000006d77fae */ /* 0x0005e2000d101d46 */
[----:B------:R-:W-:Y:S05]  /*da40*/  IMAD.X R3, R4, 0x1, R12, P0 ;  /* 0x0000000104037824 */ /* 0x000fea00000e060c */
[----:B------:R3:W-:Y:S01]  /*da50*/  LDGSTS.E.BYPASS.LTC128B.128 [R215+0xa100], [R2.64], !P3 ;  /* 0x0a10000002d77fae */ /* 0x0007e2000d901d46 */
[----:B--2---:R-:W-:Y:S02]  /*da60*/  SEL R6, RZ, 0x10, P2 ;  /* 0x00000010ff067807 */ /* 0x004fe40001000000 */
[----:B---3--:R-:W-:Y:S05]  /*da70*/  IADD3 R2, P0, R0, R28, RZ ;  /* 0x0000001c00027210 */ /* 0x008fea0007f1e0ff */
[----:B------:R-:W-:Y:S05]  /*da80*/  IMAD.X R3, R4, 0x1, R13, P0 ;  /* 0x0000000104037824 */ /* 0x000fea00000e060d */
[----:B------:R2:W-:Y:S02]  /*da90*/  LDGSTS.E.BYPASS.LTC128B.128 [R215+0xc100], [R2.64], !P1 ;  /* 0x0c10000002d77fae */ /* 0x0005e4000c901d46 */
[----:B--2---:R-:W-:Y:S02]  /*daa0*/  IADD3 R2, P0, R0, R29, RZ ;  /* 0x0000001d00027210 */ /* 0x004fe40007f1e0ff */
[----:B------:R-:W2:Y:S03]  /*dab0*/  SHFL.IDX PT, R0, R8, 0x1, 0x181f ;  /* 0x00381f0008007f89 */ /* 0x000ea600000e0000 */
[----:B------:R-:W-:Y:S01]  /*dac0*/  IMAD.X R3, R4, 0x1, R14, P0 ;  /* 0x0000000104037824 */ /* 0x000fe200000e060e */
[----:B------:R-:W-:Y:S01]  /*dad0*/  ISETP.GE.AND P0, PT, R224, c[0x0][0x1d4], PT ;  /* 0x00007500e0007a0c */ /* 0x000fe20003f06270 */
[----:B------:R3:W4:Y:S03]  /*dae0*/  SHFL.IDX PT, R4, R5, 0x1, 0x181f ;  /* 0x00381f0005047f89 */ /* 0x00072600000e0000 */
[----:B------:R-:W-:Y:S09]  /*daf0*/  SEL R10, RZ, 0x10, P0 ;  /* 0x00000010ff0a7807 */ /* 0x000ff20000000000 */
[----:B------:R1:W-:Y:S02]  /*db00*/  LDGSTS.E.BYPASS.LTC128B.128 [R215+0xe100], [R2.64], !P0 ;  /* 0x0e10000002d77fae */ /* 0x0003e4000c101d46 */
[----:B-1-3--:R-:W-:Y:S02]  /*db10*/  SEL R5, RZ, 0x10, P3 ;  /* 0x00000010ff057807 */ /* 0x00afe40001800000 */
.L_x_2227:
[C---:B--2---:R-:W-:Y:S02]  /*db20*/  IADD3 R2, -R6.reuse, 0x10, RZ ;  /* 0x0000001006027810 */ /* 0x044fe40007ffe1ff */
[----:B------:R-:W-:Y:S02]  /*db30*/  ISETP.NE.U32.AND P2, PT, R6, RZ, PT ;  /* 0x000000ff0600720c */ /* 0x000fe40003f45070 */
[----:B------:R-:W-:Y:S04]  /*db40*/  LOP3.LUT R2, R2, 0xf, RZ, 0xc0, !PT ;  /* 0x0000000f02027812 */ /* 0x000fe800078ec0ff */
[----:B------:R-:W-:Y:S04]  /*db50*/  IADD3 R2, P1, P0, R2, R0, R26 ;  /* 0x0000000002027210 */ /* 0x000fe8000783e01a */
[----:B----4-:R-:W-:Y:S05]  /*db60*/  IADD3.X R3, RZ, R4, R9, P1, P0 ;  /* 0x00000004ff037210 */ /* 0x010fea0000fe0409 */
        /* <DEDUP_REMOVED lines=22> */
.L_x_2112:
[----:B--234-:R-:W-:Y:S05]  /*dcd0*/  BSYNC B0 ;  /* 0x0000000000007941 */ /* 0x01cfea0003800000 */
.L_x_2111:
[----:B-1----:R-:W-:Y:S01]  /*dce0*/  FMNMX.FTZ R2, R186, R133, !PT ;  /* 0x00000085ba027209 */ /* 0x002fe20007810000 */
[----:B------:R-:W0:Y:S01]  /*dcf0*/  LDGDEPBAR ;  /* 0x00000000000079af */ /* 0x000e220000000000 */
        /* <DEDUP_REMOVED lines=33> */
.L_x_2228:
[----:B-12---:R-:W-:Y:S01]  /*df10*/  FMNMX.FTZ R4, R4, R0, !PT ;  /* 0x0000000004047209 */ /* 0x006fe20007810000 */
[----:B------:R-:W-:-:S05]  /*df20*/  BRA.DIV ~URZ, `(.L_x_2116) ;  /* 0x0000de427f007947 */ /* 0x000fca000b800000 */
[----:B------:R-:W1:Y:S02]  /*df30*/  SHFL.BFLY PT, R0, R4, 0x1, 0x1f ;  /* 0x0c201f0004007f89 */ /* 0x000e6400000e0000 */
[----:B-1----:R-:W-:Y:S02]  /*df40*/  FMNMX.FTZ R132, R4, R0, !PT ;  /* 0x0000000004847209 */ /* 0x002fe40007810000 */
[----:B------:R-:W1:Y:S02]  /*df50*/  SHFL.BFLY PT, R0, R5, 0x2, 0x1f ;  /* 0x0c401f0005007f89 */ /* 0x000e6400000e0000 */
[----:B-1----:R-:W-:Y:S05]  /*df60*/  FMNMX.FTZ R4, R5, R0, !PT ;  /* 0x0000000005047209 */ /* 0x002fea0007810000 */
[----:B------:R1:W2:Y:S02]  /*df70*/  SHFL.BFLY PT, R0, R4, 0x1, 0x1f ;  /* 0x0c201f0004007f89 */ /* 0x0002a400000e0000 */
.L_x_2229:
[----:B--2---:R-:W-:Y:S01]  /*df80*/  FMNMX.FTZ R3, R0, R4, !PT ;  /* 0x0000000400037209 */ /* 0x004fe20007810000 */
[C---:B------:R-:W-:Y:S01]  /*df90*/  FADD.FTZ R0, -R132.reuse, R133 ;  /* 0x0000008584007221 */ /* 0x040fe20000010100 */
[----:B------:R-:W-:Y:S01]  /*dfa0*/  WARPSYNC 0xffffffff ;  /* 0xffffffff00007948 */ /* 0x000fe20003800000 */
[----:B-1----:R-:W-:Y:S01]  /*dfb0*/  FMUL.FTZ R4, R132, c[0x0][0x2d0] ;  /* 0x0000b40084047a20 */ /* 0x002fe20000410000 */
[----:B------:R-:W-:Y:S01]  /*dfc0*/  ISETP.GT.AND P0, PT, R214, R197, PT ;  /* 0x000000c5d600720c */ /* 0x000fe20003f04270 */
[----:B------:R-:W-:Y:S01]  /*dfd0*/  FMUL.FTZ R0, R0, c[0x0][0x2d0] ;  /* 0x0000b40000007a20 */ /* 0x000fe20000410000 */
[----:B------:R-:W-:Y:S01]  /*dfe0*/  IADD3 R214, R214, -0x1, RZ ;  /* 0xffffffffd6d67810 */ /* 0x000fe20007ffe0ff */
[--C-:B------:R-:W-:Y:S02]  /*dff0*/  FFMA.FTZ R7, R186, c[0x0][0x2d0], -R4.reuse ;  /* 0x0000b400ba077a23 */ /* 0x100fe40000010804 */
[--C-:B------:R-:W-:Y:S01]  /*e000*/  FFMA.FTZ R180, R180, c[0x0][0x2d0], -R4.reuse ;  /* 0x0000b400b4b47a23 */ /* 0x100fe20000010804 */
[----:B------:R-:W-:Y:S01]  /*e010*/  MUFU.EX2 R2, R0 ;  /* 0x0000000000027308 */ /* 0x000fe20000000800 */
        /* <DEDUP_REMOVED lines=15> */
[----:B------:R-:W-:Y:S05]  /*e110*/  FFMA.FTZ R181, R181, c[0x0][0x2d0], -R4 ;  /* 0x0000b400b5b57a23 */ /* 0x000fea0000010804 */
[----:B------:R-:W-:Y:S10]  /*e120*/  MUFU.EX2 R4, R7 ;  /* 0x0000000700047308 */ /* 0x000ff40000000800 */
[----:B------:R-:W1:Y:S02]  /*e130*/  MUFU.EX2 R6, R6 ;  /* 0x0000000600067308 */ /* 0x000e640000000800 */
[----:B-1----:R-:W-:Y:S01]  /*e140*/  F2FP.BF16.PACK_AB R168, R6, R4 ;  /* 0x0000000406a8723e */ /* 0x002fe200000010ff */
[----:B------:R-:W-:Y:S01]  /*e150*/  FFMA.FTZ R0, R2, R225, R4 ;  /* 0x000000e102007223 */ /* 0x000fe20000010004 */
[----:B------:R-:W-:Y:S01]  /*e160*/  F2FP.BF16.PACK_AB R170, R8, R9 ;  /* 0x0000000908aa723e */ /* 0x000fe200000010ff */
[C---:B------:R-:W-:Y:S02]  /*e170*/  FMUL.FTZ R4, R3.reuse, c[0x0][0x2d0] ;  /* 0x0000b40003047a20 */ /* 0x040fe40000410000 */
[----:B------:R-:W-:Y:S02]  /*e180*/  FADD.FTZ R7, R6, R0 ;  /* 0x0000000006077221 */ /* 0x000fe40000010000 */
[----:B------:R-:W-:Y:S02]  /*e190*/  FADD.FTZ R0, -R3, R134 ;  /* 0x0000008603007221 */ /* 0x000fe40000010100 */
[----:B------:R-:W-:Y:S02]  /*e1a0*/  FMUL.FTZ R32, R2, R136 ;  /* 0x0000008802207220 */ /* 0x000fe40000410000 */
[----:B------:R-:W-:Y:S02]  /*e1b0*/  FMUL.FTZ R0, R0, c[0x0][0x2d0] ;  /* 0x0000b40000007a20 */ /* 0x000fe40000410000 */
[----:B------:R-:W-:Y:S02]  /*e1c0*/  FMUL.FTZ R33, R2, R137 ;  /* 0x0000008902217220 */ /* 0x000fe40000410000 */
[--C-:B------:R-:W-:Y:S02]  /*e1d0*/  FFMA.FTZ R5, R191, c[0x0][0x2d0], -R4.reuse ;  /* 0x0000b400bf057a23 */ /* 0x100fe40000010804 */
        /* <DEDUP_REMOVED lines=8> */
[--C-:B------:R-:W-:Y:S02]  /*e260*/  FFMA.FTZ R173, R184, c[0x0][0x2d0], -R4.reuse ;  /* 0x0000b400b8ad7a23 */ /* 0x100fe40000010804 */
[--C-:B------:R-:W-:Y:S02]  /*e270*/  FFMA.FTZ R172, R183, c[0x0][0x2d0], -R4.reuse ;  /* 0x0000b400b7ac7a23 */ /* 0x100fe40000010804 */
[--C-:B------:R-:W-:Y:S02]  /*e280*/  FFMA.FTZ R183, R25, c[0x0][0x2d0], -R4.reuse ;  /* 0x0000b40019b77a23 */ /* 0x100fe40000010804 */
[--C-:B------:R-:W-:Y:S02]  /*e290*/  FFMA.FTZ R174, R179, c[0x0][0x2d0], -R4.reuse ;  /* 0x0000b400b3ae7a23 */ /* 0x100fe40000010804 */
[--C-:B------:R-:W-:Y:S02]  /*e2a0*/  FFMA.FTZ R178, R178, c[0x0][0x2d0], -R4.reuse ;  /* 0x0000b400b2b27a23 */ /* 0x100fe40000010804 */
[--C-:B------:R-:W-:Y:S02]  /*e2b0*/  FFMA.FTZ R179, R176, c[0x0][0x2d0], -R4.reuse ;  /* 0x0000b400b0b37a23 */ /* 0x100fe40000010804 */
[C---:B-1----:R-:W-:Y:S02]  /*e2c0*/  FMUL.FTZ R34, R0.reuse, R138 ;  /* 0x0000008a00227220 */ /* 0x042fe40000410000 */
[----:B------:R-:W-:Y:S01]  /*e2d0*/  FMUL.FTZ R35, R0, R139 ;  /* 0x0000008b00237220 */ /* 0x000fe20000410000 */
[----:B------:R-:W-:Y:S01]  /*e2e0*/  MUFU.EX2 R178, R178 ;  /* 0x000000b200b27308 */ /* 0x000fe20000000800 */
[----:B------:R-:W1:Y:S01]  /*e2f0*/  LDSM.16.MT88.4 R136, [R203] ;  /* 0x00000000cb88783b */ /* 0x000e620000004200 */
[--C-:B------:R-:W-:Y:S02]  /*e300*/  FFMA.FTZ R176, R175, c[0x0][0x2d0], -R4.reuse ;  /* 0x0000b400afb07a23 */ /* 0x100fe40000010804 */
[--C-:B------:R-:W-:Y:S02]  /*e310*/  FFMA.FTZ R184, R24, c[0x0][0x2d0], -R4.reuse ;  /* 0x0000b40018b87a23 */ /* 0x100fe40000010804 */
[----:B------:R-:W-:Y:S02]  /*e320*/  FFMA.FTZ R191, R20, c[0x0][0x2d0], -R4 ;  /* 0x0000b40014bf7a23 */ /* 0x000fe40000010804 */
[----:B------:R-:W-:Y:S02]  /*e330*/  FADD.FTZ R4, R9, R7 ;  /* 0x0000000709047221 */ /* 0x000fe40000010000 */
[----:B------:R-:W3:Y:S01]  /*e340*/  MUFU.EX2 R7, R6 ;  /* 0x0000000600077308 */ /* 0x000ee20000000800 */
[C---:B------:R-:W-:Y:S02]  /*e350*/  FMUL.FTZ R12, R2.reuse, R156 ;  /* 0x0000009c020c7220 */ /* 0x040fe40000410000 */
[----:B------:R-:W-:Y:S02]  /*e360*/  FMUL.FTZ R17, R2, R153 ;  /* 0x0000009902117220 */ /* 0x000fe40000410000 */
[----:B------:R-:W-:Y:S02]  /*e370*/  FADD.FTZ R175, R8, R4 ;  /* 0x0000000408af7221 */ /* 0x000fe40000010000 */
[C---:B------:R-:W-:Y:S02]  /*e380*/  FMUL.FTZ R4, R2.reuse, R164 ;  /* 0x000000a402047220 */ /* 0x040fe40000410000 */
[C---:B--2---:R-:W-:Y:S01]  /*e390*/  FMUL.FTZ R5, R2.reuse, R165 ;  /* 0x000000a502057220 */ /* 0x044fe20000410000 */
[----:B------:R-:W-:Y:S01]  /*e3a0*/  MUFU.EX2 R153, R133 ;  /* 0x0000008500997308 */ /* 0x000fe20000000800 */
[C---:B------:R-:W-:Y:S02]  /*e3b0*/  FMUL.FTZ R16, R2.reuse, R152 ;  /* 0x0000009802107220 */ /* 0x040fe40000410000 */
[C---:B------:R-:W-:Y:S02]  /*e3c0*/  FMUL.FTZ R8, R2.reuse, R160 ;  /* 0x000000a002087220 */ /* 0x040fe40000410000 */
[----:B------:R-:W-:Y:S02]  /*e3d0*/  FMUL.FTZ R9, R2, R161 ;  /* 0x000000a102097220 */ /* 0x000fe40000410000 */
[----:B------:R-:W-:Y:S02]  /*e3e0*/  FMUL.FTZ R11, R0, R163 ;  /* 0x000000a3000b7220 */ /* 0x000fe40000410000 */
[----:B------:R-:W-:Y:S01]  /*e3f0*/  FMUL.FTZ R13, R2, R157 ;  /* 0x0000009d020d7220 */ /* 0x000fe20000410000 */
[----:B------:R-:W2:Y:S01]  /*e400*/  MUFU.EX2 R156, R134 ;  /* 0x00000086009c7308 */ /* 0x000ea20000000800 */
[C---:B------:R-:W-:Y:S02]  /*e410*/  FMUL.FTZ R14, R0.reuse, R158 ;  /* 0x0000009e000e7220 */ /* 0x040fe40000410000 */
[C---:B------:R-:W-:Y:S01]  /*e420*/  FMUL.FTZ R15, R0.reuse, R159 ;  /* 0x0000009f000f7220 */ /* 0x040fe20000410000 */
[C---:B---3--:R-:W-:Y:S01]  /*e430*/  F2FP.BF16.PACK_AB R169, R7.reuse, R10 ;  /* 0x0000000a07a9723e */ /* 0x048fe200000010ff */
[C---:B------:R-:W-:Y:S02]  /*e440*/  FFMA.FTZ R6, R0.reuse, R221, R10 ;  /* 0x000000dd00067223 */ /* 0x040fe4000001000a */
[C---:B------:R-:W-:Y:S02]  /*e450*/  FMUL.FTZ R10, R0.reuse, R162 ;  /* 0x000000a2000a7220 */ /* 0x040fe40000410000 */
[----:B------:R-:W-:Y:S01]  /*e460*/  FADD.FTZ R152, R7, R6 ;  /* 0x0000000607987221 */ /* 0x000fe20000010000 */
[----:B------:R-:W-:Y:S01]  /*e470*/  LDSM.16.MT88.4 R160, [R203+0x1800] ;  /* 0x00180000cba0783b */ /* 0x000fe20000004200 */
[C---:B------:R-:W-:Y:S01]  /*e480*/  FMUL.FTZ R6, R0.reuse, R166 ;  /* 0x000000a600067220 */ /* 0x040fe20000410000 */
[----:B------:R-:W-:Y:S01]  /*e490*/  MUFU.EX2 R134, R177 ;  /* 0x000000b100867308 */ /* 0x000fe20000000800 */
[C---:B------:R-:W-:Y:S02]  /*e4a0*/  FMUL.FTZ R7, R0.reuse, R167 ;  /* 0x000000a700077220 */ /* 0x040fe40000410000 */
[C---:B------:R-:W-:Y:S02]  /*e4b0*/  FMUL.FTZ R18, R0.reuse, R154 ;  /* 0x0000009a00127220 */ /* 0x040fe40000410000 */
[----:B------:R-:W-:Y:S02]  /*e4c0*/  FMUL.FTZ R19, R0, R155 ;  /* 0x0000009b00137220 */ /* 0x000fe40000410000 */
[----:B------:R-:W-:Y:S02]  /*e4d0*/  FMUL.FTZ R21, R2, R149 ;  /* 0x0000009502157220 */ /* 0x000fe40000410000 */
[C---:B------:R-:W-:Y:S01]  /*e4e0*/  FMUL.FTZ R22, R0.reuse, R150 ;  /* 0x0000009600167220 */ /* 0x040fe20000410000 */
[----:B------:R-:W-:Y:S01]  /*e4f0*/  MUFU.EX2 R179, R179 ;  /* 0x000000b300b37308 */ /* 0x000fe20000000800 */
[----:B------:R-:W-:Y:S01]  /*e500*/  FMUL.FTZ R23, R0, R151 ;  /* 0x0000009700177220 */ /* 0x000fe20000410000 */
[----:B--2---:R-:W-:Y:S01]  /*e510*/  F2FP.BF16.PACK_AB R171, R156, R153 ;  /* 0x000000999cab723e */ /* 0x004fe200000010ff */
[----:B------:R-:W-:Y:S02]  /*e520*/  FMUL.FTZ R25, R2, R145 ;  /* 0x0000009102197220 */ /* 0x000fe40000410000 */
[C---:B------:R-:W-:Y:S02]  /*e530*/  FMUL.FTZ R26, R0.reuse, R146 ;  /* 0x00000092001a7220 */ /* 0x040fe40000410000 */
[----:B------:R-:W-:Y:S02]  /*e540*/  FMUL.FTZ R27, R0, R147 ;  /* 0x00000093001b7220 */ /* 0x000fe40000410000 */
[C---:B-1----:R-:W-:Y:S01]  /*e550*/  HMMA.16816.F32.BF16 R4, R168.reuse, R136, R4 ;  /* 0x00000088a804723c */ /* 0x042fe20000041804 */
[----:B------:R-:W-:Y:S04]  /*e560*/  MUFU.EX2 R177, R176 ;  /* 0x000000b000b17308 */ /* 0x000fe80000000800 */
[C---:B------:R-:W-:Y:S02]  /*e570*/  FMUL.FTZ R28, R2.reuse, R140 ;  /* 0x0000008c021c7220 */ /* 0x040fe40000410000 */
[----:B------:R-:W-:Y:S01]  /*e580*/  FMUL.FTZ R29, R2, R141 ;  /* 0x0000008d021d7220 */ /* 0x000fe20000410000 */
[C---:B------:R-:W-:Y:S01]  /*e590*/  HMMA.16816.F32.BF16 R8, R168.reuse, R138, R8 ;  /* 0x0000008aa808723c */ /* 0x040fe20000041808 */
[----:B------:R-:W1:Y:S02]  /*e5a0*/  LDSM.16.MT88.4 R136, [R204] ;  /* 0x00000000cc88783b */ /* 0x000e640000004200 */
[----:B------:R-:W-:Y:S01]  /*e5b0*/  MUFU.EX2 R176, R183 ;  /* 0x000000b700b07308 */ /* 0x000fe20000000800 */
[C---:B------:R-:W-:Y:S02]  /*e5c0*/  FMUL.FTZ R30, R0.reuse, R142 ;  /* 0x0000008e001e7220 */ /* 0x040fe40000410000 */
[----:B------:R-:W-:Y:S02]  /*e5d0*/  FMUL.FTZ R31, R0, R143 ;  /* 0x0000008f001f7220 */ /* 0x000fe40000410000 */
[C---:B------:R-:W-:Y:S01]  /*e5e0*/  FMUL.FTZ R20, R2.reuse, R148 ;  /* 0x0000009402147220 */ /* 0x040fe20000410000 */
[----:B------:R-:W-:Y:S03]  /*e5f0*/  LDSM.16.MT88.4 R140, [R203+0x800] ;  /* 0x00080000cb8c783b */ /* 0x000fe60000004200 */
[C---:B------:R-:W-:Y:S01]  /*e600*/  FMUL.FTZ R24, R2.reuse, R144 ;  /* 0x0000009002187220 */ /* 0x040fe20000410000 */
        /* <DEDUP_REMOVED lines=12> */
[----:B------:R-:W2:Y:S01]  /*e6d0*/  MUFU.EX2 R133, R182 ;  /* 0x000000b600857308 */ /* 0x000ea20000000800 */
[C---:B------:R-:W-:Y:S02]  /*e6e0*/  FMUL.FTZ R46, R0.reuse, R46 ;  /* 0x0000002e002e7220 */ /* 0x040fe40000410000 */
[----:B------:R-:W-:Y:S02]  /*e6f0*/  FMUL.FTZ R47, R0, R47 ;  /* 0x0000002f002f7220 */ /* 0x000fe40000410000 */
[C---:B------:R-:W-:Y:S02]  /*e700*/  FMUL.FTZ R48, R2.reuse, R48 ;  /* 0x0000003002307220 */ /* 0x040fe40000410000 */
[----:B------:R-:W-:Y:S01]  /*e710*/  FMUL.FTZ R49, R2, R49 ;  /* 0x0000003102317220 */ /* 0x000fe20000410000 */
[C---:B-1----:R-:W-:Y:S02]  /*e720*/  HMMA.16816.F32.BF16 R12, R168.reuse, R136, R12 ;  /* 0x00000088a80c723c */ /* 0x042fe4000004180c */
[----:B------:R-:W-:Y:S01]  /*e730*/  MUFU.EX2 R182, R173 ;  /* 0x000000ad00b67308 */ /* 0x000fe20000000800 */
[C---:B------:R-:W-:Y:S02]  /*e740*/  FMUL.FTZ R50, R0.reuse, R50 ;  /* 0x0000003200327220 */ /* 0x040fe40000410000 */
[----:B------:R-:W-:Y:S02]  /*e750*/  FMUL.FTZ R51, R0, R51 ;  /* 0x0000003300337220 */ /* 0x000fe40000410000 */
[C---:B------:R-:W-:Y:S01]  /*e760*/  FMUL.FTZ R52, R2.reuse, R52 ;  /* 0x0000003402347220 */ /* 0x040fe20000410000 */
[C---:B------:R-:W-:Y:S01]  /*e770*/  HMMA.16816.F32.BF16 R16, R168.reuse, R138, R16 ;  /* 0x0000008aa810723c */ /* 0x040fe20000041810 */
[----:B------:R-:W1:Y:S03]  /*e780*/  LDSM.16.MT88.4 R136, [R206] ;  /* 0x00000000ce88783b */ /* 0x000e660000004200 */
        /* <DEDUP_REMOVED lines=94> */
[C---:B-1----:R-:W-:Y:S08]  /*ed70*/  HMMA.16816.F32.BF16 R44, R168.reuse, R136, R44 ;  /* 0x00000088a82c723c */ /* 0x042ff0000004182c */
[C---:B------:R-:W-:Y:S01]  /*ed80*/  HMMA.16816.F32.BF16 R48, R168.reuse, R138, R48 ;  /* 0x0000008aa830723c */ /* 0x040fe20000041830 */
[----:B------:R-:W1:Y:S01]  /*ed90*/  LDSM.16.MT88.4 R136, [R206+0x2000] ;  /* 0x00200000ce88783b */ /* 0x000e620000004200 */
[----:B------:R-:W-:Y:S02]  /*eda0*/  MUFU.EX2 R175, R184 ;  /* 0x000000b800af7308 */ /* 0x000fe40000000800 */
[----:B---3--:R-:W-:Y:S04]  /*edb0*/  FADD.FTZ R0, R2, R0 ;  /* 0x0000000002007221 */ /* 0x008fe80000010000 */
[----:B------:R-:W-:Y:S04]  /*edc0*/  FADD.FTZ R0, R144, R0 ;  /* 0x0000000090007221 */ /* 0x000fe80000010000 */
[----:B------:R-:W-:Y:S01]  /*edd0*/  MUFU.EX2 R172, R191 ;  /* 0x000000bf00ac7308 */ /* 0x000fe20000000800 */
        /* <DEDUP_REMOVED lines=43> */
[----:B---3--:R-:W-:Y:S04]  /*f090*/  FADD.FTZ R0, R2, R0 ;  /* 0x0000000002007221 */ /* 0x008fe80000010000 */
[----:B------:R-:W-:Y:S04]  /*f0a0*/  FADD.FTZ R0, R148, R0 ;  /* 0x0000000094007221 */ /* 0x000fe80000010000 */
        /* <DEDUP_REMOVED lines=173> */
.L_x_2106:
[----:B------:R-:W-:-:S13]  /*fb80*/  ISETP.GE.AND P0, PT, R214, R226, PT ;  /* 0x000000e2d600720c */ /* 0x000fda0003f06270 */
[----:B------:R-:W-:Y:S05]  /*fb90*/  @!P0 BRA `(.L_x_2118) ;  /* 0x0000467000008947 */ /* 0x000fea0003800000 */
[----:B------:R-:W-:Y:S02]  /*fba0*/  MOV R134, R16 ;  /* 0x0000001000867202 */ /* 0x000fe40000000f00 */
[----:B------:R-:W-:Y:S02]  /*fbb0*/  MOV R133, R132 ;  /* 0x0000008400857202 */ /* 0x000fe40000000f00 */
.L_x_2136:
        /* <DEDUP_REMOVED lines=8> */
[----:B------:R-:W-:Y:S01]  /*fc40*/  SHF.L.U64.HI R29, R224, 0x1, R6 ;  /* 0x00000001e01d7819 */ /* 0x000fe20000010206 */
[----:B------:R-:W-:Y:S01]  /*fc50*/  IMAD.WIDE.U32 R2, R218, c[0x0][0x208], RZ ;  /* 0x00008200da027a25 */ /* 0x000fe200078e00ff */
[----:B------:R-:W-:Y:S02]  /*fc60*/  SHF.R.S32.HI R6, RZ, 0x1f, R223 ;  /* 0x0000001fff067819 */ /* 0x000fe400000114df */
[----:B------:R-:W-:Y:S01]  /*fc70*/  SHF.L.U64.HI R28, R222, 0x1, R5 ;  /* 0x00000001de1c7819 */ /* 0x000fe20000010205 */
[----:B------:R-:W-:Y:S01]  /*fc80*/  IMAD R0, R218, c[0x0][0x20c], R0 ;  /* 0x00008300da007a24 */ /* 0x000fe200078e0200 */
[----:B------:R-:W-:Y:S01]  /*fc90*/  SHF.R.S32.HI R5, RZ, 0x1f, R217 ;  /* 0x0000001fff057819 */ /* 0x000fe200000114d9 */
[----:B------:R-:W-:Y:S01]  /*fca0*/  IMAD R4, R4, c[0x0][0x218], RZ ;  /* 0x0000860004047a24 */ /* 0x000fe200078e02ff */
[----:B------:R-:W-:Y:S01]  /*fcb0*/  IADD3 R212, R135, 0x7800, RZ ;  /* 0x0000780087d47810 */ /* 0x000fe20007ffe0ff */
[----:B------:R-:W-:Y:S01]  /*fcc0*/  IMAD.IADD R3, R3, 0x1, R0 ;  /* 0x0000000103037824 */ /* 0x000fe200078e0200 */
[C---:B------:R-:W-:Y:S01]  /*fcd0*/  IADD3 R207, R135.reuse, 0x7000, RZ ;  /* 0x0000700087cf7810 */ /* 0x040fe20007ffe0ff */
[C---:B------:R-:W-:Y:S01]  /*fce0*/  IMAD R4, R216.reuse, c[0x0][0x21c], R4 ;  /* 0x00008700d8047a24 */ /* 0x040fe200078e0204 */
[C---:B------:R-:W-:Y:S01]  /*fcf0*/  IADD3 R199, R135.reuse, 0x6800, RZ ;  /* 0x0000680087c77810 */ /* 0x040fe20007ffe0ff */
[----:B------:R-:W-:Y:S01]  /*fd00*/  IMAD.WIDE.U32 R2, R216, c[0x0][0x218], R2 ;  /* 0x00008600d8027a25 */ /* 0x000fe200078e0002 */
[C---:B------:R-:W-:Y:S02]  /*fd10*/  IADD3 R198, R135.reuse, 0x6000, RZ ;  /* 0x0000600087c67810 */ /* 0x040fe40007ffe0ff */
[C---:B------:R-:W-:Y:S01]  /*fd20*/  IADD3 R197, R135.reuse, 0x5800, RZ ;  /* 0x0000580087c57810 */ /* 0x040fe20007ffe0ff */
[----:B------:R-:W-:Y:S01]  /*fd30*/  IMAD.SHL.U32 R31, R224, 0x2, RZ ;  /* 0x00000002e01f7824 */ /* 0x000fe200078e00ff */
[----:B------:R-:W-:Y:S01]  /*fd40*/  IADD3 R0, P0, R238, R2, RZ ;  /* 0x00000002ee007210 */ /* 0x000fe20007f1e0ff */
[----:B------:R-:W-:Y:S01]  /*fd50*/  IMAD.SHL.U32 R30, R222, 0x2, RZ ;  /* 0x00000002de1e7824 */ /* 0x000fe200078e00ff */
[----:B------:R-:W-:Y:S01]  /*fd60*/  IADD3 R196, R135, 0x5000, RZ ;  /* 0x0000500087c47810 */ /* 0x000fe20007ffe0ff */
[----:B------:R1:W2:Y:S01]  /*fd70*/  LDSM.16.M88.4 R32, [R208] ;  /* 0x00000000d020783b */ /* 0x0002a20000000200 */
[----:B------:R-:W-:Y:S01]  /*fd80*/  IADD3.X R2, R241, R3, R4, P0, !PT ;  /* 0x00000003f1027210 */ /* 0x000fe200007fe404 */
[----:B------:R-:W-:Y:S01]  /*fd90*/  IMAD.SHL.U32 R20, R223, 0x2, RZ ;  /* 0x00000002df147824 */ /* 0x000fe200078e00ff */
[C---:B------:R-:W-:Y:S01]  /*fda0*/  LEA R13, P0, R0.reuse, c[0x0][0x1f8], 0x1 ;  /* 0x00007e00000d7a11 */ /* 0x040fe200078008ff */
[----:B------:R1:W3:Y:S01]  /*fdb0*/  LDSM.16.M88.4 R8, [R200] ;  /* 0x00000000c808783b */ /* 0x0002e20000000200 */
[----:B------:R-:W-:Y:S01]  /*fdc0*/  IADD3 R195, R135, 0x4800, RZ ;  /* 0x0000480087c37810 */ /* 0x000fe20007ffe0ff */
[----:B------:R-:W-:Y:S01]  /*fdd0*/  IMAD.SHL.U32 R22, R217, 0x2, RZ ;  /* 0x00000002d9167824 */ /* 0x000fe200078e00ff */
[----:B------:R-:W-:Y:S01]  /*fde0*/  LEA.HI.X R4, R0, c[0x0][0x1fc], R2, 0x1, P0 ;  /* 0x00007f0000047a11 */ /* 0x000fe200000f0c02 */
[----:B------:R1:W4:Y:S01]  /*fdf0*/  LDSM.16.M88.4 R16, [R200+0x800] ;  /* 0x00080000c810783b */ /* 0x0003220000000200 */
[C---:B------:R-:W-:Y:S02]  /*fe00*/  IADD3 R194, R135.reuse, 0x4000, RZ ;  /* 0x0000400087c27810 */ /* 0x040fe40007ffe0ff */
[C---:B------:R-:W-:Y:S01]  /*fe10*/  IADD3 R193, R135.reuse, 0x3800, RZ ;  /* 0x0000380087c17810 */ /* 0x040fe20007ffe0ff */
[----:B------:R1:W1:Y:S01]  /*fe20*/  LDSM.16.M88.4 R24, [R200+0x1000] ;  /* 0x00100000c818783b */ /* 0x0002620000000200 */
[C---:B------:R-:W-:Y:S02]  /*fe30*/  IADD3 R192, R135.reuse, 0x3000, RZ ;  /* 0x0000300087c07810 */ /* 0x040fe40007ffe0ff */
[C---:B------:R-:W-:Y:S01]  /*fe40*/  IADD3 R132, R135.reuse, 0x2800, RZ ;  /* 0x0000280087847810 */ /* 0x040fe20007ffe0ff */
[----:B------:R1:W1:Y:S01]  /*fe50*/  LDSM.16.M88.4 R168, [R200+0x1800] ;  /* 0x00180000c8a8783b */ /* 0x0002620000000200 */
[----:B------:R-:W-:Y:S02]  /*fe60*/  IADD3 R0, R135, 0x2000, RZ ;  /* 0x0000200087007810 */ /* 0x000fe40007ffe0ff */
[----:B------:R-:W-:Y:S01]  /*fe70*/  SHF.L.U64.HI R15, R223, 0x1, R6 ;  /* 0x00000001df0f7819 */ /* 0x000fe20000010206 */
[----:B------:R1:W1:Y:S01]  /*fe80*/  LDSM.16.M88.4 R172, [R209] ;  /* 0x00000000d1ac783b */ /* 0x0002620000000200 */
[----:B------:R-:W-:Y:S03]  /*fe90*/  SHF.L.U64.HI R14, R217, 0x1, R5 ;  /* 0x00000001d90e7819 */ /* 0x000fe60000010205 */
[----:B------:R1:W1:Y:S04]  /*fea0*/  LDSM.16.M88.4 R176, [R135] ;  /* 0x0000000087b0783b */ /* 0x0002680000000200 */
[----:B------:R1:W1:Y:S04]  /*feb0*/  LDSM.16.M88.4 R180, [R135+0x800] ;  /* 0x0008000087b4783b */ /* 0x0002680000000200 */
[----:B------:R1:W1:Y:S04]  /*fec0*/  LDSM.16.M88.4 R184, [R135+0x1000] ;  /* 0x0010000087b8783b */ /* 0x0002680000000200 */
[----:B------:R1:W1:Y:S01]  /*fed0*/  LDSM.16.M88.4 R188, [R135+0x1800] ;  /* 0x0018000087bc783b */ /* 0x0002620000000200 */
[----:B------:R-:W-:-:S05]  /*fee0*/  BRA.DIV ~URZ, `(.L_x_2119) ;  /* 0x0000bf527f007947 */ /* 0x000fca000b800000 */
[----:B------:R4:W3:Y:S02]  /*fef0*/  SHFL.IDX PT, R2, R4, RZ, 0x181f ;  /* 0x00181fff04027589 */ /* 0x0008e400000e0000 */
.L_x_2230:
[----:B------:R-:W5:Y:S01]  /*ff00*/  SHFL.IDX PT, R5, R13, RZ, 0x181f ;  /* 0x00181fff0d057589 */ /* 0x000f6200000e0000 */
[----:B------:R-:W-:Y:S01]  /*ff10*/  ISETP.GE.AND P1, PT, R217, c[0x0][0x1d4], PT ;  /* 0x00007500d9007a0c */ /* 0x000fe20003f26270 */
[----:B------:R-:W-:Y:S01]  /*ff20*/  BSSY B0, `(.L_x_2120) ;  /* 0x0000190000007945 */ /* 0x000fe20003800000 */
[----:B------:R-:W-:Y:S02]  /*ff30*/  ISETP.GE.AND P5, PT, R223, c[0x0][0x1d4], PT ;  /* 0x00007500df007a0c */ /* 0x000fe40003fa6270 */
[----:B------:R-:W-:Y:S02]  /*ff40*/  SEL R213, RZ, 0x10, P1 ;  /* 0x00000010ffd57807 */ /* 0x000fe40000800000 */
[----:B------:R4:W3:Y:S01]  /*ff50*/  SHFL.IDX PT, R3, R13, 0x1, 0x181f ;  /* 0x00381f000d037f89 */ /* 0x0008e200000e0000 */
[----:B------:R-:W-:Y:S02]  /*ff60*/  ISETP.GE.AND P4, PT, R222, c[0x0][0x1d4], PT ;  /* 0x00007500de007a0c */ /* 0x000fe40003f86270 */
[----:B------:R-:W-:Y:S04]  /*ff70*/  ISETP.GE.AND P3, PT, R224, c[0x0][0x1d4], PT ;  /* 0x00007500e0007a0c */ /* 0x000fe80003f66270 */
[----:B----4-:R-:W4:Y:S01]  /*ff80*/  SHFL.IDX PT, R4, R4, 0x1, 0x181f ;  /* 0x00381f0004047f89 */ /* 0x010f2200000e0000 */
[C---:B-----5:R-:W-:Y:S05]  /*ff90*/  IADD3 R6, P0, R5.reuse, R22, RZ ;  /* 0x0000001605067210 */ /* 0x060fea0007f1e0ff */
[C---:B---3--:R-:W-:Y:S05]  /*ffa0*/  IMAD.X R7, R2.reuse, 0x1, R14, P0 ;  /* 0x0000000102077824 */ /* 0x048fea00000e060e */
[----:B------:R3:W-:Y:S02]  /*ffb0*/  LDGSTS.E.BYPASS.LTC128B.128 [R215+0x100], [R6.64], !P1 ;  /* 0x0010000006d77fae */ /* 0x0007e4000c901d46 */
[C---:B---3--:R-:W-:Y:S05]  /*ffc0*/  IADD3 R6, P0, R5.reuse, R20, RZ ;  /* 0x0000001405067210 */ /* 0x048fea0007f1e0ff */
[C-C-:B------:R-:W-:Y:S01]  /*ffd0*/  IMAD.X R7, R2.reuse, 0x1, R15.reuse, P0 ;  /* 0x0000000102077824 */ /* 0x140fe200000e060f */
[----:B------:R-:W-:Y:S04]  /*ffe0*/  IADD3 R12, P0, R5, R30, RZ ;  /* 0x0000001e050c7210 */ /* 0x000fe80007f1e0ff */
[----:B------:R3:W-:Y:S01]  /*fff0*/  LDGSTS.E.BYPASS.LTC128B.128 [R215+0x2100], [R6.64], !P5 ;  /* 0x0210000006d77fae */ /* 0x0007e2000e901d46 */
[----:B------:R-:W-:Y:S06]  /*10000*/  IADD3.X R13, R2, R28, RZ, P0, !PT ;  /* 0x0000001c020d7210 */ /* 0x000fec00007fe4ff */
[----:B------:R5:W-:Y:S01]  /*10010*/  LDGSTS.E.BYPASS.LTC128B.128 [R215+0x4100], [R12.64], !P4 ;  /* 0x041000000cd77fae */ /* 0x000be2000e101d46 */
[----:B---3--:R-:W-:Y:S04]  /*10020*/  IADD3 R6, -R213, 0x10, RZ ;  /* 0x00000010d5067810 */ /* 0x008fe80007ffe1ff */
[----:B------:R-:W-:Y:S04]  /*10030*/  LOP3.LUT R6, R6, 0xf, RZ, 0xc0, !PT ;  /* 0x0000000f06067812 */ /* 0x000fe800078ec0ff */
[----:B------:R-:W-:Y:S04]  /*10040*/  IADD3 R22, P1, P0, R6, R3, R22 ;  /* 0x0000000306167210 */ /* 0x000fe8000783e016 */
[-C--:B----4-:R-:W-:Y:S02]  /*10050*/  IADD3.X R23, RZ, R4.reuse, R14, P1, P0 ;  /* 0x00000004ff177210 */ /* 0x090fe40000fe040e */
[----:B------:R-:W-:Y:S02]  /*10060*/  IADD3 R6, P0, R5, R31, RZ ;  /* 0x0000001f05067210 */ /* 0x000fe40007f1e0ff */
[----:B------:R-:W-:Y:S02]  /*10070*/  SEL R5, RZ, 0x10, P4 ;  /* 0x00000010ff057807 */ /* 0x000fe40002000000 */
[----:B------:R-:W-:Y:S05]  /*10080*/  IADD3.X R7, R2, R29, RZ, P0, !PT ;  /* 0x0000001d02077210 */ /* 0x000fea00007fe4ff */
[----:B------:R3:W-:Y:S02]  /*10090*/  LDGSTS.E.BYPASS.LTC128B.128 [R215+0x6100], [R6.64], !P3 ;  /* 0x0610000006d77fae */ /* 0x0007e4000d901d46 */
[----:B---3--:R-:W-:Y:S04]  /*100a0*/  SEL R6, RZ, 0x10, P5 ;  /* 0x00000010ff067807 */ /* 0x008fe80002800000 */
[----:B------:R-:W-:Y:S04]  /*100b0*/  IADD3 R2, -R6, 0x10, RZ ;  /* 0x0000001006027810 */ /* 0x000fe80007ffe1ff */
[----:B------:R-:W-:Y:S04]  /*100c0*/  LOP3.LUT R2, R2, 0xf, RZ, 0xc0, !PT ;  /* 0x0000000f02027812 */ /* 0x000fe800078ec0ff */
[-C--:B------:R-:W-:Y:S02]  /*100d0*/  IADD3 R20, P1, P0, R2, R3.reuse, R20 ;  /* 0x0000000302147210 */ /* 0x080fe4000783e014 */
[----:B------:R-:W-:Y:S02]  /*100e0*/  IADD3 R2, -R5, 0x10, RZ ;  /* 0x0000001005027810 */ /* 0x000fe40007ffe1ff */
[-C--:B------:R-:W-:Y:S02]  /*100f0*/  IADD3.X R21, RZ, R4.reuse, R15, P1, P0 ;  /* 0x00000004ff157210 */ /* 0x080fe40000fe040f */
[----:B------:R-:W-:Y:S04]  /*10100*/  LOP3.LUT R2, R2, 0xf, RZ, 0xc0, !PT ;  /* 0x0000000f02027812 */ /* 0x000fe800078ec0ff */
[-C--:B------:R-:W-:Y:S02]  /*10110*/  IADD3 R14, P1, P0, R2, R3.reuse, R30 ;  /* 0x00000003020e7210 */ /* 0x080fe4000783e01e */
[----:B------:R-:W-:Y:S02]  /*10120*/  SEL R2, RZ, 0x10, P3 ;  /* 0x00000010ff027807 */ /* 0x000fe40001800000 */
[-C--:B------:R-:W-:Y:S02]  /*10130*/  IADD3.X R15, RZ, R4.reuse, R28, P1, P0 ;  /* 0x00000004ff0f7210 */ /* 0x080fe40000fe041c */
[----:B------:R-:W-:Y:S04]  /*10140*/  IADD3 R7, -R2, 0x10, RZ ;  /* 0x0000001002077810 */ /* 0x000fe80007ffe1ff */
[----:B------:R-:W-:Y:S04]  /*10150*/  LOP3.LUT R7, R7, 0xf, RZ, 0xc0, !PT ;  /* 0x0000000f07077812 */ /* 0x000fe800078ec0ff */
[----:B-----5:R-:W-:Y:S04]  /*10160*/  IADD3 R12, P1, P0, R7, R3, R31 ;  /* 0x00000003070c7210 */ /* 0x020fe8000783e01f */
[----:B------:R-:W-:Y:S02]  /*10170*/  IADD3.X R13, RZ, R4, R29, P1, P0 ;  /* 0x00000004ff0d7210 */ /* 0x000fe40000fe041d */
[----:B------:R-:W-:Y:S11]  /*10180*/  ISETP.NE.U32.AND P0, PT, R213, RZ, PT ;  /* 0x000000ffd500720c */ /* 0x000ff60003f05070 */
[----:B------:R-:W-:Y:S02]  /*10190*/  @!UPT UIADD3 URZ, URZ, URZ, URZ ;  /* 0x0000003f3f3ff290 */ /* 0x000fe4000fffe03f */
[----:B------:R3:W-:Y:S01]  /*101a0*/  LDGSTS.E.BYPASS.LTC128B.128.ZFILL [R215+0x1100], [R22.64], P0 ;  /* 0x0110000016d77fae */ /* 0x0007e20008141d46 */
[----:B------:R-:W-:Y:S11]  /*101b0*/  ISETP.NE.U32.AND P0, PT, R6, RZ, PT ;  /* 0x000000ff0600720c */ /* 0x000ff60003f05070 */
[----:B------:R-:W-:Y:S02]  /*101c0*/  @!UPT UIADD3 URZ, URZ, URZ, URZ ;  /* 0x0000003f3f3ff290 */ /* 0x000fe4000fffe03f */
[----:B------:R3:W-:Y:S01]  /*101d0*/  LDGSTS.E.BYPASS.LTC128B.128.ZFILL [R215+0x3100], [R20.64], P0 ;  /* 0x0310000014d77fae */ /* 0x0007e20008141d46 */
[----:B------:R-:W-:Y:S02]  /*101e0*/  ISETP.NE.U32.AND P0, PT, R5, RZ, PT ;  /* 0x000000ff0500720c */ /* 0x000fe40003f05070 */
[C---:B--2---:R-:W-:Y:S08]  /*101f0*/  HMMA.16816.F32.BF16 R4, R32.reuse, R8, RZ ;  /* 0x000000082004723c */ /* 0x044ff000000418ff */
[C---:B------:R-:W-:Y:S03]  /*10200*/  HMMA.16816.F32.BF16 R8, R32.reuse, R10, RZ ;  /* 0x0000000a2008723c */ /* 0x040fe600000418ff */
[----:B------:R2:W-:Y:S01]  /*10210*/  LDGSTS.E.BYPASS.LTC128B.128.ZFILL [R215+0x5100], [R14.64], P0 ;  /* 0x051000000ed77fae */ /* 0x0005e20008141d46 */
[----:B------:R-:W-:Y:S11]  /*10220*/  ISETP.NE.U32.AND P0, PT, R2, RZ, PT ;  /* 0x000000ff0200720c */ /* 0x000ff60003f05070 */
[----:B------:R-:W-:Y:S02]  /*10230*/  @!UPT UIADD3 URZ, URZ, URZ, URZ ;  /* 0x0000003f3f3ff290 */ /* 0x000fe4000fffe03f */
[----:B------:R2:W-:Y:S01]  /*10240*/  LDGSTS.E.BYPASS.LTC128B.128.ZFILL [R215+0x7100], [R12.64], P0 ;  /* 0x071000000cd77fae */ /* 0x0005e20008141d46 */
[----:B------:R-:W-:Y:S06]  /*10250*/  ISETP.GT.AND P0, PT, R214, R226, PT ;  /* 0x000000e2d600720c */ /* 0x000fec0003f04270 */
[----:B------:R-:W0:Y:S01]  /*10260*/  LDGDEPBAR ;  /* 0x00000000000079af */ /* 0x000e220000000000 */
[C---:B--2---:R-:W-:Y:S08]  /*10270*/  HMMA.16816.F32.BF16 R12, R32.reuse, R16, RZ ;  /* 0x00000010200c723c */ /* 0x044ff000000418ff */
[C---:B------:R-:W-:Y:S08]  /*10280*/  HMMA.16816.F32.BF16 R16, R32.reuse, R18, RZ ;  /* 0x000000122010723c */ /* 0x040ff000000418ff */
[C---:B-1-3--:R-:W-:Y:S08]  /*10290*/  HMMA.16816.F32.BF16 R20, R32.reuse, R24, RZ ;  /* 0x000000182014723c */ /* 0x04aff000000418ff */
        /* <DEDUP_REMOVED lines=16> */
[C---:B-1----:R-:W-:Y:S01]  /*103a0*/  HMMA.16816.F32.BF16 R4, R168.reuse, R176, R4 ;  /* 0x000000b0a804723c */ /* 0x042fe20000041804 */
[----:B------:R-:W-:Y:S07]  /*103b0*/  LDSM.16.M88.4 R188, [R192] ;  /* 0x00000000c0bc783b */ /* 0x000fee0000000200 */
        /* <DEDUP_REMOVED lines=10> */
[----:B------:R-:W2:Y:S07]  /*10460*/  LDSM.16.M88.4 R168, [R201+-0x5000] ;  /* 0xffb00000c9a8783b */ /* 0x000eae0000000200 */
[----:B------:R-:W3:Y:S01]  /*10470*/  LDSM.16.M88.4 R184, [R201+-0x4800] ;  /* 0xffb80000c9b8783b */ /* 0x000ee20000000200 */
[C---:B-1----:R-:W-:Y:S08]  /*10480*/  HMMA.16816.F32.BF16 R4, R172.reuse, R176, R4 ;  /* 0x000000b0ac04723c */ /* 0x042ff00000041804 */
        /* <DEDUP_REMOVED lines=11> */
[----:B------:R-:W4:Y:S01]  /*10540*/  LDSM.16.M88.4 R184, [R200+0x3800] ;  /* 0x00380000c8b8783b */ /* 0x000f220000000200 */
[C---:B-1----:R-:W-:Y:S08]  /*10550*/  HMMA.16816.F32.BF16 R4, R176.reuse, R180, R4 ;  /* 0x000000b4b004723c */ /* 0x042ff00000041804 */
[C---:B------:R-:W-:Y:S01]  /*10560*/  HMMA.16816.F32.BF16 R8, R176.reuse, R182, R8 ;  /* 0x000000b6b008723c */ /* 0x040fe20000041808 */
[----:B------:R-:W-:Y:S07]  /*10570*/  LDSM.16.M88.4 R180, [R0] ;  /* 0x0000000000b4783b */ /* 0x000fee0000000200 */
[C---:B--2---:R-:W-:Y:S08]  /*10580*/  HMMA.16816.F32.BF16 R12, R176.reuse, R168, R12 ;  /* 0x000000a8b00c723c */ /* 0x044ff0000004180c */
[C---:B------:R-:W-:Y:S01]  /*10590*/  HMMA.16816.F32.BF16 R16, R176.reuse, R170, R16 ;  /* 0x000000aab010723c */ /* 0x040fe20000041810 */
[----:B------:R-:W1:Y:S07]  /*105a0*/  LDSM.16.M88.4 R168, [R209+0x4000] ;  /* 0x00400000d1a8783b */ /* 0x000e6e0000000200 */
[C---:B---3--:R-:W-:Y:S08]  /*105b0*/  HMMA.16816.F32.BF16 R20, R176.reuse, R172, R20 ;  /* 0x000000acb014723c */ /* 0x048ff00000041814 */
[C---:B------:R-:W-:Y:S01]  /*105c0*/  HMMA.16816.F32.BF16 R24, R176.reuse, R174, R24 ;  /* 0x000000aeb018723c */ /* 0x040fe20000041818 */
[----:B------:R-:W2:Y:S07]  /*105d0*/  LDSM.16.M88.4 R172, [R132] ;  /* 0x0000000084ac783b */ /* 0x000eae0000000200 */
[C---:B----4-:R-:W-:Y:S08]  /*105e0*/  HMMA.16816.F32.BF16 R28, R176.reuse, R184, R28 ;  /* 0x000000b8b01c723c */ /* 0x050ff0000004181c */
[----:B------:R-:W-:Y:S01]  /*105f0*/  HMMA.16816.F32.BF16 R32, R176, R186, R32 ;  /* 0x000000bab020723c */ /* 0x000fe20000041820 */
[----:B------:R-:W3:Y:S07]  /*10600*/  LDSM.16.M88.4 R176, [R193] ;  /* 0x00000000c1b0783b */ /* 0x000eee0000000200 */
[----:B------:R-:W-:Y:S01]  /*10610*/  LDSM.16.M88.4 R184, [R202+0x2000] ;  /* 0x00200000cab8783b */ /* 0x000fe20000000200 */
[C---:B-1----:R-:W-:Y:S08]  /*10620*/  HMMA.16816.F32.BF16 R4, R168.reuse, R180, R4 ;  /* 0x000000b4a804723c */ /* 0x042ff00000041804 */
[C---:B------:R-:W-:Y:S01]  /*10630*/  HMMA.16816.F32.BF16 R8, R168.reuse, R182, R8 ;  /* 0x000000b6a808723c */ /* 0x040fe20000041808 */
[----:B------:R-:W1:Y:S07]  /*10640*/  LDSM.16.M88.4 R180, [R211+0x4000] ;  /* 0x00400000d3b4783b */ /* 0x000e6e0000000200 */
[C---:B--2---:R-:W-:Y:S08]  /*10650*/  HMMA.16816.F32.BF16 R12, R168.reuse, R172, R12 ;  /* 0x000000aca80c723c */ /* 0x044ff0000004180c */
[C---:B------:R-:W-:Y:S01]  /*10660*/  HMMA.16816.F32.BF16 R16, R168.reuse, R174, R16 ;  /* 0x000000aea810723c */ /* 0x040fe20000041810 */
[----:B------:R-:W2:Y:S07]  /*10670*/  LDSM.16.M88.4 R172, [R202+0x2800] ;  /* 0x00280000caac783b */ /* 0x000eae0000000200 */
[C---:B------:R-:W-:Y:S08]  /*10680*/  HMMA.16816.F32.BF16 R20, R168.reuse, R188, R20 ;  /* 0x000000bca814723c */ /* 0x040ff00000041814 */
[C---:B------:R-:W-:Y:S01]  /*10690*/  HMMA.16816.F32.BF16 R24, R168.reuse, R190, R24 ;  /* 0x000000bea818723c */ /* 0x040fe20000041818 */
[----:B------:R-:W4:Y:S07]  /*106a0*/  LDSM.16.M88.4 R188, [R202+0x3000] ;  /* 0x00300000cabc783b */ /* 0x000f2e0000000200 */
[C---:B---3--:R-:W-:Y:S08]  /*106b0*/  HMMA.16816.F32.BF16 R28, R168.reuse, R176, R28 ;  /* 0x000000b0a81c723c */ /* 0x048ff0000004181c */
[----:B------:R-:W-:Y:S01]  /*106c0*/  HMMA.16816.F32.BF16 R32, R168, R178, R32 ;  /* 0x000000b2a820723c */ /* 0x000fe20000041820 */
[----:B------:R-:W3:Y:S07]  /*106d0*/  LDSM.16.M88.4 R168, [R202+0x3800] ;  /* 0x00380000caa8783b */ /* 0x000eee0000000200 */
[C---:B-1----:R-:W-:Y:S01]  /*106e0*/  HMMA.16816.F32.BF16 R4, R180.reuse, R184, R4 ;  /* 0x000000b8b404723c */ /* 0x042fe20000041804 */
[----:B------:R-:W-:Y:S07]  /*106f0*/  LDSM.16.M88.4 R176, [R210+0x4000] ;  /* 0x00400000d2b0783b */ /* 0x000fee0000000200 */
[C---:B------:R-:W-:Y:S01]  /*10700*/  HMMA.16816.F32.BF16 R8, R180.reuse, R186, R8 ;  /* 0x000000bab408723c */ /* 0x040fe20000041808 */
[----:B------:R-:W1:Y:S07]  /*10710*/  LDSM.16.M88.4 R184, [R201+-0x4000] ;  /* 0xffc00000c9b8783b */ /* 0x000e6e0000000200 */
[C---:B--2---:R-:W-:Y:S08]  /*10720*/  HMMA.16816.F32.BF16 R12, R180.reuse, R172, R12 ;  /* 0x000000acb40c723c */ /* 0x044ff0000004180c */
[C---:B------:R-:W-:Y:S01]  /*10730*/  HMMA.16816.F32.BF16 R16, R180.reuse, R174, R16 ;  /* 0x000000aeb410723c */ /* 0x040fe20000041810 */
[----:B------:R-:W2:Y:S07]  /*10740*/  LDSM.16.M88.4 R172, [R201+-0x3800] ;  /* 0xffc80000c9ac783b */ /* 0x000eae0000000200 */
[C---:B----4-:R-:W-:Y:S08]  /*10750*/  HMMA.16816.F32.BF16 R20, R180.reuse, R188, R20 ;  /* 0x000000bcb414723c */ /* 0x050ff00000041814 */
[C---:B------:R-:W-:Y:S01]  /*10760*/  HMMA.16816.F32.BF16 R24, R180.reuse, R190, R24 ;  /* 0x000000beb418723c */ /* 0x040fe20000041818 */
[----:B------:R-:W4:Y:S07]  /*10770*/  LDSM.16.M88.4 R188, [R201+-0x3000] ;  /* 0xffd00000c9bc783b */ /* 0x000f2e0000000200 */
[C---:B---3--:R-:W-:Y:S08]  /*10780*/  HMMA.16816.F32.BF16 R28, R180.reuse, R168, R28 ;  /* 0x000000a8b41c723c */ /* 0x048ff0000004181c */
[----:B------:R-:W-:Y:S01]  /*10790*/  HMMA.16816.F32.BF16 R32, R180, R170, R32 ;  /* 0x000000aab420723c */ /* 0x000fe20000041820 */
[----:B------:R-:W3:Y:S07]  /*107a0*/  LDSM.16.M88.4 R168, [R201+-0x2800] ;  /* 0xffd80000c9a8783b */ /* 0x000eee0000000200 */
[C---:B-1----:R-:W-:Y:S01]  /*107b0*/  HMMA.16816.F32.BF16 R4, R176.reuse, R184, R4 ;  /* 0x000000b8b004723c */ /* 0x042fe20000041804 */
[----:B------:R-:W-:Y:S07]  /*107c0*/  LDSM.16.M88.4 R180, [R208+0x8000] ;  /* 0x00800000d0b4783b */ /* 0x000fee0000000200 */
[C---:B------:R-:W-:Y:S01]  /*107d0*/  HMMA.16816.F32.BF16 R8, R176.reuse, R186, R8 ;  /* 0x000000bab008723c */ /* 0x040fe20000041808 */
[----:B------:R-:W1:Y:S07]  /*107e0*/  LDSM.16.M88.4 R184, [R200+0x4000] ;  /* 0x00400000c8b8783b */ /* 0x000e6e0000000200 */
[C---:B--2---:R-:W-:Y:S08]  /*107f0*/  HMMA.16816.F32.BF16 R12, R176.reuse, R172, R12 ;  /* 0x000000acb00c723c */ /* 0x044ff0000004180c */
[C---:B------:R-:W-:Y:S01]  /*10800*/  HMMA.16816.F32.BF16 R16, R176.reuse, R174, R16 ;  /* 0x000000aeb010723c */ /* 0x040fe20000041810 */
[----:B------:R-:W2:Y:S07]  /*10810*/  LDSM.16.M88.4 R172, [R200+0x4800] ;  /* 0x00480000c8ac783b */ /* 0x000eae0000000200 */
[C---:B----4-:R-:W-:Y:S08]  /*10820*/  HMMA.16816.F32.BF16 R20, R176.reuse, R188, R20 ;  /* 0x000000bcb014723c */ /* 0x050ff00000041814 */
        /* <DEDUP_REMOVED lines=8> */
[----:B------:R-:W1:Y:S07]  /*108b0*/  LDSM.16.M88.4 R184, [R194] ;  /* 0x00000000c2b8783b */ /* 0x000e6e0000000200 */
[C---:B--2---:R-:W-:Y:S08]  /*108c0*/  HMMA.16816.F32.BF16 R12, R180.reuse, R172, R12 ;  /* 0x000000acb40c723c */ /* 0x044ff0000004180c */
[C---:B------:R-:W-:Y:S01]  /*108d0*/  HMMA.16816.F32.BF16 R16, R180.reuse, R174, R16 ;  /* 0x000000aeb410723c */ /* 0x040fe20000041810 */
[----:B------:R-:W2:Y:S07]  /*108e0*/  LDSM.16.M88.4 R172, [R195] ;  /* 0x00000000c3ac783b */ /* 0x000eae0000000200 */
[C---:B----4-:R-:W-:Y:S01]  /*108f0*/  HMMA.16816.F32.BF16 R20, R180.reuse, R188, R20 ;  /* 0x000000bcb414723c */ /* 0x050fe20000041814 */
[----:B------:R-:W4:Y:S07]  /*10900*/  LDSM.16.M88.4 R192, [R196] ;  /* 0x00000000c4c0783b */ /* 0x000f2e0000000200 */
[C---:B------:R-:W-:Y:S01]  /*10910*/  HMMA.16816.F32.BF16 R24, R180.reuse, R190, R24 ;  /* 0x000000beb418723c */ /* 0x040fe20000041818 */
[----:B------:R-:W5:Y:S07]  /*10920*/  LDSM.16.M88.4 R188, [R197] ;  /* 0x00000000c5bc783b */ /* 0x000f6e0000000200 */
[C---:B---3--:R-:W-:Y:S08]  /*10930*/  HMMA.16816.F32.BF16 R28, R180.reuse, R168, R28 ;  /* 0x000000a8b41c723c */ /* 0x048ff0000004181c */
[----:B------:R-:W-:Y:S01]  /*10940*/  HMMA.16816.F32.BF16 R32, R180, R170, R32 ;  /* 0x000000aab420723c */ /* 0x000fe20000041820 */
[----:B------:R-:W-:Y:S07]  /*10950*/  LDSM.16.M88.4 R168, [R211+0x8000] ;  /* 0x00800000d3a8783b */ /* 0x000fee0000000200 */
[C---:B-1----:R-:W-:Y:S01]  /*10960*/  HMMA.16816.F32.BF16 R4, R176.reuse, R184, R4 ;  /* 0x000000b8b004723c */ /* 0x042fe20000041804 */
[----:B------:R-:W1:Y:S07]  /*10970*/  LDSM.16.M88.4 R180, [R202+0x4000] ;  /* 0x00400000cab4783b */ /* 0x000e6e0000000200 */
[C---:B------:R-:W-:Y:S01]  /*10980*/  HMMA.16816.F32.BF16 R8, R176.reuse, R186, R8 ;  /* 0x000000bab008723c */ /* 0x040fe20000041808 */
[----:B------:R-:W3:Y:S07]  /*10990*/  LDSM.16.M88.4 R184, [R202+0x4800] ;  /* 0x00480000cab8783b */ /* 0x000eee0000000200 */
[C---:B--2---:R-:W-:Y:S08]  /*109a0*/  HMMA.16816.F32.BF16 R12, R176.reuse, R172, R12 ;  /* 0x000000acb00c723c */ /* 0x044ff0000004180c */
[C---:B------:R-:W-:Y:S01]  /*109b0*/  HMMA.16816.F32.BF16 R16, R176.reuse, R174, R16 ;  /* 0x000000aeb010723c */ /* 0x040fe20000041810 */
[----:B------:R-:W2:Y:S07]  /*109c0*/  LDSM.16.M88.4 R172, [R202+0x5000] ;  /* 0x00500000caac783b */ /* 0x000eae0000000200 */
[C---:B----4-:R-:W-:Y:S08]  /*109d0*/  HMMA.16816.F32.BF16 R20, R176.reuse, R192, R20 ;  /* 0x000000c0b014723c */ /* 0x050ff00000041814 */
[C---:B------:R-:W-:Y:S01]  /*109e0*/  HMMA.16816.F32.BF16 R24, R176.reuse, R194, R24 ;  /* 0x000000c2b018723c */ /* 0x040fe20000041818 */
[----:B------:R-:W-:Y:S07]  /*109f0*/  LDSM.16.M88.4 R192, [R201+-0x2000] ;  /* 0xffe00000c9c0783b */ /* 0x000fee0000000200 */
[C---:B-----5:R-:W-:Y:S08]  /*10a00*/  HMMA.16816.F32.BF16 R28, R176.reuse, R188, R28 ;  /* 0x000000bcb01c723c */ /* 0x060ff0000004181c */
[----:B------:R-:W-:Y:S01]  /*10a10*/  HMMA.16816.F32.BF16 R32, R176, R190, R32 ;  /* 0x000000beb020723c */ /* 0x000fe20000041820 */
[----:B------:R-:W4:Y:S07]  /*10a20*/  LDSM.16.M88.4 R176, [R202+0x5800] ;  /* 0x00580000cab0783b */ /* 0x000f2e0000000200 */
[C---:B-1----:R-:W-:Y:S01]  /*10a30*/  HMMA.16816.F32.BF16 R4, R168.reuse, R180, R4 ;  /* 0x000000b4a804723c */ /* 0x042fe20000041804 */
[----:B------:R-:W1:Y:S07]  /*10a40*/  LDSM.16.M88.4 R188, [R210+0x8000] ;  /* 0x00800000d2bc783b */ /* 0x000e6e0000000200 */
[C---:B------:R-:W-:Y:S01]  /*10a50*/  HMMA.16816.F32.BF16 R8, R168.reuse, R182, R8 ;  /* 0x000000b6a808723c */ /* 0x040fe20000041808 */
[----:B------:R-:W5:Y:S07]  /*10a60*/  LDSM.16.M88.4 R180, [R201+-0x1800] ;  /* 0xffe80000c9b4783b */ /* 0x000f6e0000000200 */
[C---:B---3--:R-:W-:Y:S08]  /*10a70*/  HMMA.16816.F32.BF16 R12, R168.reuse, R184, R12 ;  /* 0x000000b8a80c723c */ /* 0x048ff0000004180c */
[C---:B------:R-:W-:Y:S01]  /*10a80*/  HMMA.16816.F32.BF16 R16, R168.reuse, R186, R16 ;  /* 0x000000baa810723c */ /* 0x040fe20000041810 */
[----:B------:R-:W3:Y:S07]  /*10a90*/  LDSM.16.M88.4 R184, [R201+-0x1000] ;  /* 0xfff00000c9b8783b */ /* 0x000eee0000000200 */
[C---:B--2---:R-:W-:Y:S08]  /*10aa0*/  HMMA.16816.F32.BF16 R20, R168.reuse, R172, R20 ;  /* 0x000000aca814723c */ /* 0x044ff00000041814 */
[C---:B------:R-:W-:Y:S01]  /*10ab0*/  HMMA.16816.F32.BF16 R24, R168.reuse, R174, R24 ;  /* 0x000000aea818723c */ /* 0x040fe20000041818 */
[----:B------:R-:W-:Y:S07]  /*10ac0*/  LDSM.16.M88.4 R172, [R208+0xc000] ;  /* 0x00c00000d0ac783b */ /* 0x000fee0000000200 */
[C---:B----4-:R-:W-:Y:S08]  /*10ad0*/  HMMA.16816.F32.BF16 R28, R168.reuse, R176, R28 ;  /* 0x000000b0a81c723c */ /* 0x050ff0000004181c */
[----:B------:R-:W-:Y:S01]  /*10ae0*/  HMMA.16816.F32.BF16 R32, R168, R178, R32 ;  /* 0x000000b2a820723c */ /* 0x000fe20000041820 */
[----:B------:R-:W2:Y:S07]  /*10af0*/  LDSM.16.M88.4 R168, [R201+-0x800] ;  /* 0xfff80000c9a8783b */ /* 0x000eae0000000200 */
[C---:B-1----:R-:W-:Y:S01]  /*10b00*/  HMMA.16816.F32.BF16 R4, R188.reuse, R192, R4 ;  /* 0x000000c0bc04723c */ /* 0x042fe20000041804 */
[----:B------:R-:W1:Y:S07]  /*10b10*/  LDSM.16.M88.4 R176, [R200+0x6000] ;  /* 0x00600000c8b0783b */ /* 0x000e6e0000000200 */
[C---:B------:R-:W-:Y:S01]  /*10b20*/  HMMA.16816.F32.BF16 R8, R188.reuse, R194, R8 ;  /* 0x000000c2bc08723c */ /* 0x040fe20000041808 */
[----:B------:R-:W4:Y:S07]  /*10b30*/  LDSM.16.M88.4 R192, [R200+0x6800] ;  /* 0x00680000c8c0783b */ /* 0x000f2e0000000200 */
[C---:B-----5:R-:W-:Y:S08]  /*10b40*/  HMMA.16816.F32.BF16 R12, R188.reuse, R180, R12 ;  /* 0x000000b4bc0c723c */ /* 0x060ff0000004180c */
[C---:B------:R-:W-:Y:S01]  /*10b50*/  HMMA.16816.F32.BF16 R16, R188.reuse, R182, R16 ;  /* 0x000000b6bc10723c */ /* 0x040fe20000041810 */
[----:B------:R-:W5:Y:S07]  /*10b60*/  LDSM.16.M88.4 R180, [R200+0x7000] ;  /* 0x00700000c8b4783b */ /* 0x000f6e0000000200 */
[C---:B---3--:R-:W-:Y:S08]  /*10b70*/  HMMA.16816.F32.BF16 R20, R188.reuse, R184, R20 ;  /* 0x000000b8bc14723c */ /* 0x048ff00000041814 */
[C---:B------:R-:W-:Y:S01]  /*10b80*/  HMMA.16816.F32.BF16 R24, R188.reuse, R186, R24 ;  /* 0x000000babc18723c */ /* 0x040fe20000041818 */
[----:B------:R-:W3:Y:S07]  /*10b90*/  LDSM.16.M88.4 R184, [R200+0x7800] ;  /* 0x00780000c8b8783b */ /* 0x000eee0000000200 */
[C---:B--2---:R-:W-:Y:S08]  /*10ba0*/  HMMA.16816.F32.BF16 R28, R188.reuse, R168, R28 ;  /* 0x000000a8bc1c723c */ /* 0x044ff0000004181c */
[----:B------:R-:W-:Y:S01]  /*10bb0*/  HMMA.16816.F32.BF16 R32, R188, R170, R32 ;  /* 0x000000aabc20723c */ /* 0x000fe20000041820 */
[----:B------:R-:W-:Y:S07]  /*10bc0*/  LDSM.16.M88.4 R168, [R209+0xc000] ;  /* 0x00c00000d1a8783b */ /* 0x000fee0000000200 */
[C---:B-1----:R-:W-:Y:S01]  /*10bd0*/  HMMA.16816.F32.BF16 R4, R172.reuse, R176, R4 ;  /* 0x000000b0ac04723c */ /* 0x042fe20000041804 */
[----:B------:R-:W-:Y:S07]  /*10be0*/  LDSM.16.M88.4 R188, [R199] ;  /* 0x00000000c7bc783b */ /* 0x000fee0000000200 */
[C---:B------:R-:W-:Y:S01]  /*10bf0*/  HMMA.16816.F32.BF16 R8, R172.reuse, R178, R8 ;  /* 0x000000b2ac08723c */ /* 0x040fe20000041808 */
[----:B------:R-:W1:Y:S07]  /*10c00*/  LDSM.16.M88.4 R176, [R198] ;  /* 0x00000000c6b0783b */ /* 0x000e6e0000000200 */
[C---:B----4-:R-:W-:Y:S01]  /*10c10*/  HMMA.16816.F32.BF16 R12, R172.reuse, R192, R12 ;  /* 0x000000c0ac0c723c */ /* 0x050fe2000004180c */
[----:B------:R-:W2:Y:S07]  /*10c20*/  LDSM.16.M88.4 R196, [R207] ;  /* 0x00000000cfc4783b */ /* 0x000eae0000000200 */
[C---:B------:R-:W-:Y:S01]  /*10c30*/  HMMA.16816.F32.BF16 R16, R172.reuse, R194, R16 ;  /* 0x000000c2ac10723c */ /* 0x040fe20000041810 */
[----:B------:R-:W4:Y:S07]  /*10c40*/  LDSM.16.M88.4 R192, [R212] ;  /* 0x00000000d4c0783b */ /* 0x000f2e0000000200 */
[C---:B-----5:R-:W-:Y:S08]  /*10c50*/  HMMA.16816.F32.BF16 R20, R172.reuse, R180, R20 ;  /* 0x000000b4ac14723c */ /* 0x060ff00000041814 */
[C---:B------:R-:W-:Y:S01]  /*10c60*/  HMMA.16816.F32.BF16 R24, R172.reuse, R182, R24 ;  /* 0x000000b6ac18723c */ /* 0x040fe20000041818 */
[----:B------:R-:W-:Y:S07]  /*10c70*/  LDSM.16.M88.4 R180, [R202+0x6000] ;  /* 0x00600000cab4783b */ /* 0x000fee0000000200 */
[C---:B---3--:R-:W-:Y:S08]  /*10c80*/  HMMA.16816.F32.BF16 R28, R172.reuse, R184, R28 ;  /* 0x000000b8ac1c723c */ /* 0x048ff0000004181c */
[----:B------:R-:W-:Y:S01]  /*10c90*/  HMMA.16816.F32.BF16 R32, R172, R186, R32 ;  /* 0x000000baac20723c */ /* 0x000fe20000041820 */
[----:B------:R-:W3:Y:S07]  /*10ca0*/  LDSM.16.M88.4 R172, [R211+0xc000] ;  /* 0x00c00000d3ac783b */ /* 0x000eee0000000200 */
[C---:B-1----:R-:W-:Y:S01]  /*10cb0*/  HMMA.16816.F32.BF16 R4, R168.reuse, R176, R4 ;  /* 0x000000b0a804723c */ /* 0x042fe20000041804 */
[----:B------:R-:W-:Y:S07]  /*10cc0*/  LDSM.16.M88.4 R184, [R202+0x7000] ;  /* 0x00700000cab8783b */ /* 0x000fee0000000200 */
[C---:B------:R-:W-:Y:S01]  /*10cd0*/  HMMA.16816.F32.BF16 R8, R168.reuse, R178, R8 ;  /* 0x000000b2a808723c */ /* 0x040fe20000041808 */
[----:B------:R-:W1:Y:S07]  /*10ce0*/  LDSM.16.M88.4 R176, [R202+0x6800] ;  /* 0x00680000cab0783b */ /* 0x000e6e0000000200 */
[C---:B------:R-:W-:Y:S08]  /*10cf0*/  HMMA.16816.F32.BF16 R12, R168.reuse, R188, R12 ;  /* 0x000000bca80c723c */ /* 0x040ff0000004180c */
[C---:B------:R-:W-:Y:S01]  /*10d00*/  HMMA.16816.F32.BF16 R16, R168.reuse, R190, R16 ;  /* 0x000000bea810723c */ /* 0x040fe20000041810 */
[----:B------:R-:W-:Y:S07]  /*10d10*/  LDSM.16.M88.4 R188, [R210+0xc000] ;  /* 0x00c00000d2bc783b */ /* 0x000fee0000000200 */
[C---:B--2---:R-:W-:Y:S08]  /*10d20*/  HMMA.16816.F32.BF16 R20, R168.reuse, R196, R20 ;  /* 0x000000c4a814723c */ /* 0x044ff00000041814 */
[C---:B------:R-:W-:Y:S08]  /*10d30*/  HMMA.16816.F32.BF16 R24, R168.reuse, R198, R24 ;  /* 0x000000c6a818723c */ /* 0x040ff00000041818 */
[C---:B----4-:R-:W-:Y:S08]  /*10d40*/  HMMA.16816.F32.BF16 R28, R168.reuse, R192, R28 ;  /* 0x000000c0a81c723c */ /* 0x050ff0000004181c */
[----:B------:R-:W-:Y:S01]  /*10d50*/  HMMA.16816.F32.BF16 R32, R168, R194, R32 ;  /* 0x000000c2a820723c */ /* 0x000fe20000041820 */
[----:B------:R-:W2:Y:S07]  /*10d60*/  LDSM.16.M88.4 R168, [R202+0x7800] ;  /* 0x00780000caa8783b */ /* 0x000eae0000000200 */
[C---:B---3--:R-:W-:Y:S01]  /*10d70*/  HMMA.16816.F32.BF16 R4, R172.reuse, R180, R4 ;  /* 0x000000b4ac04723c */ /* 0x048fe20000041804 */
[----:B------:R-:W3:Y:S07]  /*10d80*/  LDSM.16.M88.4 R192, [R201] ;  /* 0x00000000c9c0783b */ /* 0x000eee0000000200 */
[C---:B------:R-:W-:Y:S08]  /*10d90*/  HMMA.16816.F32.BF16 R8, R172.reuse, R182, R8 ;  /* 0x000000b6ac08723c */ /* 0x040ff00000041808 */
[C---:B-1----:R-:W-:Y:S08]  /*10da0*/  HMMA.16816.F32.BF16 R12, R172.reuse, R176, R12 ;  /* 0x000000b0ac0c723c */ /* 0x042ff0000004180c */
[C---:B------:R-:W-:Y:S08]  /*10db0*/  HMMA.16816.F32.BF16 R16, R172.reuse, R178, R16 ;  /* 0x000000b2ac10723c */ /* 0x040ff00000041810 */
[C---:B------:R-:W-:Y:S08]  /*10dc0*/  HMMA.16816.F32.BF16 R20, R172.reuse, R184, R20 ;  /* 0x000000b8ac14723c */ /* 0x040ff00000041814 */
[C---:B------:R-:W-:Y:S08]  /*10dd0*/  HMMA.16816.F32.BF16 R24, R172.reuse, R186, R24 ;  /* 0x000000baac18723c */ /* 0x040ff00000041818 */
[C---:B--2---:R-:W-:Y:S08]  /*10de0*/  HMMA.16816.F32.BF16 R28, R172.reuse, R168, R28 ;  /* 0x000000a8ac1c723c */ /* 0x044ff0000004181c */
[----:B------:R-:W-:Y:S01]  /*10df0*/  HMMA.16816.F32.BF16 R32, R172, R170, R32 ;  /* 0x000000aaac20723c */ /* 0x000fe20000041820 */
[----:B------:R-:W1:Y:S07]  /*10e00*/  LDSM.16.M88.4 R168, [R201+0x800] ;  /* 0x00080000c9a8783b */ /* 0x000e6e0000000200 */
[C---:B---3--:R-:W-:Y:S08]  /*10e10*/  HMMA.16816.F32.BF16 R4, R188.reuse, R192, R4 ;  /* 0x000000c0bc04723c */ /* 0x048ff00000041804 */
[C---:B------:R-:W-:Y:S11]  /*10e20*/  HMMA.16816.F32.BF16 R8, R188.reuse, R194, R8 ;  /* 0x000000c2bc08723c */ /* 0x040ff60000041808 */
[----:B------:R-:W-:Y:S05]  /*10e30*/  @!UPT UIADD3 URZ, URZ, URZ, URZ ;  /* 0x0000003f3f3ff290 */ /* 0x000fea000fffe03f */
[----:B------:R-:W-:Y:S04]  /*10e40*/  FMUL.FTZ R0, R4, c[0x0][0x320] ;  /* 0x0000c80004007a20 */ /* 0x000fe80000410000 */
[----:B------:R2:W3:Y:S04]  /*10e50*/  MUFU.TANH R192, R0 ;  /* 0x0000000000c07308 */ /* 0x0004e80000002400 */
[----:B------:R-:W-:Y:S01]  /*10e60*/  FMUL.FTZ R2, R11, c[0x0][0x320] ;  /* 0x0000c8000b027a20 */ /* 0x000fe20000410000 */
[C---:B-1----:R-:W-:Y:S05]  /*10e70*/  HMMA.16816.F32.BF16 R12, R188.reuse, R168, R12 ;  /* 0x000000a8bc0c723c */ /* 0x042fea000004180c */
[----:B------:R1:W4:Y:S03]  /*10e80*/  MUFU.TANH R193, R2 ;  /* 0x0000000200c17308 */ /* 0x0003260000002400 */
[C---:B------:R-:W-:Y:S04]  /*10e90*/  HMMA.16816.F32.BF16 R16, R188.reuse, R170, R16 ;  /* 0x000000aabc10723c */ /* 0x040fe80000041810 */
[----:B--2---:R-:W-:Y:S04]  /*10ea0*/  FMUL.FTZ R0, R5, c[0x0][0x320] ;  /* 0x0000c80005007a20 */ /* 0x004fe80000410000 */
[----:B------:R2:W2:Y:S11]  /*10eb0*/  MUFU.TANH R187, R0 ;  /* 0x0000000000bb7308 */ /* 0x0004b60000002400 */
[----:B------:R-:W-:Y:S05]  /*10ec0*/  @!UPT UIADD3 URZ, URZ, URZ, URZ ;  /* 0x0000003f3f3ff290 */ /* 0x000fea000fffe03f */
[----:B-1----:R-:W-:Y:S02]  /*10ed0*/  FMUL.FTZ R2, R19, c[0x0][0x320] ;  /* 0x0000c80013027a20 */ /* 0x002fe40000410000 */
[----:B------:R-:W-:Y:S02]  /*10ee0*/  FMUL.FTZ R3, R18, c[0x0][0x320] ;  /* 0x0000c80012037a20 */ /* 0x000fe40000410000 */
[----:B------:R-:W1:Y:S10]  /*10ef0*/  MUFU.TANH R181, R2 ;  /* 0x0000000200b57308 */ /* 0x000e740000002400 */
[----:B------:R-:W1:Y:S01]  /*10f00*/  MUFU.TANH R182, R3 ;  /* 0x0000000300b67308 */ /* 0x000e620000002400 */
[----:B--2---:R-:W-:Y:S09]  /*10f10*/  FMUL.FTZ R0, R6, c[0x0][0x320] ;  /* 0x0000c80006007a20 */ /* 0x004ff20000410000 */
[----:B------:R2:W1:Y:S02]  /*10f20*/  MUFU.TANH R196, R0 ;  /* 0x0000000000c47308 */ /* 0x0004640000002400 */
[----:B--2---:R-:W-:Y:S02]  /*10f30*/  FMUL.FTZ R0, R7, c[0x0][0x320] ;  /* 0x0000c80007007a20 */ /* 0x004fe40000410000 */
[----:B------:R-:W2:Y:S06]  /*10f40*/  LDSM.16.M88.4 R4, [R201+0x1000] ;  /* 0x00100000c904783b */ /* 0x000eac0000000200 */
[----:B------:R5:W1:Y:S02]  /*10f50*/  MUFU.TANH R195, R0 ;  /* 0x0000000000c37308 */ /* 0x000a640000002400 */
[----:B-----5:R-:W-:Y:S08]  /*10f60*/  FMUL.FTZ R0, R8, c[0x0][0x320] ;  /* 0x0000c80008007a20 */ /* 0x020ff00000410000 */
[----:B------:R5:W1:Y:S01]  /*10f70*/  MUFU.TANH R184, R0 ;  /* 0x0000000000b87308 */ /* 0x000a620000002400 */
[C---:B--2---:R-:W-:Y:S08]  /*10f80*/  HMMA.16816.F32.BF16 R20, R188.reuse, R4, R20 ;  /* 0x00000004bc14723c */ /* 0x044ff00000041814 */
[C---:B------:R-:W-:Y:S04]  /*10f90*/  HMMA.16816.F32.BF16 R24, R188.reuse, R6, R24 ;  /* 0x00000006bc18723c */ /* 0x040fe80000041818 */
[----:B-----5:R-:W-:Y:S04]  /*10fa0*/  FMUL.FTZ R0, R9, c[0x0][0x320] ;  /* 0x0000c80009007a20 */ /* 0x020fe80000410000 */
[----:B------:R2:W1:Y:S04]  /*10fb0*/  MUFU.TANH R183, R0 ;  /* 0x0000000000b77308 */ /* 0x0004680000002400 */
[----:B--2---:R-:W-:Y:S02]  /*10fc0*/  FMUL.FTZ R0, R10, c[0x0][0x320] ;  /* 0x0000c8000a007a20 */ /* 0x004fe40000410000 */
[----:B------:R-:W2:Y:S01]  /*10fd0*/  LDSM.16.M88.4 R8, [R201+0x1800] ;  /* 0x00180000c908783b */ /* 0x000ea20000000200 */
[----:B------:R-:W-:Y:S04]  /*10fe0*/  DEPBAR.LE SB0, 0x0 ;  /* 0x000080000000791a */ /* 0x000fe80000000000 */
[----:B------:R5:W1:Y:S02]  /*10ff0*/  MUFU.TANH R194, R0 ;  /* 0x0000000000c27308 */ /* 0x000a640000002400 */
[----:B------:R-:W-:Y:S01]  /*11000*/  BAR.SYNC.DEFER_BLOCKING 0x0 ;  /* 0x0000000000007b1d */ /* 0x000fe20000010000 */
[----:B-----5:R-:W-:Y:S07]  /*11010*/  FMUL.FTZ R0, R12, c[0x0][0x320] ;  /* 0x0000c8000c007a20 */ /* 0x020fee0000410000 */
        /* <DEDUP_REMOVED lines=46> */
[----:B---34-:R-:W-:Y:S01]  /*11300*/  SHF.R.S32.HI R6, RZ, 0x1f, R222 ;  /* 0x0000001fff067819 */ /* 0x018fe200000114de */
        /* <DEDUP_REMOVED lines=12> */
[----:B--2---:R-:W-:Y:S01]  /*113d0*/  IMAD.MOV.U32 R0, RZ, RZ, R2 ;  /* 0x000000ffff007224 */ /* 0x004fe200078e0002 */
        /* <DEDUP_REMOVED lines=28> */
.L_x_2231:
[----:B------:R-:W-:-:S05]  /*115a0*/  BRA.DIV ~URZ, `(.L_x_2123) ;  /* 0x0000a9727f007947 */ /* 0x000fca000b800000 */
[----:B------:R-:W4:Y:S01]  /*115b0*/  SHFL.IDX PT, R0, R8, RZ, 0x181f ;  /* 0x00181fff08007589 */ /* 0x000f2200000e0000 */
[C---:B------:R-:W-:Y:S04]  /*115c0*/  IADD3 R2, -R213.reuse, 0x10, RZ ;  /* 0x00000010d5027810 */ /* 0x040fe80007ffe1ff */
[----:B------:R-:W-:Y:S04]  /*115d0*/  LOP3.LUT R2, R2, 0xf, RZ, 0xc0, !PT ;  /* 0x0000000f02027812 */ /* 0x000fe800078ec0ff */
[----:B----4-:R-:W-:Y:S04]  /*115e0*/  IADD3 R6, P1, P0, R2, R0, R21 ;  /* 0x0000000002067210 */ /* 0x010fe8000783e015 */
[----:B---3--:R-:W-:Y:S02]  /*115f0*/  IADD3.X R7, RZ, R4, R9, P1, P0 ;  /* 0x00000004ff077210 */ /* 0x008fe40000fe0409 */
[----:B------:R-:W-:Y:S11]  /*11600*/  ISETP.NE.U32.AND P0, PT, R213, RZ, PT ;  /* 0x000000ffd500720c */ /* 0x000ff60003f05070 */
[----:B------:R-:W-:Y:S02]  /*11610*/  @!UPT UIADD3 URZ, URZ, URZ, URZ ;  /* 0x0000003f3f3ff290 */ /* 0x000fe4000fffe03f */
[----:B------:R-:W-:Y:S01]  /*11620*/  @!PT LDS RZ, [RZ] ;  /* 0x00000000fffff984 */ /* 0x000fe20000000800 */
[----:B------:R-:W-:Y:S01]  /*11630*/  @!PT LDS RZ, [RZ] ;  /* 0x00000000fffff984 */ /* 0x000fe20000000800 */
[----:B------:R3:W-:Y:S01]  /*11640*/  LDGSTS.E.BYPASS.LTC128B.128.ZFILL [R215+0x8100], [R6.64], P0 ;  /* 0x0810000006d77fae */ /* 0x0007e20008141d46 */
[----:B------:R-:W-:Y:S05]  /*11650*/  IADD3 R2, P0, R0, R22, RZ ;  /* 0x0000001600027210 */ /* 0x000fea0007f1e0ff */
[----:B------:R-:W-:Y:S05]  /*11660*/  IMAD.X R3, R4, 0x1, R10, P0 ;  /* 0x0000000104037824 */ /* 0x000fea00000e060a */
[----:B------:R4:W-:Y:S02]  /*11670*/  LDGSTS.E.BYPASS.LTC128B.128 [R215+0xa100], [R2.64], !P5 ;  /* 0x0a10000002d77fae */ /* 0x0009e4000e901d46 */
[----:B----4-:R-:W-:Y:S05]  /*11680*/  IADD3 R2, P0, R0, R23, RZ ;  /* 0x0000001700027210 */ /* 0x010fea0007f1e0ff */
[----:B------:R-:W-:Y:S05]  /*11690*/  IMAD.X R3, R4, 0x1, R11, P0 ;  /* 0x0000000104037824 */ /* 0x000fea00000e060b */
[----:B------:R4:W-:Y:S02]  /*116a0*/  LDGSTS.E.BYPASS.LTC128B.128 [R215+0xc100], [R2.64], !P4 ;  /* 0x0c10000002d77fae */ /* 0x0009e4000e101d46 */
[----:B----4-:R-:W-:Y:S02]  /*116b0*/  IADD3 R2, P0, R0, R24, RZ ;  /* 0x0000001800027210 */ /* 0x010fe40007f1e0ff */
[----:B------:R3:W4:Y:S03]  /*116c0*/  SHFL.IDX PT, R0, R8, 0x1, 0x181f ;  /* 0x00381f0008007f89 */ /* 0x00072600000e0000 */
[----:B------:R-:W-:Y:S02]  /*116d0*/  IMAD.X R3, R4, 0x1, R12, P0 ;  /* 0x0000000104037824 */ /* 0x000fe400000e060c */
[----:B------:R3:W2:Y:S04]  /*116e0*/  SHFL.IDX PT, R4, R5, 0x1, 0x181f ;  /* 0x00381f0005047f89 */ /* 0x0006a800000e0000 */
[----:B------:R3:W-:Y:S02]  /*116f0*/  LDGSTS.E.BYPASS.LTC128B.128 [R215+0xe100], [R2.64], !P3 ;  /* 0x0e10000002d77fae */ /* 0x0007e4000d901d46 */
.L_x_2232:
[C---:B---3--:R-:W-:Y:S02]  /*11700*/  IADD3 R2, -R213.reuse, 0x10, RZ ;  /* 0x00000010d5027810 */ /* 0x048fe40007ffe1ff */
[----:B------:R-:W-:Y:S02]  /*11710*/  ISETP.NE.U32.AND P0, PT, R213, RZ, PT ;  /* 0x000000ffd500720c */ /* 0x000fe40003f05070 */
[----:B------:R-:W-:Y:S04]  /*11720*/  LOP3.LUT R2, R2, 0xf, RZ, 0xc0, !PT ;  /* 0x0000000f02027812 */ /* 0x000fe800078ec0ff */
[----:B----4-:R-:W-:Y:S04]  /*11730*/  IADD3 R2, P2, P1, R2, R0, R21 ;  /* 0x0000000002027210 */ /* 0x010fe8000795e015 */
[----:B--2---:R-:W-:Y:S05]  /*11740*/  IADD3.X R3, RZ, R4, R9, P2, P1 ;  /* 0x00000004ff037210 */ /* 0x004fea00017e2409 */
[----:B------:R-:W-:Y:S01]  /*11750*/  @!PT LDS RZ, [RZ] ;  /* 0x00000000fffff984 */ /* 0x000fe20000000800 */
[----:B------:R-:W-:Y:S01]  /*11760*/  @!PT LDS RZ, [RZ] ;  /* 0x00000000fffff984 */ /* 0x000fe20000000800 */
[----:B------:R-:W-:Y:S01]  /*11770*/  @!PT LDS RZ, [RZ] ;  /* 0x00000000fffff984 */ /* 0x000fe20000000800 */
[----:B------:R2:W-:Y:S01]  /*11780*/  LDGSTS.E.BYPASS.LTC128B.128.ZFILL [R215+0x9100], [R2.64], P0 ;  /* 0x0910000002d77fae */ /* 0x0005e20008141d46 */
[----:B------:R-:W-:Y:S05]  /*11790*/  IADD3 R8, P0, R0, R22, RZ ;  /* 0x0000001600087210 */ /* 0x000fea0007f1e0ff */
        /* <DEDUP_REMOVED lines=8> */
.L_x_2121:
[----:B---34-:R-:W-:Y:S05]  /*11820*/  BSYNC B0 ;  /* 0x0000000000007941 */ /* 0x018fea0003800000 */
.L_x_2120:
        /* <DEDUP_REMOVED lines=14> */
.L_x_2233:
[----:B------:R-:W-:Y:S02]  /*11910*/  IMAD.MOV.U32 R2, RZ, RZ, c[0x0][0x32c] ;  /* 0x0000cb00ff027624 */ /* 0x000fe400078e00ff */
[----:B------:R-:W-:Y:S03]  /*11920*/  IMAD.IADD R6, R6, 0x1, R0 ;  /* 0x0000000106067824 */ /* 0x000fe600078e0200 */
[----:B------:R-:W-:Y:S02]  /*11930*/  ISETP.GE.AND P0, PT, R2, 0x1, PT ;  /* 0x000000010200780c */ /* 0x000fe40003f06270 */
[-C--:B---3--:R-:W-:Y:S02]  /*11940*/  IADD3 R2, R7, R3.reuse, RZ ;  /* 0x0000000307027210 */ /* 0x088fe40007ffe0ff */
[----:B------:R-:W-:Y:S09]  /*11950*/  IADD3 R0, R6, R3, RZ ;  /* 0x0000000306007210 */ /* 0x000ff20007ffe0ff */
        /* <DEDUP_REMOVED lines=14> */
.L_x_2127:
[----:B------:R-:W-:Y:S04]  /*11a40*/  MOV R8, 0x1 ;  /* 0x0000000100087802 */ /* 0x000fe80000000f00 */
[----:B------:R-:W-:Y:S11]  /*11a50*/  ISETP.NE.AND P0, PT, R8, c[0x0][0x32c], PT ;  /* 0x0000cb0008007a0c */ /* 0x000ff60003f05270 */
[----:B------:R-:W-:Y:S02]  /*11a60*/  @!UPT UIADD3 URZ, URZ, URZ, URZ ;  /* 0x0000003f3f3ff290 */ /* 0x000fe4000fffe03f */
[----:B------:R-:W-:Y:S05]  /*11a70*/  @P0 IMAD.HI.U32 R8, R3, c[0x0][0x330], RZ ;  /* 0x0000cc0003080a27 */ /* 0x000fea00078e00ff */
[----:B------:R-:W-:Y:S02]  /*11a80*/  @P0 SHF.R.U32.HI R3, RZ, c[0x0][0x334], R8 ;  /* 0x0000cd00ff030a19 */ /* 0x000fe40000011608 */
.L_x_2128:
[----:B------:R-:W-:Y:S05]  /*11a90*/  BSYNC B0 ;  /* 0x0000000000007941 */ /* 0x000fea0003800000 */
.L_x_2126:
[----:B------:R-:W-:Y:S04]  /*11aa0*/  IMAD R3, R3, c[0x0][0x32c], -R5 ;  /* 0x0000cb0003037a24 */ /* 0x000fe800078e0a05 */
[----:B------:R-:W-:Y:S05]  /*11ab0*/  IMAD.IADD R3, R3, 0x1, -R231 ;  /* 0x0000000103037824 */ /* 0x000fea00078e0ae7 */
[----:B------:R-:W-:Y:S02]  /*11ac0*/  IMNMX R0, R0, R3, !PT ;  /* 0x0000000300007217 */ /* 0x000fe40007800200 */
[----:B------:R-:W-:Y:S04]  /*11ad0*/  IADD3 R3, R3, c[0x0][0x32c], RZ ;  /* 0x0000cb0003037a10 */ /* 0x000fe80007ffe0ff */
[----:B------:R-:W-:Y:S02]  /*11ae0*/  IMNMX R2, R2, R3, PT ;  /* 0x0000000302027217 */ /* 0x000fe40003800200 */
.L_x_2125:
[----:B------:R-:W-:Y:S04]  /*11af0*/  ISETP.GT.AND P1, PT, R214, -0x1, PT ;  /* 0xffffffffd600780c */ /* 0x000fe80003f24270 */
[C---:B------:R-:W-:Y:S02]  /*11b00*/  ISETP.GT.AND P2, PT, R0.reuse, RZ, P1 ;  /* 0x000000ff0000720c */ /* 0x040fe40000f44270 */
        /* <DEDUP_REMOVED lines=9> */
[----:B-1----:R-:W-:Y:S02]  /*11ba0*/  FSEL R168, R184, -INF , !P2 ;  /* 0xff800000b8a87808 */ /* 0x002fe40005000000 */
        /* <DEDUP_REMOVED lines=39> */
.L_x_2234:
        /* <DEDUP_REMOVED lines=19> */
.L_x_2132:
[----:B-12---:R-:W-:Y:S04]  /*11f50*/  MOV R4, 0x1 ;  /* 0x0000000100047802 */ /* 0x006fe80000000f00 */
[----:B------:R-:W-:Y:S11]  /*11f60*/  ISETP.NE.AND P0, PT, R4, c[0x0][0x32c], PT ;  /* 0x0000cb0004007a0c */ /* 0x000ff60003f05270 */
[----:B------:R-:W-:Y:S02]  /*11f70*/  @!UPT UIADD3 URZ, URZ, URZ, URZ ;  /* 0x0000003f3f3ff290 */ /* 0x000fe4000fffe03f */
[----:B------:R-:W-:Y:S05]  /*11f80*/  @P0 IMAD.HI.U32 R4, R3, c[0x0][0x330], RZ ;  /* 0x0000cc0003040a27 */ /* 0x000fea00078e00ff */
[----:B------:R-:W-:Y:S02]  /*11f90*/  @P0 SHF.R.U32.HI R3, RZ, c[0x0][0x334], R4 ;  /* 0x0000cd00ff030a19 */ /* 0x000fe40000011604 */
.L_x_2133:
[----:B------:R-:W-:Y:S05]  /*11fa0*/  BSYNC B0 ;  /* 0x0000000000007941 */ /* 0x000fea0003800000 */
.L_x_2131:
[----:B------:R-:W-:Y:S04]  /*11fb0*/  IMAD R5, R3, c[0x0][0x32c], -R5 ;  /* 0x0000cb0003057a24 */ /* 0x000fe800078e0a05 */
[----:B------:R-:W-:Y:S05]  /*11fc0*/  IMAD.IADD R3, R5, 0x1, -R231 ;  /* 0x0000000105037824 */ /* 0x000fea00078e0ae7 */
[----:B------:R-:W-:Y:S02]  /*11fd0*/  IMNMX R0, R0, R3, !PT ;  /* 0x0000000300007217 */ /* 0x000fe40007800200 */
[----:B------:R-:W-:Y:S04]  /*11fe0*/  IADD3 R3, R3, c[0x0][0x32c], RZ ;  /* 0x0000cb0003037a10 */ /* 0x000fe80007ffe0ff */
[----:B------:R-:W-:Y:S02]  /*11ff0*/  IMNMX R2, R2, R3, PT ;  /* 0x0000000302027217 */ /* 0x000fe40003800200 */
.L_x_2130:
        /* <DEDUP_REMOVED lines=82> */
.L_x_2235:
[----:B-12---:R-:W-:Y:S01]  /*12520*/  FMNMX.FTZ R4, R4, R0, !PT ;  /* 0x0000000004047209 */ /* 0x006fe20007810000 */
[----:B------:R-:W-:-:S05]  /*12530*/  BRA.DIV ~URZ, `(.L_x_2135) ;  /* 0x00009d527f007947 */ /* 0x000fca000b800000 */
[----:B------:R-:W1:Y:S02]  /*12540*/  SHFL.BFLY PT, R0, R4, 0x1, 0x1f ;  /* 0x0c201f0004007f89 */ /* 0x000e6400000e0000 */
[----:B-1----:R-:W-:Y:S02]  /*12550*/  FMNMX.FTZ R132, R4, R0, !PT ;  /* 0x0000000004847209 */ /* 0x002fe40007810000 */
[----:B------:R-:W1:Y:S02]  /*12560*/  SHFL.BFLY PT, R0, R5, 0x2, 0x1f ;  /* 0x0c401f0005007f89 */ /* 0x000e6400000e0000 */
[----:B-1----:R-:W-:Y:S05]  /*12570*/  FMNMX.FTZ R4, R5, R0, !PT ;  /* 0x0000000005047209 */ /* 0x002fea0007810000 */
[----:B------:R1:W2:Y:S02]  /*12580*/  SHFL.BFLY PT, R0, R4, 0x1, 0x1f ;  /* 0x0c201f0004007f89 */ /* 0x0002a400000e0000 */
.L_x_2236:
        /* <DEDUP_REMOVED lines=45> */
[----:B------:R-:W-:Y:S02]  /*12860*/  FMUL.FTZ R36, R0, R36 ;  /* 0x0000002400247220 */ /* 0x000fe40000410000 */
        /* <DEDUP_REMOVED lines=408> */
[----:B------:R-:W-:Y:S07]  /*141f0*/  @!UPT UIADD3 URZ, URZ, URZ, URZ ;  /* 0x0000003f3f3ff290 */ /* 0x000fee000fffe03f */
[----:B------:R-:W-:-:S11]  /*14200*/  @P0 BRA `(.L_x_2136) ;  /* 0xffffb9b000000947 */ /* 0x000fd6000383ffff */
.L_x_2118:
[----:B------:R-:W-:Y:S05]  /*14210*/  BRA.DIV ~URZ, `(.L_x_2137) ;  /* 0x000081427f007947 */ /* 0x000fea000b800000 */
[----:B------:R1:W2:Y:S02]  /*14220*/  SHFL.BFLY PT, R0, R225, 0x2, 0x1f ;  /* 0x0c401f00e1007f89 */ /* 0x0002a400000e0000 */
.L_x_2237:
[----:B--2---:R-:W-:Y:S01]  /*14230*/  FADD.FTZ R5, R0, R225 ;  /* 0x000000e100057221 */ /* 0x004fe20000010000 */
[----:B------:R-:W-:Y:S05]  /*14240*/  BRA.DIV ~URZ, `(.L_x_2138) ;  /* 0x000081627f007947 */ /* 0x000fea000b800000 */
[----:B------:R-:W2:Y:S02]  /*14250*/  SHFL.BFLY PT, R0, R221, 0x2, 0x1f ;  /* 0x0c401f00dd007f89 */ /* 0x000ea400000e0000 */
[----:B--2---:R-:W-:-:S02]  /*14260*/  FADD.FTZ R4, R0, R221 ;  /* 0x000000dd00047221 */ /* 0x004fc40000010000 */
[----:B------:R-:W2:Y:S04]  /*14270*/  SHFL.BFLY PT, R0, R5, 0x1, 0x1f ;  /* 0x0c201f0005007f89 */ /* 0x000ea800000e0000 */
[----:B------:R3:W4:Y:S01]  /*14280*/  SHFL.BFLY PT, R3, R4, 0x1, 0x1f ;  /* 0x0c201f0004037f89 */ /* 0x00072200000e0000 */
[----:B--2---:R-:W-:-:S05]  /*14290*/  FADD.FTZ R5, R5, R0 ;  /* 0x0000000005057221 */ /* 0x004fca0000010000 */
.L_x_2238:
        /* <DEDUP_REMOVED lines=35> */
[C---:B--2---:R-:W-:Y:S02]  /*144d0*/  FMUL.FTZ R124, R0.reuse, R38 ;  /* 0x00000026007c7220 */ /* 0x044fe40000410000 */
        /* <DEDUP_REMOVED lines=112> */
.L_x_2047:
        /* <DEDUP_REMOVED lines=16> */
[----:B---3--:R-:W-:-:S06]  /*14ce0*/  IADD3 R248, R3, c[0x0][0xc], R2 ;  /* 0x0000030003f87a10 */ /* 0x008fcc0007ffe002 */
.L_x_2140:
[----:B------:R-:W-:Y:S05]  /*14cf0*/  BSYNC B0 ;  /* 0x0000000000007941 */ /* 0x000fea0003800000 */
.L_x_2139:
[----:B------:R-:W-:Y:S01]  /*14d00*/  PRMT R0, R0, 0x9910, RZ ;  /* 0x0000991000007816 */ /* 0x000fe200000000ff */
[----:B------:R-:W-:Y:S01]  /*14d10*/  BSSY B1, `(.L_x_2141) ;  /* 0x000045e000017945 */ /* 0x000fe20003800000 */
[----:B------:R-:W-:Y:S02]  /*14d20*/  IMAD.MOV.U32 R110, RZ, RZ, R248 ;  /* 0x000000ffff6e7224 */ /* 0x000fe400078e00f8 */
        /* <DEDUP_REMOVED lines=11> */
[----:B------:R-:W-:Y:S01]  /*14de0*/  F2FP.BF16.PACK_AB R2, R23, R22 ;  /* 0x000000161702723e */ /* 0x000fe200000010ff */
[----:B-1----:R-:W-:Y:S01]  /*14df0*/  IMAD.MOV.U32 R14, RZ, RZ, c[0x0][0x388] ;  /* 0x0000e200ff0e7624 */ /* 0x002fe200078e00ff */
[----:B------:R-:W-:Y:S01]  /*14e00*/  BAR.SYNC.DEFER_BLOCKING 0x1, 0x100 ;  /* 0x0044000000007b1d */ /* 0x000fe20000010000 */
[----:B------:R-:W-:-:S02]  /*14e10*/  F2FP.BF16.PACK_AB R0, R29, R28 ;  /* 0x0000001c1d00723e */ /* 0x000fc400000010ff */
[----:B------:R-:W-:Y:S02]  /*14e20*/  ISETP.NE.U32.AND P0, PT, RZ, c[0x0][0x508], PT ;  /* 0x00014200ff007a0c */ /* 0x000fe40003f05070 */
[----:B------:R-:W-:Y:S02]  /*14e30*/  ISETP.NE.U32.AND P2, PT, RZ, c[0x0][0x500], PT ;  /* 0x00014000ff007a0c */ /* 0x000fe40003f45070 */
[----:B------:R-:W-:Y:S02]  /*14e40*/  ISETP.NE.AND.EX P1, PT, RZ, c[0x0][0x50c], PT, P0 ;  /* 0x00014300ff007a0c */ /* 0x000fe40003f25300 */
[----:B------:R-:W-:Y:S01]  /*14e50*/  ISETP.NE.AND.EX P2, PT, RZ, c[0x0][0x504], PT, P2 ;  /* 0x00014100ff007a0c */ /* 0x000fe20003f45320 */
[----:B--2---:R1:W-:Y:S04]  /*14e60*/  STS [R10], R2 ;  /* 0x000000020a007388 */ /* 0x0043e80000000800 */
[----:B------:R2:W-:Y:S01]  /*14e70*/  STS [R10+0x400], R0 ;  /* 0x000400000a007388 */ /* 0x0005e20000000800 */
[----:B-1----:R-:W-:-:S02]  /*14e80*/  F2FP.BF16.PACK_AB R2, R25, R24 ;  /* 0x000000181902723e */ /* 0x002fc400000010ff */
        /* <DEDUP_REMOVED lines=121> */
[----:B------:R-:W-:Y:S01]  /*15620*/  STS [R3+0xc000], R2 ;  /* 0x00c0000203007388 */ /* 0x000fe20000000800 */
[----:B------:R-:W-:-:S03]  /*15630*/  IMAD.MOV.U32 R4, RZ, RZ, 0x4 ;  /* 0x00000004ff047424 */ /* 0x000fc600078e00ff */
[----:B------:R1:W-:Y:S02]  /*15640*/  STS [R3+0xc400], R0 ;  /* 0x00c4000003007388 */ /* 0x0003e40000000800 */
[----:B-1----:R-:W-:Y:S02]  /*15650*/  @P1 IMAD.WIDE R2, R251, R4, c[0x0][0x508] ;  /* 0x00014200fb021625 */ /* 0x002fe400078e0204 */
[----:B------:R-:W-:Y:S02]  /*15660*/  BAR.SYNC.DEFER_BLOCKING 0x1, 0x100 ;  /* 0x0044000000007b1d */ /* 0x000fe40000010000 */
[----:B------:R-:W-:-:S04]  /*15670*/  IMAD.MOV.U32 R0, RZ, RZ, RZ ;  /* 0x000000ffff007224 */ /* 0x000fc800078e00ff */
[----:B------:R1:W5:Y:S02]  /*15680*/  @P1 LDG.E R14, [R2.64] ;  /* 0x00000006020e1981 */ /* 0x000364000c1e1900 */
[----:B-1----:R-:W-:-:S05]  /*15690*/  IMAD.WIDE R2, R251, R4, c[0x0][0x500] ;  /* 0x00014000fb027625 */ /* 0x002fca00078e0204 */
        /* <DEDUP_REMOVED lines=8> */
.L_x_2143:
[----:B------:R-:W2:Y:S01]  /*15720*/  LDL R9, [R1+0x24] ;  /* 0x0000240001097983 */ /* 0x000ea20000100800 */
[----:B------:R-:W-:Y:S01]  /*15730*/  IMAD.MOV.U32 R15, RZ, RZ, 0x368 ;  /* 0x00000368ff0f7424 */ /* 0x000fe200078e00ff */
[----:B------:R-:W-:Y:S02]  /*15740*/  ISETP.GT.AND P2, PT, R5, 0x1, PT ;  /* 0x000000010500780c */ /* 0x000fe40003f44270 */
[----:B------:R-:W3:Y:S01]  /*15750*/  LDL R114, [R1+0x2c] ;  /* 0x00002c0001727983 */ /* 0x000ee20000100800 */
[----:B------:R-:W-:-:S02]  /*15760*/  ISETP.NE.U32.AND P0, PT, RZ, c[0x0][0x500], PT ;  /* 0x00014000ff007a0c */ /* 0x000fc40003f05070 */
[----:B------:R-:W-:Y:S02]  /*15770*/  SEL R15, R15, 0x328, P2 ;  /* 0x000003280f0f7807 */ /* 0x000fe40001000000 */
[----:B------:R-:W-:Y:S02]  /*15780*/  ISETP.NE.AND.EX P0, PT, RZ, c[0x0][0x504], PT, P0 ;  /* 0x00014100ff007a0c */ /* 0x000fe40003f05300 */
[----:B------:R-:W4:Y:S01]  /*15790*/  LDC.64 R4, c[0x0][R15+0x170] ;  /* 0x00005c000f047b82 */ /* 0x000f220000000a00 */
[----:B-1----:R-:W-:Y:S02]  /*157a0*/  SHF.R.S32.HI R2, RZ, 0x1f, R251 ;  /* 0x0000001fff027819 */ /* 0x002fe400000114fb */
[----:B------:R-:W-:Y:S02]  /*157b0*/  SEL R8, R251, RZ, !P0 ;  /* 0x000000fffb087207 */ /* 0x000fe40004000000 */
[----:B------:R-:W-:Y:S02]  /*157c0*/  SEL R3, R2, RZ, !P0 ;  /* 0x000000ff02037207 */ /* 0x000fe40004000000 */
[----:B------:R-:W-:Y:S01]  /*157d0*/  LOP3.LUT R11, R250, 0xffff, RZ, 0xc0, !PT ;  /* 0x0000fffffa0b7812 */ /* 0x000fe200078ec0ff */
[----:B------:R-:W1:Y:S01]  /*157e0*/  LDC.64 R12, c[0x0][R15+0x168] ;  /* 0x00005a000f0c7b82 */ /* 0x000e620000000a00 */
[----:B-----5:R-:W-:-:S07]  /*157f0*/  SHF.R.S32.HI R10, RZ, 0x1f, R0 ;  /* 0x0000001fff0a7819 */ /* 0x020fce0000011400 */
[----:B------:R-:W2:Y:S01]  /*15800*/  LDC.64 R16, c[0x0][R15+0x178] ;  /* 0x00005e000f107b82 */ /* 0x000ea20000000a00 */
[----:B----4-:R-:W-:-:S04]  /*15810*/  IMAD R2, R5, R8, RZ ;  /* 0x0000000805027224 */ /* 0x010fc800078e02ff */
[C---:B------:R-:W-:Y:S02]  /*15820*/  IMAD R7, R4.reuse, R3, R2 ;  /* 0x0000000304077224 */ /* 0x040fe400078e0202 */
[----:B------:R-:W-:-:S04]  /*15830*/  IMAD.WIDE.U32 R2, R4, R8, RZ ;  /* 0x0000000804027225 */ /* 0x000fc800078e00ff */
[----:B-1----:R-:W-:-:S04]  /*15840*/  IMAD.WIDE.U32 R4, R12, R11, RZ ;  /* 0x0000000b0c047225 */ /* 0x002fc800078e00ff */
[----:B------:R-:W-:Y:S01]  /*15850*/  IMAD R6, R13, R11, RZ ;  /* 0x0000000b0d067224 */ /* 0x000fe200078e02ff */
[----:B------:R-:W-:Y:S01]  /*15860*/  IADD3 R12, P1, P0, R2, R4, R0 ;  /* 0x00000004020c7210 */ /* 0x000fe2000783e000 */
[----:B------:R-:W-:Y:S02]  /*15870*/  IMAD.MOV.U32 R2, RZ, RZ, c[0x0][0x4e8] ;  /* 0x00013a00ff027624 */ /* 0x000fe400078e00ff */
[----:B------:R-:W-:Y:S02]  /*15880*/  IMAD.IADD R7, R3, 0x1, R7 ;  /* 0x0000000103077824 */ /* 0x000fe400078e0207 */
[----:B------:R-:W-:Y:S01]  /*15890*/  IMAD.IADD R4, R5, 0x1, R6 ;  /* 0x0000000105047824 */ /* 0x000fe200078e0206 */
[----:B------:R-:W-:-:S04]  /*158a0*/  ISETP.NE.AND P3, PT, R2, 0x1, PT ;  /* 0x000000010200780c */ /* 0x000fc80003f65270 */
[----:B------:R-:W-:Y:S01]  /*158b0*/  IADD3.X R7, R7, R4, R10, P1, P0 ;  /* 0x0000000407077210 */ /* 0x000fe20000fe040a */
[----:B------:R-:W1:Y:S02]  /*158c0*/  S2R R115, SR_TID.X ;  /* 0x0000000000737919 */ /* 0x000e640000002100 */
[----:B-1----:R-:W-:-:S04]  /*158d0*/  SHF.R.S32.HI R111, RZ, 0x1f, R115 ;  /* 0x0000001fff6f7819 */ /* 0x002fc80000011473 */
[----:B------:R-:W-:-:S04]  /*158e0*/  LEA.HI R111, R111, R115, RZ, 0x5 ;  /* 0x000000736f6f7211 */ /* 0x000fc800078f28ff */
[----:B------:R-:W-:-:S05]  /*158f0*/  LOP3.LUT R111, R111, 0xffffffe0, RZ, 0xc0, !PT ;  /* 0xffffffe06f6f7812 */ /* 0x000fca00078ec0ff */
[----:B------:R-:W-:Y:S01]  /*15900*/  IMAD.IADD R111, R115, 0x1, -R111 ;  /* 0x00000001736f7824 */ /* 0x000fe200078e0a6f */
[----:B--2---:R-:W-:Y:S01]  /*15910*/  SEL R2, R9, RZ, P2 ;  /* 0x000000ff09027207 */ /* 0x004fe20001000000 */
[----:B------:R-:W-:-:S04]  /*15920*/  IMAD.IADD R9, R243, 0x1, R242 ;  /* 0x00000001f3097824 */ /* 0x000fc800078e02f2 */
[----:B------:R-:W-:-:S04]  /*15930*/  @P3 IMAD.HI.U32 R3, R9, c[0x0][0x4ec], RZ ;  /* 0x00013b0009033a27 */ /* 0x000fc800078e00ff */
[-C--:B------:R-:W-:Y:S02]  /*15940*/  IMAD R6, R17, R2.reuse, RZ ;  /* 0x0000000211067224 */ /* 0x080fe400078e02ff */
[----:B------:R-:W-:-:S04]  /*15950*/  IMAD.WIDE.U32 R4, R16, R2, RZ ;  /* 0x0000000210047225 */ /* 0x000fc800078e00ff */
[----:B------:R-:W-:Y:S01]  /*15960*/  IMAD.MOV.U32 R2, RZ, RZ, R9 ;  /* 0x000000ffff027224 */ /* 0x000fe200078e0009 */
[----:B------:R-:W-:-:S04]  /*15970*/  @P3 SHF.R.U32.HI R2, RZ, c[0x0][0x4f0], R3 ;  /* 0x00013c00ff023a19 */ /* 0x000fc80000011603 */
[----:B------:R-:W-:Y:S02]  /*15980*/  IADD3 R4, P1, P0, R2, R12, R4 ;  /* 0x0000000c02047210 */ /* 0x000fe4000783e004 */
[----:B------:R-:W1:Y:S01]  /*15990*/  LDC.64 R12, c[0x0][R15+0x160] ;  /* 0x000058000f0c7b82 */ /* 0x000e620000000a00 */
[--C-:B------:R-:W-:Y:S01]  /*159a0*/  SHF.R.S32.HI R3, RZ, 0x1f, R2.reuse ;  /* 0x0000001fff037819 */ /* 0x100fe20000011402 */
[----:B------:R-:W-:Y:S02]  /*159b0*/  IMAD.MOV R2, RZ, RZ, -R2 ;  /* 0x000000ffff027224 */ /* 0x000fe400078e0a02 */
[----:B------:R-:W-:Y:S02]  /*159c0*/  IMAD.IADD R6, R5, 0x1, R6 ;  /* 0x0000000105067824 */ /* 0x000fe400078e0206 */
[----:B------:R-:W-:-:S03]  /*159d0*/  IMAD R2, R2, c[0x0][0x4e8], R9 ;  /* 0x00013a0002027a24 */ /* 0x000fc600078e0209 */
[----:B------:R-:W-:Y:S02]  /*159e0*/  IADD3.X R5, R3, R7, R6, P1, P0 ;  /* 0x0000000703057210 */ /* 0x000fe40000fe0406 */
[----:B------:R-:W-:Y:S01]  /*159f0*/  SHF.R.S32.HI R6, RZ, 0x1f, R2 ;  /* 0x0000001fff067819 */ /* 0x000fe20000011402 */
        /* <DEDUP_REMOVED lines=8> */
[----:B------:R-:W-:-:S04]  /*15a80*/  LEA R4, P0, R2, R4, 0x2 ;  /* 0x0000000402047211 */ /* 0x000fc800078010ff */
[----:B------:R-:W-:Y:S01]  /*15a90*/  LEA.HI.X R2, R2, R5, R3, 0x2, P0 ;  /* 0x0000000502027211 */ /* 0x000fe200000f1403 */
[----:B------:R-:W-:Y:S04]  /*15aa0*/  SHFL.IDX PT, R6, R4, RZ, 0x1c1f ;  /* 0x001c1fff04067589 */ /* 0x000fe800000e0000 */
[----:B------:R-:W1:Y:S01]  /*15ab0*/  SHFL.IDX PT, R7, R2, RZ, 0x1c1f ;  /* 0x001c1fff02077589 */ /* 0x000e6200000e0000 */
[----:B------:R-:W-:-:S03]  /*15ac0*/  IMAD R13, R14, c[0x0][0x4e8], RZ ;  /* 0x00013a000e0d7a24 */ /* 0x000fc600078e02ff */
[----:B------:R-:W-:Y:S01]  /*15ad0*/  SHFL.IDX PT, R4, R4, 0x1, 0x1c1f ;  /* 0x003c1f0004047f89 */ /* 0x000fe200000e0000 */
[----:B------:R-:W-:-:S03]  /*15ae0*/  LOP3.LUT P0, RZ, R111, 0x3, RZ, 0xc0, !PT ;  /* 0x000000036fff7812 */ /* 0x000fc6000780c0ff */
[----:B------:R3:W2:Y:S02]  /*15af0*/  SHFL.IDX PT, R5, R2, 0x1, 0x1c1f ;  /* 0x003c1f0002057f89 */ /* 0x0006a400000e0000 */
[----:B---3--:R-:W-:-:S05]  /*15b00*/  IMAD.IADD R2, R114, 0x1, R242 ;  /* 0x0000000172027824 */ /* 0x008fca00078e02f2 */
        /* <DEDUP_REMOVED lines=9> */
[----:B-1----:R-:W-:Y:S01]  /*15ba0*/  IMAD R4, R10, c[0x0][0x3a0], RZ ;  /* 0x0000e8000a047a24 */ /* 0x002fe200078e02ff */
[----:B------:R-:W-:Y:S01]  /*15bb0*/  SHF.R.S32.HI R5, RZ, 0x1f, R8 ;  /* 0x0000001fff057819 */ /* 0x000fe20000011408 */
[C---:B------:R-:W-:Y:S01]  /*15bc0*/  IMAD.WIDE.U32 R2, R0.reuse, c[0x0][0x3a0], RZ ;  /* 0x0000e80000027a25 */ /* 0x040fe200078e00ff */
[----:B------:R1:W2:Y:S03]  /*15bd0*/  LDS.128 R28, [R215+0x80] ;  /* 0x00008000d71c7984 */ /* 0x0002a60000000c00 */
[----:B------:R-:W-:Y:S01]  /*15be0*/  IMAD R0, R0, c[0x0][0x3a4], R4 ;  /* 0x0000e90000007a24 */ /* 0x000fe200078e0204 */
[----:B------:R-:W-:Y:S01]  /*15bf0*/  IADD3 R4, R229, R242, RZ ;  /* 0x000000f2e5047210 */ /* 0x000fe20007ffe0ff */
[----:B------:R1:W3:Y:S01]  /*15c00*/  LDS.128 R44, [R215+0x1080] ;  /* 0x00108000d72c7984 */ /* 0x0002e20000000c00 */
[----:B------:R-:W-:-:S02]  /*15c10*/  IMAD R5, R5, c[0x0][0x3f0], RZ ;  /* 0x0000fc0005057a24 */ /* 0x000fc400078e02ff */
[----:B------:R-:W-:Y:S01]  /*15c20*/  IADD3 R3, R3, R0, RZ ;  /* 0x0000000003037210 */ /* 0x000fe20007ffe0ff */
[----:B------:R-:W-:Y:S01]  /*15c30*/  @P3 IMAD.HI.U32 R6, R4, c[0x0][0x4ec], RZ ;  /* 0x00013b0004063a27 */ /* 0x000fe200078e00ff */
[----:B------:R1:W4:Y:S01]  /*15c40*/  LDS.128 R60, [R215+0x2080] ;  /* 0x00208000d73c7984 */ /* 0x0003220000000c00 */
[----:B------:R-:W-:Y:S02]  /*15c50*/  MOV R0, R4 ;  /* 0x0000000400007202 */ /* 0x000fe40000000f00 */
[C---:B------:R-:W-:Y:S01]  /*15c60*/  IMAD.WIDE.U32 R2, R11.reuse, c[0x0][0x3e8], R2 ;  /* 0x0000fa000b027a25 */ /* 0x040fe200078e0002 */
[----:B------:R1:W1:Y:S01]  /*15c70*/  LDS.128 R72, [R215+0x3080] ;  /* 0x00308000d7487984 */ /* 0x0002620000000c00 */
[----:B------:R-:W-:Y:S02]  /*15c80*/  @P3 SHF.R.U32.HI R0, RZ, c[0x0][0x4f0], R6 ;  /* 0x00013c00ff003a19 */ /* 0x000fe40000011606 */
[----:B------:R-:W-:Y:S01]  /*15c90*/  IMAD R3, R11, c[0x0][0x3ec], R3 ;  /* 0x0000fb000b037a24 */ /* 0x000fe200078e0203 */
[----:B------:R1:W1:Y:S01]  /*15ca0*/  LDS.128 R24, [R215+0x4080] ;  /* 0x00408000d7187984 */ /* 0x0002620000000c00 */
[C---:B------:R-:W-:Y:S01]  /*15cb0*/  IMAD R7, R8.reuse, c[0x0][0x3f4], R5 ;  /* 0x0000fd0008077a24 */ /* 0x040fe200078e0205 */
[----:B------:R-:W-:Y:S01]  /*15cc0*/  SHF.R.S32.HI R6, RZ, 0x1f, R0 ;  /* 0x0000001fff067819 */ /* 0x000fe20000011400 */
[----:B------:R-:W-:Y:S01]  /*15cd0*/  IMAD.WIDE.U32 R2, R8, c[0x0][0x3f0], R2 ;  /* 0x0000fc0008027a25 */ /* 0x000fe200078e0002 */
[----:B------:R1:W1:Y:S01]  /*15ce0*/  LDS.128 R40, [R215+0x5080] ;  /* 0x00508000d7287984 */ /* 0x0002620000000c00 */
[----:B------:R-:W-:-:S02]  /*15cf0*/  IADD3 R5, -R0, RZ, RZ ;  /* 0x000000ff00057210 */ /* 0x000fc40007ffe1ff */
[----:B------:R-:W-:Y:S01]  /*15d00*/  IMAD R6, R6, c[0x0][0x3e0], RZ ;  /* 0x0000f80006067a24 */ /* 0x000fe200078e02ff */
[----:B------:R1:W1:Y:S01]  /*15d10*/  LDS.128 R56, [R215+0x6080] ;  /* 0x00608000d7387984 */ /* 0x0002620000000c00 */
[----:B------:R-:W-:Y:S01]  /*15d20*/  IADD3 R3, R3, R7, RZ ;  /* 0x0000000703037210 */ /* 0x000fe20007ffe0ff */
[----:B------:R-:W-:Y:S02]  /*15d30*/  IMAD R4, R5, c[0x0][0x4e8], R4 ;  /* 0x00013a0005047a24 */ /* 0x000fe400078e0204 */
        /* <DEDUP_REMOVED lines=21> */
.L_x_2239:
[----:B------:R-:W-:Y:S05]  /*15e90*/  BRA.DIV ~URZ, `(.L_x_2146) ;  /* 0x000066727f007947 */ /* 0x000fea000b800000 */
[----:B------:R4:W2:Y:S02]  /*15ea0*/  SHFL.IDX PT, R0, R14, RZ, 0x181f ;  /* 0x00181fff0e007589 */ /* 0x0008a400000e0000 */
.L_x_2240:
[----:B------:R-:W-:Y:S01]  /*15eb0*/  IADD3 R12, R252, R242, RZ ;  /* 0x000000f2fc0c7210 */ /* 0x000fe20007ffe0ff */
        /* <DEDUP_REMOVED lines=23> */
.L_x_2148:
[----:B------:R-:W-:Y:S05]  /*16030*/  BSYNC B0 ;  /* 0x0000000000007941 */ /* 0x000fea0003800000 */
.L_x_2147:
[----:B------:R-:W-:Y:S05]  /*16040*/  BRA.DIV ~URZ, `(.L_x_2149) ;  /* 0x000065327f007947 */ /* 0x000fea000b800000 */
[----:B---3--:R3:W4:Y:S04]  /*16050*/  SHFL.IDX PT, R4, R5, 0x1, 0x181f ;  /* 0x00381f0005047f89 */ /* 0x00872800000e0000 */
[----:B--2---:R3:W2:Y:S02]  /*16060*/  SHFL.IDX PT, R0, R14, 0x1, 0x181f ;  /* 0x00381f000e007f89 */ /* 0x0046a400000e0000 */
.L_x_2241:
        /* <DEDUP_REMOVED lines=24> */
.L_x_2151:
[----:B------:R-:W-:Y:S05]  /*161f0*/  BSYNC B0 ;  /* 0x0000000000007941 */ /* 0x000fea0003800000 */
.L_x_2150:
[----:B------:R-:W-:Y:S05]  /*16200*/  BRA.DIV ~URZ, `(.L_x_2152) ;  /* 0x000064427f007947 */ /* 0x000fea000b800000 */
[----:B----4-:R4:W3:Y:S02]  /*16210*/  SHFL.IDX PT, R4, R5, 0x2, 0x181f ;  /* 0x00581f0005047f89 */ /* 0x0108e400000e0000 */
.L_x_2242:
[----:B------:R-:W-:Y:S05]  /*16220*/  BRA.DIV ~URZ, `(.L_x_2153) ;  /* 0x000064927f007947 */ /* 0x000fea000b800000 */
[----:B--2---:R2:W4:Y:S02]  /*16230*/  SHFL.IDX PT, R0, R14, 0x2, 0x181f ;  /* 0x00581f000e007f89 */ /* 0x00452400000e0000 */
.L_x_2243:
        /* <DEDUP_REMOVED lines=24> */
.L_x_2155:
[----:B------:R-:W-:Y:S05]  /*163c0*/  BSYNC B0 ;  /* 0x0000000000007941 */ /* 0x000fea0003800000 */
.L_x_2154:
[----:B------:R-:W-:Y:S05]  /*163d0*/  BRA.DIV ~URZ, `(.L_x_2156) ;  /* 0x000063527f007947 */ /* 0x000fea000b800000 */
[----:B---3--:R3:W1:Y:S04]  /*163e0*/  SHFL.IDX PT, R4, R5, 0x3, 0x181f ;  /* 0x00781f0005047f89 */ /* 0x00866800000e0000 */
[----:B----4-:R3:W4:Y:S02]  /*163f0*/  SHFL.IDX PT, R0, R14, 0x3, 0x181f ;  /* 0x00781f000e007f89 */ /* 0x01072400000e0000 */
.L_x_2244:
        /* <DEDUP_REMOVED lines=25> */
.L_x_2144:
        /* <DEDUP_REMOVED lines=33> */
.L_x_2245:
[----:B------:R-:W-:Y:S05]  /*167a0*/  BRA.DIV ~URZ, `(.L_x_2159) ;  /* 0x000060c27f007947 */ /* 0x000fea000b800000 */
[----:B------:R3:W4:Y:S02]  /*167b0*/  SHFL.IDX PT, R0, R12, RZ, 0x1c1f ;  /* 0x001c1fff0c007589 */ /* 0x00072400000e0000 */
.L_x_2246:
[----:B------:R-:W-:Y:S01]  /*167c0*/  BSSY B0, `(.L_x_2160) ;  /* 0x00000e0000007945 */ /* 0x000fe20003800000 */
[----:B------:R-:W-:Y:S05]  /*167d0*/  @P0 BRA `(.L_x_2161) ;  /* 0x00000de000000947 */ /* 0x000fea0003800000 */
[C---:B------:R-:W-:Y:S02]  /*167e0*/  ISETP.GE.AND P0, PT, R231.reuse, c[0x0][0x3c8], PT ;  /* 0x0000f200e7007a0c */ /* 0x040fe40003f06270 */
[C---:B------:R-:W-:Y:S02]  /*167f0*/  IADD3 R8, R231.reuse, 0x8, RZ ;  /* 0x00000008e7087810 */ /* 0x040fe40007ffe0ff */
[----:B------:R-:W-:Y:S02]  /*16800*/  SHF.R.S32.HI R6, RZ, 0x1f, R231 ;  /* 0x0000001fff067819 */ /* 0x000fe400000114e7 */
[----:B------:R-:W-:Y:S02]  /*16810*/  ISETP.GE.AND P2, PT, R8, c[0x0][0x3c8], PT ;  /* 0x0000f20008007a0c */ /* 0x000fe40003f46270 */
[----:B------:R-:W-:-:S02]  /*16820*/  IADD3 R7, R231, 0x10, RZ ;  /* 0x00000010e7077810 */ /* 0x000fc40007ffe0ff */
[C---:B------:R-:W-:Y:S02]  /*16830*/  IADD3 R9, R231.reuse, 0x8, RZ ;  /* 0x00000008e7097810 */ /* 0x040fe40007ffe0ff */
[C---:B------:R-:W-:Y:S02]  /*16840*/  IADD3 R13, R231.reuse, 0x20, RZ ;  /* 0x00000020e70d7810 */ /* 0x040fe40007ffe0ff */
[C---:B----4-:R-:W-:Y:S02]  /*16850*/  @!P0 LEA R2, P1, R231.reuse, R0, 0x2 ;  /* 0x00000000e7028211 */ /* 0x050fe400078210ff */
[----:B------:R-:W-:Y:S02]  /*16860*/  SHF.R.S32.HI R9, RZ, 0x1f, R9 ;  /* 0x0000001fff097819 */ /* 0x000fe40000011409 */
[----:B--2---:R-:W-:Y:S02]  /*16870*/  @!P0 LEA.HI.X R3, R231, R4, R6, 0x2, P1 ;  /* 0x00000004e7038211 */ /* 0x004fe400008f1406 */
[----:B------:R-:W-:-:S02]  /*16880*/  ISETP.GE.AND P1, PT, R7, c[0x0][0x3c8], PT ;  /* 0x0000f20007007a0c */ /* 0x000fc40003f26270 */
[----:B------:R-:W-:Y:S01]  /*16890*/  IADD3 R6, R231, 0x18, RZ ;  /* 0x00000018e7067810 */ /* 0x000fe20007ffe0ff */
[----:B------:R2:W-:Y:S01]  /*168a0*/  @!P0 ST.E.64 [R2.64], R22 ;  /* 0x0000001602008985 */ /* 0x0005e2000c101b06 */
[----:B------:R-:W-:Y:S02]  /*168b0*/  ISETP.GE.AND P3, PT, R13, c[0x0][0x3c8], PT ;  /* 0x0000f2000d007a0c */ /* 0x000fe40003f66270 */
[C---:B------:R-:W-:Y:S02]  /*168c0*/  IADD3 R10, R231.reuse, 0x30, RZ ;  /* 0x00000030e70a7810 */ /* 0x040fe40007ffe0ff */
[C---:B------:R-:W-:Y:S02]  /*168d0*/  IADD3 R15, R231.reuse, 0x20, RZ ;  /* 0x00000020e70f7810 */ /* 0x040fe40007ffe0ff */
[----:B------:R-:W-:Y:S02]  /*168e0*/  IADD3 R11, R231, 0x28, RZ ;  /* 0x00000028e70b7810 */ /* 0x000fe40007ffe0ff */
[----:B------:R-:W-:-:S02]  /*168f0*/  ISETP.GE.AND P4, PT, R10, c[0x0][0x3c8], PT ;  /* 0x0000f2000a007a0c */ /* 0x000fc40003f86270 */
[----:B------:R-:W-:Y:S02]  /*16900*/  SHF.R.S32.HI R15, RZ, 0x1f, R15 ;  /* 0x0000001fff0f7819 */ /* 0x000fe4000001140f */
[----:B------:R-:W-:Y:S02]  /*16910*/  SHF.R.S32.HI R11, RZ, 0x1f, R11 ;  /* 0x0000001fff0b7819 */ /* 0x000fe4000001140b */
[C---:B------:R-:W-:Y:S02]  /*16920*/  IADD3 R16, R231.reuse, 0xa0, RZ ;  /* 0x000000a0e7107810 */ /* 0x040fe40007ffe0ff */
[----:B------:R-:W-:Y:S02]  /*16930*/  IADD3 R17, R231, 0xc0, RZ ;  /* 0x000000c0e7117810 */ /* 0x000fe40007ffe0ff */
[----:B------:R-:W-:Y:S02]  /*16940*/  SHF.R.S32.HI R16, RZ, 0x1f, R16 ;  /* 0x0000001fff107819 */ /* 0x000fe40000011410 */
[----:B------:R-:W-:-:S02]  /*16950*/  SHF.R.S32.HI R17, RZ, 0x1f, R17 ;  /* 0x0000001fff117819 */ /* 0x000fc40000011411 */
[C---:B------:R-:W-:Y:S02]  /*16960*/  IADD3 R18, R231.reuse, 0xe8, RZ ;  /* 0x000000e8e7127810 */ /* 0x040fe40007ffe0ff */
[C---:B------:R-:W-:Y:S02]  /*16970*/  IADD3 R19, R231.reuse, 0xe8, RZ ;  /* 0x000000e8e7137810 */ /* 0x040fe40007ffe0ff */
[C---:B--2---:R-:W-:Y:S02]  /*16980*/  @!P2 LEA R2, P0, R8.reuse, R0, 0x2 ;  /* 0x000000000802a211 */ /* 0x044fe400078010ff */
[----:B------:R-:W-:Y:S02]  /*16990*/  SHF.R.S32.HI R19, RZ, 0x1f, R19 ;  /* 0x0000001fff137819 */ /* 0x000fe40000011413 */
[----:B------:R-:W-:Y:S02]  /*169a0*/  @!P2 LEA.HI.X R3, R8, R4, R9, 0x2, P0 ;  /* 0x000000040803a211 */ /* 0x000fe400000f1409 */
[----:B------:R-:W-:-:S02]  /*169b0*/  IADD3 R8, R231, 0x10, RZ ;  /* 0x00000010e7087810 */ /* 0x000fc40007ffe0ff */
        /* <DEDUP_REMOVED lines=142> */
[----:B------:R-:W-:Y:S02]  /*172a0*/  ISETP.GE.AND P6, PT, R11, c[0x0][0x3c8], PT ;  /* 0x0000f2000b007a0c */ /* 0x000fe40003fc6270 */
[C---:B------:R-:W-:Y:S01]  /*172b0*/  IADD3 R16, R231.reuse, 0xc8, RZ ;  /* 0x000000c8e7107810 */ /* 0x040fe20007ffe0ff */
[----:B------:R4:W-:Y:S01]  /*172c0*/  @!P4 ST.E.64 [R6.64], R92 ;  /* 0x0000005c0600c985 */ /* 0x0009e2000c101b06 */
[----:B------:R-:W-:Y:S02]  /*172d0*/  IADD3 R10, R231, 0xd8, RZ ;  /* 0x000000d8e70a7810 */ /* 0x000fe40007ffe0ff */
[----:B------:R-:W-:Y:S02]  /*172e0*/  SHF.R.S32.HI R16, RZ, 0x1f, R16 ;  /* 0x0000001fff107819 */ /* 0x000fe40000011410 */
[----:B------:R-:W-:-:S02]  /*172f0*/  ISETP.GE.AND P5, PT, R10, c[0x0][0x3c8], PT ;  /* 0x0000f2000a007a0c */ /* 0x000fc40003fa6270 */
[----:B--2---:R-:W-:-:S04]  /*17300*/  @!P2 LEA R2, P0, R8, R0, 0x2 ;  /* 0x000000000802a211 */ /* 0x004fc800078010ff */
[----:B------:R-:W-:Y:S02]  /*17310*/  @!P2 LEA.HI.X R3, R8, R4, R9, 0x2, P0 ;  /* 0x000000040803a211 */ /* 0x000fe400000f1409 */
[----:B------:R-:W-:-:S03]  /*17320*/  @!P3 LEA R8, P0, R15, R0, 0x2 ;  /* 0x000000000f08b211 */ /* 0x000fc600078010ff */
[----:B------:R2:W-:Y:S01]  /*17330*/  @!P2 ST.E.64 [R2.64], R96 ;  /* 0x000000600200a985 */ /* 0x0005e2000c101b06 */
[----:B------:R-:W-:Y:S02]  /*17340*/  @!P3 LEA.HI.X R9, R15, R4, R17, 0x2, P0 ;  /* 0x000000040f09b211 */ /* 0x000fe400000f1411 */
[----:B------:R-:W-:Y:S02]  /*17350*/  IADD3 R15, R231, 0xe0, RZ ;  /* 0x000000e0e70f7810 */ /* 0x000fe40007ffe0ff */
[----:B----4-:R-:W-:Y:S01]  /*17360*/  @!P6 LEA R6, P0, R11, R0, 0x2 ;  /* 0x000000000b06e211 */ /* 0x010fe200078010ff */
[----:B------:R-:W-:Y:S01]  /*17370*/  @!P3 ST.E.64 [R8.64], R144 ;  /* 0x000000900800b985 */ /* 0x000fe2000c101b06 */
[----:B------:R-:W-:Y:S02]  /*17380*/  ISETP.GE.AND P4, PT, R15, c[0x0][0x3c8], PT ;  /* 0x0000f2000f007a0c */ /* 0x000fe40003f86270 */
[----:B------:R-:W-:-:S04]  /*17390*/  IADD3 R17, R231, 0xe0, RZ ;  /* 0x000000e0e7117810 */ /* 0x000fc80007ffe0ff */
[----:B------:R-:W-:Y:S02]  /*173a0*/  SHF.R.S32.HI R17, RZ, 0x1f, R17 ;  /* 0x0000001fff117819 */ /* 0x000fe40000011411 */
[----:B--2---:R-:W-:-:S04]  /*173b0*/  @!P1 LEA R2, P2, R13, R0, 0x2 ;  /* 0x000000000d029211 */ /* 0x004fc800078410ff */
[-C--:B------:R-:W-:Y:S02]  /*173c0*/  @!P1 LEA.HI.X R3, R13, R4.reuse, R16, 0x2, P2 ;  /* 0x000000040d039211 */ /* 0x080fe400010f1410 */
[C---:B------:R-:W-:Y:S02]  /*173d0*/  IADD3 R13, R231.reuse, 0xd0, RZ ;  /* 0x000000d0e70d7810 */ /* 0x040fe40007ffe0ff */
[----:B------:R-:W-:Y:S01]  /*173e0*/  IADD3 R16, R231, 0xf0, RZ ;  /* 0x000000f0e7107810 */ /* 0x000fe20007ffe0ff */
[----:B------:R2:W-:Y:S01]  /*173f0*/  @!P1 ST.E.64 [R2.64], R100 ;  /* 0x0000006402009985 */ /* 0x0005e2000c101b06 */
[----:B------:R-:W-:Y:S02]  /*17400*/  SHF.R.S32.HI R13, RZ, 0x1f, R13 ;  /* 0x0000001fff0d7819 */ /* 0x000fe4000001140d */
[----:B------:R-:W-:Y:S02]  /*17410*/  ISETP.GE.AND P2, PT, R18, c[0x0][0x3c8], PT ;  /* 0x0000f20012007a0c */ /* 0x000fe40003f46270 */
[----:B------:R-:W-:-:S02]  /*17420*/  @!P6 LEA.HI.X R7, R11, R4, R13, 0x2, P0 ;  /* 0x000000040b07e211 */ /* 0x000fc400000f140d */
[C---:B------:R-:W-:Y:S02]  /*17430*/  IADD3 R11, R231.reuse, 0xd8, RZ ;  /* 0x000000d8e70b7810 */ /* 0x040fe40007ffe0ff */
[----:B------:R-:W-:Y:S01]  /*17440*/  IADD3 R13, R231, 0xf8, RZ ;  /* 0x000000f8e70d7810 */ /* 0x000fe20007ffe0ff */
[----:B------:R4:W-:Y:S01]  /*17450*/  @!P6 ST.E.64 [R6.64], R104 ;  /* 0x000000680600e985 */ /* 0x0009e2000c101b06 */
[----:B------:R-:W-:Y:S02]  /*17460*/  SHF.R.S32.HI R11, RZ, 0x1f, R11 ;  /* 0x0000001fff0b7819 */ /* 0x000fe4000001140b */
[----:B------:R-:W-:Y:S02]  /*17470*/  ISETP.GE.AND P1, PT, R16, c[0x0][0x3c8], PT ;  /* 0x0000f20010007a0c */ /* 0x000fe40003f26270 */
[----:B------:R-:W-:Y:S02]  /*17480*/  ISETP.GE.AND P0, PT, R13, c[0x0][0x3c8], PT ;  /* 0x0000f2000d007a0c */ /* 0x000fe40003f06270 */
[----:B--2---:R-:W-:-:S04]  /*17490*/  @!P5 LEA R2, P3, R10, R0, 0x2 ;  /* 0x000000000a02d211 */ /* 0x004fc800078610ff */
[----:B------:R-:W-:Y:S02]  /*174a0*/  @!P5 LEA.HI.X R3, R10, R4, R11, 0x2, P3 ;  /* 0x000000040a03d211 */ /* 0x000fe400018f140b */
[CC--:B------:R-:W-:Y:S02]  /*174b0*/  @!P4 LEA R10, P6, R15.reuse, R0.reuse, 0x2 ;  /* 0x000000000f0ac211 */ /* 0x0c0fe400078c10ff */
[----:B------:R-:W-:Y:S01]  /*174c0*/  @!P2 LEA R8, P3, R18, R0, 0x2 ;  /* 0x000000001208a211 */ /* 0x000fe200078610ff */
[----:B------:R2:W-:Y:S01]  /*174d0*/  @!P5 ST.E.64 [R2.64], R108 ;  /* 0x0000006c0200d985 */ /* 0x0005e2000c101b06 */
[----:B------:R-:W-:Y:S02]  /*174e0*/  @!P4 LEA.HI.X R11, R15, R4, R17, 0x2, P6 ;  /* 0x000000040f0bc211 */ /* 0x000fe400030f1411 */
[C---:B------:R-:W-:Y:S02]  /*174f0*/  IADD3 R17, R231.reuse, 0xf0, RZ ;  /* 0x000000f0e7117810 */ /* 0x040fe40007ffe0ff */
[----:B------:R-:W-:Y:S01]  /*17500*/  IADD3 R15, R231, 0xf8, RZ ;  /* 0x000000f8e70f7810 */ /* 0x000fe20007ffe0ff */
[----:B------:R1:W-:Y:S01]  /*17510*/  @!P4 ST.E.64 [R10.64], R152 ;  /* 0x000000980a00c985 */ /* 0x0003e2000c101b06 */
[----:B----4-:R-:W-:-:S02]  /*17520*/  @!P1 LEA R6, P5, R16, R0, 0x2 ;  /* 0x0000000010069211 */ /* 0x010fc400078a10ff */
[----:B------:R-:W-:Y:S02]  /*17530*/  SHF.R.S32.HI R17, RZ, 0x1f, R17 ;  /* 0x0000001fff117819 */ /* 0x000fe40000011411 */
[-C--:B------:R-:W-:Y:S02]  /*17540*/  @!P2 LEA.HI.X R9, R18, R4.reuse, R19, 0x2, P3 ;  /* 0x000000041209a211 */ /* 0x080fe400018f1413 */
[----:B------:R-:W-:Y:S02]  /*17550*/  SHF.R.S32.HI R15, RZ, 0x1f, R15 ;  /* 0x0000001fff0f7819 */ /* 0x000fe4000001140f */
[----:B------:R-:W-:Y:S01]  /*17560*/  @!P1 LEA.HI.X R7, R16, R4, R17, 0x2, P5 ;  /* 0x0000000410079211 */ /* 0x000fe200028f1411 */
[----:B------:R1:W-:Y:S04]  /*17570*/  @!P2 ST.E.64 [R8.64], R148 ;  /* 0x000000940800a985 */ /* 0x0003e8000c101b06 */
[----:B------:R1:W-:Y:S01]  /*17580*/  @!P1 ST.E.64 [R6.64], R112 ;  /* 0x0000007006009985 */ /* 0x0003e2000c101b06 */
[----:B--2---:R-:W-:-:S04]  /*17590*/  @!P0 LEA R2, P3, R13, R0, 0x2 ;  /* 0x000000000d028211 */ /* 0x004fc800078610ff */
[----:B------:R-:W-:-:S05]  /*175a0*/  @!P0 LEA.HI.X R3, R13, R4, R15, 0x2, P3 ;  /* 0x000000040d038211 */ /* 0x000fca00018f140f */
[----:B------:R1:W-:Y:S04]  /*175b0*/  @!P0 ST.E.64 [R2.64], R20 ;  /* 0x0000001402008985 */ /* 0x0003e8000c101b06 */
.L_x_2161:
[----:B------:R-:W-:Y:S05]  /*175c0*/  BSYNC B0 ;  /* 0x0000000000007941 */ /* 0x000fea0003800000 */
.L_x_2160:
[----:B------:R-:W-:Y:S05]  /*175d0*/  BRA.DIV ~URZ, `(.L_x_2162) ;  /* 0x000053027f007947 */ /* 0x000fea000b800000 */
[----:B--2---:R2:W1:Y:S04]  /*175e0*/  SHFL.IDX PT, R4, R5, 0x1, 0x1c1f ;  /* 0x003c1f0005047f89 */ /* 0x00446800000e0000 */
[----:B----4-:R2:W4:Y:S02]  /*175f0*/  SHFL.IDX PT, R0, R12, 0x1, 0x1c1f ;  /* 0x003c1f000c007f89 */ /* 0x01052400000e0000 */
.L_x_2247:
[----:B------:R-:W-:-:S13]  /*17600*/  ISETP.NE.AND P0, PT, R14, RZ, PT ;  /* 0x000000ff0e00720c */ /* 0x000fda0003f05270 */
[----:B------:R-:W-:Y:S05]  /*17610*/  @P0 BRA `(.L_x_2157) ;  /* 0x00001cd000000947 */ /* 0x000fea0003800000 */
[C---:B------:R-:W-:Y:S02]  /*17620*/  ISETP.GE.AND P3, PT, R231.reuse, c[0x0][0x3c8], PT ;  /* 0x0000f200e7007a0c */ /* 0x040fe40003f66270 */
[C---:B-1----:R-:W-:Y:S02]  /*17630*/  IADD3 R11, R231.reuse, 0x8, RZ ;  /* 0x00000008e70b7810 */ /* 0x042fe40007ffe0ff */
[----:B--23--:R-:W-:Y:S02]  /*17640*/  IADD3 R12, R231, 0x10, RZ ;  /* 0x00000010e70c7810 */ /* 0x00cfe40007ffe0ff */
[----:B------:R-:W-:Y:S02]  /*17650*/  ISETP.GE.AND P2, PT, R11, c[0x0][0x3c8], PT ;  /* 0x0000f2000b007a0c */ /* 0x000fe40003f46270 */
[----:B------:R-:W-:Y:S02]  /*17660*/  SHF.R.S32.HI R5, RZ, 0x1f, R231 ;  /* 0x0000001fff057819 */ /* 0x000fe400000114e7 */
[----:B------:R-:W-:-:S02]  /*17670*/  ISETP.GE.AND P1, PT, R12, c[0x0][0x3c8], PT ;  /* 0x0000f2000c007a0c */ /* 0x000fc40003f26270 */
[C---:B------:R-:W-:Y:S02]  /*17680*/  IADD3 R10, R231.reuse, 0x18, RZ ;  /* 0x00000018e70a7810 */ /* 0x040fe40007ffe0ff */
[C---:B----4-:R-:W-:Y:S02]  /*17690*/  @!P3 LEA R2, P4, R231.reuse, R0, 0x2 ;  /* 0x00000000e702b211 */ /* 0x050fe400078810ff */
[----:B------:R-:W-:Y:S02]  /*176a0*/  ISETP.GE.AND P0, PT, R10, c[0x0][0x3c8], PT ;  /* 0x0000f2000a007a0c */ /* 0x000fe40003f06270 */
[C---:B------:R-:W-:Y:S02]  /*176b0*/  @!P3 LEA.HI.X R3, R231.reuse, R4, R5, 0x2, P4 ;  /* 0x00000004e703b211 */ /* 0x040fe400020f1405 */
[C---:B------:R-:W-:Y:S02]  /*176c0*/  IADD3 R13, R231.reuse, 0x8, RZ ;  /* 0x00000008e70d7810 */ /* 0x040fe40007ffe0ff */
[----:B------:R-:W-:Y:S01]  /*176d0*/  IADD3 R15, R231, 0x10, RZ ;  /* 0x00000010e70f7810 */ /* 0x000fe20007ffe0ff */
[----:B------:R1:W-:Y:S01]  /*176e0*/  @!P3 ST.E.64 [R2.64], R28 ;  /* 0x0000001c0200b985 */ /* 0x0003e2000c101b06 */
[----:B------:R-:W-:-:S02]  /*176f0*/  SHF.R.S32.HI R13, RZ, 0x1f, R13 ;  /* 0x0000001fff0d7819 */ /* 0x000fc4000001140d */
[CC--:B------:R-:W-:Y:S02]  /*17700*/  @!P2 LEA R8, P3, R11.reuse, R0.reuse, 0x2 ;  /* 0x000000000b08a211 */ /* 0x0c0fe400078610ff */
[----:B------:R-:W-:Y:S02]  /*17710*/  @!P1 LEA R6, P4, R12, R0, 0x2 ;  /* 0x000000000c069211 */ /* 0x000fe400078810ff */
[----:B------:R-:W-:Y:S02]  /*17720*/  @!P2 LEA.HI.X R9, R11, R4, R13, 0x2, P3 ;  /* 0x000000040b09a211 */ /* 0x000fe400018f140d */
[----:B------:R-:W-:Y:S02]  /*17730*/  SHF.R.S32.HI R15, RZ, 0x1f, R15 ;  /* 0x0000001fff0f7819 */ /* 0x000fe4000001140f */
[C---:B------:R-:W-:Y:S01]  /*17740*/  IADD3 R11, R231.reuse, 0x18, RZ ;  /* 0x00000018e70b7810 */ /* 0x040fe20007ffe0ff */
[----:B------:R2:W-:Y:S01]  /*17750*/  @!P2 ST.E.64 [R8.64], R128 ;  /* 0x000000800800a985 */ /* 0x0005e2000c101b06 */
[----:B------:R-:W-:-:S02]  /*17760*/  IADD3 R13, R231, 0x20, RZ ;  /* 0x00000020e70d7810 */ /* 0x000fc40007ffe0ff */
[----:B------:R-:W-:Y:S02]  /*17770*/  @!P1 LEA.HI.X R7, R12, R4, R15, 0x2, P4 ;  /* 0x000000040c079211 */ /* 0x000fe400020f140f */
[----:B------:R-:W-:Y:S02]  /*17780*/  SHF.R.S32.HI R11, RZ, 0x1f, R11 ;  /* 0x0000001fff0b7819 */ /* 0x000fe4000001140b */
[----:B------:R-:W-:Y:S01]  /*17790*/  ISETP.GE.AND P4, PT, R13, c[0x0][0x3c8], PT ;  /* 0x0000f2000d007a0c */ /* 0x000fe20003f86270 */
[----:B------:R3:W-:Y:S01]  /*177a0*/  @!P1 ST.E.64 [R6.64], R116 ;  /* 0x0000007406009985 */ /* 0x0007e2000c101b06 */
[C---:B------:R-:W-:Y:S02]  /*177b0*/  IADD3 R16, R231.reuse, 0x28, RZ ;  /* 0x00000028e7107810 */ /* 0x040fe40007ffe0ff */
[C---:B------:R-:W-:Y:S02]  /*177c0*/  IADD3 R5, R231.reuse, 0x30, RZ ;  /* 0x00000030e7057810 */ /* 0x040fe40007ffe0ff */
[----:B------:R-:W-:-:S02]  /*177d0*/  IADD3 R17, R231, 0x28, RZ ;  /* 0x00000028e7117810 */ /* 0x000fc40007ffe0ff */
[----:B------:R-:W-:Y:S02]  /*177e0*/  ISETP.GE.AND P6, PT, R5, c[0x0][0x3c8], PT ;  /* 0x0000f20005007a0c */ /* 0x000fe40003fc6270 */
[C---:B-1----:R-:W-:Y:S02]  /*177f0*/  @!P0 LEA R2, P3, R10.reuse, R0, 0x2 ;  /* 0x000000000a028211 */ /* 0x042fe400078610ff */
[----:B------:R-:W-:Y:S02]  /*17800*/  SHF.R.S32.HI R17, RZ, 0x1f, R17 ;  /* 0x0000001fff117819 */ /* 0x000fe40000011411 */
[----:B------:R-:W-:Y:S02]  /*17810*/  @!P0 LEA.HI.X R3, R10, R4, R11, 0x2, P3 ;  /* 0x000000040a038211 */ /* 0x000fe400018f140b */
[----:B------:R-:W-:Y:S02]  /*17820*/  ISETP.GE.AND P3, PT, R16, c[0x0][0x3c8], PT ;  /* 0x0000f20010007a0c */ /* 0x000fe40003f66270 */
[C---:B------:R-:W-:Y:S01]  /*17830*/  IADD3 R11, R231.reuse, 0x20, RZ ;  /* 0x00000020e70b7810 */ /* 0x040fe20007ffe0ff */
[----:B------:R1:W-:Y:S01]  /*17840*/  @!P0 ST.E.64 [R2.64], R30 ;  /* 0x0000001e02008985 */ /* 0x0003e2000c101b06 */
[----:B------:R-:W-:-:S02]  /*17850*/  IADD3 R15, R231, 0x40, RZ ;  /* 0x00000040e70f7810 */ /* 0x000fc40007ffe0ff */
[----:B--2---:R-:W-:Y:S02]  /*17860*/  @!P4 LEA R8, P0, R13, R0, 0x2 ;  /* 0x000000000d08c211 */ /* 0x004fe400078010ff */
[----:B------:R-:W-:Y:S02]  /*17870*/  SHF.R.S32.HI R11, RZ, 0x1f, R11 ;  /* 0x0000001fff0b7819 */ /* 0x000fe4000001140b */
[----:B------:R-:W-:Y:S02]  /*17880*/  IADD3 R12, R231, 0x30, RZ ;  /* 0x00000030e70c7810 */ /* 0x000fe40007ffe0ff */
[----:B------:R-:W-:Y:S02]  /*17890*/  @!P4 LEA.HI.X R9, R13, R4, R11, 0x2, P0 ;  /* 0x000000040d09c211 */ /* 0x000fe400000f140b */
[C---:B---3--:R-:W-:Y:S02]  /*178a0*/  @!P3 LEA R6, P1, R16.reuse, R0, 0x2 ;  /* 0x000000001006b211 */ /* 0x048fe400078210ff */
[----:B------:R-:W-:-:S02]  /*178b0*/  ISETP.GE.AND P0, PT, R16, c[0x0][0x3c8], PT ;  /* 0x0000f20010007a0c */ /* 0x000fc40003f06270 */
[----:B------:R-:W-:Y:S02]  /*178c0*/  ISETP.GE.AND P4, PT, R15, c[0x0][0x3c8], PT ;  /* 0x0000f2000f007a0c */ /* 0x000fe40003f86270 */
[----:B------:R-:W-:Y:S02]  /*178d0*/  SHF.R.S32.HI R12, RZ, 0x1f, R12 ;  /* 0x0000001fff0c7819 */ /* 0x000fe4000001140c */
[C---:B------:R-:W-:Y:S02]  /*178e0*/  IADD3 R10, R231.reuse, 0x38, RZ ;  /* 0x00000038e70a7810 */ /* 0x040fe40007ffe0ff */
[----:B------:R-:W-:Y:S02]  /*178f0*/  IADD3 R11, R231, 0x48, RZ ;  /* 0x00000048e70b7810 */ /* 0x000fe40007ffe0ff */
[----:B------:R-:W-:Y:S02]  /*17900*/  ISETP.GE.AND P5, PT, R10, c[0x0][0x3c8], PT ;  /* 0x0000f2000a007a0c */ /* 0x000fe40003fa6270 */
[----:B------:R-:W-:-:S02]  /*17910*/  ISETP.GE.AND P3, PT, R11, c[0x0][0x3c8], PT ;  /* 0x0000f2000b007a0c */ /* 0x000fc40003f66270 */
[----:B------:R-:W-:Y:S02]  /*17920*/  @!P0 LEA.HI.X R7, R16, R4, R17, 0x2, P1 ;  /* 0x0000000410078211 */ /* 0x000fe400008f1411 */
[----:B------:R-:W-:Y:S02]  /*17930*/  ISETP.GE.AND P1, PT, R13, c[0x0][0x3c8], PT ;  /* 0x0000f2000d007a0c */ /* 0x000fe40003f26270 */
[----:B-1----:R-:W-:Y:S02]  /*17940*/  @!P6 LEA R2, P2, R5, R0, 0x2 ;  /* 0x000000000502e211 */ /* 0x002fe400078410ff */
[----:B------:R-:W-:Y:S02]  /*17950*/  IADD3 R13, R231, 0x58, RZ ;  /* 0x00000058e70d7810 */ /* 0x000fe40007ffe0ff */
[----:B------:R-:W-:Y:S02]  /*17960*/  @!P6 LEA.HI.X R3, R5, R4, R12, 0x2, P2 ;  /* 0x000000040503e211 */ /* 0x000fe400010f140c */
[----:B------:R-:W-:-:S02]  /*17970*/  IADD3 R12, R231, 0x38, RZ ;  /* 0x00000038e70c7810 */ /* 0x000fc40007ffe0ff */
[----:B------:R-:W-:Y:S02]  /*17980*/  IADD3 R14, R231, 0x40, RZ ;  /* 0x00000040e70e7810 */ /* 0x000fe40007ffe0ff */
[----:B------:R-:W-:Y:S01]  /*17990*/  SHF.R.S32.HI R12, RZ, 0x1f, R12 ;  /* 0x0000001fff0c7819 */ /* 0x000fe2000001140c */
[----:B------:R1:W-:Y:S01]  /*179a0*/  @!P1 ST.E.64 [R8.64], R150 ;  /* 0x0000009608009985 */ /* 0x0003e2000c101b06 */
[----:B------:R-:W-:Y:S02]  /*179b0*/  ISETP.GE.AND P1, PT, R13, c[0x0][0x3c8], PT ;  /* 0x0000f2000d007a0c */ /* 0x000fe40003f26270 */
[----:B------:R-:W-:Y:S01]  /*179c0*/  SHF.R.S32.HI R14, RZ, 0x1f, R14 ;  /* 0x0000001fff0e7819 */ /* 0x000fe2000001140e */
[----:B------:R2:W-:Y:S01]  /*179d0*/  @!P0 ST.E.64 [R6.64], R120 ;  /* 0x0000007806008985 */ /* 0x0005e2000c101b06 */
[C---:B------:R-:W-:Y:S02]  /*179e0*/  IADD3 R5, R231.reuse, 0x50, RZ ;  /* 0x00000050e7057810 */ /* 0x040fe40007ffe0ff */
[----:B------:R-:W-:Y:S01]  /*179f0*/  IADD3 R16, R231, 0xc8, RZ ;  /* 0x000000c8e7107810 */ /* 0x000fe20007ffe0ff */
[----:B------:R3:W-:Y:S01]  /*17a00*/  @!P6 ST.E.64 [R2.64], R32 ;  /* 0x000000200200e985 */ /* 0x0007e2000c101b06 */
[----:B------:R-:W-:-:S02]  /*17a10*/  ISETP.GE.AND P2, PT, R5, c[0x0][0x3c8], PT ;  /* 0x0000f20005007a0c */ /* 0x000fc40003f46270 */
[----:B------:R-:W-:Y:S02]  /*17a20*/  SHF.R.S32.HI R16, RZ, 0x1f, R16 ;  /* 0x0000001fff107819 */ /* 0x000fe40000011410 */
[CC--:B-1----:R-:W-:Y:S02]  /*17a30*/  @!P5 LEA R8, P0, R10.reuse, R0.reuse, 0x2 ;  /* 0x000000000a08d211 */ /* 0x0c2fe400078010ff */
        /* <DEDUP_REMOVED lines=115> */
[C---:B------:R-:W-:Y:S02]  /*18170*/  IADD3 R10, R231.reuse, 0xd0, RZ ;  /* 0x000000d0e70a7810 */ /* 0x040fe40007ffe0ff */
[----:B------:R-:W-:Y:S02]  /*18180*/  SHF.R.S32.HI R13, RZ, 0x1f, R13 ;  /* 0x0000001fff0d7819 */ /* 0x000fe4000001140d */
[----:B------:R-:W-:Y:S02]  /*18190*/  SHF.R.S32.HI R11, RZ, 0x1f, R11 ;  /* 0x0000001fff0b7819 */ /* 0x000fe4000001140b */
[----:B------:R-:W-:-:S04]  /*181a0*/  IADD3 R15, R231, 0xe0, RZ ;  /* 0x000000e0e70f7810 */ /* 0x000fc80007ffe0ff */
        /* <DEDUP_REMOVED lines=14> */
[C---:B------:R-:W-:Y:S02]  /*18290*/  IADD3 R13, R231.reuse, 0xe8, RZ ;  /* 0x000000e8e70d7810 */ /* 0x040fe40007ffe0ff */
[----:B------:R-:W-:Y:S02]  /*182a0*/  IADD3 R5, R231, 0xf0, RZ ;  /* 0x000000f0e7057810 */ /* 0x000fe40007ffe0ff */
[----:B------:R-:W-:-:S02]  /*182b0*/  ISETP.GE.AND P1, PT, R13, c[0x0][0x3c8], PT ;  /* 0x0000f2000d007a0c */ /* 0x000fc40003f26270 */
[----:B-1----:R-:W-:-:S04]  /*182c0*/  @!P5 LEA R6, P0, R14, R0, 0x2 ;  /* 0x000000000e06d211 */ /* 0x002fc800078010ff */
[----:B------:R-:W-:Y:S02]  /*182d0*/  @!P5 LEA.HI.X R7, R14, R4, R16, 0x2, P0 ;  /* 0x000000040e07d211 */ /* 0x000fe400000f1410 */
[C---:B--2---:R-:W-:Y:S02]  /*182e0*/  @!P4 LEA R2, P6, R10.reuse, R0, 0x2 ;  /* 0x000000000a02c211 */ /* 0x044fe400078c10ff */
[----:B------:R-:W-:Y:S01]  /*182f0*/  IADD3 R14, R231, 0xd8, RZ ;  /* 0x000000d8e70e7810 */ /* 0x000fe20007ffe0ff */
[----:B------:R-:W-:Y:S01]  /*18300*/  @!P5 ST.E.64 [R6.64], R90 ;  /* 0x0000005a0600d985 */ /* 0x000fe2000c101b06 */
[----:B------:R-:W-:Y:S02]  /*18310*/  @!P4 LEA.HI.X R3, R10, R4, R11, 0x2, P6 ;  /* 0x000000040a03c211 */ /* 0x000fe400030f140b */
[----:B------:R-:W-:Y:S02]  /*18320*/  @!P3 LEA R10, P5, R12, R0, 0x2 ;  /* 0x000000000c0ab211 */ /* 0x000fe400078a10ff */
[----:B------:R-:W-:Y:S01]  /*18330*/  ISETP.GE.AND P0, PT, R5, c[0x0][0x3c8], PT ;  /* 0x0000f20005007a0c */ /* 0x000fe20003f06270 */
[----:B------:R1:W-:Y:S01]  /*18340*/  @!P4 ST.E.64 [R2.64], R94 ;  /* 0x0000005e0200c985 */ /* 0x0003e2000c101b06 */
[----:B------:R-:W-:-:S02]  /*18350*/  SHF.R.S32.HI R14, RZ, 0x1f, R14 ;  /* 0x0000001fff0e7819 */ /* 0x000fc4000001140e */
[----:B------:R-:W-:Y:S02]  /*18360*/  IADD3 R16, R231, 0xe0, RZ ;  /* 0x000000e0e7107810 */ /* 0x000fe40007ffe0ff */
[----:B------:R-:W-:Y:S02]  /*18370*/  @!P2 LEA R8, P6, R15, R0, 0x2 ;  /* 0x000000000f08a211 */ /* 0x000fe400078c10ff */
[----:B------:R-:W-:-:S04]  /*18380*/  SHF.R.S32.HI R16, RZ, 0x1f, R16 ;  /* 0x0000001fff107819 */ /* 0x000fc80000011410 */
[----:B------:R-:W-:Y:S02]  /*18390*/  @!P2 LEA.HI.X R9, R15, R4, R16, 0x2, P6 ;  /* 0x000000040f09a211 */ /* 0x000fe400030f1410 */
[----:B-1----:R-:W-:Y:S02]  /*183a0*/  P2R R2, PR, RZ, 0x20 ;  /* 0x00000020ff027803 */ /* 0x002fe40000000000 */
[----:B------:R-:W-:Y:S02]  /*183b0*/  @!P1 LEA R6, P5, R13, R0, 0x2 ;  /* 0x000000000d069211 */ /* 0x000fe400078a10ff */
[----:B------:R-:W-:-:S04]  /*183c0*/  ISETP.NE.AND P4, PT, R2, RZ, PT ;  /* 0x000000ff0200720c */ /* 0x000fc80003f85270 */
[----:B------:R-:W-:Y:S02]  /*183d0*/  @!P3 LEA.HI.X R11, R12, R4, R14, 0x2, P4 ;  /* 0x000000040c0bb211 */ /* 0x000fe400020f140e */
[C---:B------:R-:W-:Y:S02]  /*183e0*/  IADD3 R14, R231.reuse, 0xe8, RZ ;  /* 0x000000e8e70e7810 */ /* 0x040fe40007ffe0ff */
[----:B------:R-:W-:Y:S01]  /*183f0*/  IADD3 R12, R231, 0xf0, RZ ;  /* 0x000000f0e70c7810 */ /* 0x000fe20007ffe0ff */
[----:B------:R1:W-:Y:S01]  /*18400*/  @!P3 ST.E.64 [R10.64], R106 ;  /* 0x0000006a0a00b985 */ /* 0x0003e2000c101b06 */
[----:B------:R-:W-:Y:S02]  /*18410*/  SHF.R.S32.HI R14, RZ, 0x1f, R14 ;  /* 0x0000001fff0e7819 */ /* 0x000fe4000001140e */
[----:B------:R-:W-:Y:S01]  /*18420*/  SHF.R.S32.HI R12, RZ, 0x1f, R12 ;  /* 0x0000001fff0c7819 */ /* 0x000fe2000001140c */
[----:B------:R1:W-:Y:S01]  /*18430*/  @!P2 ST.E.64 [R8.64], R102 ;  /* 0x000000660800a985 */ /* 0x0003e2000c101b06 */
[----:B------:R-:W-:-:S02]  /*18440*/  @!P0 LEA R2, P4, R5, R0, 0x2 ;  /* 0x0000000005028211 */ /* 0x000fc400078810ff */
[-C--:B------:R-:W-:Y:S02]  /*18450*/  @!P1 LEA.HI.X R7, R13, R4.reuse, R14, 0x2, P5 ;  /* 0x000000040d079211 */ /* 0x080fe400028f140e */
[----:B------:R-:W-:Y:S02]  /*18460*/  @!P0 LEA.HI.X R3, R5, R4, R12, 0x2, P4 ;  /* 0x0000000405038211 */ /* 0x000fe400020f140c */
[----:B------:R-:W-:Y:S01]  /*18470*/  IADD3 R5, R231, 0xf8, RZ ;  /* 0x000000f8e7057810 */ /* 0x000fe20007ffe0ff */
[----:B------:R1:W-:Y:S04]  /*18480*/  @!P1 ST.E.64 [R6.64], R98 ;  /* 0x0000006206009985 */ /* 0x0003e8000c101b06 */
[----:B------:R1:W-:Y:S01]  /*18490*/  @!P0 ST.E.64 [R2.64], R82 ;  /* 0x0000005202008985 */ /* 0x0003e2000c101b06 */
[----:B------:R-:W-:-:S13]  /*184a0*/  ISETP.GE.AND P0, PT, R5, c[0x0][0x3c8], PT ;  /* 0x0000f20005007a0c */ /* 0x000fda0003f06270 */
[----:B------:R-:W-:Y:S05]  /*184b0*/  @P0 BRA `(.L_x_2157) ;  /* 0x00000e3000000947 */ /* 0x000fea0003800000 */
[----:B------:R-:W-:Y:S02]  /*184c0*/  IADD3 R12, R231, 0xf8, RZ ;  /* 0x000000f8e70c7810 */ /* 0x000fe40007ffe0ff */
[----:B-1----:R-:W-:Y:S02]  /*184d0*/  LEA R2, P0, R5, R0, 0x2 ;  /* 0x0000000005027211 */ /* 0x002fe400078010ff */
[----:B------:R-:W-:-:S04]  /*184e0*/  SHF.R.S32.HI R12, RZ, 0x1f, R12 ;  /* 0x0000001fff0c7819 */ /* 0x000fc8000001140c */
[----:B------:R-:W-:-:S05]  /*184f0*/  LEA.HI.X R3, R5, R4, R12, 0x2, P0 ;  /* 0x0000000405037211 */ /* 0x000fca00000f140c */
[----:B------:R1:W-:Y:S01]  /*18500*/  ST.E.64 [R2.64], R74 ;  /* 0x0000004a02007985 */ /* 0x0003e2000c101b06 */
[----:B------:R-:W-:Y:S05]  /*18510*/  BRA `(.L_x_2157) ;  /* 0x00000dd000007947 */ /* 0x000fea0003800000 */
.L_x_2142:
        /* <DEDUP_REMOVED lines=18> */
.L_x_2163:
[----:B--2---:R-:W2:Y:S01]  /*18640*/  S2R R2, SR_TID.X ;  /* 0x0000000000027919 */ /* 0x004ea20000002100 */
[----:B------:R-:W-:Y:S01]  /*18650*/  SHF.R.S32.HI R0, RZ, 0x1f, R251 ;  /* 0x0000001fff007819 */ /* 0x000fe200000114fb */
[----:B------:R-:W-:Y:S01]  /*18660*/  BSSY B0, `(.L_x_2164) ;  /* 0x0000037000007945 */ /* 0x000fe20003800000 */
[----:B-1----:R-:W-:-:S02]  /*18670*/  LOP3.LUT R14, R250, 0xffff, RZ, 0xc0, !PT ;  /* 0x0000fffffa0e7812 */ /* 0x002fc400078ec0ff */
        /* <DEDUP_REMOVED lines=53> */
.L_x_2165:
[----:B------:R-:W-:Y:S05]  /*189d0*/  BSYNC B0 ;  /* 0x0000000000007941 */ /* 0x000fea0003800000 */
.L_x_2164:
        /* <DEDUP_REMOVED lines=8> */
[----:B------:R-:W-:Y:S02]  /*18a60*/  IMAD R0, R10, c[0x0][0x3a4], R0 ;  /* 0x0000e9000a007a24 */ /* 0x000fe400078e0200 */
        /* <DEDUP_REMOVED lines=9> */
[----:B------:R-:W-:-:S04]  /*18b00*/  IMAD.WIDE.U32 R2, R15, c[0x0][0x3f0], R2 ;  /* 0x0000fc000f027a25 */ /* 0x000fc800078e0002 */
        /* <DEDUP_REMOVED lines=15> */
.L_x_2248:
[----:B------:R-:W-:Y:S05]  /*18c00*/  BRA.DIV ~URZ, `(.L_x_2167) ;  /* 0x00003e127f007947 */ /* 0x000fea000b800000 */
[----:B------:R3:W4:Y:S02]  /*18c10*/  SHFL.IDX PT, R0, R14, RZ, 0x181f ;  /* 0x00181fff0e007589 */ /* 0x00072400000e0000 */
.L_x_2249:
[----:B------:R-:W-:Y:S01]  /*18c20*/  IMAD R13, R20, c[0x0][0x4e8], RZ ;  /* 0x00013a00140d7a24 */ /* 0x000fe200078e02ff */
        /* <DEDUP_REMOVED lines=24> */
.L_x_2169:
[----:B------:R-:W-:Y:S05]  /*18db0*/  BSYNC B0 ;  /* 0x0000000000007941 */ /* 0x000fea0003800000 */
.L_x_2168:
[----:B------:R-:W-:Y:S05]  /*18dc0*/  BRA.DIV ~URZ, `(.L_x_2170) ;  /* 0x00003cc27f007947 */ /* 0x000fea000b800000 */
[----:B--2---:R2:W1:Y:S04]  /*18dd0*/  SHFL.IDX PT, R4, R5, 0x1, 0x181f ;  /* 0x00381f0005047f89 */ /* 0x00446800000e0000 */
[----:B----4-:R2:W4:Y:S02]  /*18de0*/  SHFL.IDX PT, R0, R14, 0x1, 0x181f ;  /* 0x00381f000e007f89 */ /* 0x01052400000e0000 */
.L_x_2250:
        /* <DEDUP_REMOVED lines=24> */
.L_x_2172:
[----:B------:R-:W-:Y:S05]  /*18f70*/  BSYNC B0 ;  /* 0x0000000000007941 */ /* 0x000fea0003800000 */
.L_x_2171:
[----:B------:R-:W-:Y:S05]  /*18f80*/  BRA.DIV ~URZ, `(.L_x_2173) ;  /* 0x00003bd27f007947 */ /* 0x000fea000b800000 */
[----:B-1----:R1:W2:Y:S02]  /*18f90*/  SHFL.IDX PT, R4, R5, 0x2, 0x181f ;  /* 0x00581f0005047f89 */ /* 0x0022a400000e0000 */
.L_x_2251:
[----:B------:R-:W-:Y:S05]  /*18fa0*/  BRA.DIV ~URZ, `(.L_x_2174) ;  /* 0x00003c227f007947 */ /* 0x000fea000b800000 */
[----:B----4-:R4:W1:Y:S02]  /*18fb0*/  SHFL.IDX PT, R0, R14, 0x2, 0x181f ;  /* 0x00581f000e007f89 */ /* 0x01086400000e0000 */
.L_x_2252:
        /* <DEDUP_REMOVED lines=24> */
.L_x_2176:
[----:B------:R-:W-:Y:S05]  /*19140*/  BSYNC B0 ;  /* 0x0000000000007941 */ /* 0x000fea0003800000 */
.L_x_2175:
[----:B------:R-:W-:Y:S05]  /*19150*/  BRA.DIV ~URZ, `(.L_x_2177) ;  /* 0x00003ae27f007947 */ /* 0x000fea000b800000 */
[----:B--2---:R2:W3:Y:S04]  /*19160*/  SHFL.IDX PT, R4, R5, 0x3, 0x181f ;  /* 0x00781f0005047f89 */ /* 0x0044e800000e0000 */
[----:B-1----:R2:W1:Y:S02]  /*19170*/  SHFL.IDX PT, R0, R14, 0x3, 0x181f ;  /* 0x00781f000e007f89 */ /* 0x00246400000e0000 */
.L_x_2253:
        /* <DEDUP_REMOVED lines=23> */
.L_x_2157:
[----:B------:R-:W-:Y:S05]  /*192f0*/  BSYNC B1 ;  /* 0x0000000000017941 */ /* 0x000fea0003800000 */
.L_x_2141:
        /* <DEDUP_REMOVED lines=9> */
[----:B--234-:R-:W-:-:S04]  /*19390*/  LOP3.LUT R12, R0, 0x1f, RZ, 0xc0, !PT ;  /* 0x0000001f000c7812 */ /* 0x01cfc800078ec0ff */
[----:B------:R-:W-:Y:S01]  /*193a0*/  ISETP.NE.AND P6, PT, R12, 0x1f, PT ;  /* 0x0000001f0c00780c */ /* 0x000fe20003fc5270 */
[----:B------:R-:W-:Y:S10]  /*193b0*/  BRA.DIV ~URZ, `(.L_x_2179) ;  /* 0x000039527f007947 */ /* 0x000ff4000b800000 */
[----:B------:R2:W3:Y:S02]  /*193c0*/  SHFL.IDX PT, R9, R110, RZ, 0x1f ;  /* 0x00001fff6e097589 */ /* 0x0004e400000e0000 */
.L_x_2254:
[----:B------:R-:W-:Y:S05]  /*193d0*/  BRA.DIV ~URZ, `(.L_x_2180) ;  /* 0x000039a27f007947 */ /* 0x000fea000b800000 */
[----:B------:R4:W2:Y:S02]  /*193e0*/  SHFL.IDX PT, R8, R110, 0x1, 0x1f ;  /* 0x00201f006e087f89 */ /* 0x0008a400000e0000 */
.L_x_2255:
[----:B-1----:R-:W-:Y:S02]  /*193f0*/  IMAD.IADD R0, R251, 0x1, R12 ;  /* 0x00000001fb007824 */ /* 0x002fe400078e020c */
[----:B------:R-:W-:-:S03]  /*19400*/  IMAD.MOV.U32 R6, RZ, RZ, RZ ;  /* 0x000000ffff067224 */ /* 0x000fc600078e00ff */
        /* <DEDUP_REMOVED lines=15> */
[----:B------:R1:W4:Y:S02]  /*19500*/  SHFL.UP PT, R4, R0, 0x1, RZ ;  /* 0x0420000000047989 */ /* 0x00032400000e00ff */
.L_x_2256:
[----:B----4-:R-:W-:-:S04]  /*19510*/  SEL R4, R4, RZ, P5 ;  /* 0x000000ff04047207 */ /* 0x010fc80002800000 */
        /* <DEDUP_REMOVED lines=14> */
[----:B------:R1:W4:Y:S02]  /*19600*/  SHFL.IDX PT, R0, R4, 0x1f, 0x1f ;  /* 0x03e01f0004007f89 */ /* 0x00032400000e0000 */
.L_x_2257:
[----:B----4-:R-:W-:Y:S01]  /*19610*/  IMAD R0, R0, c[0x0][0x538], RZ ;  /* 0x00014e0000007a24 */ /* 0x010fe200078e02ff */
[----:B------:R-:W-:Y:S04]  /*19620*/  BSSY B1, `(.L_x_2183) ;  /* 0x00000c5000017945 */ /* 0x000fe80003800000 */
[----:B--2---:R-:W-:-:S04]  /*19630*/  IADD3 R8, R0, R8, RZ ;  /* 0x0000000800087210 */ /* 0x004fc80007ffe0ff */
[----:B---3--:R-:W-:-:S13]  /*19640*/  ISETP.GT.AND P0, PT, R8, R9, PT ;  /* 0x000000090800720c */ /* 0x008fda0003f04270 */
[----:B------:R-:W-:Y:S05]  /*19650*/  @P0 BRA `(.L_x_2184) ;  /* 0x0000024000000947 */ /* 0x000fea0003800000 */
.L_x_2188:
        /* <DEDUP_REMOVED lines=16> */
.L_x_2258:
        /* <DEDUP_REMOVED lines=16> */
.L_x_2259:
[----:B--2---:R-:W-:-:S05]  /*19860*/  IMAD R0, R0, c[0x0][0x538], RZ ;  /* 0x00014e0000007a24 */ /* 0x004fca00078e02ff */
[----:B------:R-:W-:-:S04]  /*19870*/  IADD3 R8, R0, R8, RZ ;  /* 0x0000000800087210 */ /* 0x000fc80007ffe0ff */
[----:B------:R-:W-:-:S13]  /*19880*/  ISETP.GT.AND P0, PT, R8, R9, PT ;  /* 0x000000090800720c */ /* 0x000fda0003f04270 */
[----:B-1----:R-:W-:Y:S05]  /*19890*/  @!P0 BRA `(.L_x_2188) ;  /* 0xfffffdc000008947 */ /* 0x002fea000383ffff */
.L_x_2184:
[----:B------:R-:W-:-:S05]  /*198a0*/  IADD3 R8, -R0, R8, RZ ;  /* 0x0000000800087210 */ /* 0x000fca0007ffe1ff */
[----:B------:R-:W-:-:S05]  /*198b0*/  IMAD R0, R4, c[0x0][0x538], R8 ;  /* 0x00014e0004007a24 */ /* 0x000fca00078e0208 */
[----:B------:R-:W-:Y:S01]  /*198c0*/  ISETP.GT.AND P0, PT, R0, R9, PT ;  /* 0x000000090000720c */ /* 0x000fe20003f04270 */
[----:B------:R-:W-:-:S12]  /*198d0*/  BRA.DIV ~URZ, `(.L_x_2189) ;  /* 0x000039027f007947 */ /* 0x000fd8000b800000 */
[----:B------:R-:W-:-:S04]  /*198e0*/  VOTE.ANY R5, PT, !P0 ;  /* 0x0000000000057806 */ /* 0x000fc800040e0100 */
.L_x_2260:
[----:B------:R-:W2:Y:S02]  /*198f0*/  POPC R0, R5 ;  /* 0x0000000500007309 */ /* 0x000ea40000000000 */
[----:B--2---:R-:W-:Y:S01]  /*19900*/  IADD3 R251, R0, R251, RZ ;  /* 0x000000fb00fb7210 */ /* 0x004fe20007ffe0ff */
[----:B------:R-:W-:Y:S05]  /*19910*/  BRA.DIV ~URZ, `(.L_x_2190) ;  /* 0x000039127f007947 */ /* 0x000fea000b800000 */
[----:B------:R2:W3:Y:S04]  /*19920*/  SHFL.IDX PT, R10, R6, R0, 0x1f ;  /* 0x00001f00060a7589 */ /* 0x0004e800000e0000 */
[----:B------:R2:W4:Y:S02]  /*19930*/  SHFL.IDX PT, R7, R7, R0, 0x1f ;  /* 0x00001f0007077589 */ /* 0x00052400000e0000 */
.L_x_2261:
[----:B------:R-:W-:Y:S01]  /*19940*/  ISETP.NE.AND P0, PT, R5, RZ, PT ;  /* 0x000000ff0500720c */ /* 0x000fe20003f05270 */
[----:B------:R-:W-:-:S12]  /*19950*/  BSSY B0, `(.L_x_2191) ;  /* 0x0000005000007945 */ /* 0x000fd80003800000 */
[----:B------:R-:W-:Y:S05]  /*19960*/  @!P0 BRA `(.L_x_2192) ;  /* 0x0000003000008947 */ /* 0x000fea0003800000 */
[----:B--2---:R-:W-:Y:S01]  /*19970*/  IADD3 R0, R0, -0x1, RZ ;  /* 0xffffffff00007810 */ /* 0x004fe20007ffe0ff */
[----:B------:R-:W-:Y:S05]  /*19980*/  BRA.DIV ~URZ, `(.L_x_2193) ;  /* 0x000039727f007947 */ /* 0x000fea000b800000 */
[----:B------:R2:W1:Y:S02]  /*19990*/  SHFL.IDX PT, R11, R4, R0, 0x1f ;  /* 0x00001f00040b7589 */ /* 0x00046400000e0000 */
.L_x_2192:
[----:B------:R-:W-:Y:S05]  /*199a0*/  BSYNC B0 ;  /* 0x0000000000007941 */ /* 0x000fea0003800000 */
.L_x_2191:
[----:B----4-:R-:W-:Y:S01]  /*199b0*/  ISETP.NE.AND P0, PT, R7, 0x1, PT ;  /* 0x000000010700780c */ /* 0x010fe20003f05270 */
[----:B-1----:R-:W-:Y:S01]  /*199c0*/  IMAD R248, R11, c[0x0][0x538], R8 ;  /* 0x00014e000bf87a24 */ /* 0x002fe200078e0208 */
[----:B------:R-:W-:Y:S04]  /*199d0*/  BSSY B0, `(.L_x_2194) ;  /* 0x0000082000007945 */ /* 0x000fe80003800000 */
[----:B------:R-:W-:-:S07]  /*199e0*/  IADD3 R9, -R248, R9, RZ ;  /* 0x00000009f8097210 */ /* 0x000fce0007ffe1ff */
[----:B------:R-:W-:Y:S05]  /*199f0*/  @!P0 BRA `(.L_x_2195) ;  /* 0x000003d000008947 */ /* 0x000fea0003800000 */
[-C--:B---3--:R-:W-:Y:S02]  /*19a00*/  IABS R2, R10.reuse ;  /* 0x0000000a00027213 */ /* 0x088fe40000000000 */
[----:B------:R-:W-:Y:S02]  /*19a10*/  IABS R8, R10 ;  /* 0x0000000a00087213 */ /* 0x000fe40000000000 */
[----:B--2---:R-:W1:Y:S08]  /*19a20*/  I2F.RP R0, R2 ;  /* 0x0000000200007306 */ /* 0x004e700000209400 */
        /* <DEDUP_REMOVED lines=52> */
[--C-:B------:R-:W-:Y:S02]  /*19d70*/  IMAD.MOV R3, RZ, RZ, -R2.reuse ;  /* 0x000000ffff037224 */ /* 0x100fe400078e0a02 */
[C---:B------:R-:W-:Y:S02]  /*19d80*/  IMAD R2, R7.reuse, 0x1000000, R2 ;  /* 0x0100000007027824 */ /* 0x040fe400078e0202 */
[----:B------:R-:W-:Y:S02]  /*19d90*/  IMAD R3, R7, R3, R0 ;  /* 0x0000000307037224 */ /* 0x000fe400078e0200 */
[----:B------:R-:W-:Y:S02]  /*19da0*/  IMAD R0, R10, R4, R9 ;  /* 0x000000040a007224 */ /* 0x000fe400078e0209 */
[----:B------:R-:W-:Y:S01]  /*19db0*/  IMAD R250, R3, 0x10000, R2 ;  /* 0x0001000003fa7824 */ /* 0x000fe200078e0202 */
[----:B------:R-:W-:Y:S05]  /*19dc0*/  BRA `(.L_x_2196) ;  /* 0x0000042000007947 */ /* 0x000fea0003800000 */
.L_x_2195:
[----:B------:R-:W-:-:S04]  /*19dd0*/  IMAD.MOV.U32 R2, RZ, RZ, 0x4 ;  /* 0x00000004ff027424 */ /* 0x000fc800078e00ff */
[----:B------:R-:W-:-:S05]  /*19de0*/  IMAD.WIDE R2, R251, R2, c[0x0][0x590] ;  /* 0x00016400fb027625 */ /* 0x000fca00078e0202 */
[----:B--2---:R-:W2:Y:S02]  /*19df0*/  LDG.E R4, [R2.64] ;  /* 0x0000000602047981 */ /* 0x004ea4000c1e1900 */
        /* <DEDUP_REMOVED lines=28> */
[----:B------:R-:W-:Y:S02]  /*19fc0*/  IMAD R11, R4, R0, RZ ;  /* 0x00000000040b7224 */ /* 0x000fe400078e02ff */
[----:B------:R-:W-:-:S03]  /*19fd0*/  IMAD.MOV R0, RZ, RZ, -R0 ;  /* 0x000000ffff007224 */ /* 0x000fc600078e0a00 */
[----:B------:R-:W-:Y:S01]  /*19fe0*/  IADD3 R2, -R11, c[0x0][0x538], RZ ;  /* 0x00014e000b027a10 */ /* 0x000fe20007ffe1ff */
[----:B------:R-:W-:-:S03]  /*19ff0*/  IMAD R7, R8, R0, R9 ;  /* 0x0000000008077224 */ /* 0x000fc600078e0209 */
[----:B------:R-:W-:Y:S01]  /*1a000*/  IMNMX R2, R4, R2, PT ;  /* 0x0000000204027217 */ /* 0x000fe20003800200 */
[----:B------:R-:W-:-:S03]  /*1a010*/  IMAD.MOV.U32 R4, RZ, RZ, RZ ;  /* 0x000000ffff047224 */ /* 0x000fc600078e00ff */
[-C--:B------:R-:W-:Y:S02]  /*1a020*/  IABS R3, R2.reuse ;  /* 0x0000000200037213 */ /* 0x080fe40000000000 */
[----:B------:R-:W-:-:S03]  /*1a030*/  IABS R8, R2 ;  /* 0x0000000200087213 */ /* 0x000fc60000000000 */
[----:B------:R-:W-:-:S04]  /*1a040*/  IMAD.MOV.U32 R6, RZ, RZ, R3 ;  /* 0x000000ffff067224 */ /* 0x000fc800078e0003 */
[----:B------:R-:W1:Y:S08]  /*1a050*/  I2F.RP R3, R6 ;  /* 0x0000000600037306 */ /* 0x000e700000209400 */
[----:B-1----:R-:W1:Y:S02]  /*1a060*/  MUFU.RCP R3, R3 ;  /* 0x0000000300037308 */ /* 0x002e640000001000 */
[----:B-1----:R-:W-:-:S06]  /*1a070*/  IADD3 R3, R3, 0xffffffe, RZ ;  /* 0x0ffffffe03037810 */ /* 0x002fcc0007ffe0ff */
[----:B------:R-:W1:Y:S02]  /*1a080*/  F2I.FTZ.U32.TRUNC.NTZ R5, R3 ;  /* 0x0000000300057305 */ /* 0x000e64000021f000 */
[----:B-1----:R-:W-:-:S05]  /*1a090*/  IMAD.MOV R3, RZ, RZ, -R5 ;  /* 0x000000ffff037224 */ /* 0x002fca00078e0a05 */
[----:B------:R-:W-:Y:S02]  /*1a0a0*/  MOV R0, R3 ;  /* 0x0000000300007202 */ /* 0x000fe40000000f00 */
[----:B------:R-:W-:-:S03]  /*1a0b0*/  IABS R3, R7 ;  /* 0x0000000700037213 */ /* 0x000fc60000000000 */
[----:B------:R-:W-:-:S04]  /*1a0c0*/  IMAD R0, R0, R6, RZ ;  /* 0x0000000600007224 */ /* 0x000fc800078e02ff */
        /* <DEDUP_REMOVED lines=18> */
.L_x_2196:
[----:B------:R-:W-:Y:S05]  /*1a1f0*/  BSYNC B0 ;  /* 0x0000000000007941 */ /* 0x000fea0003800000 */
.L_x_2194:
[----:B------:R-:W-:-:S04]  /*1a200*/  LOP3.LUT R0, RZ, R0, RZ, 0x33, !PT ;  /* 0x00000000ff007212 */ /* 0x000fc800078e33ff */
[----:B------:R-:W-:Y:S01]  /*1a210*/  IADD3 R249, R0, R10, RZ ;  /* 0x0000000a00f97210 */ /* 0x000fe20007ffe0ff */
[----:B------:R-:W-:Y:S05]  /*1a220*/  BRA `(.L_x_2197) ;  /* 0x0000004000007947 */ /* 0x000fea0003800000 */
.L_x_2185:
[----:B------:R-:W-:Y:S01]  /*1a230*/  IMAD.MOV.U32 R248, RZ, RZ, R9 ;  /* 0x000000fffff87224 */ /* 0x000fe200078e0009 */
[----:B------:R-:W-:Y:S01]  /*1a240*/  MOV R250, RZ ;  /* 0x000000ff00fa7202 */ /* 0x000fe20000000f00 */
[----:B------:R-:W-:Y:S01]  /*1a250*/  IMAD.MOV.U32 R249, RZ, RZ, RZ ;  /* 0x000000fffff97224 */ /* 0x000fe200078e00ff */
[----:B------:R-:W-:Y:S02]  /*1a260*/  MOV R251, c[0x0][0x53c] ;  /* 0x00014f0000fb7a02 */ /* 0x000fe40000000f00 */
.L_x_2197:
[----:B------:R-:W-:Y:S05]  /*1a270*/  BSYNC B1 ;  /* 0x0000000000017941 */ /* 0x000fea0003800000 */
.L_x_2183:
[----:B------:R-:W-:Y:S01]  /*1a280*/  WARPSYNC 0xffffffff ;  /* 0xffffffff00007948 */ /* 0x000fe20003800000 */
[----:B------:R-:W-:Y:S01]  /*1a290*/  BAR.SYNC.DEFER_BLOCKING 0x4, 0x100 ;  /* 0x0104000000007b1d */ /* 0x000fe20000010000 */
[----:B------:R-:W-:-:S13]  /*1a2a0*/  ISETP.NE.AND P0, PT, R12, RZ, PT ;  /* 0x000000ff0c00720c */ /* 0x000fda0003f05270 */
[----:B------:R2:W-:Y:S04]  /*1a2b0*/  @!P0 STS.128 [0x20100], R248 ;  /* 0x020100f8ff008388 */ /* 0x0005e80000000c00 */
[----:B------:R-:W-:Y:S06]  /*1a2c0*/  BAR.ARV 0x5, 0x100 ;  /* 0x0144000000007b1d */ /* 0x000fec0000002000 */
.L_x_2178:
[----:B-1----:R-:W-:-:S13]  /*1a2d0*/  ISETP.GE.AND P0, PT, R251, c[0x0][0x53c], PT ;  /* 0x00014f00fb007a0c */ /* 0x002fda0003f06270 */
[----:B--23--:R-:W-:Y:S01]  /*1a2e0*/  @P0 CALL.REL.NOINC `(.L_x_2198) ;  /* 0x0000001000000944 */ /* 0x00cfe20003c00000 */
[----:B------:R-:W-:Y:S05]  /*1a2f0*/  BRA `(.L_x_2199) ;  /* 0xfffe78b000007947 */ /* 0x000fea000383ffff */
.L_x_2198:
[----:B------:R-:W-:Y:S05]  /*1a300*/  EXIT ;  /* 0x000000000000794d */ /* 0x000fea0003800000 */
.L_x_2022:
[----:B------:R-:W-:Y:S01]  /*1a310*/  IMAD.MOV.U32 R0, RZ, RZ, R5 ;  /* 0x000000ffff007224 */ /* 0x000fe200078e0005 */
[----:B------:R-:W-:Y:S02]  /*1a320*/  MOV R3, 0x1 ;  /* 0x0000000100037802 */ /* 0x000fe40000000f00 */
[----:B------:R-:W-:Y:S02]  /*1a330*/  MOV R2, 0x1a350 ;  /* 0x0001a35000027802 */ /* 0x000fe40000000f00 */
[----:B--2---:R-:W-:Y:S05]  /*1a340*/  CALL.REL.NOINC `($__internal_37_$__cuda_sm70_shflsync_up_p) ;  /* 0x000030e000007944 */ /* 0x004fea0003c00000 */
[----:B------:R-:W-:Y:S01]  /*1a350*/  MOV R0, R4 ;  /* 0x0000000400007202 */ /* 0x000fe20000000f00 */
[----:B------:R-:W-:Y:S05]  /*1a360*/  BRA `(.L_x_2200) ;  /* 0xfffe60d000007947 */ /* 0x000fea000383ffff */
.L_x_2023:
[----:B------:R-:W-:Y:S01]  /*1a370*/  IMAD.MOV.U32 R0, RZ, RZ, R5 ;  /* 0x000000ffff007224 */ /* 0x000fe200078e0005 */
[----:B------:R-:W-:Y:S02]  /*1a380*/  MOV R3, 0x2 ;  /* 0x0000000200037802 */ /* 0x000fe40000000f00 */
[----:B------:R-:W-:Y:S02]  /*1a390*/  MOV R2, 0x1a3b0 ;  /* 0x0001a3b000027802 */ /* 0x000fe40000000f00 */
[----:B--2---:R-:W-:Y:S05]  /*1a3a0*/  CALL.REL.NOINC `($__internal_37_$__cuda_sm70_shflsync_up_p) ;  /* 0x0000308000007944 */ /* 0x004fea0003c00000 */
[----:B------:R-:W-:Y:S01]  /*1a3b0*/  SEL R4, R4, RZ, P4 ;  /* 0x000000ff04047207 */ /* 0x000fe20002000000 */
[----:B------:R-:W-:Y:S01]  /*1a3c0*/  IMAD.MOV.U32 R3, RZ, RZ, 0x4 ;  /* 0x00000004ff037424 */ /* 0x000fe200078e00ff */
[----:B------:R-:W-:-:S03]  /*1a3d0*/  MOV R2, 0x1a400 ;  /* 0x0001a40000027802 */ /* 0x000fc60000000f00 */
[----:B------:R-:W-:Y:S02]  /*1a3e0*/  IMAD.IADD R0, R5, 0x1, R4 ;  /* 0x0000000105007824 */ /* 0x000fe400078e0204 */
[----:B------:R-:W-:Y:S05]  /*1a3f0*/  CALL.REL.NOINC `($__internal_37_$__cuda_sm70_shflsync_up_p) ;  /* 0x0000303000007944 */ /* 0x000fea0003c00000 */
        /* <DEDUP_REMOVED lines=12> */
[----:B------:R-:W-:Y:S02]  /*1a4c0*/  MOV R220, 0x1f ;  /* 0x0000001f00dc7802 */ /* 0x000fe40000000f00 */
[----:B------:R-:W-:Y:S01]  /*1a4d0*/  MOV R3, 0x1a510 ;  /* 0x0001a51000037802 */ /* 0x000fe20000000f00 */
[----:B------:R-:W-:-:S04]  /*1a4e0*/  IMAD.IADD R4, R0, 0x1, R4 ;  /* 0x0000000100047824 */ /* 0x000fc800078e0204 */
[----:B------:R-:W-:Y:S02]  /*1a4f0*/  IMAD.MOV.U32 R219, RZ, RZ, R4 ;  /* 0x000000ffffdb7224 */ /* 0x000fe400078e0004 */
[----:B------:R-:W-:Y:S05]  /*1a500*/  CALL.REL.NOINC `($__internal_36_$__cuda_sm70_shflsync_idx_p) ;  /* 0x00002ec000007944 */ /* 0x000fea0003c00000 */
[----:B------:R-:W-:Y:S01]  /*1a510*/  MOV R0, R219 ;  /* 0x000000db00007202 */ /* 0x000fe20000000f00 */
[----:B------:R-:W-:Y:S05]  /*1a520*/  BRA `(.L_x_2201) ;  /* 0xfffe601000007947 */ /* 0x000fea000383ffff */
.L_x_2025:
[----:B------:R-:W-:Y:S02]  /*1a530*/  SEL R0, RZ, 0x1, P0 ;  /* 0x00000001ff007807 */ /* 0x000fe40000000000 */
[----:B------:R-:W-:Y:S02]  /*1a540*/  MOV R2, 0x1a560 ;  /* 0x0001a56000027802 */ /* 0x000fe40000000f00 */
[----:B--2---:R-:W-:Y:S05]  /*1a550*/  CALL.REL.NOINC `($__internal_38_$__cuda_sm70_votesync_ballot) ;  /* 0x00002f3000007944 */ /* 0x004fea0003c00000 */
[----:B------:R-:W-:Y:S01]  /*1a560*/  MOV R6, R0 ;  /* 0x0000000000067202 */ /* 0x000fe20000000f00 */
[----:B------:R-:W-:Y:S05]  /*1a570*/  BRA `(.L_x_2202) ;  /* 0xfffe605000007947 */ /* 0x000fea000383ffff */
.L_x_2026:
[----:B------:R-:W-:Y:S01]  /*1a580*/  IMAD.MOV.U32 R219, RZ, RZ, R9 ;  /* 0x000000ffffdb7224 */ /* 0x000fe200078e0009 */
[----:B------:R-:W-:Y:S01]  /*1a590*/  MOV R2, R0 ;  /* 0x0000000000027202 */ /* 0x000fe20000000f00 */
[----:B------:R-:W-:Y:S01]  /*1a5a0*/  IMAD.MOV.U32 R220, RZ, RZ, 0x1f ;  /* 0x0000001fffdc7424 */ /* 0x000fe200078e00ff */
[----:B------:R-:W-:Y:S02]  /*1a5b0*/  MOV R3, 0x1a5d0 ;  /* 0x0001a5d000037802 */ /* 0x000fe40000000f00 */
[----:B------:R-:W-:Y:S05]  /*1a5c0*/  CALL.REL.NOINC `($__internal_36_$__cuda_sm70_shflsync_idx_p) ;  /* 0x00002e0000007944 */ /* 0x000fea0003c00000 */
[----:B------:R-:W-:Y:S01]  /*1a5d0*/  IMAD.MOV.U32 R12, RZ, RZ, R219 ;  /* 0x000000ffff0c7224 */ /* 0x000fe200078e00db */
[----:B------:R-:W-:Y:S01]  /*1a5e0*/  MOV R219, R8 ;  /* 0x0000000800db7202 */ /* 0x000fe20000000f00 */
[----:B------:R-:W-:Y:S01]  /*1a5f0*/  IMAD.MOV.U32 R5, RZ, RZ, RZ ;  /* 0x000000ffff057224 */ /* 0x000fe200078e00ff */
[----:B------:R-:W-:Y:S01]  /*1a600*/  MOV R2, R0 ;  /* 0x0000000000027202 */ /* 0x000fe20000000f00 */
[----:B------:R-:W-:Y:S01]  /*1a610*/  IMAD.MOV.U32 R220, RZ, RZ, 0x1f ;  /* 0x0000001fffdc7424 */ /* 0x000fe200078e00ff */
[----:B------:R-:W-:-:S02]  /*1a620*/  MOV R3, 0x1a640 ;  /* 0x0001a64000037802 */ /* 0x000fc40000000f00 */
[----:B------:R-:W-:Y:S05]  /*1a630*/  CALL.REL.NOINC `($__internal_36_$__cuda_sm70_shflsync_idx_p) ;  /* 0x00002d9000007944 */ /* 0x000fea0003c00000 */
[----:B------:R-:W-:Y:S01]  /*1a640*/  MOV R9, R219 ;  /* 0x000000db00097202 */ /* 0x000fe20000000f00 */
[----:B------:R-:W-:Y:S05]  /*1a650*/  BRA `(.L_x_2203) ;  /* 0xfffe5fd000007947 */ /* 0x000fea000383ffff */
.L_x_2029:
[----:B------:R-:W-:Y:S01]  /*1a660*/  IMAD.MOV.U32 R219, RZ, RZ, R4 ;  /* 0x000000ffffdb7224 */ /* 0x000fe200078e0004 */
[----:B------:R-:W-:Y:S01]  /*1a670*/  MOV R2, R0 ;  /* 0x0000000000027202 */ /* 0x000fe20000000f00 */
[----:B------:R-:W-:Y:S01]  /*1a680*/  IMAD.MOV.U32 R220, RZ, RZ, 0x1f ;  /* 0x0000001fffdc7424 */ /* 0x000fe200078e00ff */
[----:B------:R-:W-:-:S02]  /*1a690*/  MOV R3, 0x1a6b0 ;  /* 0x0001a6b000037802 */ /* 0x000fc40000000f00 */
[----:B--23--:R-:W-:Y:S05]  /*1a6a0*/  CALL.REL.NOINC `($__internal_36_$__cuda_sm70_shflsync_idx_p) ;  /* 0x00002d2000007944 */ /* 0x00cfea0003c00000 */
[----:B------:R-:W-:Y:S01]  /*1a6b0*/  MOV R5, R219 ;  /* 0x000000db00057202 */ /* 0x000fe20000000f00 */
[----:B------:R-:W-:Y:S05]  /*1a6c0*/  BRA `(.L_x_2028) ;  /* 0xfffe5fc000007947 */ /* 0x000fea000383ffff */
.L_x_2048:
[----:B------:R-:W-:Y:S01]  /*1a6d0*/  IMAD.MOV.U32 R219, RZ, RZ, R5 ;  /* 0x000000ffffdb7224 */ /* 0x000fe200078e0005 */
[----:B------:R-:W-:Y:S01]  /*1a6e0*/  MOV R2, RZ ;  /* 0x000000ff00027202 */ /* 0x000fe20000000f00 */
[----:B------:R-:W-:Y:S01]  /*1a6f0*/  IMAD.MOV.U32 R220, RZ, RZ, 0x181f ;  /* 0x0000181fffdc7424 */ /* 0x000fe200078e00ff */
[----:B------:R-:W-:-:S02]  /*1a700*/  MOV R3, 0x1a720 ;  /* 0x0001a72000037802 */ /* 0x000fc40000000f00 */
[----:B-----5:R-:W-:Y:S05]  /*1a710*/  CALL.REL.NOINC `($__internal_36_$__cuda_sm70_shflsync_idx_p) ;  /* 0x00002cb000007944 */ /* 0x020fea0003c00000 */
[----:B------:R-:W-:Y:S01]  /*1a720*/  MOV R4, R219 ;  /* 0x000000db00047202 */ /* 0x000fe20000000f00 */
[----:B------:R-:W-:Y:S05]  /*1a730*/  BRA `(.L_x_2204) ;  /* 0xfffe851000007947 */ /* 0x000fea000383ffff */
.L_x_2049:
[----:B------:R-:W-:Y:S01]  /*1a740*/  IMAD.MOV.U32 R219, RZ, RZ, R14 ;  /* 0x000000ffffdb7224 */ /* 0x000fe200078e000e */
[----:B------:R-:W-:Y:S01]  /*1a750*/  MOV R2, RZ ;  /* 0x000000ff00027202 */ /* 0x000fe20000000f00 */
[----:B------:R-:W-:Y:S01]  /*1a760*/  IMAD.MOV.U32 R220, RZ, RZ, 0x181f ;  /* 0x0000181fffdc7424 */ /* 0x000fe200078e00ff */
[----:B------:R-:W-:-:S02]  /*1a770*/  MOV R3, 0x1a790 ;  /* 0x0001a79000037802 */ /* 0x000fc40000000f00 */
[----:B-12--5:R-:W-:Y:S05]  /*1a780*/  CALL.REL.NOINC `($__internal_36_$__cuda_sm70_shflsync_idx_p) ;  /* 0x00002c4000007944 */ /* 0x026fea0003c00000 */
[----:B------:R-:W-:Y:S01]  /*1a790*/  MOV R0, R219 ;  /* 0x000000db00007202 */ /* 0x000fe20000000f00 */
[----:B------:R-:W-:Y:S05]  /*1a7a0*/  BRA `(.L_x_2205) ;  /* 0xfffe84c000007947 */ /* 0x000fea000383ffff */
.L_x_2052:
[----:B------:R-:W-:Y:S01]  /*1a7b0*/  IMAD.MOV.U32 R219, RZ, RZ, R5 ;  /* 0x000000ffffdb7224 */ /* 0x000fe200078e0005 */
[----:B--2---:R-:W-:Y:S01]  /*1a7c0*/  MOV R2, 0x1 ;  /* 0x0000000100027802 */ /* 0x004fe20000000f00 */
[----:B------:R-:W-:Y:S01]  /*1a7d0*/  IMAD.MOV.U32 R220, RZ, RZ, 0x181f ;  /* 0x0000181fffdc7424 */ /* 0x000fe200078e00ff */
[----:B------:R-:W-:-:S02]  /*1a7e0*/  MOV R3, 0x1a800 ;  /* 0x0001a80000037802 */ /* 0x000fc40000000f00 */
[----:B-1-345:R-:W-:Y:S05]  /*1a7f0*/  CALL.REL.NOINC `($__internal_36_$__cuda_sm70_shflsync_idx_p) ;  /* 0x00002bd000007944 */ /* 0x03afea0003c00000 */
[----:B------:R-:W-:Y:S01]  /*1a800*/  IMAD.MOV.U32 R4, RZ, RZ, R219 ;  /* 0x000000ffff047224 */ /* 0x000fe200078e00db */
[----:B------:R-:W-:Y:S01]  /*1a810*/  MOV R2, 0x1 ;  /* 0x0000000100027802 */ /* 0x000fe20000000f00 */
[----:B------:R-:W-:Y:S01]  /*1a820*/  IMAD.MOV.U32 R219, RZ, RZ, R14 ;  /* 0x000000ffffdb7224 */ /* 0x000fe200078e000e */
[----:B------:R-:W-:-:S02]  /*1a830*/  MOV R220, 0x181f ;  /* 0x0000181f00dc7802 */ /* 0x000fc40000000f00 */
[----:B------:R-:W-:Y:S02]  /*1a840*/  MOV R3, 0x1a860 ;  /* 0x0001a86000037802 */ /* 0x000fe40000000f00 */
[----:B------:R-:W-:Y:S05]  /*1a850*/  CALL.REL.NOINC `($__internal_36_$__cuda_sm70_shflsync_idx_p) ;  /* 0x00002b7000007944 */ /* 0x000fea0003c00000 */
[----:B------:R-:W-:Y:S01]  /*1a860*/  MOV R0, R219 ;  /* 0x000000db00007202 */ /* 0x000fe20000000f00 */
[----:B------:R-:W-:Y:S05]  /*1a870*/  BRA `(.L_x_2206) ;  /* 0xfffe85b000007947 */ /* 0x000fea000383ffff */
.L_x_2055:
[----:B------:R-:W-:Y:S01]  /*1a880*/  IMAD.MOV.U32 R219, RZ, RZ, R5 ;  /* 0x000000ffffdb7224 */ /* 0x000fe200078e0005 */
[----:B-1----:R-:W-:Y:S01]  /*1a890*/  MOV R2, 0x2 ;  /* 0x0000000200027802 */ /* 0x002fe20000000f00 */
[----:B------:R-:W-:Y:S01]  /*1a8a0*/  IMAD.MOV.U32 R220, RZ, RZ, 0x181f ;  /* 0x0000181fffdc7424 */ /* 0x000fe200078e00ff */
[----:B------:R-:W-:Y:S02]  /*1a8b0*/  MOV R3, 0x1a8d0 ;  /* 0x0001a8d000037802 */ /* 0x000fe40000000f00 */
[----:B--2345:R-:W-:Y:S05]  /*1a8c0*/  CALL.REL.NOINC `($__internal_36_$__cuda_sm70_shflsync_idx_p) ;  /* 0x00002b0000007944 */ /* 0x03cfea0003c00000 */
[----:B------:R-:W-:Y:S01]  /*1a8d0*/  MOV R4, R219 ;  /* 0x000000db00047202 */ /* 0x000fe20000000f00 */
[----:B------:R-:W-:Y:S05]  /*1a8e0*/  BRA `(.L_x_2207) ;  /* 0xfffe86e000007947 */ /* 0x000fea000383ffff */
.L_x_2056:
[----:B------:R-:W-:Y:S01]  /*1a8f0*/  IMAD.MOV.U32 R219, RZ, RZ, R14 ;  /* 0x000000ffffdb7224 */ /* 0x000fe200078e000e */
[----:B------:R-:W-:Y:S01]  /*1a900*/  MOV R2, 0x2 ;  /* 0x0000000200027802 */ /* 0x000fe20000000f00 */
[----:B------:R-:W-:Y:S01]  /*1a910*/  IMAD.MOV.U32 R220, RZ, RZ, 0x181f ;  /* 0x0000181fffdc7424 */ /* 0x000fe200078e00ff */
[----:B------:R-:W-:Y:S02]  /*1a920*/  MOV R3, 0x1a940 ;  /* 0x0001a94000037802 */ /* 0x000fe40000000f00 */
[----:B-12345:R-:W-:Y:S05]  /*1a930*/  CALL.REL.NOINC `($__internal_36_$__cuda_sm70_shflsync_idx_p) ;  /* 0x00002a9000007944 */ /* 0x03efea0003c00000 */
[----:B------:R-:W-:Y:S01]  /*1a940*/  MOV R0, R219 ;  /* 0x000000db00007202 */ /* 0x000fe20000000f00 */
[----:B------:R-:W-:Y:S05]  /*1a950*/  BRA `(.L_x_2208) ;  /* 0xfffe869000007947 */ /* 0x000fea000383ffff */
.L_x_2059:
[----:B------:R-:W-:Y:S01]  /*1a960*/  IMAD.MOV.U32 R219, RZ, RZ, R5 ;  /* 0x000000ffffdb7224 */ /* 0x000fe200078e0005 */
[----:B-1----:R-:W-:Y:S01]  /*1a970*/  MOV R2, 0x3 ;  /* 0x0000000300027802 */ /* 0x002fe20000000f00 */
[----:B------:R-:W-:Y:S01]  /*1a980*/  IMAD.MOV.U32 R220, RZ, RZ, 0x181f ;  /* 0x0000181fffdc7424 */ /* 0x000fe200078e00ff */
[----:B------:R-:W-:-:S02]  /*1a990*/  MOV R3, 0x1a9b0 ;  /* 0x0001a9b000037802 */ /* 0x000fc40000000f00 */
[----:B--2345:R-:W-:Y:S05]  /*1a9a0*/  CALL.REL.NOINC `($__internal_36_$__cuda_sm70_shflsync_idx_p) ;  /* 0x00002a2000007944 */ /* 0x03cfea0003c00000 */
        /* <DEDUP_REMOVED lines=8> */
.L_x_2062:
[----:B------:R-:W-:Y:S01]  /*1aa30*/  IMAD.MOV.U32 R219, RZ, RZ, R5 ;  /* 0x000000ffffdb7224 */ /* 0x000fe200078e0005 */
[----:B------:R-:W-:Y:S01]  /*1aa40*/  MOV R2, RZ ;  /* 0x000000ff00027202 */ /* 0x000fe20000000f00 */
[----:B------:R-:W-:Y:S01]  /*1aa50*/  IMAD.MOV.U32 R220, RZ, RZ, 0x181f ;  /* 0x0000181fffdc7424 */ /* 0x000fe200078e00ff */
[----:B------:R-:W-:Y:S02]  /*1aa60*/  MOV R3, 0x1aa80 ;  /* 0x0001aa8000037802 */ /* 0x000fe40000000f00 */
[----:B------:R-:W-:Y:S05]  /*1aa70*/  CALL.REL.NOINC `($__internal_36_$__cuda_sm70_shflsync_idx_p) ;  /* 0x0000295000007944 */ /* 0x000fea0003c00000 */
[----:B------:R-:W-:Y:S01]  /*1aa80*/  MOV R4, R219 ;  /* 0x000000db00047202 */ /* 0x000fe20000000f00 */
[----:B------:R-:W-:Y:S05]  /*1aa90*/  BRA `(.L_x_2210) ;  /* 0xfffea5e000007947 */ /* 0x000fea000383ffff */
.L_x_2063:
[----:B------:R-:W-:Y:S01]  /*1aaa0*/  IMAD.MOV.U32 R219, RZ, RZ, R10 ;  /* 0x000000ffffdb7224 */ /* 0x000fe200078e000a */
[----:B------:R-:W-:Y:S01]  /*1aab0*/  MOV R2, RZ ;  /* 0x000000ff00027202 */ /* 0x000fe20000000f00 */
[----:B------:R-:W-:Y:S01]  /*1aac0*/  IMAD.MOV.U32 R220, RZ, RZ, 0x181f ;  /* 0x0000181fffdc7424 */ /* 0x000fe200078e00ff */
[----:B------:R-:W-:Y:S02]  /*1aad0*/  MOV R3, 0x1aaf0 ;  /* 0x0001aaf000037802 */ /* 0x000fe40000000f00 */
[----:B-12---:R-:W-:Y:S05]  /*1aae0*/  CALL.REL.NOINC `($__internal_36_$__cuda_sm70_shflsync_idx_p) ;  /* 0x000028e000007944 */ /* 0x006fea0003c00000 */
[----:B------:R-:W-:Y:S01]  /*1aaf0*/  ISETP.GE.AND P0, PT, R217, c[0x0][0x1d4], PT ;  /* 0x00007500d9007a0c */ /* 0x000fe20003f06270 */
[----:B------:R-:W-:Y:S01]  /*1ab00*/  IMAD.MOV.U32 R220, RZ, RZ, 0x181f ;  /* 0x0000181fffdc7424 */ /* 0x000fe200078e00ff */
[----:B------:R-:W-:-:S02]  /*1ab10*/  IADD3 R2, P1, R219, R103, RZ ;  /* 0x00000067db027210 */ /* 0x000fc40007f3e0ff */
[----:B------:R-:W-:Y:S02]  /*1ab20*/  SEL R14, RZ, 0x10, P0 ;  /* 0x00000010ff0e7807 */ /* 0x000fe40000000000 */
[----:B------:R-:W-:Y:S01]  /*1ab30*/  ISETP.GE.AND P2, PT, R223, c[0x0][0x1d4], PT ;  /* 0x00007500df007a0c */ /* 0x000fe20003f46270 */
[----:B------:R-:W-:Y:S01]  /*1ab40*/  IMAD.X R3, R4, 0x1, R96, P1 ;  /* 0x0000000104037824 */ /* 0x000fe200008e0660 */
[----:B------:R-:W-:Y:S02]  /*1ab50*/  IADD3 R8, P1, R219, R104, RZ ;  /* 0x00000068db087210 */ /* 0x000fe40007f3e0ff */
[----:B------:R-:W-:-:S03]  /*1ab60*/  SEL R13, RZ, 0x10, P2 ;  /* 0x00000010ff0d7807 */ /* 0x000fc60001000000 */
[----:B------:R-:W-:Y:S01]  /*1ab70*/  @!PT LDS RZ, [RZ] ;  /* 0x00000000fffff984 */ /* 0x000fe20000000800 */
        /* <DEDUP_REMOVED lines=11> */
[----:B-1----:R-:W-:Y:S01]  /*1ac30*/  IADD3 R2, P3, R219, R106, RZ ;  /* 0x0000006adb027210 */ /* 0x002fe20007f7e0ff */
[----:B------:R-:W-:Y:S01]  /*1ac40*/  IMAD.MOV.U32 R219, RZ, RZ, R5 ;  /* 0x000000ffffdb7224 */ /* 0x000fe200078e0005 */
[----:B------:R-:W-:-:S03]  /*1ac50*/  SEL R5, RZ, 0x10, P0 ;  /* 0x00000010ff057807 */ /* 0x000fc60000000000 */
[----:B------:R-:W-:-:S05]  /*1ac60*/  IMAD.X R3, R4, 0x1, R99, P3 ;  /* 0x0000000104037824 */ /* 0x000fca00018e0663 */
[----:B------:R1:W-:Y:S02]  /*1ac70*/  LDGSTS.E.BYPASS.LTC128B.128 [R215+0xe100], [R2.64], !P0 ;  /* 0x0e10000002d77fae */ /* 0x0003e4000c101d46 */
[----:B-1----:R-:W-:Y:S01]  /*1ac80*/  IMAD.MOV.U32 R2, RZ, RZ, 0x1 ;  /* 0x00000001ff027424 */ /* 0x002fe200078e00ff */
[----:B------:R-:W-:Y:S02]  /*1ac90*/  MOV R3, 0x1acb0 ;  /* 0x0001acb000037802 */ /* 0x000fe40000000f00 */
[----:B--2---:R-:W-:Y:S05]  /*1aca0*/  CALL.REL.NOINC `($__internal_36_$__cuda_sm70_shflsync_idx_p) ;  /* 0x0000272000007944 */ /* 0x004fea0003c00000 */
[----:B------:R-:W-:Y:S01]  /*1acb0*/  IMAD.MOV.U32 R4, RZ, RZ, R219 ;  /* 0x000000ffff047224 */ /* 0x000fe200078e00db */
[----:B------:R-:W-:Y:S01]  /*1acc0*/  MOV R2, 0x1 ;  /* 0x0000000100027802 */ /* 0x000fe20000000f00 */
[----:B------:R-:W-:Y:S01]  /*1acd0*/  IMAD.MOV.U32 R219, RZ, RZ, R10 ;  /* 0x000000ffffdb7224 */ /* 0x000fe200078e000a */
[----:B------:R-:W-:Y:S02]  /*1ace0*/  MOV R220, 0x181f ;  /* 0x0000181f00dc7802 */ /* 0x000fe40000000f00 */
[----:B------:R-:W-:Y:S02]  /*1acf0*/  MOV R3, 0x1ad10 ;  /* 0x0001ad1000037802 */ /* 0x000fe40000000f00 */
[----:B------:R-:W-:Y:S05]  /*1ad00*/  CALL.REL.NOINC `($__internal_36_$__cuda_sm70_shflsync_idx_p) ;  /* 0x000026c000007944 */ /* 0x000fea0003c00000 */
[----:B------:R-:W-:Y:S01]  /*1ad10*/  MOV R0, R219 ;  /* 0x000000db00007202 */ /* 0x000fe20000000f00 */
[----:B------:R-:W-:Y:S05]  /*1ad20*/  BRA `(.L_x_2211) ;  /* 0xfffea4f000007947 */ /* 0x000fea000383ffff */
.L_x_2064:
[----:B------:R-:W-:Y:S01]  /*1ad30*/  IMAD.MOV.U32 R219, RZ, RZ, R4 ;  /* 0x000000ffffdb7224 */ /* 0x000fe200078e0004 */
[----:B------:R-:W-:Y:S01]  /*1ad40*/  MOV R2, RZ ;  /* 0x000000ff00027202 */ /* 0x000fe20000000f00 */
[----:B------:R-:W-:Y:S01]  /*1ad50*/  IMAD.MOV.U32 R220, RZ, RZ, 0x1c1f ;  /* 0x00001c1fffdc7424 */ /* 0x000fe200078e00ff */
[----:B------:R-:W-:-:S02]  /*1ad60*/  MOV R3, 0x1ad80 ;  /* 0x0001ad8000037802 */ /* 0x000fc40000000f00 */
[----:B------:R-:W-:Y:S05]  /*1ad70*/  CALL.REL.NOINC `($__internal_36_$__cuda_sm70_shflsync_idx_p) ;  /* 0x0000265000007944 */ /* 0x000fea0003c00000 */
[----:B------:R-:W-:Y:S01]  /*1ad80*/  MOV R3, R219 ;  /* 0x000000db00037202 */ /* 0x000fe20000000f00 */
[----:B------:R-:W-:Y:S05]  /*1ad90*/  BRA `(.L_x_2212) ;  /* 0xfffea74000007947 */ /* 0x000fea000383ffff */
.L_x_2069:
[----:B------:R-:W-:Y:S01]  /*1ada0*/  IMAD.MOV.U32 R219, RZ, RZ, R4 ;  /* 0x000000ffffdb7224 */ /* 0x000fe200078e0004 */
[----:B------:R-:W-:Y:S01]  /*1adb0*/  MOV R2, 0x1 ;  /* 0x0000000100027802 */ /* 0x000fe20000000f00 */
[----:B------:R-:W-:Y:S01]  /*1adc0*/  IMAD.MOV.U32 R220, RZ, RZ, 0x1c1f ;  /* 0x00001c1fffdc7424 */ /* 0x000fe200078e00ff */
[----:B------:R-:W-:-:S02]  /*1add0*/  MOV R3, 0x1adf0 ;  /* 0x0001adf000037802 */ /* 0x000fc40000000f00 */
[----:B-1----:R-:W-:Y:S05]  /*1ade0*/  CALL.REL.NOINC `($__internal_36_$__cuda_sm70_shflsync_idx_p) ;  /* 0x000025e000007944 */ /* 0x002fea0003c00000 */
[----:B------:R-:W-:Y:S01]  /*1adf0*/  MOV R3, R219 ;  /* 0x000000db00037202 */ /* 0x000fe20000000f00 */
[----:B------:R-:W-:Y:S05]  /*1ae00*/  BRA `(.L_x_2213) ;  /* 0xfffeabb000007947 */ /* 0x000fea000383ffff */
.L_x_2074:
[----:B------:R-:W-:Y:S02]  /*1ae10*/  MOV R0, 0x2 ;  /* 0x0000000200007802 */ /* 0x000fe40000000f00 */
[----:B------:R-:W-:-:S02]  /*1ae20*/  MOV R2, 0x1ae40 ;  /* 0x0001ae4000027802 */ /* 0x000fc40000000f00 */
[----:B------:R-:W-:Y:S05]  /*1ae30*/  CALL.REL.NOINC `($__internal_35_$__cuda_sm70_shflsync_bfly_p) ;  /* 0x0000253000007944 */ /* 0x000fea0003c00000 */
[----:B------:R-:W-:Y:S05]  /*1ae40*/  BRA `(.L_x_2214) ;  /* 0xfffeb22000007947 */ /* 0x000fea000383ffff */
.L_x_2075:
[----:B------:R-:W-:Y:S02]  /*1ae50*/  MOV R0, 0x1 ;  /* 0x0000000100007802 */ /* 0x000fe40000000f00 */
[----:B------:R-:W-:-:S02]  /*1ae60*/  MOV R2, 0x1ae80 ;  /* 0x0001ae8000027802 */ /* 0x000fc40000000f00 */
[----:B------:R-:W-:Y:S05]  /*1ae70*/  CALL.REL.NOINC `($__internal_35_$__cuda_sm70_shflsync_bfly_p) ;  /* 0x000024f000007944 */ /* 0x000fea0003c00000 */
[----:B------:R-:W-:Y:S01]  /*1ae80*/  FMNMX.FTZ R132, R4, R0, !PT ;  /* 0x0000000004847209 */ /* 0x000fe20007810000 */
[----:B------:R-:W-:Y:S01]  /*1ae90*/  IMAD.MOV.U32 R4, RZ, RZ, R5 ;  /* 0x000000ffff047224 */ /* 0x000fe200078e0005 */
[----:B------:R-:W-:Y:S01]  /*1aea0*/  MOV R2, 0x1aed0 ;  /* 0x0001aed000027802 */ /* 0x000fe20000000f00 */
[----:B------:R-:W-:-:S02]  /*1aeb0*/  IMAD.MOV.U32 R0, RZ, RZ, 0x2 ;  /* 0x00000002ff007424 */ /* 0x000fc400078e00ff */
[----:B------:R-:W-:Y:S05]  /*1aec0*/  CALL.REL.NOINC `($__internal_35_$__cuda_sm70_shflsync_bfly_p) ;  /* 0x000024a000007944 */ /* 0x000fea0003c00000 */
[----:B------:R-:W-:Y:S01]  /*1aed0*/  FMNMX.FTZ R5, R5, R0, !PT ;  /* 0x0000000005057209 */ /* 0x000fe20007810000 */
[----:B------:R-:W-:Y:S01]  /*1aee0*/  IMAD.MOV.U32 R0, RZ, RZ, 0x1 ;  /* 0x00000001ff007424 */ /* 0x000fe200078e00ff */
[----:B------:R-:W-:-:S03]  /*1aef0*/  MOV R2, 0x1af20 ;  /* 0x0001af2000027802 */ /* 0x000fc60000000f00 */
[----:B------:R-:W-:Y:S02]  /*1af00*/  IMAD.MOV.U32 R4, RZ, RZ, R5 ;  /* 0x000000ffff047224 */ /* 0x000fe400078e0005 */
[----:B------:R-:W-:Y:S05]  /*1af10*/  CALL.REL.NOINC `($__internal_35_$__cuda_sm70_shflsync_bfly_p) ;  /* 0x0000245000007944 */ /* 0x000fea0003c00000 */
[----:B------:R-:W-:Y:S01]  /*1af20*/  MOV R3, R0 ;  /* 0x0000000000037202 */ /* 0x000fe20000000f00 */
[----:B------:R-:W-:Y:S05]  /*1af30*/  BRA `(.L_x_2215) ;  /* 0xfffeb1a000007947 */ /* 0x000fea000383ffff */
.L_x_2083:
[----:B------:R-:W-:Y:S01]  /*1af40*/  MOV R2, RZ ;  /* 0x000000ff00027202 */ /* 0x000fe20000000f00 */
[----:B------:R-:W-:Y:S01]  /*1af50*/  IMAD.MOV.U32 R219, RZ, RZ, R5 ;  /* 0x000000ffffdb7224 */ /* 0x000fe200078e0005 */
[----:B------:R-:W-:Y:S01]  /*1af60*/  MOV R3, 0x1af90 ;  /* 0x0001af9000037802 */ /* 0x000fe20000000f00 */
[----:B------:R-:W-:Y:S02]  /*1af70*/  IMAD.MOV.U32 R220, RZ, RZ, 0x181f ;  /* 0x0000181fffdc7424 */ /* 0x000fe400078e00ff */
[----:B-1234-:R-:W-:Y:S05]  /*1af80*/  CALL.REL.NOINC `($__internal_36_$__cuda_sm70_shflsync_idx_p) ;  /* 0x0000244000007944 */ /* 0x01efea0003c00000 */
[----:B------:R-:W-:Y:S01]  /*1af90*/  MOV R4, R219 ;  /* 0x000000db00047202 */ /* 0x000fe20000000f00 */
[----:B------:R-:W-:-:S05]  /*1afa0*/  BRA `(.L_x_2216) ;  /* 0xfffec9f000007947 */ /* 0x000fca000383ffff */
.L_x_2084:
[----:B------:R-:W-:Y:S01]  /*1afb0*/  MOV R2, RZ ;  /* 0x000000ff00027202 */ /* 0x000fe20000000f00 */
[----:B------:R-:W-:Y:S01]  /*1afc0*/  IMAD.MOV.U32 R219, RZ, RZ, R20 ;  /* 0x000000ffffdb7224 */ /* 0x000fe200078e0014 */
[----:B------:R-:W-:Y:S01]  /*1afd0*/  MOV R3, 0x1b000 ;  /* 0x0001b00000037802 */ /* 0x000fe20000000f00 */
[----:B------:R-:W-:Y:S02]  /*1afe0*/  IMAD.MOV.U32 R220, RZ, RZ, 0x181f ;  /* 0x0000181fffdc7424 */ /* 0x000fe400078e00ff */
[----:B-1234-:R-:W-:Y:S05]  /*1aff0*/  CALL.REL.NOINC `($__internal_36_$__cuda_sm70_shflsync_idx_p) ;  /* 0x000023d000007944 */ /* 0x01efea0003c00000 */
[----:B------:R-:W-:Y:S01]  /*1b000*/  ISETP.GE.AND P3, PT, R217, c[0x0][0x1d4], PT ;  /* 0x00007500d9007a0c */ /* 0x000fe20003f66270 */
[----:B------:R-:W-:Y:S01]  /*1b010*/  IMAD.MOV.U32 R220, RZ, RZ, 0x181f ;  /* 0x0000181fffdc7424 */ /* 0x000fe200078e00ff */
[----:B------:R-:W-:Y:S02]  /*1b020*/  IADD3 R6, P0, R219, R29, RZ ;  /* 0x0000001ddb067210 */ /* 0x000fe40007f1e0ff */
[----:B------:R-:W-:Y:S02]  /*1b030*/  ISETP.GE.AND P2, PT, R223, c[0x0][0x1d4], PT ;  /* 0x00007500df007a0c */ /* 0x000fe40003f46270 */
[----:B------:R-:W-:Y:S01]  /*1b040*/  ISETP.GE.AND P1, PT, R222, c[0x0][0x1d4], PT ;  /* 0x00007500de007a0c */ /* 0x000fe20003f26270 */
[C---:B------:R-:W-:Y:S01]  /*1b050*/  IMAD.X R7, R4.reuse, 0x1, R21, P0 ;  /* 0x0000000104077824 */ /* 0x040fe200000e0615 */
[C---:B------:R-:W-:Y:S02]  /*1b060*/  IADD3 R2, P0, R219.reuse, R30, RZ ;  /* 0x0000001edb027210 */ /* 0x040fe40007f1e0ff */
[----:B------:R-:W-:Y:S02]  /*1b070*/  SEL R12, RZ, 0x10, P3 ;  /* 0x00000010ff0c7807 */ /* 0x000fe40001800000 */
[----:B------:R-:W-:Y:S01]  /*1b080*/  SEL R15, RZ, 0x10, P2 ;  /* 0x00000010ff0f7807 */ /* 0x000fe20001000000 */
[----:B------:R-:W-:Y:S01]  /*1b090*/  @!PT LDS RZ, [RZ] ;  /* 0x00000000fffff984 */ /* 0x000fe20000000800 */
[----:B------:R-:W-:Y:S01]  /*1b0a0*/  @!PT LDS RZ, [RZ] ;  /* 0x00000000fffff984 */ /* 0x000fe20000000800 */
[----:B------:R-:W-:Y:S01]  /*1b0b0*/  @!PT LDS RZ, [RZ] ;  /* 0x00000000fffff984 */ /* 0x000fe20000000800 */
[----:B------:R1:W-:Y:S01]  /*1b0c0*/  LDGSTS.E.BYPASS.LTC128B.128 [R215+0x100], [R6.64], !P3 ;  /* 0x0010000006d77fae */ /* 0x0003e2000d901d46 */
[C---:B------:R-:W-:Y:S01]  /*1b0d0*/  IMAD.X R3, R4.reuse, 0x1, R22, P0 ;  /* 0x0000000104037824 */ /* 0x040fe200000e0616 */
[----:B------:R-:W-:Y:S04]  /*1b0e0*/  SEL R14, RZ, 0x10, P1 ;  /* 0x00000010ff0e7807 */ /* 0x000fe80000800000 */
[----:B------:R2:W-:Y:S02]  /*1b0f0*/  LDGSTS.E.BYPASS.LTC128B.128 [R215+0x2100], [R2.64], !P2 ;  /* 0x0210000002d77fae */ /* 0x0005e4000d101d46 */
[C---:B--2---:R-:W-:Y:S05]  /*1b100*/  IADD3 R2, P0, R219.reuse, R31, RZ ;  /* 0x0000001fdb027210 */ /* 0x044fea0007f1e0ff */
[C---:B------:R-:W-:Y:S05]  /*1b110*/  IMAD.X R3, R4.reuse, 0x1, R23, P0 ;  /* 0x0000000104037824 */ /* 0x040fea00000e0617 */
[----:B------:R2:W-:Y:S02]  /*1b120*/  LDGSTS.E.BYPASS.LTC128B.128 [R215+0x4100], [R2.64], !P1 ;  /* 0x0410000002d77fae */ /* 0x0005e4000c901d46 */
[----:B--2---:R-:W-:Y:S01]  /*1b130*/  IADD3 R2, P0, R219, R132, RZ ;  /* 0x00000084db027210 */ /* 0x004fe20007f1e0ff */
[----:B------:R-:W-:Y:S04]  /*1b140*/  IMAD.MOV.U32 R219, RZ, RZ, R5 ;  /* 0x000000ffffdb7224 */ /* 0x000fe800078e0005 */
[----:B------:R-:W-:Y:S01]  /*1b150*/  IMAD.X R3, R4, 0x1, R28, P0 ;  /* 0x0000000104037824 */ /* 0x000fe200000e061c */
[----:B------:R-:W-:Y:S04]  /*1b160*/  ISETP.GE.AND P0, PT, R224, c[0x0][0x1d4], PT ;  /* 0x00007500e0007a0c */ /* 0x000fe80003f06270 */
[----:B------:R-:W-:Y:S09]  /*1b170*/  SEL R5, RZ, 0x10, P0 ;  /* 0x00000010ff057807 */ /* 0x000ff20000000000 */
[----:B------:R2:W-:Y:S02]  /*1b180*/  LDGSTS.E.BYPASS.LTC128B.128 [R215+0x6100], [R2.64], !P0 ;  /* 0x0610000002d77fae */ /* 0x0005e4000c101d46 */
[----:B--2---:R-:W-:Y:S01]  /*1b190*/  MOV R3, 0x1b1c0 ;  /* 0x0001b1c000037802 */ /* 0x004fe20000000f00 */
[----:B------:R-:W-:Y:S02]  /*1b1a0*/  IMAD.MOV.U32 R2, RZ, RZ, 0x1 ;  /* 0x00000001ff027424 */ /* 0x000fe400078e00ff */
[----:B-1----:R-:W-:Y:S05]  /*1b1b0*/  CALL.REL.NOINC `($__internal_36_$__cuda_sm70_shflsync_idx_p) ;  /* 0x0000221000007944 */ /* 0x002fea0003c00000 */
[----:B------:R-:W-:Y:S01]  /*1b1c0*/  MOV R2, 0x1 ;  /* 0x0000000100027802 */ /* 0x000fe20000000f00 */
[----:B------:R-:W-:Y:S01]  /*1b1d0*/  IMAD.MOV.U32 R4, RZ, RZ, R219 ;  /* 0x000000ffff047224 */ /* 0x000fe200078e00db */
[----:B------:R-:W-:Y:S01]  /*1b1e0*/  MOV R220, 0x181f ;  /* 0x0000181f00dc7802 */ /* 0x000fe20000000f00 */
[----:B------:R-:W-:Y:S01]  /*1b1f0*/  IMAD.MOV.U32 R219, RZ, RZ, R20 ;  /* 0x000000ffffdb7224 */ /* 0x000fe200078e0014 */
[----:B------:R-:W-:Y:S02]  /*1b200*/  MOV R3, 0x1b220 ;  /* 0x0001b22000037802 */ /* 0x000fe40000000f00 */
[----:B------:R-:W-:Y:S05]  /*1b210*/  CALL.REL.NOINC `($__internal_36_$__cuda_sm70_shflsync_idx_p) ;  /* 0x000021b000007944 */ /* 0x000fea0003c00000 */
[----:B------:R-:W-:Y:S01]  /*1b220*/  MOV R0, R219 ;  /* 0x000000db00007202 */ /* 0x000fe20000000f00 */
[----:B------:R-:W-:-:S05]  /*1b230*/  BRA `(.L_x_2217) ;  /* 0xfffec90000007947 */ /* 0x000fca000383ffff */
.L_x_2087:
[----:B------:R-:W-:Y:S01]  /*1b240*/  MOV R2, RZ ;  /* 0x000000ff00027202 */ /* 0x000fe20000000f00 */
[----:B------:R-:W-:Y:S01]  /*1b250*/  IMAD.MOV.U32 R219, RZ, RZ, R5 ;  /* 0x000000ffffdb7224 */ /* 0x000fe200078e0005 */
[----:B------:R-:W-:Y:S01]  /*1b260*/  MOV R3, 0x1b290 ;  /* 0x0001b29000037802 */ /* 0x000fe20000000f00 */
[----:B------:R-:W-:Y:S02]  /*1b270*/  IMAD.MOV.U32 R220, RZ, RZ, 0x181f ;  /* 0x0000181fffdc7424 */ /* 0x000fe400078e00ff */
[----:B-1----:R-:W-:Y:S05]  /*1b280*/  CALL.REL.NOINC `($__internal_36_$__cuda_sm70_shflsync_idx_p) ;  /* 0x0000214000007944 */ /* 0x002fea0003c00000 */
[----:B------:R-:W-:Y:S01]  /*1b290*/  MOV R4, R219 ;  /* 0x000000db00047202 */ /* 0x000fe20000000f00 */
[----:B------:R-:W-:-:S05]  /*1b2a0*/  BRA `(.L_x_2218) ;  /* 0xfffeddc000007947 */ /* 0x000fca000383ffff */
.L_x_2088:
[----:B------:R-:W-:Y:S01]  /*1b2b0*/  MOV R2, RZ ;  /* 0x000000ff00027202 */ /* 0x000fe20000000f00 */
[----:B------:R-:W-:Y:S01]  /*1b2c0*/  IMAD.MOV.U32 R219, RZ, RZ, R8 ;  /* 0x000000ffffdb7224 */ /* 0x000fe200078e0008 */
[----:B------:R-:W-:Y:S01]  /*1b2d0*/  MOV R3, 0x1b300 ;  /* 0x0001b30000037802 */ /* 0x000fe20000000f00 */
[----:B------:R-:W-:Y:S02]  /*1b2e0*/  IMAD.MOV.U32 R220, RZ, RZ, 0x181f ;  /* 0x0000181fffdc7424 */ /* 0x000fe400078e00ff */
[----:B-123--:R-:W-:Y:S05]  /*1b2f0*/  CALL.REL.NOINC `($__internal_36_$__cuda_sm70_shflsync_idx_p) ;  /* 0x000020d000007944 */ /* 0x00efea0003c00000 */
[----:B------:R-:W-:Y:S01]  /*1b300*/  ISETP.GE.AND P3, PT, R217, c[0x0][0x1d4], PT ;  /* 0x00007500d9007a0c */ /* 0x000fe20003f66270 */
[----:B------:R-:W-:Y:S01]  /*1b310*/  IMAD.MOV.U32 R220, RZ, RZ, 0x181f ;  /* 0x0000181fffdc7424 */ /* 0x000fe200078e00ff */
[----:B------:R-:W-:Y:S02]  /*1b320*/  IADD3 R6, P0, R219, R22, RZ ;  /* 0x00000016db067210 */ /* 0x000fe40007f1e0ff */
[----:B------:R-:W-:Y:S02]  /*1b330*/  ISETP.GE.AND P2, PT, R223, c[0x0][0x1d4], PT ;  /* 0x00007500df007a0c */ /* 0x000fe40003f46270 */
[----:B------:R-:W-:Y:S01]  /*1b340*/  ISETP.GE.AND P1, PT, R222, c[0x0][0x1d4], PT ;  /* 0x00007500de007a0c */ /* 0x000fe20003f26270 */
[C---:B------:R-:W-:Y:S01]  /*1b350*/  IMAD.X R7, R4.reuse, 0x1, R9, P0 ;  /* 0x0000000104077824 */ /* 0x040fe200000e0609 */
[C---:B------:R-:W-:Y:S02]  /*1b360*/  IADD3 R2, P0, R219.reuse, R23, RZ ;  /* 0x00000017db027210 */ /* 0x040fe40007f1e0ff */
[----:B------:R-:W-:Y:S03]  /*1b370*/  SEL R11, RZ, 0x10, P1 ;  /* 0x00000010ff0b7807 */ /* 0x000fe60000800000 */
[----:B------:R-:W-:Y:S01]  /*1b380*/  @!PT LDS RZ, [RZ] ;  /* 0x00000000fffff984 */ /* 0x000fe20000000800 */
[----:B------:R-:W-:Y:S01]  /*1b390*/  @!PT LDS RZ, [RZ] ;  /* 0x00000000fffff984 */ /* 0x000fe20000000800 */
[----:B------:R-:W-:Y:S01]  /*1b3a0*/  @!PT LDS RZ, [RZ] ;  /* 0x00000000fffff984 */ /* 0x000fe20000000800 */
[----:B------:R1:W-:Y:S01]  /*1b3b0*/  LDGSTS.E.BYPASS.LTC128B.128 [R215+0x8100], [R6.64], !P3 ;  /* 0x0810000006d77fae */ /* 0x0003e2000d901d46 */
[C---:B------:R-:W-:Y:S05]  /*1b3c0*/  IMAD.X R3, R4.reuse, 0x1, R12, P0 ;  /* 0x0000000104037824 */ /* 0x040fea00000e060c */
[----:B------:R2:W-:Y:S01]  /*1b3d0*/  LDGSTS.E.BYPASS.LTC128B.128 [R215+0xa100], [R2.64], !P2 ;  /* 0x0a10000002d77fae */ /* 0x0005e2000d101d46 */
[----:B-1----:R-:W-:Y:S02]  /*1b3e0*/  SEL R6, RZ, 0x10, P3 ;  /* 0x00000010ff067807 */ /* 0x002fe40001800000 */
[C---:B--2---:R-:W-:Y:S05]  /*1b3f0*/  IADD3 R2, P0, R219.reuse, R24, RZ ;  /* 0x00000018db027210 */ /* 0x044fea0007f1e0ff */
[C---:B------:R-:W-:Y:S05]  /*1b400*/  IMAD.X R3, R4.reuse, 0x1, R13, P0 ;  /* 0x0000000104037824 */ /* 0x040fea00000e060d */
[----:B------:R1:W-:Y:S02]  /*1b410*/  LDGSTS.E.BYPASS.LTC128B.128 [R215+0xc100], [R2.64], !P1 ;  /* 0x0c10000002d77fae */ /* 0x0003e4000c901d46 */
[----:B-1----:R-:W-:Y:S01]  /*1b420*/  IADD3 R2, P0, R219, R25, RZ ;  /* 0x00000019db027210 */ /* 0x002fe20007f1e0ff */
[----:B------:R-:W-:Y:S01]  /*1b430*/  IMAD.MOV.U32 R219, RZ, RZ, R5 ;  /* 0x000000ffffdb7224 */ /* 0x000fe200078e0005 */
[----:B------:R-:W-:Y:S03]  /*1b440*/  SEL R5, RZ, 0x10, P2 ;  /* 0x00000010ff057807 */ /* 0x000fe60001000000 */
[----:B------:R-:W-:Y:S01]  /*1b450*/  IMAD.X R3, R4, 0x1, R14, P0 ;  /* 0x0000000104037824 */ /* 0x000fe200000e060e */
[----:B------:R-:W-:Y:S04]  /*1b460*/  ISETP.GE.AND P0, PT, R224, c[0x0][0x1d4], PT ;  /* 0x00007500e0007a0c */ /* 0x000fe80003f06270 */
[----:B------:R-:W-:Y:S09]  /*1b470*/  SEL R10, RZ, 0x10, P0 ;  /* 0x00000010ff0a7807 */ /* 0x000ff20000000000 */
[----:B------:R1:W-:Y:S02]  /*1b480*/  LDGSTS.E.BYPASS.LTC128B.128 [R215+0xe100], [R2.64], !P0 ;  /* 0x0e10000002d77fae */ /* 0x0003e4000c101d46 */
[----:B-1----:R-:W-:Y:S01]  /*1b490*/  MOV R3, 0x1b4c0 ;  /* 0x0001b4c000037802 */ /* 0x002fe20000000f00 */
[----:B------:R-:W-:Y:S02]  /*1b4a0*/  IMAD.MOV.U32 R2, RZ, RZ, 0x1 ;  /* 0x00000001ff027424 */ /* 0x000fe400078e00ff */
[----:B------:R-:W-:Y:S05]  /*1b4b0*/  CALL.REL.NOINC `($__internal_36_$__cuda_sm70_shflsync_idx_p) ;  /* 0x00001f1000007944 */ /* 0x000fea0003c00000 */
        /* <DEDUP_REMOVED lines=8> */
.L_x_2089:
[----:B------:R-:W-:Y:S01]  /*1b540*/  MOV R2, RZ ;  /* 0x000000ff00027202 */ /* 0x000fe20000000f00 */
[----:B------:R-:W-:Y:S01]  /*1b550*/  IMAD.MOV.U32 R219, RZ, RZ, R4 ;  /* 0x000000ffffdb7224 */ /* 0x000fe200078e0004 */
[----:B------:R-:W-:Y:S01]  /*1b560*/  MOV R3, 0x1b590 ;  /* 0x0001b59000037802 */ /* 0x000fe20000000f00 */
[----:B------:R-:W-:Y:S02]  /*1b570*/  IMAD.MOV.U32 R220, RZ, RZ, 0x1c1f ;  /* 0x00001c1fffdc7424 */ /* 0x000fe400078e00ff */
[----:B------:R-:W-:Y:S05]  /*1b580*/  CALL.REL.NOINC `($__internal_36_$__cuda_sm70_shflsync_idx_p) ;  /* 0x00001e4000007944 */ /* 0x000fea0003c00000 */
[----:B------:R-:W-:Y:S01]  /*1b590*/  MOV R3, R219 ;  /* 0x000000db00037202 */ /* 0x000fe20000000f00 */
[----:B------:R-:W-:-:S05]  /*1b5a0*/  BRA `(.L_x_2220) ;  /* 0xfffedf2000007947 */ /* 0x000fca000383ffff */
.L_x_2094:
[----:B------:R-:W-:Y:S01]  /*1b5b0*/  MOV R2, 0x1 ;  /* 0x0000000100027802 */ /* 0x000fe20000000f00 */
[----:B------:R-:W-:Y:S01]  /*1b5c0*/  IMAD.MOV.U32 R219, RZ, RZ, R4 ;  /* 0x000000ffffdb7224 */ /* 0x000fe200078e0004 */
[----:B------:R-:W-:Y:S01]  /*1b5d0*/  MOV R3, 0x1b600 ;  /* 0x0001b60000037802 */ /* 0x000fe20000000f00 */
[----:B------:R-:W-:Y:S02]  /*1b5e0*/  IMAD.MOV.U32 R220, RZ, RZ, 0x1c1f ;  /* 0x00001c1fffdc7424 */ /* 0x000fe400078e00ff */
[----:B-1----:R-:W-:Y:S05]  /*1b5f0*/  CALL.REL.NOINC `($__internal_36_$__cuda_sm70_shflsync_idx_p) ;  /* 0x00001dd000007944 */ /* 0x002fea0003c00000 */
[----:B------:R-:W-:Y:S01]  /*1b600*/  MOV R3, R219 ;  /* 0x000000db00037202 */ /* 0x000fe20000000f00 */
[----:B------:R-:W-:-:S05]  /*1b610*/  BRA `(.L_x_2221) ;  /* 0xfffee3c000007947 */ /* 0x000fca000383ffff */
.L_x_2099:
[----:B------:R-:W-:Y:S02]  /*1b620*/  MOV R0, 0x2 ;  /* 0x0000000200007802 */ /* 0x000fe40000000f00 */
[----:B------:R-:W-:Y:S02]  /*1b630*/  MOV R2, 0x1b650 ;  /* 0x0001b65000027802 */ /* 0x000fe40000000f00 */
[----:B------:R-:W-:Y:S05]  /*1b640*/  CALL.REL.NOINC `($__internal_35_$__cuda_sm70_shflsync_bfly_p) ;  /* 0x00001d2000007944 */ /* 0x000fea0003c00000 */
[----:B------:R-:W-:-:S05]  /*1b650*/  BRA `(.L_x_2222) ;  /* 0xfffeea8000007947 */ /* 0x000fca000383ffff */
.L_x_2100:
[----:B------:R-:W-:Y:S02]  /*1b660*/  MOV R0, 0x1 ;  /* 0x0000000100007802 */ /* 0x000fe40000000f00 */
[----:B------:R-:W-:Y:S02]  /*1b670*/  MOV R2, 0x1b690 ;  /* 0x0001b69000027802 */ /* 0x000fe40000000f00 */
[----:B------:R-:W-:Y:S05]  /*1b680*/  CALL.REL.NOINC `($__internal_35_$__cuda_sm70_shflsync_bfly_p) ;  /* 0x00001ce000007944 */ /* 0x000fea0003c00000 */
[----:B------:R-:W-:Y:S01]  /*1b690*/  FMNMX.FTZ R132, R4, R0, !PT ;  /* 0x0000000004847209 */ /* 0x000fe20007810000 */
[----:B------:R-:W-:Y:S01]  /*1b6a0*/  IMAD.MOV.U32 R4, RZ, RZ, R5 ;  /* 0x000000ffff047224 */ /* 0x000fe200078e0005 */
[----:B------:R-:W-:Y:S01]  /*1b6b0*/  MOV R2, 0x1b6e0 ;  /* 0x0001b6e000027802 */ /* 0x000fe20000000f00 */
[----:B------:R-:W-:Y:S02]  /*1b6c0*/  IMAD.MOV.U32 R0, RZ, RZ, 0x2 ;  /* 0x00000002ff007424 */ /* 0x000fe400078e00ff */
[----:B------:R-:W-:Y:S05]  /*1b6d0*/  CALL.REL.NOINC `($__internal_35_$__cuda_sm70_shflsync_bfly_p) ;  /* 0x00001c9000007944 */ /* 0x000fea0003c00000 */
[----:B------:R-:W-:Y:S01]  /*1b6e0*/  FMNMX.FTZ R4, R5, R0, !PT ;  /* 0x0000000005047209 */ /* 0x000fe20007810000 */
[----:B------:R-:W-:Y:S01]  /*1b6f0*/  IMAD.MOV.U32 R0, RZ, RZ, 0x1 ;  /* 0x00000001ff007424 */ /* 0x000fe200078e00ff */
[----:B------:R-:W-:Y:S02]  /*1b700*/  MOV R2, 0x1b720 ;  /* 0x0001b72000027802 */ /* 0x000fe40000000f00 */
[----:B------:R-:W-:Y:S05]  /*1b710*/  CALL.REL.NOINC `($__internal_35_$__cuda_sm70_shflsync_bfly_p) ;  /* 0x00001c5000007944 */ /* 0x000fea0003c00000 */
[----:B------:R-:W-:-:S05]  /*1b720*/  BRA `(.L_x_2223) ;  /* 0xfffeea2000007947 */ /* 0x000fca000383ffff */
.L_x_2109:
[----:B------:R-:W-:Y:S01]  /*1b730*/  MOV R2, RZ ;  /* 0x000000ff00027202 */ /* 0x000fe20000000f00 */
[----:B------:R-:W-:Y:S01]  /*1b740*/  IMAD.MOV.U32 R219, RZ, RZ, R5 ;  /* 0x000000ffffdb7224 */ /* 0x000fe200078e0005 */
[----:B------:R-:W-:Y:S01]  /*1b750*/  MOV R3, 0x1b780 ;  /* 0x0001b78000037802 */ /* 0x000fe20000000f00 */
[----:B------:R-:W-:Y:S02]  /*1b760*/  IMAD.MOV.U32 R220, RZ, RZ, 0x181f ;  /* 0x0000181fffdc7424 */ /* 0x000fe400078e00ff */
[----:B-1234-:R-:W-:Y:S05]  /*1b770*/  CALL.REL.NOINC `($__internal_36_$__cuda_sm70_shflsync_idx_p) ;  /* 0x00001c5000007944 */ /* 0x01efea0003c00000 */
[----:B------:R-:W-:Y:S01]  /*1b780*/  MOV R4, R219 ;  /* 0x000000db00047202 */ /* 0x000fe20000000f00 */
[----:B------:R-:W-:-:S05]  /*1b790*/  BRA `(.L_x_2224) ;  /* 0xffff0b1000007947 */ /* 0x000fca000383ffff */
.L_x_2110:
        /* <DEDUP_REMOVED lines=41> */
.L_x_2113:
[----:B------:R-:W-:Y:S01]  /*1ba30*/  MOV R2, RZ ;  /* 0x000000ff00027202 */ /* 0x000fe20000000f00 */
[----:B------:R-:W-:Y:S01]  /*1ba40*/  IMAD.MOV.U32 R219, RZ, RZ, R5 ;  /* 0x000000ffffdb7224 */ /* 0x000fe200078e0005 */
[----:B------:R-:W-:Y:S01]  /*1ba50*/  MOV R3, 0x1ba80 ;  /* 0x0001ba8000037802 */ /* 0x000fe20000000f00 */
[----:B------:R-:W-:Y:S02]  /*1ba60*/  IMAD.MOV.U32 R220, RZ, RZ, 0x181f ;  /* 0x0000181fffdc7424 */ /* 0x000fe400078e00ff */
[----:B------:R-:W-:Y:S05]  /*1ba70*/  CALL.REL.NOINC `($__internal_36_$__cuda_sm70_shflsync_idx_p) ;  /* 0x0000195000007944 */ /* 0x000fea0003c00000 */
[----:B------:R-:W-:Y:S01]  /*1ba80*/  MOV R4, R219 ;  /* 0x000000db00047202 */ /* 0x000fe20000000f00 */
[----:B------:R-:W-:-:S05]  /*1ba90*/  BRA `(.L_x_2226) ;  /* 0xffff1ee000007947 */ /* 0x000fca000383ffff */
.L_x_2114:
[----:B------:R-:W-:Y:S01]  /*1baa0*/  MOV R2, RZ ;  /* 0x000000ff00027202 */ /* 0x000fe20000000f00 */
[----:B------:R-:W-:Y:S01]  /*1bab0*/  IMAD.MOV.U32 R219, RZ, RZ, R8 ;  /* 0x000000ffffdb7224 */ /* 0x000fe200078e0008 */
[----:B------:R-:W-:Y:S01]  /*1bac0*/  MOV R3, 0x1baf0 ;  /* 0x0001baf000037802 */ /* 0x000fe20000000f00 */
[----:B------:R-:W-:Y:S02]  /*1bad0*/  IMAD.MOV.U32 R220, RZ, RZ, 0x181f ;  /* 0x0000181fffdc7424 */ /* 0x000fe400078e00ff */
[----:B-12---:R-:W-:Y:S05]  /*1bae0*/  CALL.REL.NOINC `($__internal_36_$__cuda_sm70_shflsync_idx_p) ;  /* 0x000018e000007944 */ /* 0x006fea0003c00000 */
        /* <DEDUP_REMOVED lines=36> */
.L_x_2115:
[----:B------:R-:W-:Y:S02]  /*1bd30*/  MOV R0, 0x2 ;  /* 0x0000000200007802 */ /* 0x000fe40000000f00 */
[----:B------:R-:W-:Y:S02]  /*1bd40*/  MOV R2, 0x1bd60 ;  /* 0x0001bd6000027802 */ /* 0x000fe40000000f00 */
[----:B------:R-:W-:Y:S05]  /*1bd50*/  CALL.REL.NOINC `($__internal_35_$__cuda_sm70_shflsync_bfly_p) ;  /* 0x0000161000007944 */ /* 0x000fea0003c00000 */
[----:B------:R-:W-:-:S05]  /*1bd60*/  BRA `(.L_x_2228) ;  /* 0xffff21a000007947 */ /* 0x000fca000383ffff */
.L_x_2116:
        /* <DEDUP_REMOVED lines=13> */
.L_x_2119:
[----:B------:R-:W-:Y:S01]  /*1be40*/  MOV R2, RZ ;  /* 0x000000ff00027202 */ /* 0x000fe20000000f00 */
[----:B------:R-:W-:Y:S01]  /*1be50*/  IMAD.MOV.U32 R219, RZ, RZ, R4 ;  /* 0x000000ffffdb7224 */ /* 0x000fe200078e0004 */
[----:B------:R-:W-:Y:S01]  /*1be60*/  MOV R3, 0x1be90 ;  /* 0x0001be9000037802 */ /* 0x000fe20000000f00 */
[----:B------:R-:W-:Y:S02]  /*1be70*/  IMAD.MOV.U32 R220, RZ, RZ, 0x181f ;  /* 0x0000181fffdc7424 */ /* 0x000fe400078e00ff */
[----:B-1234-:R-:W-:Y:S05]  /*1be80*/  CALL.REL.NOINC `($__internal_36_$__cuda_sm70_shflsync_idx_p) ;  /* 0x0000154000007944 */ /* 0x01efea0003c00000 */
[----:B------:R-:W-:Y:S01]  /*1be90*/  MOV R2, R219 ;  /* 0x000000db00027202 */ /* 0x000fe20000000f00 */
[----:B------:R-:W-:-:S05]  /*1bea0*/  BRA `(.L_x_2230) ;  /* 0xffff405000007947 */ /* 0x000fca000383ffff */
.L_x_2122:
[----:B------:R-:W-:Y:S01]  /*1beb0*/  MOV R2, RZ ;  /* 0x000000ff00027202 */ /* 0x000fe20000000f00 */
[----:B------:R-:W-:Y:S01]  /*1bec0*/  IMAD.MOV.U32 R219, RZ, RZ, R5 ;  /* 0x000000ffffdb7224 */ /* 0x000fe200078e0005 */
[----:B------:R-:W-:Y:S01]  /*1bed0*/  MOV R3, 0x1bf00 ;  /* 0x0001bf0000037802 */ /* 0x000fe20000000f00 */
[----:B------:R-:W-:Y:S02]  /*1bee0*/  IMAD.MOV.U32 R220, RZ, RZ, 0x181f ;  /* 0x0000181fffdc7424 */ /* 0x000fe400078e00ff */
[----:B-1----:R-:W-:Y:S05]  /*1bef0*/  CALL.REL.NOINC `($__internal_36_$__cuda_sm70_shflsync_idx_p) ;  /* 0x000014d000007944 */ /* 0x002fea0003c00000 */
[----:B------:R-:W-:Y:S01]  /*1bf00*/  MOV R4, R219 ;  /* 0x000000db00047202 */ /* 0x000fe20000000f00 */
[----:B------:R-:W-:-:S05]  /*1bf10*/  BRA `(.L_x_2231) ;  /* 0xffff568000007947 */ /* 0x000fca000383ffff */
.L_x_2123:
[----:B------:R-:W-:Y:S01]  /*1bf20*/  MOV R2, RZ ;  /* 0x000000ff00027202 */ /* 0x000fe20000000f00 */
[----:B------:R-:W-:Y:S01]  /*1bf30*/  IMAD.MOV.U32 R219, RZ, RZ, R8 ;  /* 0x000000ffffdb7224 */ /* 0x000fe200078e0008 */
[----:B------:R-:W-:Y:S01]  /*1bf40*/  MOV R3, 0x1bf70 ;  /* 0x0001bf7000037802 */ /* 0x000fe20000000f00 */
[----:B------:R-:W-:Y:S02]  /*1bf50*/  IMAD.MOV.U32 R220, RZ, RZ, 0x181f ;  /* 0x0000181fffdc7424 */ /* 0x000fe400078e00ff */
[----:B-123--:R-:W-:Y:S05]  /*1bf60*/  CALL.REL.NOINC `($__internal_36_$__cuda_sm70_shflsync_idx_p) ;  /* 0x0000146000007944 */ /* 0x00efea0003c00000 */
[C---:B------:R-:W-:Y:S01]  /*1bf70*/  IADD3 R2, -R213.reuse, 0x10, RZ ;  /* 0x00000010d5027810 */ /* 0x040fe20007ffe1ff */
[----:B------:R-:W-:Y:S03]  /*1bf80*/  IMAD.MOV.U32 R220, RZ, RZ, 0x181f ;  /* 0x0000181fffdc7424 */ /* 0x000fe600078e00ff */
        /* <DEDUP_REMOVED lines=8> */
[----:B------:R1:W-:Y:S01]  /*1c010*/  LDGSTS.E.BYPASS.LTC128B.128.ZFILL [R215+0x8100], [R2.64], P0 ;  /* 0x0810000002d77fae */ /* 0x0003e20008141d46 */
[C---:B------:R-:W-:Y:S05]  /*1c020*/  IADD3 R6, P0, R219.reuse, R22, RZ ;  /* 0x00000016db067210 */ /* 0x040fea0007f1e0ff */
[C---:B------:R-:W-:Y:S05]  /*1c030*/  IMAD.X R7, R4.reuse, 0x1, R10, P0 ;  /* 0x0000000104077824 */ /* 0x040fea00000e060a */
[----:B------:R2:W-:Y:S01]  /*1c040*/  LDGSTS.E.BYPASS.LTC128B.128 [R215+0xa100], [R6.64], !P5 ;  /* 0x0a10000006d77fae */ /* 0x0005e2000e901d46 */
[C---:B-1----:R-:W-:Y:S05]  /*1c050*/  IADD3 R2, P0, R219.reuse, R23, RZ ;  /* 0x00000017db027210 */ /* 0x042fea0007f1e0ff */
[C---:B------:R-:W-:Y:S05]  /*1c060*/  IMAD.X R3, R4.reuse, 0x1, R11, P0 ;  /* 0x0000000104037824 */ /* 0x040fea00000e060b */
[----:B------:R1:W-:Y:S02]  /*1c070*/  LDGSTS.E.BYPASS.LTC128B.128 [R215+0xc100], [R2.64], !P4 ;  /* 0x0c10000002d77fae */ /* 0x0003e4000e101d46 */
[----:B-1----:R-:W-:Y:S01]  /*1c080*/  IADD3 R2, P0, R219, R24, RZ ;  /* 0x00000018db027210 */ /* 0x002fe20007f1e0ff */
[----:B------:R-:W-:Y:S04]  /*1c090*/  IMAD.MOV.U32 R219, RZ, RZ, R5 ;  /* 0x000000ffffdb7224 */ /* 0x000fe800078e0005 */
[----:B------:R-:W-:Y:S05]  /*1c0a0*/  IMAD.X R3, R4, 0x1, R12, P0 ;  /* 0x0000000104037824 */ /* 0x000fea00000e060c */
[----:B------:R1:W-:Y:S02]  /*1c0b0*/  LDGSTS.E.BYPASS.LTC128B.128 [R215+0xe100], [R2.64], !P3 ;  /* 0x0e10000002d77fae */ /* 0x0003e4000d901d46 */
[----:B-1----:R-:W-:Y:S01]  /*1c0c0*/  MOV R3, 0x1c0f0 ;  /* 0x0001c0f000037802 */ /* 0x002fe20000000f00 */
[----:B------:R-:W-:Y:S02]  /*1c0d0*/  IMAD.MOV.U32 R2, RZ, RZ, 0x1 ;  /* 0x00000001ff027424 */ /* 0x000fe400078e00ff */
[----:B--2---:R-:W-:Y:S05]  /*1c0e0*/  CALL.REL.NOINC `($__internal_36_$__cuda_sm70_shflsync_idx_p) ;  /* 0x000012e000007944 */ /* 0x004fea0003c00000 */
        /* <DEDUP_REMOVED lines=8> */
.L_x_2124:
[----:B------:R-:W-:Y:S01]  /*1c170*/  MOV R2, RZ ;  /* 0x000000ff00027202 */ /* 0x000fe20000000f00 */
[----:B------:R-:W-:Y:S01]  /*1c180*/  IMAD.MOV.U32 R219, RZ, RZ, R4 ;  /* 0x000000ffffdb7224 */ /* 0x000fe200078e0004 */
[----:B------:R-:W-:Y:S01]  /*1c190*/  MOV R3, 0x1c1c0 ;  /* 0x0001c1c000037802 */ /* 0x000fe20000000f00 */
[----:B------:R-:W-:Y:S02]  /*1c1a0*/  IMAD.MOV.U32 R220, RZ, RZ, 0x1c1f ;  /* 0x00001c1fffdc7424 */ /* 0x000fe400078e00ff */
[----:B-1----:R-:W-:Y:S05]  /*1c1b0*/  CALL.REL.NOINC `($__internal_36_$__cuda_sm70_shflsync_idx_p) ;  /* 0x0000121000007944 */ /* 0x002fea0003c00000 */
[----:B------:R-:W-:Y:S01]  /*1c1c0*/  MOV R3, R219 ;  /* 0x000000db00037202 */ /* 0x000fe20000000f00 */
[----:B------:R-:W-:-:S05]  /*1c1d0*/  BRA `(.L_x_2233) ;  /* 0xffff573000007947 */ /* 0x000fca000383ffff */
.L_x_2129:
[----:B------:R-:W-:Y:S01]  /*1c1e0*/  MOV R2, 0x1 ;  /* 0x0000000100027802 */ /* 0x000fe20000000f00 */
[----:B------:R-:W-:Y:S01]  /*1c1f0*/  IMAD.MOV.U32 R219, RZ, RZ, R4 ;  /* 0x000000ffffdb7224 */ /* 0x000fe200078e0004 */
[----:B------:R-:W-:Y:S01]  /*1c200*/  MOV R3, 0x1c230 ;  /* 0x0001c23000037802 */ /* 0x000fe20000000f00 */
[----:B------:R-:W-:Y:S02]  /*1c210*/  IMAD.MOV.U32 R220, RZ, RZ, 0x1c1f ;  /* 0x00001c1fffdc7424 */ /* 0x000fe400078e00ff */
[----:B--2---:R-:W-:Y:S05]  /*1c220*/  CALL.REL.NOINC `($__internal_36_$__cuda_sm70_shflsync_idx_p) ;  /* 0x000011a000007944 */ /* 0x004fea0003c00000 */
[----:B------:R-:W-:Y:S01]  /*1c230*/  MOV R3, R219 ;  /* 0x000000db00037202 */ /* 0x000fe20000000f00 */
[----:B------:R-:W-:-:S05]  /*1c240*/  BRA `(.L_x_2234) ;  /* 0xffff5bd000007947 */ /* 0x000fca000383ffff */
.L_x_2134:
[----:B------:R-:W-:Y:S02]  /*1c250*/  MOV R0, 0x2 ;  /* 0x0000000200007802 */ /* 0x000fe40000000f00 */
[----:B------:R-:W-:Y:S02]  /*1c260*/  MOV R2, 0x1c280 ;  /* 0x0001c28000027802 */ /* 0x000fe40000000f00 */
[----:B------:R-:W-:Y:S05]  /*1c270*/  CALL.REL.NOINC `($__internal_35_$__cuda_sm70_shflsync_bfly_p) ;  /* 0x000010f000007944 */ /* 0x000fea0003c00000 */
[----:B------:R-:W-:-:S05]  /*1c280*/  BRA `(.L_x_2235) ;  /* 0xffff629000007947 */ /* 0x000fca000383ffff */
.L_x_2135:
        /* <DEDUP_REMOVED lines=13> */
.L_x_2137:
[----:B------:R-:W-:Y:S01]  /*1c360*/  IMAD.MOV.U32 R4, RZ, RZ, R225 ;  /* 0x000000ffff047224 */ /* 0x000fe200078e00e1 */
[----:B------:R-:W-:-:S02]  /*1c370*/  MOV R0, 0x2 ;  /* 0x0000000200007802 */ /* 0x000fc40000000f00 */
[----:B------:R-:W-:Y:S02]  /*1c380*/  MOV R2, 0x1c3a0 ;  /* 0x0001c3a000027802 */ /* 0x000fe40000000f00 */
[----:B------:R-:W-:Y:S05]  /*1c390*/  CALL.REL.NOINC `($__internal_35_$__cuda_sm70_shflsync_bfly_p) ;  /* 0x00000fd000007944 */ /* 0x000fea0003c00000 */
[----:B------:R-:W-:Y:S05]  /*1c3a0*/  BRA `(.L_x_2237) ;  /* 0xffff7e8000007947 */ /* 0x000fea000383ffff */
.L_x_2138:
[----:B------:R-:W-:Y:S01]  /*1c3b0*/  IMAD.MOV.U32 R4, RZ, RZ, R5 ;  /* 0x000000ffff047224 */ /* 0x000fe200078e0005 */
[----:B------:R-:W-:Y:S02]  /*1c3c0*/  MOV R0, 0x1 ;  /* 0x0000000100007802 */ /* 0x000fe40000000f00 */
[----:B------:R-:W-:Y:S02]  /*1c3d0*/  MOV R2, 0x1c3f0 ;  /* 0x0001c3f000027802 */ /* 0x000fe40000000f00 */
[----:B-1----:R-:W-:Y:S05]  /*1c3e0*/  CALL.REL.NOINC `($__internal_35_$__cuda_sm70_shflsync_bfly_p) ;  /* 0x00000f8000007944 */ /* 0x002fea0003c00000 */
[----:B------:R-:W-:Y:S01]  /*1c3f0*/  FADD.FTZ R5, R5, R0 ;  /* 0x0000000005057221 */ /* 0x000fe20000010000 */
[----:B------:R-:W-:Y:S02]  /*1c400*/  MOV R4, R221 ;  /* 0x000000dd00047202 */ /* 0x000fe40000000f00 */
[----:B------:R-:W-:Y:S02]  /*1c410*/  MOV R0, 0x2 ;  /* 0x0000000200007802 */ /* 0x000fe40000000f00 */
[----:B------:R-:W-:Y:S02]  /*1c420*/  MOV R2, 0x1c440 ;  /* 0x0001c44000027802 */ /* 0x000fe40000000f00 */
[----:B------:R-:W-:Y:S05]  /*1c430*/  CALL.REL.NOINC `($__internal_35_$__cuda_sm70_shflsync_bfly_p) ;  /* 0x00000f3000007944 */ /* 0x000fea0003c00000 */
[----:B------:R-:W-:Y:S01]  /*1c440*/  FADD.FTZ R4, R221, R0 ;  /* 0x00000000dd047221 */ /* 0x000fe20000010000 */
[----:B------:R-:W-:Y:S02]  /*1c450*/  MOV R0, 0x1 ;  /* 0x0000000100007802 */ /* 0x000fe40000000f00 */
[----:B------:R-:W-:-:S02]  /*1c460*/  MOV R2, 0x1c480 ;  /* 0x0001c48000027802 */ /* 0x000fc40000000f00 */
[----:B------:R-:W-:Y:S05]  /*1c470*/  CALL.REL.NOINC `($__internal_35_$__cuda_sm70_shflsync_bfly_p) ;  /* 0x00000ef000007944 */ /* 0x000fea0003c00000 */
[----:B------:R-:W-:Y:S01]  /*1c480*/  MOV R3, R0 ;  /* 0x0000000000037202 */ /* 0x000fe20000000f00 */
[----:B------:R-:W-:Y:S05]  /*1c490*/  BRA `(.L_x_2238) ;  /* 0xffff7e0000007947 */ /* 0x000fea000383ffff */
.L_x_2145:
[----:B--234-:R-:W-:Y:S01]  /*1c4a0*/  IMAD.MOV.U32 R219, RZ, RZ, R5 ;  /* 0x000000ffffdb7224 */ /* 0x01cfe200078e0005 */
[----:B------:R-:W-:Y:S01]  /*1c4b0*/  MOV R2, RZ ;  /* 0x000000ff00027202 */ /* 0x000fe20000000f00 */
[----:B------:R-:W-:Y:S01]  /*1c4c0*/  IMAD.MOV.U32 R220, RZ, RZ, 0x181f ;  /* 0x0000181fffdc7424 */ /* 0x000fe200078e00ff */
[----:B------:R-:W-:-:S02]  /*1c4d0*/  MOV R3, 0x1c4f0 ;  /* 0x0001c4f000037802 */ /* 0x000fc40000000f00 */
[----:B-1----:R-:W-:Y:S05]  /*1c4e0*/  CALL.REL.NOINC `($__internal_36_$__cuda_sm70_shflsync_idx_p) ;  /* 0x00000ee000007944 */ /* 0x002fea0003c00000 */
[----:B------:R-:W-:Y:S01]  /*1c4f0*/  MOV R4, R219 ;  /* 0x000000db00047202 */ /* 0x000fe20000000f00 */
[----:B------:R-:W-:Y:S05]  /*1c500*/  BRA `(.L_x_2239) ;  /* 0xffff998000007947 */ /* 0x000fea000383ffff */
.L_x_2146:
[----:B------:R-:W-:Y:S01]  /*1c510*/  IMAD.MOV.U32 R219, RZ, RZ, R14 ;  /* 0x000000ffffdb7224 */ /* 0x000fe200078e000e */
[----:B------:R-:W-:Y:S01]  /*1c520*/  MOV R2, RZ ;  /* 0x000000ff00027202 */ /* 0x000fe20000000f00 */
[----:B------:R-:W-:Y:S01]  /*1c530*/  IMAD.MOV.U32 R220, RZ, RZ, 0x181f ;  /* 0x0000181fffdc7424 */ /* 0x000fe200078e00ff */
[----:B------:R-:W-:-:S02]  /*1c540*/  MOV R3, 0x1c560 ;  /* 0x0001c56000037802 */ /* 0x000fc40000000f00 */
[----:B-123--:R-:W-:Y:S05]  /*1c550*/  CALL.REL.NOINC `($__internal_36_$__cuda_sm70_shflsync_idx_p) ;  /* 0x00000e7000007944 */ /* 0x00efea0003c00000 */
[----:B------:R-:W-:Y:S01]  /*1c560*/  MOV R0, R219 ;  /* 0x000000db00007202 */ /* 0x000fe20000000f00 */
[----:B------:R-:W-:Y:S05]  /*1c570*/  BRA `(.L_x_2240) ;  /* 0xffff993000007947 */ /* 0x000fea000383ffff */
.L_x_2149:
[----:B------:R-:W-:Y:S01]  /*1c580*/  IMAD.MOV.U32 R219, RZ, RZ, R5 ;  /* 0x000000ffffdb7224 */ /* 0x000fe200078e0005 */
[----:B--2---:R-:W-:Y:S01]  /*1c590*/  MOV R2, 0x1 ;  /* 0x0000000100027802 */ /* 0x004fe20000000f00 */
[----:B------:R-:W-:Y:S01]  /*1c5a0*/  IMAD.MOV.U32 R220, RZ, RZ, 0x181f ;  /* 0x0000181fffdc7424 */ /* 0x000fe200078e00ff */
[----:B------:R-:W-:-:S02]  /*1c5b0*/  MOV R3, 0x1c5d0 ;  /* 0x0001c5d000037802 */ /* 0x000fc40000000f00 */
[----:B-1-34-:R-:W-:Y:S05]  /*1c5c0*/  CALL.REL.NOINC `($__internal_36_$__cuda_sm70_shflsync_idx_p) ;  /* 0x00000e0000007944 */ /* 0x01afea0003c00000 */
        /* <DEDUP_REMOVED lines=8> */
.L_x_2152:
[----:B------:R-:W-:Y:S01]  /*1c650*/  IMAD.MOV.U32 R219, RZ, RZ, R5 ;  /* 0x000000ffffdb7224 */ /* 0x000fe200078e0005 */
[----:B-1----:R-:W-:Y:S01]  /*1c660*/  MOV R2, 0x2 ;  /* 0x0000000200027802 */ /* 0x002fe20000000f00 */
[----:B------:R-:W-:Y:S01]  /*1c670*/  IMAD.MOV.U32 R220, RZ, RZ, 0x181f ;  /* 0x0000181fffdc7424 */ /* 0x000fe200078e00ff */
[----:B------:R-:W-:Y:S02]  /*1c680*/  MOV R3, 0x1c6a0 ;  /* 0x0001c6a000037802 */ /* 0x000fe40000000f00 */
[----:B--234-:R-:W-:Y:S05]  /*1c690*/  CALL.REL.NOINC `($__internal_36_$__cuda_sm70_shflsync_idx_p) ;  /* 0x00000d3000007944 */ /* 0x01cfea0003c00000 */
[----:B------:R-:W-:Y:S01]  /*1c6a0*/  MOV R4, R219 ;  /* 0x000000db00047202 */ /* 0x000fe20000000f00 */
[----:B------:R-:W-:Y:S05]  /*1c6b0*/  BRA `(.L_x_2242) ;  /* 0xffff9b6000007947 */ /* 0x000fea000383ffff */
.L_x_2153:
[----:B------:R-:W-:Y:S01]  /*1c6c0*/  IMAD.MOV.U32 R219, RZ, RZ, R14 ;  /* 0x000000ffffdb7224 */ /* 0x000fe200078e000e */
[----:B-1----:R-:W-:Y:S01]  /*1c6d0*/  MOV R2, 0x2 ;  /* 0x0000000200027802 */ /* 0x002fe20000000f00 */
[----:B------:R-:W-:Y:S01]  /*1c6e0*/  IMAD.MOV.U32 R220, RZ, RZ, 0x181f ;  /* 0x0000181fffdc7424 */ /* 0x000fe200078e00ff */
[----:B------:R-:W-:Y:S02]  /*1c6f0*/  MOV R3, 0x1c710 ;  /* 0x0001c71000037802 */ /* 0x000fe40000000f00 */
[----:B--234-:R-:W-:Y:S05]  /*1c700*/  CALL.REL.NOINC `($__internal_36_$__cuda_sm70_shflsync_idx_p) ;  /* 0x00000cc000007944 */ /* 0x01cfea0003c00000 */
[----:B------:R-:W-:Y:S01]  /*1c710*/  MOV R0, R219 ;  /* 0x000000db00007202 */ /* 0x000fe20000000f00 */
[----:B------:R-:W-:Y:S05]  /*1c720*/  BRA `(.L_x_2243) ;  /* 0xffff9b1000007947 */ /* 0x000fea000383ffff */
.L_x_2156:
[----:B------:R-:W-:Y:S01]  /*1c730*/  IMAD.MOV.U32 R219, RZ, RZ, R5 ;  /* 0x000000ffffdb7224 */ /* 0x000fe200078e0005 */
[----:B-1----:R-:W-:Y:S01]  /*1c740*/  MOV R2, 0x3 ;  /* 0x0000000300027802 */ /* 0x002fe20000000f00 */
[----:B------:R-:W-:Y:S01]  /*1c750*/  IMAD.MOV.U32 R220, RZ, RZ, 0x181f ;  /* 0x0000181fffdc7424 */ /* 0x000fe200078e00ff */
[----:B------:R-:W-:-:S02]  /*1c760*/  MOV R3, 0x1c780 ;  /* 0x0001c78000037802 */ /* 0x000fc40000000f00 */
[----:B--234-:R-:W-:Y:S05]  /*1c770*/  CALL.REL.NOINC `($__internal_36_$__cuda_sm70_shflsync_idx_p) ;  /* 0x00000c5000007944 */ /* 0x01cfea0003c00000 */
        /* <DEDUP_REMOVED lines=8> */
.L_x_2158:
[----:B------:R-:W-:Y:S01]  /*1c800*/  IMAD.MOV.U32 R219, RZ, RZ, R5 ;  /* 0x000000ffffdb7224 */ /* 0x000fe200078e0005 */
[----:B------:R-:W-:Y:S01]  /*1c810*/  MOV R2, RZ ;  /* 0x000000ff00027202 */ /* 0x000fe20000000f00 */
[----:B------:R-:W-:Y:S01]  /*1c820*/  IMAD.MOV.U32 R220, RZ, RZ, 0x1c1f ;  /* 0x00001c1fffdc7424 */ /* 0x000fe200078e00ff */
[----:B------:R-:W-:Y:S02]  /*1c830*/  MOV R3, 0x1c850 ;  /* 0x0001c85000037802 */ /* 0x000fe40000000f00 */
[----:B------:R-:W-:Y:S05]  /*1c840*/  CALL.REL.NOINC `($__internal_36_$__cuda_sm70_shflsync_idx_p) ;  /* 0x00000b8000007944 */ /* 0x000fea0003c00000 */
[----:B------:R-:W-:Y:S01]  /*1c850*/  MOV R4, R219 ;  /* 0x000000db00047202 */ /* 0x000fe20000000f00 */
[----:B------:R-:W-:Y:S05]  /*1c860*/  BRA `(.L_x_2245) ;  /* 0xffff9f3000007947 */ /* 0x000fea000383ffff */
.L_x_2159:
[----:B------:R-:W-:Y:S01]  /*1c870*/  IMAD.MOV.U32 R219, RZ, RZ, R12 ;  /* 0x000000ffffdb7224 */ /* 0x000fe200078e000c */
[----:B------:R-:W-:Y:S01]  /*1c880*/  MOV R2, RZ ;  /* 0x000000ff00027202 */ /* 0x000fe20000000f00 */
[----:B------:R-:W-:Y:S01]  /*1c890*/  IMAD.MOV.U32 R220, RZ, RZ, 0x1c1f ;  /* 0x00001c1fffdc7424 */ /* 0x000fe200078e00ff */
[----:B------:R-:W-:Y:S02]  /*1c8a0*/  MOV R3, 0x1c8c0 ;  /* 0x0001c8c000037802 */ /* 0x000fe40000000f00 */
[----:B-12---:R-:W-:Y:S05]  /*1c8b0*/  CALL.REL.NOINC `($__internal_36_$__cuda_sm70_shflsync_idx_p) ;  /* 0x00000b1000007944 */ /* 0x006fea0003c00000 */
[----:B------:R-:W-:Y:S01]  /*1c8c0*/  MOV R0, R219 ;  /* 0x000000db00007202 */ /* 0x000fe20000000f00 */
[----:B------:R-:W-:Y:S05]  /*1c8d0*/  BRA `(.L_x_2246) ;  /* 0xffff9ee000007947 */ /* 0x000fea000383ffff */
.L_x_2162:
        /* <DEDUP_REMOVED lines=13> */
.L_x_2166:
[----:B------:R-:W-:Y:S01]  /*1c9b0*/  IMAD.MOV.U32 R219, RZ, RZ, R5 ;  /* 0x000000ffffdb7224 */ /* 0x000fe200078e0005 */
[----:B------:R-:W-:Y:S01]  /*1c9c0*/  MOV R2, RZ ;  /* 0x000000ff00027202 */ /* 0x000fe20000000f00 */
[----:B------:R-:W-:Y:S01]  /*1c9d0*/  IMAD.MOV.U32 R220, RZ, RZ, 0x181f ;  /* 0x0000181fffdc7424 */ /* 0x000fe200078e00ff */
[----:B------:R-:W-:Y:S02]  /*1c9e0*/  MOV R3, 0x1ca00 ;  /* 0x0001ca0000037802 */ /* 0x000fe40000000f00 */
[----:B------:R-:W-:Y:S05]  /*1c9f0*/  CALL.REL.NOINC `($__internal_36_$__cuda_sm70_shflsync_idx_p) ;  /* 0x000009d000007944 */ /* 0x000fea0003c00000 */
[----:B------:R-:W-:Y:S01]  /*1ca00*/  MOV R4, R219 ;  /* 0x000000db00047202 */ /* 0x000fe20000000f00 */
[----:B------:R-:W-:Y:S05]  /*1ca10*/  BRA `(.L_x_2248) ;  /* 0xffffc1e000007947 */ /* 0x000fea000383ffff */
.L_x_2167:
[----:B------:R-:W-:Y:S01]  /*1ca20*/  IMAD.MOV.U32 R219, RZ, RZ, R14 ;  /* 0x000000ffffdb7224 */ /* 0x000fe200078e000e */
[----:B------:R-:W-:Y:S01]  /*1ca30*/  MOV R2, RZ ;  /* 0x000000ff00027202 */ /* 0x000fe20000000f00 */
[----:B------:R-:W-:Y:S01]  /*1ca40*/  IMAD.MOV.U32 R220, RZ, RZ, 0x181f ;  /* 0x0000181fffdc7424 */ /* 0x000fe200078e00ff */
[----:B------:R-:W-:Y:S02]  /*1ca50*/  MOV R3, 0x1ca70 ;  /* 0x0001ca7000037802 */ /* 0x000fe40000000f00 */
[----:B-12---:R-:W-:Y:S05]  /*1ca60*/  CALL.REL.NOINC `($__internal_36_$__cuda_sm70_shflsync_idx_p) ;  /* 0x0000096000007944 */ /* 0x006fea0003c00000 */
[----:B------:R-:W-:Y:S01]  /*1ca70*/  MOV R0, R219 ;  /* 0x000000db00007202 */ /* 0x000fe20000000f00 */
[----:B------:R-:W-:Y:S05]  /*1ca80*/  BRA `(.L_x_2249) ;  /* 0xffffc19000007947 */ /* 0x000fea000383ffff */
.L_x_2170:
        /* <DEDUP_REMOVED lines=13> */
.L_x_2173:
[----:B------:R-:W-:Y:S01]  /*1cb60*/  IMAD.MOV.U32 R219, RZ, RZ, R5 ;  /* 0x000000ffffdb7224 */ /* 0x000fe200078e0005 */
[----:B-1----:R-:W-:Y:S01]  /*1cb70*/  MOV R2, 0x2 ;  /* 0x0000000200027802 */ /* 0x002fe20000000f00 */
[----:B------:R-:W-:Y:S01]  /*1cb80*/  IMAD.MOV.U32 R220, RZ, RZ, 0x181f ;  /* 0x0000181fffdc7424 */ /* 0x000fe200078e00ff */
[----:B------:R-:W-:Y:S02]  /*1cb90*/  MOV R3, 0x1cbb0 ;  /* 0x0001cbb000037802 */ /* 0x000fe40000000f00 */
[----:B--234-:R-:W-:Y:S05]  /*1cba0*/  CALL.REL.NOINC `($__internal_36_$__cuda_sm70_shflsync_idx_p) ;  /* 0x0000082000007944 */ /* 0x01cfea0003c00000 */
[----:B------:R-:W-:Y:S01]  /*1cbb0*/  MOV R4, R219 ;  /* 0x000000db00047202 */ /* 0x000fe20000000f00 */
[----:B------:R-:W-:Y:S05]  /*1cbc0*/  BRA `(.L_x_2251) ;  /* 0xffffc3d000007947 */ /* 0x000fea000383ffff */
.L_x_2174:
[----:B------:R-:W-:Y:S01]  /*1cbd0*/  IMAD.MOV.U32 R219, RZ, RZ, R14 ;  /* 0x000000ffffdb7224 */ /* 0x000fe200078e000e */
[----:B------:R-:W-:Y:S01]  /*1cbe0*/  MOV R2, 0x2 ;  /* 0x0000000200027802 */ /* 0x000fe20000000f00 */
[----:B------:R-:W-:Y:S01]  /*1cbf0*/  IMAD.MOV.U32 R220, RZ, RZ, 0x181f ;  /* 0x0000181fffdc7424 */ /* 0x000fe200078e00ff */
[----:B------:R-:W-:Y:S02]  /*1cc00*/  MOV R3, 0x1cc20 ;  /* 0x0001cc2000037802 */ /* 0x000fe40000000f00 */
[----:B-1234-:R-:W-:Y:S05]  /*1cc10*/  CALL.REL.NOINC `($__internal_36_$__cuda_sm70_shflsync_idx_p) ;  /* 0x000007b000007944 */ /* 0x01efea0003c00000 */
[----:B------:R-:W-:Y:S01]  /*1cc20*/  MOV R0, R219 ;  /* 0x000000db00007202 */ /* 0x000fe20000000f00 */
[----:B------:R-:W-:Y:S05]  /*1cc30*/  BRA `(.L_x_2252) ;  /* 0xffffc38000007947 */ /* 0x000fea000383ffff */
.L_x_2177:
        /* <DEDUP_REMOVED lines=13> */
.L_x_2179:
[----:B------:R-:W-:Y:S01]  /*1cd10*/  IMAD.MOV.U32 R219, RZ, RZ, R110 ;  /* 0x000000ffffdb7224 */ /* 0x000fe200078e006e */
[----:B------:R-:W-:Y:S01]  /*1cd20*/  MOV R2, RZ ;  /* 0x000000ff00027202 */ /* 0x000fe20000000f00 */
[----:B------:R-:W-:Y:S01]  /*1cd30*/  IMAD.MOV.U32 R220, RZ, RZ, 0x1f ;  /* 0x0000001fffdc7424 */ /* 0x000fe200078e00ff */
[----:B------:R-:W-:Y:S02]  /*1cd40*/  MOV R3, 0x1cd60 ;  /* 0x0001cd6000037802 */ /* 0x000fe40000000f00 */
[----:B-1----:R-:W-:Y:S05]  /*1cd50*/  CALL.REL.NOINC `($__internal_36_$__cuda_sm70_shflsync_idx_p) ;  /* 0x0000067000007944 */ /* 0x002fea0003c00000 */
[----:B------:R-:W-:Y:S01]  /*1cd60*/  MOV R9, R219 ;  /* 0x000000db00097202 */ /* 0x000fe20000000f00 */
[----:B------:R-:W-:Y:S05]  /*1cd70*/  BRA `(.L_x_2254) ;  /* 0xffffc65000007947 */ /* 0x000fea000383ffff */
.L_x_2180:
[----:B------:R-:W-:Y:S01]  /*1cd80*/  IMAD.MOV.U32 R219, RZ, RZ, R110 ;  /* 0x000000ffffdb7224 */ /* 0x000fe200078e006e */
[----:B------:R-:W-:Y:S01]  /*1cd90*/  MOV R2, 0x1 ;  /* 0x0000000100027802 */ /* 0x000fe20000000f00 */
[----:B------:R-:W-:Y:S01]  /*1cda0*/  IMAD.MOV.U32 R220, RZ, RZ, 0x1f ;  /* 0x0000001fffdc7424 */ /* 0x000fe200078e00ff */
[----:B------:R-:W-:Y:S02]  /*1cdb0*/  MOV R3, 0x1cdd0 ;  /* 0x0001cdd000037802 */ /* 0x000fe40000000f00 */
[----:B-123--:R-:W-:Y:S05]  /*1cdc0*/  CALL.REL.NOINC `($__internal_36_$__cuda_sm70_shflsync_idx_p) ;  /* 0x0000060000007944 */ /* 0x00efea0003c00000 */
[----:B------:R-:W-:Y:S01]  /*1cdd0*/  MOV R8, R219 ;  /* 0x000000db00087202 */ /* 0x000fe20000000f00 */
[----:B------:R-:W-:Y:S05]  /*1cde0*/  BRA `(.L_x_2255) ;  /* 0xffffc60000007947 */ /* 0x000fea000383ffff */
.L_x_2181:
[----:B------:R-:W-:Y:S02]  /*1cdf0*/  MOV R3, 0x1 ;  /* 0x0000000100037802 */ /* 0x000fe40000000f00 */
[----:B------:R-:W-:-:S02]  /*1ce00*/  MOV R2, 0x1ce20 ;  /* 0x0001ce2000027802 */ /* 0x000fc40000000f00 */
[----:B--234-:R-:W-:Y:S05]  /*1ce10*/  CALL.REL.NOINC `($__internal_37_$__cuda_sm70_shflsync_up_p) ;  /* 0x0000061000007944 */ /* 0x01cfea0003c00000 */
[----:B------:R-:W-:Y:S05]  /*1ce20*/  BRA `(.L_x_2256) ;  /* 0xffffc6e000007947 */ /* 0x000fea000383ffff */
.L_x_2182:
[----:B------:R-:W-:Y:S02]  /*1ce30*/  MOV R3, 0x2 ;  /* 0x0000000200037802 */ /* 0x000fe40000000f00 */
[----:B------:R-:W-:-:S02]  /*1ce40*/  MOV R2, 0x1ce60 ;  /* 0x0001ce6000027802 */ /* 0x000fc40000000f00 */
[----:B--23--:R-:W-:Y:S05]  /*1ce50*/  CALL.REL.NOINC `($__internal_37_$__cuda_sm70_shflsync_up_p) ;  /* 0x000005d000007944 */ /* 0x00cfea0003c00000 */
        /* <DEDUP_REMOVED lines=24> */
.L_x_2186:
[----:B------:R-:W-:Y:S02]  /*1cfe0*/  MOV R3, 0x1 ;  /* 0x0000000100037802 */ /* 0x000fe40000000f00 */
[----:B------:R-:W-:Y:S02]  /*1cff0*/  MOV R2, 0x1d010 ;  /* 0x0001d01000027802 */ /* 0x000fe40000000f00 */
[----:B------:R-:W-:Y:S05]  /*1d000*/  CALL.REL.NOINC `($__internal_37_$__cuda_sm70_shflsync_up_p) ;  /* 0x0000042000007944 */ /* 0x000fea0003c00000 */
[----:B------:R-:W-:Y:S01]  /*1d010*/  MOV R2, R4 ;  /* 0x0000000400027202 */ /* 0x000fe20000000f00 */
[----:B------:R-:W-:Y:S05]  /*1d020*/  BRA `(.L_x_2258) ;  /* 0xffffc73000007947 */ /* 0x000fea000383ffff */
.L_x_2187:
[----:B------:R-:W-:Y:S02]  /*1d030*/  MOV R3, 0x2 ;  /* 0x0000000200037802 */ /* 0x000fe40000000f00 */
[----:B------:R-:W-:Y:S02]  /*1d040*/  MOV R2, 0x1d060 ;  /* 0x0001d06000027802 */ /* 0x000fe40000000f00 */
        /* <DEDUP_REMOVED lines=25> */
.L_x_2189:
[----:B------:R-:W-:Y:S02]  /*1d1e0*/  SEL R0, RZ, 0x1, P0 ;  /* 0x00000001ff007807 */ /* 0x000fe40000000000 */
[----:B------:R-:W-:Y:S02]  /*1d1f0*/  MOV R2, 0x1d210 ;  /* 0x0001d21000027802 */ /* 0x000fe40000000f00 */
[----:B-1----:R-:W-:Y:S05]  /*1d200*/  CALL.REL.NOINC `($__internal_38_$__cuda_sm70_votesync_ballot) ;  /* 0x0000028000007944 */ /* 0x002fea0003c00000 */
[----:B------:R-:W-:Y:S01]  /*1d210*/  MOV R5, R0 ;  /* 0x0000000000057202 */ /* 0x000fe20000000f00 */
[----:B------:R-:W-:Y:S05]  /*1d220*/  BRA `(.L_x_2260) ;  /* 0xffffc6c000007947 */ /* 0x000fea000383ffff */
.L_x_2190:
[----:B------:R-:W-:Y:S01]  /*1d230*/  IMAD.MOV.U32 R219, RZ, RZ, R6 ;  /* 0x000000ffffdb7224 */ /* 0x000fe200078e0006 */
[----:B------:R-:W-:Y:S01]  /*1d240*/  MOV R2, R0 ;  /* 0x0000000000027202 */ /* 0x000fe20000000f00 */
[----:B------:R-:W-:Y:S01]  /*1d250*/  IMAD.MOV.U32 R220, RZ, RZ, 0x1f ;  /* 0x0000001fffdc7424 */ /* 0x000fe200078e00ff */
[----:B------:R-:W-:Y:S02]  /*1d260*/  MOV R3, 0x1d280 ;  /* 0x0001d28000037802 */ /* 0x000fe40000000f00 */
[----:B-1----:R-:W-:Y:S05]  /*1d270*/  CALL.REL.NOINC `($__internal_36_$__cuda_sm70_shflsync_idx_p) ;  /* 0x0000015000007944 */ /* 0x002fea0003c00000 */
[----:B------:R-:W-:Y:S01]  /*1d280*/  IMAD.MOV.U32 R10, RZ, RZ, R219 ;  /* 0x000000ffff0a7224 */ /* 0x000fe200078e00db */
[----:B------:R-:W-:Y:S01]  /*1d290*/  MOV R2, R0 ;  /* 0x0000000000027202 */ /* 0x000fe20000000f00 */
[----:B------:R-:W-:Y:S01]  /*1d2a0*/  IMAD.MOV.U32 R219, RZ, RZ, R7 ;  /* 0x000000ffffdb7224 */ /* 0x000fe200078e0007 */
[----:B------:R-:W-:-:S02]  /*1d2b0*/  MOV R220, 0x1f ;  /* 0x0000001f00dc7802 */ /* 0x000fc40000000f00 */
[----:B------:R-:W-:Y:S02]  /*1d2c0*/  MOV R3, 0x1d2e0 ;  /* 0x0001d2e000037802 */ /* 0x000fe40000000f00 */
[----:B------:R-:W-:Y:S05]  /*1d2d0*/  CALL.REL.NOINC `($__internal_36_$__cuda_sm70_shflsync_idx_p) ;  /* 0x000000f000007944 */ /* 0x000fea0003c00000 */
[----:B------:R-:W-:Y:S01]  /*1d2e0*/  MOV R7, R219 ;  /* 0x000000db00077202 */ /* 0x000fe20000000f00 */
[----:B------:R-:W-:Y:S05]  /*1d2f0*/  BRA `(.L_x_2261) ;  /* 0xffffc64000007947 */ /* 0x000fea000383ffff */
.L_x_2193:
[----:B------:R-:W-:Y:S01]  /*1d300*/  IMAD.MOV.U32 R219, RZ, RZ, R4 ;  /* 0x000000ffffdb7224 */ /* 0x000fe200078e0004 */
[----:B------:R-:W-:Y:S01]  /*1d310*/  MOV R2, R0 ;  /* 0x0000000000027202 */ /* 0x000fe20000000f00 */
[----:B------:R-:W-:Y:S01]  /*1d320*/  IMAD.MOV.U32 R220, RZ, RZ, 0x1f ;  /* 0x0000001fffdc7424 */ /* 0x000fe200078e00ff */
[----:B------:R-:W-:Y:S02]  /*1d330*/  MOV R3, 0x1d350 ;  /* 0x0001d35000037802 */ /* 0x000fe40000000f00 */
[----:B-1-34-:R-:W-:Y:S05]  /*1d340*/  CALL.REL.NOINC `($__internal_36_$__cuda_sm70_shflsync_idx_p) ;  /* 0x0000008000007944 */ /* 0x01afea0003c00000 */
[----:B------:R-:W-:Y:S01]  /*1d350*/  MOV R11, R219 ;  /* 0x000000db000b7202 */ /* 0x000fe20000000f00 */
[----:B------:R-:W-:Y:S05]  /*1d360*/  BRA `(.L_x_2192) ;  /* 0xffffc63000007947 */ /* 0x000fea000383ffff */
        .weak           $__internal_35_$__cuda_sm70_shflsync_bfly_p
        .type           $__internal_35_$__cuda_sm70_shflsync_bfly_p,@function
        .size           $__internal_35_$__cuda_sm70_shflsync_bfly_p,($__internal_36_$__cuda_sm70_shflsync_idx_p - $__internal_35_$__cuda_sm70_shflsync_bfly_p)
$__internal_35_$__cuda_sm70_shflsync_bfly_p:
[----:B------:R-:W-:Y:S02]  /*1d370*/  MOV R170, 0xffffffff ;  /* 0xffffffff00aa7802 */ /* 0x000fe40000000f00 */
[----:B------:R-:W-:Y:S02]  /*1d380*/  MOV R3, 0x1f ;  /* 0x0000001f00037802 */ /* 0x000fe40000000f00 */
[----:B------:R-:W-:Y:S04]  /*1d390*/  WARPSYNC R170 ;  /* 0x000000aa00007348 */ /* 0x000fe80003800000 */
[----:B------:R1:W2:Y:S02]  /*1d3a0*/  SHFL.BFLY PT, R0, R4, R0, R3 ;  /* 0x0c00000004007389 */ /* 0x0002a400000e0003 */
[----:B-1----:R-:W-:-:S04]  /*1d3b0*/  MOV R3, 0x0 ;  /* 0x0000000000037802 */ /* 0x002fc80000000f00 */
[----:B--2---:R-:W-:Y:S05]  /*1d3c0*/  RET.REL.NODEC R2 `(_ZN7cutlass13device_kernelIN5flash19enable_sm80_to_sm89INS1_16FlashAttnFwdSm80INS1_25CollectiveMainloopFwdSm80ILi8ELi1ELb0EN4cute5tupleIJNS5_1CILi128EEENS7_ILi64EEENS7_ILi256EEEEEELi256ENS_10bfloat16_tEfNS_4arch4Sm80ELb0ELb1ELb1ELb1ELb1ELb0ELb1ELb1EEENS1_21CollectiveEpilogueFwdINS6_IJS8_SA_S9_EEENS6_IJNS7_ILi1EEESI_SI_EEESC_SE_Li256ELb1ELb1ELb1ELb0EEENS1_36VarlenDynamicPersistentTileSchedulerILi128ELi64ELi256ELi256ELb1ELb1ELb0ELb1ELb0ELb1EEEEEEEEEvNT_6ParamsE) ;  /* 0xfffe2c3002007950 */ /* 0x004fea0003c3ffff */
        .weak           $__internal_36_$__cuda_sm70_shflsync_idx_p
        .type           $__internal_36_$__cuda_sm70_shflsync_idx_p,@function
        .size           $__internal_36_$__cuda_sm70_shflsync_idx_p,($__internal_37_$__cuda_sm70_shflsync_up_p - $__internal_36_$__cuda_sm70_shflsync_idx_p)
$__internal_36_$__cuda_sm70_shflsync_idx_p:
[----:B------:R-:W-:-:S04]  /*1d3d0*/  MOV R244, 0xffffffff ;  /* 0xffffffff00f47802 */ /* 0x000fc80000000f00 */
[----:B------:R-:W-:Y:S04]  /*1d3e0*/  WARPSYNC R244 ;  /* 0x000000f400007348 */ /* 0x000fe80003800000 */
[----:B------:R1:W2:Y:S02]  /*1d3f0*/  SHFL.IDX PT, R219, R219, R2, R220 ;  /* 0x00000002dbdb7389 */ /* 0x0002a400000e00dc */
[----:B-1----:R-:W-:Y:S02]  /*1d400*/  MOV R2, R3 ;  /* 0x0000000300027202 */ /* 0x002fe40000000f00 */
[----:B------:R-:W-:-:S04]  /*1d410*/  MOV R3, 0x0 ;  /* 0x0000000000037802 */ /* 0x000fc80000000f00 */
[----:B--2---:R-:W-:Y:S05]  /*1d420*/  RET.REL.NODEC R2 `(_ZN7cutlass13device_kernelIN5flash19enable_sm80_to_sm89INS1_16FlashAttnFwdSm80INS1_25CollectiveMainloopFwdSm80ILi8ELi1ELb0EN4cute5tupleIJNS5_1CILi128EEENS7_ILi64EEENS7_ILi256EEEEEELi256ENS_10bfloat16_tEfNS_4arch4Sm80ELb0ELb1ELb1ELb1ELb1ELb0ELb1ELb1EEENS1_21CollectiveEpilogueFwdINS6_IJS8_SA_S9_EEENS6_IJNS7_ILi1EEESI_SI_EEESC_SE_Li256ELb1ELb1ELb1ELb0EEENS1_36VarlenDynamicPersistentTileSchedulerILi128ELi64ELi256ELi256ELb1ELb1ELb0ELb1ELb0ELb1EEEEEEEEEvNT_6ParamsE) ;  /* 0xfffe2bd002007950 */ /* 0x004fea0003c3ffff */
        .weak           $__internal_37_$__cuda_sm70_shflsync_up_p
        .type           $__internal_37_$__cuda_sm70_shflsync_up_p,@function
        .size           $__internal_37_$__cuda_sm70_shflsync_up_p,($__internal_38_$__cuda_sm70_votesync_ballot - $__internal_37_$__cuda_sm70_shflsync_up_p)
$__internal_37_$__cuda_sm70_shflsync_up_p:
[----:B------:R-:W-:Y:S02]  /*1d430*/  MOV R4, RZ ;  /* 0x000000ff00047202 */ /* 0x000fe40000000f00 */
[----:B------:R-:W-:-:S04]  /*1d440*/  MOV R10, 0xffffffff ;  /* 0xffffffff000a7802 */ /* 0x000fc80000000f00 */
[----:B------:R-:W-:Y:S04]  /*1d450*/  WARPSYNC R10 ;  /* 0x0000000a00007348 */ /* 0x000fe80003800000 */
[----:B------:R1:W2:Y:S02]  /*1d460*/  SHFL.UP PT, R4, R0, R3, R4 ;  /* 0x0400000300047389 */ /* 0x0002a400000e0004 */
[----:B-1----:R-:W-:-:S04]  /*1d470*/  MOV R3, 0x0 ;  /* 0x0000000000037802 */ /* 0x002fc80000000f00 */
[----:B--2---:R-:W-:Y:S05]  /*1d480*/  RET.REL.NODEC R2 `(_ZN7cutlass13device_kernelIN5flash19enable_sm80_to_sm89INS1_16FlashAttnFwdSm80INS1_25CollectiveMainloopFwdSm80ILi8ELi1ELb0EN4cute5tupleIJNS5_1CILi128EEENS7_ILi64EEENS7_ILi256EEEEEELi256ENS_10bfloat16_tEfNS_4arch4Sm80ELb0ELb1ELb1ELb1ELb1ELb0ELb1ELb1EEENS1_21CollectiveEpilogueFwdINS6_IJS8_SA_S9_EEENS6_IJNS7_ILi1EEESI_SI_EEESC_SE_Li256ELb1ELb1ELb1ELb0EEENS1_36VarlenDynamicPersistentTileSchedulerILi128ELi64ELi256ELi256ELb1ELb1ELb0ELb1ELb0ELb1EEEEEEEEEvNT_6ParamsE) ;  /* 0xfffe2b7002007950 */ /* 0x004fea0003c3ffff */
        .weak           $__internal_38_$__cuda_sm70_votesync_ballot
        .type           $__internal_38_$__cuda_sm70_votesync_ballot,@function
        .size           $__internal_38_$__cuda_sm70_votesync_ballot,(.L_x_3276 - $__internal_38_$__cuda_sm70_votesync_ballot)
$__internal_38_$__cuda_sm70_votesync_ballot:
[----:B------:R-:W-:Y:S01]  /*1d490*/  ISETP.NE.U32.AND P0, PT, R0, 0x1, PT ;  /* 0x000000010000780c */ /* 0x000fe20003f05070 */
[----:B------:R-:W-:-:S04]  /*1d4a0*/  IMAD.MOV.U32 R3, RZ, RZ, -0x1 ;  /* 0xffffffffff037424 */ /* 0x000fc800078e00ff */
[----:B------:R-:W-:Y:S08]  /*1d4b0*/  WARPSYNC R3 ;  /* 0x0000000300007348 */ /* 0x000ff00003800000 */
[----:B------:R-:W-:-:S04]  /*1d4c0*/  VOTE.ANY R0, PT, !P0 ;  /* 0x0000000000007806 */ /* 0x000fc800040e0100 */
[----:B------:R-:W-:Y:S01]  /*1d4d0*/  LOP3.LUT R0, R0, R3, RZ, 0xc0, !PT ;  /* 0x0000000300007212 */ /* 0x000fe200078ec0ff */
[----:B------:R-:W-:-:S04]  /*1d4e0*/  IMAD.MOV.U32 R3, RZ, RZ, 0x0 ;  /* 0x00000000ff037424 */ /* 0x000fc800078e00ff */
[----:B------:R-:W-:Y:S05]  /*1d4f0*/  RET.REL.NODEC R2 `(_ZN7cutlass13device_kernelIN5flash19enable_sm80_to_sm89INS1_16FlashAttnFwdSm80INS1_25CollectiveMainloopFwdSm80ILi8ELi1ELb0EN4cute5tupleIJNS5_1CILi128EEENS7_ILi64EEENS7_ILi256EEEEEELi256ENS_10bfloat16_tEfNS_4arch4Sm80ELb0ELb1ELb1ELb1ELb1ELb0ELb1ELb1EEENS1_21CollectiveEpilogueFwdINS6_IJS8_SA_S9_EEENS6_IJNS7_ILi1EEESI_SI_EEESC_SE_Li256ELb1ELb1ELb1ELb0EEENS1_36VarlenDynamicPersistentTileSchedulerILi128ELi64ELi256ELi256ELb1ELb1ELb0ELb1ELb0ELb1EEEEEEEEEvNT_6ParamsE) ;  /* 0xfffe2b0002007950 */ /* 0x000fea0003c3ffff */
.L_x_2262:
        /* <DEDUP_REMOVED lines=16> */
.L_x_3276:


//--------------------- .text._ZN7cutlass13device_kernelIN5flash19enable_sm80_to_sm89INS1_16FlashAttnFwdSm80INS1_25CollectiveMainloopFwdSm80ILi8ELi1ELb0EN4cute5tupleIJNS5_1CILi128EEENS7_ILi48EEENS7_ILi256EEEEEELi256ENS_10bfloat16_tEfNS_4arch4Sm80ELb0ELb1ELb1ELb1ELb1ELb1ELb1ELb1EEENS1_21CollectiveEpilogueFwdINS6_IJS8_SA_S9_EEENS6_IJNS7_ILi1EEESI_SI_EEESC_SE_Li256ELb1ELb1ELb1ELb0EEENS1_36VarlenDynamicPersistentTileSchedulerILi128ELi48ELi256ELi256ELb1ELb1ELb0ELb1ELb0ELb1EEEEEEEEEvNT_6ParamsE --------------------------
	.section	.text._ZN7cutlass13device_kernelIN5flash19enable_sm80_to_sm89INS1_16FlashAttnFwdSm80INS1_25CollectiveMainloopFwdSm80ILi8ELi1ELb0EN4cute5tupleIJNS5_1CILi128EEENS7_ILi48EEENS7_ILi256EEEEEELi256ENS_10bfloat16_tEfNS_4arch4Sm80ELb0ELb1ELb1ELb1ELb1ELb1ELb1ELb1EEENS1_21CollectiveEpilogueFwdINS6_IJS8_SA_S9_EEENS6_IJNS7_ILi1EEESI_SI_EEESC_SE_Li256ELb1ELb1ELb1ELb0EEENS1_36VarlenDynamicPersistentTileSchedulerILi128ELi48ELi256ELi256ELb1ELb1ELb0ELb1ELb0ELb1EEEEEEEEEvNT_6ParamsE,"ax",@progbits
	.sectioninfo	@"SHI_REGISTERS=255"
	.align	128
.text._ZN7cutlass13device_kernelIN5flash19enable_sm80_to_sm89INS1_16FlashAttnFwdSm80INS1_25CollectiveMainloopFwdSm80ILi8ELi1ELb0EN4cute5tupleIJNS5_1CILi128EEENS7_ILi48EEENS7_ILi256EEEEEELi256ENS_10bfloat16_tEfNS_4arch4Sm80ELb0ELb1ELb1ELb1ELb1ELb1ELb1ELb1EEENS1_21CollectiveEpilogueFwdINS6_IJS8_SA_S9_EEENS6_IJNS7_ILi1EEESI_SI_EEESC_SE_Li256ELb1ELb1ELb1ELb0EEENS1_36VarlenDynamicPersistentTileSchedulerILi128ELi48ELi256ELi256ELb1ELb1ELb0ELb1ELb0ELb1EEEEEEEEEvNT_6ParamsE:
        .type           _ZN7cutlass13device_kernelIN5flash19enable_sm80_to_sm89INS1_16FlashAttnFwdSm80INS1_25CollectiveMainloopFwdSm80ILi8ELi1ELb0EN4cute5tupleIJNS5_1CILi128EEENS7_ILi48EEENS7_ILi256EEEEEELi256ENS_10bfloat16_tEfNS_4arch4Sm80ELb0ELb1ELb1ELb1ELb1ELb1ELb1ELb1EEENS1_21CollectiveEpilogueFwdINS6_IJS8_SA_S9_EEENS6_IJNS7_ILi1EEESI_SI_EEESC_SE_Li256ELb1ELb1ELb1ELb0EEENS1_36VarlenDynamicPersistentTileSchedulerILi128ELi48ELi256ELi256ELb1ELb1ELb0ELb1ELb0ELb1EEEEEEEEEvNT_6ParamsE,@function
        .size           _ZN7cutlass13device_kernelIN5flash19enable_sm80_to_sm89INS1_16FlashAttnFwdSm80INS1_25CollectiveMainloopFwdSm80ILi8ELi1ELb0EN4cute5tupleIJNS5_1CILi128EEENS7_ILi48EEENS7_ILi256EEEEEELi256ENS_10bfloat16_tEfNS_4arch4Sm80ELb0ELb1ELb1ELb1ELb1ELb1ELb1ELb1EEENS1_21CollectiveEpilogueFwdINS6_IJS8_SA_S9_EEENS6_IJNS7_ILi1EEESI_SI_EEESC_SE_Li256ELb1ELb1ELb1ELb0EEENS1_36VarlenDynamicPersistentTileSchedulerILi128ELi48ELi256ELi256ELb1ELb1ELb0ELb1ELb0ELb1EEEEEEEEEvNT_6ParamsE,(.L_x_3281 - _ZN7cutlass13device_kernelIN5flash19enable_sm80_to_sm89INS1_16FlashAttnFwdSm80INS1_25CollectiveMainloopFwdSm80ILi8ELi1ELb0EN4cute5tupleIJNS5_1CILi128EEENS7_ILi48EEENS7_ILi256EEEEEELi256ENS_10bfloat16_tEfNS_4arch4Sm80ELb0ELb1ELb1ELb1ELb1ELb1ELb1ELb1EEENS1_21CollectiveEpilogueFwdINS6_IJS8_SA_S9_EEENS6_IJNS7_ILi1EEESI_SI_EEESC_SE_Li256ELb1ELb1ELb1ELb0EEENS1_36VarlenDynamicPersistentTileSchedulerILi128ELi48ELi256ELi256ELb1ELb1ELb0ELb1ELb0ELb1EEEEEEEEEvNT_6ParamsE)
        .other          _ZN7cutlass13device_kernelIN5flash19enable_sm80_to_sm89INS1_16FlashAttnFwdSm80INS1_25CollectiveMainloopFwdSm80ILi8ELi1ELb0EN4cute5tupleIJNS5_1CILi128EEENS7_ILi48EEENS7_ILi256EEEEEELi256ENS_10bfloat16_tEfNS_4arch4Sm80ELb0ELb1ELb1ELb1ELb1ELb1ELb1ELb1EEENS1_21CollectiveEpilogueFwdINS6_IJS8_SA_S9_EEENS6_IJNS7_ILi1EEESI_SI_EEESC_SE_Li256ELb1ELb1ELb1ELb0EEENS1_36VarlenDynamicPersistentTileSchedulerILi128ELi48ELi256ELi256ELb1ELb1ELb0ELb1ELb0ELb1EEEEEEEEEvNT_6ParamsE,@"STO_CUDA_ENTRY STV_DEFAULT"
_ZN7cutlass13device_kernelIN5flash19enable_sm80_to_sm89INS1_16FlashAttnFwdSm80INS1_25CollectiveMainloopFwdSm80ILi8ELi1ELb0EN4cute5tupleIJNS5_1CILi128EEENS7_ILi48EEENS7_ILi256EEEEEELi256ENS_10bfloat16_tEfNS_4arch4Sm80ELb0ELb1ELb1ELb1ELb1ELb1ELb1ELb1EEENS1_21CollectiveEpilogueFwdINS6_IJS8_SA_S9_EEENS6_IJNS7_ILi1EEESI_SI_EEESC_SE_Li256ELb1ELb1ELb1ELb0EEENS1_36VarlenDynamicPersistentTileSchedulerILi128ELi48ELi256ELi256ELb1ELb1ELb0ELb1ELb0ELb1EEEEEEEEEvNT_6ParamsE:
[----:B------:R-:W-:-:S03]  /*0000*/  MOV R1, c[0x0][0x28] ;  /* 0x00000a0000017a02 */ /* 0x000fc60000000f00 */
[----:B------:R-:W1:Y:S01]  /*0010*/  S2R R2, SR_TID.X ;  /* 0x0000000000027919 */ /* 0x000e620000002100 */
[----:B------:R-:W-:Y:S01]  /*0020*/  IADD3 R1, R1, -0x1e8, RZ ;  /* 0xfffffe1801017810 */ /* 0x000fe20007ffe0ff */
[----:B------:R-:W-:-:S03]  /*0030*/  ULDC.64 UR10, c[0x0][0x118] ;  /* 0x00004600000a7ab9 */ /* 0x000fc60000000a00 */
[----:B------:R2:W3:Y:S01]  /*0040*/  R2UR UR4, R1 ;  /* 0x00000000010473c2 */ /* 0x0004e200000e0000 */
[----:B-1----:R-:W-:-:S06]  /*0050*/  SHF.R.U32.HI R0, RZ, 0x5, R2 ;  /* 0x00000005ff007819 */ /* 0x002fcc0000011602 */
[----:B------:R-:W1:Y:S02]  /*0060*/  SHFL.IDX PT, R0, R0, RZ, 0x1f ;  /* 0x00001fff00007589 */ /* 0x000e6400000e0000 */
[----:B-1----:R-:W1:Y:S02]  /*0070*/  R2UR UR8, R0 ;  /* 0x00000000000873c2 */ /* 0x002e6400000e0000 */
[----:B-1----:R-:W-:-:S13]  /*0080*/  ISETP.NE.AND P0, PT, RZ, UR8, PT ;  /* 0x00000008ff007c0c */ /* 0x002fda000bf05270 */
[----:B------:R-:W-:Y:S06]  /*0090*/  @P0 BAR.SYNC.DEFER_BLOCKING 0x5, 0x100 ;  /* 0x0144000000000b1d */ /* 0x000fec0000010000 */
[----:B------:R-:W1:Y:S02]  /*00a0*/  @P0 LDS.128 R4, [0x20080] ;  /* 0x02008000ff040984 */ /* 0x000e640000000c00 */
[----:B-1----:R-:W-:Y:S02]  /*00b0*/  @P0 IMAD.MOV.U32 R0, RZ, RZ, R4 ;  /* 0x000000ffff000224 */ /* 0x002fe400078e0004 */
[----:B------:R2:W-:Y:S01]  /*00c0*/  @P0 STL [R1+0x15c], R5 ;  /* 0x00015c0501000387 */ /* 0x0005e20000100800 */
[----:B------:R-:W-:-:S02]  /*00d0*/  @P0 IMAD.MOV.U32 R4, RZ, RZ, R7 ;  /* 0x000000ffff040224 */ /* 0x000fc400078e0007 */
[----:B------:R-:W-:Y:S01]  /*00e0*/  @P0 IMAD.MOV.U32 R3, RZ, RZ, R6 ;  /* 0x000000ffff030224 */ /* 0x000fe200078e0006 */
[----:B------:R2:W-:Y:S04]  /*00f0*/  @P0 STL [R1+0xd4], R0 ;  /* 0x0000d40001000387 */ /* 0x0005e80000100800 */
[----:B------:R2:W-:Y:S04]  /*0100*/  @P0 STL [R1+0xac], R4 ;  /* 0x0000ac0401000387 */ /* 0x0005e80000100800 */
[----:B------:R2:W-:Y:S04]  /*0110*/  @P0 STL [R1+0xa8], R3 ;  /* 0x0000a80301000387 */ /* 0x0005e80000100800 */
[----:B------:R-:W-:Y:S06]  /*0120*/  @P0 BAR.ARV 0x4, 0x100 ;  /* 0x0104000000000b1d */ /* 0x000fec0000002000 */
[----:B------:R-:W-:Y:S05]  /*0130*/  @P0 BRA `(.L_x_2263) ;  /* 0x0000101000000947 */ /* 0x000fea0003800000 */
[----:B---3--:R-:W-:Y:S01]  /*0140*/  LOP3.LUT R13, R2, 0x1f, RZ, 0xc0, !PT ;  /* 0x0000001f020d7812 */ /* 0x008fe200078ec0ff */
[----:B------:R-:W-:-:S03]  /*0150*/  CS2R R8, SRZ ;  /* 0x0000000000087805 */ /* 0x000fc6000001ff00 */
[----:B------:R-:W-:-:S04]  /*0160*/  ISETP.NE.AND P6, PT, R13, 0x1f, PT ;  /* 0x0000001f0d00780c */ /* 0x000fc80003fc5270 */
[----:B------:R-:W-:-:S13]  /*0170*/  ISETP.GE.OR P0, PT, R13, c[0x0][0x53c], !P6 ;  /* 0x00014f000d007a0c */ /* 0x000fda0007706670 */
[----:B--2---:R-:W-:Y:S02]  /*0180*/  @!P0 IMAD.MOV.U32 R4, RZ, RZ, 0x4 ;  /* 0x00000004ff048424 */ /* 0x004fe400078e00ff */
        /* <DEDUP_REMOVED lines=34> */
[----:B------:R-:W-:-:S03]  /*03b0*/  MOV R6, RZ ;  /* 0x000000ff00067202 */ /* 0x000fc60000000f00 */
.L_x_2268:
[----:B------:R-:W-:Y:S01]  /*03c0*/  IMAD.MOV.U32 R2, RZ, RZ, c[0x0][0x53c] ;  /* 0x00014f00ff027624 */ /* 0x000fe200078e00ff */
[----:B------:R-:W-:-:S04]  /*03d0*/  IADD3 R0, R6, 0x1f, RZ ;  /* 0x0000001f06007810 */ /* 0x000fc80007ffe0ff */
[----:B------:R1:W-:Y:S01]  /*03e0*/  STL [R1+0xac], R2 ;  /* 0x0000ac0201007387 */ /* 0x0003e20000100800 */
[----:B------:R-:W-:-:S13]  /*03f0*/  ISETP.GE.AND P0, PT, R0, c[0x0][0x53c], PT ;  /* 0x00014f0000007a0c */ /* 0x000fda0003f06270 */
[----:B------:R-:W-:Y:S05]  /*0400*/  @P0 BRA `(.L_x_2265) ;  /* 0x00000c4000000947 */ /* 0x000fea0003800000 */
[----:B------:R-:W-:Y:S01]  /*0410*/  MOV R6, R0 ;  /* 0x0000000000067202 */ /* 0x000fe20000000f00 */
[----:B------:R-:W-:-:S03]  /*0420*/  CS2R R8, SRZ ;  /* 0x0000000000087805 */ /* 0x000fc6000001ff00 */
[----:B------:R-:W-:-:S04]  /*0430*/  IADD3 R0, R13, R6, RZ ;  /* 0x000000060d007210 */ /* 0x000fc80007ffe0ff */
        /* <DEDUP_REMOVED lines=10> */
.L_x_2512:
        /* <DEDUP_REMOVED lines=16> */
.L_x_2513:
[----:B--2---:R-:W-:-:S05]  /*05e0*/  IMAD R0, R0, c[0x0][0x538], RZ ;  /* 0x00014e0000007a24 */ /* 0x004fca00078e02ff */
[----:B------:R-:W-:-:S04]  /*05f0*/  IADD3 R7, R0, R7, RZ ;  /* 0x0000000700077210 */ /* 0x000fc80007ffe0ff */
[----:B------:R-:W-:-:S13]  /*0600*/  ISETP.GT.AND P0, PT, R7, UR5, PT ;  /* 0x0000000507007c0c */ /* 0x000fda000bf04270 */
[----:B-1----:R-:W-:Y:S05]  /*0610*/  @!P0 BRA `(.L_x_2268) ;  /* 0xfffffda000008947 */ /* 0x002fea000383ffff */
.L_x_2264:
[----:B------:R-:W-:-:S05]  /*0620*/  IADD3 R10, -R0, R7, RZ ;  /* 0x00000007000a7210 */ /* 0x000fca0007ffe1ff */
[----:B------:R-:W-:-:S05]  /*0630*/  IMAD R0, R4, c[0x0][0x538], R10 ;  /* 0x00014e0004007a24 */ /* 0x000fca00078e020a */
[----:B------:R-:W-:Y:S01]  /*0640*/  ISETP.GT.AND P0, PT, R0, UR5, PT ;  /* 0x0000000500007c0c */ /* 0x000fe2000bf04270 */
[----:B------:R-:W-:-:S12]  /*0650*/  BRA.DIV ~URZ, `(.L_x_2269) ;  /* 0x0001fc127f007947 */ /* 0x000fd8000b800000 */
[----:B------:R-:W-:-:S04]  /*0660*/  VOTE.ANY R7, PT, !P0 ;  /* 0x0000000000077806 */ /* 0x000fc800040e0100 */
.L_x_2514:
[----:B------:R-:W1:Y:S02]  /*0670*/  POPC R0, R7 ;  /* 0x0000000700007309 */ /* 0x000e640000000000 */
[----:B-1----:R-:W-:-:S05]  /*0680*/  IADD3 R2, R0, R6, RZ ;  /* 0x0000000600027210 */ /* 0x002fca0007ffe0ff */
[----:B------:R1:W-:Y:S01]  /*0690*/  STL [R1+0xac], R2 ;  /* 0x0000ac0201007387 */ /* 0x0003e20000100800 */
[----:B------:R-:W-:Y:S05]  /*06a0*/  BRA.DIV ~URZ, `(.L_x_2270) ;  /* 0x0001fc127f007947 */ /* 0x000fea000b800000 */
[----:B------:R2:W3:Y:S01]  /*06b0*/  SHFL.IDX PT, R12, R9, R0, 0x1f ;  /* 0x00001f00090c7589 */ /* 0x0004e200000e0000 */
[----:B------:R-:W-:-:S03]  /*06c0*/  MOV R5, RZ ;  /* 0x000000ff00057202 */ /* 0x000fc60000000f00 */
[----:B------:R2:W4:Y:S04]  /*06d0*/  SHFL.IDX PT, R9, R8, R0, 0x1f ;  /* 0x00001f0008097589 */ /* 0x00052800000e0000 */
.L_x_2515:
[----:B------:R-:W-:Y:S01]  /*06e0*/  ISETP.NE.AND P0, PT, R7, RZ, PT ;  /* 0x000000ff0700720c */ /* 0x000fe20003f05270 */
[----:B------:R-:W-:-:S12]  /*06f0*/  BSSY B0, `(.L_x_2271) ;  /* 0x0000005000007945 */ /* 0x000fd80003800000 */
[----:B------:R-:W-:Y:S05]  /*0700*/  @!P0 BRA `(.L_x_2272) ;  /* 0x0000003000008947 */ /* 0x000fea0003800000 */
[----:B--2---:R-:W-:Y:S01]  /*0710*/  IADD3 R0, R0, -0x1, RZ ;  /* 0xffffffff00007810 */ /* 0x004fe20007ffe0ff */
[----:B------:R-:W-:Y:S05]  /*0720*/  BRA.DIV ~URZ, `(.L_x_2273) ;  /* 0x0001fc727f007947 */ /* 0x000fea000b800000 */
[----:B------:R2:W1:Y:S02]  /*0730*/  SHFL.IDX PT, R5, R4, R0, 0x1f ;  /* 0x00001f0004057589 */ /* 0x00046400000e0000 */
.L_x_2272:
[----:B------:R-:W-:Y:S05]  /*0740*/  BSYNC B0 ;  /* 0x0000000000007941 */ /* 0x000fea0003800000 */
.L_x_2271:
        /* <DEDUP_REMOVED lines=35> */
[----:B------:R-:W-:Y:S02]  /*0980*/  @P2 IADD3 R2, R2, 0x1, RZ ;  /* 0x0000000102022810 */ /* 0x000fe40007ffe0ff */
[----:B-1----:R-:W-:-:S03]  /*0990*/  IADD3 R0, RZ, -R3, RZ ;  /* 0x80000003ff007210 */ /* 0x002fc60007ffe0ff */
[----:B------:R-:W-:Y:S01]  /*09a0*/  IMAD.MOV.U32 R4, RZ, RZ, R2 ;  /* 0x000000ffff047224 */ /* 0x000fe200078e0002 */
[----:B------:R-:W-:-:S03]  /*09b0*/  MOV R2, RZ ;  /* 0x000000ff00027202 */ /* 0x000fc60000000f00 */
[----:B------:R-:W-:Y:S01]  /*09c0*/  @!P1 IMAD.MOV R4, RZ, RZ, -R4 ;  /* 0x000000ffff049224 */ /* 0x000fe200078e0a04 */
[----:B------:R-:W-:Y:S01]  /*09d0*/  @!P0 LOP3.LUT R4, RZ, R12, RZ, 0x33, !PT ;  /* 0x0000000cff048212 */ /* 0x000fe200078e33ff */
[----:B------:R-:W-:Y:S01]  /*09e0*/  IMAD.MOV.U32 R5, RZ, RZ, R0 ;  /* 0x000000ffff057224 */ /* 0x000fe200078e0000 */
[----:B------:R-:W-:Y:S02]  /*09f0*/  IABS R0, R9 ;  /* 0x0000000900007213 */ /* 0x000fe40000000000 */
[----:B------:R-:W-:Y:S01]  /*0a00*/  IABS R7, R4 ;  /* 0x0000000400077213 */ /* 0x000fe20000000000 */
[----:B------:R-:W-:Y:S02]  /*0a10*/  IMAD R5, R5, R8, RZ ;  /* 0x0000000805057224 */ /* 0x000fe400078e02ff */
[----:B------:R-:W-:Y:S02]  /*0a20*/  IMAD.MOV R6, RZ, RZ, -R0 ;  /* 0x000000ffff067224 */ /* 0x000fe400078e0a00 */
        /* <DEDUP_REMOVED lines=23> */
.L_x_2275:
        /* <DEDUP_REMOVED lines=12> */
[----:B-1----:R-:W-:Y:S02]  /*0c60*/  IMAD.MOV R0, RZ, RZ, -R3 ;  /* 0x000000ffff007224 */ /* 0x002fe400078e0a03 */
[----:B------:R-:W-:Y:S02]  /*0c70*/  IMAD.MOV.U32 R2, RZ, RZ, RZ ;  /* 0x000000ffff027224 */ /* 0x000fe400078e00ff */
[----:B------:R-:W-:Y:S01]  /*0c80*/  IMAD.MOV.U32 R4, RZ, RZ, R0 ;  /* 0x000000ffff047224 */ /* 0x000fe200078e0000 */
[----:B------:R-:W-:-:S03]  /*0c90*/  IABS R0, R11 ;  /* 0x0000000b00007213 */ /* 0x000fc60000000000 */
[----:B------:R-:W-:Y:S01]  /*0ca0*/  IMAD R4, R4, R6, RZ ;  /* 0x0000000604047224 */ /* 0x000fe200078e02ff */
[----:B------:R-:W-:-:S03]  /*0cb0*/  MOV R5, R0 ;  /* 0x0000000000057202 */ /* 0x000fc60000000f00 */
        /* <DEDUP_REMOVED lines=15> */
[----:B------:R-:W-:Y:S02]  /*0db0*/  IMAD R10, R7, R4, RZ ;  /* 0x00000004070a7224 */ /* 0x000fe400078e02ff */
[----:B------:R-:W-:-:S03]  /*0dc0*/  IMAD.MOV R4, RZ, RZ, -R4 ;  /* 0x000000ffff047224 */ /* 0x000fc600078e0a04 */
[----:B------:R-:W-:Y:S01]  /*0dd0*/  IADD3 R0, -R10, c[0x0][0x538], RZ ;  /* 0x00014e000a007a10 */ /* 0x000fe20007ffe1ff */
[----:B------:R-:W-:-:S03]  /*0de0*/  IMAD R8, R9, R4, R11 ;  /* 0x0000000409087224 */ /* 0x000fc600078e020b */
[----:B------:R-:W-:-:S04]  /*0df0*/  IMNMX R6, R7, R0, PT ;  /* 0x0000000007067217 */ /* 0x000fc80003800200 */
[-C--:B------:R-:W-:Y:S02]  /*0e00*/  IABS R0, R6.reuse ;  /* 0x0000000600007213 */ /* 0x080fe40000000000 */
[----:B------:R-:W-:-:S03]  /*0e10*/  IABS R9, R6 ;  /* 0x0000000600097213 */ /* 0x000fc60000000000 */
[----:B------:R-:W-:-:S04]  /*0e20*/  IMAD.MOV.U32 R5, RZ, RZ, R0 ;  /* 0x000000ffff057224 */ /* 0x000fc800078e0000 */
[----:B------:R-:W1:Y:S08]  /*0e30*/  I2F.RP R2, R5 ;  /* 0x0000000500027306 */ /* 0x000e700000209400 */
[----:B-1----:R-:W1:Y:S02]  /*0e40*/  MUFU.RCP R2, R2 ;  /* 0x0000000200027308 */ /* 0x002e640000001000 */
[----:B-1----:R-:W-:-:S06]  /*0e50*/  IADD3 R2, R2, 0xffffffe, RZ ;  /* 0x0ffffffe02027810 */ /* 0x002fcc0007ffe0ff */
[----:B------:R-:W1:Y:S02]  /*0e60*/  F2I.FTZ.U32.TRUNC.NTZ R3, R2 ;  /* 0x0000000200037305 */ /* 0x000e64000021f000 */
[----:B-1----:R-:W-:Y:S01]  /*0e70*/  IADD3 R0, RZ, -R3, RZ ;  /* 0x80000003ff007210 */ /* 0x002fe20007ffe0ff */
[----:B------:R-:W-:-:S04]  /*0e80*/  IMAD.MOV.U32 R2, RZ, RZ, RZ ;  /* 0x000000ffff027224 */ /* 0x000fc800078e00ff */
[----:B------:R-:W-:Y:S01]  /*0e90*/  IMAD.MOV.U32 R7, RZ, RZ, R0 ;  /* 0x000000ffff077224 */ /* 0x000fe200078e0000 */
[----:B------:R-:W-:-:S03]  /*0ea0*/  IABS R0, R8 ;  /* 0x0000000800007213 */ /* 0x000fc60000000000 */
[----:B------:R-:W-:Y:S02]  /*0eb0*/  IMAD R7, R7, R5, RZ ;  /* 0x0000000507077224 */ /* 0x000fe400078e02ff */
        /* <DEDUP_REMOVED lines=20> */
.L_x_2276:
[----:B------:R-:W-:Y:S05]  /*1000*/  BSYNC B0 ;  /* 0x0000000000007941 */ /* 0x000fea0003800000 */
.L_x_2274:
[----:B------:R-:W-:-:S04]  /*1010*/  LOP3.LUT R0, RZ, R0, RZ, 0x33, !PT ;  /* 0x00000000ff007212 */ /* 0x000fc800078e33ff */
[----:B------:R-:W-:-:S05]  /*1020*/  IADD3 R0, R0, R12, RZ ;  /* 0x0000000c00007210 */ /* 0x000fca0007ffe0ff */
[----:B------:R2:W-:Y:S01]  /*1030*/  STL [R1+0x15c], R0 ;  /* 0x00015c0001007387 */ /* 0x0005e20000100800 */
[----:B------:R-:W-:Y:S05]  /*1040*/  BRA `(.L_x_2277) ;  /* 0x0000004000007947 */ /* 0x000fea0003800000 */
.L_x_2265:
[----:B------:R-:W-:Y:S01]  /*1050*/  MOV R0, UR5 ;  /* 0x0000000500007c02 */ /* 0x000fe20008000f00 */
[----:B------:R2:W-:Y:S04]  /*1060*/  STL [R1+0x15c], RZ ;  /* 0x00015cff01007387 */ /* 0x0005e80000100800 */
[----:B------:R2:W-:Y:S04]  /*1070*/  STL [R1+0xd4], R0 ;  /* 0x0000d40001007387 */ /* 0x0005e80000100800 */
[----:B------:R2:W-:Y:S02]  /*1080*/  STL [R1+0xa8], RZ ;  /* 0x0000a8ff01007387 */ /* 0x0005e40000100800 */
.L_x_2277:
[----:B------:R-:W3:Y:S04]  /*1090*/  LDL R4, [R1+0x15c] ;  /* 0x00015c0001047983 */ /* 0x000ee80000100800 */
[----:B--2---:R-:W2:Y:S04]  /*10a0*/  LDL R0, [R1+0xd4] ;  /* 0x0000d40001007983 */ /* 0x004ea80000100800 */
[----:B------:R-:W4:Y:S04]  /*10b0*/  LDL R3, [R1+0xa8] ;  /* 0x0000a80001037983 */ /* 0x000f280000100800 */
[----:B-1----:R-:W5:Y:S01]  /*10c0*/  LDL R2, [R1+0xac] ;  /* 0x0000ac0001027983 */ /* 0x002f620000100800 */
[----:B------:R-:W-:Y:S01]  /*10d0*/  ISETP.NE.AND P0, PT, R13, RZ, PT ;  /* 0x000000ff0d00720c */ /* 0x000fe20003f05270 */
[----:B------:R-:W-:Y:S01]  /*10e0*/  WARPSYNC 0xffffffff ;  /* 0xffffffff00007948 */ /* 0x000fe20003800000 */
[----:B---3--:R-:W-:Y:S01]  /*10f0*/  IMAD.MOV.U32 R5, RZ, RZ, R4 ;  /* 0x000000ffff057224 */ /* 0x008fe200078e0004 */
[----:B--2---:R-:W-:Y:S01]  /*1100*/  MOV R4, R0 ;  /* 0x0000000000047202 */ /* 0x004fe20000000f00 */
[----:B----4-:R-:W-:Y:S01]  /*1110*/  IMAD.MOV.U32 R6, RZ, RZ, R3 ;  /* 0x000000ffff067224 */ /* 0x010fe200078e0003 */
[----:B-----5:R-:W-:-:S08]  /*1120*/  MOV R7, R2 ;  /* 0x0000000200077202 */ /* 0x020fd00000000f00 */
[----:B------:R1:W-:Y:S04]  /*1130*/  @!P0 STS.128 [0x20080], R4 ;  /* 0x02008004ff008388 */ /* 0x0003e80000000c00 */
[----:B------:R-:W-:Y:S06]  /*1140*/  BAR.ARV 0x5, 0x100 ;  /* 0x0144000000007b1d */ /* 0x000fec0000002000 */
.L_x_2263:
[----:B--23--:R-:W2:Y:S02]  /*1150*/  LDL R0, [R1+0xac] ;  /* 0x0000ac0001007983 */ /* 0x00cea40000100800 */
[----:B--2---:R-:W-:-:S13]  /*1160*/  ISETP.GE.AND P0, PT, R0, c[0x0][0x53c], PT ;  /* 0x00014f0000007a0c */ /* 0x004fda0003f06270 */
[----:B------:R-:W-:Y:S05]  /*1170*/  @P0 EXIT ;  /* 0x000000000000094d */ /* 0x000fea0003800000 */
[----:B------:R-:W2:Y:S01]  /*1180*/  S2R R18, SR_TID.X ;  /* 0x0000000000127919 */ /* 0x000ea20000002100 */
[----:B------:R-:W-:Y:S01]  /*1190*/  IMAD.MOV.U32 R194, RZ, RZ, 0x20 ;  /* 0x00000020ffc27424 */ /* 0x000fe200078e00ff */
[----:B------:R-:W-:Y:S01]  /*11a0*/  ULDC UR7, c[0x0][0x20] ;  /* 0x0000080000077ab9 */ /* 0x000fe20000000800 */
[----:B------:R-:W-:Y:S01]  /*11b0*/  IMAD.MOV.U32 R195, RZ, RZ, 0x40 ;  /* 0x00000040ffc37424 */ /* 0x000fe200078e00ff */
[----:B------:R-:W-:Y:S02]  /*11c0*/  UIADD3 UR7, UP0, UR4, UR7, URZ ;  /* 0x0000000704077290 */ /* 0x000fe4000ff1e03f */
[----:B------:R-:W-:Y:S02]  /*11d0*/  ULDC UR6, c[0x0][0x24] ;  /* 0x0000090000067ab9 */ /* 0x000fe40000000800 */
[----:B------:R-:W-:Y:S01]  /*11e0*/  UIADD3.X UR6, URZ, UR6, URZ, UP0, !UPT ;  /* 0x000000063f067290 */ /* 0x000fe200087fe43f */
[----:B--2---:R-:W-:-:S04]  /*11f0*/  SHF.R.S32.HI R12, RZ, 0x1f, R18 ;  /* 0x0000001fff0c7819 */ /* 0x004fc80000011412 */
[CC--:B------:R-:W-:Y:S02]  /*1200*/  LEA.HI R3, R12.reuse, R18.reuse, RZ, 0x4 ;  /* 0x000000120c037211 */ /* 0x0c0fe400078f20ff */
[----:B-1----:R-:W-:Y:S02]  /*1210*/  LEA.HI R6, R12, R18, RZ, 0x2 ;  /* 0x000000120c067211 */ /* 0x002fe400078f10ff */
        /* <DEDUP_REMOVED lines=12> */
[C---:B------:R-:W-:Y:S01]  /*12e0*/  LOP3.LUT R3, R193.reuse, 0xfffffff8, RZ, 0xc0, !PT ;  /* 0xfffffff8c1037812 */ /* 0x040fe200078ec0ff */
[----:B------:R-:W-:Y:S01]  /*12f0*/  IMAD.SHL.U32 R193, R193, 0x40, RZ ;  /* 0x00000040c1c17824 */ /* 0x000fe200078e00ff */
[CC--:B------:R-:W-:Y:S01]  /*1300*/  LEA.HI R5, R12.reuse, R18.reuse, RZ, 0x5 ;  /* 0x000000120c057211 */ /* 0x0c0fe200078f28ff */
[----:B------:R-:W-:Y:S01]  /*1310*/  IMAD.IADD R0, R7, 0x1, -R4 ;  /* 0x0000000107007824 */ /* 0x000fe200078e0a04 */
[----:B------:R-:W-:Y:S01]  /*1320*/  LEA.HI R145, R12, R18, RZ, 0x3 ;  /* 0x000000120c917211 */ /* 0x000fe200078f18ff */
[----:B------:R-:W-:Y:S01]  /*1330*/  IMAD.IADD R9, R2, 0x1, -R3 ;  /* 0x0000000102097824 */ /* 0x000fe200078e0a03 */
[--C-:B------:R-:W-:Y:S02]  /*1340*/  SHF.R.S32.HI R7, RZ, 0x5, R5.reuse ;  /* 0x00000005ff077819 */ /* 0x100fe40000011405 */
[----:B------:R-:W-:Y:S02]  /*1350*/  SHF.R.S32.HI R4, RZ, 0x1f, R5 ;  /* 0x0000001fff047819 */ /* 0x000fe40000011405 */
[----:B------:R-:W-:-:S02]  /*1360*/  LOP3.LUT R2, R6, 0xfffffffc, RZ, 0xc0, !PT ;  /* 0xfffffffc06027812 */ /* 0x000fc400078ec0ff */
[----:B------:R-:W-:Y:S02]  /*1370*/  LOP3.LUT R146, R145, 0xfffffff8, RZ, 0xc0, !PT ;  /* 0xfffffff891927812 */ /* 0x000fe400078ec0ff */
[----:B------:R-:W-:Y:S01]  /*1380*/  LEA.HI R4, R4, R7, RZ, 0x3 ;  /* 0x0000000704047211 */ /* 0x000fe200078f18ff */
[C---:B------:R-:W-:Y:S01]  /*1390*/  IMAD.IADD R2, R18.reuse, 0x1, -R2 ;  /* 0x0000000112027824 */ /* 0x040fe200078e0a02 */
[----:B------:R-:W-:Y:S01]  /*13a0*/  LOP3.LUT R5, R5, 0xffffffe0, RZ, 0xc0, !PT ;  /* 0xffffffe005057812 */ /* 0x000fe200078ec0ff */
[----:B------:R-:W-:Y:S01]  /*13b0*/  IMAD.IADD R146, R18, 0x1, -R146 ;  /* 0x0000000112927824 */ /* 0x000fe200078e0a92 */
[----:B------:R-:W-:Y:S02]  /*13c0*/  LOP3.LUT R4, R4, 0xffffff8, RZ, 0xc0, !PT ;  /* 0x0ffffff804047812 */ /* 0x000fe400078ec0ff */
[----:B------:R-:W-:Y:S01]  /*13d0*/  LEA.HI R6, R2, R2, RZ, 0x1 ;  /* 0x0000000202067211 */ /* 0x000fe200078f08ff */
[----:B------:R-:W-:Y:S01]  /*13e0*/  IMAD.SHL.U32 R3, R146, 0x40, RZ ;  /* 0x0000004092037824 */ /* 0x000fe200078e00ff */
[----:B------:R-:W-:Y:S01]  /*13f0*/  LOP3.LUT P3, RZ, R0, 0x2, RZ, 0xc0, !PT ;  /* 0x0000000200ff7812 */ /* 0x000fe2000786c0ff */
[----:B------:R-:W-:Y:S01]  /*1400*/  IMAD.IADD R8, R7, 0x1, -R4 ;  /* 0x0000000107087824 */ /* 0x000fe200078e0a04 */
[----:B------:R-:W-:Y:S01]  /*1410*/  LOP3.LUT R4, R6, 0x1ffffffe, RZ, 0xc0, !PT ;  /* 0x1ffffffe06047812 */ /* 0x000fe200078ec0ff */
[----:B------:R-:W-:Y:S01]  /*1420*/  IMAD.IADD R17, R18, 0x1, -R5 ;  /* 0x0000000112117824 */ /* 0x000fe200078e0a05 */
[----:B------:R-:W-:Y:S01]  /*1430*/  LOP3.LUT R3, R3, 0x1c0, RZ, 0xc0, !PT ;  /* 0x000001c003037812 */ /* 0x000fe200078ec0ff */
[----:B------:R-:W-:Y:S01]  /*1440*/  IMAD.SHL.U32 R7, R7, 0x400, RZ ;  /* 0x0000040007077824 */ /* 0x000fe200078e00ff */
[----:B------:R-:W-:Y:S01]  /*1450*/  LOP3.LUT P0, RZ, R0, 0x4, RZ, 0xc0, !PT ;  /* 0x0000000400ff7812 */ /* 0x000fe2000780c0ff */
[C---:B------:R-:W-:Y:S01]  /*1460*/  IMAD.IADD R13, R2.reuse, 0x1, -R4 ;  /* 0x00000001020d7824 */ /* 0x040fe200078e0a04 */
[----:B------:R-:W-:Y:S01]  /*1470*/  LOP3.LUT R5, R3, 0x8, R145, 0xf8, !PT ;  /* 0x0000000803057812 */ /* 0x000fe200078ef891 */
[----:B------:R-:W-:Y:S01]  /*1480*/  IMAD R6, R2, 0x2, R7 ;  /* 0x0000000202067824 */ /* 0x000fe200078e0207 */
[----:B------:R-:W-:Y:S01]  /*1490*/  SHF.R.U32.HI R3, RZ, 0x3, R3 ;  /* 0x00000003ff037819 */ /* 0x000fe20000011603 */
[----:B------:R-:W-:Y:S01]  /*14a0*/  IMAD.SHL.U32 R2, R0, 0x40, RZ ;  /* 0x0000004000027824 */ /* 0x000fe200078e00ff */
[----:B------:R-:W-:Y:S01]  /*14b0*/  SHF.R.S32.HI R10, RZ, 0x1f, R17 ;  /* 0x0000001fff0a7819 */ /* 0x000fe20000011411 */
[----:B------:R-:W-:Y:S01]  /*14c0*/  IMAD.SHL.U32 R4, R11, 0x8, RZ ;  /* 0x000000080b047824 */ /* 0x000fe200078e00ff */
[----:B------:R-:W-:Y:S01]  /*14d0*/  LOP3.LUT R192, R5, R3, RZ, 0x3c, !PT ;  /* 0x0000000305c07212 */ /* 0x000fe200078e3cff */
[----:B------:R-:W-:Y:S01]  /*14e0*/  IMAD.SHL.U32 R140, R146, 0x8, RZ ;  /* 0x00000008928c7824 */ /* 0x000fe200078e00ff */
[----:B------:R-:W-:Y:S01]  /*14f0*/  LEA.HI R10, R10, R17, RZ, 0x2 ;  /* 0x000000110a0a7211 */ /* 0x000fe200078f10ff */
[----:B------:R-:W-:Y:S01]  /*1500*/  IMAD.SHL.U32 R142, R146, 0x4, RZ ;  /* 0x00000004928e7824 */ /* 0x000fe200078e00ff */
[----:B------:R-:W-:Y:S01]  /*1510*/  LOP3.LUT R5, R0, 0x1, RZ, 0xc0, !PT ;  /* 0x0000000100057812 */ /* 0x000fe200078ec0ff */
[----:B------:R-:W-:Y:S01]  /*1520*/  IMAD.SHL.U32 R0, R9, 0x40, RZ ;  /* 0x0000004009007824 */ /* 0x000fe200078e00ff */
[----:B------:R-:W-:Y:S01]  /*1530*/  LOP3.LUT R2, R2, 0x1c0, RZ, 0xc0, !PT ;  /* 0x000001c002027812 */ /* 0x000fe200078ec0ff */
[----:B------:R-:W-:Y:S01]  /*1540*/  IMAD R192, R11, 0x200, R192 ;  /* 0x000002000bc07824 */ /* 0x000fe200078e02c0 */
[----:B------:R-:W-:-:S02]  /*1550*/  SHF.R.S32.HI R3, RZ, 0x2, R10 ;  /* 0x00000002ff037819 */ /* 0x000fc4000001140a */
[----:B------:R-:W-:Y:S02]  /*1560*/  LEA.HI R2, R2, R2, RZ, 0x1d ;  /* 0x0000000202027211 */ /* 0x000fe400078fe8ff */
[----:B------:R-:W-:Y:S01]  /*1570*/  LOP3.LUT R0, R0, 0x1c0, RZ, 0xc0, !PT ;  /* 0x000001c000007812 */ /* 0x000fe200078ec0ff */
[----:B------:R-:W-:Y:S01]  /*1580*/  IMAD R16, R8, 0x10, R3 ;  /* 0x0000001008107824 */ /* 0x000fe200078e0203 */
[----:B------:R-:W-:Y:S01]  /*1590*/  ISETP.NE.U32.AND P4, PT, R5, 0x1, PT ;  /* 0x000000010500780c */ /* 0x000fe20003f85070 */
[----:B------:R-:W-:Y:S01]  /*15a0*/  IMAD.IADD R3, R6, 0x1, R2 ;  /* 0x0000000106037824 */ /* 0x000fe200078e0202 */
[----:B------:R-:W-:Y:S02]  /*15b0*/  LOP3.LUT R2, R0, 0x8, R4, 0xf8, !PT ;  /* 0x0000000800027812 */ /* 0x000fe400078ef804 */
[----:B------:R-:W-:Y:S01]  /*15c0*/  SHF.R.U32.HI R0, RZ, 0x3, R0 ;  /* 0x00000003ff007819 */ /* 0x000fe20000011600 */
[----:B------:R-:W-:Y:S01]  /*15d0*/  IMAD.SHL.U32 R15, R3, 0x2, RZ ;  /* 0x00000002030f7824 */ /* 0x000fe200078e00ff */
[----:B------:R-:W-:Y:S01]  /*15e0*/  LOP3.LUT R193, R193, 0xfffffe00, RZ, 0xc0, !PT ;  /* 0xfffffe00c1c17812 */ /* 0x000fe200078ec0ff */
[----:B------:R-:W-:Y:S01]  /*15f0*/  STL [R1+0x1e0], R16 ;  /* 0x0001e01001007387 */ /* 0x000fe20000100800 */
[----:B------:R-:W-:-:S02]  /*1600*/  LOP3.LUT R0, R2, R0, RZ, 0x3c, !PT ;  /* 0x0000000002007212 */ /* 0x000fc400078e3cff */
[----:B------:R-:W-:Y:S01]  /*1610*/  SHF.R.S32.HI R145, RZ, 0x3, R145 ;  /* 0x00000003ff917819 */ /* 0x000fe20000011491 */
[----:B------:R-:W-:Y:S01]  /*1620*/  STL [R1+0xb4], R15 ;  /* 0x0000b40f01007387 */ /* 0x000fe20000100800 */
[CC--:B------:R-:W-:Y:S02]  /*1630*/  IADD3 R197, R0.reuse, R193.reuse, R7 ;  /* 0x000000c100c57210 */ /* 0x0c0fe40007ffe007 */
[----:B------:R-:W-:Y:S01]  /*1640*/  LOP3.LUT R193, R0, R193, RZ, 0xfc, !PT ;  /* 0x000000c100c17212 */ /* 0x000fe200078efcff */
[----:B------:R-:W-:Y:S01]  /*1650*/  IMAD.SHL.U32 R0, R145, 0x40, RZ ;  /* 0x0000004091007824 */ /* 0x000fe200078e00ff */
[----:B------:R-:W-:Y:S02]  /*1660*/  IADD3 R2, R15, 0x80, RZ ;  /* 0x000000800f027810 */ /* 0x000fe40007ffe0ff */
[----:B------:R-:W-:Y:S02]  /*1670*/  IADD3 R3, R145, 0x20, RZ ;  /* 0x0000002091037810 */ /* 0x000fe40007ffe0ff */
[----:B------:R-:W-:-:S02]  /*1680*/  IADD3 R14, R15, 0x70, RZ ;  /* 0x000000700f0e7810 */ /* 0x000fc40007ffe0ff */
[----:B------:R-:W-:Y:S02]  /*1690*/  @P4 IADD3 R14, R2, 0x10, RZ ;  /* 0x00000010020e4810 */ /* 0x000fe40007ffe0ff */
[----:B------:R-:W-:Y:S02]  /*16a0*/  LEA.HI R7, R12, R18, RZ, 0x6 ;  /* 0x000000120c077211 */ /* 0x000fe400078f30ff */
[----:B------:R-:W-:Y:S01]  /*16b0*/  LOP3.LUT R2, R0, 0x1c0, RZ, 0xc0, !PT ;  /* 0x000001c000027812 */ /* 0x000fe200078ec0ff */
[----:B------:R-:W-:Y:S01]  /*16c0*/  IMAD.SHL.U32 R0, R3, 0x40, RZ ;  /* 0x0000004003007824 */ /* 0x000fe200078e00ff */
[----:B------:R-:W-:Y:S01]  /*16d0*/  SHF.R.S32.HI R12, RZ, 0x1f, R3 ;  /* 0x0000001fff0c7819 */ /* 0x000fe20000011403 */
[----:B------:R-:W-:Y:S01]  /*16e0*/  IMAD.SHL.U32 R7, R7, 0x8, RZ ;  /* 0x0000000807077824 */ /* 0x000fe200078e00ff */
[----:B------:R-:W-:Y:S01]  /*16f0*/  R2P PR, R9, 0x6 ;  /* 0x0000000609007804 */ /* 0x000fe20000000000 */
[----:B------:R-:W-:Y:S01]  /*1700*/  STL [R1+0xb8], R14 ;  /* 0x0000b80e01007387 */ /* 0x000fe20000100800 */
[----:B------:R-:W-:-:S02]  /*1710*/  LEA.HI R12, R12, R3, RZ, 0x3 ;  /* 0x000000030c0c7211 */ /* 0x000fc400078f18ff */
[----:B------:R-:W-:Y:S02]  /*1720*/  LOP3.LUT R3, R0, 0x1c0, RZ, 0xc0, !PT ;  /* 0x000001c000037812 */ /* 0x000fe400078ec0ff */
[----:B------:R-:W-:Y:S01]  /*1730*/  LOP3.LUT R0, R2, 0x38, R140, 0xf8, !PT ;  /* 0x0000003802007812 */ /* 0x000fe200078ef88c */
[----:B------:R-:W-:Y:S01]  /*1740*/  IMAD.SHL.U32 R12, R12, 0x40, RZ ;  /* 0x000000400c0c7824 */ /* 0x000fe200078e00ff */
[----:B------:R-:W-:Y:S02]  /*1750*/  SHF.R.U32.HI R3, RZ, 0x3, R2 ;  /* 0x00000003ff037819 */ /* 0x000fe40000011602 */
[----:B------:R-:W-:Y:S02]  /*1760*/  LOP3.LUT R2, R10, 0x7ffffffc, RZ, 0xc0, !PT ;  /* 0x7ffffffc0a027812 */ /* 0x000fe400078ec0ff */
[----:B------:R-:W-:Y:S02]  /*1770*/  LOP3.LUT R4, R0, R3, RZ, 0x3c, !PT ;  /* 0x0000000300047212 */ /* 0x000fe400078e3cff */
[----:B------:R-:W-:Y:S01]  /*1780*/  LOP3.LUT R7, R7, 0xfffffe00, RZ, 0xc0, !PT ;  /* 0xfffffe0007077812 */ /* 0x000fe200078ec0ff */
[----:B------:R-:W-:Y:S01]  /*1790*/  IMAD.IADD R3, R17, 0x1, -R2 ;  /* 0x0000000111037824 */ /* 0x000fe200078e0a02 */
[----:B------:R-:W-:Y:S01]  /*17a0*/  IADD3 R144, R140, 0x40, RZ ;  /* 0x000000408c907810 */ /* 0x000fe20007ffe0ff */
[----:B------:R1:W-:Y:S01]  /*17b0*/  STL [R1+0x1dc], R4 ;  /* 0x0001dc0401007387 */ /* 0x0003e20000100800 */
[----:B------:R-:W-:-:S02]  /*17c0*/  LOP3.LUT R245, R4, R7, RZ, 0xfc, !PT ;  /* 0x0000000704f57212 */ /* 0x000fc400078efcff */
[C---:B------:R-:W-:Y:S02]  /*17d0*/  SEL R2, R194.reuse, 0xffffffe0, !P3 ;  /* 0xffffffe0c2027807 */ /* 0x040fe40005800000 */
[----:B------:R-:W-:Y:S01]  /*17e0*/  SHF.R.S32.HI R0, RZ, 0x1f, R144 ;  /* 0x0000001fff007819 */ /* 0x000fe20000011490 */
[----:B------:R-:W-:Y:S01]  /*17f0*/  IMAD.SHL.U32 R245, R245, 0x2, RZ ;  /* 0x00000002f5f57824 */ /* 0x000fe200078e00ff */
[----:B------:R-:W-:Y:S02]  /*1800*/  SEL R194, R194, 0xffffffe0, !P1 ;  /* 0xffffffe0c2c27807 */ /* 0x000fe40004800000 */
[----:B------:R-:W-:Y:S02]  /*1810*/  LEA.HI R238, R0, R144, RZ, 0x3 ;  /* 0x0000009000ee7211 */ /* 0x000fe400078f18ff */
[----:B------:R-:W-:Y:S02]  /*1820*/  SEL R0, R195, 0xffffffc0, !P0 ;  /* 0xffffffc0c3007807 */ /* 0x000fe40004000000 */
[----:B------:R-:W-:-:S02]  /*1830*/  LEA R197, R197, 0x10080, 0x1 ;  /* 0x00010080c5c57811 */ /* 0x000fc400078e08ff */
[----:B------:R-:W-:Y:S02]  /*1840*/  LEA R193, R193, 0x4080, 0x1 ;  /* 0x00004080c1c17811 */ /* 0x000fe400078e08ff */
[----:B------:R-:W-:Y:S01]  /*1850*/  SEL R195, R195, 0xffffffc0, !P2 ;  /* 0xffffffc0c3c37807 */ /* 0x000fe20005000000 */
[C---:B------:R-:W-:Y:S01]  /*1860*/  IMAD.IADD R198, R197.reuse, 0x1, R194 ;  /* 0x00000001c5c67824 */ /* 0x040fe200078e02c2 */
[----:B------:R-:W-:Y:S01]  /*1870*/  IADD3 R228, R140, 0x80, RZ ;  /* 0x000000808ce47810 */ /* 0x000fe20007ffe0ff */
[----:B------:R-:W-:Y:S01]  /*1880*/  IMAD.IADD R194, R194, 0x1, R193 ;  /* 0x00000001c2c27824 */ /* 0x000fe200078e02c1 */
[----:B------:R-:W-:Y:S01]  /*1890*/  IADD3 R229, R140, 0xc0, RZ ;  /* 0x000000c08ce57810 */ /* 0x000fe20007ffe0ff */
[----:B------:R-:W-:Y:S01]  /*18a0*/  IMAD.IADD R200, R197, 0x1, R195 ;  /* 0x00000001c5c87824 */ /* 0x000fe200078e02c3 */
[----:B------:R-:W-:Y:S01]  /*18b0*/  LOP3.LUT R238, R238, 0xfffffff8, RZ, 0xc0, !PT ;  /* 0xfffffff8eeee7812 */ /* 0x000fe200078ec0ff */
[----:B------:R-:W-:Y:S01]  /*18c0*/  IMAD.IADD R196, R195, 0x1, R193 ;  /* 0x00000001c3c47824 */ /* 0x000fe200078e02c1 */
[----:B------:R-:W-:Y:S01]  /*18d0*/  SHF.R.S32.HI R141, RZ, 0x1f, R140 ;  /* 0x0000001fff8d7819 */ /* 0x000fe2000001148c */
[----:B-1----:R-:W-:Y:S01]  /*18e0*/  IMAD.SHL.U32 R4, R3, 0x2, RZ ;  /* 0x0000000203047824 */ /* 0x002fe200078e00ff */
[----:B------:R-:W-:Y:S01]  /*18f0*/  SHF.R.S32.HI R250, RZ, 0x1f, R228 ;  /* 0x0000001ffffa7819 */ /* 0x000fe200000114e4 */
[----:B------:R-:W-:Y:S01]  /*1900*/  IMAD R3, R13, 0x8, R16 ;  /* 0x000000080d037824 */ /* 0x000fe200078e0210 */
[----:B------:R-:W-:Y:S01]  /*1910*/  SHF.R.S32.HI R249, RZ, 0x1f, R229 ;  /* 0x0000001ffff97819 */ /* 0x000fe200000114e5 */
[----:B------:R-:W-:Y:S01]  /*1920*/  IMAD.IADD R199, R198, 0x1, R195 ;  /* 0x00000001c6c77824 */ /* 0x000fe200078e02c3 */
[C---:B------:R-:W-:Y:S01]  /*1930*/  IADD3 R38, R4.reuse, 0x8, RZ ;  /* 0x0000000804267810 */ /* 0x040fe20007ffe0ff */
[----:B------:R-:W-:Y:S01]  /*1940*/  STL [R1+0x158], R4 ;  /* 0x0001580401007387 */ /* 0x000fe20000100800 */
[C---:B------:R-:W-:Y:S01]  /*1950*/  IADD3 R36, R4.reuse, 0x18, RZ ;  /* 0x0000001804247810 */ /* 0x040fe20007ffe0ff */
[----:B------:R-:W-:Y:S01]  /*1960*/  IMAD.IADD R195, R195, 0x1, R194 ;  /* 0x00000001c3c37824 */ /* 0x000fe200078e02c2 */
[----:B------:R-:W-:Y:S01]  /*1970*/  SHF.R.S32.HI R13, RZ, 0x1f, R38 ;  /* 0x0000001fff0d7819 */ /* 0x000fe20000011426 */
        /* <DEDUP_REMOVED lines=19> */
[----:B-1----:R-:W-:-:S02]  /*1ab0*/  IADD3 R3, R4, 0xe8, RZ ;  /* 0x000000e804037810 */ /* 0x002fc40007ffe0ff */
[C---:B------:R-:W-:Y:S01]  /*1ac0*/  IADD3 R35, R4.reuse, 0x20, RZ ;  /* 0x0000002004237810 */ /* 0x040fe20007ffe0ff */
[----:B------:R-:W-:Y:S01]  /*1ad0*/  STL [R1+0x100], R9 ;  /* 0x0001000901007387 */ /* 0x000fe20000100800 */
[----:B--2---:R-:W-:Y:S02]  /*1ae0*/  SHF.R.S32.HI R13, RZ, 0x1f, R36 ;  /* 0x0000001fff0d7819 */ /* 0x004fe40000011424 */
        /* <DEDUP_REMOVED lines=23> */
[----:B-1----:R-:W-:-:S02]  /*1c60*/  SHF.R.S32.HI R13, RZ, 0x1f, R33 ;  /* 0x0000001fff0d7819 */ /* 0x002fc40000011421 */
[----:B------:R-:W-:Y:S01]  /*1c70*/  LOP3.LUT R12, R12, 0xfffffe00, RZ, 0xc0, !PT ;  /* 0xfffffe000c0c7812 */ /* 0x000fe200078ec0ff */
[----:B------:R-:W-:Y:S01]  /*1c80*/  STL [R1+0xf0], R5 ;  /* 0x0000f00501007387 */ /* 0x000fe20000100800 */
[----:B------:R-:W-:Y:S02]  /*1c90*/  LEA R192, R192, 0xa080, 0x1 ;  /* 0x0000a080c0c07811 */ /* 0x000fe400078e08ff */
[----:B------:R-:W-:Y:S01]  /*1ca0*/  SHF.R.S32.HI R248, RZ, 0x1f, R238 ;  /* 0x0000001ffff87819 */ /* 0x000fe200000114ee */
[----:B------:R1:W-:Y:S01]  /*1cb0*/  STL [R1+0x1c4], R13 ;  /* 0x0001c40d01007387 */ /* 0x0003e20000100800 */
[----:B--2---:R-:W-:-:S03]  /*1cc0*/  SHF.R.S32.HI R6, RZ, 0x1f, R6 ;  /* 0x0000001fff067819 */ /* 0x004fc60000011406 */
[----:B------:R-:W-:Y:S01]  /*1cd0*/  STL [R1+0xec], R4 ;  /* 0x0000ec0401007387 */ /* 0x000fe20000100800 */
[----:B---3--:R-:W-:-:S03]  /*1ce0*/  SHF.R.S32.HI R37, RZ, 0x1f, R37 ;  /* 0x0000001fff257819 */ /* 0x008fc60000011425 */
[----:B------:R2:W-:Y:S01]  /*1cf0*/  STL [R1+0x16c], R6 ;  /* 0x00016c0601007387 */ /* 0x0005e20000100800 */
[----:B----4-:R-:W-:-:S03]  /*1d00*/  SHF.R.S32.HI R35, RZ, 0x1f, R35 ;  /* 0x0000001fff237819 */ /* 0x010fc60000011423 */
[----:B------:R3:W-:Y:S01]  /*1d10*/  STL [R1+0x140], R31 ;  /* 0x0001401f01007387 */ /* 0x0007e20000100800 */
[----:B-----5:R-:W-:-:S03]  /*1d20*/  SHF.R.S32.HI R34, RZ, 0x1f, R34 ;  /* 0x0000001fff227819 */ /* 0x020fc60000011422 */
[----:B------:R4:W-:Y:S01]  /*1d30*/  STL [R1+0x138], R29 ;  /* 0x0001381d01007387 */ /* 0x0009e20000100800 */
[----:B------:R-:W-:-:S03]  /*1d40*/  SHF.R.S32.HI R32, RZ, 0x1f, R32 ;  /* 0x0000001fff207819 */ /* 0x000fc60000011420 */
[----:B------:R5:W-:Y:S04]  /*1d50*/  STL [R1+0xe0], R28 ;  /* 0x0000e01c01007387 */ /* 0x000be80000100800 */
[----:B------:R5:W-:Y:S01]  /*1d60*/  STL [R1+0x130], R26 ;  /* 0x0001301a01007387 */ /* 0x000be20000100800 */
[----:B-1----:R-:W-:-:S03]  /*1d70*/  SHF.R.S32.HI R13, RZ, 0x1f, R30 ;  /* 0x0000001fff0d7819 */ /* 0x002fc6000001141e */
[----:B------:R1:W-:Y:S04]  /*1d80*/  STL [R1+0x12c], R25 ;  /* 0x00012c1901007387 */ /* 0x0003e80000100800 */
[----:B------:R1:W-:Y:S01]  /*1d90*/  STL [R1+0x1b8], R13 ;  /* 0x0001b80d01007387 */ /* 0x0003e20000100800 */
[----:B--2---:R-:W-:Y:S02]  /*1da0*/  SHF.R.S32.HI R6, RZ, 0x1f, R5 ;  /* 0x0000001fff067819 */ /* 0x004fe40000011405 */
[----:B------:R-:W-:Y:S01]  /*1db0*/  SHF.R.S32.HI R5, RZ, 0x1f, R4 ;  /* 0x0000001fff057819 */ /* 0x000fe20000011404 */
[----:B------:R2:W-:Y:S01]  /*1dc0*/  STL [R1+0x124], R23 ;  /* 0x0001241701007387 */ /* 0x0005e20000100800 */
[----:B------:R-:W-:Y:S01]  /*1dd0*/  IMAD.IADD R4, R15, 0x1, R0 ;  /* 0x000000010f047824 */ /* 0x000fe200078e0200 */
[----:B---3--:R-:W-:-:S02]  /*1de0*/  SHF.R.S32.HI R31, RZ, 0x1f, R31 ;  /* 0x0000001fff1f7819 */ /* 0x008fc4000001141f */
[----:B------:R3:W-:Y:S01]  /*1df0*/  STL [R1+0x120], R22 ;  /* 0x0001201601007387 */ /* 0x0007e20000100800 */
[----:B----4-:R-:W-:-:S03]  /*1e00*/  SHF.R.S32.HI R29, RZ, 0x1f, R29 ;  /* 0x0000001fff1d7819 */ /* 0x010fc6000001141d */
[----:B------:R4:W-:Y:S01]  /*1e10*/  STL [R1+0x118], R20 ;  /* 0x0001181401007387 */ /* 0x0009e20000100800 */
[----:B-----5:R-:W-:-:S03]  /*1e20*/  SHF.R.S32.HI R28, RZ, 0x1f, R28 ;  /* 0x0000001fff1c7819 */ /* 0x020fc6000001141c */
[----:B------:R5:W-:Y:S01]  /*1e30*/  STL [R1+0xdc], R19 ;  /* 0x0000dc1301007387 */ /* 0x000be20000100800 */
[----:B------:R-:W-:-:S03]  /*1e40*/  SHF.R.S32.HI R26, RZ, 0x1f, R26 ;  /* 0x0000001fff1a7819 */ /* 0x000fc6000001141a */
[----:B------:R5:W-:Y:S01]  /*1e50*/  STL [R1+0x110], R17 ;  /* 0x0001101101007387 */ /* 0x000be20000100800 */
[----:B-1----:R-:W-:-:S03]  /*1e60*/  SHF.R.S32.HI R25, RZ, 0x1f, R25 ;  /* 0x0000001fff197819 */ /* 0x002fc60000011419 */
[----:B------:R1:W-:Y:S01]  /*1e70*/  STL [R1+0x10c], R16 ;  /* 0x00010c1001007387 */ /* 0x0003e20000100800 */
[----:B------:R-:W-:-:S03]  /*1e80*/  SHF.R.S32.HI R13, RZ, 0x1f, R27 ;  /* 0x0000001fff0d7819 */ /* 0x000fc6000001141b */
[----:B------:R-:W-:Y:S01]  /*1e90*/  STL [R1+0x13c], R30 ;  /* 0x00013c1e01007387 */ /* 0x000fe20000100800 */
[----:B--2---:R-:W-:-:S03]  /*1ea0*/  SHF.R.S32.HI R23, RZ, 0x1f, R23 ;  /* 0x0000001fff177819 */ /* 0x004fc60000011417 */
[----:B------:R2:W-:Y:S01]  /*1eb0*/  STL [R1+0x1ac], R13 ;  /* 0x0001ac0d01007387 */ /* 0x0005e20000100800 */
[----:B---3--:R-:W-:-:S03]  /*1ec0*/  SHF.R.S32.HI R22, RZ, 0x1f, R22 ;  /* 0x0000001fff167819 */ /* 0x008fc60000011416 */
[----:B------:R-:W-:Y:S01]  /*1ed0*/  STL [R1+0x134], R27 ;  /* 0x0001341b01007387 */ /* 0x000fe20000100800 */
[----:B----4-:R-:W-:-:S03]  /*1ee0*/  SHF.R.S32.HI R20, RZ, 0x1f, R20 ;  /* 0x0000001fff147819 */ /* 0x010fc60000011414 */
[----:B------:R-:W-:Y:S01]  /*1ef0*/  STL [R1+0x128], R24 ;  /* 0x0001281801007387 */ /* 0x000fe20000100800 */
[----:B-----5:R-:W-:-:S03]  /*1f00*/  SHF.R.S32.HI R19, RZ, 0x1f, R19 ;  /* 0x0000001fff137819 */ /* 0x020fc60000011413 */
[----:B------:R-:W-:Y:S01]  /*1f10*/  STL [R1+0x11c], R21 ;  /* 0x00011c1501007387 */ /* 0x000fe20000100800 */
[----:B------:R-:W-:-:S03]  /*1f20*/  SHF.R.S32.HI R17, RZ, 0x1f, R17 ;  /* 0x0000001fff117819 */ /* 0x000fc60000011411 */
[----:B------:R-:W-:Y:S01]  /*1f30*/  STL [R1+0x114], R18 ;  /* 0x0001141201007387 */ /* 0x000fe20000100800 */
[----:B-1----:R-:W-:-:S03]  /*1f40*/  SHF.R.S32.HI R16, RZ, 0x1f, R16 ;  /* 0x0000001fff107819 */ /* 0x002fc60000011410 */
[----:B------:R-:W-:Y:S04]  /*1f50*/  STL [R1+0x1d4], R37 ;  /* 0x0001d42501007387 */ /* 0x000fe80000100800 */
[----:B------:R-:W-:Y:S01]  /*1f60*/  STL [R1+0x1cc], R35 ;  /* 0x0001cc2301007387 */ /* 0x000fe20000100800 */
[----:B--2---:R-:W-:-:S03]  /*1f70*/  SHF.R.S32.HI R13, RZ, 0x1f, R24 ;  /* 0x0000001fff0d7819 */ /* 0x004fc60000011418 */
[----:B------:R-:W-:Y:S04]  /*1f80*/  STL [R1+0x1c8], R34 ;  /* 0x0001c82201007387 */ /* 0x000fe80000100800 */
[----:B------:R1:W-:Y:S04]  /*1f90*/  STL [R1+0x1a0], R13 ;  /* 0x0001a00d01007387 */ /* 0x0003e80000100800 */
[----:B------:R-:W-:Y:S04]  /*1fa0*/  STL [R1+0x1c0], R32 ;  /* 0x0001c02001007387 */ /* 0x000fe80000100800 */
[----:B------:R-:W-:Y:S04]  /*1fb0*/  STL [R1+0x1bc], R31 ;  /* 0x0001bc1f01007387 */ /* 0x000fe80000100800 */
[----:B------:R-:W-:Y:S04]  /*1fc0*/  STL [R1+0x1b4], R29 ;  /* 0x0001b41d01007387 */ /* 0x000fe80000100800 */
[----:B------:R-:W-:Y:S04]  /*1fd0*/  STL [R1+0x1b0], R28 ;  /* 0x0001b01c01007387 */ /* 0x000fe80000100800 */
[----:B------:R-:W-:Y:S04]  /*1fe0*/  STL [R1+0x1a8], R26 ;  /* 0x0001a81a01007387 */ /* 0x000fe80000100800 */
[----:B------:R-:W-:Y:S01]  /*1ff0*/  STL [R1+0x1a4], R25 ;  /* 0x0001a41901007387 */ /* 0x000fe20000100800 */
[----:B-1----:R-:W-:-:S03]  /*2000*/  SHF.R.S32.HI R13, RZ, 0x1f, R21 ;  /* 0x0000001fff0d7819 */ /* 0x002fc60000011415 */
        /* <DEDUP_REMOVED lines=11> */
[----:B------:R-:W-:Y:S01]  /*20c0*/  STL [R1+0xd0], R4 ;  /* 0x0000d00401007387 */ /* 0x000fe20000100800 */
[----:B-1----:R-:W-:Y:S02]  /*20d0*/  SHF.R.S32.HI R13, RZ, 0x1f, R11 ;  /* 0x0000001fff0d7819 */ /* 0x002fe4000001140b */
[----:B------:R-:W-:-:S02]  /*20e0*/  SHF.R.S32.HI R11, RZ, 0x1f, R10 ;  /* 0x0000001fff0b7819 */ /* 0x000fc4000001140a */
[----:B------:R-:W-:Y:S01]  /*20f0*/  SHF.R.S32.HI R10, RZ, 0x1f, R9 ;  /* 0x0000001fff0a7819 */ /* 0x000fe20000011409 */
[----:B------:R-:W-:Y:S01]  /*2100*/  STL [R1+0x17c], R13 ;  /* 0x00017c0d01007387 */ /* 0x000fe20000100800 */
[----:B------:R-:W-:Y:S02]  /*2110*/  SHF.R.S32.HI R9, RZ, 0x1f, R8 ;  /* 0x0000001fff097819 */ /* 0x000fe40000011408 */
[----:B------:R-:W-:Y:S01]  /*2120*/  SHF.R.S32.HI R8, RZ, 0x1f, R3 ;  /* 0x0000001fff087819 */ /* 0x000fe20000011403 */
[----:B------:R-:W-:Y:S01]  /*2130*/  IMAD.IADD R3, R15, 0x1, R2 ;  /* 0x000000010f037824 */ /* 0x000fe200078e0202 */
[----:B------:R-:W-:Y:S01]  /*2140*/  STL [R1+0x178], R11 ;  /* 0x0001780b01007387 */ /* 0x000fe20000100800 */
[----:B------:R-:W-:-:S03]  /*2150*/  IMAD.IADD R2, R2, 0x1, R14 ;  /* 0x0000000102027824 */ /* 0x000fc600078e020e */
[----:B------:R1:W-:Y:S04]  /*2160*/  STL [R1+0xc0], R3 ;  /* 0x0000c00301007387 */ /* 0x0003e80000100800 */
[----:B------:R-:W-:Y:S04]  /*2170*/  STL [R1+0x174], R10 ;  /* 0x0001740a01007387 */ /* 0x000fe80000100800 */
[----:B------:R-:W-:Y:S04]  /*2180*/  STL [R1+0x170], R9 ;  /* 0x0001700901007387 */ /* 0x000fe80000100800 */
[----:B------:R-:W-:Y:S04]  /*2190*/  STL [R1+0x168], R8 ;  /* 0x0001680801007387 */ /* 0x000fe80000100800 */
[----:B------:R-:W-:Y:S01]  /*21a0*/  STL [R1+0xbc], R2 ;  /* 0x0000bc0201007387 */ /* 0x000fe20000100800 */
[----:B-1----:R-:W-:-:S05]  /*21b0*/  IMAD.IADD R3, R0, 0x1, R3 ;  /* 0x0000000100037824 */ /* 0x002fca00078e0203 */
[----:B------:R1:W-:Y:S02]  /*21c0*/  STL [R1+0xcc], R3 ;  /* 0x0000cc0301007387 */ /* 0x0003e40000100800 */
[----:B-1----:R-:W-:Y:S02]  /*21d0*/  IMAD.IADD R3, R0, 0x1, R14 ;  /* 0x0000000100037824 */ /* 0x002fe400078e020e */
[----:B------:R-:W-:-:S03]  /*21e0*/  IMAD.IADD R0, R2, 0x1, R0 ;  /* 0x0000000102007824 */ /* 0x000fc600078e0200 */
[----:B------:R1:W-:Y:S04]  /*21f0*/  STL [R1+0xc8], R3 ;  /* 0x0000c80301007387 */ /* 0x0003e80000100800 */
[----:B------:R1:W-:Y:S02]  /*2200*/  STL [R1+0xc4], R0 ;  /* 0x0000c40001007387 */ /* 0x0003e40000100800 */
.L_x_2511:
[----:B------:R-:W2:Y:S01]  /*2210*/  LDL R24, [R1+0xac] ;  /* 0x0000ac0001187983 */ /* 0x000ea20000100800 */
[----:B------:R-:W-:-:S03]  /*2220*/  ISETP.NE.U32.AND P0, PT, RZ, c[0x0][0x370], PT ;  /* 0x0000dc00ff007a0c */ /* 0x000fc60003f05070 */
[----:B------:R-:W3:Y:S01]  /*2230*/  LDL R25, [R1+0xa8] ;  /* 0x0000a80001197983 */ /* 0x000ee20000100800 */
[----:B------:R-:W-:Y:S02]  /*2240*/  ISETP.NE.AND.EX P0, PT, RZ, c[0x0][0x374], PT, P0 ;  /* 0x0000dd00ff007a0c */ /* 0x000fe40003f05300 */
[----:B------:R-:W-:Y:S01]  /*2250*/  ISETP.NE.U32.AND P4, PT, RZ, c[0x0][0x358], PT ;  /* 0x0000d600ff007a0c */ /* 0x000fe20003f85070 */
[----:B------:R-:W-:Y:S02]  /*2260*/  IMAD.MOV.U32 R23, RZ, RZ, 0x4 ;  /* 0x00000004ff177424 */ /* 0x000fe400078e00ff */
[----:B-1----:R-:W-:Y:S01]  /*2270*/  IMAD.MOV.U32 R0, RZ, RZ, RZ ;  /* 0x000000ffff007224 */ /* 0x002fe200078e00ff */
[----:B------:R-:W-:Y:S02]  /*2280*/  ISETP.NE.AND.EX P4, PT, RZ, c[0x0][0x35c], PT, P4 ;  /* 0x0000d700ff007a0c */ /* 0x000fe40003f85340 */
[----:B------:R-:W-:Y:S01]  /*2290*/  ISETP.NE.U32.AND P3, PT, RZ, c[0x0][0x350], PT ;  /* 0x0000d400ff007a0c */ /* 0x000fe20003f65070 */
[----:B------:R-:W-:Y:S01]  /*22a0*/  IMAD.MOV.U32 R20, RZ, RZ, RZ ;  /* 0x000000ffff147224 */ /* 0x000fe200078e00ff */
[----:B------:R-:W-:-:S02]  /*22b0*/  ISETP.NE.U32.AND P2, PT, RZ, c[0x0][0x348], PT ;  /* 0x0000d200ff007a0c */ /* 0x000fc40003f45070 */
[----:B------:R-:W-:Y:S02]  /*22c0*/  ISETP.NE.AND.EX P3, PT, RZ, c[0x0][0x354], PT, P3 ;  /* 0x0000d500ff007a0c */ /* 0x000fe40003f65330 */
[----:B------:R-:W-:Y:S01]  /*22d0*/  ISETP.NE.AND.EX P2, PT, RZ, c[0x0][0x34c], PT, P2 ;  /* 0x0000d300ff007a0c */ /* 0x000fe20003f45320 */
[----:B------:R-:W-:Y:S02]  /*22e0*/  IMAD.MOV.U32 R22, RZ, RZ, RZ ;  /* 0x000000ffff167224 */ /* 0x000fe400078e00ff */
[----:B------:R-:W-:Y:S02]  /*22f0*/  IMAD.MOV.U32 R4, RZ, RZ, RZ ;  /* 0x000000ffff047224 */ /* 0x000fe400078e00ff */
[----:B--2---:R-:W-:-:S05]  /*2300*/  @P0 IMAD.WIDE R2, R24, R23, c[0x0][0x370] ;  /* 0x0000dc0018020625 */ /* 0x004fca00078e0217 */
[----:B------:R1:W2:Y:S01]  /*2310*/  @P0 LDG.E R0, [R2.64] ;  /* 0x0000000a02000981 */ /* 0x0002a2000c1e1900 */
[----:B------:R-:W-:-:S04]  /*2320*/  IMAD.WIDE R8, R24, R23, c[0x0][0x350] ;  /* 0x0000d40018087625 */ /* 0x000fc800078e0217 */
[CC--:B------:R-:W-:Y:S01]  /*2330*/  IMAD.WIDE R10, R24.reuse, R23.reuse, c[0x0][0x348] ;  /* 0x0000d200180a7625 */ /* 0x0c0fe200078e0217 */
[----:B------:R-:W4:Y:S04]  /*2340*/  @P3 LDG.E R22, [R8.64] ;  /* 0x0000000a08163981 */ /* 0x000f28000c1e1900 */
[----:B------:R-:W3:Y:S01]  /*2350*/  @P2 LDG.E R4, [R10.64] ;  /* 0x0000000a0a042981 */ /* 0x000ee2000c1e1900 */
[----:B-1----:R-:W-:-:S05]  /*2360*/  IMAD.WIDE R2, R24, R23, c[0x0][0x358] ;  /* 0x0000d60018027625 */ /* 0x002fca00078e0217 */
[----:B------:R-:W3:Y:S01]  /*2370*/  @P4 LDG.E R20, [R2.64] ;  /* 0x0000000a02144981 */ /* 0x000ee2000c1e1900 */
[----:B------:R-:W-:-:S04]  /*2380*/  ISETP.NE.U32.AND P1, PT, RZ, c[0x0][0x360], PT ;  /* 0x0000d800ff007a0c */ /* 0x000fc80003f25070 */
[----:B------:R-:W-:Y:S01]  /*2390*/  ISETP.NE.AND.EX P1, PT, RZ, c[0x0][0x364], PT, P1 ;  /* 0x0000d900ff007a0c */ /* 0x000fe20003f25310 */
[----:B------:R-:W-:Y:S01]  /*23a0*/  YIELD ;  /* 0x0000000000007946 */ /* 0x000fe20003800000 */
[----:B------:R-:W-:Y:S02]  /*23b0*/  ULDC UR5, c[0x0][0x2ac] ;  /* 0x0000ab0000057ab9 */ /* 0x000fe40000000800 */
[----:B------:R-:W-:Y:S01]  /*23c0*/  ULDC UR4, c[0x0][0x1d0] ;  /* 0x0000740000047ab9 */ /* 0x000fe20000000800 */
[----:B------:R-:W-:Y:S01]  /*23d0*/  IMAD.U32 R6, RZ, RZ, UR7 ;  /* 0x00000007ff067e24 */ /* 0x000fe2000f8e00ff */
[----:B------:R-:W-:Y:S01]  /*23e0*/  UIMAD UR4, UR5, UR4, URZ ;  /* 0x00000004050472a4 */ /* 0x000fe2000f8e023f */
[----:B------:R-:W-:-:S03]  /*23f0*/  MOV R19, c[0x0][0x168] ;  /* 0x00005a0000137a02 */ /* 0x000fc60000000f00 */
[----:B------:R-:W-:-:S03]  /*2400*/  IADD3 R172, P0, R6, 0x48, RZ ;  /* 0x0000004806ac7810 */ /* 0x000fc60007f1e0ff */
[----:B------:R-:W-:Y:S01]  /*2410*/  @P1 IMAD.WIDE R14, R24, R23, c[0x0][0x360] ;  /* 0x0000d800180e1625 */ /* 0x000fe200078e0217 */
[----:B------:R-:W-:-:S03]  /*2420*/  IADD3.X R173, RZ, UR6, RZ, P0, !PT ;  /* 0x00000006ffad7c10 */ /* 0x000fc600087fe4ff */
[----:B------:R-:W-:Y:S01]  /*2430*/  IMAD.U32 R18, RZ, RZ, UR4 ;  /* 0x00000004ff127e24 */ /* 0x000fe2000f8e00ff */
[----:B------:R1:W5:Y:S04]  /*2440*/  @P1 LDG.E R19, [R14.64] ;  /* 0x0000000a0e131981 */ /* 0x000368000c1e1900 */
[----:B--2---:R-:W-:Y:S01]  /*2450*/  STL [R1+0x48], R0 ;  /* 0x0000480001007387 */ /* 0x004fe20000100800 */
[----:B----4-:R-:W-:-:S03]  /*2460*/  IMAD.IADD R5, R22, 0x1, R0 ;  /* 0x0000000116057824 */ /* 0x010fc600078e0200 */
[----:B---3--:R2:W-:Y:S04]  /*2470*/  STL [R1+0x4c], R4 ;  /* 0x00004c0401007387 */ /* 0x0085e80000100800 */
[----:B------:R3:W-:Y:S04]  /*2480*/  STL [R1+0x50], R5 ;  /* 0x0000500501007387 */ /* 0x0007e80000100800 */
[----:B------:R4:W-:Y:S01]  /*2490*/  STL [R1+0x54], R20 ;  /* 0x0000541401007387 */ /* 0x0009e20000100800 */
[C---:B--2---:R-:W-:Y:S02]  /*24a0*/  LOP3.LUT R4, R25.reuse, 0xff000000, RZ, 0xc0, !PT ;  /* 0xff00000019047812 */ /* 0x044fe400078ec0ff */
[----:B---3--:R-:W-:-:S02]  /*24b0*/  LOP3.LUT R5, R25, 0xff0000, RZ, 0xc0, !PT ;  /* 0x00ff000019057812 */ /* 0x008fc400078ec0ff */
[----:B------:R-:W-:-:S04]  /*24c0*/  SHF.R.U32.HI R4, RZ, 0x8, R4 ;  /* 0x00000008ff047819 */ /* 0x000fc80000011604 */
[----:B-1----:R-:W-:Y:S01]  /*24d0*/  LEA.HI R14, R5, R4, RZ, 0x10 ;  /* 0x00000004050e7211 */ /* 0x002fe200078f80ff */
[----:B------:R-:W-:Y:S01]  /*24e0*/  IMAD.MOV.U32 R4, RZ, RZ, c[0x0][0x228] ;  /* 0x00008a00ff047624 */ /* 0x000fe200078e00ff */
[----:B------:R-:W-:Y:S05]  /*24f0*/  @P1 BRA `(.L_x_2278) ;  /* 0x0000004000001947 */ /* 0x000fea0003800000 */
[----:B------:R-:W-:Y:S05]  /*2500*/  @!P2 BRA `(.L_x_2278) ;  /* 0x000000300000a947 */ /* 0x000fea0003800000 */
[----:B------:R1:W2:Y:S04]  /*2510*/  LDG.E R5, [R10.64] ;  /* 0x0000000a0a057981 */ /* 0x0002a8000c1e1900 */
[----:B-1----:R-:W2:Y:S02]  /*2520*/  LDG.E R10, [R10.64+0x4] ;  /* 0x0000040a0a0a7981 */ /* 0x002ea4000c1e1900 */
[----:B--2--5:R-:W-:-:S05]  /*2530*/  IADD3 R19, -R5, R10, RZ ;  /* 0x0000000a05137210 */ /* 0x024fca0007ffe1ff */
.L_x_2278:
[----:B-----5:R1:W-:Y:S01]  /*2540*/  STL [R1+0x58], R19 ;  /* 0x0000581301007387 */ /* 0x0203e20000100800 */
[----:B------:R-:W-:-:S04]  /*2550*/  ISETP.NE.U32.AND P0, PT, RZ, c[0x0][0x368], PT ;  /* 0x0000da00ff007a0c */ /* 0x000fc80003f05070 */
[----:B------:R-:W-:-:S13]  /*2560*/  ISETP.NE.AND.EX P0, PT, RZ, c[0x0][0x36c], PT, P0 ;  /* 0x0000db00ff007a0c */ /* 0x000fda0003f05300 */
[----:B------:R-:W-:Y:S05]  /*2570*/  @!P0 BRA `(.L_x_2279) ;  /* 0x0000003000008947 */ /* 0x000fea0003800000 */
[----:B------:R-:W-:-:S05]  /*2580*/  IMAD.WIDE R8, R24, R23, c[0x0][0x368] ;  /* 0x0000da0018087625 */ /* 0x000fca00078e0217 */
[----:B------:R2:W5:Y:S01]  /*2590*/  LDG.E R18, [R8.64] ;  /* 0x0000000a08127981 */ /* 0x000562000c1e1900 */
[----:B------:R-:W-:Y:S05]  /*25a0*/  BRA `(.L_x_2280) ;  /* 0x0000004000007947 */ /* 0x000fea0003800000 */
.L_x_2279:
[----:B------:R-:W-:Y:S05]  /*25b0*/  @!P3 BRA `(.L_x_2280) ;  /* 0x000000300000b947 */ /* 0x000fea0003800000 */
[----:B------:R2:W3:Y:S04]  /*25c0*/  LDG.E R5, [R8.64] ;  /* 0x0000000a08057981 */ /* 0x0004e8000c1e1900 */
[----:B--2---:R-:W3:Y:S02]  /*25d0*/  LDG.E R8, [R8.64+0x4] ;  /* 0x0000040a08087981 */ /* 0x004ee4000c1e1900 */
[----:B---3--:R-:W-:Y:S02]  /*25e0*/  IADD3 R18, -R5, R8, RZ ;  /* 0x0000000805127210 */ /* 0x008fe40007ffe1ff */
.L_x_2280:
[----:B------:R-:W-:Y:S01]  /*25f0*/  ISETP.NE.U32.AND P0, PT, RZ, c[0x0][0x378], PT ;  /* 0x0000de00ff007a0c */ /* 0x000fe20003f05070 */
[----:B--2---:R-:W2:Y:S03]  /*2600*/  LDL R8, [R1+0x15c] ;  /* 0x00015c0001087983 */ /* 0x004ea60000100800 */
[----:B------:R-:W-:Y:S01]  /*2610*/  ISETP.NE.AND.EX P0, PT, RZ, c[0x0][0x37c], PT, P0 ;  /* 0x0000df00ff007a0c */ /* 0x000fe20003f05300 */
[----:B----4-:R3:W4:Y:S01]  /*2620*/  @P4 LDG.E R6, [R2.64] ;  /* 0x0000000a02064981 */ /* 0x010722000c1e1900 */
[----:B-----5:R-:W-:-:S03]  /*2630*/  IMAD.MOV.U32 R13, RZ, RZ, R18 ;  /* 0x000000ffff0d7224 */ /* 0x020fc600078e0012 */
[----:B------:R3:W4:Y:S08]  /*2640*/  @P4 LDG.E R5, [R2.64+0x4] ;  /* 0x0000040a02054981 */ /* 0x000730000c1e1900 */
[----:B---3--:R-:W-:-:S05]  /*2650*/  @P0 IMAD.WIDE R2, R24, R23, c[0x0][0x378] ;  /* 0x0000de0018020625 */ /* 0x008fca00078e0217 */
[----:B------:R3:W4:Y:S01]  /*2660*/  @P0 LDG.E R13, [R2.64] ;  /* 0x0000000a020d0981 */ /* 0x000722000c1e1900 */
[----:B------:R-:W-:-:S05]  /*2670*/  IMAD.IADD R15, R18, 0x1, -R0 ;  /* 0x00000001120f7824 */ /* 0x000fca00078e0a00 */
[----:B------:R1:W-:Y:S01]  /*2680*/  STL [R1+0x5c], R15 ;  /* 0x00005c0f01007387 */ /* 0x0003e20000100800 */
[----:B---3--:R-:W-:-:S05]  /*2690*/  IMAD.MOV.U32 R2, RZ, RZ, c[0x0][0x2c4] ;  /* 0x0000b100ff027624 */ /* 0x008fca00078e00ff */
[----:B------:R-:W-:Y:S01]  /*26a0*/  ISETP.NE.AND P1, PT, R2, 0x1, PT ;  /* 0x000000010200780c */ /* 0x000fe20003f25270 */
[----:B--2---:R-:W-:Y:S02]  /*26b0*/  IMAD.SHL.U32 R9, R8, 0x80, RZ ;  /* 0x0000008008097824 */ /* 0x004fe400078e00ff */
[----:B------:R-:W-:-:S03]  /*26c0*/  IMAD.MOV.U32 R8, RZ, RZ, c[0x0][0x32c] ;  /* 0x0000cb00ff087624 */ /* 0x000fc600078e00ff */
[----:B------:R-:W-:Y:S01]  /*26d0*/  IADD3 R0, R9, 0x7f, RZ ;  /* 0x0000007f09007810 */ /* 0x000fe20007ffe0ff */
[----:B------:R1:W-:Y:S01]  /*26e0*/  STL [R1+0xa0], R9 ;  /* 0x0000a00901007387 */ /* 0x0003e20000100800 */
[----:B------:R-:W-:Y:S01]  /*26f0*/  ISETP.GE.AND P2, PT, R8, 0x1, PT ;  /* 0x000000010800780c */ /* 0x000fe20003f46270 */
[----:B----4-:R-:W-:-:S04]  /*2700*/  @P4 IMAD.IADD R4, R5, 0x1, -R6 ;  /* 0x0000000105044824 */ /* 0x010fc800078e0a06 */
[----:B------:R-:W-:-:S04]  /*2710*/  @P1 IMAD.HI.U32 R3, R0, c[0x0][0x2c8], RZ ;  /* 0x0000b20000031a27 */ /* 0x000fc800078e00ff */
[----:B------:R-:W-:Y:S01]  /*2720*/  IMAD.IADD R5, R15, 0x1, R4 ;  /* 0x000000010f057824 */ /* 0x000fe200078e0204 */
[----:B------:R-:W-:-:S04]  /*2730*/  @P1 SHF.R.U32.HI R0, RZ, c[0x0][0x2cc], R3 ;  /* 0x0000b300ff001a19 */ /* 0x000fc80000011603 */
[----:B------:R1:W-:Y:S01]  /*2740*/  STL.64 [R1+0x60], R4 ;  /* 0x0000600401007387 */ /* 0x0003e20000100a00 */
[----:B------:R-:W-:Y:S02]  /*2750*/  IADD3 R2, R5, 0x2f, RZ ;  /* 0x0000002f05027810 */ /* 0x000fe40007ffe0ff */
[----:B------:R-:W-:-:S03]  /*2760*/  IADD3 R0, R0, 0x1, R5 ;  /* 0x0000000100007810 */ /* 0x000fc60007ffe005 */
[----:B------:R-:W-:-:S04]  /*2770*/  IMAD.HI R2, R2, 0x2aaaaaab, RZ ;  /* 0x2aaaaaab02027827 */ /* 0x000fc800078e02ff */
[----:B------:R-:W-:Y:S01]  /*2780*/  IMAD.IADD R3, R0, 0x1, -R19 ;  /* 0x0000000100037824 */ /* 0x000fe200078e0a13 */
[----:B------:R-:W-:-:S04]  /*2790*/  SHF.R.U32.HI R6, RZ, 0x1f, R2 ;  /* 0x0000001fff067819 */ /* 0x000fc80000011602 */
[----:B------:R-:W-:Y:S02]  /*27a0*/  LEA.HI.SX32 R21, R2, R6, 0x1d ;  /* 0x0000000602157211 */ /* 0x000fe400078feaff */
[----:B------:R-:W-:Y:S01]  /*27b0*/  IADD3 R2, R3, c[0x0][0x328], RZ ;  /* 0x0000ca0003027a10 */ /* 0x000fe20007ffe0ff */
[----:B------:R1:W-:Y:S01]  /*27c0*/  STL [R1+0x68], R13 ;  /* 0x0000680d01007387 */ /* 0x0003e20000100800 */
        /* <DEDUP_REMOVED lines=11> */
.L_x_2283:
[----:B------:R-:W-:-:S13]  /*2880*/  ISETP.NE.AND P0, PT, R8, 0x1, PT ;  /* 0x000000010800780c */ /* 0x000fda0003f05270 */
[----:B------:R-:W-:-:S05]  /*2890*/  @P0 IMAD.HI.U32 R3, R0, c[0x0][0x330], RZ ;  /* 0x0000cc0000030a27 */ /* 0x000fca00078e00ff */
[----:B------:R-:W-:Y:S02]  /*28a0*/  @P0 SHF.R.U32.HI R0, RZ, c[0x0][0x334], R3 ;  /* 0x0000cd00ff000a19 */ /* 0x000fe40000011603 */
.L_x_2284:
[----:B------:R-:W-:Y:S05]  /*28b0*/  BSYNC B0 ;  /* 0x0000000000007941 */ /* 0x000fea0003800000 */
.L_x_2282:
[----:B------:R-:W-:-:S05]  /*28c0*/  IMAD R0, R0, R8, c[0x0][0x32c] ;  /* 0x0000cb0000007624 */ /* 0x000fca00078e0208 */
[----:B------:R-:W-:-:S04]  /*28d0*/  IMNMX R2, R2, R0, PT ;  /* 0x0000000002027217 */ /* 0x000fc80003800200 */
.L_x_2281:
[----:B------:R-:W-:Y:S01]  /*28e0*/  IADD3 R3, R2, 0x2f, RZ ;  /* 0x0000002f02037810 */ /* 0x000fe20007ffe0ff */
[----:B------:R-:W-:-:S04]  /*28f0*/  @P1 IMAD.HI.U32 R2, R9, c[0x0][0x2c8], RZ ;  /* 0x0000b20009021a27 */ /* 0x000fc800078e00ff */
[----:B------:R-:W-:-:S04]  /*2900*/  IMAD.HI R3, R3, 0x2aaaaaab, RZ ;  /* 0x2aaaaaab03037827 */ /* 0x000fc800078e02ff */
[----:B------:R-:W-:Y:S01]  /*2910*/  IMAD.MOV.U32 R0, RZ, RZ, R9 ;  /* 0x000000ffff007224 */ /* 0x000fe200078e0009 */
[----:B------:R-:W-:Y:S02]  /*2920*/  @P1 SHF.R.U32.HI R0, RZ, c[0x0][0x2cc], R2 ;  /* 0x0000b300ff001a19 */ /* 0x000fe40000011602 */
[----:B------:R-:W-:Y:S02]  /*2930*/  SHF.R.U32.HI R11, RZ, 0x1f, R3 ;  /* 0x0000001fff0b7819 */ /* 0x000fe40000011603 */
[----:B------:R-:W-:Y:S02]  /*2940*/  IADD3 R0, R0, R5, -R19 ;  /* 0x0000000500007210 */ /* 0x000fe40007ffe813 */
[----:B------:R-:W-:Y:S02]  /*2950*/  LEA.HI.SX32 R11, R3, R11, 0x1d ;  /* 0x0000000b030b7211 */ /* 0x000fe400078feaff */
        /* <DEDUP_REMOVED lines=12> */
.L_x_2287:
[----:B------:R-:W-:-:S13]  /*2a20*/  ISETP.NE.AND P0, PT, R8, 0x1, PT ;  /* 0x000000010800780c */ /* 0x000fda0003f05270 */
[----:B------:R-:W-:-:S05]  /*2a30*/  @P0 IMAD.HI.U32 R3, R0, c[0x0][0x330], RZ ;  /* 0x0000cc0000030a27 */ /* 0x000fca00078e00ff */
[----:B------:R-:W-:Y:S02]  /*2a40*/  @P0 SHF.R.U32.HI R0, RZ, c[0x0][0x334], R3 ;  /* 0x0000cd00ff000a19 */ /* 0x000fe40000011603 */
.L_x_2288:
[----:B------:R-:W-:Y:S05]  /*2a50*/  BSYNC B0 ;  /* 0x0000000000007941 */ /* 0x000fea0003800000 */
.L_x_2286:
[----:B------:R-:W-:-:S05]  /*2a60*/  IMAD R0, R0, c[0x0][0x32c], RZ ;  /* 0x0000cb0000007a24 */ /* 0x000fca00078e02ff */
[----:B------:R-:W-:-:S05]  /*2a70*/  IMNMX R2, R2, R0, !PT ;  /* 0x0000000002027217 */ /* 0x000fca0007800200 */
.L_x_2285:
[----:B------:R-:W-:Y:S01]  /*2a80*/  IMAD.HI R2, R2, 0x2aaaaaab, RZ ;  /* 0x2aaaaaab02027827 */ /* 0x000fe200078e02ff */
[----:B------:R-:W-:Y:S01]  /*2a90*/  LOP3.LUT R26, R14, 0xff, RZ, 0xc0, !PT ;  /* 0x000000ff0e1a7812 */ /* 0x000fe200078ec0ff */
[----:B------:R-:W-:Y:S01]  /*2aa0*/  BSSY B0, `(.L_x_2289) ;  /* 0x0000029000007945 */ /* 0x000fe20003800000 */
[----:B------:R-:W-:Y:S02]  /*2ab0*/  SHF.R.U32.HI R0, RZ, 0x10, R14 ;  /* 0x00000010ff007819 */ /* 0x000fe4000001160e */
[----:B------:R-:W-:Y:S01]  /*2ac0*/  SHF.R.U32.HI R10, RZ, 0x1f, R2 ;  /* 0x0000001fff0a7819 */ /* 0x000fe20000011602 */
[----:B------:R2:W-:Y:S03]  /*2ad0*/  STL [R1+0xd8], R26 ;  /* 0x0000d81a01007387 */ /* 0x0005e60000100800 */
[----:B------:R-:W-:Y:S01]  /*2ae0*/  LEA.HI.SX32 R10, R2, R10, 0x1d ;  /* 0x0000000a020a7211 */ /* 0x000fe200078feaff */
[----:B------:R2:W-:Y:S01]  /*2af0*/  STL [R1+0xb0], R0 ;  /* 0x0000b00001007387 */ /* 0x0005e20000100800 */
[----:B------:R-:W-:-:S02]  /*2b00*/  IMAD.MOV.U32 R2, RZ, RZ, RZ ;  /* 0x000000ffff027224 */ /* 0x000fc400078e00ff */
[----:B------:R-:W-:-:S04]  /*2b10*/  IMNMX R10, RZ, R10, !PT ;  /* 0x0000000aff0a7217 */ /* 0x000fc80007800200 */
[----:B------:R-:W-:-:S13]  /*2b20*/  ISETP.GT.AND P0, PT, R11, R10, PT ;  /* 0x0000000a0b00720c */ /* 0x000fda0003f04270 */
[----:B------:R-:W-:Y:S05]  /*2b30*/  @!P0 BRA `(.L_x_2290) ;  /* 0x000001f000008947 */ /* 0x000fea0003800000 */
[----:B------:R-:W-:-:S04]  /*2b40*/  ISETP.NE.AND P0, PT, R0, RZ, PT ;  /* 0x000000ff0000720c */ /* 0x000fc80003f05270 */
[----:B--2---:R-:W-:-:S04]  /*2b50*/  SEL R0, R0, c[0x0][0x338], P0 ;  /* 0x0000ce0000007a07 */ /* 0x004fc80000000000 */
[----:B------:R-:W-:Y:S02]  /*2b60*/  IABS R3, R0 ;  /* 0x0000000000037213 */ /* 0x000fe40000000000 */
[----:B------:R-:W-:Y:S02]  /*2b70*/  IADD3 R14, R0, -0x1, R11 ;  /* 0xffffffff000e7810 */ /* 0x000fe40007ffe00b */
[----:B------:R-:W2:Y:S03]  /*2b80*/  I2F.RP R8, R3 ;  /* 0x0000000300087306 */ /* 0x000ea60000209400 */
[----:B------:R-:W-:-:S05]  /*2b90*/  IMAD.IADD R14, R14, 0x1, -R10 ;  /* 0x000000010e0e7824 */ /* 0x000fca00078e0a0a */
[----:B------:R-:W-:Y:S02]  /*2ba0*/  IABS R17, R14 ;  /* 0x0000000e00117213 */ /* 0x000fe40000000000 */
[----:B------:R-:W-:-:S04]  /*2bb0*/  LOP3.LUT R14, R14, R0, RZ, 0x3c, !PT ;  /* 0x000000000e0e7212 */ /* 0x000fc800078e3cff */
[----:B------:R-:W-:Y:S01]  /*2bc0*/  ISETP.GE.AND P1, PT, R14, RZ, PT ;  /* 0x000000ff0e00720c */ /* 0x000fe20003f26270 */
[----:B--2---:R-:W2:Y:S02]  /*2bd0*/  MUFU.RCP R8, R8 ;  /* 0x0000000800087308 */ /* 0x004ea40000001000 */
[----:B--2---:R-:W-:-:S06]  /*2be0*/  IADD3 R8, R8, 0xffffffe, RZ ;  /* 0x0ffffffe08087810 */ /* 0x004fcc0007ffe0ff */
[----:B-1----:R-:W1:Y:S02]  /*2bf0*/  F2I.FTZ.U32.TRUNC.NTZ R9, R8 ;  /* 0x0000000800097305 */ /* 0x002e64000021f000 */
[----:B-1----:R-:W-:Y:S02]  /*2c00*/  IMAD.MOV R2, RZ, RZ, -R9 ;  /* 0x000000ffff027224 */ /* 0x002fe400078e0a09 */
        /* <DEDUP_REMOVED lines=18> */
.L_x_2290:
[----:B------:R-:W-:Y:S05]  /*2d30*/  BSYNC B0 ;  /* 0x0000000000007941 */ /* 0x000fea0003800000 */
.L_x_2289:
[----:B------:R-:W3:Y:S01]  /*2d40*/  LDL R6, [R1+0x1dc] ;  /* 0x0001dc0001067983 */ /* 0x000ee20000100800 */
[----:B------:R-:W-:-:S04]  /*2d50*/  IMAD R10, R26, R2, R10 ;  /* 0x000000021a0a7224 */ /* 0x000fc800078e020a */
[C---:B--2---:R-:W-:Y:S02]  /*2d60*/  IMAD.IADD R0, R10.reuse, 0x1, R2 ;  /* 0x000000010a007824 */ /* 0x044fe400078e0202 */
        /* <DEDUP_REMOVED lines=8> */
[----:B------:R-:W-:Y:S01]  /*2df0*/  @P0 IADD3 R2, R0, 0x2f, RZ ;  /* 0x0000002f00020810 */ /* 0x000fe20007ffe0ff */
[----:B------:R-:W-:-:S04]  /*2e00*/  IMAD.MOV.U32 R0, RZ, RZ, R101 ;  /* 0x000000ffff007224 */ /* 0x000fc800078e0065 */
[----:B------:R-:W-:-:S05]  /*2e10*/  @P0 IMAD.HI R2, R2, 0x2aaaaaab, RZ ;  /* 0x2aaaaaab02020827 */ /* 0x000fca00078e02ff */
[----:B------:R-:W-:-:S04]  /*2e20*/  @P0 SHF.R.U32.HI R3, RZ, 0x1f, R2 ;  /* 0x0000001fff030819 */ /* 0x000fc80000011602 */
[----:B------:R-:W-:-:S04]  /*2e30*/  @P0 LEA.HI.SX32 R0, R2, R3, 0x1d ;  /* 0x0000000302000211 */ /* 0x000fc800078feaff */
[----:B------:R-:W-:Y:S01]  /*2e40*/  ISETP.GT.AND P0, PT, R0, R101, PT ;  /* 0x000000650000720c */ /* 0x000fe20003f04270 */
[----:B---3--:R-:W-:-:S04]  /*2e50*/  IMAD.IADD R2, R7, 0x1, R6 ;  /* 0x0000000107027824 */ /* 0x008fc800078e0206 */
[----:B------:R-:W-:-:S08]  /*2e60*/  IMAD.SHL.U32 R223, R2, 0x2, RZ ;  /* 0x0000000202df7824 */ /* 0x000fd000078e00ff */
[----:B------:R-:W-:Y:S05]  /*2e70*/  @!P0 BRA `(.L_x_2291) ;  /* 0x00006b0000008947 */ /* 0x000fea0003800000 */
[----:B------:R-:W-:-:S04]  /*2e80*/  ISETP.NE.U32.AND P0, PT, RZ, c[0x0][0x340], PT ;  /* 0x0000d000ff007a0c */ /* 0x000fc80003f05070 */
[----:B------:R-:W-:-:S13]  /*2e90*/  ISETP.NE.AND.EX P2, PT, RZ, c[0x0][0x344], PT, P0 ;  /* 0x0000d100ff007a0c */ /* 0x000fda0003f45300 */
[----:B------:R-:W-:-:S05]  /*2ea0*/  @P2 IMAD.WIDE R2, R24, R23, c[0x0][0x340] ;  /* 0x0000d00018022625 */ /* 0x000fca00078e0217 */
[----:B-1----:R1:W2:Y:S01]  /*2eb0*/  @P2 LDG.E R15, [R2.64] ;  /* 0x0000000a020f2981 */ /* 0x0022a2000c1e1900 */
[----:B------:R-:W-:Y:S01]  /*2ec0*/  LOP3.LUT R25, R25, 0xffff, RZ, 0xc0, !PT ;  /* 0x0000ffff19197812 */ /* 0x000fe200078ec0ff */
[----:B------:R-:W-:Y:S01]  /*2ed0*/  IMAD.MOV.U32 R124, RZ, RZ, 0x30 ;  /* 0x00000030ff7c7424 */ /* 0x000fe200078e00ff */
[----:B------:R-:W-:Y:S01]  /*2ee0*/  SHF.R.S32.HI R14, RZ, 0x1f, R24 ;  /* 0x0000001fff0e7819 */ /* 0x000fe20000011418 */
[----:B------:R-:W-:Y:S01]  /*2ef0*/  IMAD.MOV.U32 R133, RZ, RZ, c[0x0][0x238] ;  /* 0x00008e00ff857624 */ /* 0x000fe200078e00ff */
[----:B------:R-:W-:Y:S01]  /*2f00*/  IADD3 R37, R0, -0x1, RZ ;  /* 0xffffffff00257810 */ /* 0x000fe20007ffe0ff */
[----:B------:R-:W-:Y:S01]  /*2f10*/  IMAD R132, R124, c[0x0][0x23c], RZ ;  /* 0x00008f007c847a24 */ /* 0x000fe200078e02ff */
[----:B------:R-:W-:Y:S01]  /*2f20*/  SEL R10, R14, RZ, !P4 ;  /* 0x000000ff0e0a7207 */ /* 0x000fe20006000000 */
[----:B------:R-:W-:Y:S01]  /*2f30*/  IMAD.WIDE.U32 R122, R124, c[0x0][0x238], RZ ;  /* 0x00008e007c7a7a25 */ /* 0x000fe200078e00ff */
[----:B------:R-:W-:Y:S02]  /*2f40*/  SEL R11, R24, RZ, !P4 ;  /* 0x000000ff180b7207 */ /* 0x000fe40006000000 */
[----:B------:R-:W-:Y:S01]  /*2f50*/  SHF.R.S32.HI R16, RZ, 0x1f, R145 ;  /* 0x0000001fff107819 */ /* 0x000fe20000011491 */
[----:B------:R-:W-:Y:S01]  /*2f60*/  IMAD R0, R10, c[0x0][0x248], RZ ;  /* 0x000092000a007a24 */ /* 0x000fe200078e02ff */
[----:B------:R-:W-:Y:S01]  /*2f70*/  IADD3 R102, P0, R145, R20, RZ ;  /* 0x0000001491667210 */ /* 0x000fe20007f1e0ff */
[----:B------:R-:W-:Y:S01]  /*2f80*/  IMAD R6, R37, -0x30, R4 ;  /* 0xffffffd025067824 */ /* 0x000fe200078e0204 */
[----:B------:R-:W-:Y:S01]  /*2f90*/  ISETP.GE.AND P1, PT, R140, c[0x0][0x1d4], PT ;  /* 0x000075008c007a0c */ /* 0x000fe20003f26270 */
[----:B------:R-:W-:Y:S01]  /*2fa0*/  IMAD R0, R11, c[0x0][0x24c], R0 ;  /* 0x000093000b007a24 */ /* 0x000fe200078e0200 */
[----:B------:R-:W-:Y:S01]  /*2fb0*/  LEA.HI.X.SX32 R103, R20, R16, 0x1, P0 ;  /* 0x0000001014677211 */ /* 0x000fe200000f0eff */
[----:B------:R-:W-:Y:S01]  /*2fc0*/  IMAD.IADD R132, R123, 0x1, R132 ;  /* 0x000000017b847824 */ /* 0x000fe200078e0284 */
[----:B------:R-:W-:Y:S01]  /*2fd0*/  IMNMX R6, R6, 0x30, PT ;  /* 0x0000003006067817 */ /* 0x000fe20003800200 */
[----:B------:R-:W-:Y:S01]  /*2fe0*/  IMAD.SHL.U32 R137, R133, 0x20, RZ ;  /* 0x0000002085897824 */ /* 0x000fe200078e00ff */
[----:B------:R-:W-:Y:S01]  /*2ff0*/  ISETP.GE.AND P4, PT, R144, c[0x0][0x1d4], PT ;  /* 0x0000750090007a0c */ /* 0x000fe20003f86270 */
[----:B------:R-:W-:Y:S01]  /*3000*/  IMAD.IADD R121, R22, 0x1, R18 ;  /* 0x0000000116797824 */ /* 0x000fe200078e0212 */
[----:B------:R-:W-:Y:S01]  /*3010*/  LOP3.LUT R213, R213, 0xfffffff7, RZ, 0xc0, !PT ;  /* 0xfffffff7d5d57812 */ /* 0x000fe200078ec0ff */
[----:B------:R-:W-:Y:S01]  /*3020*/  IMAD.SHL.U32 R26, R145, 0x40, RZ ;  /* 0x00000040911a7824 */ /* 0x000fe200078e00ff */
[----:B------:R-:W-:Y:S01]  /*3030*/  ISETP.GE.AND P6, PT, R228, c[0x0][0x1d4], PT ;  /* 0x00007500e4007a0c */ /* 0x000fe20003fc6270 */
[----:B-1----:R-:W-:Y:S01]  /*3040*/  IMAD.WIDE.U32 R2, R25, c[0x0][0x240], R140 ;  /* 0x0000900019027a25 */ /* 0x002fe200078e008c */
[----:B------:R-:W-:-:S02]  /*3050*/  ISETP.GE.AND P5, PT, R229, c[0x0][0x1d4], PT ;  /* 0x00007500e5007a0c */ /* 0x000fc40003fa6270 */
[----:B------:R-:W-:Y:S01]  /*3060*/  @P1 LOP3.LUT R213, R213, 0x8, RZ, 0xfc, !PT ;  /* 0x00000008d5d51812 */ /* 0x000fe200078efcff */
[----:B------:R-:W-:Y:S01]  /*3070*/  IMAD R3, R25, c[0x0][0x244], R3 ;  /* 0x0000910019037a24 */ /* 0x000fe200078e0203 */
[----:B------:R-:W-:Y:S01]  /*3080*/  MOV R129, 0x5 ;  /* 0x0000000500817802 */ /* 0x000fe20000000f00 */
[----:B------:R-:W-:Y:S01]  /*3090*/  IMAD.MOV.U32 R128, RZ, RZ, c[0x0][0x280] ;  /* 0x0000a000ff807624 */ /* 0x000fe200078e00ff */
[----:B------:R-:W-:Y:S01]  /*30a0*/  LOP3.LUT R213, R213, 0xfffffffb, RZ, 0xc0, !PT ;  /* 0xfffffffbd5d57812 */ /* 0x000fe200078ec0ff */
[----:B------:R-:W-:Y:S01]  /*30b0*/  IMAD.WIDE.U32 R2, R11, c[0x0][0x248], R2 ;  /* 0x000092000b027a25 */ /* 0x000fe200078e0002 */
[----:B------:R-:W-:Y:S02]  /*30c0*/  SHF.L.U64.HI R133, R133, R129, c[0x0][0x23c] ;  /* 0x00008f0085857619 */ /* 0x000fe40000010281 */
[----:B------:R-:W-:Y:S01]  /*30d0*/  @P4 LOP3.LUT R213, R213, 0x4, RZ, 0xfc, !PT ;  /* 0x00000004d5d54812 */ /* 0x000fe200078efcff */
[----:B------:R-:W-:Y:S01]  /*30e0*/  IMAD.IADD R3, R3, 0x1, R0 ;  /* 0x0000000103037824 */ /* 0x000fe200078e0200 */
[----:B------:R-:W-:Y:S01]  /*30f0*/  SHF.R.S32.HI R143, RZ, 0x1f, R142 ;  /* 0x0000001fff8f7819 */ /* 0x000fe2000001148e */
[----:B------:R-:W-:Y:S01]  /*3100*/  IMAD R0, R103, c[0x0][0x238], RZ ;  /* 0x00008e0067007a24 */ /* 0x000fe200078e02ff */
[----:B------:R-:W-:Y:S01]  /*3110*/  LOP3.LUT R213, R213, 0xfffffffd, RZ, 0xc0, !PT ;  /* 0xfffffffdd5d57812 */ /* 0x000fe200078ec0ff */
[----:B------:R-:W-:Y:S01]  /*3120*/  IMAD.WIDE.U32 R106, R102, c[0x0][0x238], R2 ;  /* 0x00008e00666a7a25 */ /* 0x000fe200078e0002 */
[----:B------:R-:W-:-:S02]  /*3130*/  SHF.R.S32.HI R3, RZ, 0x1f, R37 ;  /* 0x0000001fff037819 */ /* 0x000fc40000011425 */
[----:B------:R-:W-:Y:S01]  /*3140*/  @P6 LOP3.LUT R213, R213, 0x2, RZ, 0xfc, !PT ;  /* 0x00000002d5d56812 */ /* 0x000fe200078efcff */
[----:B------:R-:W-:Y:S01]  /*3150*/  IMAD R5, R102, c[0x0][0x23c], R0 ;  /* 0x00008f0066057a24 */ /* 0x000fe200078e0200 */
[----:B------:R-:W-:Y:S01]  /*3160*/  IADD3 R0, -R145, R6, RZ ;  /* 0x0000000691007210 */ /* 0x000fe20007ffe1ff */
[----:B------:R-:W-:Y:S01]  /*3170*/  IMAD R2, R132, R37, RZ ;  /* 0x0000002584027224 */ /* 0x000fe200078e02ff */
[----:B------:R-:W-:Y:S01]  /*3180*/  LOP3.LUT R26, R26, 0x1c0, RZ, 0xc0, !PT ;  /* 0x000001c01a1a7812 */ /* 0x000fe200078ec0ff */
[----:B------:R-:W-:Y:S01]  /*3190*/  IMAD.IADD R105, R107, 0x1, R5 ;  /* 0x000000016b697824 */ /* 0x000fe200078e0205 */
[C---:B------:R-:W-:Y:S01]  /*31a0*/  ISETP.GE.AND P0, PT, R0.reuse, 0x1, PT ;  /* 0x000000010000780c */ /* 0x040fe20003f06270 */
[----:B------:R-:W-:Y:S01]  /*31b0*/  IMAD.MOV.U32 R104, RZ, RZ, R106 ;  /* 0x000000ffff687224 */ /* 0x000fe200078e006a */
[----:B------:R-:W-:Y:S01]  /*31c0*/  ISETP.GT.AND P3, PT, R0, 0x20, PT ;  /* 0x000000200000780c */ /* 0x000fe20003f64270 */
[-C--:B------:R-:W-:Y:S01]  /*31d0*/  IMAD R2, R3, R122.reuse, R2 ;  /* 0x0000007a03027224 */ /* 0x080fe200078e0202 */
[----:B------:R-:W-:Y:S01]  /*31e0*/  IADD3 R27, R145, 0x20, RZ ;  /* 0x00000020911b7810 */ /* 0x000fe20007ffe0ff */
[----:B------:R-:W-:Y:S01]  /*31f0*/  IMAD.WIDE.U32 R8, R37, R122, R104 ;  /* 0x0000007a25087225 */ /* 0x000fe200078e0068 */
[----:B------:R-:W-:-:S02]  /*3200*/  MOV R71, c[0x0][0x27c] ;  /* 0x00009f0000477a02 */ /* 0x000fc40000000f00 */
[----:B------:R-:W-:Y:S01]  /*3210*/  SHF.L.U32 R27, R27, 0x6, RZ ;  /* 0x000000061b1b7819 */ /* 0x000fe200000006ff */
[----:B------:R-:W-:Y:S01]  /*3220*/  IMAD R0, R10, c[0x0][0x268], RZ ;  /* 0x00009a000a007a24 */ /* 0x000fe200078e02ff */
[----:B------:R-:W-:Y:S01]  /*3230*/  IADD3 R5, R9, R2, RZ ;  /* 0x0000000209057210 */ /* 0x000fe20007ffe0ff */
[----:B------:R-:W-:Y:S01]  /*3240*/  IMAD R6, R16, c[0x0][0x280], RZ ;  /* 0x0000a00010067a24 */ /* 0x000fe200078e02ff */
[----:B------:R-:W-:Y:S01]  /*3250*/  LOP3.LUT R27, R27, 0x1c0, RZ, 0xc0, !PT ;  /* 0x000001c01b1b7812 */ /* 0x000fe200078ec0ff */
[----:B------:R-:W-:Y:S01]  /*3260*/  IMAD R94, R11, c[0x0][0x26c], R0 ;  /* 0x00009b000b5e7a24 */ /* 0x000fe200078e0200 */
[----:B------:R-:W-:Y:S01]  /*3270*/  @P0 LEA R2, P1, R8, c[0x0][0x220], 0x1 ;  /* 0x0000880008020a11 */ /* 0x000fe200078208ff */
[----:B------:R-:W-:Y:S01]  /*3280*/  IMAD R0, R16, c[0x0][0x290], RZ ;  /* 0x0000a40010007a24 */ /* 0x000fe200078e02ff */
[----:B------:R-:W-:Y:S01]  /*3290*/  SHF.R.U32.HI R136, RZ, 0x3, R27 ;  /* 0x00000003ff887819 */ /* 0x000fe2000001161b */
[----:B------:R-:W-:Y:S01]  /*32a0*/  IMAD.WIDE.U32 R18, R145, c[0x0][0x290], R142 ;  /* 0x0000a40091127a25 */ /* 0x000fe200078e008e */
[----:B------:R-:W-:-:S02]  /*32b0*/  @P0 LEA.HI.X R3, R8, c[0x0][0x224], R5, 0x1, P1 ;  /* 0x0000890008030a11 */ /* 0x000fc400008f0c05 */
[----:B------:R-:W-:Y:S01]  /*32c0*/  LOP3.LUT P1, RZ, R213, 0x8, RZ, 0xc0, !PT ;  /* 0x00000008d5ff7812 */ /* 0x000fe2000782c0ff */
[----:B------:R-:W-:Y:S01]  /*32d0*/  IMAD R0, R145, c[0x0][0x294], R0 ;  /* 0x0000a50091007a24 */ /* 0x000fe200078e0200 */
[----:B------:R-:W-:Y:S01]  /*32e0*/  LOP3.LUT R213, R213, 0xfffffffe, RZ, 0xc0, !PT ;  /* 0xfffffffed5d57812 */ /* 0x000fe200078ec0ff */
[C---:B------:R-:W-:Y:S02]  /*32f0*/  IMAD R6, R145.reuse, c[0x0][0x284], R6 ;  /* 0x0000a10091067a24 */ /* 0x040fe400078e0206 */
[----:B------:R-:W-:Y:S01]  /*3300*/  IMAD.WIDE.U32 R20, R145, c[0x0][0x280], R142 ;  /* 0x0000a00091147a25 */ /* 0x000fe200078e008e */
[----:B------:R-:W-:-:S03]  /*3310*/  @P5 LOP3.LUT R213, R213, 0x1, RZ, 0xfc, !PT ;  /* 0x00000001d5d55812 */ /* 0x000fc600078efcff */
[----:B------:R-:W-:-:S04]  /*3320*/  IMAD.WIDE.U32 R16, R145, c[0x0][0x280], R140 ;  /* 0x0000a00091107a25 */ /* 0x000fc800078e008c */
[----:B------:R-:W-:Y:S01]  /*3330*/  @!PT LDS RZ, [RZ] ;  /* 0x00000000fffff984 */ /* 0x000fe20000000800 */
[----:B------:R-:W-:Y:S01]  /*3340*/  @!PT LDS RZ, [RZ] ;  /* 0x00000000fffff984 */ /* 0x000fe20000000800 */
[----:B------:R-:W-:Y:S01]  /*3350*/  @!PT LDS RZ, [RZ] ;  /* 0x00000000fffff984 */ /* 0x000fe20000000800 */
[----:B------:R1:W-:Y:S01]  /*3360*/  @P0 LDGSTS.E.BYPASS.LTC128B.128 [R223+0xa080], [R2.64], !P1 ;  /* 0x0a08000002df0fae */ /* 0x0003e2000c901d4a */
[----:B------:R-:W-:Y:S01]  /*3370*/  ISETP.GE.AND P1, PT, R140, c[0x0][0x27c], PT ;  /* 0x00009f008c007a0c */ /* 0x000fe20003f26270 */
[----:B------:R-:W-:Y:S02]  /*3380*/  IMAD.IADD R19, R19, 0x1, R0 ;  /* 0x0000000113137824 */ /* 0x000fe400078e0200 */
[----:B------:R1:W-:Y:S01]  /*3390*/  @P0 LDGSTS.E.BYPASS.LTC128B.128 [R223+0xb880], [R2.64+0x80], !P4 ;  /* 0x0b88008002df0fae */ /* 0x0003e2000e101d4a */
[----:B------:R-:W-:Y:S02]  /*33a0*/  IMAD.IADD R21, R21, 0x1, R6 ;  /* 0x0000000115157824 */ /* 0x000fe400078e0206 */
[----:B------:R-:W-:Y:S01]  /*33b0*/  IMAD.IADD R17, R6, 0x1, R17 ;  /* 0x0000000106117824 */ /* 0x000fe200078e0211 */
[----:B------:R1:W-:Y:S01]  /*33c0*/  @P0 LDGSTS.E.BYPASS.LTC128B.128 [R223+0xd080], [R2.64+0x100], !P6 ;  /* 0x0d08010002df0fae */ /* 0x0003e2000f101d4a */
[----:B------:R-:W-:Y:S01]  /*33d0*/  SHF.R.S32.HI R6, RZ, 0x1f, R13 ;  /* 0x0000001fff067819 */ /* 0x000fe2000001140d */
[----:B------:R-:W-:-:S02]  /*33e0*/  IMAD.WIDE.U32 R92, R13, c[0x0][0x280], R20 ;  /* 0x0000a0000d5c7a25 */ /* 0x000fc400078e0014 */
[----:B------:R1:W-:Y:S01]  /*33f0*/  @P0 LDGSTS.E.BYPASS.LTC128B.128 [R223+0xe880], [R2.64+0x180], !P5 ;  /* 0x0e88018002df0fae */ /* 0x0003e2000e901d4a */
[----:B------:R-:W-:Y:S01]  /*3400*/  @P3 IADD3 R9, P0, R137, R8, RZ ;  /* 0x0000000889093210 */ /* 0x000fe20007f1e0ff */
[----:B------:R-:W-:Y:S02]  /*3410*/  IMAD R23, R6, c[0x0][0x290], RZ ;  /* 0x0000a40006177a24 */ /* 0x000fe400078e02ff */
[----:B------:R-:W-:Y:S01]  /*3420*/  IMAD.WIDE.U32 R90, R13, c[0x0][0x290], R18 ;  /* 0x0000a4000d5a7a25 */ /* 0x000fe200078e0012 */
[----:B------:R-:W-:Y:S02]  /*3430*/  @P3 IADD3.X R5, R5, R133, RZ, P0, !PT ;  /* 0x0000008505053210 */ /* 0x000fe400007fe4ff */
[----:B------:R-:W-:Y:S01]  /*3440*/  @P3 LEA R8, P0, R9, c[0x0][0x220], 0x1 ;  /* 0x0000880009083a11 */ /* 0x000fe200078008ff */
[C---:B------:R-:W-:Y:S02]  /*3450*/  IMAD R23, R13.reuse, c[0x0][0x294], R23 ;  /* 0x0000a5000d177a24 */ /* 0x040fe400078e0217 */
[----:B------:R-:W-:Y:S01]  /*3460*/  IMAD.WIDE.U32 R88, R13, c[0x0][0x280], R16 ;  /* 0x0000a0000d587a25 */ /* 0x000fe200078e0010 */
[----:B------:R-:W-:-:S02]  /*3470*/  @P3 LEA.HI.X R9, R9, c[0x0][0x224], R5, 0x1, P0 ;  /* 0x0000890009093a11 */ /* 0x000fc400000f0c05 */
[----:B------:R-:W-:Y:S01]  /*3480*/  LOP3.LUT P0, RZ, R213, 0x8, RZ, 0xc0, !PT ;  /* 0x00000008d5ff7812 */ /* 0x000fe2000780c0ff */
[----:B------:R-:W-:Y:S02]  /*3490*/  IMAD.MOV.U32 R135, RZ, RZ, c[0x0][0x290] ;  /* 0x0000a400ff877624 */ /* 0x000fe400078e00ff */
[C---:B------:R-:W-:Y:S02]  /*34a0*/  IMAD R130, R124.reuse, c[0x0][0x284], RZ ;  /* 0x0000a1007c827a24 */ /* 0x040fe400078e02ff */
[C---:B------:R-:W-:Y:S02]  /*34b0*/  IMAD R131, R124.reuse, c[0x0][0x294], RZ ;  /* 0x0000a5007c837a24 */ /* 0x040fe400078e02ff */
[----:B------:R-:W-:-:S04]  /*34c0*/  IMAD.WIDE.U32 R126, R124, c[0x0][0x280], RZ ;  /* 0x0000a0007c7e7a25 */ /* 0x000fc800078e00ff */
[----:B------:R-:W-:Y:S02]  /*34d0*/  IMAD.WIDE.U32 R124, R124, c[0x0][0x290], RZ ;  /* 0x0000a4007c7c7a25 */ /* 0x000fe400078e00ff */
[----:B------:R3:W-:Y:S02]  /*34e0*/  @P3 LDGSTS.E.BYPASS.LTC128B.128 [R245+0xb080], [R8.64], !P0 ;  /* 0x0b08000008f53fae */ /* 0x0007e4000c101d4a */
[----:B-1----:R-:W-:Y:S01]  /*34f0*/  IMAD.WIDE.U32 R2, R25, c[0x0][0x260], R140 ;  /* 0x0000980019027a25 */ /* 0x002fe200078e008c */
[----:B------:R-:W-:Y:S01]  /*3500*/  IADD3 R131, R125, R131, RZ ;  /* 0x000000837d837210 */ /* 0x000fe20007ffe0ff */
[----:B------:R3:W-:Y:S02]  /*3510*/  @P3 LDGSTS.E.BYPASS.LTC128B.128 [R245+0xc880], [R8.64+0x80], !P4 ;  /* 0x0c88008008f53fae */ /* 0x0007e4000e101d4a */
[C---:B------:R-:W-:Y:S02]  /*3520*/  IMAD R3, R25.reuse, c[0x0][0x264], R3 ;  /* 0x0000990019037a24 */ /* 0x040fe400078e0203 */
[----:B------:R3:W-:Y:S01]  /*3530*/  @P3 LDGSTS.E.BYPASS.LTC128B.128 [R245+0xe080], [R8.64+0x100], !P6 ;  /* 0x0e08010008f53fae */ /* 0x0007e2000f101d4a */
[----:B------:R-:W-:-:S03]  /*3540*/  IMAD.WIDE.U32 R112, R25, c[0x0][0x1e8], RZ ;  /* 0x00007a0019707a25 */ /* 0x000fc600078e00ff */
[----:B------:R3:W-:Y:S01]  /*3550*/  @P3 LDGSTS.E.BYPASS.LTC128B.128 [R245+0xf880], [R8.64+0x180], !P5 ;  /* 0x0f88018008f53fae */ /* 0x0007e2000e901d4a */
[----:B------:R-:W-:Y:S01]  /*3560*/  IMAD.WIDE.U32 R84, R11, c[0x0][0x268], R2 ;  /* 0x00009a000b547a25 */ /* 0x000fe200078e0002 */
[----:B------:R-:W-:Y:S02]  /*3570*/  SEL R2, RZ, c[0x0][0x27c], !P1 ;  /* 0x00009f00ff027a07 */ /* 0x000fe40004800000 */
[----:B------:R-:W0:Y:S01]  /*3580*/  LDGDEPBAR ;  /* 0x00000000000079af */ /* 0x000e220000000000 */
[----:B------:R-:W-:Y:S01]  /*3590*/  WARPSYNC 0xffffffff ;  /* 0xffffffff00007948 */ /* 0x000fe20003800000 */
[----:B------:R-:W-:Y:S01]  /*35a0*/  IADD3 R2, R140, R2, RZ ;  /* 0x000000028c027210 */ /* 0x000fe20007ffe0ff */
[----:B------:R-:W-:-:S03]  /*35b0*/  IMAD.WIDE.U32 R110, R25, c[0x0][0x210], RZ ;  /* 0x00008400196e7a25 */ /* 0x000fc600078e00ff */
[----:B------:R-:W-:Y:S01]  /*35c0*/  SHF.R.S32.HI R22, RZ, 0x1f, R2 ;  /* 0x0000001fff167819 */ /* 0x000fe20000011402 */
[C---:B------:R-:W-:Y:S01]  /*35d0*/  IMAD.SHL.U32 R134, R128.reuse, 0x20, RZ ;  /* 0x0000002080867824 */ /* 0x040fe200078e00ff */
[-C--:B------:R-:W-:Y:S01]  /*35e0*/  SHF.L.U64.HI R128, R128, R129.reuse, c[0x0][0x284] ;  /* 0x0000a10080807619 */ /* 0x080fe20000010281 */
[----:B------:R-:W-:Y:S01]  /*35f0*/  IMAD.SHL.U32 R71, R71, 0x2, RZ ;  /* 0x0000000247477824 */ /* 0x000fe200078e00ff */
[----:B------:R-:W-:Y:S01]  /*3600*/  SHF.L.U64.HI R129, R135, R129, c[0x0][0x294] ;  /* 0x0000a50087817619 */ /* 0x000fe20000010281 */
[----:B------:R-:W-:Y:S01]  /*3610*/  IMAD.IADD R130, R127, 0x1, R130 ;  /* 0x000000017f827824 */ /* 0x000fe200078e0282 */
[----:B------:R-:W-:Y:S01]  /*3620*/  SHF.L.U32 R135, R135, 0x5, RZ ;  /* 0x0000000587877819 */ /* 0x000fe200000006ff */
[C---:B------:R-:W-:Y:S02]  /*3630*/  IMAD R120, R25.reuse, c[0x0][0x1ec], R113 ;  /* 0x00007b0019787a24 */ /* 0x040fe400078e0271 */
[----:B------:R-:W-:Y:S02]  /*3640*/  IMAD R119, R25, c[0x0][0x214], R111 ;  /* 0x0000850019777a24 */ /* 0x000fe400078e026f */
[----:B------:R-:W-:-:S02]  /*3650*/  IMAD.IADD R94, R85, 0x1, R94 ;  /* 0x00000001555e7824 */ /* 0x000fc400078e025e */
[----:B------:R-:W-:Y:S01]  /*3660*/  IMAD.IADD R99, R91, 0x1, R23 ;  /* 0x000000015b637824 */ /* 0x000fe200078e0217 */
[--C-:B--2---:R-:W-:Y:S01]  /*3670*/  @P2 SHF.R.S32.HI R11, RZ, 0x1f, R15.reuse ;  /* 0x0000001fff0b2819 */ /* 0x104fe2000001140f */
[----:B------:R-:W-:Y:S01]  /*3680*/  @P2 IMAD.MOV.U32 R10, RZ, RZ, R15 ;  /* 0x000000ffff0a2224 */ /* 0x000fe200078e000f */
[----:B------:R-:W-:Y:S01]  /*3690*/  @!P2 MOV R11, R14 ;  /* 0x0000000e000ba202 */ /* 0x000fe20000000f00 */
[----:B------:R-:W-:Y:S01]  /*36a0*/  @!P2 IMAD.MOV.U32 R10, RZ, RZ, R24 ;  /* 0x000000ffff0aa224 */ /* 0x000fe200078e0018 */
[----:B------:R-:W-:Y:S01]  /*36b0*/  BAR.SYNC.DEFER_BLOCKING 0x0 ;  /* 0x0000000000007b1d */ /* 0x000fe20000010000 */
[----:B------:R-:W-:Y:S01]  /*36c0*/  ISETP.GE.AND P2, PT, R144, c[0x0][0x27c], PT ;  /* 0x00009f0090007a0c */ /* 0x000fe20003f46270 */
[----:B------:R-:W-:Y:S01]  /*36d0*/  IMAD.WIDE.U32 R14, R145, c[0x0][0x290], R140 ;  /* 0x0000a400910e7a25 */ /* 0x000fe200078e008c */
[----:B------:R-:W-:Y:S02]  /*36e0*/  LEA.HI R24, R22, R2, RZ, 0x6 ;  /* 0x0000000216187211 */ /* 0x000fe400078f30ff */
[----:B------:R-:W-:Y:S01]  /*36f0*/  SEL R3, RZ, c[0x0][0x27c], !P2 ;  /* 0x00009f00ff037a07 */ /* 0x000fe20005000000 */
[----:B------:R-:W-:-:S02]  /*3700*/  IMAD.IADD R15, R0, 0x1, R15 ;  /* 0x00000001000f7824 */ /* 0x000fc400078e020f */
[----:B------:R-:W-:-:S04]  /*3710*/  IMAD.WIDE.U32 R108, R10, c[0x0][0x2b0], RZ ;  /* 0x0000ac000a6c7a25 */ /* 0x000fc800078e00ff */
[----:B------:R-:W-:Y:S01]  /*3720*/  IMAD.IADD R0, R144, 0x1, R3 ;  /* 0x0000000190007824 */ /* 0x000fe200078e0203 */
[----:B------:R-:W-:Y:S01]  /*3730*/  LEA.HI R3, R22, R2, RZ, 0x3 ;  /* 0x0000000216037211 */ /* 0x000fe200078f18ff */
[----:B------:R-:W-:Y:S02]  /*3740*/  IMAD R22, R6, c[0x0][0x280], RZ ;  /* 0x0000a00006167a24 */ /* 0x000fe400078e02ff */
[C---:B------:R-:W-:Y:S01]  /*3750*/  IMAD.WIDE.U32 R86, R13.reuse, c[0x0][0x290], R14 ;  /* 0x0000a4000d567a25 */ /* 0x040fe200078e000e */
[----:B------:R-:W-:Y:S02]  /*3760*/  SHF.R.S32.HI R5, RZ, 0x1f, R0 ;  /* 0x0000001fff057819 */ /* 0x000fe40000011400 */
[C---:B------:R-:W-:Y:S01]  /*3770*/  LOP3.LUT R6, R26.reuse, 0x38, R3, 0xf8, !PT ;  /* 0x000000381a067812 */ /* 0x040fe200078ef803 */
[----:B------:R-:W-:Y:S01]  /*3780*/  IMAD R22, R13, c[0x0][0x284], R22 ;  /* 0x0000a1000d167a24 */ /* 0x000fe200078e0216 */
[-C--:B------:R-:W-:Y:S01]  /*3790*/  LEA.HI R2, R5, R0.reuse, RZ, 0x3 ;  /* 0x0000000005027211 */ /* 0x080fe200078f18ff */
[----:B------:R-:W-:Y:S01]  /*37a0*/  IMAD.IADD R95, R23, 0x1, R87 ;  /* 0x00000001175f7824 */ /* 0x000fe200078e0257 */
[----:B------:R-:W-:Y:S01]  /*37b0*/  LEA.HI R0, R5, R0, RZ, 0x6 ;  /* 0x0000000005007211 */ /* 0x000fe200078f30ff */
[----:B------:R-:W-:Y:S01]  /*37c0*/  IMAD.IADD R100, R93, 0x1, R22 ;  /* 0x000000015d647824 */ /* 0x000fe200078e0216 */
[----:B------:R-:W-:Y:S01]  /*37d0*/  LOP3.LUT R13, R26, 0x38, R2, 0xf8, !PT ;  /* 0x000000381a0d7812 */ /* 0x000fe200078ef802 */
[----:B------:R-:W-:Y:S01]  /*37e0*/  IMAD.SHL.U32 R26, R145, 0x40, RZ ;  /* 0x00000040911a7824 */ /* 0x000fe200078e00ff */
[----:B------:R-:W-:-:S02]  /*37f0*/  SHF.R.S32.HI R5, RZ, 0x6, R24 ;  /* 0x00000006ff057819 */ /* 0x000fc40000011418 */
[----:B------:R-:W-:Y:S02]  /*3800*/  SHF.R.S32.HI R0, RZ, 0x6, R0 ;  /* 0x00000006ff007819 */ /* 0x000fe40000011400 */
[----:B------:R-:W-:Y:S01]  /*3810*/  LOP3.LUT R26, R26, 0x1c0, RZ, 0xc0, !PT ;  /* 0x000001c01a1a7812 */ /* 0x000fe200078ec0ff */
[----:B------:R-:W-:Y:S01]  /*3820*/  IMAD R19, R5, 0xc00, R7 ;  /* 0x00000c0005137824 */ /* 0x000fe200078e0207 */
[----:B------:R-:W-:Y:S01]  /*3830*/  LOP3.LUT R14, R27, 0x38, R3, 0xf8, !PT ;  /* 0x000000381b0e7812 */ /* 0x000fe200078ef803 */
[----:B------:R-:W-:Y:S01]  /*3840*/  IMAD R18, R5, 0xc00, R12 ;  /* 0x00000c0005127824 */ /* 0x000fe200078e020c */
[----:B------:R-:W-:Y:S01]  /*3850*/  SHF.R.U32.HI R26, RZ, 0x3, R26 ;  /* 0x00000003ff1a7819 */ /* 0x000fe2000001161a */
[C---:B------:R-:W-:Y:S01]  /*3860*/  IMAD R15, R0.reuse, 0xc00, R7 ;  /* 0x00000c00000f7824 */ /* 0x040fe200078e0207 */
[----:B------:R-:W-:Y:S01]  /*3870*/  LOP3.LUT R17, R27, 0x38, R2, 0xf8, !PT ;  /* 0x000000381b117812 */ /* 0x000fe200078ef802 */
[----:B------:R-:W-:Y:S01]  /*3880*/  IMAD R5, R0, 0xc00, R12 ;  /* 0x00000c0000057824 */ /* 0x000fe200078e020c */
[----:B------:R-:W-:-:S02]  /*3890*/  LOP3.LUT R16, R6, R26, RZ, 0x3c, !PT ;  /* 0x0000001a06107212 */ /* 0x000fc400078e3cff */
[----:B------:R-:W-:Y:S02]  /*38a0*/  LOP3.LUT R13, R13, R26, RZ, 0x3c, !PT ;  /* 0x0000001a0d0d7212 */ /* 0x000fe400078e3cff */
[-C--:B------:R-:W-:Y:S02]  /*38b0*/  LOP3.LUT R6, R14, R136.reuse, RZ, 0x3c, !PT ;  /* 0x000000880e067212 */ /* 0x080fe400078e3cff */
[----:B------:R-:W-:Y:S01]  /*38c0*/  SHF.R.S32.HI R68, RZ, 0x3, R2 ;  /* 0x00000003ff447819 */ /* 0x000fe20000011402 */
[----:B------:R-:W-:Y:S01]  /*38d0*/  IMAD.IADD R13, R15, 0x1, R13 ;  /* 0x000000010f0d7824 */ /* 0x000fe200078e020d */
[----:B------:R-:W-:Y:S01]  /*38e0*/  LOP3.LUT R80, R2, 0xfffffff8, RZ, 0xc0, !PT ;  /* 0xfffffff802507812 */ /* 0x000fe200078ec0ff */
[----:B------:R-:W-:Y:S01]  /*38f0*/  IMAD R2, R11, c[0x0][0x2b0], RZ ;  /* 0x0000ac000b027a24 */ /* 0x000fe200078e02ff */
[----:B------:R-:W-:Y:S01]  /*3900*/  LOP3.LUT R0, R17, R136, RZ, 0x3c, !PT ;  /* 0x0000008811007212 */ /* 0x000fe200078e3cff */
[----:B------:R-:W-:Y:S01]  /*3910*/  IMAD.IADD R6, R18, 0x1, R6 ;  /* 0x0000000112067824 */ /* 0x000fe200078e0206 */
[----:B------:R-:W-:Y:S01]  /*3920*/  IADD3 R16, R19, R16, RZ ;  /* 0x0000001013107210 */ /* 0x000fe20007ffe0ff */
[----:B------:R-:W-:Y:S01]  /*3930*/  IMAD R2, R10, c[0x0][0x2b4], R2 ;  /* 0x0000ad000a027a24 */ /* 0x000fe200078e0202 */
[----:B------:R-:W-:Y:S01]  /*3940*/  IADD3 R5, R5, R0, RZ ;  /* 0x0000000005057210 */ /* 0x000fe20007ffe0ff */
[----:B------:R-:W-:Y:S01]  /*3950*/  IMAD R0, R146, 0x20, R145 ;  /* 0x0000002092007824 */ /* 0x000fe200078e0291 */
[----:B------:R-:W-:Y:S01]  /*3960*/  LOP3.LUT R81, R3, 0xfffffff8, RZ, 0xc0, !PT ;  /* 0xfffffff803517812 */ /* 0x000fe200078ec0ff */
[----:B------:R-:W-:Y:S01]  /*3970*/  IMAD.SHL.U32 R117, R13, 0x2, RZ ;  /* 0x000000020d757824 */ /* 0x000fe200078e00ff */
[----:B------:R-:W-:Y:S01]  /*3980*/  SHF.R.S32.HI R69, RZ, 0x3, R3 ;  /* 0x00000003ff457819 */ /* 0x000fe20000011403 */
[----:B------:R-:W-:Y:S01]  /*3990*/  IMAD.SHL.U32 R116, R6, 0x2, RZ ;  /* 0x0000000206747824 */ /* 0x000fe200078e00ff */
[----:B------:R-:W-:Y:S01]  /*39a0*/  IADD3 R98, R22, R89, RZ ;  /* 0x0000005916627210 */ /* 0x000fe20007ffe0ff */
[----:B------:R-:W-:Y:S01]  /*39b0*/  IMAD.IADD R114, R109, 0x1, R2 ;  /* 0x000000016d727824 */ /* 0x000fe200078e0202 */
[----:B------:R-:W-:-:S02]  /*39c0*/  SHF.R.S32.HI R97, RZ, 0x1f, R81 ;  /* 0x0000001fff617819 */ /* 0x000fc40000011451 */
[----:B------:R-:W-:Y:S02]  /*39d0*/  SHF.R.S32.HI R96, RZ, 0x1f, R80 ;  /* 0x0000001fff607819 */ /* 0x000fe40000011450 */
[----:B------:R-:W-:Y:S02]  /*39e0*/  SHF.L.U32 R118, R16, 0x1, RZ ;  /* 0x0000000110767819 */ /* 0x000fe400000006ff */
[----:B---3--:R-:W-:Y:S02]  /*39f0*/  SHF.L.U32 R115, R5, 0x1, RZ ;  /* 0x0000000105737819 */ /* 0x008fe400000006ff */
.L_x_2332:
[----:B------:R-:W-:Y:S01]  /*3a00*/  MOV R78, RZ ;  /* 0x000000ff004e7202 */ /* 0x000fe20000000f00 */
[----:B-12---:R-:W-:Y:S01]  /*3a10*/  IMAD.MOV.U32 R2, RZ, RZ, c[0x0][0x2b8] ;  /* 0x0000ae00ff027624 */ /* 0x006fe200078e00ff */
[----:B------:R-:W-:Y:S04]  /*3a20*/  DEPBAR.LE SB0, 0x0 ;  /* 0x000080000000791a */ /* 0x000fe80000000000 */
[----:B------:R-:W-:Y:S01]  /*3a30*/  ISETP.NE.AND P0, PT, R2, 0x1, PT ;  /* 0x000000010200780c */ /* 0x000fe20003f05270 */
[----:B------:R-:W-:Y:S01]  /*3a40*/  IMAD R2, R37, 0x30, R0 ;  /* 0x0000003025027824 */ /* 0x000fe200078e0200 */
[----:B------:R-:W-:Y:S01]  /*3a50*/  WARPSYNC 0xffffffff ;  /* 0xffffffff00007948 */ /* 0x000fe20003800000 */
[----:B------:R-:W-:Y:S02]  /*3a60*/  BSSY B2, `(.L_x_2292) ;  /* 0x000054e000027945 */ /* 0x000fe40003800000 */
[----:B------:R-:W-:Y:S04]  /*3a70*/  IMAD.IADD R5, R121, 0x1, R2 ;  /* 0x0000000179057824 */ /* 0x000fe800078e0202 */
[----:B---3--:R-:W-:Y:S04]  /*3a80*/  IMAD.MOV.U32 R3, RZ, RZ, R5 ;  /* 0x000000ffff037224 */ /* 0x008fe800078e0005 */
[----:B------:R-:W-:Y:S05]  /*3a90*/  @P0 IMAD.HI.U32 R6, R5, c[0x0][0x2bc], RZ ;  /* 0x0000af0005060a27 */ /* 0x000fea00078e00ff */
        /* <DEDUP_REMOVED lines=68> */
[C---:B------:R-:W-:Y:S02]  /*3ee0*/  LEA R8, P0, R3.reuse, c[0x0][0x288], 0x1 ;  /* 0x0000a20003087a11 */ /* 0x040fe400078008ff */
[C---:B------:R-:W-:Y:S02]  /*3ef0*/  IADD3 R5, R142.reuse, 0x20, RZ ;  /* 0x000000208e057810 */ /* 0x040fe40007ffe0ff */
[----:B------:R-:W-:Y:S02]  /*3f00*/  LEA.HI.X R9, R3, c[0x0][0x28c], R6, 0x1, P0 ;  /* 0x0000a30003097a11 */ /* 0x000fe400000f0c06 */
[C---:B------:R-:W-:Y:S01]  /*3f10*/  ISETP.GE.AND P0, PT, R142.reuse, c[0x0][0x27c], PT ;  /* 0x00009f008e007a0c */ /* 0x040fe20003f06270 */
[----:B------:R-:W-:Y:S11]  /*3f20*/  CS2R R2, SRZ ;  /* 0x0000000000027805 */ /* 0x000ff6000001ff00 */
[----:B------:R-:W-:Y:S01]  /*3f30*/  @!UPT UIADD3 URZ, URZ, URZ, URZ ;  /* 0x0000003f3f3ff290 */ /* 0x000fe2000fffe03f */
[----:B------:R1:W5:Y:S04]  /*3f40*/  @!P0 LDG.E.64 R2, [R10.64] ;  /* 0x0000000a0a028981 */ /* 0x000368000c1e1b00 */
[----:B------:R1:W5:Y:S01]  /*3f50*/  @!P0 LDG.E.64 R38, [R8.64] ;  /* 0x0000000a08268981 */ /* 0x000362000c1e1b00 */
[----:B------:R-:W-:Y:S02]  /*3f60*/  ISETP.GE.AND P0, PT, R5, c[0x0][0x27c], PT ;  /* 0x00009f0005007a0c */ /* 0x000fe40003f06270 */
[C---:B------:R-:W-:Y:S11]  /*3f70*/  IADD3 R5, R142.reuse, 0x40, RZ ;  /* 0x000000408e057810 */ /* 0x040ff60007ffe0ff */
[----:B------:R1:W5:Y:S04]  /*3f80*/  @!P0 LDG.E.64 R14, [R10.64+0x40] ;  /* 0x0000400a0a0e8981 */ /* 0x000368000c1e1b00 */
[----:B------:R1:W5:Y:S01]  /*3f90*/  @!P0 LDG.E.64 R42, [R8.64+0x40] ;  /* 0x0000400a082a8981 */ /* 0x000362000c1e1b00 */
[----:B------:R-:W-:Y:S02]  /*3fa0*/  ISETP.GE.AND P0, PT, R5, c[0x0][0x27c], PT ;  /* 0x00009f0005007a0c */ /* 0x000fe40003f06270 */
[----:B------:R-:W-:Y:S11]  /*3fb0*/  IADD3 R5, R142, 0x60, RZ ;  /* 0x000000608e057810 */ /* 0x000ff60007ffe0ff */
[----:B------:R1:W5:Y:S04]  /*3fc0*/  @!P0 LDG.E.64 R16, [R10.64+0x80] ;  /* 0x0000800a0a108981 */ /* 0x000368000c1e1b00 */
[----:B------:R1:W5:Y:S01]  /*3fd0*/  @!P0 LDG.E.64 R44, [R8.64+0x80] ;  /* 0x0000800a082c8981 */ /* 0x000362000c1e1b00 */
[----:B------:R-:W-:Y:S11]  /*3fe0*/  ISETP.GE.AND P0, PT, R5, c[0x0][0x27c], PT ;  /* 0x00009f0005007a0c */ /* 0x000ff60003f06270 */
[----:B------:R-:W-:Y:S02]  /*3ff0*/  @!UPT UIADD3 URZ, URZ, URZ, URZ ;  /* 0x0000003f3f3ff290 */ /* 0x000fe4000fffe03f */
[----:B------:R1:W5:Y:S04]  /*4000*/  @!P0 LDG.E.64 R18, [R10.64+0xc0] ;  /* 0x0000c00a0a128981 */ /* 0x000368000c1e1b00 */
[----:B------:R1:W5:Y:S02]  /*4010*/  @!P0 LDG.E.64 R46, [R8.64+0xc0] ;  /* 0x0000c00a082e8981 */ /* 0x000364000c1e1b00 */
.L_x_2296:
[----:B------:R-:W-:Y:S05]  /*4020*/  BSYNC B0 ;  /* 0x0000000000007941 */ /* 0x000fea0003800000 */
.L_x_2295:
        /* <DEDUP_REMOVED lines=50> */
[----:B------:R-:W-:Y:S02]  /*4350*/  LEA R8, P0, R6, c[0x0][0x288], 0x1 ;  /* 0x0000a20006087a11 */ /* 0x000fe400078008ff */
[----:B------:R-:W-:Y:S02]  /*4360*/  IADD3 R5, R142, 0x20, RZ ;  /* 0x000000208e057810 */ /* 0x000fe40007ffe0ff */
[----:B------:R-:W-:Y:S02]  /*4370*/  LEA.HI.X R9, R6, c[0x0][0x28c], R9, 0x1, P0 ;  /* 0x0000a30006097a11 */ /* 0x000fe400000f0c09 */
[C---:B------:R-:W-:Y:S11]  /*4380*/  ISETP.GE.AND P0, PT, R142.reuse, c[0x0][0x27c], PT ;  /* 0x00009f008e007a0c */ /* 0x040ff60003f06270 */
[----:B------:R-:W-:Y:S02]  /*4390*/  @!UPT UIADD3 URZ, URZ, URZ, URZ ;  /* 0x0000003f3f3ff290 */ /* 0x000fe4000fffe03f */
        /* <DEDUP_REMOVED lines=14> */
.L_x_2298:
[----:B------:R-:W-:Y:S05]  /*4480*/  BSYNC B0 ;  /* 0x0000000000007941 */ /* 0x000fea0003800000 */
.L_x_2297:
[----:B-----5:R-:W-:Y:S01]  /*4490*/  IMAD.MOV.U32 R6, RZ, RZ, R28 ;  /* 0x000000ffff067224 */ /* 0x020fe200078e001c */
[----:B------:R2:W3:Y:S01]  /*44a0*/  SHFL.IDX PT, R66, R75, RZ, 0x181f ;  /* 0x00181fff4b427589 */ /* 0x0004e200000e0000 */
[----:B------:R-:W-:Y:S01]  /*44b0*/  IMAD.MOV.U32 R5, RZ, RZ, R29 ;  /* 0x000000ffff057224 */ /* 0x000fe200078e001d */
[----:B------:R-:W-:Y:S01]  /*44c0*/  BSSY B1, `(.L_x_2299) ;  /* 0x0000106000017945 */ /* 0x000fe20003800000 */
[----:B-1----:R-:W-:Y:S02]  /*44d0*/  IMAD.MOV.U32 R8, RZ, RZ, R26 ;  /* 0x000000ffff087224 */ /* 0x002fe400078e001a */
[----:B------:R-:W-:Y:S01]  /*44e0*/  IMAD.MOV.U32 R9, RZ, RZ, R24 ;  /* 0x000000ffff097224 */ /* 0x000fe200078e0018 */
[----:B------:R-:W-:Y:S02]  /*44f0*/  PRMT R35, R5, 0x5410, R6 ;  /* 0x0000541005237816 */ /* 0x000fe40000000006 */
[----:B------:R-:W-:Y:S01]  /*4500*/  MOV R5, R27 ;  /* 0x0000001b00057202 */ /* 0x000fe20000000f00 */
[----:B------:R2:W1:Y:S01]  /*4510*/  SHFL.IDX PT, R63, R76, RZ, 0x181f ;  /* 0x00181fff4c3f7589 */ /* 0x00046200000e0000 */
[----:B------:R-:W-:Y:S02]  /*4520*/  MOV R6, R20 ;  /* 0x0000001400067202 */ /* 0x000fe40000000f00 */
[----:B------:R-:W-:Y:S01]  /*4530*/  PRMT R34, R5, 0x5410, R8 ;  /* 0x0000541005227816 */ /* 0x000fe20000000008 */
[----:B------:R-:W-:Y:S02]  /*4540*/  IMAD.MOV.U32 R8, RZ, RZ, R25 ;  /* 0x000000ffff087224 */ /* 0x000fe400078e0019 */
        /* <DEDUP_REMOVED lines=16> */
[----:B-123--:R-:W-:Y:S01]  /*4650*/  ISETP.GE.AND P0, PT, R140, c[0x0][0x1d4], PT ;  /* 0x000075008c007a0c */ /* 0x00efe20003f06270 */
[----:B------:R-:W-:Y:S01]  /*4660*/  @!UPT UIADD3 URZ, URZ, URZ, URZ ;  /* 0x0000003f3f3ff290 */ /* 0x000fe2000fffe03f */
[----:B------:R-:W-:Y:S11]  /*4670*/  BSSY B0, `(.L_x_2301) ;  /* 0x0000038000007945 */ /* 0x000ff60003800000 */
[----:B------:R-:W-:-:S05]  /*4680*/  @P0 BRA `(.L_x_2302) ;  /* 0x0000036000000947 */ /* 0x000fca0003800000 */
[C---:B------:R-:W-:Y:S01]  /*4690*/  LEA R64, P0, R140.reuse, R63, 0x1 ;  /* 0x0000003f8c407211 */ /* 0x040fe200078008ff */
[----:B------:R-:W1:Y:S03]  /*46a0*/  LDS.128 R8, [R223+0xa080] ;  /* 0x00a08000df087984 */ /* 0x000e660000000c00 */
        /* <DEDUP_REMOVED lines=8> */
[----:B------:R-:W-:Y:S01]  /*4730*/  @!P0 PRMT R13, R22, 0x5432, R13 ;  /* 0x00005432160d8816 */ /* 0x000fe2000000000d */
[----:B------:R-:W-:Y:S01]  /*4740*/  @!P0 IMAD.U32 R5, R3, 0x10000, RZ ;  /* 0x0001000003058824 */ /* 0x000fe200078e00ff */
[----:B------:R-:W-:Y:S01]  /*4750*/  @!P0 SHF.R.U32.HI R41, RZ, 0x10, R39 ;  /* 0x00000010ff298819 */ /* 0x000fe20000011627 */
[C---:B------:R-:W-:Y:S01]  /*4760*/  @!P0 IMAD.U32 R36, R38.reuse, 0x10000, RZ ;  /* 0x0001000026248824 */ /* 0x040fe200078e00ff */
[----:B------:R-:W-:Y:S02]  /*4770*/  @!P0 LOP3.LUT R38, R38, 0xffff0000, RZ, 0xc0, !PT ;  /* 0xffff000026268812 */ /* 0x000fe400078ec0ff */
[----:B------:R-:W-:Y:S01]  /*4780*/  @!P0 PRMT R41, R40, 0x5410, R41 ;  /* 0x0000541028298816 */ /* 0x000fe20000000029 */
        /* <DEDUP_REMOVED lines=8> */
[----:B------:R-:W-:Y:S01]  /*4810*/  @!P0 SHF.L.U32 R36, R9, 0x10, RZ ;  /* 0x0000001009248819 */ /* 0x000fe200000006ff */
[----:B------:R-:W-:Y:S01]  /*4820*/  @!P0 FMUL.FTZ R40, R6, R38 ;  /* 0x0000002606288220 */ /* 0x000fe20000410000 */
[----:B------:R-:W-:Y:S01]  /*4830*/  @!P0 LOP3.LUT R22, R3, 0xffff0000, RZ, 0xc0, !PT ;  /* 0xffff000003168812 */ /* 0x000fe200078ec0ff */
[C---:B------:R-:W-:Y:S01]  /*4840*/  @!P0 IMAD.U32 R39, R41.reuse, 0x10000, RZ ;  /* 0x0001000029278824 */ /* 0x040fe200078e00ff */
[----:B------:R-:W-:Y:S02]  /*4850*/  @!P0 F2FP.BF16.PACK_AB R2, R2, R73 ;  /* 0x000000490202823e */ /* 0x000fe400000010ff */
[----:B------:R-:W-:Y:S01]  /*4860*/  @!P0 LOP3.LUT R41, R41, 0xffff0000, RZ, 0xc0, !PT ;  /* 0xffff000029298812 */ /* 0x000fe200078ec0ff */
[-C--:B------:R-:W-:Y:S01]  /*4870*/  @!P0 FMUL.FTZ R3, R6, R22.reuse ;  /* 0x0000001606038220 */ /* 0x080fe20000410000 */
[----:B------:R-:W-:Y:S01]  /*4880*/  @!P0 LOP3.LUT R6, R11, 0xffff0000, RZ, 0xc0, !PT ;  /* 0xffff00000b068812 */ /* 0x000fe200078ec0ff */
[----:B------:R-:W-:Y:S01]  /*4890*/  @!P0 FFMA.FTZ R72, R36, R22, -R40 ;  /* 0x0000001624488223 */ /* 0x000fe20000010828 */
[----:B------:R-:W-:Y:S01]  /*48a0*/  @!P0 SHF.L.U32 R40, R10, 0x10, RZ ;  /* 0x000000100a288819 */ /* 0x000fe200000006ff */
[C---:B------:R-:W-:Y:S01]  /*48b0*/  @!P0 IMAD.U32 R22, R13.reuse, 0x10000, RZ ;  /* 0x000100000d168824 */ /* 0x040fe200078e00ff */
[----:B------:R-:W-:Y:S01]  /*48c0*/  @!P0 LOP3.LUT R13, R13, 0xffff0000, RZ, 0xc0, !PT ;  /* 0xffff00000d0d8812 */ /* 0x000fe200078ec0ff */
[C---:B------:R-:W-:Y:S02]  /*48d0*/  @!P0 FMUL.FTZ R67, R5.reuse, R39 ;  /* 0x0000002705438220 */ /* 0x040fe40000410000 */
[-C--:B------:R-:W-:Y:S02]  /*48e0*/  @!P0 FMUL.FTZ R5, R5, R22.reuse ;  /* 0x0000001605058220 */ /* 0x080fe40000410000 */
[----:B------:R-:W-:Y:S02]  /*48f0*/  @!P0 FFMA.FTZ R70, R40, R22, -R67 ;  /* 0x0000001628468223 */ /* 0x000fe40000010843 */
[----:B------:R-:W-:Y:S02]  /*4900*/  @!P0 IMAD.U32 R22, R11, 0x10000, RZ ;  /* 0x000100000b168824 */ /* 0x000fe400078e00ff */
[C---:B------:R-:W-:Y:S02]  /*4910*/  @!P0 FMUL.FTZ R67, R6.reuse, R41 ;  /* 0x0000002906438220 */ /* 0x040fe40000410000 */
[-C--:B------:R-:W-:Y:S02]  /*4920*/  @!P0 FMUL.FTZ R6, R6, R13.reuse ;  /* 0x0000000d06068220 */ /* 0x080fe40000410000 */
[----:B------:R-:W-:Y:S02]  /*4930*/  @!P0 FFMA.FTZ R3, R38, R36, R3 ;  /* 0x0000002426038223 */ /* 0x000fe40000010003 */
[----:B------:R-:W-:Y:S02]  /*4940*/  @!P0 FFMA.FTZ R5, R39, R40, R5 ;  /* 0x0000002827058223 */ /* 0x000fe40000010005 */
        /* <DEDUP_REMOVED lines=10> */
.L_x_2302:
[----:B------:R-:W-:Y:S05]  /*49f0*/  BSYNC B0 ;  /* 0x0000000000007941 */ /* 0x000fea0003800000 */
.L_x_2301:
[----:B------:R-:W-:Y:S01]  /*4a00*/  ISETP.GE.AND P0, PT, R144, c[0x0][0x1d4], PT ;  /* 0x0000750090007a0c */ /* 0x000fe20003f06270 */
[----:B------:R-:W-:Y:S01]  /*4a10*/  @!UPT UIADD3 URZ, URZ, URZ, URZ ;  /* 0x0000003f3f3ff290 */ /* 0x000fe2000fffe03f */
[----:B------:R-:W-:Y:S11]  /*4a20*/  BSSY B0, `(.L_x_2303) ;  /* 0x0000039000007945 */ /* 0x000ff60003800000 */
[----:B------:R-:W-:-:S05]  /*4a30*/  @P0 BRA `(.L_x_2304) ;  /* 0x0000037000000947 */ /* 0x000fca0003800000 */
[----:B------:R-:W-:Y:S01]  /*4a40*/  LEA R40, P0, R238, R63, 0x1 ;  /* 0x0000003fee287211 */ /* 0x000fe200078008ff */
[----:B-1----:R-:W1:Y:S01]  /*4a50*/  LDS.128 R8, [R223+0xb880] ;  /* 0x00b88000df087984 */ /* 0x002e620000000c00 */
[----:B------:R-:W-:Y:S02]  /*4a60*/  IADD3 R2, R142, 0x20, RZ ;  /* 0x000000208e027810 */ /* 0x000fe40007ffe0ff */
        /* <DEDUP_REMOVED lines=8> */
[----:B------:R-:W-:Y:S01]  /*4af0*/  @!P0 IMAD.U32 R15, R5, 0x10000, RZ ;  /* 0x00010000050f8824 */ /* 0x000fe200078e00ff */
[----:B------:R-:W-:Y:S01]  /*4b00*/  @!P0 SHF.R.U32.HI R38, RZ, 0x10, R43 ;  /* 0x00000010ff268819 */ /* 0x000fe2000001162b */
[C---:B------:R-:W-:Y:S01]  /*4b10*/  @!P0 IMAD.U32 R6, R2.reuse, 0x10000, RZ ;  /* 0x0001000002068824 */ /* 0x040fe200078e00ff */
[----:B------:R-:W-:Y:S02]  /*4b20*/  @!P0 PRMT R14, R23, 0x5410, R14 ;  /* 0x00005410170e8816 */ /* 0x000fe4000000000e */
[----:B------:R-:W-:Y:S02]  /*4b30*/  @!P0 LOP3.LUT R23, R5, 0xffff0000, RZ, 0xc0, !PT ;  /* 0xffff000005178812 */ /* 0x000fe400078ec0ff */
[----:B------:R-:W-:Y:S02]  /*4b40*/  @!P0 LOP3.LUT R5, R2, 0xffff0000, RZ, 0xc0, !PT ;  /* 0xffff000002058812 */ /* 0x000fe400078ec0ff */
[----:B------:R-:W-:Y:S01]  /*4b50*/  @!P0 PRMT R38, R56, 0x5432, R38 ;  /* 0x0000543238268816 */ /* 0x000fe20000000026 */
[C---:B-1----:R-:W-:Y:S01]  /*4b60*/  @!P0 IMAD.U32 R22, R8.reuse, 0x10000, RZ ;  /* 0x0001000008168824 */ /* 0x042fe200078e00ff */
[----:B------:R-:W-:Y:S01]  /*4b70*/  @!P0 LOP3.LUT R3, R8, 0xffff0000, RZ, 0xc0, !PT ;  /* 0xffff000008038812 */ /* 0x000fe200078ec0ff */
[C---:B------:R-:W-:Y:S01]  /*4b80*/  @!P0 IMAD.U32 R36, R9.reuse, 0x10000, RZ ;  /* 0x0001000009248824 */ /* 0x040fe200078e00ff */
[----:B------:R-:W-:Y:S03]  /*4b90*/  @!P0 LOP3.LUT R13, R9, 0xffff0000, RZ, 0xc0, !PT ;  /* 0xffff0000090d8812 */ /* 0x000fe600078ec0ff */
[----:B------:R-:W-:Y:S02]  /*4ba0*/  @!P0 FMUL.FTZ R2, R3, R6 ;  /* 0x0000000603028220 */ /* 0x000fe40000410000 */
[----:B------:R-:W-:Y:S02]  /*4bb0*/  @!P0 FMUL.FTZ R42, R13, R23 ;  /* 0x000000170d2a8220 */ /* 0x000fe40000410000 */
[----:B------:R-:W-:Y:S02]  /*4bc0*/  @!P0 FMUL.FTZ R39, R3, R15 ;  /* 0x0000000f03278220 */ /* 0x000fe40000410000 */
[----:B------:R-:W-:Y:S01]  /*4bd0*/  @!P0 FFMA.FTZ R2, R15, R22, R2 ;  /* 0x000000160f028223 */ /* 0x000fe20000010002 */
[----:B------:R-:W-:Y:S01]  /*4be0*/  @!P0 SHF.L.U32 R15, R38, 0x10, RZ ;  /* 0x00000010260f8819 */ /* 0x000fe200000006ff */
[-C--:B------:R-:W-:Y:S01]  /*4bf0*/  @!P0 FMUL.FTZ R3, R13, R5.reuse ;  /* 0x000000050d038220 */ /* 0x080fe20000410000 */
[C---:B------:R-:W-:Y:S01]  /*4c00*/  @!P0 LOP3.LUT R13, R11.reuse, 0xffff0000, RZ, 0xc0, !PT ;  /* 0xffff00000b0d8812 */ /* 0x040fe200078ec0ff */
[----:B------:R-:W-:Y:S01]  /*4c10*/  @!P0 FFMA.FTZ R56, R36, R5, -R42 ;  /* 0x0000000524388223 */ /* 0x000fe2000001082a */
[----:B------:R-:W-:Y:S01]  /*4c20*/  @!P0 LOP3.LUT R5, R10, 0xffff0000, RZ, 0xc0, !PT ;  /* 0xffff00000a058812 */ /* 0x000fe200078ec0ff */
[----:B------:R-:W-:Y:S01]  /*4c30*/  @!P0 FFMA.FTZ R64, R22, R6, -R39 ;  /* 0x0000000616408223 */ /* 0x000fe20000010827 */
[----:B------:R-:W-:Y:S01]  /*4c40*/  @!P0 SHF.L.U32 R39, R11, 0x10, RZ ;  /* 0x000000100b278819 */ /* 0x000fe200000006ff */
[----:B------:R-:W-:Y:S01]  /*4c50*/  @!P0 IMAD.U32 R6, R14, 0x10000, RZ ;  /* 0x000100000e068824 */ /* 0x000fe200078e00ff */
[----:B------:R-:W-:Y:S01]  /*4c60*/  @!P0 LOP3.LUT R38, R38, 0xffff0000, RZ, 0xc0, !PT ;  /* 0xffff000026268812 */ /* 0x000fe200078ec0ff */
[----:B------:R-:W-:Y:S01]  /*4c70*/  @!P0 IMAD.U32 R22, R10, 0x10000, RZ ;  /* 0x000100000a168824 */ /* 0x000fe200078e00ff */
[----:B------:R-:W-:Y:S01]  /*4c80*/  @!P0 LOP3.LUT R14, R14, 0xffff0000, RZ, 0xc0, !PT ;  /* 0xffff00000e0e8812 */ /* 0x000fe200078ec0ff */
[C---:B------:R-:W-:Y:S01]  /*4c90*/  @!P0 FMUL.FTZ R42, R5.reuse, R15 ;  /* 0x0000000f052a8220 */ /* 0x040fe20000410000 */
[----:B------:R-:W-:Y:S01]  /*4ca0*/  @!P0 F2FP.BF16.PACK_AB R2, R2, R64 ;  /* 0x000000400202823e */ /* 0x000fe200000010ff */
[----:B------:R-:W-:Y:S02]  /*4cb0*/  @!P0 FMUL.FTZ R5, R5, R6 ;  /* 0x0000000605058220 */ /* 0x000fe40000410000 */
[C---:B------:R-:W-:Y:S02]  /*4cc0*/  @!P0 FMUL.FTZ R43, R13.reuse, R38 ;  /* 0x000000260d2b8220 */ /* 0x040fe40000410000 */
[----:B------:R-:W-:Y:S02]  /*4cd0*/  @!P0 FFMA.FTZ R42, R22, R6, -R42 ;  /* 0x00000006162a8223 */ /* 0x000fe4000001082a */
[----:B------:R-:W-:Y:S02]  /*4ce0*/  @!P0 FMUL.FTZ R6, R13, R14 ;  /* 0x0000000e0d068220 */ /* 0x000fe40000410000 */
[----:B------:R-:W-:Y:S02]  /*4cf0*/  @!P0 FFMA.FTZ R3, R23, R36, R3 ;  /* 0x0000002417038223 */ /* 0x000fe40000010003 */
[----:B------:R-:W-:Y:S02]  /*4d00*/  @!P0 FFMA.FTZ R5, R15, R22, R5 ;  /* 0x000000160f058223 */ /* 0x000fe40000010005 */
[----:B------:R-:W-:Y:S01]  /*4d10*/  @!P0 FFMA.FTZ R43, R39, R14, -R43 ;  /* 0x0000000e272b8223 */ /* 0x000fe2000001082b */
[----:B------:R-:W-:Y:S01]  /*4d20*/  @!P0 F2FP.BF16.PACK_AB R3, R3, R56 ;  /* 0x000000380303823e */ /* 0x000fe200000010ff */
[----:B------:R-:W-:Y:S01]  /*4d30*/  @!P0 FFMA.FTZ R6, R38, R39, R6 ;  /* 0x0000002726068223 */ /* 0x000fe20000010006 */
[----:B------:R-:W-:Y:S01]  /*4d40*/  @!P0 F2FP.BF16.PACK_AB R5, R5, R42 ;  /* 0x0000002a0505823e */ /* 0x000fe200000010ff */
[----:B------:R-:W-:Y:S02]  /*4d50*/  @!P0 IMAD.MOV.U32 R8, RZ, RZ, R2 ;  /* 0x000000ffff088224 */ /* 0x000fe400078e0002 */
[----:B------:R-:W-:Y:S01]  /*4d60*/  @!P0 IMAD.MOV.U32 R9, RZ, RZ, R3 ;  /* 0x000000ffff098224 */ /* 0x000fe200078e0003 */
[----:B------:R-:W-:Y:S02]  /*4d70*/  @!P0 F2FP.BF16.PACK_AB R6, R6, R43 ;  /* 0x0000002b0606823e */ /* 0x000fe400000010ff */
[----:B------:R-:W-:Y:S03]  /*4d80*/  @!P0 MOV R10, R5 ;  /* 0x00000005000a8202 */ /* 0x000fe60000000f00 */
[----:B------:R-:W-:Y:S05]  /*4d90*/  @!P0 IMAD.MOV.U32 R11, RZ, RZ, R6 ;  /* 0x000000ffff0b8224 */ /* 0x000fea00078e0006 */
[----:B------:R1:W-:Y:S02]  /*4da0*/  ST.E.128 [R40.64], R8 ;  /* 0x0000000828007985 */ /* 0x0003e4000c101d0a */
.L_x_2304:
[----:B------:R-:W-:Y:S05]  /*4db0*/  BSYNC B0 ;  /* 0x0000000000007941 */ /* 0x000fea0003800000 */
.L_x_2303:
        /* <DEDUP_REMOVED lines=15> */
[----:B------:R-:W-:Y:S01]  /*4eb0*/  @!P0 PRMT R14, R30, 0x5410, R3 ;  /* 0x000054101e0e8816 */ /* 0x000fe20000000003 */
[C---:B------:R-:W-:Y:S01]  /*4ec0*/  @!P0 IMAD.U32 R15, R17.reuse, 0x10000, RZ ;  /* 0x00010000110f8824 */ /* 0x040fe200078e00ff */
[----:B------:R-:W-:Y:S01]  /*4ed0*/  @!P0 LOP3.LUT R17, R17, 0xffff0000, RZ, 0xc0, !PT ;  /* 0xffff000011118812 */ /* 0x000fe200078ec0ff */
[C---:B------:R-:W-:Y:S01]  /*4ee0*/  @!P0 IMAD.U32 R6, R2.reuse, 0x10000, RZ ;  /* 0x0001000002068824 */ /* 0x040fe200078e00ff */
[----:B------:R-:W-:Y:S02]  /*4ef0*/  @!P0 SHF.R.U32.HI R23, RZ, 0x10, R45 ;  /* 0x00000010ff178819 */ /* 0x000fe4000001162d */
        /* <DEDUP_REMOVED lines=23> */
[-C--:B------:R-:W-:Y:S02]  /*5070*/  @!P0 FMUL.FTZ R5, R5, R6.reuse ;  /* 0x0000000605058220 */ /* 0x080fe40000410000 */
        /* <DEDUP_REMOVED lines=15> */
.L_x_2306:
[----:B------:R-:W-:Y:S05]  /*5170*/  BSYNC B0 ;  /* 0x0000000000007941 */ /* 0x000fea0003800000 */
.L_x_2305:
[----:B------:R-:W-:Y:S11]  /*5180*/  ISETP.GE.AND P0, PT, R229, c[0x0][0x1d4], PT ;  /* 0x00007500e5007a0c */ /* 0x000ff60003f06270 */
[----:B------:R-:W-:Y:S02]  /*5190*/  @!UPT UIADD3 URZ, URZ, URZ, URZ ;  /* 0x0000003f3f3ff290 */ /* 0x000fe4000fffe03f */
[----:B------:R-:W-:-:S05]  /*51a0*/  @P0 BRA `(.L_x_2300) ;  /* 0x0000037000000947 */ /* 0x000fca0003800000 */
[C---:B-1----:R-:W-:Y:S01]  /*51b0*/  LEA R38, P0, R229.reuse, R63, 0x1 ;  /* 0x0000003fe5267211 */ /* 0x042fe200078008ff */
[----:B------:R-:W1:Y:S01]  /*51c0*/  LDS.128 R8, [R223+0xe880] ;  /* 0x00e88000df087984 */ /* 0x000e620000000c00 */
[----:B------:R-:W-:Y:S02]  /*51d0*/  IADD3 R2, R142, 0x60, RZ ;  /* 0x000000608e027810 */ /* 0x000fe40007ffe0ff */
[----:B------:R-:W-:Y:S02]  /*51e0*/  LEA.HI.X R39, R229, R66, R249, 0x1, P0 ;  /* 0x00000042e5277211 */ /* 0x000fe400000f0cf9 */
[----:B------:R-:W-:Y:S11]  /*51f0*/  ISETP.GE.AND P0, PT, R2, c[0x0][0x27c], PT ;  /* 0x00009f0002007a0c */ /* 0x000ff60003f06270 */
[----:B------:R-:W-:Y:S02]  /*5200*/  @!UPT UIADD3 URZ, URZ, URZ, URZ ;  /* 0x0000003f3f3ff290 */ /* 0x000fe4000fffe03f */
[----:B------:R-:W-:Y:S02]  /*5210*/  @!P0 SHF.R.U64 R17, R46, 0x10, R47 ;  /* 0x000000102e118819 */ /* 0x000fe4000000122f */
[----:B------:R-:W-:Y:S02]  /*5220*/  @!P0 SHF.R.U64 R2, R18, 0x10, R19 ;  /* 0x0000001012028819 */ /* 0x000fe40000001213 */
[----:B------:R-:W-:Y:S02]  /*5230*/  @!P0 PRMT R17, R58, 0x5410, R17 ;  /* 0x000054103a118816 */ /* 0x000fe40000000011 */
[----:B------:R-:W-:Y:S02]  /*5240*/  @!P0 SHF.R.U32.HI R3, RZ, 0x10, R19 ;  /* 0x00000010ff038819 */ /* 0x000fe40000011613 */
[----:B------:R-:W-:Y:S01]  /*5250*/  @!P0 PRMT R2, R31, 0x5432, R2 ;  /* 0x000054321f028816 */ /* 0x000fe20000000002 */
[----:B------:R-:W-:Y:S01]  /*5260*/  @!P0 IMAD.U32 R15, R17, 0x10000, RZ ;  /* 0x00010000110f8824 */ /* 0x000fe200078e00ff */
[----:B------:R-:W-:Y:S02]  /*5270*/  @!P0 PRMT R14, R31, 0x5410, R3 ;  /* 0x000054101f0e8816 */ /* 0x000fe40000000003 */
[----:B------:R-:W-:Y:S01]  /*5280*/  @!P0 SHF.R.U32.HI R5, RZ, 0x10, R47 ;  /* 0x00000010ff058819 */ /* 0x000fe2000001162f */
[----:B------:R-:W-:Y:S01]  /*5290*/  @!P0 IMAD.U32 R6, R2, 0x10000, RZ ;  /* 0x0001000002068824 */ /* 0x000fe200078e00ff */
[----:B------:R-:W-:Y:S02]  /*52a0*/  @!P0 LOP3.LUT R17, R17, 0xffff0000, RZ, 0xc0, !PT ;  /* 0xffff000011118812 */ /* 0x000fe400078ec0ff */
[----:B------:R-:W-:Y:S02]  /*52b0*/  @!P0 PRMT R19, R58, 0x5432, R5 ;  /* 0x000054323a138816 */ /* 0x000fe40000000005 */
[----:B------:R-:W-:Y:S01]  /*52c0*/  @!P0 LOP3.LUT R5, R2, 0xffff0000, RZ, 0xc0, !PT ;  /* 0xffff000002058812 */ /* 0x000fe200078ec0ff */
        /* <DEDUP_REMOVED lines=37> */
.L_x_2300:
[----:B-123--:R-:W-:Y:S05]  /*5520*/  BSYNC B1 ;  /* 0x0000000000017941 */ /* 0x00efea0003800000 */
.L_x_2299:
[----:B------:R1:W2:Y:S04]  /*5530*/  SHFL.IDX PT, R38, R75, 0x1, 0x181f ;  /* 0x00381f004b267f89 */ /* 0x0002a800000e0000 */
[----:B------:R1:W3:Y:S01]  /*5540*/  SHFL.IDX PT, R36, R76, 0x1, 0x181f ;  /* 0x00381f004c247f89 */ /* 0x0002e200000e0000 */
[----:B------:R-:W-:-:S05]  /*5550*/  @P5 BRA `(.L_x_2307) ;  /* 0x000039e000005947 */ /* 0x000fca0003800000 */
[----:B------:R-:W-:Y:S01]  /*5560*/  ISETP.GE.AND P0, PT, R140, c[0x0][0x1d4], PT ;  /* 0x000075008c007a0c */ /* 0x000fe20003f06270 */
[----:B------:R-:W-:Y:S01]  /*5570*/  @!UPT UIADD3 URZ, URZ, URZ, URZ ;  /* 0x0000003f3f3ff290 */ /* 0x000fe2000fffe03f */
[----:B------:R-:W-:Y:S11]  /*5580*/  BSSY B0, `(.L_x_2308) ;  /* 0x0000038000007945 */ /* 0x000ff60003800000 */
[----:B------:R-:W-:-:S05]  /*5590*/  @P0 BRA `(.L_x_2309) ;  /* 0x0000036000000947 */ /* 0x000fca0003800000 */
[C---:B---3--:R-:W-:Y:S01]  /*55a0*/  LEA R22, P0, R140.reuse, R36, 0x1 ;  /* 0x000000248c167211 */ /* 0x048fe200078008ff */
[----:B------:R-:W3:Y:S03]  /*55b0*/  LDS.128 R8, [R223+0xb080] ;  /* 0x00b08000df087984 */ /* 0x000ee60000000c00 */
[----:B--2---:R-:W-:Y:S02]  /*55c0*/  LEA.HI.X R23, R140, R38, R141, 0x1, P0 ;  /* 0x000000268c177211 */ /* 0x004fe400000f0c8d */
        /* <DEDUP_REMOVED lines=8> */
[----:B------:R-:W-:Y:S01]  /*5650*/  @!P0 SHF.R.U32.HI R19, RZ, 0x10, R49 ;  /* 0x00000010ff138819 */ /* 0x000fe20000011631 */
[C---:B------:R-:W-:Y:S01]  /*5660*/  @!P0 IMAD.U32 R14, R2.reuse, 0x10000, RZ ;  /* 0x00010000020e8824 */ /* 0x040fe200078e00ff */
[----:B------:R-:W-:Y:S02]  /*5670*/  @!P0 LOP3.LUT R17, R17, 0xffff0000, RZ, 0xc0, !PT ;  /* 0xffff000011118812 */ /* 0x000fe400078ec0ff */
[----:B------:R-:W-:Y:S02]  /*5680*/  @!P0 LOP3.LUT R6, R2, 0xffff0000, RZ, 0xc0, !PT ;  /* 0xffff000002068812 */ /* 0x000fe400078ec0ff */
[----:B------:R-:W-:Y:S02]  /*5690*/  @!P0 PRMT R13, R32, 0x5410, R13 ;  /* 0x00005410200d8816 */ /* 0x000fe4000000000d */
[----:B------:R-:W-:Y:S01]  /*56a0*/  @!P0 PRMT R19, R59, 0x5432, R19 ;  /* 0x000054323b138816 */ /* 0x000fe20000000013 */
[C---:B---3--:R-:W-:Y:S01]  /*56b0*/  @!P0 IMAD.U32 R16, R8.reuse, 0x10000, RZ ;  /* 0x0001000008108824 */ /* 0x048fe200078e00ff */
        /* <DEDUP_REMOVED lines=16> */
[----:B------:R-:W-:Y:S01]  /*57c0*/  @!P0 IMAD.U32 R16, R10, 0x10000, RZ ;  /* 0x000100000a108824 */ /* 0x000fe200078e00ff */
[----:B------:R-:W-:Y:S01]  /*57d0*/  @!P0 F2FP.BF16.PACK_AB R2, R2, R32 ;  /* 0x000000200202823e */ /* 0x000fe200000010ff */
        /* <DEDUP_REMOVED lines=9> */
[----:B------:R-:W-:Y:S02]  /*5870*/  @!P0 FFMA.FTZ R30, R20, R13, -R30 ;  /* 0x0000000d141e8223 */ /* 0x000fe4000001081e */
        /* <DEDUP_REMOVED lines=8> */
.L_x_2309:
[----:B------:R-:W-:Y:S05]  /*5900*/  BSYNC B0 ;  /* 0x0000000000007941 */ /* 0x000fea0003800000 */
.L_x_2308:
[----:B------:R-:W-:Y:S01]  /*5910*/  ISETP.GE.AND P0, PT, R144, c[0x0][0x1d4], PT ;  /* 0x0000750090007a0c */ /* 0x000fe20003f06270 */
[----:B------:R-:W-:Y:S01]  /*5920*/  @!UPT UIADD3 URZ, URZ, URZ, URZ ;  /* 0x0000003f3f3ff290 */ /* 0x000fe2000fffe03f */
[----:B------:R-:W-:Y:S11]  /*5930*/  BSSY B0, `(.L_x_2310) ;  /* 0x0000039000007945 */ /* 0x000ff60003800000 */
[----:B------:R-:W-:-:S05]  /*5940*/  @P0 BRA `(.L_x_2311) ;  /* 0x0000037000000947 */ /* 0x000fca0003800000 */
[----:B--23--:R-:W-:Y:S01]  /*5950*/  LEA R22, P0, R238, R36, 0x1 ;  /* 0x00000024ee167211 */ /* 0x00cfe200078008ff */
[----:B------:R-:W2:Y:S01]  /*5960*/  LDS.128 R8, [R223+0xc880] ;  /* 0x00c88000df087984 */ /* 0x000ea20000000c00 */
        /* <DEDUP_REMOVED lines=11> */
[----:B------:R-:W-:Y:S01]  /*5a20*/  @!P0 LOP3.LUT R17, R17, 0xffff0000, RZ, 0xc0, !PT ;  /* 0xffff000011118812 */ /* 0x000fe200078ec0ff */
[C---:B------:R-:W-:Y:S01]  /*5a30*/  @!P0 IMAD.U32 R6, R2.reuse, 0x10000, RZ ;  /* 0x0001000002068824 */ /* 0x040fe200078e00ff */
[----:B------:R-:W-:Y:S02]  /*5a40*/  @!P0 SHF.R.U32.HI R19, RZ, 0x10, R51 ;  /* 0x00000010ff138819 */ /* 0x000fe40000011633 */
[----:B------:R-:W-:Y:S02]  /*5a50*/  @!P0 LOP3.LUT R5, R2, 0xffff0000, RZ, 0xc0, !PT ;  /* 0xffff000002058812 */ /* 0x000fe400078ec0ff */
[----:B------:R-:W-:Y:S01]  /*5a60*/  @!P0 PRMT R19, R60, 0x5432, R19 ;  /* 0x000054323c138816 */ /* 0x000fe20000000013 */
[C---:B--2---:R-:W-:Y:S01]  /*5a70*/  @!P0 IMAD.U32 R16, R8.reuse, 0x10000, RZ ;  /* 0x0001000008108824 */ /* 0x044fe200078e00ff */
        /* <DEDUP_REMOVED lines=36> */
.L_x_2311:
[----:B------:R-:W-:Y:S05]  /*5cc0*/  BSYNC B0 ;  /* 0x0000000000007941 */ /* 0x000fea0003800000 */
.L_x_2310:
        /* <DEDUP_REMOVED lines=14> */
[C---:B------:R-:W-:Y:S01]  /*5db0*/  @!P0 PRMT R2, R34.reuse, 0x5432, R2 ;  /* 0x0000543222028816 */ /* 0x040fe20000000002 */
[C---:B------:R-:W-:Y:S01]  /*5dc0*/  @!P0 IMAD.U32 R15, R17.reuse, 0x10000, RZ ;  /* 0x00010000110f8824 */ /* 0x040fe200078e00ff */
        /* <DEDUP_REMOVED lines=43> */
.L_x_2313:
[----:B------:R-:W-:Y:S05]  /*6080*/  BSYNC B0 ;  /* 0x0000000000007941 */ /* 0x000fea0003800000 */
.L_x_2312:
[----:B------:R-:W-:Y:S11]  /*6090*/  ISETP.GE.AND P0, PT, R229, c[0x0][0x1d4], PT ;  /* 0x00007500e5007a0c */ /* 0x000ff60003f06270 */
[----:B------:R-:W-:Y:S02]  /*60a0*/  @!UPT UIADD3 URZ, URZ, URZ, URZ ;  /* 0x0000003f3f3ff290 */ /* 0x000fe4000fffe03f */
[----:B------:R-:W-:-:S05]  /*60b0*/  @P0 BRA `(.L_x_2307) ;  /* 0x00002e8000000947 */ /* 0x000fca0003800000 */
[C---:B---3--:R-:W-:Y:S01]  /*60c0*/  LEA R24, P0, R229.reuse, R36, 0x1 ;  /* 0x00000024e5187211 */ /* 0x048fe200078008ff */
[----:B--2---:R-:W2:Y:S01]  /*60d0*/  LDS.128 R8, [R223+0xf880] ;  /* 0x00f88000df087984 */ /* 0x004ea20000000c00 */
        /* <DEDUP_REMOVED lines=52> */
[----:B------:R2:W-:Y:S01]  /*6420*/  ST.E.128 [R24.64], R8 ;  /* 0x0000000818007985 */ /* 0x0005e2000c101d0a */
[----:B------:R-:W-:-:S05]  /*6430*/  BRA `(.L_x_2307) ;  /* 0x00002b0000007947 */ /* 0x000fca0003800000 */
.L_x_2294:
        /* <DEDUP_REMOVED lines=36> */
.L_x_2315:
[----:B------:R-:W-:Y:S05]  /*6680*/  BSYNC B0 ;  /* 0x0000000000007941 */ /* 0x000fea0003800000 */
.L_x_2314:
[----:B------:R-:W-:Y:S01]  /*6690*/  IADD3 R16, R145, 0x20, RZ ;  /* 0x0000002091107810 */ /* 0x000fe20007ffe0ff */
[----:B-----5:R-:W-:Y:S01]  /*66a0*/  IMAD.MOV.U32 R6, RZ, RZ, R22 ;  /* 0x000000ffff067224 */ /* 0x020fe200078e0016 */
[----:B------:R-:W-:Y:S01]  /*66b0*/  BSSY B0, `(.L_x_2316) ;  /* 0x000003b000007945 */ /* 0x000fe20003800000 */
[----:B------:R-:W-:Y:S01]  /*66c0*/  IMAD.MOV.U32 R5, RZ, RZ, R23 ;  /* 0x000000ffff057224 */ /* 0x000fe200078e0017 */
[----:B------:R-:W-:Y:S01]  /*66d0*/  ISETP.GE.AND P5, PT, R16, R77, PT ;  /* 0x0000004d1000720c */ /* 0x000fe20003fa6270 */
[----:B-1----:R-:W-:Y:S01]  /*66e0*/  IMAD.MOV.U32 R3, RZ, RZ, R20 ;  /* 0x000000ffff037224 */ /* 0x002fe200078e0014 */
        /* <DEDUP_REMOVED lines=55> */
.L_x_2317:
[----:B------:R-:W-:Y:S05]  /*6a60*/  BSYNC B0 ;  /* 0x0000000000007941 */ /* 0x000fea0003800000 */
.L_x_2316:
[----:B------:R-:W-:Y:S01]  /*6a70*/  IADD3 R70, -R71, c[0x0][0x1d4], RZ ;  /* 0x0000750047467a10 */ /* 0x000fe20007ffe1ff */
[----:B-----5:R-:W-:Y:S01]  /*6a80*/  IMAD.MOV.U32 R6, RZ, RZ, R30 ;  /* 0x000000ffff067224 */ /* 0x020fe200078e001e */
[----:B------:R2:W3:Y:S01]  /*6a90*/  SHFL.IDX PT, R73, R75, RZ, 0x181f ;  /* 0x00181fff4b497589 */ /* 0x0004e200000e0000 */
[----:B------:R-:W-:Y:S01]  /*6aa0*/  IMAD.MOV.U32 R5, RZ, RZ, R31 ;  /* 0x000000ffff057224 */ /* 0x000fe200078e001f */
[----:B------:R-:W-:Y:S01]  /*6ab0*/  BSSY B1, `(.L_x_2318) ;  /* 0x0000113000017945 */ /* 0x000fe20003800000 */
[----:B-1----:R-:W-:Y:S02]  /*6ac0*/  IMAD.MOV.U32 R3, RZ, RZ, R28 ;  /* 0x000000ffff037224 */ /* 0x002fe400078e001c */
[----:B------:R-:W-:Y:S01]  /*6ad0*/  IMAD.MOV.U32 R2, RZ, RZ, R29 ;  /* 0x000000ffff027224 */ /* 0x000fe200078e001d */
[----:B------:R-:W-:Y:S01]  /*6ae0*/  PRMT R36, R6, 0x5410, R5 ;  /* 0x0000541006247816 */ /* 0x000fe20000000005 */
[----:B------:R-:W-:Y:S01]  /*6af0*/  IMAD.MOV.U32 R5, RZ, RZ, R27 ;  /* 0x000000ffff057224 */ /* 0x000fe200078e001b */
[----:B------:R-:W-:Y:S01]  /*6b00*/  MOV R6, R26 ;  /* 0x0000001a00067202 */ /* 0x000fe20000000f00 */
[----:B------:R2:W1:Y:S01]  /*6b10*/  SHFL.IDX PT, R72, R76, RZ, 0x181f ;  /* 0x00181fff4c487589 */ /* 0x00046200000e0000 */
        /* <DEDUP_REMOVED lines=8> */
[----:B------:R-:W-:Y:S02]  /*6ba0*/  MOV R2, R57 ;  /* 0x0000003900027202 */ /* 0x000fe40000000f00 */
[----:B------:R-:W-:Y:S01]  /*6bb0*/  PRMT R67, R5, 0x7610, R67 ;  /* 0x0000761005437816 */ /* 0x000fe20000000043 */
[----:B------:R-:W-:Y:S01]  /*6bc0*/  IMAD.MOV.U32 R5, RZ, RZ, R55 ;  /* 0x000000ffff057224 */ /* 0x000fe200078e0037 */
[----:B------:R-:W-:Y:S01]  /*6bd0*/  PRMT R66, R3, 0x5410, R6 ;  /* 0x0000541003427816 */ /* 0x000fe20000000006 */
[----:B------:R-:W-:Y:S01]  /*6be0*/  IMAD.MOV.U32 R6, RZ, RZ, R54 ;  /* 0x000000ffff067224 */ /* 0x000fe200078e0036 */
[----:B------:R-:W-:Y:S01]  /*6bf0*/  PRMT R65, R65, 0x5410, R2 ;  /* 0x0000541041417816 */ /* 0x000fe20000000002 */
[----:B------:R-:W-:Y:S01]  /*6c00*/  IMAD.MOV.U32 R2, RZ, RZ, R53 ;  /* 0x000000ffff027224 */ /* 0x000fe200078e0035 */
[----:B------:R-:W-:Y:S02]  /*6c10*/  MOV R3, R52 ;  /* 0x0000003400037202 */ /* 0x000fe40000000f00 */
[----:B------:R-:W-:Y:S02]  /*6c20*/  PRMT R65, R6, 0x7610, R65 ;  /* 0x0000761006417816 */ /* 0x000fe40000000041 */
[----:B------:R-:W-:Y:S02]  /*6c30*/  PRMT R64, R2, 0x5410, R5 ;  /* 0x0000541002407816 */ /* 0x000fe40000000005 */
[----:B------:R-:W-:Y:S01]  /*6c40*/  PRMT R63, R63, 0x5410, R3 ;  /* 0x000054103f3f7816 */ /* 0x000fe20000000003 */
[----:B------:R-:W-:-:S05]  /*6c50*/  @P4 BRA `(.L_x_2319) ;  /* 0x00000f8000004947 */ /* 0x000fca0003800000 */
[----:B-123--:R-:W-:Y:S01]  /*6c60*/  ISETP.GE.AND P0, PT, R140, c[0x0][0x1d4], PT ;  /* 0x000075008c007a0c */ /* 0x00efe20003f06270 */
[C---:B------:R-:W-:Y:S01]  /*6c70*/  IMAD.SHL.U32 R138, R145.reuse, 0x40, RZ ;  /* 0x00000040918a7824 */ /* 0x040fe200078e00ff */
[----:B------:R-:W-:Y:S01]  /*6c80*/  BSSY B0, `(.L_x_2320) ;  /* 0x000007c000007945 */ /* 0x000fe20003800000 */
[----:B------:R-:W-:Y:S03]  /*6c90*/  IMAD.SHL.U32 R139, R145, 0x40, RZ ;  /* 0x00000040918b7824 */ /* 0x000fe600078e00ff */
[----:B------:R-:W-:Y:S02]  /*6ca0*/  LOP3.LUT R138, R138, 0x1c0, RZ, 0xc0, !PT ;  /* 0x000001c08a8a7812 */ /* 0x000fe400078ec0ff */
[----:B------:R-:W-:Y:S02]  /*6cb0*/  LOP3.LUT R139, R139, 0x1c0, RZ, 0xc0, !PT ;  /* 0x000001c08b8b7812 */ /* 0x000fe400078ec0ff */
[----:B------:R-:W-:Y:S03]  /*6cc0*/  SHF.R.U32.HI R138, RZ, 0x3, R138 ;  /* 0x00000003ff8a7819 */ /* 0x000fe6000001168a */
[----:B------:R-:W-:-:S05]  /*6cd0*/  @P0 BRA `(.L_x_2321) ;  /* 0x0000076000000947 */ /* 0x000fca0003800000 */
[----:B------:R-:W-:Y:S01]  /*6ce0*/  SEL R2, R71, R70, !P1 ;  /* 0x0000004647027207 */ /* 0x000fe20004800000 */
[----:B------:R-:W1:Y:S01]  /*6cf0*/  LDS.128 R44, [R118+0xa080] ;  /* 0x00a08000762c7984 */ /* 0x000e620000000c00 */
[----:B------:R-:W-:Y:S02]  /*6d00*/  ISETP.GE.AND P0, PT, R140, c[0x0][0x27c], PT ;  /* 0x00009f008c007a0c */ /* 0x000fe40003f06270 */
[----:B------:R-:W-:Y:S04]  /*6d10*/  SHF.R.S32.HI R3, RZ, 0x1f, R2 ;  /* 0x0000001fff037819 */ /* 0x000fe80000011402 */
[----:B------:R-:W-:Y:S04]  /*6d20*/  LEA.HI R2, R3, R2, RZ, 0x4 ;  /* 0x0000000203027211 */ /* 0x000fe800078f20ff */
[----:B------:R-:W-:Y:S03]  /*6d30*/  LEA.HI.SX32 R2, R2, R69, 0x1c ;  /* 0x0000004502027211 */ /* 0x000fe600078fe2ff */
[----:B------:R-:W-:Y:S02]  /*6d40*/  @!P0 SHF.R.U64 R5, R40, 0x10, R41 ;  /* 0x0000001028058819 */ /* 0x000fe40000001229 */
        /* <DEDUP_REMOVED lines=14> */
[----:B------:R-:W-:Y:S01]  /*6e30*/  @!P0 SHF.R.U32.HI R40, RZ, 0x10, R43 ;  /* 0x00000010ff288819 */ /* 0x000fe2000001162b */
[----:B------:R-:W-:Y:S01]  /*6e40*/  IMAD.SHL.U32 R16, R2, 0x2, RZ ;  /* 0x0000000202107824 */ /* 0x000fe200078e00ff */
[----:B------:R-:W-:Y:S01]  /*6e50*/  @!P0 SHF.R.U32.HI R2, RZ, 0x10, R9 ;  /* 0x00000010ff028819 */ /* 0x000fe20000011609 */
[----:B-1----:R-:W-:Y:S01]  /*6e60*/  @!P0 IMAD.U32 R6, R44, 0x10000, RZ ;  /* 0x000100002c068824 */ /* 0x002fe200078e00ff */
[C---:B------:R-:W-:Y:S02]  /*6e70*/  @!P0 PRMT R5, R13.reuse, 0x5432, R3 ;  /* 0x000054320d058816 */ /* 0x040fe40000000003 */
[----:B------:R-:W-:Y:S01]  /*6e80*/  @!P0 SHF.R.U32.HI R9, RZ, 0x10, R11 ;  /* 0x00000010ff098819 */ /* 0x000fe2000001160b */
[----:B------:R-:W-:Y:S01]  /*6e90*/  @!P0 IMAD.U32 R11, R38, 0x10000, RZ ;  /* 0x00010000260b8824 */ /* 0x000fe200078e00ff */
[----:B------:R-:W1:Y:S01]  /*6ea0*/  LDS.128 R16, [R16+0xa080] ;  /* 0x00a0800010107984 */ /* 0x000e620000000c00 */
[----:B------:R-:W-:Y:S02]  /*6eb0*/  @!P0 PRMT R8, R13, 0x5410, R2 ;  /* 0x000054100d088816 */ /* 0x000fe40000000002 */
[C---:B------:R-:W-:Y:S02]  /*6ec0*/  @!P0 SHF.L.U32 R3, R5.reuse, 0x10, RZ ;  /* 0x0000001005038819 */ /* 0x040fe400000006ff */
[----:B------:R-:W-:Y:S02]  /*6ed0*/  @!P0 LOP3.LUT R5, R5, 0xffff0000, RZ, 0xc0, !PT ;  /* 0xffff000005058812 */ /* 0x000fe400078ec0ff */
[----:B------:R-:W-:Y:S02]  /*6ee0*/  @!P0 PRMT R39, R60, 0x5410, R39 ;  /* 0x000054103c278816 */ /* 0x000fe40000000027 */
[----:B------:R-:W-:Y:S02]  /*6ef0*/  @!P0 PRMT R9, R14, 0x5432, R9 ;  /* 0x000054320e098816 */ /* 0x000fe40000000009 */
[----:B------:R-:W-:Y:S02]  /*6f00*/  @!P0 PRMT R41, R60, 0x5432, R41 ;  /* 0x000054323c298816 */ /* 0x000fe40000000029 */
[----:B------:R-:W-:Y:S01]  /*6f10*/  @!P0 PRMT R40, R61, 0x5410, R40 ;  /* 0x000054103d288816 */ /* 0x000fe20000000028 */
[----:B-1----:R-:W-:Y:S04]  /*6f20*/  @!P0 IMAD.U32 R2, R16, 0x10000, RZ ;  /* 0x0001000010028824 */ /* 0x002fe800078e00ff */
        /* <DEDUP_REMOVED lines=22> */
[----:B------:R-:W-:Y:S02]  /*7090*/  @!P0 LOP3.LUT R14, R45, 0xffff0000, RZ, 0xc0, !PT ;  /* 0xffff00002d0e8812 */ /* 0x000fe400078ec0ff */
[----:B------:R-:W-:Y:S01]  /*70a0*/  @!P0 F2FP.BF16.PACK_AB R11, R42, R43 ;  /* 0x0000002b2a0b823e */ /* 0x000fe200000010ff */
[C---:B------:R-:W-:Y:S02]  /*70b0*/  @!P0 FMUL.FTZ R39, R6.reuse, R13 ;  /* 0x0000000d06278220 */ /* 0x040fe40000410000 */
[-C--:B------:R-:W-:Y:S02]  /*70c0*/  @!P0 FMUL.FTZ R6, R6, R8.reuse ;  /* 0x0000000806068220 */ /* 0x080fe40000410000 */
[----:B------:R-:W-:Y:S02]  /*70d0*/  @!P0 FFMA.FTZ R39, R14, R8, -R39 ;  /* 0x000000080e278223 */ /* 0x000fe40000010827 */
[----:B------:R-:W-:Y:S02]  /*70e0*/  @!P0 IMAD.U32 R8, R18, 0x10000, RZ ;  /* 0x0001000012088824 */ /* 0x000fe400078e00ff */
[----:B------:R-:W-:Y:S01]  /*70f0*/  @!P0 IMAD.MOV.U32 R44, RZ, RZ, R11 ;  /* 0x000000ffff2c8224 */ /* 0x000fe200078e000b */
[----:B------:R-:W-:Y:S01]  /*7100*/  @!P0 F2FP.BF16.PACK_AB R39, R39, R38 ;  /* 0x000000262727823e */ /* 0x000fe200000010ff */
[----:B------:R-:W-:Y:S02]  /*7110*/  @!P0 IMAD.U32 R38, R41, 0x10000, RZ ;  /* 0x0001000029268824 */ /* 0x000fe400078e00ff */
[----:B------:R-:W-:Y:S02]  /*7120*/  @!P0 IMAD.U32 R11, R10, 0x10000, RZ ;  /* 0x000100000a0b8824 */ /* 0x000fe400078e00ff */
[----:B------:R-:W-:Y:S01]  /*7130*/  @!P0 IMAD.MOV.U32 R45, RZ, RZ, R39 ;  /* 0x000000ffff2d8224 */ /* 0x000fe200078e0027 */
[----:B------:R-:W-:Y:S01]  /*7140*/  @!P0 SHF.L.U32 R39, R46, 0x10, RZ ;  /* 0x000000102e278819 */ /* 0x000fe200000006ff */
[C---:B------:R-:W-:Y:S02]  /*7150*/  @!P0 FMUL.FTZ R42, R8.reuse, R38 ;  /* 0x00000026082a8220 */ /* 0x040fe40000410000 */
[----:B------:R-:W-:Y:S01]  /*7160*/  @!P0 FFMA.FTZ R6, R13, R14, R6 ;  /* 0x0000000e0d068223 */ /* 0x000fe20000010006 */
[----:B------:R-:W-:Y:S01]  /*7170*/  @!P0 SHF.L.U32 R14, R47, 0x10, RZ ;  /* 0x000000102f0e8819 */ /* 0x000fe200000006ff */
[-C--:B------:R-:W-:Y:S02]  /*7180*/  @!P0 FFMA.FTZ R42, R39, R11.reuse, -R42 ;  /* 0x0000000b272a8223 */ /* 0x080fe4000001082a */
[----:B------:R-:W-:Y:S01]  /*7190*/  @!P0 FMUL.FTZ R8, R8, R11 ;  /* 0x0000000b08088220 */ /* 0x000fe20000410000 */
[----:B------:R-:W-:Y:S01]  /*71a0*/  @!P0 F2FP.BF16.PACK_AB R11, R3, R2 ;  /* 0x00000002030b823e */ /* 0x000fe200000010ff */
[----:B------:R-:W-:Y:S01]  /*71b0*/  @!P0 IMAD.U32 R13, R40, 0x10000, RZ ;  /* 0x00010000280d8824 */ /* 0x000fe200078e00ff */
[----:B------:R-:W-:Y:S01]  /*71c0*/  @!P0 F2FP.BF16.PACK_AB R6, R6, R5 ;  /* 0x000000050606823e */ /* 0x000fe200000010ff */
[C---:B------:R-:W-:Y:S01]  /*71d0*/  @!P0 IMAD.U32 R3, R19.reuse, 0x10000, RZ ;  /* 0x0001000013038824 */ /* 0x040fe200078e00ff */
[----:B------:R-:W-:Y:S01]  /*71e0*/  @!P0 LOP3.LUT R2, R19, 0xffff0000, RZ, 0xc0, !PT ;  /* 0xffff000013028812 */ /* 0x000fe200078ec0ff */
[----:B------:R-:W-:Y:S01]  /*71f0*/  @!P0 FFMA.FTZ R8, R38, R39, R8 ;  /* 0x0000002726088223 */ /* 0x000fe20000010008 */
[----:B------:R-:W-:Y:S01]  /*7200*/  @!P0 LOP3.LUT R38, R40, 0xffff0000, RZ, 0xc0, !PT ;  /* 0xffff000028268812 */ /* 0x000fe200078ec0ff */
[C---:B------:R-:W-:Y:S01]  /*7210*/  @!P0 IMAD.U32 R5, R9.reuse, 0x10000, RZ ;  /* 0x0001000009058824 */ /* 0x040fe200078e00ff */
[----:B------:R-:W-:Y:S01]  /*7220*/  @!P0 LOP3.LUT R9, R9, 0xffff0000, RZ, 0xc0, !PT ;  /* 0xffff000009098812 */ /* 0x000fe200078ec0ff */
[----:B------:R-:W-:Y:S02]  /*7230*/  @!P0 FMUL.FTZ R39, R3, R13 ;  /* 0x0000000d03278220 */ /* 0x000fe40000410000 */
[----:B------:R-:W-:Y:S01]  /*7240*/  @!P0 IMAD.MOV.U32 R16, RZ, RZ, R11 ;  /* 0x000000ffff108224 */ /* 0x000fe200078e000b */
[----:B------:R-:W-:Y:S01]  /*7250*/  @!P0 LOP3.LUT R11, R41, 0xffff0000, RZ, 0xc0, !PT ;  /* 0xffff0000290b8812 */ /* 0x000fe200078ec0ff */
[-C--:B------:R-:W-:Y:S01]  /*7260*/  @!P0 FFMA.FTZ R43, R14, R5.reuse, -R39 ;  /* 0x000000050e2b8223 */ /* 0x080fe20000010827 */
[----:B------:R-:W-:Y:S01]  /*7270*/  @!P0 LOP3.LUT R39, R47, 0xffff0000, RZ, 0xc0, !PT ;  /* 0xffff00002f278812 */ /* 0x000fe200078ec0ff */
[----:B------:R-:W-:Y:S01]  /*7280*/  @!P0 IMAD.MOV.U32 R17, RZ, RZ, R6 ;  /* 0x000000ffff118224 */ /* 0x000fe200078e0006 */
[----:B------:R-:W-:Y:S01]  /*7290*/  @!P0 LOP3.LUT R6, R18, 0xffff0000, RZ, 0xc0, !PT ;  /* 0xffff000012068812 */ /* 0x000fe200078ec0ff */
[C---:B------:R-:W-:Y:S02]  /*72a0*/  @!P0 FMUL.FTZ R40, R2.reuse, R38 ;  /* 0x0000002602288220 */ /* 0x040fe40000410000 */
[----:B------:R-:W-:Y:S02]  /*72b0*/  @!P0 FMUL.FTZ R3, R3, R5 ;  /* 0x0000000503038220 */ /* 0x000fe40000410000 */
[-C--:B------:R-:W-:Y:S01]  /*72c0*/  @!P0 FMUL.FTZ R5, R2, R9.reuse ;  /* 0x0000000902058220 */ /* 0x080fe20000410000 */
[----:B------:R-:W-:Y:S01]  /*72d0*/  @!P0 LOP3.LUT R2, R10, 0xffff0000, RZ, 0xc0, !PT ;  /* 0xffff00000a028812 */ /* 0x000fe200078ec0ff */
[----:B------:R-:W-:Y:S01]  /*72e0*/  @!P0 FFMA.FTZ R40, R39, R9, -R40 ;  /* 0x0000000927288223 */ /* 0x000fe20000010828 */
[----:B------:R-:W-:Y:S01]  /*72f0*/  @!P0 LOP3.LUT R9, R46, 0xffff0000, RZ, 0xc0, !PT ;  /* 0xffff00002e098812 */ /* 0x000fe200078ec0ff */
[C---:B------:R-:W-:Y:S04]  /*7300*/  @!P0 FMUL.FTZ R10, R6.reuse, R11 ;  /* 0x0000000b060a8220 */ /* 0x040fe80000410000 */
[-C--:B------:R-:W-:Y:S02]  /*7310*/  @!P0 FFMA.FTZ R10, R9, R2.reuse, -R10 ;  /* 0x00000002090a8223 */ /* 0x080fe4000001080a */
[----:B------:R-:W-:Y:S03]  /*7320*/  @!P0 FMUL.FTZ R2, R6, R2 ;  /* 0x0000000206028220 */ /* 0x000fe60000410000 */
[----:B------:R-:W-:Y:S01]  /*7330*/  @!P0 F2FP.BF16.PACK_AB R6, R10, R42 ;  /* 0x0000002a0a06823e */ /* 0x000fe200000010ff */
[----:B------:R-:W-:Y:S01]  /*7340*/  @!P0 FFMA.FTZ R2, R11, R9, R2 ;  /* 0x000000090b028223 */ /* 0x000fe20000010002 */
[----:B------:R-:W-:Y:S01]  /*7350*/  @!P0 F2FP.BF16.PACK_AB R9, R40, R43 ;  /* 0x0000002b2809823e */ /* 0x000fe200000010ff */
[----:B------:R-:W-:Y:S02]  /*7360*/  @!P0 FFMA.FTZ R3, R13, R14, R3 ;  /* 0x0000000e0d038223 */ /* 0x000fe40000010003 */
[----:B------:R-:W-:Y:S01]  /*7370*/  @!P0 FFMA.FTZ R5, R38, R39, R5 ;  /* 0x0000002726058223 */ /* 0x000fe20000010005 */
[----:B------:R-:W-:Y:S01]  /*7380*/  @!P0 F2FP.BF16.PACK_AB R2, R2, R8 ;  /* 0x000000080202823e */ /* 0x000fe200000010ff */
[----:B------:R-:W-:Y:S01]  /*7390*/  @!P0 IMAD.MOV.U32 R46, RZ, RZ, R6 ;  /* 0x000000ffff2e8224 */ /* 0x000fe200078e0006 */
[----:B------:R-:W-:Y:S02]  /*73a0*/  @!P0 MOV R47, R9 ;  /* 0x00000009002f8202 */ /* 0x000fe40000000f00 */
        /* <DEDUP_REMOVED lines=9> */
.L_x_2321:
[----:B------:R-:W-:Y:S05]  /*7440*/  BSYNC B0 ;  /* 0x0000000000007941 */ /* 0x000fea0003800000 */
.L_x_2320:
[----:B------:R-:W-:Y:S11]  /*7450*/  ISETP.GE.AND P0, PT, R144, c[0x0][0x1d4], PT ;  /* 0x0000750090007a0c */ /* 0x000ff60003f06270 */
[----:B------:R-:W-:Y:S02]  /*7460*/  @!UPT UIADD3 URZ, URZ, URZ, URZ ;  /* 0x0000003f3f3ff290 */ /* 0x000fe4000fffe03f */
[----:B------:R-:W-:-:S05]  /*7470*/  @P0 BRA `(.L_x_2319) ;  /* 0x0000076000000947 */ /* 0x000fca0003800000 */
[----:B-1----:R-:W-:Y:S01]  /*7480*/  SEL R2, R71, R70, !P2 ;  /* 0x0000004647027207 */ /* 0x002fe20005000000 */
        /* <DEDUP_REMOVED lines=10> */
[----:B------:R-:W-:Y:S02]  /*7530*/  @!P0 SHF.R.U32.HI R11, RZ, 0x10, R49 ;  /* 0x00000010ff0b8819 */ /* 0x000fe40000011631 */
[----:B------:R-:W-:Y:S02]  /*7540*/  SHF.R.S32.HI R2, RZ, 0x3, R3 ;  /* 0x00000003ff027819 */ /* 0x000fe40000011403 */
[----:B------:R-:W-:Y:S02]  /*7550*/  LOP3.LUT R3, R139, 0x38, R60, 0xf8, !PT ;  /* 0x000000388b037812 */ /* 0x000fe400078ef83c */
[----:B------:R-:W-:Y:S01]  /*7560*/  @!P0 SHF.R.U32.HI R8, RZ, 0x10, R23 ;  /* 0x00000010ff088819 */ /* 0x000fe20000011617 */
[----:B------:R-:W-:Y:S01]  /*7570*/  IMAD R2, R2, 0xc00, R7 ;  /* 0x00000c0002027824 */ /* 0x000fe200078e0207 */
[----:B------:R-:W-:Y:S02]  /*7580*/  LOP3.LUT R3, R3, R138, RZ, 0x3c, !PT ;  /* 0x0000008a03037212 */ /* 0x000fe400078e3cff */
[----:B------:R-:W-:Y:S02]  /*7590*/  @!P0 PRMT R38, R61, 0x5432, R6 ;  /* 0x000054323d268816 */ /* 0x000fe40000000006 */
[----:B------:R-:W-:Y:S01]  /*75a0*/  @!P0 PRMT R9, R15, 0x5432, R5 ;  /* 0x000054320f098816 */ /* 0x000fe20000000005 */
[----:B------:R-:W-:Y:S01]  /*75b0*/  IMAD.IADD R2, R2, 0x1, R3 ;  /* 0x0000000102027824 */ /* 0x000fe200078e0203 */
[----:B------:R-:W-:Y:S02]  /*75c0*/  @!P0 SHF.R.U32.HI R10, RZ, 0x10, R51 ;  /* 0x00000010ff0a8819 */ /* 0x000fe40000011633 */
[----:B------:R-:W-:Y:S01]  /*75d0*/  @!P0 PRMT R11, R62, 0x5410, R11 ;  /* 0x000054103e0b8816 */ /* 0x000fe2000000000b */
[----:B------:R-:W-:Y:S01]  /*75e0*/  IMAD.SHL.U32 R16, R2, 0x2, RZ ;  /* 0x0000000202107824 */ /* 0x000fe200078e00ff */
[----:B------:R-:W-:Y:S01]  /*75f0*/  @!P0 SHF.R.U32.HI R2, RZ, 0x10, R21 ;  /* 0x00000010ff028819 */ /* 0x000fe20000011615 */
[----:B-1----:R-:W-:Y:S01]  /*7600*/  @!P0 IMAD.U32 R40, R47, 0x10000, RZ ;  /* 0x000100002f288824 */ /* 0x002fe200078e00ff */
[----:B------:R-:W-:Y:S01]  /*7610*/  @!P0 PRMT R13, R32, 0x5410, R8 ;  /* 0x00005410200d8816 */ /* 0x000fe20000000008 */
[----:B------:R-:W-:Y:S01]  /*7620*/  @!P0 IMAD.U32 R20, R11, 0x10000, RZ ;  /* 0x000100000b148824 */ /* 0x000fe200078e00ff */
[----:B------:R-:W-:Y:S01]  /*7630*/  @!P0 SHF.L.U32 R8, R9, 0x10, RZ ;  /* 0x0000001009088819 */ /* 0x000fe200000006ff */
[----:B------:R-:W1:Y:S01]  /*7640*/  LDS.128 R16, [R16+0xa080] ;  /* 0x00a0800010107984 */ /* 0x000e620000000c00 */
[----:B------:R-:W-:Y:S02]  /*7650*/  @!P0 SHF.R.U64 R14, R50, 0x10, R51 ;  /* 0x00000010320e8819 */ /* 0x000fe40000001233 */
[----:B------:R-:W-:Y:S02]  /*7660*/  @!P0 SHF.R.U64 R3, R22, 0x10, R23 ;  /* 0x0000001016038819 */ /* 0x000fe40000001217 */
[----:B------:R-:W-:Y:S02]  /*7670*/  @!P0 PRMT R6, R15, 0x5410, R2 ;  /* 0x000054100f068816 */ /* 0x000fe40000000002 */
[----:B------:R-:W-:Y:S01]  /*7680*/  @!P0 PRMT R41, R62, 0x5432, R10 ;  /* 0x000054323e298816 */ /* 0x000fe2000000000a */
[----:B------:R-:W-:Y:S01]  /*7690*/  @!P0 IMAD.U32 R10, R38, 0x10000, RZ ;  /* 0x00010000260a8824 */ /* 0x000fe200078e00ff */
[----:B------:R-:W-:Y:S02]  /*76a0*/  @!P0 PRMT R43, R63, 0x5410, R14 ;  /* 0x000054103f2b8816 */ /* 0x000fe4000000000e */
[----:B------:R-:W-:Y:S01]  /*76b0*/  @!P0 PRMT R14, R32, 0x5432, R3 ;  /* 0x00005432200e8816 */ /* 0x000fe20000000003 */
[----:B------:R-:W-:Y:S01]  /*76c0*/  @!P0 IMAD.U32 R3, R44, 0x10000, RZ ;  /* 0x000100002c038824 */ /* 0x000fe200078e00ff */
[----:B------:R-:W-:Y:S01]  /*76d0*/  @!P0 SHF.L.U32 R21, R45, 0x10, RZ ;  /* 0x000000102d158819 */ /* 0x000fe200000006ff */
[----:B------:R-:W-:Y:S01]  /*76e0*/  @!P0 IMAD.U32 R39, R41, 0x10000, RZ ;  /* 0x0001000029278824 */ /* 0x000fe200078e00ff */
[----:B------:R-:W-:Y:S02]  /*76f0*/  @!P0 LOP3.LUT R22, R11, 0xffff0000, RZ, 0xc0, !PT ;  /* 0xffff00000b168812 */ /* 0x000fe400078ec0ff */
[----:B------:R-:W-:Y:S02]  /*7700*/  @!P0 LOP3.LUT R23, R45, 0xffff0000, RZ, 0xc0, !PT ;  /* 0xffff00002d178812 */ /* 0x000fe400078ec0ff */
[----:B------:R-:W-:Y:S02]  /*7710*/  @!P0 LOP3.LUT R11, R38, 0xffff0000, RZ, 0xc0, !PT ;  /* 0xffff0000260b8812 */ /* 0x000fe400078ec0ff */
[----:B------:R-:W-:Y:S02]  /*7720*/  @!P0 LOP3.LUT R9, R9, 0xffff0000, RZ, 0xc0, !PT ;  /* 0xffff000009098812 */ /* 0x000fe400078ec0ff */
[----:B------:R-:W-:Y:S02]  /*7730*/  @!P0 LOP3.LUT R41, R41, 0xffff0000, RZ, 0xc0, !PT ;  /* 0xffff000029298812 */ /* 0x000fe400078ec0ff */
[----:B------:R-:W-:Y:S01]  /*7740*/  @!P0 LOP3.LUT R42, R47, 0xffff0000, RZ, 0xc0, !PT ;  /* 0xffff00002f2a8812 */ /* 0x000fe200078ec0ff */
[----:B-1----:R-:W-:Y:S02]  /*7750*/  @!P0 IMAD.U32 R2, R16, 0x10000, RZ ;  /* 0x0001000010028824 */ /* 0x002fe400078e00ff */
[----:B------:R-:W-:Y:S02]  /*7760*/  @!P0 IMAD.U32 R5, R17, 0x10000, RZ ;  /* 0x0001000011058824 */ /* 0x000fe400078e00ff */
[C---:B------:R-:W-:Y:S02]  /*7770*/  @!P0 FMUL.FTZ R15, R2.reuse, R10 ;  /* 0x0000000a020f8220 */ /* 0x040fe40000410000 */
[-C--:B------:R-:W-:Y:S02]  /*7780*/  @!P0 FMUL.FTZ R2, R2, R8.reuse ;  /* 0x0000000802028220 */ /* 0x080fe40000410000 */
[----:B------:R-:W-:Y:S02]  /*7790*/  @!P0 FFMA.FTZ R74, R3, R8, -R15 ;  /* 0x00000008034a8223 */ /* 0x000fe4000001080f */
[----:B------:R-:W-:Y:S01]  /*77a0*/  @!P0 FFMA.FTZ R2, R10, R3, R2 ;  /* 0x000000030a028223 */ /* 0x000fe20000010002 */
[----:B------:R-:W-:Y:S01]  /*77b0*/  @!P0 LOP3.LUT R3, R17, 0xffff0000, RZ, 0xc0, !PT ;  /* 0xffff000011038812 */ /* 0x000fe200078ec0ff */
[C---:B------:R-:W-:Y:S02]  /*77c0*/  @!P0 IMAD.U32 R8, R6.reuse, 0x10000, RZ ;  /* 0x0001000006088824 */ /* 0x040fe400078e00ff */
        /* <DEDUP_REMOVED lines=11> */
[----:B------:R-:W-:Y:S02]  /*7880*/  @!P0 IMAD.U32 R10, R19, 0x10000, RZ ;  /* 0x00010000130a8824 */ /* 0x000fe400078e00ff */
[-C--:B------:R-:W-:Y:S01]  /*7890*/  @!P0 FFMA.FTZ R49, R15, R9.reuse, -R32 ;  /* 0x000000090f318223 */ /* 0x080fe20000010820 */
[----:B------:R-:W-:Y:S01]  /*78a0*/  @!P0 SHF.L.U32 R32, R43, 0x10, RZ ;  /* 0x000000102b208819 */ /* 0x000fe200000006ff */
[----:B------:R-:W-:Y:S01]  /*78b0*/  @!P0 FMUL.FTZ R3, R8, R9 ;  /* 0x0000000908038220 */ /* 0x000fe20000410000 */
[----:B------:R-:W-:Y:S01]  /*78c0*/  @!P0 MOV R45, R48 ;  /* 0x00000030002d8202 */ /* 0x000fe20000000f00 */
[----:B------:R-:W-:Y:S02]  /*78d0*/  @!P0 IMAD.U32 R9, R13, 0x10000, RZ ;  /* 0x000100000d098824 */ /* 0x000fe400078e00ff */
[----:B------:R-:W-:Y:S02]  /*78e0*/  @!P0 FMUL.FTZ R38, R10, R39 ;  /* 0x000000270a268220 */ /* 0x000fe40000410000 */
[----:B------:R-:W-:Y:S02]  /*78f0*/  @!P0 IMAD.U32 R8, R18, 0x10000, RZ ;  /* 0x0001000012088824 */ /* 0x000fe400078e00ff */
[-C--:B------:R-:W-:Y:S02]  /*7900*/  @!P0 FMUL.FTZ R10, R10, R9.reuse ;  /* 0x000000090a0a8220 */ /* 0x080fe40000410000 */
[----:B------:R-:W-:Y:S02]  /*7910*/  @!P0 FFMA.FTZ R51, R40, R9, -R38 ;  /* 0x0000000928338223 */ /* 0x000fe40000010826 */
[----:B------:R-:W-:Y:S01]  /*7920*/  @!P0 FFMA.FTZ R3, R11, R15, R3 ;  /* 0x0000000f0b038223 */ /* 0x000fe20000010003 */
[----:B------:R-:W-:Y:S01]  /*7930*/  @!P0 LOP3.LUT R11, R19, 0xffff0000, RZ, 0xc0, !PT ;  /* 0xffff0000130b8812 */ /* 0x000fe200078ec0ff */
[C---:B------:R-:W-:Y:S01]  /*7940*/  @!P0 IMAD.U32 R9, R14.reuse, 0x10000, RZ ;  /* 0x000100000e098824 */ /* 0x040fe200078e00ff */
[----:B------:R-:W-:Y:S01]  /*7950*/  @!P0 LOP3.LUT R14, R14, 0xffff0000, RZ, 0xc0, !PT ;  /* 0xffff00000e0e8812 */ /* 0x000fe200078ec0ff */
[----:B------:R-:W-:Y:S01]  /*7960*/  @!P0 IMAD.U32 R15, R46, 0x10000, RZ ;  /* 0x000100002e0f8824 */ /* 0x000fe200078e00ff */
[----:B------:R-:W-:Y:S01]  /*7970*/  @!P0 F2FP.BF16.PACK_AB R2, R3, R2 ;  /* 0x000000020302823e */ /* 0x000fe200000010ff */
        /* <DEDUP_REMOVED lines=15> */
[----:B------:R-:W-:Y:S01]  /*7a70*/  @!P0 F2FP.BF16.PACK_AB R5, R6, R5 ;  /* 0x000000050605823e */ /* 0x000fe200000010ff */
[-C--:B------:R-:W-:Y:S02]  /*7a80*/  @!P0 FMUL.FTZ R9, R9, R14.reuse ;  /* 0x0000000e09098220 */ /* 0x080fe40000410000 */
[----:B------:R-:W-:Y:S01]  /*7a90*/  @!P0 FFMA.FTZ R49, R38, R14, -R49 ;  /* 0x0000000e26318223 */ /* 0x000fe20000010831 */
[----:B------:R-:W-:Y:S01]  /*7aa0*/  @!P0 MOV R17, R5 ;  /* 0x0000000500118202 */ /* 0x000fe20000000f00 */
        /* <DEDUP_REMOVED lines=11> */
[----:B------:R-:W-:Y:S02]  /*7b60*/  @!P0 IMAD.MOV.U32 R18, RZ, RZ, R8 ;  /* 0x000000ffff128224 */ /* 0x000fe400078e0008 */
[----:B------:R-:W-:Y:S01]  /*7b70*/  @!P0 IMAD.MOV.U32 R19, RZ, RZ, R10 ;  /* 0x000000ffff138224 */ /* 0x000fe200078e000a */
[C---:B------:R-:W-:Y:S04]  /*7b80*/  LEA R2, P0, R80.reuse, R72, 0x1 ;  /* 0x0000004850027211 */ /* 0x040fe800078008ff */
[----:B------:R-:W-:Y:S02]  /*7b90*/  LEA.HI.X R3, R80, R73, R96, 0x1, P0 ;  /* 0x0000004950037211 */ /* 0x000fe400000f0c60 */
[C---:B------:R-:W-:Y:S03]  /*7ba0*/  ISETP.GE.AND P0, PT, R60.reuse, c[0x0][0x1d4], PT ;  /* 0x000075003c007a0c */ /* 0x040fe60003f06270 */
[----:B------:R1:W-:Y:S10]  /*7bb0*/  ST.E.128 [R2.64], R44 ;  /* 0x0000002c02007985 */ /* 0x0003f4000c101d0a */
[----:B------:R-:W-:Y:S05]  /*7bc0*/  @!P0 IMAD.WIDE R8, R60, 0x2, R72 ;  /* 0x000000023c088825 */ /* 0x000fea00078e0248 */
[----:B------:R1:W-:Y:S02]  /*7bd0*/  @!P0 ST.E.128 [R8.64], R16 ;  /* 0x0000001008008985 */ /* 0x0003e4000c101d0a */
.L_x_2319:
[----:B-123--:R-:W-:Y:S05]  /*7be0*/  BSYNC B1 ;  /* 0x0000000000017941 */ /* 0x00efea0003800000 */
.L_x_2318:
[----:B------:R1:W2:Y:S04]  /*7bf0*/  SHFL.IDX PT, R45, R75, 0x1, 0x181f ;  /* 0x00381f004b2d7f89 */ /* 0x0002a800000e0000 */
[----:B------:R1:W3:Y:S01]  /*7c00*/  SHFL.IDX PT, R44, R76, 0x1, 0x181f ;  /* 0x00381f004c2c7f89 */ /* 0x0002e200000e0000 */
[----:B------:R-:W-:-:S05]  /*7c10*/  @P5 BRA `(.L_x_2307) ;  /* 0x0000132000005947 */ /* 0x000fca0003800000 */
[----:B------:R-:W-:Y:S01]  /*7c20*/  ISETP.GE.AND P0, PT, R140, c[0x0][0x1d4], PT ;  /* 0x000075008c007a0c */ /* 0x000fe20003f06270 */
[----:B------:R-:W-:Y:S01]  /*7c30*/  BSSY B0, `(.L_x_2322) ;  /* 0x000007b000007945 */ /* 0x000fe20003800000 */
[----:B------:R-:W-:Y:S05]  /*7c40*/  IADD3 R60, R145, 0x20, RZ ;  /* 0x00000020913c7810 */ /* 0x000fea0007ffe0ff */
[----:B------:R-:W-:Y:S05]  /*7c50*/  IMAD.SHL.U32 R60, R60, 0x40, RZ ;  /* 0x000000403c3c7824 */ /* 0x000fea00078e00ff */
[----:B------:R-:W-:Y:S01]  /*7c60*/  LOP3.LUT R60, R60, 0x1c0, RZ, 0xc0, !PT ;  /* 0x000001c03c3c7812 */ /* 0x000fe200078ec0ff */
[----:B------:R-:W-:-:S05]  /*7c70*/  @P0 BRA `(.L_x_2323) ;  /* 0x0000076000000947 */ /* 0x000fca0003800000 */
[----:B------:R-:W-:Y:S01]  /*7c80*/  SEL R2, R71, R70, !P1 ;  /* 0x0000004647027207 */ /* 0x000fe20004800000 */
[----:B------:R-:W4:Y:S01]  /*7c90*/  LDS.128 R40, [R116+0xa080] ;  /* 0x00a0800074287984 */ /* 0x000f220000000c00 */
[----:B------:R-:W-:Y:S02]  /*7ca0*/  ISETP.GE.AND P0, PT, R140, c[0x0][0x27c], PT ;  /* 0x00009f008c007a0c */ /* 0x000fe40003f06270 */
[----:B------:R-:W-:Y:S04]  /*7cb0*/  SHF.R.S32.HI R3, RZ, 0x1f, R2 ;  /* 0x0000001fff037819 */ /* 0x000fe80000011402 */
[----:B------:R-:W-:Y:S04]  /*7cc0*/  LEA.HI R2, R3, R2, RZ, 0x4 ;  /* 0x0000000203027211 */ /* 0x000fe800078f20ff */
[----:B------:R-:W-:Y:S03]  /*7cd0*/  LEA.HI.SX32 R2, R2, R69, 0x1c ;  /* 0x0000004502027211 */ /* 0x000fe600078fe2ff */
[--C-:B------:R-:W-:Y:S02]  /*7ce0*/  @!P0 SHF.R.U64 R6, R52, 0x10, R53.reuse ;  /* 0x0000001034068819 */ /* 0x100fe40000001235 */
[----:B------:R-:W-:Y:S01]  /*7cf0*/  IMAD.SHL.U32 R46, R2, 0x8, RZ ;  /* 0x00000008022e7824 */ /* 0x000fe200078e00ff */
[----:B------:R-:W-:Y:S02]  /*7d00*/  SHF.R.S32.HI R3, RZ, 0x1f, R2 ;  /* 0x0000001fff037819 */ /* 0x000fe40000011402 */
[----:B------:R-:W-:Y:S02]  /*7d10*/  @!P0 SHF.R.U32.HI R10, RZ, 0x10, R53 ;  /* 0x00000010ff0a8819 */ /* 0x000fe40000011635 */
[----:B------:R-:W-:Y:S02]  /*7d20*/  LEA.HI R3, R3, R2, RZ, 0x3 ;  /* 0x0000000203037211 */ /* 0x000fe400078f18ff */
[----:B------:R-:W-:Y:S02]  /*7d30*/  @!P0 SHF.R.U64 R5, R24, 0x10, R25 ;  /* 0x0000001018058819 */ /* 0x000fe40000001219 */
[----:B------:R-:W-:Y:S02]  /*7d40*/  SHF.R.S32.HI R2, RZ, 0x3, R3 ;  /* 0x00000003ff027819 */ /* 0x000fe40000011403 */
[----:B------:R-:W-:Y:S02]  /*7d50*/  LOP3.LUT R3, R60, 0x38, R46, 0xf8, !PT ;  /* 0x000000383c037812 */ /* 0x000fe400078ef82e */
[----:B------:R-:W-:Y:S01]  /*7d60*/  @!P0 PRMT R20, R63, 0x5432, R6 ;  /* 0x000054323f148816 */ /* 0x000fe20000000006 */
[----:B------:R-:W-:Y:S01]  /*7d70*/  IMAD R2, R2, 0xc00, R12 ;  /* 0x00000c0002027824 */ /* 0x000fe200078e020c */
[----:B------:R-:W-:Y:S02]  /*7d80*/  LOP3.LUT R3, R3, R136, RZ, 0x3c, !PT ;  /* 0x0000008803037212 */ /* 0x000fe400078e3cff */
[----:B------:R-:W-:Y:S02]  /*7d90*/  @!P0 PRMT R9, R33, 0x5432, R5 ;  /* 0x0000543221098816 */ /* 0x000fe40000000005 */
[----:B------:R-:W-:Y:S01]  /*7da0*/  @!P0 PRMT R15, R64, 0x5410, R10 ;  /* 0x00005410400f8816 */ /* 0x000fe2000000000a */
[----:B------:R-:W-:Y:S01]  /*7db0*/  IMAD.IADD R2, R2, 0x1, R3 ;  /* 0x0000000102027824 */ /* 0x000fe200078e0203 */
[--C-:B------:R-:W-:Y:S01]  /*7dc0*/  @!P0 SHF.R.U32.HI R11, RZ, 0x10, R55.reuse ;  /* 0x00000010ff0b8819 */ /* 0x100fe20000011637 */
[----:B------:R-:W-:Y:S01]  /*7dd0*/  @!P0 IMAD.U32 R10, R20, 0x10000, RZ ;  /* 0x00010000140a8824 */ /* 0x000fe200078e00ff */
[----:B------:R-:W-:Y:S01]  /*7de0*/  @!P0 SHF.R.U64 R14, R54, 0x10, R55 ;  /* 0x00000010360e8819 */ /* 0x000fe20000001237 */
[----:B------:R-:W-:Y:S01]  /*7df0*/  IMAD.SHL.U32 R2, R2, 0x2, RZ ;  /* 0x0000000202027824 */ /* 0x000fe200078e00ff */
[--C-:B------:R-:W-:Y:S01]  /*7e00*/  @!P0 SHF.R.U32.HI R8, RZ, 0x10, R27.reuse ;  /* 0x00000010ff088819 */ /* 0x100fe2000001161b */
[----:B------:R-:W-:Y:S01]  /*7e10*/  @!P0 IMAD.U32 R5, R9, 0x10000, RZ ;  /* 0x0001000009058824 */ /* 0x000fe200078e00ff */
[----:B------:R-:W-:Y:S01]  /*7e20*/  @!P0 SHF.R.U64 R3, R26, 0x10, R27 ;  /* 0x000000101a038819 */ /* 0x000fe2000000121b */
[----:B------:R-:W-:Y:S01]  /*7e30*/  @!P0 IMAD.U32 R21, R15, 0x10000, RZ ;  /* 0x000100000f158824 */ /* 0x000fe200078e00ff */
[----:B------:R5:W1:Y:S01]  /*7e40*/  LDS.128 R16, [R2+0xa080] ;  /* 0x00a0800002107984 */ /* 0x000a620000000c00 */
[C---:B------:R-:W-:Y:S02]  /*7e50*/  @!P0 PRMT R13, R34.reuse, 0x5410, R8 ;  /* 0x00005410220d8816 */ /* 0x040fe40000000008 */
[----:B------:R-:W-:Y:S02]  /*7e60*/  @!P0 PRMT R27, R65, 0x5410, R14 ;  /* 0x00005410411b8816 */ /* 0x000fe4000000000e */
[----:B------:R-:W-:Y:S01]  /*7e70*/  @!P0 PRMT R14, R34, 0x5432, R3 ;  /* 0x00005432220e8816 */ /* 0x000fe20000000003 */
[----:B----4-:R-:W-:Y:S01]  /*7e80*/  @!P0 IMAD.U32 R34, R43, 0x10000, RZ ;  /* 0x000100002b228824 */ /* 0x010fe200078e00ff */
[----:B------:R-:W-:Y:S02]  /*7e90*/  @!P0 SHF.L.U32 R22, R41, 0x10, RZ ;  /* 0x0000001029168819 */ /* 0x000fe400000006ff */
[----:B------:R-:W-:Y:S02]  /*7ea0*/  @!P0 LOP3.LUT R9, R9, 0xffff0000, RZ, 0xc0, !PT ;  /* 0xffff000009098812 */ /* 0x000fe400078ec0ff */
[----:B------:R-:W-:Y:S02]  /*7eb0*/  @!P0 LOP3.LUT R39, R43, 0xffff0000, RZ, 0xc0, !PT ;  /* 0xffff00002b278812 */ /* 0x000fe400078ec0ff */
[----:B------:R-:W-:Y:S02]  /*7ec0*/  @!P0 LOP3.LUT R32, R42, 0xffff0000, RZ, 0xc0, !PT ;  /* 0xffff00002a208812 */ /* 0x000fe400078ec0ff */
[----:B-----5:R-:W-:Y:S02]  /*7ed0*/  @!P0 SHF.R.U32.HI R2, RZ, 0x10, R25 ;  /* 0x00000010ff028819 */ /* 0x020fe40000011619 */
[----:B------:R-:W-:Y:S01]  /*7ee0*/  @!P0 PRMT R25, R64, 0x5432, R11 ;  /* 0x0000543240198816 */ /* 0x000fe2000000000b */
[----:B------:R-:W-:Y:S01]  /*7ef0*/  @!P0 IMAD.U32 R11, R40, 0x10000, RZ ;  /* 0x00010000280b8824 */ /* 0x000fe200078e00ff */
[----:B------:R-:W-:Y:S02]  /*7f00*/  @!P0 PRMT R6, R33, 0x5410, R2 ;  /* 0x0000541021068816 */ /* 0x000fe40000000002 */
[C---:B------:R-:W-:Y:S01]  /*7f10*/  @!P0 LOP3.LUT R38, R25.reuse, 0xffff0000, RZ, 0xc0, !PT ;  /* 0xffff000019268812 */ /* 0x040fe200078ec0ff */
[----:B------:R-:W-:Y:S02]  /*7f20*/  @!P0 IMAD.U32 R33, R25, 0x10000, RZ ;  /* 0x0001000019218824 */ /* 0x000fe400078e00ff */
[----:B------:R-:W-:Y:S02]  /*7f30*/  @!P0 IMAD.U32 R8, R6, 0x10000, RZ ;  /* 0x0001000006088824 */ /* 0x000fe400078e00ff */
[----:B-1----:R-:W-:Y:S01]  /*7f40*/  @!P0 IMAD.U32 R3, R17, 0x10000, RZ ;  /* 0x0001000011038824 */ /* 0x002fe200078e00ff */
[----:B------:R-:W-:Y:S03]  /*7f50*/  @!P0 SHF.L.U32 R2, R16, 0x10, RZ ;  /* 0x0000001010028819 */ /* 0x000fe600000006ff */
[----:B------:R-:W-:Y:S02]  /*7f60*/  @!P0 FMUL.FTZ R24, R3, R21 ;  /* 0x0000001503188220 */ /* 0x000fe40000410000 */
[C---:B------:R-:W-:Y:S02]  /*7f70*/  @!P0 FMUL.FTZ R23, R2.reuse, R10 ;  /* 0x0000000a02178220 */ /* 0x040fe40000410000 */
[-C--:B------:R-:W-:Y:S02]  /*7f80*/  @!P0 FMUL.FTZ R2, R2, R5.reuse ;  /* 0x0000000502028220 */ /* 0x080fe40000410000 */
[----:B------:R-:W-:Y:S01]  /*7f90*/  @!P0 FFMA.FTZ R54, R11, R5, -R23 ;  /* 0x000000050b368223 */ /* 0x000fe20000010817 */
[----:B------:R-:W-:Y:S01]  /*7fa0*/  @!P0 LOP3.LUT R23, R15, 0xffff0000, RZ, 0xc0, !PT ;  /* 0xffff00000f178812 */ /* 0x000fe200078ec0ff */
[-C--:B------:R-:W-:Y:S01]  /*7fb0*/  @!P0 FMUL.FTZ R5, R3, R8.reuse ;  /* 0x0000000803058220 */ /* 0x080fe20000410000 */
[----:B------:R-:W-:Y:S01]  /*7fc0*/  @!P0 LOP3.LUT R3, R17, 0xffff0000, RZ, 0xc0, !PT ;  /* 0xffff000011038812 */ /* 0x000fe200078ec0ff */
[----:B------:R-:W-:Y:S01]  /*7fd0*/  @!P0 FFMA.FTZ R2, R10, R11, R2 ;  /* 0x0000000b0a028223 */ /* 0x000fe20000010002 */
[----:B------:R-:W-:Y:S01]  /*7fe0*/  @!P0 LOP3.LUT R10, R6, 0xffff0000, RZ, 0xc0, !PT ;  /* 0xffff0000060a8812 */ /* 0x000fe200078ec0ff */
[----:B------:R-:W-:Y:S01]  /*7ff0*/  @!P0 FFMA.FTZ R53, R22, R8, -R24 ;  /* 0x0000000816358223 */ /* 0x000fe20000010818 */
[----:B------:R-:W-:Y:S01]  /*8000*/  @!P0 LOP3.LUT R24, R41, 0xffff0000, RZ, 0xc0, !PT ;  /* 0xffff000029188812 */ /* 0x000fe200078ec0ff */
[C---:B------:R-:W-:Y:S01]  /*8010*/  @!P0 FMUL.FTZ R11, R3.reuse, R23 ;  /* 0x00000017030b8220 */ /* 0x040fe20000410000 */
[----:B------:R-:W-:Y:S01]  /*8020*/  @!P0 LOP3.LUT R15, R20, 0xffff0000, RZ, 0xc0, !PT ;  /* 0xffff0000140f8812 */ /* 0x000fe200078ec0ff */
[-C--:B------:R-:W-:Y:S01]  /*8030*/  @!P0 FMUL.FTZ R6, R3, R10.reuse ;  /* 0x0000000a03068220 */ /* 0x080fe20000410000 */
[----:B------:R-:W-:Y:S01]  /*8040*/  @!P0 LOP3.LUT R8, R16, 0xffff0000, RZ, 0xc0, !PT ;  /* 0xffff000010088812 */ /* 0x000fe200078ec0ff */
[----:B------:R-:W-:Y:S01]  /*8050*/  @!P0 FFMA.FTZ R52, R24, R10, -R11 ;  /* 0x0000000a18348223 */ /* 0x000fe2000001080b */
[----:B------:R-:W-:Y:S01]  /*8060*/  @!P0 LOP3.LUT R20, R40, 0xffff0000, RZ, 0xc0, !PT ;  /* 0xffff000028148812 */ /* 0x000fe200078ec0ff */
[C---:B------:R-:W-:Y:S01]  /*8070*/  @!P0 IMAD.U32 R10, R19.reuse, 0x10000, RZ ;  /* 0x00010000130a8824 */ /* 0x040fe200078e00ff */
[----:B------:R-:W-:Y:S01]  /*8080*/  @!P0 LOP3.LUT R11, R19, 0xffff0000, RZ, 0xc0, !PT ;  /* 0xffff0000130b8812 */ /* 0x000fe200078ec0ff */
[C---:B------:R-:W-:Y:S02]  /*8090*/  @!P0 FMUL.FTZ R26, R8.reuse, R15 ;  /* 0x0000000f081a8220 */ /* 0x040fe40000410000 */
[-C--:B------:R-:W-:Y:S01]  /*80a0*/  @!P0 FMUL.FTZ R3, R8, R9.reuse ;  /* 0x0000000908038220 */ /* 0x080fe20000410000 */
[C---:B------:R-:W-:Y:S01]  /*80b0*/  @!P0 LOP3.LUT R8, R13.reuse, 0xffff0000, RZ, 0xc0, !PT ;  /* 0xffff00000d088812 */ /* 0x040fe200078ec0ff */
[----:B------:R-:W-:Y:S01]  /*80c0*/  @!P0 FFMA.FTZ R51, R20, R9, -R26 ;  /* 0x0000000914338223 */ /* 0x000fe2000001081a */
[----:B------:R-:W-:Y:S01]  /*80d0*/  @!P0 SHF.L.U32 R26, R42, 0x10, RZ ;  /* 0x000000102a1a8819 */ /* 0x000fe200000006ff */
[----:B------:R-:W-:Y:S02]  /*80e0*/  @!P0 IMAD.U32 R9, R13, 0x10000, RZ ;  /* 0x000100000d098824 */ /* 0x000fe400078e00ff */
[----:B------:R-:W-:Y:S02]  /*80f0*/  @!P0 FMUL.FTZ R13, R10, R33 ;  /* 0x000000210a0d8220 */ /* 0x000fe40000410000 */
[C---:B------:R-:W-:Y:S02]  /*8100*/  @!P0 FMUL.FTZ R25, R11.reuse, R38 ;  /* 0x000000260b198220 */ /* 0x040fe40000410000 */
[-C--:B------:R-:W-:Y:S02]  /*8110*/  @!P0 FFMA.FTZ R50, R34, R9.reuse, -R13 ;  /* 0x0000000922328223 */ /* 0x080fe4000001080d */
[-C--:B------:R-:W-:Y:S02]  /*8120*/  @!P0 FMUL.FTZ R11, R11, R8.reuse ;  /* 0x000000080b0b8220 */ /* 0x080fe40000410000 */
[----:B------:R-:W-:Y:S02]  /*8130*/  @!P0 FFMA.FTZ R49, R39, R8, -R25 ;  /* 0x0000000827318223 */ /* 0x000fe40000010819 */
[C---:B------:R-:W-:Y:S01]  /*8140*/  @!P0 IMAD.U32 R25, R27.reuse, 0x10000, RZ ;  /* 0x000100001b198824 */ /* 0x040fe200078e00ff */
[----:B------:R-:W-:Y:S01]  /*8150*/  @!P0 LOP3.LUT R27, R27, 0xffff0000, RZ, 0xc0, !PT ;  /* 0xffff00001b1b8812 */ /* 0x000fe200078ec0ff */
[----:B------:R-:W-:Y:S02]  /*8160*/  @!P0 IMAD.U32 R8, R18, 0x10000, RZ ;  /* 0x0001000012088824 */ /* 0x000fe400078e00ff */
[C---:B------:R-:W-:Y:S01]  /*8170*/  @!P0 IMAD.U32 R13, R14.reuse, 0x10000, RZ ;  /* 0x000100000e0d8824 */ /* 0x040fe200078e00ff */
[----:B------:R-:W-:Y:S01]  /*8180*/  @!P0 LOP3.LUT R14, R14, 0xffff0000, RZ, 0xc0, !PT ;  /* 0xffff00000e0e8812 */ /* 0x000fe200078ec0ff */
[----:B------:R-:W-:Y:S01]  /*8190*/  @!P0 FMUL.FTZ R10, R10, R9 ;  /* 0x000000090a0a8220 */ /* 0x000fe20000410000 */
[----:B------:R-:W-:Y:S01]  /*81a0*/  @!P0 LOP3.LUT R9, R18, 0xffff0000, RZ, 0xc0, !PT ;  /* 0xffff000012098812 */ /* 0x000fe200078ec0ff */
[----:B------:R-:W-:Y:S01]  /*81b0*/  @!P0 FFMA.FTZ R3, R15, R20, R3 ;  /* 0x000000140f038223 */ /* 0x000fe20000010003 */
[----:B------:R-:W-:Y:S01]  /*81c0*/  @!P0 F2FP.BF16.PACK_AB R15, R51, R54 ;  /* 0x00000036330f823e */ /* 0x000fe200000010ff */
[----:B------:R-:W-:Y:S01]  /*81d0*/  @!P0 FMUL.FTZ R47, R8, R25 ;  /* 0x00000019082f8220 */ /* 0x000fe20000410000 */
[----:B------:R-:W-:Y:S01]  /*81e0*/  @!P0 F2FP.BF16.PACK_AB R20, R52, R53 ;  /* 0x000000353414823e */ /* 0x000fe200000010ff */
[----:B------:R-:W-:Y:S01]  /*81f0*/  @!P0 FMUL.FTZ R8, R8, R13 ;  /* 0x0000000d08088220 */ /* 0x000fe20000410000 */
[----:B------:R-:W-:Y:S01]  /*8200*/  @!P0 F2FP.BF16.PACK_AB R2, R3, R2 ;  /* 0x000000020302823e */ /* 0x000fe200000010ff */
[----:B------:R-:W-:Y:S01]  /*8210*/  @!P0 FFMA.FTZ R5, R21, R22, R5 ;  /* 0x0000001615058223 */ /* 0x000fe20000010005 */
[----:B------:R-:W-:Y:S01]  /*8220*/  @!P0 MOV R41, R20 ;  /* 0x0000001400298202 */ /* 0x000fe20000000f00 */
[C---:B------:R-:W-:Y:S02]  /*8230*/  @!P0 FMUL.FTZ R48, R9.reuse, R27 ;  /* 0x0000001b09308220 */ /* 0x040fe40000410000 */
[----:B------:R-:W-:Y:S02]  /*8240*/  @!P0 FMUL.FTZ R9, R9, R14 ;  /* 0x0000000e09098220 */ /* 0x000fe40000410000 */
[----:B------:R-:W-:Y:S02]  /*8250*/  @!P0 FFMA.FTZ R6, R23, R24, R6 ;  /* 0x0000001817068223 */ /* 0x000fe40000010006 */
[----:B------:R-:W-:Y:S02]  /*8260*/  @!P0 FFMA.FTZ R8, R25, R26, R8 ;  /* 0x0000001a19088223 */ /* 0x000fe40000010008 */
[----:B------:R-:W-:Y:S01]  /*8270*/  @!P0 FFMA.FTZ R9, R27, R32, R9 ;  /* 0x000000201b098223 */ /* 0x000fe20000010009 */
[----:B------:R-:W-:Y:S01]  /*8280*/  @!P0 F2FP.BF16.PACK_AB R5, R6, R5 ;  /* 0x000000050605823e */ /* 0x000fe200000010ff */
[----:B------:R-:W-:Y:S02]  /*8290*/  @!P0 FFMA.FTZ R10, R33, R34, R10 ;  /* 0x00000022210a8223 */ /* 0x000fe4000001000a */
[----:B------:R-:W-:Y:S01]  /*82a0*/  @!P0 FFMA.FTZ R47, R26, R13, -R47 ;  /* 0x0000000d1a2f8223 */ /* 0x000fe2000001082f */
[----:B------:R-:W-:Y:S01]  /*82b0*/  @!P0 MOV R17, R5 ;  /* 0x0000000500118202 */ /* 0x000fe20000000f00 */
[----:B------:R-:W-:Y:S01]  /*82c0*/  @!P0 FFMA.FTZ R48, R32, R14, -R48 ;  /* 0x0000000e20308223 */ /* 0x000fe20000010830 */
[----:B------:R-:W-:Y:S01]  /*82d0*/  @!P0 F2FP.BF16.PACK_AB R14, R49, R50 ;  /* 0x00000032310e823e */ /* 0x000fe200000010ff */
[----:B------:R-:W-:Y:S01]  /*82e0*/  @!P0 FFMA.FTZ R11, R38, R39, R11 ;  /* 0x00000027260b8223 */ /* 0x000fe2000001000b */
[----:B------:R-:W-:Y:S01]  /*82f0*/  @!P0 F2FP.BF16.PACK_AB R8, R9, R8 ;  /* 0x000000080908823e */ /* 0x000fe200000010ff */
[----:B------:R-:W-:Y:S01]  /*8300*/  @!P0 IMAD.MOV.U32 R40, RZ, RZ, R15 ;  /* 0x000000ffff288224 */ /* 0x000fe200078e000f */
[----:B------:R-:W-:Y:S01]  /*8310*/  @!P0 F2FP.BF16.PACK_AB R13, R48, R47 ;  /* 0x0000002f300d823e */ /* 0x000fe200000010ff */
[----:B------:R-:W-:Y:S01]  /*8320*/  @!P0 IMAD.MOV.U32 R43, RZ, RZ, R14 ;  /* 0x000000ffff2b8224 */ /* 0x000fe200078e000e */
[----:B------:R-:W-:Y:S01]  /*8330*/  @!P0 F2FP.BF16.PACK_AB R10, R11, R10 ;  /* 0x0000000a0b0a823e */ /* 0x000fe200000010ff */
[----:B------:R-:W-:Y:S02]  /*8340*/  @!P0 IMAD.MOV.U32 R16, RZ, RZ, R2 ;  /* 0x000000ffff108224 */ /* 0x000fe400078e0002 */
[----:B------:R-:W-:Y:S02]  /*8350*/  @!P0 IMAD.MOV.U32 R42, RZ, RZ, R13 ;  /* 0x000000ffff2a8224 */ /* 0x000fe400078e000d */
[----:B------:R-:W-:Y:S02]  /*8360*/  @!P0 IMAD.MOV.U32 R18, RZ, RZ, R8 ;  /* 0x000000ffff128224 */ /* 0x000fe400078e0008 */
[----:B------:R-:W-:Y:S01]  /*8370*/  @!P0 IMAD.MOV.U32 R19, RZ, RZ, R10 ;  /* 0x000000ffff138224 */ /* 0x000fe200078e000a */
[C---:B---3--:R-:W-:Y:S04]  /*8380*/  LEA R2, P0, R81.reuse, R44, 0x1 ;  /* 0x0000002c51027211 */ /* 0x048fe800078008ff */
[----:B--2---:R-:W-:Y:S02]  /*8390*/  LEA.HI.X R3, R81, R45, R97, 0x1, P0 ;  /* 0x0000002d51037211 */ /* 0x004fe400000f0c61 */
[C---:B------:R-:W-:Y:S03]  /*83a0*/  ISETP.GE.AND P0, PT, R46.reuse, c[0x0][0x1d4], PT ;  /* 0x000075002e007a0c */ /* 0x040fe60003f06270 */
[----:B------:R1:W-:Y:S10]  /*83b0*/  ST.E.128 [R2.64], R40 ;  /* 0x0000002802007985 */ /* 0x0003f4000c101d0a */
[----:B------:R-:W-:Y:S05]  /*83c0*/  @!P0 IMAD.WIDE R8, R46, 0x2, R44 ;  /* 0x000000022e088825 */ /* 0x000fea00078e022c */
[----:B------:R1:W-:Y:S02]  /*83d0*/  @!P0 ST.E.128 [R8.64], R16 ;  /* 0x0000001008008985 */ /* 0x0003e4000c101d0a */
.L_x_2323:
[----:B------:R-:W-:Y:S05]  /*83e0*/  BSYNC B0 ;  /* 0x0000000000007941 */ /* 0x000fea0003800000 */
.L_x_2322:
[----:B------:R-:W-:Y:S11]  /*83f0*/  ISETP.GE.AND P0, PT, R144, c[0x0][0x1d4], PT ;  /* 0x0000750090007a0c */ /* 0x000ff60003f06270 */
[----:B------:R-:W-:Y:S02]  /*8400*/  @!UPT UIADD3 URZ, URZ, URZ, URZ ;  /* 0x0000003f3f3ff290 */ /* 0x000fe4000fffe03f */
[----:B------:R-:W-:-:S05]  /*8410*/  @P0 BRA `(.L_x_2307) ;  /* 0x00000b2000000947 */ /* 0x000fca0003800000 */
[----:B-1----:R-:W-:Y:S01]  /*8420*/  SEL R2, R71, R70, !P2 ;  /* 0x0000004647027207 */ /* 0x002fe20005000000 */
[----:B------:R-:W1:Y:S01]  /*8430*/  LDS.128 R40, [R115+0xa080] ;  /* 0x00a0800073287984 */ /* 0x000e620000000c00 */
[C---:B---3--:R-:W-:Y:S02]  /*8440*/  LEA R50, P0, R80.reuse, R44, 0x1 ;  /* 0x0000002c50327211 */ /* 0x048fe400078008ff */
[----:B------:R-:W-:Y:S02]  /*8450*/  SHF.R.S32.HI R3, RZ, 0x1f, R2 ;  /* 0x0000001fff037819 */ /* 0x000fe40000011402 */
[----:B--2---:R-:W-:Y:S02]  /*8460*/  LEA.HI.X R51, R80, R45, R96, 0x1, P0 ;  /* 0x0000002d50337211 */ /* 0x004fe400000f0c60 */
[----:B------:R-:W-:Y:S02]  /*8470*/  LEA.HI R2, R3, R2, RZ, 0x4 ;  /* 0x0000000203027211 */ /* 0x000fe400078f20ff */
[----:B------:R-:W-:Y:S02]  /*8480*/  ISETP.GE.AND P0, PT, R144, c[0x0][0x27c], PT ;  /* 0x00009f0090007a0c */ /* 0x000fe40003f06270 */
[----:B------:R-:W-:Y:S04]  /*8490*/  LEA.HI.SX32 R2, R2, R68, 0x1c ;  /* 0x0000004402027211 */ /* 0x000fe800078fe2ff */
[----:B------:R-:W-:Y:S01]  /*84a0*/  SHF.R.S32.HI R3, RZ, 0x1f, R2 ;  /* 0x0000001fff037819 */ /* 0x000fe20000011402 */
[----:B------:R-:W-:Y:S03]  /*84b0*/  IMAD.SHL.U32 R39, R2, 0x8, RZ ;  /* 0x0000000802277824 */ /* 0x000fe600078e00ff */
[----:B------:R-:W-:Y:S03]  /*84c0*/  LEA.HI R3, R3, R2, RZ, 0x3 ;  /* 0x0000000203037211 */ /* 0x000fe600078f18ff */
[----:B------:R-:W-:Y:S02]  /*84d0*/  @!P0 SHF.R.U64 R5, R30, 0x10, R31 ;  /* 0x000000101e058819 */ /* 0x000fe4000000121f */
[----:B------:R-:W-:Y:S02]  /*84e0*/  SHF.R.S32.HI R2, RZ, 0x3, R3 ;  /* 0x00000003ff027819 */ /* 0x000fe40000011403 */
[----:B------:R-:W-:Y:S02]  /*84f0*/  LOP3.LUT R3, R60, 0x38, R39, 0xf8, !PT ;  /* 0x000000383c037812 */ /* 0x000fe400078ef827 */
[----:B------:R-:W-:Y:S01]  /*8500*/  @!P0 SHF.R.U32.HI R6, RZ, 0x10, R31 ;  /* 0x00000010ff068819 */ /* 0x000fe2000001161f */
[----:B------:R-:W-:Y:S01]  /*8510*/  IMAD R2, R2, 0xc00, R12 ;  /* 0x00000c0002027824 */ /* 0x000fe200078e020c */
[----:B------:R-:W-:Y:S02]  /*8520*/  LOP3.LUT R3, R3, R136, RZ, 0x3c, !PT ;  /* 0x0000008803037212 */ /* 0x000fe400078e3cff */
[----:B------:R-:W-:Y:S02]  /*8530*/  @!P0 PRMT R13, R36, 0x5432, R6 ;  /* 0x00005432240d8816 */ /* 0x000fe40000000006 */
[----:B------:R-:W-:Y:S01]  /*8540*/  @!P0 SHF.R.U32.HI R8, RZ, 0x10, R57 ;  /* 0x00000010ff088819 */ /* 0x000fe20000011639 */
[----:B------:R-:W-:Y:S01]  /*8550*/  IMAD.IADD R2, R2, 0x1, R3 ;  /* 0x0000000102027824 */ /* 0x000fe200078e0203 */
[----:B------:R-:W-:Y:S02]  /*8560*/  @!P0 SHF.R.U32.HI R3, RZ, 0x10, R29 ;  /* 0x00000010ff038819 */ /* 0x000fe4000001161d */
[----:B------:R-:W-:Y:S01]  /*8570*/  @!P0 PRMT R26, R65, 0x5432, R8 ;  /* 0x00005432411a8816 */ /* 0x000fe20000000008 */
[----:B------:R-:W-:Y:S01]  /*8580*/  IMAD.SHL.U32 R16, R2, 0x2, RZ ;  /* 0x0000000202107824 */ /* 0x000fe200078e00ff */
[C---:B-1----:R-:W-:Y:S01]  /*8590*/  @!P0 LOP3.LUT R27, R41.reuse, 0xffff0000, RZ, 0xc0, !PT ;  /* 0xffff0000291b8812 */ /* 0x042fe200078ec0ff */
[----:B------:R-:W-:Y:S01]  /*85a0*/  @!P0 IMAD.U32 R25, R41, 0x10000, RZ ;  /* 0x0001000029198824 */ /* 0x000fe200078e00ff */
[----:B------:R-:W-:Y:S01]  /*85b0*/  @!P0 SHF.L.U32 R21, R40, 0x10, RZ ;  /* 0x0000001028158819 */ /* 0x000fe200000006ff */
[----:B------:R-:W-:Y:S01]  /*85c0*/  @!P0 IMAD.U32 R24, R26, 0x10000, RZ ;  /* 0x000100001a188824 */ /* 0x000fe200078e00ff */
[----:B------:R-:W-:Y:S01]  /*85d0*/  @!P0 LOP3.LUT R23, R40, 0xffff0000, RZ, 0xc0, !PT ;  /* 0xffff000028178812 */ /* 0x000fe200078ec0ff */
[----:B------:R-:W1:Y:S01]  /*85e0*/  LDS.128 R16, [R16+0xa080] ;  /* 0x00a0800010107984 */ /* 0x000e620000000c00 */
[----:B------:R-:W-:Y:S02]  /*85f0*/  @!P0 SHF.L.U32 R33, R43, 0x10, RZ ;  /* 0x000000102b218819 */ /* 0x000fe400000006ff */
[----:B------:R-:W-:Y:S02]  /*8600*/  @!P0 LOP3.LUT R31, R42, 0xffff0000, RZ, 0xc0, !PT ;  /* 0xffff00002a1f8812 */ /* 0x000fe400078ec0ff */
[----:B------:R-:W-:Y:S02]  /*8610*/  @!P0 PRMT R3, R35, 0x5410, R3 ;  /* 0x0000541023038816 */ /* 0x000fe40000000003 */
[----:B------:R-:W-:Y:S01]  /*8620*/  @!P0 SHF.R.U64 R2, R28, 0x10, R29 ;  /* 0x000000101c028819 */ /* 0x000fe2000000121d */
[----:B------:R-:W-:Y:S01]  /*8630*/  @!P0 IMAD.U32 R29, R42, 0x10000, RZ ;  /* 0x000100002a1d8824 */ /* 0x000fe200078e00ff */
[----:B------:R-:W-:Y:S02]  /*8640*/  @!P0 SHF.L.U32 R8, R3, 0x10, RZ ;  /* 0x0000001003088819 */ /* 0x000fe400000006ff */
[----:B------:R-:W-:Y:S02]  /*8650*/  @!P0 PRMT R9, R35, 0x5432, R2 ;  /* 0x0000543223098816 */ /* 0x000fe40000000002 */
[----:B------:R-:W-:Y:S02]  /*8660*/  @!P0 LOP3.LUT R35, R43, 0xffff0000, RZ, 0xc0, !PT ;  /* 0xffff00002b238812 */ /* 0x000fe400078ec0ff */
[----:B------:R-:W-:Y:S02]  /*8670*/  @!P0 LOP3.LUT R3, R3, 0xffff0000, RZ, 0xc0, !PT ;  /* 0xffff000003038812 */ /* 0x000fe400078ec0ff */
[----:B------:R-:W-:Y:S02]  /*8680*/  @!P0 SHF.R.U64 R10, R58, 0x10, R59 ;  /* 0x000000103a0a8819 */ /* 0x000fe4000000123b */
[----:B------:R-:W-:Y:S02]  /*8690*/  @!P0 LOP3.LUT R26, R26, 0xffff0000, RZ, 0xc0, !PT ;  /* 0xffff00001a1a8812 */ /* 0x000fe400078ec0ff */
[----:B------:R-:W-:Y:S02]  /*86a0*/  @!P0 PRMT R30, R66, 0x5432, R10 ;  /* 0x00005432421e8816 */ /* 0x000fe4000000000a */
[----:B------:R-:W-:Y:S02]  /*86b0*/  @!P0 PRMT R10, R36, 0x5410, R5 ;  /* 0x00005410240a8816 */ /* 0x000fe40000000005 */
[----:B------:R-:W-:Y:S01]  /*86c0*/  @!P0 SHF.R.U32.HI R34, RZ, 0x10, R59 ;  /* 0x00000010ff228819 */ /* 0x000fe2000001163b */
[C---:B------:R-:W-:Y:S01]  /*86d0*/  @!P0 IMAD.U32 R28, R30.reuse, 0x10000, RZ ;  /* 0x000100001e1c8824 */ /* 0x040fe200078e00ff */
[----:B------:R-:W-:Y:S02]  /*86e0*/  @!P0 LOP3.LUT R30, R30, 0xffff0000, RZ, 0xc0, !PT ;  /* 0xffff00001e1e8812 */ /* 0x000fe400078ec0ff */
[----:B------:R-:W-:Y:S02]  /*86f0*/  @!P0 PRMT R34, R67, 0x5410, R34 ;  /* 0x0000541043228816 */ /* 0x000fe40000000022 */
[----:B------:R-:W-:Y:S03]  /*8700*/  @!P0 SHF.R.U64 R22, R56, 0x10, R57 ;  /* 0x0000001038168819 */ /* 0x000fe60000001239 */
[C---:B------:R-:W-:Y:S01]  /*8710*/  @!P0 IMAD.U32 R32, R34.reuse, 0x10000, RZ ;  /* 0x0001000022208824 */ /* 0x040fe200078e00ff */
[----:B------:R-:W-:Y:S02]  /*8720*/  @!P0 LOP3.LUT R34, R34, 0xffff0000, RZ, 0xc0, !PT ;  /* 0xffff000022228812 */ /* 0x000fe400078ec0ff */
[----:B------:R-:W-:Y:S01]  /*8730*/  @!P0 PRMT R22, R66, 0x5410, R22 ;  /* 0x0000541042168816 */ /* 0x000fe20000000016 */
[C---:B-1----:R-:W-:Y:S04]  /*8740*/  @!P0 IMAD.U32 R2, R17.reuse, 0x10000, RZ ;  /* 0x0001000011028824 */ /* 0x042fe800078e00ff */
[C---:B------:R-:W-:Y:S01]  /*8750*/  @!P0 IMAD.U32 R20, R22.reuse, 0x10000, RZ ;  /* 0x0001000016148824 */ /* 0x040fe200078e00ff */
[----:B------:R-:W-:Y:S01]  /*8760*/  @!P0 LOP3.LUT R22, R22, 0xffff0000, RZ, 0xc0, !PT ;  /* 0xffff000016168812 */ /* 0x000fe200078ec0ff */
[C---:B------:R-:W-:Y:S02]  /*8770*/  @!P0 FMUL.FTZ R11, R2.reuse, R24 ;  /* 0x00000018020b8220 */ /* 0x040fe40000410000 */
[-C--:B------:R-:W-:Y:S01]  /*8780*/  @!P0 FMUL.FTZ R5, R2, R8.reuse ;  /* 0x0000000802058220 */ /* 0x080fe20000410000 */
[----:B------:R-:W-:Y:S01]  /*8790*/  @!P0 LOP3.LUT R2, R17, 0xffff0000, RZ, 0xc0, !PT ;  /* 0xffff000011028812 */ /* 0x000fe200078ec0ff */
[----:B------:R-:W-:Y:S02]  /*87a0*/  @!P0 FFMA.FTZ R55, R25, R8, -R11 ;  /* 0x0000000819378223 */ /* 0x000fe4000001080b */
[----:B------:R-:W-:Y:S02]  /*87b0*/  @!P0 IMAD.U32 R8, R16, 0x10000, RZ ;  /* 0x0001000010088824 */ /* 0x000fe400078e00ff */
[C---:B------:R-:W-:Y:S02]  /*87c0*/  @!P0 FMUL.FTZ R14, R2.reuse, R26 ;  /* 0x0000001a020e8220 */ /* 0x040fe40000410000 */
[C---:B------:R-:W-:Y:S01]  /*87d0*/  @!P0 IMAD.U32 R11, R9.reuse, 0x10000, RZ ;  /* 0x00010000090b8824 */ /* 0x040fe200078e00ff */
[----:B------:R-:W-:Y:S01]  /*87e0*/  @!P0 LOP3.LUT R9, R9, 0xffff0000, RZ, 0xc0, !PT ;  /* 0xffff000009098812 */ /* 0x000fe200078ec0ff */
[-C--:B------:R-:W-:Y:S02]  /*87f0*/  @!P0 FMUL.FTZ R6, R2, R3.reuse ;  /* 0x0000000302068220 */ /* 0x080fe40000410000 */
[----:B------:R-:W-:Y:S01]  /*8800*/  @!P0 FFMA.FTZ R54, R27, R3, -R14 ;  /* 0x000000031b368223 */ /* 0x000fe2000001080e */
[----:B------:R-:W-:Y:S01]  /*8810*/  @!P0 LOP3.LUT R3, R16, 0xffff0000, RZ, 0xc0, !PT ;  /* 0xffff000010038812 */ /* 0x000fe200078ec0ff */
[C---:B------:R-:W-:Y:S02]  /*8820*/  @!P0 FMUL.FTZ R15, R8.reuse, R20 ;  /* 0x00000014080f8220 */ /* 0x040fe40000410000 */
[-C--:B------:R-:W-:Y:S02]  /*8830*/  @!P0 FMUL.FTZ R2, R8, R11.reuse ;  /* 0x0000000b08028220 */ /* 0x080fe40000410000 */
[----:B------:R-:W-:Y:S02]  /*8840*/  @!P0 IMAD.U32 R8, R18, 0x10000, RZ ;  /* 0x0001000012088824 */ /* 0x000fe400078e00ff */
[----:B------:R-:W-:Y:S02]  /*8850*/  @!P0 FFMA.FTZ R53, R21, R11, -R15 ;  /* 0x0000000b15358223 */ /* 0x000fe4000001080f */
[----:B------:R-:W-:Y:S02]  /*8860*/  @!P0 IMAD.U32 R11, R10, 0x10000, RZ ;  /* 0x000100000a0b8824 */ /* 0x000fe400078e00ff */
[C---:B------:R-:W-:Y:S02]  /*8870*/  @!P0 FMUL.FTZ R14, R3.reuse, R22 ;  /* 0x00000016030e8220 */ /* 0x040fe40000410000 */
[----:B------:R-:W-:Y:S02]  /*8880*/  @!P0 FMUL.FTZ R15, R8, R28 ;  /* 0x0000001c080f8220 */ /* 0x000fe40000410000 */
[-C--:B------:R-:W-:Y:S02]  /*8890*/  @!P0 FMUL.FTZ R3, R3, R9.reuse ;  /* 0x0000000903038220 */ /* 0x080fe40000410000 */
[----:B------:R-:W-:Y:S01]  /*88a0*/  @!P0 FFMA.FTZ R52, R23, R9, -R14 ;  /* 0x0000000917348223 */ /* 0x000fe2000001080e */
[----:B------:R-:W-:Y:S01]  /*88b0*/  @!P0 LOP3.LUT R9, R18, 0xffff0000, RZ, 0xc0, !PT ;  /* 0xffff000012098812 */ /* 0x000fe200078ec0ff */
[-C--:B------:R-:W-:Y:S02]  /*88c0*/  @!P0 FMUL.FTZ R8, R8, R11.reuse ;  /* 0x0000000b08088220 */ /* 0x080fe40000410000 */
[----:B------:R-:W-:Y:S01]  /*88d0*/  @!P0 FFMA.FTZ R49, R29, R11, -R15 ;  /* 0x0000000b1d318223 */ /* 0x000fe2000001080f */
[----:B------:R-:W-:Y:S01]  /*88e0*/  @!P0 LOP3.LUT R15, R10, 0xffff0000, RZ, 0xc0, !PT ;  /* 0xffff00000a0f8812 */ /* 0x000fe200078ec0ff */
[C---:B------:R-:W-:Y:S01]  /*88f0*/  @!P0 IMAD.U32 R10, R19.reuse, 0x10000, RZ ;  /* 0x00010000130a8824 */ /* 0x040fe200078e00ff */
[----:B------:R-:W-:Y:S01]  /*8900*/  @!P0 LOP3.LUT R11, R19, 0xffff0000, RZ, 0xc0, !PT ;  /* 0xffff0000130b8812 */ /* 0x000fe200078ec0ff */
[C---:B------:R-:W-:Y:S01]  /*8910*/  @!P0 IMAD.U32 R14, R13.reuse, 0x10000, RZ ;  /* 0x000100000d0e8824 */ /* 0x040fe200078e00ff */
[----:B------:R-:W-:Y:S01]  /*8920*/  @!P0 LOP3.LUT R13, R13, 0xffff0000, RZ, 0xc0, !PT ;  /* 0xffff00000d0d8812 */ /* 0x000fe200078ec0ff */
[----:B------:R-:W-:Y:S02]  /*8930*/  @!P0 FMUL.FTZ R38, R10, R32 ;  /* 0x000000200a268220 */ /* 0x000fe40000410000 */
[----:B------:R-:W-:Y:S02]  /*8940*/  @!P0 FMUL.FTZ R36, R11, R34 ;  /* 0x000000220b248220 */ /* 0x000fe40000410000 */
[----:B------:R-:W-:Y:S02]  /*8950*/  @!P0 FMUL.FTZ R46, R9, R30 ;  /* 0x0000001e092e8220 */ /* 0x000fe40000410000 */
[----:B------:R-:W-:Y:S02]  /*8960*/  @!P0 FFMA.FTZ R2, R20, R21, R2 ;  /* 0x0000001514028223 */ /* 0x000fe40000010002 */
[----:B------:R-:W-:Y:S02]  /*8970*/  @!P0 FFMA.FTZ R3, R22, R23, R3 ;  /* 0x0000001716038223 */ /* 0x000fe40000010003 */
[----:B------:R-:W-:Y:S01]  /*8980*/  @!P0 FFMA.FTZ R48, R33, R14, -R38 ;  /* 0x0000000e21308223 */ /* 0x000fe20000010826 */
[----:B------:R-:W-:Y:S01]  /*8990*/  @!P0 F2FP.BF16.PACK_AB R38, R54, R55 ;  /* 0x000000373626823e */ /* 0x000fe200000010ff */
[----:B------:R-:W-:Y:S01]  /*89a0*/  @!P0 FFMA.FTZ R47, R35, R13, -R36 ;  /* 0x0000000d232f8223 */ /* 0x000fe20000010824 */
[----:B------:R-:W-:Y:S01]  /*89b0*/  @!P0 F2FP.BF16.PACK_AB R36, R52, R53 ;  /* 0x000000353424823e */ /* 0x000fe200000010ff */
[----:B------:R-:W-:Y:S01]  /*89c0*/  @!P0 FFMA.FTZ R46, R31, R15, -R46 ;  /* 0x0000000f1f2e8223 */ /* 0x000fe2000001082e */
[----:B------:R-:W-:Y:S01]  /*89d0*/  @!P0 MOV R41, R38 ;  /* 0x0000002600298202 */ /* 0x000fe20000000f00 */
[----:B------:R-:W-:Y:S01]  /*89e0*/  @!P0 FFMA.FTZ R5, R24, R25, R5 ;  /* 0x0000001918058223 */ /* 0x000fe20000010005 */
[----:B------:R-:W-:Y:S01]  /*89f0*/  @!P0 F2FP.BF16.PACK_AB R2, R3, R2 ;  /* 0x000000020302823e */ /* 0x000fe200000010ff */
[----:B------:R-:W-:Y:S01]  /*8a00*/  @!P0 FMUL.FTZ R9, R9, R15 ;  /* 0x0000000f09098220 */ /* 0x000fe20000410000 */
[----:B------:R-:W-:Y:S01]  /*8a10*/  @!P0 F2FP.BF16.PACK_AB R15, R47, R48 ;  /* 0x000000302f0f823e */ /* 0x000fe200000010ff */
[----:B------:R-:W-:Y:S02]  /*8a20*/  @!P0 FFMA.FTZ R6, R26, R27, R6 ;  /* 0x0000001b1a068223 */ /* 0x000fe40000010006 */
[----:B------:R-:W-:Y:S01]  /*8a30*/  @!P0 FMUL.FTZ R10, R10, R14 ;  /* 0x0000000e0a0a8220 */ /* 0x000fe20000410000 */
[----:B------:R-:W-:Y:S01]  /*8a40*/  @!P0 F2FP.BF16.PACK_AB R14, R46, R49 ;  /* 0x000000312e0e823e */ /* 0x000fe200000010ff */
[----:B------:R-:W-:Y:S01]  /*8a50*/  @!P0 FFMA.FTZ R8, R28, R29, R8 ;  /* 0x0000001d1c088223 */ /* 0x000fe20000010008 */
[----:B------:R-:W-:Y:S01]  /*8a60*/  @!P0 F2FP.BF16.PACK_AB R5, R6, R5 ;  /* 0x000000050605823e */ /* 0x000fe200000010ff */
[----:B------:R-:W-:Y:S02]  /*8a70*/  @!P0 FMUL.FTZ R11, R11, R13 ;  /* 0x0000000d0b0b8220 */ /* 0x000fe40000410000 */
[----:B------:R-:W-:Y:S01]  /*8a80*/  @!P0 FFMA.FTZ R9, R30, R31, R9 ;  /* 0x0000001f1e098223 */ /* 0x000fe20000010009 */
[----:B------:R-:W-:Y:S01]  /*8a90*/  @!P0 MOV R17, R5 ;  /* 0x0000000500118202 */ /* 0x000fe20000000f00 */
[----:B------:R-:W-:Y:S02]  /*8aa0*/  @!P0 FFMA.FTZ R10, R32, R33, R10 ;  /* 0x00000021200a8223 */ /* 0x000fe4000001000a */
[----:B------:R-:W-:Y:S01]  /*8ab0*/  @!P0 IMAD.MOV.U32 R40, RZ, RZ, R36 ;  /* 0x000000ffff288224 */ /* 0x000fe200078e0024 */
[----:B------:R-:W-:Y:S01]  /*8ac0*/  @!P0 F2FP.BF16.PACK_AB R8, R9, R8 ;  /* 0x000000080908823e */ /* 0x000fe200000010ff */
[----:B------:R-:W-:Y:S02]  /*8ad0*/  @!P0 IMAD.MOV.U32 R42, RZ, RZ, R14 ;  /* 0x000000ffff2a8224 */ /* 0x000fe400078e000e */
[----:B------:R-:W-:Y:S02]  /*8ae0*/  @!P0 IMAD.MOV.U32 R43, RZ, RZ, R15 ;  /* 0x000000ffff2b8224 */ /* 0x000fe400078e000f */
[----:B------:R-:W-:Y:S02]  /*8af0*/  @!P0 FFMA.FTZ R11, R34, R35, R11 ;  /* 0x00000023220b8223 */ /* 0x000fe4000001000b */
[----:B------:R-:W-:Y:S01]  /*8b00*/  @!P0 IMAD.MOV.U32 R16, RZ, RZ, R2 ;  /* 0x000000ffff108224 */ /* 0x000fe200078e0002 */
[----:B------:R1:W-:Y:S01]  /*8b10*/  ST.E.128 [R50.64], R40 ;  /* 0x0000002832007985 */ /* 0x0003e2000c101d0a */
[----:B------:R-:W-:Y:S01]  /*8b20*/  @!P0 IMAD.MOV.U32 R18, RZ, RZ, R8 ;  /* 0x000000ffff128224 */ /* 0x000fe200078e0008 */
[----:B------:R-:W-:Y:S05]  /*8b30*/  @!P0 F2FP.BF16.PACK_AB R10, R11, R10 ;  /* 0x0000000a0b0a823e */ /* 0x000fea00000010ff */
        /* <DEDUP_REMOVED lines=8> */
.L_x_2293:
        /* <DEDUP_REMOVED lines=12> */
[C---:B---3--:R-:W-:Y:S04]  /*8c80*/  @!P0 LEA R8, P3, R140.reuse, R3, 0x1 ;  /* 0x000000038c088211 */ /* 0x048fe800078608ff */
[----:B------:R-:W-:Y:S02]  /*8c90*/  @!P0 LEA.HI.X R9, R140, R5, R141, 0x1, P3 ;  /* 0x000000058c098211 */ /* 0x000fe400018f0c8d */
[C---:B------:R-:W-:Y:S04]  /*8ca0*/  @!P4 LEA R14, P3, R238.reuse, R3, 0x1 ;  /* 0x00000003ee0ec211 */ /* 0x040fe800078608ff */
[----:B------:R-:W-:Y:S02]  /*8cb0*/  @!P4 LEA.HI.X R15, R238, R5, R248, 0x1, P3 ;  /* 0x00000005ee0fc211 */ /* 0x000fe400018f0cf8 */
[C---:B------:R-:W-:Y:S11]  /*8cc0*/  ISETP.GE.AND P3, PT, R228.reuse, c[0x0][0x1d4], PT ;  /* 0x00007500e4007a0c */ /* 0x040ff60003f66270 */
[----:B------:R-:W-:Y:S02]  /*8cd0*/  @!UPT UIADD3 URZ, URZ, URZ, URZ ;  /* 0x0000003f3f3ff290 */ /* 0x000fe4000fffe03f */
[C---:B------:R-:W-:Y:S04]  /*8ce0*/  @!P3 LEA R10, P5, R228.reuse, R3, 0x1 ;  /* 0x00000003e40ab211 */ /* 0x040fe800078a08ff */
[----:B------:R-:W-:Y:S01]  /*8cf0*/  @!P3 LEA.HI.X R11, R228, R5, R250, 0x1, P5 ;  /* 0x00000005e40bb211 */ /* 0x000fe200028f0cfa */
        /* <DEDUP_REMOVED lines=10> */
.L_x_2325:
[----:B-12---:R-:W-:Y:S05]  /*8da0*/  BSYNC B0 ;  /* 0x0000000000007941 */ /* 0x006fea0003800000 */
.L_x_2324:
        /* <DEDUP_REMOVED lines=15> */
[----:B----4-:R-:W-:Y:S01]  /*8ea0*/  @!P0 ST.E.128 [R8.64], R20 ;  /* 0x0000001408008985 */ /* 0x010fe2000c101d0a */
[C---:B------:R-:W-:Y:S03]  /*8eb0*/  ISETP.GE.AND P0, PT, R229.reuse, c[0x0][0x1d4], PT ;  /* 0x00007500e5007a0c */ /* 0x040fe60003f06270 */
[----:B------:R-:W2:Y:S10]  /*8ec0*/  @!P4 LDS.128 R16, [R223+0xc880] ;  /* 0x00c88000df10c984 */ /* 0x000eb40000000c00 */
[C---:B------:R-:W-:Y:S04]  /*8ed0*/  @!P0 LEA R2, P5, R229.reuse, R2, 0x1 ;  /* 0x00000002e5028211 */ /* 0x040fe800078a08ff */
[----:B------:R-:W-:Y:S01]  /*8ee0*/  @!P0 LEA.HI.X R3, R229, R3, R249, 0x1, P5 ;  /* 0x00000003e5038211 */ /* 0x000fe200028f0cf9 */
[----:B--2---:R-:W-:Y:S04]  /*8ef0*/  @!P4 ST.E.128 [R14.64], R16 ;  /* 0x000000100e00c985 */ /* 0x004fe8000c101d0a */
[----:B------:R-:W2:Y:S04]  /*8f00*/  @!P3 LDS.128 R16, [R223+0xe080] ;  /* 0x00e08000df10b984 */ /* 0x000ea80000000c00 */
[----:B--2---:R-:W-:Y:S04]  /*8f10*/  @!P3 ST.E.128 [R10.64], R16 ;  /* 0x000000100a00b985 */ /* 0x004fe8000c101d0a */
[----:B------:R-:W2:Y:S04]  /*8f20*/  @!P0 LDS.128 R8, [R223+0xf880] ;  /* 0x00f88000df088984 */ /* 0x000ea80000000c00 */
[----:B--2---:R2:W-:Y:S02]  /*8f30*/  @!P0 ST.E.128 [R2.64], R8 ;  /* 0x0000000802008985 */ /* 0x0045e4000c101d0a */
.L_x_2307:
[----:B------:R-:W-:Y:S05]  /*8f40*/  BSYNC B2 ;  /* 0x0000000000027941 */ /* 0x000fea0003800000 */
.L_x_2292:
[----:B-123--:R-:W-:Y:S01]  /*8f50*/  IMAD.IADD R2, R77, 0x1, -R145 ;  /* 0x000000014d027824 */ /* 0x00efe200078e0a91 */
[----:B------:R-:W-:Y:S01]  /*8f60*/  P2R R15, PR, RZ, 0x2 ;  /* 0x00000002ff0f7803 */ /* 0x000fe20000000000 */
        /* <DEDUP_REMOVED lines=8> */
[----:B------:R-:W-:Y:S05]  /*8ff0*/  @P3 IADD3 R13, P0, R8, 0x20, RZ ;  /* 0x00000020080d3810 */ /* 0x000fea0007f1e0ff */
[----:B------:R-:W-:Y:S01]  /*9000*/  @P3 IMAD.X R14, RZ, RZ, R9, P0 ;  /* 0x000000ffff0e3224 */ /* 0x000fe200000e0609 */
[----:B------:R-:W-:Y:S11]  /*9010*/  ISETP.GE.AND P0, PT, R2, 0x1, PT ;  /* 0x000000010200780c */ /* 0x000ff60003f06270 */
[----:B------:R-:W-:Y:S02]  /*9020*/  @!UPT UIADD3 URZ, URZ, URZ, URZ ;  /* 0x0000003f3f3ff290 */ /* 0x000fe4000fffe03f */
[----:B------:R-:W-:Y:S01]  /*9030*/  @P0 MOV R2, R84 ;  /* 0x0000005400020202 */ /* 0x000fe20000000f00 */
[----:B------:R-:W-:Y:S02]  /*9040*/  @P0 IMAD.MOV.U32 R3, RZ, RZ, R94 ;  /* 0x000000ffff030224 */ /* 0x000fe400078e005e */
[----:B------:R-:W-:Y:S02]  /*9050*/  @P0 IMAD R5, R9, c[0x0][0x258], RZ ;  /* 0x0000960009050a24 */ /* 0x000fe400078e02ff */
[C---:B------:R-:W-:Y:S04]  /*9060*/  @P0 IMAD.WIDE.U32 R2, R8.reuse, c[0x0][0x258], R2 ;  /* 0x0000960008020a25 */ /* 0x040fe800078e0002 */
[----:B------:R-:W-:Y:S01]  /*9070*/  @P0 IMAD R8, R8, c[0x0][0x25c], R5 ;  /* 0x0000970008080a24 */ /* 0x000fe200078e0205 */
[C---:B------:R-:W-:Y:S01]  /*9080*/  @P0 LEA R10, P4, R2.reuse, c[0x0][0x250], 0x1 ;  /* 0x00009400020a0a11 */ /* 0x040fe200078808ff */
[----:B------:R-:W-:Y:S03]  /*9090*/  @P3 IMAD.MOV.U32 R9, RZ, RZ, R94 ;  /* 0x000000ffff093224 */ /* 0x000fe600078e005e */
[----:B------:R-:W-:Y:S04]  /*90a0*/  @P0 IADD3 R8, R3, R8, RZ ;  /* 0x0000000803080210 */ /* 0x000fe80007ffe0ff */
[----:B------:R-:W-:Y:S01]  /*90b0*/  @P0 LEA.HI.X R11, R2, c[0x0][0x254], R8, 0x1, P4 ;  /* 0x00009500020b0a11 */ /* 0x000fe200020f0c08 */
[----:B------:R-:W-:Y:S01]  /*90c0*/  IMAD R2, R82, c[0x0][0x208], RZ ;  /* 0x0000820052027a24 */ /* 0x000fe200078e02ff */
[----:B------:R-:W-:Y:S03]  /*90d0*/  @P3 MOV R8, R84 ;  /* 0x0000005400083202 */ /* 0x000fe60000000f00 */
[----:B------:R-:W-:Y:S01]  /*90e0*/  @!PT LDS RZ, [RZ] ;  /* 0x00000000fffff984 */ /* 0x000fe20000000800 */
[----:B------:R-:W-:Y:S01]  /*90f0*/  @!PT LDS RZ, [RZ] ;  /* 0x00000000fffff984 */ /* 0x000fe20000000800 */
[----:B------:R-:W-:Y:S01]  /*9100*/  @!PT LDS RZ, [RZ] ;  /* 0x00000000fffff984 */ /* 0x000fe20000000800 */
[----:B------:R1:W-:Y:S01]  /*9110*/  @P0 LDGSTS.E.BYPASS.LTC128B.128 [R223+0x4080], [R10.64], !P1 ;  /* 0x040800000adf0fae */ /* 0x0003e2000c901d4a */
[C---:B------:R-:W-:Y:S02]  /*9120*/  IMAD R5, R79.reuse, c[0x0][0x20c], R2 ;  /* 0x000083004f057a24 */ /* 0x040fe400078e0202 */
[----:B------:R-:W-:Y:S04]  /*9130*/  IMAD.WIDE.U32 R2, R79, c[0x0][0x208], RZ ;  /* 0x000082004f027a25 */ /* 0x000fe800078e00ff */
[----:B------:R-:W-:Y:S02]  /*9140*/  IMAD.IADD R3, R3, 0x1, R5 ;  /* 0x0000000103037824 */ /* 0x000fe400078e0205 */
[----:B------:R-:W-:Y:S04]  /*9150*/  @P3 IMAD.WIDE.U32 R8, R13, c[0x0][0x258], R8 ;  /* 0x000096000d083a25 */ /* 0x000fe800078e0008 */
        /* <DEDUP_REMOVED lines=21> */
[----:B--2---:R1:W2:Y:S01]  /*92b0*/  SHFL.IDX PT, R2, R13, RZ, 0x181f ;  /* 0x00181fff0d027589 */ /* 0x0042a200000e0000 */
[----:B------:R-:W-:Y:S04]  /*92c0*/  DEPBAR.LE SB0, 0x0 ;  /* 0x000080000000791a */ /* 0x000fe80000000000 */
[----:B------:R1:W3:Y:S04]  /*92d0*/  SHFL.IDX PT, R3, R5, RZ, 0x181f ;  /* 0x00181fff05037589 */ /* 0x0002e800000e0000 */
[----:B------:R-:W-:Y:S06]  /*92e0*/  BAR.SYNC.DEFER_BLOCKING 0x0 ;  /* 0x0000000000007b1d */ /* 0x000fec0000010000 */
[----:B------:R-:W-:-:S05]  /*92f0*/  @!P0 BRA `(.L_x_2327) ;  /* 0x0000015000008947 */ /* 0x000fca0003800000 */
[----:B------:R-:W-:Y:S02]  /*9300*/  ISETP.GE.AND P0, PT, R140, c[0x0][0x1d4], PT ;  /* 0x000075008c007a0c */ /* 0x000fe40003f06270 */
[----:B------:R-:W-:Y:S11]  /*9310*/  ISETP.GE.AND P5, PT, R144, c[0x0][0x1d4], PT ;  /* 0x0000750090007a0c */ /* 0x000ff60003fa6270 */
[----:B------:R-:W4:Y:S01]  /*9320*/  @!P0 LDS.128 R20, [R223+0x4080] ;  /* 0x00408000df148984 */ /* 0x000f220000000c00 */
[CC--:B--2---:R-:W-:Y:S04]  /*9330*/  @!P0 LEA R8, P4, R140.reuse, R2.reuse, 0x1 ;  /* 0x000000028c088211 */ /* 0x0c4fe800078808ff */
[-C--:B---3--:R-:W-:Y:S02]  /*9340*/  @!P0 LEA.HI.X R9, R140, R3.reuse, R141, 0x1, P4 ;  /* 0x000000038c098211 */ /* 0x088fe400020f0c8d */
[CC--:B------:R-:W-:Y:S04]  /*9350*/  @!P5 LEA R14, P4, R238.reuse, R2.reuse, 0x1 ;  /* 0x00000002ee0ed211 */ /* 0x0c0fe800078808ff */
[-C--:B------:R-:W-:Y:S02]  /*9360*/  @!P5 LEA.HI.X R15, R238, R3.reuse, R248, 0x1, P4 ;  /* 0x00000003ee0fd211 */ /* 0x080fe400020f0cf8 */
[C---:B------:R-:W-:Y:S11]  /*9370*/  ISETP.GE.AND P4, PT, R228.reuse, c[0x0][0x1d4], PT ;  /* 0x00007500e4007a0c */ /* 0x040ff60003f86270 */
[----:B------:R-:W-:Y:S02]  /*9380*/  @!UPT UIADD3 URZ, URZ, URZ, URZ ;  /* 0x0000003f3f3ff290 */ /* 0x000fe4000fffe03f */
[CC--:B-1----:R-:W-:Y:S04]  /*9390*/  @!P4 LEA R10, P6, R228.reuse, R2.reuse, 0x1 ;  /* 0x00000002e40ac211 */ /* 0x0c2fe800078c08ff */
[-C--:B------:R-:W-:Y:S01]  /*93a0*/  @!P4 LEA.HI.X R11, R228, R3.reuse, R250, 0x1, P6 ;  /* 0x00000003e40bc211 */ /* 0x080fe200030f0cfa */
[----:B----4-:R-:W-:Y:S01]  /*93b0*/  @!P0 ST.E.128 [R8.64], R20 ;  /* 0x0000001408008985 */ /* 0x010fe2000c101d0a */
        /* <DEDUP_REMOVED lines=9> */
.L_x_2327:
[----:B------:R-:W-:Y:S05]  /*9450*/  BSYNC B0 ;  /* 0x0000000000007941 */ /* 0x000fea0003800000 */
.L_x_2326:
[----:B-1-3--:R1:W3:Y:S01]  /*9460*/  SHFL.IDX PT, R3, R5, 0x1, 0x181f ;  /* 0x00381f0005037f89 */ /* 0x00a2e200000e0000 */
[----:B------:R-:W-:Y:S03]  /*9470*/  BSSY B0, `(.L_x_2328) ;  /* 0x0000018000007945 */ /* 0x000fe60003800000 */
[----:B--2---:R1:W2:Y:S01]  /*9480*/  SHFL.IDX PT, R2, R13, 0x1, 0x181f ;  /* 0x00381f000d027f89 */ /* 0x0042a200000e0000 */
        /* <DEDUP_REMOVED lines=22> */
.L_x_2329:
[----:B------:R-:W-:Y:S05]  /*95f0*/  BSYNC B0 ;  /* 0x0000000000007941 */ /* 0x000fea0003800000 */
.L_x_2328:
[----:B------:R-:W-:Y:S01]  /*9600*/  ISETP.GT.AND P4, PT, R37, R101, PT ;  /* 0x000000652500720c */ /* 0x000fe20003f84270 */
[----:B------:R-:W-:Y:S01]  /*9610*/  @!UPT UIADD3 URZ, URZ, URZ, URZ ;  /* 0x0000003f3f3ff290 */ /* 0x000fe2000fffe03f */
[----:B------:R-:W-:Y:S11]  /*9620*/  BSSY B0, `(.L_x_2330) ;  /* 0x000002a000007945 */ /* 0x000ff60003800000 */
[----:B------:R-:W-:-:S05]  /*9630*/  @!P4 BRA `(.L_x_2331) ;  /* 0x000002800000c947 */ /* 0x000fca0003800000 */
[----:B-1----:R-:W-:Y:S01]  /*9640*/  IADD3 R5, R37, -0x1, RZ ;  /* 0xffffffff25057810 */ /* 0x002fe20007ffe0ff */
[----:B--2---:R-:W-:Y:S01]  /*9650*/  IMAD.MOV.U32 R2, RZ, RZ, R106 ;  /* 0x000000ffff027224 */ /* 0x004fe200078e006a */
[----:B------:R-:W-:Y:S01]  /*9660*/  P2R R11, PR, RZ, 0x4 ;  /* 0x00000004ff0b7803 */ /* 0x000fe20000000000 */
[----:B---3--:R-:W-:Y:S01]  /*9670*/  IMAD.MOV.U32 R3, RZ, RZ, R105 ;  /* 0x000000ffff037224 */ /* 0x008fe200078e0069 */
[----:B------:R-:W-:Y:S01]  /*9680*/  SHF.R.S32.HI R8, RZ, 0x1f, R5 ;  /* 0x0000001fff087819 */ /* 0x000fe20000011405 */
[----:B------:R-:W-:Y:S01]  /*9690*/  IMAD R6, R132, R5, RZ ;  /* 0x0000000584067224 */ /* 0x000fe200078e02ff */
[----:B------:R-:W-:Y:S01]  /*96a0*/  LOP3.LUT P2, RZ, R213, 0x8, RZ, 0xc0, !PT ;  /* 0x00000008d5ff7812 */ /* 0x000fe2000784c0ff */
        /* <DEDUP_REMOVED lines=33> */
.L_x_2331:
[----:B------:R-:W-:Y:S05]  /*98c0*/  BSYNC B0 ;  /* 0x0000000000007941 */ /* 0x000fea0003800000 */
.L_x_2330:
[----:B------:R-:W0:Y:S01]  /*98d0*/  LDGDEPBAR ;  /* 0x00000000000079af */ /* 0x000e220000000000 */
[----:B------:R-:W-:Y:S01]  /*98e0*/  IADD3 R37, R37, -0x1, RZ ;  /* 0xffffffff25257810 */ /* 0x000fe20007ffe0ff */
[----:B------:R-:W-:-:S05]  /*98f0*/  @P4 BRA `(.L_x_2332) ;  /* 0xffffa10000004947 */ /* 0x000fca000383ffff */
[----:B-1----:R-:W4:Y:S04]  /*9900*/  LDL R5, [R1+0x64] ;  /* 0x0000640001057983 */ /* 0x002f280000100800 */
[----:B------:R1:W5:Y:S01]  /*9910*/  LDL R19, [R1+0x58] ;  /* 0x0000580001137983 */ /* 0x0003620000100800 */
[----:B------:R-:W-:Y:S03]  /*9920*/  WARPSYNC 0xffffffff ;  /* 0xffffffff00007948 */ /* 0x000fe60003800000 */
[----:B------:R-:W-:Y:S01]  /*9930*/  BAR.SYNC.DEFER_BLOCKING 0x0 ;  /* 0x0000000000007b1d */ /* 0x000fe20000010000 */
[----:B----4-:R-:W-:-:S05]  /*9940*/  IADD3 R0, R5, 0x2f, RZ ;  /* 0x0000002f05007810 */ /* 0x010fca0007ffe0ff */
[----:B------:R-:W-:-:S05]  /*9950*/  IMAD.HI R0, R0, 0x2aaaaaab, RZ ;  /* 0x2aaaaaab00007827 */ /* 0x000fca00078e02ff */
[----:B--2---:R-:W-:-:S04]  /*9960*/  SHF.R.U32.HI R2, RZ, 0x1f, R0 ;  /* 0x0000001fff027819 */ /* 0x004fc80000011600 */
[----:B------:R-:W-:Y:S02]  /*9970*/  LEA.HI.SX32 R21, R0, R2, 0x1d ;  /* 0x0000000200157211 */ /* 0x000fe400078feaff */
.L_x_2291:
[----:B-1----:R-:W2:Y:S04]  /*9980*/  LDL R14, [R1+0xa0] ;  /* 0x0000a000010e7983 */ /* 0x002ea80000100800 */
[----:B---3--:R-:W3:Y:S04]  /*9990*/  LDL.LU R3, [R1+0x15c] ;  /* 0x00015c0001037983 */ /* 0x008ee80000300800 */
[----:B------:R-:W3:Y:S01]  /*99a0*/  S2R R2, SR_TID.X ;  /* 0x0000000000027919 */ /* 0x000ee20000002100 */
[----:B------:R-:W-:-:S05]  /*99b0*/  IMAD.MOV.U32 R0, RZ, RZ, c[0x0][0x2c4] ;  /* 0x0000b100ff007624 */ /* 0x000fca00078e00ff */
[----:B------:R-:W-:Y:S01]  /*99c0*/  ISETP.NE.AND P3, PT, R0, 0x1, PT ;  /* 0x000000010000780c */ /* 0x000fe20003f65270 */
[----:B------:R-:W-:-:S05]  /*99d0*/  IMAD.MOV.U32 R4, RZ, RZ, c[0x0][0x32c] ;  /* 0x0000cb00ff047624 */ /* 0x000fca00078e00ff */
[----:B------:R-:W-:Y:S02]  /*99e0*/  ISETP.GE.AND P1, PT, R4, 0x1, PT ;  /* 0x000000010400780c */ /* 0x000fe40003f26270 */
[----:B--2---:R-:W-:Y:S01]  /*99f0*/  IADD3 R0, R14, 0x7f, RZ ;  /* 0x0000007f0e007810 */ /* 0x004fe20007ffe0ff */
[----:B---3--:R1:W-:Y:S04]  /*9a00*/  STL.64 [R1], R2 ;  /* 0x0000000201007387 */ /* 0x0083e80000100a00 */
[----:B-1----:R-:W-:-:S05]  /*9a10*/  @P3 IMAD.HI.U32 R2, R0, c[0x0][0x2c8], RZ ;  /* 0x0000b20000023a27 */ /* 0x002fca00078e00ff */
[----:B------:R-:W-:Y:S01]  /*9a20*/  @P3 SHF.R.U32.HI R0, RZ, c[0x0][0x2cc], R2 ;  /* 0x0000b300ff003a19 */ /* 0x000fe20000011602 */
[----:B------:R-:W-:-:S03]  /*9a30*/  IMAD.U32 R2, RZ, RZ, UR7 ;  /* 0x00000007ff027e24 */ /* 0x000fc6000f8e00ff */
[----:B------:R-:W-:Y:S02]  /*9a40*/  IADD3 R0, R0, 0x1, R5 ;  /* 0x0000000100007810 */ /* 0x000fe40007ffe005 */
[----:B------:R-:W-:-:S03]  /*9a50*/  IADD3 R26, P0, R2, 0x4, RZ ;  /* 0x00000004021a7810 */ /* 0x000fc60007f1e0ff */
[----:B-----5:R-:W-:Y:S02]  /*9a60*/  IMAD.IADD R3, R0, 0x1, -R19 ;  /* 0x0000000100037824 */ /* 0x020fe400078e0a13 */
[----:B------:R-:W-:-:S03]  /*9a70*/  IMAD.X R27, RZ, RZ, UR6, P0 ;  /* 0x00000006ff1b7e24 */ /* 0x000fc600080e06ff */
        /* <DEDUP_REMOVED lines=12> */
.L_x_2335:
[----:B------:R-:W-:-:S13]  /*9b40*/  ISETP.NE.AND P0, PT, R4, 0x1, PT ;  /* 0x000000010400780c */ /* 0x000fda0003f05270 */
[----:B------:R-:W-:-:S05]  /*9b50*/  @P0 IMAD.HI.U32 R3, R0, c[0x0][0x330], RZ ;  /* 0x0000cc0000030a27 */ /* 0x000fca00078e00ff */
[----:B------:R-:W-:Y:S02]  /*9b60*/  @P0 SHF.R.U32.HI R0, RZ, c[0x0][0x334], R3 ;  /* 0x0000cd00ff000a19 */ /* 0x000fe40000011603 */
.L_x_2336:
[----:B------:R-:W-:Y:S05]  /*9b70*/  BSYNC B0 ;  /* 0x0000000000007941 */ /* 0x000fea0003800000 */
.L_x_2334:
[----:B------:R-:W-:-:S05]  /*9b80*/  IMAD R0, R0, R4, c[0x0][0x32c] ;  /* 0x0000cb0000007624 */ /* 0x000fca00078e0204 */
[----:B------:R-:W-:-:S04]  /*9b90*/  IMNMX R2, R2, R0, PT ;  /* 0x0000000002027217 */ /* 0x000fc80003800200 */
.L_x_2333:
        /* <DEDUP_REMOVED lines=20> */
.L_x_2339:
[----:B------:R-:W-:-:S13]  /*9ce0*/  ISETP.NE.AND P0, PT, R4, 0x1, PT ;  /* 0x000000010400780c */ /* 0x000fda0003f05270 */
[----:B------:R-:W-:-:S05]  /*9cf0*/  @P0 IMAD.HI.U32 R3, R0, c[0x0][0x330], RZ ;  /* 0x0000cc0000030a27 */ /* 0x000fca00078e00ff */
[----:B------:R-:W-:Y:S02]  /*9d00*/  @P0 SHF.R.U32.HI R0, RZ, c[0x0][0x334], R3 ;  /* 0x0000cd00ff000a19 */ /* 0x000fe40000011603 */
.L_x_2340:
[----:B------:R-:W-:Y:S05]  /*9d10*/  BSYNC B0 ;  /* 0x0000000000007941 */ /* 0x000fea0003800000 */
.L_x_2338:
[----:B------:R-:W-:-:S05]  /*9d20*/  IMAD R0, R0, c[0x0][0x32c], RZ ;  /* 0x0000cb0000007a24 */ /* 0x000fca00078e02ff */
[----:B------:R-:W-:-:S05]  /*9d30*/  IMNMX R2, R2, R0, !PT ;  /* 0x0000000002027217 */ /* 0x000fca0007800200 */
.L_x_2337:
[----:B------:R-:W-:Y:S01]  /*9d40*/  IMAD.HI R2, R2, 0x2aaaaaab, RZ ;  /* 0x2aaaaaab02027827 */ /* 0x000fe200078e02ff */
[----:B------:R-:W-:Y:S04]  /*9d50*/  BSSY B0, `(.L_x_2341) ;  /* 0x0000027000007945 */ /* 0x000fe80003800000 */
[----:B------:R-:W-:-:S04]  /*9d60*/  SHF.R.U32.HI R6, RZ, 0x1f, R2 ;  /* 0x0000001fff067819 */ /* 0x000fc80000011602 */
[----:B------:R-:W-:Y:S01]  /*9d70*/  LEA.HI.SX32 R6, R2, R6, 0x1d ;  /* 0x0000000602067211 */ /* 0x000fe200078feaff */
[----:B------:R-:W-:-:S03]  /*9d80*/  IMAD.MOV.U32 R2, RZ, RZ, RZ ;  /* 0x000000ffff027224 */ /* 0x000fc600078e00ff */
[----:B------:R-:W-:-:S04]  /*9d90*/  IMNMX R6, RZ, R6, !PT ;  /* 0x00000006ff067217 */ /* 0x000fc80007800200 */
[----:B------:R-:W-:-:S13]  /*9da0*/  ISETP.GT.AND P0, PT, R8, R6, PT ;  /* 0x000000060800720c */ /* 0x000fda0003f04270 */
[----:B------:R-:W-:Y:S05]  /*9db0*/  @!P0 BRA `(.L_x_2342) ;  /* 0x0000020000008947 */ /* 0x000fea0003800000 */
[----:B------:R-:W2:Y:S02]  /*9dc0*/  LDL R0, [R1+0xb0] ;  /* 0x0000b00001007983 */ /* 0x000ea40000100800 */
[----:B--2---:R-:W-:-:S04]  /*9dd0*/  ISETP.NE.AND P0, PT, R0, RZ, PT ;  /* 0x000000ff0000720c */ /* 0x004fc80003f05270 */
[----:B------:R-:W-:-:S04]  /*9de0*/  SEL R0, R0, c[0x0][0x338], P0 ;  /* 0x0000ce0000007a07 */ /* 0x000fc80000000000 */
[----:B------:R-:W-:Y:S02]  /*9df0*/  IABS R4, R0 ;  /* 0x0000000000047213 */ /* 0x000fe40000000000 */
[----:B------:R-:W-:Y:S02]  /*9e00*/  IADD3 R9, R0, -0x1, R8 ;  /* 0xffffffff00097810 */ /* 0x000fe40007ffe008 */
[----:B------:R-:W1:Y:S03]  /*9e10*/  I2F.RP R2, R4 ;  /* 0x0000000400027306 */ /* 0x000e660000209400 */
[----:B------:R-:W-:-:S05]  /*9e20*/  IMAD.IADD R9, R9, 0x1, -R6 ;  /* 0x0000000109097824 */ /* 0x000fca00078e0a06 */
[----:B------:R-:W-:Y:S02]  /*9e30*/  IABS R13, R9 ;  /* 0x00000009000d7213 */ /* 0x000fe40000000000 */
[----:B------:R-:W-:-:S04]  /*9e40*/  LOP3.LUT R9, R9, R0, RZ, 0x3c, !PT ;  /* 0x0000000009097212 */ /* 0x000fc800078e3cff */
[----:B------:R-:W-:Y:S01]  /*9e50*/  ISETP.GE.AND P1, PT, R9, RZ, PT ;  /* 0x000000ff0900720c */ /* 0x000fe20003f26270 */
[----:B-1----:R-:W1:Y:S02]  /*9e60*/  MUFU.RCP R2, R2 ;  /* 0x0000000200027308 */ /* 0x002e640000001000 */
[----:B-1----:R-:W-:-:S06]  /*9e70*/  IADD3 R2, R2, 0xffffffe, RZ ;  /* 0x0ffffffe02027810 */ /* 0x002fcc0007ffe0ff */
[----:B------:R-:W1:Y:S02]  /*9e80*/  F2I.FTZ.U32.TRUNC.NTZ R3, R2 ;  /* 0x0000000200037305 */ /* 0x000e64000021f000 */
[----:B-1----:R-:W-:-:S04]  /*9e90*/  IMAD.MOV R2, RZ, RZ, -R3 ;  /* 0x000000ffff027224 */ /* 0x002fc800078e0a03 */
[----:B------:R-:W-:Y:S01]  /*9ea0*/  IMAD.MOV.U32 R10, RZ, RZ, R2 ;  /* 0x000000ffff0a7224 */ /* 0x000fe200078e0002 */
[----:B------:R-:W-:-:S03]  /*9eb0*/  IABS R2, R0 ;  /* 0x0000000000027213 */ /* 0x000fc60000000000 */
[----:B------:R-:W-:Y:S02]  /*9ec0*/  IMAD R10, R10, R4, RZ ;  /* 0x000000040a0a7224 */ /* 0x000fe400078e02ff */
[----:B------:R-:W-:Y:S02]  /*9ed0*/  IMAD.MOV R11, RZ, RZ, -R2 ;  /* 0x000000ffff0b7224 */ /* 0x000fe400078e0a02 */
[----:B------:R-:W-:-:S04]  /*9ee0*/  IMAD.MOV.U32 R2, RZ, RZ, RZ ;  /* 0x000000ffff027224 */ /* 0x000fc800078e00ff */
        /* <DEDUP_REMOVED lines=13> */
.L_x_2342:
[----:B------:R-:W-:Y:S05]  /*9fc0*/  BSYNC B0 ;  /* 0x0000000000007941 */ /* 0x000fea0003800000 */
.L_x_2341:
[----:B------:R-:W2:Y:S01]  /*9fd0*/  LDL R3, [R1+0xd8] ;  /* 0x0000d80001037983 */ /* 0x000ea20000100800 */
[----:B------:R-:W-:Y:S01]  /*9fe0*/  PRMT R0, RZ, 0x7610, R0 ;  /* 0x00007610ff007816 */ /* 0x000fe20000000000 */
        /* <DEDUP_REMOVED lines=65> */
[----:B--2---:R-:W-:-:S04]  /*a400*/  IMAD R247, R3, R2, R6 ;  /* 0x0000000203f77224 */ /* 0x004fc800078e0206 */
[----:B------:R-:W-:-:S05]  /*a410*/  IMAD.IADD R2, R247, 0x1, R2 ;  /* 0x00000001f7027824 */ /* 0x000fca00078e0202 */
[----:B------:R-:W-:-:S04]  /*a420*/  IMNMX R225, R8, R2, PT ;  /* 0x0000000208e17217 */ /* 0x000fc80003800200 */
[----:B------:R-:W-:-:S13]  /*a430*/  ISETP.GT.AND P0, PT, R225, R247, PT ;  /* 0x000000f7e100720c */ /* 0x000fda0003f04270 */
[----:B------:R-:W-:Y:S05]  /*a440*/  @!P0 BRA `(.L_x_2343) ;  /* 0x0001079000008947 */ /* 0x000fea0003800000 */
[----:B------:R-:W2:Y:S04]  /*a450*/  LDL R10, [R1+0xac] ;  /* 0x0000ac00010a7983 */ /* 0x000ea80000100800 */
[----:B------:R-:W3:Y:S04]  /*a460*/  LDL R0, [R1+0x4c] ;  /* 0x00004c0001007983 */ /* 0x000ee80000100800 */
[----:B------:R-:W4:Y:S01]  /*a470*/  LDL R9, [R1+0xa8] ;  /* 0x0000a80001097983 */ /* 0x000f220000100800 */
[----:B------:R-:W-:Y:S01]  /*a480*/  ISETP.NE.U32.AND P0, PT, RZ, c[0x0][0x340], PT ;  /* 0x0000d000ff007a0c */ /* 0x000fe20003f05070 */
[----:B------:R-:W-:-:S03]  /*a490*/  ULDC.64 UR4, c[0x0][0x18] ;  /* 0x0000060000047ab9 */ /* 0x000fc60000000a00 */
[----:B------:R-:W-:-:S13]  /*a4a0*/  ISETP.NE.AND.EX P2, PT, RZ, c[0x0][0x344], PT, P0 ;  /* 0x0000d100ff007a0c */ /* 0x000fda0003f45300 */
[----:B------:R-:W-:Y:S01]  /*a4b0*/  @P2 IMAD.MOV.U32 R2, RZ, RZ, 0x4 ;  /* 0x00000004ff022424 */ /* 0x000fe200078e00ff */
[----:B------:R-:W-:-:S04]  /*a4c0*/  ISETP.NE.U32.AND P0, PT, RZ, c[0x0][0x348], PT ;  /* 0x0000d200ff007a0c */ /* 0x000fc80003f05070 */
[----:B------:R-:W-:Y:S01]  /*a4d0*/  ISETP.NE.AND.EX P0, PT, RZ, c[0x0][0x34c], PT, P0 ;  /* 0x0000d300ff007a0c */ /* 0x000fe20003f05300 */
[----:B--2---:R-:W-:-:S05]  /*a4e0*/  @P2 IMAD.WIDE R2, R10, R2, c[0x0][0x340] ;  /* 0x0000d0000a022625 */ /* 0x004fca00078e0202 */
[----:B------:R1:W5:Y:S01]  /*a4f0*/  @P2 LDG.E R20, [R2.64] ;  /* 0x0000000a02142981 */ /* 0x000362000c1e1900 */
[----:B---3--:R-:W-:-:S05]  /*a500*/  SHF.R.S32.HI R4, RZ, 0x1f, R0 ;  /* 0x0000001fff047819 */ /* 0x008fca0000011400 */
[----:B------:R-:W-:Y:S01]  /*a510*/  IMAD R4, R4, c[0x0][0x178], RZ ;  /* 0x00005e0004047a24 */ /* 0x000fe200078e02ff */
[----:B----4-:R-:W-:Y:S02]  /*a520*/  LOP3.LUT R252, R9, 0xffff, RZ, 0xc0, !PT ;  /* 0x0000ffff09fc7812 */ /* 0x010fe400078ec0ff */
[----:B------:R-:W-:Y:S01]  /*a530*/  SEL R6, R10, RZ, !P0 ;  /* 0x000000ff0a067207 */ /* 0x000fe20004000000 */
[----:B-1----:R-:W-:-:S04]  /*a540*/  IMAD.WIDE.U32 R2, R0, c[0x0][0x178], RZ ;  /* 0x00005e0000027a25 */ /* 0x002fc800078e00ff */
[----:B------:R-:W-:Y:S02]  /*a550*/  IMAD R0, R0, c[0x0][0x17c], R4 ;  /* 0x00005f0000007a24 */ /* 0x000fe400078e0204 */
[----:B------:R-:W-:-:S03]  /*a560*/  IMAD R4, R146, 0x20, R145 ;  /* 0x0000002092047824 */ /* 0x000fc600078e0291 */
[----:B------:R-:W-:Y:S01]  /*a570*/  IADD3 R3, R3, R0, RZ ;  /* 0x0000000003037210 */ /* 0x000fe20007ffe0ff */
[----:B------:R-:W-:Y:S01]  /*a580*/  IMAD.IADD R4, R14, 0x1, R4 ;  /* 0x000000010e047824 */ /* 0x000fe200078e0204 */
[----:B------:R-:W-:-:S03]  /*a590*/  SHF.R.S32.HI R0, RZ, 0x1f, R10 ;  /* 0x0000001fff007819 */ /* 0x000fc6000001140a */
[----:B------:R-:W-:Y:S01]  /*a5a0*/  @P3 IMAD.HI.U32 R9, R4, c[0x0][0x2c8], RZ ;  /* 0x0000b20004093a27 */ /* 0x000fe200078e00ff */
[----:B------:R-:W-:-:S03]  /*a5b0*/  SEL R8, R0, RZ, !P0 ;  /* 0x000000ff00087207 */ /* 0x000fc60004000000 */
[----:B------:R-:W-:-:S04]  /*a5c0*/  IMAD.WIDE.U32 R2, R252, c[0x0][0x1b8], R2 ;  /* 0x00006e00fc027a25 */ /* 0x000fc800078e0002 */
[----:B------:R-:W-:Y:S01]  /*a5d0*/  IMAD.MOV.U32 R0, RZ, RZ, R4 ;  /* 0x000000ffff007224 */ /* 0x000fe200078e0004 */
[----:B------:R-:W-:Y:S01]  /*a5e0*/  @P3 SHF.R.U32.HI R0, RZ, c[0x0][0x2cc], R9 ;  /* 0x0000b300ff003a19 */ /* 0x000fe20000011609 */
[----:B------:R-:W-:Y:S02]  /*a5f0*/  IMAD R8, R8, c[0x0][0x1c0], RZ ;  /* 0x0000700008087a24 */ /* 0x000fe400078e02ff */
[----:B------:R-:W-:Y:S01]  /*a600*/  IMAD R3, R252, c[0x0][0x1bc], R3 ;  /* 0x00006f00fc037a24 */ /* 0x000fe200078e0203 */
[----:B------:R-:W-:Y:S01]  /*a610*/  UIADD3 UR4, UP0, UR4, 0x10080, URZ ;  /* 0x0001008004047890 */ /* 0x000fe2000ff1e03f */
[C---:B------:R-:W-:Y:S01]  /*a620*/  IMAD R9, R6.reuse, c[0x0][0x1c4], R8 ;  /* 0x0000710006097a24 */ /* 0x040fe200078e0208 */
[----:B------:R-:W-:Y:S01]  /*a630*/  SHF.R.S32.HI R8, RZ, 0x1f, R0 ;  /* 0x0000001fff087819 */ /* 0x000fe20000011400 */
[----:B------:R-:W-:Y:S01]  /*a640*/  IMAD.WIDE.U32 R2, R6, c[0x0][0x1c0], R2 ;  /* 0x0000700006027a25 */ /* 0x000fe200078e0002 */
[----:B------:R-:W-:Y:S01]  /*a650*/  IADD3 R6, -R0, RZ, RZ ;  /* 0x000000ff00067210 */ /* 0x000fe20007ffe1ff */
[----:B------:R-:W-:-:S02]  /*a660*/  UIADD3.X UR5, URZ, UR5, URZ, UP0, !UPT ;  /* 0x000000053f057290 */ /* 0x000fc400087fe43f */
[----:B------:R-:W-:Y:S02]  /*a670*/  IMAD R8, R8, c[0x0][0x1b0], RZ ;  /* 0x00006c0008087a24 */ /* 0x000fe400078e02ff */
[----:B------:R-:W-:Y:S02]  /*a680*/  IMAD.IADD R3, R3, 0x1, R9 ;  /* 0x0000000103037824 */ /* 0x000fe400078e0209 */
[----:B------:R-:W-:Y:S02]  /*a690*/  IMAD R4, R6, c[0x0][0x2c4], R4 ;  /* 0x0000b10006047a24 */ /* 0x000fe400078e0204 */
[C---:B------:R-:W-:Y:S01]  /*a6a0*/  IMAD R6, R0.reuse, c[0x0][0x1b4], R8 ;  /* 0x00006d0000067a24 */ /* 0x040fe200078e0208 */
[----:B------:R-:W-:Y:S01]  /*a6b0*/  MOV R8, UR4 ;  /* 0x0000000400087c02 */ /* 0x000fe20008000f00 */
[----:B------:R-:W-:Y:S01]  /*a6c0*/  IMAD.WIDE.U32 R2, R0, c[0x0][0x1b0], R2 ;  /* 0x00006c0000027a25 */ /* 0x000fe200078e0002 */
[----:B------:R-:W-:-:S03]  /*a6d0*/  SHF.R.S32.HI R0, RZ, 0x1f, R4 ;  /* 0x0000001fff007819 */ /* 0x000fc60000011404 */
[----:B------:R-:W-:Y:S01]  /*a6e0*/  IMAD.U32 R9, RZ, RZ, UR5 ;  /* 0x00000005ff097e24 */ /* 0x000fe2000f8e00ff */
[----:B------:R1:W-:Y:S01]  /*a6f0*/  STL [R1+0x10], R19 ;  /* 0x0000101301007387 */ /* 0x0003e20000100800 */
[----:B------:R-:W-:Y:S02]  /*a700*/  IMAD.IADD R3, R3, 0x1, R6 ;  /* 0x0000000103037824 */ /* 0x000fe400078e0206 */
[----:B------:R-:W-:Y:S01]  /*a710*/  IMAD R0, R0, c[0x0][0x1a8], RZ ;  /* 0x00006a0000007a24 */ /* 0x000fe200078e02ff */
[----:B------:R1:W-:Y:S01]  /*a720*/  STL.64 [R1+0x8], R8 ;  /* 0x0000080801007387 */ /* 0x0003e20000100a00 */
[----:B------:R-:W-:-:S04]  /*a730*/  IMAD.WIDE.U32 R2, R4, c[0x0][0x1a8], R2 ;  /* 0x00006a0004027a25 */ /* 0x000fc800078e0002 */
[----:B------:R-:W-:Y:S01]  /*a740*/  IMAD R13, R4, c[0x0][0x1ac], R0 ;  /* 0x00006b00040d7a24 */ /* 0x000fe200078e0200 */
[C---:B------:R-:W-:Y:S01]  /*a750*/  LEA R17, P0, R2.reuse, c[0x0][0x160], 0x1 ;  /* 0x0000580002117a11 */ /* 0x040fe200078008ff */
[----:B------:R-:W-:Y:S01]  /*a760*/  IMAD.U32 R0, RZ, RZ, UR7 ;  /* 0x00000007ff007e24 */ /* 0x000fe2000f8e00ff */
[----:B------:R-:W-:Y:S02]  /*a770*/  MOV R22, UR7 ;  /* 0x0000000700167c02 */ /* 0x000fe40008000f00 */
[----:B------:R-:W-:Y:S02]  /*a780*/  IADD3 R13, R3, R13, RZ ;  /* 0x0000000d030d7210 */ /* 0x000fe40007ffe0ff */
[----:B------:R-:W-:Y:S02]  /*a790*/  ISETP.GE.AND P3, PT, R229, c[0x0][0x198], PT ;  /* 0x00006600e5007a0c */ /* 0x000fe40003f66270 */
[----:B------:R-:W-:Y:S02]  /*a7a0*/  LEA.HI.X R13, R2, c[0x0][0x164], R13, 0x1, P0 ;  /* 0x00005900020d7a11 */ /* 0x000fe400000f0c0d */
[----:B------:R-:W-:-:S02]  /*a7b0*/  IADD3 R22, P0, R22, 0x10, RZ ;  /* 0x0000001016167810 */ /* 0x000fc40007f1e0ff */
[----:B------:R-:W-:Y:S01]  /*a7c0*/  IADD3 R24, P1, R0, 0x8, RZ ;  /* 0x0000000800187810 */ /* 0x000fe20007f3e0ff */
[----:B------:R-:W-:Y:S01]  /*a7d0*/  IMAD.IADD R6, R145, 0x1, R14 ;  /* 0x0000000191067824 */ /* 0x000fe200078e020e */
[----:B------:R-:W-:Y:S01]  /*a7e0*/  ISETP.GE.AND P4, PT, R140, c[0x0][0x198], PT ;  /* 0x000066008c007a0c */ /* 0x000fe20003f86270 */
[----:B------:R-:W-:Y:S01]  /*a7f0*/  IMAD.X R23, RZ, RZ, UR6, P0 ;  /* 0x00000006ff177e24 */ /* 0x000fe200080e06ff */
[----:B------:R-:W-:Y:S02]  /*a800*/  ISETP.GE.AND P5, PT, R144, c[0x0][0x198], PT ;  /* 0x0000660090007a0c */ /* 0x000fe40003fa6270 */
[----:B------:R-:W-:Y:S02]  /*a810*/  ISETP.GE.AND P6, PT, R228, c[0x0][0x198], PT ;  /* 0x00006600e4007a0c */ /* 0x000fe40003fc6270 */
[----:B------:R-:W-:Y:S02]  /*a820*/  P2R R18, PR, RZ, 0x8 ;  /* 0x00000008ff127803 */ /* 0x000fe40000000000 */
[----:B------:R-:W-:-:S02]  /*a830*/  IADD3 R129, R225, -0x1, RZ ;  /* 0xffffffffe1817810 */ /* 0x000fc40007ffe0ff */
[----:B------:R-:W-:Y:S02]  /*a840*/  IADD3.X R25, RZ, UR6, RZ, P1, !PT ;  /* 0x00000006ff197c10 */ /* 0x000fe40008ffe4ff */
[----:B------:R-:W-:Y:S01]  /*a850*/  @!P2 MOV R20, R10 ;  /* 0x0000000a0014a202 */ /* 0x000fe20000000f00 */
[----:B------:R-:W-:Y:S05]  /*a860*/  BRA.DIV ~URZ, `(.L_x_2344) ;  /* 0x00015ba27f007947 */ /* 0x000fea000b800000 */
[----:B-1----:R1:W2:Y:S02]  /*a870*/  SHFL.IDX PT, R4, R13, RZ, 0x181f ;  /* 0x00181fff0d047589 */ /* 0x0022a400000e0000 */
.L_x_2516:
[----:B------:R-:W-:Y:S05]  /*a880*/  BRA.DIV ~URZ, `(.L_x_2345) ;  /* 0x00015bf27f007947 */ /* 0x000fea000b800000 */
[----:B------:R3:W4:Y:S02]  /*a890*/  SHFL.IDX PT, R0, R17, RZ, 0x181f ;  /* 0x00181fff11007589 */ /* 0x00072400000e0000 */
.L_x_2517:
[----:B------:R-:W-:Y:S01]  /*a8a0*/  IMAD R16, R19, c[0x0][0x2c4], RZ ;  /* 0x0000b10013107a24 */ /* 0x000fe200078e02ff */
[----:B------:R-:W-:Y:S04]  /*a8b0*/  BSSY B0, `(.L_x_2346) ;  /* 0x0000013000007945 */ /* 0x000fe80003800000 */
[----:B------:R-:W-:-:S13]  /*a8c0*/  ISETP.GE.AND P0, PT, R6, R16, PT ;  /* 0x000000100600720c */ /* 0x000fda0003f06270 */
[----:B------:R-:W-:Y:S05]  /*a8d0*/  @P0 BRA `(.L_x_2347) ;  /* 0x0000010000000947 */ /* 0x000fea0003800000 */
[-C--:B----4-:R-:W-:Y:S02]  /*a8e0*/  LEA R14, P0, R140, R0.reuse, 0x1 ;  /* 0x000000008c0e7211 */ /* 0x090fe400078008ff */
[----:B------:R-:W-:Y:S02]  /*a8f0*/  ISETP.NE.AND P3, PT, R18, RZ, PT ;  /* 0x000000ff1200720c */ /* 0x000fe40003f65270 */
        /* <DEDUP_REMOVED lines=14> */
.L_x_2347:
[----:B------:R-:W-:Y:S05]  /*a9e0*/  BSYNC B0 ;  /* 0x0000000000007941 */ /* 0x000fea0003800000 */
.L_x_2346:
[----:B------:R-:W-:Y:S05]  /*a9f0*/  BRA.DIV ~URZ, `(.L_x_2348) ;  /* 0x00015af27f007947 */ /* 0x000fea000b800000 */
[----:B--2---:R2:W1:Y:S04]  /*aa00*/  SHFL.IDX PT, R4, R13, 0x1, 0x181f ;  /* 0x00381f000d047f89 */ /* 0x00446800000e0000 */
[----:B----4-:R2:W4:Y:S02]  /*aa10*/  SHFL.IDX PT, R0, R17, 0x1, 0x181f ;  /* 0x00381f0011007f89 */ /* 0x01052400000e0000 */
.L_x_2518:
[----:B------:R-:W-:Y:S01]  /*aa20*/  IADD3 R2, R6, 0x20, RZ ;  /* 0x0000002006027810 */ /* 0x000fe20007ffe0ff */
[----:B------:R-:W-:Y:S03]  /*aa30*/  BSSY B0, `(.L_x_2349) ;  /* 0x0000013000007945 */ /* 0x000fe60003800000 */
[----:B------:R-:W-:-:S13]  /*aa40*/  ISETP.GE.AND P0, PT, R2, R16, PT ;  /* 0x000000100200720c */ /* 0x000fda0003f06270 */
[----:B------:R-:W-:Y:S05]  /*aa50*/  @P0 BRA `(.L_x_2350) ;  /* 0x0000010000000947 */ /* 0x000fea0003800000 */
[-C--:B----4-:R-:W-:Y:S02]  /*aa60*/  LEA R14, P0, R140, R0.reuse, 0x1 ;  /* 0x000000008c0e7211 */ /* 0x090fe400078008ff */
[----:B------:R-:W-:Y:S02]  /*aa70*/  ISETP.NE.AND P3, PT, R18, RZ, PT ;  /* 0x000000ff1200720c */ /* 0x000fe40003f65270 */
[-C--:B------:R-:W-:Y:S02]  /*aa80*/  LEA R10, P2, R238, R0.reuse, 0x1 ;  /* 0x00000000ee0a7211 */ /* 0x080fe400078408ff */
[----:B------:R-:W-:Y:S02]  /*aa90*/  LEA R8, P1, R228, R0, 0x1 ;  /* 0x00000000e4087211 */ /* 0x000fe400078208ff */
[----:B-1----:R-:W-:Y:S02]  /*aaa0*/  LEA.HI.X R15, R140, R4, R141, 0x1, P0 ;  /* 0x000000048c0f7211 */ /* 0x002fe400000f0c8d */
        /* <DEDUP_REMOVED lines=11> */
.L_x_2350:
[----:B------:R-:W-:Y:S05]  /*ab60*/  BSYNC B0 ;  /* 0x0000000000007941 */ /* 0x000fea0003800000 */
.L_x_2349:
[----:B------:R-:W-:Y:S05]  /*ab70*/  BRA.DIV ~URZ, `(.L_x_2351) ;  /* 0x00015a427f007947 */ /* 0x000fea000b800000 */
[----:B-1----:R1:W2:Y:S02]  /*ab80*/  SHFL.IDX PT, R4, R13, 0x2, 0x181f ;  /* 0x00581f000d047f89 */ /* 0x0022a400000e0000 */
.L_x_2519:
[----:B------:R-:W-:Y:S05]  /*ab90*/  BRA.DIV ~URZ, `(.L_x_2352) ;  /* 0x00015a927f007947 */ /* 0x000fea000b800000 */
[----:B----4-:R4:W1:Y:S02]  /*aba0*/  SHFL.IDX PT, R0, R17, 0x2, 0x181f ;  /* 0x00581f0011007f89 */ /* 0x01086400000e0000 */
.L_x_2520:
[----:B------:R-:W-:Y:S01]  /*abb0*/  IADD3 R2, R6, 0x40, RZ ;  /* 0x0000004006027810 */ /* 0x000fe20007ffe0ff */
[----:B------:R-:W-:Y:S03]  /*abc0*/  BSSY B0, `(.L_x_2353) ;  /* 0x0000013000007945 */ /* 0x000fe60003800000 */
[----:B------:R-:W-:-:S13]  /*abd0*/  ISETP.GE.AND P0, PT, R2, R16, PT ;  /* 0x000000100200720c */ /* 0x000fda0003f06270 */
[----:B------:R-:W-:Y:S05]  /*abe0*/  @P0 BRA `(.L_x_2354) ;  /* 0x0000010000000947 */ /* 0x000fea0003800000 */
[-C--:B-1----:R-:W-:Y:S02]  /*abf0*/  LEA R14, P0, R140, R0.reuse, 0x1 ;  /* 0x000000008c0e7211 */ /* 0x082fe400078008ff */
        /* <DEDUP_REMOVED lines=15> */
.L_x_2354:
[----:B------:R-:W-:Y:S05]  /*acf0*/  BSYNC B0 ;  /* 0x0000000000007941 */ /* 0x000fea0003800000 */
.L_x_2353:
[----:B------:R-:W-:Y:S05]  /*ad00*/  BRA.DIV ~URZ, `(.L_x_2355) ;  /* 0x000159927f007947 */ /* 0x000fea000b800000 */
[----:B--2---:R2:W3:Y:S04]  /*ad10*/  SHFL.IDX PT, R4, R13, 0x3, 0x181f ;  /* 0x00781f000d047f89 */ /* 0x0044e800000e0000 */
[----:B-1----:R2:W1:Y:S02]  /*ad20*/  SHFL.IDX PT, R0, R17, 0x3, 0x181f ;  /* 0x00781f0011007f89 */ /* 0x00246400000e0000 */
.L_x_2521:
[----:B--2---:R-:W2:Y:S04]  /*ad30*/  LDL R113, [R1] ;  /* 0x0000000001717983 */ /* 0x004ea80000100800 */
[----:B----4-:R-:W4:Y:S04]  /*ad40*/  LDL R10, [R1+0x48] ;  /* 0x00004800010a7983 */ /* 0x010f280000100800 */
[----:B---3--:R-:W3:Y:S01]  /*ad50*/  LDL R13, [R1+0x64] ;  /* 0x00006400010d7983 */ /* 0x008ee20000100800 */
[----:B------:R-:W-:Y:S01]  /*ad60*/  IADD3 R6, R6, 0x60, RZ ;  /* 0x0000006006067810 */ /* 0x000fe20007ffe0ff */
[----:B------:R-:W-:Y:S01]  /*ad70*/  IMAD.MOV.U32 R97, RZ, RZ, 0x30 ;  /* 0x00000030ff617424 */ /* 0x000fe200078e00ff */
[----:B------:R-:W-:Y:S01]  /*ad80*/  ULDC.64 UR4, c[0x0][0x40] ;  /* 0x0000100000047ab9 */ /* 0x000fe20000000a00 */
[----:B------:R-:W-:Y:S01]  /*ad90*/  IMAD.MOV.U32 R224, RZ, RZ, RZ ;  /* 0x000000ffffe07224 */ /* 0x000fe200078e00ff */
[----:B------:R-:W-:Y:S01]  /*ada0*/  ISETP.GE.AND P0, PT, R6, R16, PT ;  /* 0x000000100600720c */ /* 0x000fe20003f06270 */
[----:B------:R-:W-:Y:S01]  /*adb0*/  IMAD.MOV.U32 R6, RZ, RZ, c[0x0][0x2b8] ;  /* 0x0000ae00ff067624 */ /* 0x000fe200078e00ff */
[----:B------:R-:W-:Y:S01]  /*adc0*/  UIADD3 UR4, UP0, UR4, 0x160, URZ ;  /* 0x0000016004047890 */ /* 0x000fe2000ff1e03f */
[----:B------:R-:W-:-:S02]  /*add0*/  IMAD R128, R225, R97, -0x30 ;  /* 0xffffffd0e1807424 */ /* 0x000fc400078e0261 */
[----:B-----5:R-:W-:Y:S01]  /*ade0*/  IMAD.WIDE.U32 R16, R20, c[0x0][0x2b0], RZ ;  /* 0x0000ac0014107a25 */ /* 0x020fe200078e00ff */
[----:B------:R-:W-:Y:S01]  /*adf0*/  ISETP.NE.AND P3, PT, R6, 0x1, PT ;  /* 0x000000010600780c */ /* 0x000fe20003f65270 */
[----:B------:R-:W-:-:S03]  /*ae00*/  UIADD3.X UR5, URZ, UR5, URZ, UP0, !UPT ;  /* 0x000000053f057290 */ /* 0x000fc600087fe43f */
[----:B------:R-:W-:Y:S03]  /*ae10*/  STL.64 [R1+0x90], R16 ;  /* 0x0000901001007387 */ /* 0x000fe60000100a00 */
[----:B-1----:R-:W-:Y:S01]  /*ae20*/  @!P0 LEA R2, P1, R140, R0, 0x1 ;  /* 0x000000008c028211 */ /* 0x002fe200078208ff */
[----:B------:R-:W-:Y:S01]  /*ae30*/  IMAD.U32 R19, RZ, RZ, UR5 ;  /* 0x00000005ff137e24 */ /* 0x000fe2000f8e00ff */
[----:B--2---:R-:W-:-:S04]  /*ae40*/  SHF.R.S32.HI R14, RZ, 0x1f, R113 ;  /* 0x0000001fff0e7819 */ /* 0x004fc80000011471 */
[----:B------:R-:W-:Y:S01]  /*ae50*/  LEA.HI R3, R14, R113, RZ, 0x3 ;  /* 0x000000710e037211 */ /* 0x000fe200078f18ff */
[----:B----4-:R1:W-:Y:S03]  /*ae60*/  STL [R1+0x84], R10 ;  /* 0x0000840a01007387 */ /* 0x0103e60000100800 */
[----:B------:R-:W-:Y:S02]  /*ae70*/  LOP3.LUT R215, R3, 0xfffffff8, RZ, 0xc0, !PT ;  /* 0xfffffff803d77812 */ /* 0x000fe400078ec0ff */
[----:B------:R-:W-:Y:S02]  /*ae80*/  SHF.R.S32.HI R241, RZ, 0x3, R3 ;  /* 0x00000003fff17819 */ /* 0x000fe40000011403 */
[----:B------:R-:W-:Y:S01]  /*ae90*/  @!P0 LEA.HI.X R3, R140, R4, R141, 0x1, P1 ;  /* 0x000000048c038211 */ /* 0x000fe200008f0c8d */
[----:B------:R-:W-:Y:S01]  /*aea0*/  IMAD.IADD R215, R113, 0x1, -R215 ;  /* 0x0000000171d77824 */ /* 0x000fe200078e0ad7 */
[----:B------:R-:W-:-:S03]  /*aeb0*/  @!P0 LEA R8, P1, R238, R0, 0x1 ;  /* 0x00000000ee088211 */ /* 0x000fc600078208ff */
[----:B------:R-:W-:Y:S01]  /*aec0*/  IMAD.SHL.U32 R251, R215, 0x20, RZ ;  /* 0x00000020d7fb7824 */ /* 0x000fe200078e00ff */
[----:B------:R-:W-:Y:S01]  /*aed0*/  @!PT LDS RZ, [RZ] ;  /* 0x00000000fffff984 */ /* 0x000fe20000000800 */
[----:B------:R-:W-:Y:S01]  /*aee0*/  @!PT LDS RZ, [RZ] ;  /* 0x00000000fffff984 */ /* 0x000fe20000000800 */
[----:B------:R-:W-:Y:S01]  /*aef0*/  @!PT LDS RZ, [RZ] ;  /* 0x00000000fffff984 */ /* 0x000fe20000000800 */
[----:B------:R2:W-:Y:S01]  /*af00*/  @!P0 LDGSTS.E.BYPASS.LTC128B.128 [R245+0x13080], [R2.64], !P4 ;  /* 0x1308000002f58fae */ /* 0x0005e2000e101d4a */
[----:B------:R-:W-:Y:S02]  /*af10*/  @!P0 LEA.HI.X R9, R238, R4, R248, 0x1, P1 ;  /* 0x00000004ee098211 */ /* 0x000fe400008f0cf8 */
[----:B------:R-:W-:Y:S01]  /*af20*/  IMAD.IADD R21, R251, 0x1, R241 ;  /* 0x00000001fb157824 */ /* 0x000fe200078e02f1 */
[----:B------:R-:W-:Y:S01]  /*af30*/  ISETP.NE.AND P4, PT, R18, RZ, PT ;  /* 0x000000ff1200720c */ /* 0x000fe20003f85270 */
[----:B------:R-:W-:Y:S01]  /*af40*/  IMAD.U32 R18, RZ, RZ, UR4 ;  /* 0x00000004ff127e24 */ /* 0x000fe2000f8e00ff */
[----:B------:R4:W-:Y:S01]  /*af50*/  @!P0 LDGSTS.E.BYPASS.LTC128B.128 [R245+0x17080], [R8.64], !P5 ;  /* 0x1708000008f58fae */ /* 0x0009e2000e901d4a */
[----:B------:R-:W-:-:S05]  /*af60*/  IMAD.IADD R6, R21, 0x1, R128 ;  /* 0x0000000115067824 */ /* 0x000fca00078e0280 */
[----:B---3--:R-:W-:-:S04]  /*af70*/  ISETP.GE.AND P2, PT, R6, R13, PT ;  /* 0x0000000d0600720c */ /* 0x008fc80003f46270 */
[----:B------:R-:W-:Y:S01]  /*af80*/  ISETP.GT.OR P1, PT, R21, 0x2f, P2 ;  /* 0x0000002f1500780c */ /* 0x000fe20001724670 */
[----:B--2---:R-:W-:Y:S01]  /*af90*/  IMAD.IADD R3, R10, 0x1, R6 ;  /* 0x000000010a037824 */ /* 0x004fe200078e0206 */
[----:B------:R-:W-:-:S03]  /*afa0*/  SHF.R.S32.HI R6, RZ, 0x1f, R20 ;  /* 0x0000001fff067819 */ /* 0x000fc60000011414 */
[----:B-1----:R-:W-:Y:S01]  /*afb0*/  @P3 IMAD.HI.U32 R10, R3, c[0x0][0x2bc], RZ ;  /* 0x0000af00030a3a27 */ /* 0x002fe200078e00ff */
[----:B----4-:R-:W-:-:S03]  /*afc0*/  @!P0 LEA R8, P2, R228, R0, 0x1 ;  /* 0x00000000e4088211 */ /* 0x010fc600078408ff */
[----:B------:R-:W-:Y:S01]  /*afd0*/  IMAD.MOV.U32 R2, RZ, RZ, R3 ;  /* 0x000000ffff027224 */ /* 0x000fe200078e0003 */
[----:B------:R-:W-:Y:S01]  /*afe0*/  @P3 SHF.R.U32.HI R2, RZ, c[0x0][0x2c0], R10 ;  /* 0x0000b000ff023a19 */ /* 0x000fe2000001160a */
[----:B------:R-:W-:Y:S01]  /*aff0*/  IMAD R6, R6, c[0x0][0x2b0], RZ ;  /* 0x0000ac0006067a24 */ /* 0x000fe200078e02ff */
[C---:B------:R-:W-:Y:S02]  /*b000*/  @!P0 LEA R10, P3, R229.reuse, R0, 0x1 ;  /* 0x00000000e50a8211 */ /* 0x040fe400078608ff */
[-C--:B------:R-:W-:Y:S01]  /*b010*/  @!P0 LEA.HI.X R9, R228, R4.reuse, R250, 0x1, P2 ;  /* 0x00000004e4098211 */ /* 0x080fe200010f0cfa */
[----:B------:R-:W-:Y:S01]  /*b020*/  IMAD R6, R20, c[0x0][0x2b4], R6 ;  /* 0x0000ad0014067a24 */ /* 0x000fe200078e0206 */
[----:B------:R-:W-:Y:S02]  /*b030*/  @!P0 LEA.HI.X R11, R229, R4, R249, 0x1, P3 ;  /* 0x00000004e50b8211 */ /* 0x000fe400018f0cf9 */
[----:B------:R-:W-:Y:S01]  /*b040*/  @!P1 IADD3 R0, P2, R2, R16, RZ ;  /* 0x0000001002009210 */ /* 0x000fe20007f5e0ff */
[----:B------:R1:W-:Y:S01]  /*b050*/  @!P0 LDGSTS.E.BYPASS.LTC128B.128 [R245+0x1b080], [R8.64], !P6 ;  /* 0x1b08000008f58fae */ /* 0x0003e2000f101d4a */
[----:B------:R-:W-:-:S03]  /*b060*/  IMAD.IADD R15, R17, 0x1, R6 ;  /* 0x00000001110f7824 */ /* 0x000fc600078e0206 */
[----:B------:R2:W-:Y:S02]  /*b070*/  @!P0 LDGSTS.E.BYPASS.LTC128B.128 [R245+0x1f080], [R10.64], !P4 ;  /* 0x1f0800000af58fae */ /* 0x0005e4000e101d4a */
[----:B------:R-:W-:Y:S02]  /*b080*/  @!P1 LEA.HI.X.SX32 R4, R2, R15, 0x1, P2 ;  /* 0x0000000f02049211 */ /* 0x000fe400010f0eff */
[----:B------:R-:W0:Y:S01]  /*b090*/  LDGDEPBAR ;  /* 0x00000000000079af */ /* 0x000e220000000000 */
[----:B------:R-:W-:Y:S01]  /*b0a0*/  WARPSYNC 0xffffffff ;  /* 0xffffffff00007948 */ /* 0x000fe20003800000 */
[----:B------:R-:W-:Y:S02]  /*b0b0*/  IMAD.WIDE.U32 R16, R252, c[0x0][0x1e8], RZ ;  /* 0x00007a00fc107a25 */ /* 0x000fe400078e00ff */
[----:B------:R3:W-:Y:S01]  /*b0c0*/  STL [R1+0x9c], R15 ;  /* 0x00009c0f01007387 */ /* 0x0007e20000100800 */
[----:B-1----:R-:W-:-:S04]  /*b0d0*/  @!P1 LEA R8, P2, R0, c[0x0][0x2a0], 0x2 ;  /* 0x0000a80000089a11 */ /* 0x002fc800078410ff */
[----:B------:R-:W-:Y:S01]  /*b0e0*/  @!P1 LEA.HI.X R9, R0, c[0x0][0x2a4], R4, 0x2, P2 ;  /* 0x0000a90000099a11 */ /* 0x000fe200010f1404 */
[----:B------:R-:W-:Y:S06]  /*b0f0*/  BAR.SYNC.DEFER_BLOCKING 0x0 ;  /* 0x0000000000007b1d */ /* 0x000fec0000010000 */
[----:B------:R1:W4:Y:S01]  /*b100*/  @!P1 LDG.E R224, [R8.64] ;  /* 0x0000000a08e09981 */ /* 0x000322000c1e1900 */
[----:B------:R-:W-:Y:S01]  /*b110*/  IMAD.MOV R0, RZ, RZ, -R2 ;  /* 0x000000ffff007224 */ /* 0x000fe200078e0a02 */
[----:B------:R-:W-:Y:S01]  /*b120*/  LOP3.LUT R213, R213, 0xfffffbff, RZ, 0xc0, !PT ;  /* 0xfffffbffd5d57812 */ /* 0x000fe200078ec0ff */
[----:B------:R-:W-:Y:S01]  /*b130*/  IMAD.SHL.U32 R6, R241, 0x40, RZ ;  /* 0x00000040f1067824 */ /* 0x000fe200078e00ff */
[----:B------:R2:W-:Y:S01]  /*b140*/  STL.64 [R1+0x88], R16 ;  /* 0x0000881001007387 */ /* 0x0005e20000100a00 */
[----:B------:R-:W-:Y:S01]  /*b150*/  IMAD R226, R0, c[0x0][0x2b8], R3 ;  /* 0x0000ae0000e27a24 */ /* 0x000fe200078e0203 */
[----:B------:R-:W-:Y:S01]  /*b160*/  IADD3 R201, R192, 0x20, RZ ;  /* 0x00000020c0c97810 */ /* 0x000fe20007ffe0ff */
[----:B---3--:R-:W-:Y:S01]  /*b170*/  IMAD R15, R252, c[0x0][0x1ec], R17 ;  /* 0x00007b00fc0f7a24 */ /* 0x008fe200078e0211 */
[----:B------:R-:W-:Y:S01]  /*b180*/  STL.64 [R1+0x28], R22 ;  /* 0x0000281601007387 */ /* 0x000fe20000100a00 */
[C---:B------:R-:W-:Y:S01]  /*b190*/  IMAD.WIDE.U32 R2, R226.reuse, c[0x0][0x1e0], RZ ;  /* 0x00007800e2027a25 */ /* 0x040fe200078e00ff */
[----:B------:R-:W-:Y:S01]  /*b1a0*/  SHF.R.S32.HI R127, RZ, 0x1f, R226 ;  /* 0x0000001fff7f7819 */ /* 0x000fe200000114e2 */
[----:B------:R-:W-:Y:S01]  /*b1b0*/  BSSY B2, `(.L_x_2356) ;  /* 0x000005e000027945 */ /* 0x000fe20003800000 */
[----:B------:R3:W-:Y:S01]  /*b1c0*/  STL [R1+0x98], R15 ;  /* 0x0000980f01007387 */ /* 0x0007e20000100800 */
[----:B------:R-:W-:Y:S01]  /*b1d0*/  IMAD.SHL.U32 R215, R215, 0x8, RZ ;  /* 0x00000008d7d77824 */ /* 0x000fe200078e00ff */
[----:B------:R-:W-:Y:S01]  /*b1e0*/  MOV R130, 0xb790 ;  /* 0x0000b79000827802 */ /* 0x000fe20000000f00 */
[----:B------:R-:W-:Y:S01]  /*b1f0*/  IMAD R0, R127, c[0x0][0x1e0], RZ ;  /* 0x000078007f007a24 */ /* 0x000fe200078e02ff */
[----:B------:R-:W-:Y:S01]  /*b200*/  STL.64 [R1+0x30], R172 ;  /* 0x000030ac01007387 */ /* 0x000fe20000100a00 */
[----:B------:R-:W-:Y:S01]  /*b210*/  IMAD R97, R225, -0x30, R97 ;  /* 0xffffffd0e1617824 */ /* 0x000fe200078e0261 */
[----:B------:R-:W-:Y:S01]  /*b220*/  ISETP.GE.AND P6, PT, R215, c[0x0][0x1d4], PT ;  /* 0x00007500d7007a0c */ /* 0x000fe20003fc6270 */
[----:B------:R-:W-:Y:S01]  /*b230*/  IMAD R0, R226, c[0x0][0x1e4], R0 ;  /* 0x00007900e2007a24 */ /* 0x000fe200078e0200 */
[----:B------:R-:W-:Y:S01]  /*b240*/  STL.64 [R1+0x38], R26 ;  /* 0x0000381a01007387 */ /* 0x000fe20000100a00 */
[----:B------:R-:W-:-:S02]  /*b250*/  IMAD.IADD R125, R13, 0x1, R97 ;  /* 0x000000010d7d7824 */ /* 0x000fc400078e0261 */
[----:B------:R-:W-:Y:S01]  /*b260*/  IMAD.IADD R3, R3, 0x1, R0 ;  /* 0x0000000103037824 */ /* 0x000fe200078e0200 */
[----:B------:R-:W-:Y:S01]  /*b270*/  STL.64 [R1+0x40], R24 ;  /* 0x0000401801007387 */ /* 0x000fe20000100a00 */
[----:B-1----:R-:W-:Y:S02]  /*b280*/  IMAD.U32 R8, RZ, RZ, UR7 ;  /* 0x00000007ff087e24 */ /* 0x002fe4000f8e00ff */
[----:B------:R-:W-:Y:S01]  /*b290*/  IMAD.U32 R9, RZ, RZ, UR6 ;  /* 0x00000006ff097e24 */ /* 0x000fe2000f8e00ff */
[----:B------:R-:W-:Y:S01]  /*b2a0*/  STL.64 [R1+0x18], R18 ;  /* 0x0000181201007387 */ /* 0x000fe20000100a00 */
[----:B--2---:R-:W-:-:S03]  /*b2b0*/  IADD3 R17, R215, 0x40, RZ ;  /* 0x00000040d7117810 */ /* 0x004fc60007ffe0ff */
[----:B------:R-:W-:Y:S01]  /*b2c0*/  STL.64 [R1+0x20], R8 ;  /* 0x0000200801007387 */ /* 0x000fe20000100a00 */
[----:B------:R-:W-:Y:S02]  /*b2d0*/  @P6 LOP3.LUT R213, R213, 0x400, RZ, 0xfc, !PT ;  /* 0x00000400d5d56812 */ /* 0x000fe400078efcff */
[----:B------:R-:W-:Y:S02]  /*b2e0*/  ISETP.GE.AND P5, PT, R17, c[0x0][0x1d4], PT ;  /* 0x0000750011007a0c */ /* 0x000fe40003fa6270 */
[----:B------:R-:W-:-:S11]  /*b2f0*/  LOP3.LUT R213, R213, 0xfffffdff, RZ, 0xc0, !PT ;  /* 0xfffffdffd5d57812 */ /* 0x000fd600078ec0ff */
[----:B------:R-:W-:-:S04]  /*b300*/  @P5 LOP3.LUT R213, R213, 0x200, RZ, 0xfc, !PT ;  /* 0x00000200d5d55812 */ /* 0x000fc800078efcff */
[----:B------:R-:W-:Y:S02]  /*b310*/  LOP3.LUT R213, R213, 0xfffffeff, RZ, 0xc0, !PT ;  /* 0xfffffeffd5d57812 */ /* 0x000fe400078ec0ff */
[----:B----4-:R-:W-:Y:S01]  /*b320*/  SHF.R.S32.HI R126, RZ, 0x1f, R224 ;  /* 0x0000001fff7e7819 */ /* 0x010fe200000114e0 */
[----:B------:R-:W-:-:S04]  /*b330*/  IMAD.WIDE.U32 R2, R224, c[0x0][0x1f0], R2 ;  /* 0x00007c00e0027a25 */ /* 0x000fc800078e0002 */
[----:B------:R-:W-:Y:S01]  /*b340*/  IMAD R0, R126, c[0x0][0x1f0], RZ ;  /* 0x00007c007e007a24 */ /* 0x000fe200078e02ff */
[----:B------:R-:W-:Y:S02]  /*b350*/  IADD3 R2, P0, R2, R16, RZ ;  /* 0x0000001002027210 */ /* 0x000fe40007f1e0ff */
[----:B------:R-:W-:Y:S01]  /*b360*/  IADD3 R16, R215, 0x80, RZ ;  /* 0x00000080d7107810 */ /* 0x000fe20007ffe0ff */
[----:B------:R-:W-:Y:S01]  /*b370*/  IMAD R4, R224, c[0x0][0x1f4], R0 ;  /* 0x00007d00e0047a24 */ /* 0x000fe200078e0200 */
[----:B------:R-:W-:Y:S02]  /*b380*/  LOP3.LUT R0, R6, 0x1c0, RZ, 0xc0, !PT ;  /* 0x000001c006007812 */ /* 0x000fe400078ec0ff */
[----:B------:R-:W-:Y:S02]  /*b390*/  ISETP.GE.AND P4, PT, R16, c[0x0][0x1d4], PT ;  /* 0x0000750010007a0c */ /* 0x000fe40003f86270 */
[----:B------:R-:W-:Y:S02]  /*b3a0*/  IADD3.X R6, R15, R3, R4, P0, !PT ;  /* 0x000000030f067210 */ /* 0x000fe400007fe404 */
[----:B------:R-:W-:-:S02]  /*b3b0*/  LOP3.LUT R3, R0, 0x38, R215, 0xf8, !PT ;  /* 0x0000003800037812 */ /* 0x000fc400078ef8d7 */
[----:B------:R-:W-:Y:S02]  /*b3c0*/  SHF.R.U32.HI R0, RZ, 0x3, R0 ;  /* 0x00000003ff007819 */ /* 0x000fe40000011600 */
[----:B------:R-:W-:Y:S02]  /*b3d0*/  LEA R4, P0, R2, c[0x0][0x1c8], 0x1 ;  /* 0x0000720002047a11 */ /* 0x000fe400078008ff */
[----:B------:R-:W-:Y:S02]  /*b3e0*/  LOP3.LUT R10, R3, R0, RZ, 0x3c, !PT ;  /* 0x00000000030a7212 */ /* 0x000fe400078e3cff */
[----:B------:R-:W-:Y:S01]  /*b3f0*/  LEA.HI R3, R14, R113, RZ, 0x6 ;  /* 0x000000710e037211 */ /* 0x000fe200078f30ff */
[----:B------:R-:W-:Y:S01]  /*b400*/  SHFL.IDX PT, R8, R4, 0x1, 0x181f ;  /* 0x00381f0004087f89 */ /* 0x000fe200000e0000 */
[----:B------:R-:W-:Y:S02]  /*b410*/  LEA.HI.X R11, R2, c[0x0][0x1cc], R6, 0x1, P0 ;  /* 0x00007300020b7a11 */ /* 0x000fe400000f0c06 */
[----:B------:R-:W-:Y:S01]  /*b420*/  IMNMX R0, R125, 0x30, PT ;  /* 0x000000307d007817 */ /* 0x000fe20003800200 */
[----:B------:R-:W-:Y:S01]  /*b430*/  IMAD.SHL.U32 R6, R3, 0x8, RZ ;  /* 0x0000000803067824 */ /* 0x000fe200078e00ff */
[----:B------:R1:W-:Y:S01]  /*b440*/  SHFL.IDX PT, R2, R4, RZ, 0x181f ;  /* 0x00181fff04027589 */ /* 0x0003e200000e0000 */
[----:B---3--:R-:W-:-:S02]  /*b450*/  IADD3 R15, R215, 0xc0, RZ ;  /* 0x000000c0d70f7810 */ /* 0x008fc40007ffe0ff */
[----:B------:R-:W-:Y:S01]  /*b460*/  IMAD.IADD R0, R0, 0x1, -R241 ;  /* 0x0000000100007824 */ /* 0x000fe200078e0af1 */
[----:B------:R-:W2:Y:S01]  /*b470*/  SHFL.IDX PT, R3, R11, RZ, 0x181f ;  /* 0x00181fff0b037589 */ /* 0x000ea200000e0000 */
[----:B------:R-:W-:Y:S02]  /*b480*/  LOP3.LUT R214, R10, 0xfffffe00, R6, 0xf8, !PT ;  /* 0xfffffe000ad67812 */ /* 0x000fe400078ef806 */
[----:B------:R-:W-:Y:S01]  /*b490*/  SHF.R.S32.HI R6, RZ, 0x1f, R15 ;  /* 0x0000001fff067819 */ /* 0x000fe2000001140f */
[----:B------:R3:W4:Y:S01]  /*b4a0*/  SHFL.IDX PT, R9, R11, 0x1, 0x181f ;  /* 0x00381f000b097f89 */ /* 0x00072200000e0000 */
[C---:B------:R-:W-:Y:S02]  /*b4b0*/  ISETP.GE.AND P1, PT, R0.reuse, 0x1, PT ;  /* 0x000000010000780c */ /* 0x040fe40003f26270 */
[----:B------:R-:W-:Y:S02]  /*b4c0*/  ISETP.GT.AND P0, PT, R0, 0x20, PT ;  /* 0x000000200000780c */ /* 0x000fe40003f04270 */
[----:B------:R-:W-:-:S02]  /*b4d0*/  SHF.R.S32.HI R0, RZ, 0x1f, R16 ;  /* 0x0000001fff007819 */ /* 0x000fc40000011410 */
[----:B------:R-:W-:Y:S02]  /*b4e0*/  LEA.HI R6, R6, R15, RZ, 0x3 ;  /* 0x0000000f06067211 */ /* 0x000fe400078f18ff */
[----:B------:R-:W-:Y:S02]  /*b4f0*/  LEA.HI R0, R0, R16, RZ, 0x3 ;  /* 0x0000001000007211 */ /* 0x000fe400078f18ff */
[----:B------:R-:W-:Y:S02]  /*b500*/  ISETP.GE.AND P3, PT, R15, c[0x0][0x1d4], PT ;  /* 0x000075000f007a0c */ /* 0x000fe40003f66270 */
[----:B------:R-:W-:Y:S02]  /*b510*/  LOP3.LUT R231, R0, 0xfffffff8, RZ, 0xc0, !PT ;  /* 0xfffffff800e77812 */ /* 0x000fe400078ec0ff */
[----:B-1----:R-:W-:Y:S01]  /*b520*/  SHF.R.S32.HI R4, RZ, 0x1f, R17 ;  /* 0x0000001fff047819 */ /* 0x002fe20000011411 */
[----:B------:R-:W-:Y:S01]  /*b530*/  @P0 IMAD.SHL.U32 R0, R214, 0x2, RZ ;  /* 0x00000002d6000824 */ /* 0x000fe200078e00ff */
[----:B------:R-:W-:-:S02]  /*b540*/  LOP3.LUT R230, R6, 0xfffffff8, RZ, 0xc0, !PT ;  /* 0xfffffff806e67812 */ /* 0x000fc400078ec0ff */
[----:B------:R-:W-:Y:S01]  /*b550*/  LEA.HI R4, R4, R17, RZ, 0x3 ;  /* 0x0000001104047211 */ /* 0x000fe200078f18ff */
[--C-:B--2---:R-:W-:Y:S01]  /*b560*/  @P1 IMAD.WIDE R14, R215, 0x2, R2.reuse ;  /* 0x00000002d70e1825 */ /* 0x104fe200078e0202 */
[----:B------:R-:W-:Y:S02]  /*b570*/  @P4 LOP3.LUT R213, R213, 0x100, RZ, 0xfc, !PT ;  /* 0x00000100d5d54812 */ /* 0x000fe400078efcff */
[----:B------:R-:W-:Y:S01]  /*b580*/  LOP3.LUT R232, R4, 0xfffffff8, RZ, 0xc0, !PT ;  /* 0xfffffff804e87812 */ /* 0x000fe200078ec0ff */
[----:B------:R-:W-:Y:S01]  /*b590*/  @P1 IMAD.SHL.U32 R4, R214, 0x2, RZ ;  /* 0x00000002d6041824 */ /* 0x000fe200078e00ff */
[----:B------:R-:W-:Y:S01]  /*b5a0*/  LOP3.LUT R213, R213, 0xffffff7f, RZ, 0xc0, !PT ;  /* 0xffffff7fd5d57812 */ /* 0x000fe200078ec0ff */
[----:B------:R-:W-:Y:S01]  /*b5b0*/  @P1 IMAD.WIDE R16, R231, 0x2, R2 ;  /* 0x00000002e7101825 */ /* 0x000fe200078e0202 */
[----:B------:R-:W-:Y:S02]  /*b5c0*/  SHF.R.S32.HI R244, RZ, 0x1f, R232 ;  /* 0x0000001ffff47819 */ /* 0x000fe400000114e8 */
[----:B------:R4:W-:Y:S01]  /*b5d0*/  @P1 LDGSTS.E.BYPASS.LTC128B.128 [R4+0xa080], [R14.64], !P6 ;  /* 0x0a0800000e041fae */ /* 0x0009e2000f101d4a */
[----:B---3--:R-:W-:Y:S01]  /*b5e0*/  @P1 IMAD.WIDE R10, R232, 0x2, R2 ;  /* 0x00000002e80a1825 */ /* 0x008fe200078e0202 */
[----:B------:R-:W-:-:S02]  /*b5f0*/  @P3 LOP3.LUT R213, R213, 0x80, RZ, 0xfc, !PT ;  /* 0x00000080d5d53812 */ /* 0x000fc400078efcff */
[----:B------:R-:W-:Y:S01]  /*b600*/  SHF.R.S32.HI R243, RZ, 0x1f, R231 ;  /* 0x0000001ffff37819 */ /* 0x000fe200000114e7 */
[----:B------:R-:W-:Y:S01]  /*b610*/  @P1 IMAD.WIDE R2, R230, 0x2, R2 ;  /* 0x00000002e6021825 */ /* 0x000fe200078e0202 */
[----:B------:R1:W-:Y:S01]  /*b620*/  @P1 LDGSTS.E.BYPASS.LTC128B.128 [R4+0xb880], [R10.64], !P5 ;  /* 0x0b8800000a041fae */ /* 0x0003e2000e901d4a */
[----:B------:R-:W-:Y:S02]  /*b630*/  LOP3.LUT R213, R213, 0xffffffbf, RZ, 0xc0, !PT ;  /* 0xffffffbfd5d57812 */ /* 0x000fe400078ec0ff */
[----:B------:R-:W-:Y:S01]  /*b640*/  SHF.R.S32.HI R242, RZ, 0x1f, R230 ;  /* 0x0000001ffff27819 */ /* 0x000fe200000114e6 */
[----:B------:R2:W-:Y:S04]  /*b650*/  @P1 LDGSTS.E.BYPASS.LTC128B.128 [R4+0xd080], [R16.64], !P4 ;  /* 0x0d08000010041fae */ /* 0x0005e8000e101d4a */
[----:B------:R3:W-:Y:S01]  /*b660*/  @P1 LDGSTS.E.BYPASS.LTC128B.128 [R4+0xe880], [R2.64], !P3 ;  /* 0x0e88000002041fae */ /* 0x0007e2000d901d4a */
[----:B------:R-:W-:Y:S01]  /*b670*/  LOP3.LUT P1, RZ, R146, 0x2, RZ, 0xc0, !PT ;  /* 0x0000000292ff7812 */ /* 0x000fe2000782c0ff */
[----:B----4-:R-:W-:-:S12]  /*b680*/  @P0 IMAD.WIDE R14, R215, 0x2, R8 ;  /* 0x00000002d70e0825 */ /* 0x010fd800078e0208 */
[----:B------:R-:W-:Y:S01]  /*b690*/  @P1 IADD3 R201, R192, -0x20, RZ ;  /* 0xffffffe0c0c91810 */ /* 0x000fe20007ffe0ff */
[----:B------:R4:W-:Y:S01]  /*b6a0*/  @P0 LDGSTS.E.BYPASS.LTC128B.128 [R0+0xb080], [R14.64], !P6 ;  /* 0x0b0800000e000fae */ /* 0x0009e2000f101d4a */
[--C-:B-1----:R-:W-:Y:S02]  /*b6b0*/  @P0 IMAD.WIDE R10, R232, 0x2, R8.reuse ;  /* 0x00000002e80a0825 */ /* 0x102fe400078e0208 */
[C---:B------:R-:W-:Y:S02]  /*b6c0*/  IADD3 R212, R201.reuse, 0x1000, RZ ;  /* 0x00001000c9d47810 */ /* 0x040fe40007ffe0ff */
[----:B------:R-:W-:Y:S01]  /*b6d0*/  IADD3 R211, R201, 0x800, RZ ;  /* 0x00000800c9d37810 */ /* 0x000fe20007ffe0ff */
[----:B------:R4:W-:Y:S01]  /*b6e0*/  @P0 LDGSTS.E.BYPASS.LTC128B.128 [R0+0xc880], [R10.64], !P5 ;  /* 0x0c8800000a000fae */ /* 0x0009e2000e901d4a */
[----:B---3--:R-:W-:-:S04]  /*b6f0*/  @P0 IMAD.WIDE R2, R231, 0x2, R8 ;  /* 0x00000002e7020825 */ /* 0x008fc800078e0208 */
[----:B------:R-:W-:Y:S01]  /*b700*/  @P0 IMAD.WIDE R8, R230, 0x2, R8 ;  /* 0x00000002e6080825 */ /* 0x000fe200078e0208 */
[----:B------:R4:W-:Y:S04]  /*b710*/  @P0 LDGSTS.E.BYPASS.LTC128B.128 [R0+0xe080], [R2.64], !P4 ;  /* 0x0e08000002000fae */ /* 0x0009e8000e101d4a */
[----:B------:R4:W-:Y:S01]  /*b720*/  @P0 LDGSTS.E.BYPASS.LTC128B.128 [R0+0xf880], [R8.64], !P3 ;  /* 0x0f88000008000fae */ /* 0x0009e2000d901d4a */
[----:B------:R-:W-:-:S03]  /*b730*/  ISETP.GT.AND P0, PT, R21, 0x2f, PT ;  /* 0x0000002f1500780c */ /* 0x000fc60003f04270 */
[----:B------:R-:W0:Y:S10]  /*b740*/  LDGDEPBAR ;  /* 0x00000000000079af */ /* 0x000e340000000000 */
[----:B------:R-:W-:Y:S01]  /*b750*/  @P0 LOP3.LUT R213, R213, 0x40, RZ, 0xfc, !PT ;  /* 0x00000040d5d50812 */ /* 0x000fe200078efcff */
[----:B----4-:R-:W-:-:S05]  /*b760*/  IMAD.U32 R0, RZ, RZ, UR7 ;  /* 0x00000007ff007e24 */ /* 0x010fca000f8e00ff */
[----:B------:R-:W-:Y:S02]  /*b770*/  IADD3 R79, R0, 0x18, RZ ;  /* 0x00000018004f7810 */ /* 0x000fe40007ffe0ff */
[----:B--2---:R-:W-:Y:S05]  /*b780*/  CALL.REL.NOINC `($_ZN7cutlass13device_kernelIN5flash19enable_sm80_to_sm89INS1_16FlashAttnFwdSm80INS1_25CollectiveMainloopFwdSm80ILi8ELi1ELb0EN4cute5tupleIJNS5_1CILi128EEENS7_ILi48EEENS7_ILi256EEEEEELi256ENS_10bfloat16_tEfNS_4arch4Sm80ELb0ELb1ELb1ELb1ELb1ELb1ELb1ELb1EEENS1_21CollectiveEpilogueFwdINS6_IJS8_SA_S9_EEENS6_IJNS7_ILi1EEESI_SI_EEESC_SE_Li256ELb1ELb1ELb1ELb0EEENS1_36VarlenDynamicPersistentTileSchedulerILi128ELi48ELi256ELi256ELb1ELb1ELb0ELb1ELb0ELb1EEEEEEEEEvNT_6ParamsE$_ZZN5flash25CollectiveMainloopFwdSm80ILi8ELi1ELb0EN4cute5tupleIJNS1_1CILi128EEENS3_ILi48EEENS3_ILi256EEEEEELi256EN7cutlass10bfloat16_tEfNS8_4arch4Sm80ELb0ELb1ELb1ELb1ELb1ELb1ELb1ELb1EE3mmaINS_16FlashAttnFwdSm80ISC_NS_21CollectiveEpilogueFwdINS2_IJS4_S6_S5_EEENS2_IJNS3_ILi1EEESH_SH_EEES9_SB_Li256ELb1ELb1ELb1ELb0EEENS_36VarlenDynamicPersistentTileSchedulerILi128ELi48ELi256ELi256ELb1ELb1ELb0ELb1ELb0ELb1EEEE13SharedStorageENS1_6TensorINS1_11ArrayEngineIfLm128EEENS1_6LayoutINS2_IJNS2_IJNS3_ILi2EEESS_EEESH_NS3_ILi32EEEEEENS2_IJNS2_IJSH_SS_EEENS3_ILi0EEENS3_ILi4EEEEEEEEEENS_7SoftmaxILi2ELi0EEEEEbRKNSC_6ParamsERT0_RT1_iRKNS_16SeqlenInfoQKNewKILb1ELb1EEENS2_IJiiiiEEERT_ENKUlvE_clEv) ;  /* 0x0001742000007944 */ /* 0x004fea0003c00000 */
[----:B------:R-:W-:Y:S05]  /*b790*/  BSYNC B2 ;  /* 0x0000000000027941 */ /* 0x000fea0003800000 */
.L_x_2356:
[----:B------:R2:W5:Y:S01]  /*b7a0*/  LDL R96, [R1] ;  /* 0x0000000001607983 */ /* 0x0005620000100800 */
[----:B------:R-:W-:-:S04]  /*b7b0*/  DEPBAR.LE SB0, 0x0 ;  /* 0x000080000000791a */ /* 0x000fc80000000000 */
[----:B------:R2:W5:Y:S01]  /*b7c0*/  LDL R240, [R1+0x10] ;  /* 0x0000100001f07983 */ /* 0x0005620000100800 */
[----:B------:R-:W-:Y:S01]  /*b7d0*/  WARPSYNC 0xffffffff ;  /* 0xffffffff00007948 */ /* 0x000fe20003800000 */
[----:B------:R-:W-:Y:S02]  /*b7e0*/  IMAD R0, R127, c[0x0][0x208], RZ ;  /* 0x000082007f007a24 */ /* 0x000fe400078e02ff */
[----:B------:R-:W-:Y:S01]  /*b7f0*/  BAR.SYNC.DEFER_BLOCKING 0x0 ;  /* 0x0000000000007b1d */ /* 0x000fe20000010000 */
[----:B-1----:R-:W-:-:S04]  /*b800*/  IMAD.WIDE.U32 R8, R252, c[0x0][0x210], RZ ;  /* 0x00008400fc087a25 */ /* 0x002fc800078e00ff */
[C---:B------:R-:W-:Y:S01]  /*b810*/  IMAD.WIDE.U32 R2, R226.reuse, c[0x0][0x208], RZ ;  /* 0x00008200e2027a25 */ /* 0x040fe200078e00ff */
[----:B------:R2:W-:Y:S03]  /*b820*/  STL.64 [R1+0x70], R8 ;  /* 0x0000700801007387 */ /* 0x0005e60000100a00 */
[----:B------:R-:W-:Y:S02]  /*b830*/  IMAD R0, R226, c[0x0][0x20c], R0 ;  /* 0x00008300e2007a24 */ /* 0x000fe400078e0200 */
[----:B------:R-:W-:-:S03]  /*b840*/  IMAD R252, R252, c[0x0][0x214], R9 ;  /* 0x00008500fcfc7a24 */ /* 0x000fc600078e0209 */
[----:B------:R-:W-:Y:S01]  /*b850*/  IADD3 R3, R3, R0, RZ ;  /* 0x0000000003037210 */ /* 0x000fe20007ffe0ff */
[----:B------:R-:W-:-:S04]  /*b860*/  IMAD R0, R126, c[0x0][0x218], RZ ;  /* 0x000086007e007a24 */ /* 0x000fc800078e02ff */
[----:B------:R-:W-:-:S04]  /*b870*/  IMAD.WIDE.U32 R2, R224, c[0x0][0x218], R2 ;  /* 0x00008600e0027a25 */ /* 0x000fc800078e0002 */
[----:B------:R-:W-:Y:S01]  /*b880*/  IMAD R4, R224, c[0x0][0x21c], R0 ;  /* 0x00008700e0047a24 */ /* 0x000fe200078e0200 */
[----:B------:R-:W-:Y:S01]  /*b890*/  IADD3 R0, P1, R2, R8, RZ ;  /* 0x0000000802007210 */ /* 0x000fe20007f3e0ff */
[----:B------:R2:W1:Y:S03]  /*b8a0*/  LDSM.16.M88.4 R16, [R197] ;  /* 0x00000000c510783b */ /* 0x0004660000000200 */
[----:B------:R-:W-:Y:S01]  /*b8b0*/  LEA R6, P0, R0, c[0x0][0x1f8], 0x1 ;  /* 0x00007e0000067a11 */ /* 0x000fe200078008ff */
[----:B----45:R2:W3:Y:S01]  /*b8c0*/  LDSM.16.M88.4 R36, [R192] ;  /* 0x00000000c024783b */ /* 0x0304e20000000200 */
[----:B------:R-:W-:-:S03]  /*b8d0*/  IADD3.X R2, R252, R3, R4, P1, !PT ;  /* 0x00000003fc027210 */ /* 0x000fc60000ffe404 */
[----:B------:R2:W4:Y:S01]  /*b8e0*/  LDSM.16.M88.4 R40, [R192+0x800] ;  /* 0x00080000c028783b */ /* 0x0005220000000200 */
[----:B------:R-:W-:Y:S02]  /*b8f0*/  LEA.HI.X R4, R0, c[0x0][0x1fc], R2, 0x1, P0 ;  /* 0x00007f0000047a11 */ /* 0x000fe400000f0c02 */
[----:B------:R-:W-:Y:S01]  /*b900*/  IADD3 R0, -R241, R125, RZ ;  /* 0x0000007df1007210 */ /* 0x000fe20007ffe1ff */
[----:B------:R2:W1:Y:S04]  /*b910*/  LDSM.16.M88.4 R28, [R192+0x1000] ;  /* 0x00100000c01c783b */ /* 0x0004680000000200 */
[----:B------:R2:W1:Y:S04]  /*b920*/  LDSM.16.M88.4 R20, [R198] ;  /* 0x00000000c614783b */ /* 0x0004680000000200 */
[----:B------:R2:W1:Y:S04]  /*b930*/  LDSM.16.M88.4 R56, [R201] ;  /* 0x00000000c938783b */ /* 0x0004680000000200 */
[----:B------:R2:W1:Y:S04]  /*b940*/  LDSM.16.M88.4 R64, [R201+0x800] ;  /* 0x00080000c940783b */ /* 0x0004680000000200 */
[----:B------:R2:W1:Y:S01]  /*b950*/  LDSM.16.M88.4 R72, [R201+0x1000] ;  /* 0x00100000c948783b */ /* 0x0004620000000200 */
[----:B------:R-:W-:Y:S05]  /*b960*/  BRA.DIV ~URZ, `(.L_x_2357) ;  /* 0x00014e027f007947 */ /* 0x000fea000b800000 */
[----:B------:R2:W4:Y:S02]  /*b970*/  SHFL.IDX PT, R3, R4, RZ, 0x181f ;  /* 0x00181fff04037589 */ /* 0x00052400000e0000 */
.L_x_2522:
[----:B------:R-:W5:Y:S01]  /*b980*/  SHFL.IDX PT, R2, R6, RZ, 0x181f ;  /* 0x00181fff06027589 */ /* 0x000f6200000e0000 */
[C---:B------:R-:W-:Y:S01]  /*b990*/  ISETP.GE.AND P1, PT, R215.reuse, c[0x0][0x1d4], PT ;  /* 0x00007500d7007a0c */ /* 0x040fe20003f26270 */
[----:B------:R-:W-:Y:S01]  /*b9a0*/  IMAD.SHL.U32 R214, R214, 0x2, RZ ;  /* 0x00000002d6d67824 */ /* 0x000fe200078e00ff */
[----:B------:R-:W-:Y:S01]  /*b9b0*/  IADD3 R10, R215, 0x40, RZ ;  /* 0x00000040d70a7810 */ /* 0x000fe20007ffe0ff */
[----:B------:R-:W-:Y:S01]  /*b9c0*/  BSSY B0, `(.L_x_2358) ;  /* 0x0000030000007945 */ /* 0x000fe20003800000 */
[----:B------:R-:W-:-:S02]  /*b9d0*/  ISETP.LT.OR P0, PT, R0, 0x1, P1 ;  /* 0x000000010000780c */ /* 0x000fc40000f01670 */
[----:B------:R-:W-:Y:S02]  /*b9e0*/  ISETP.GE.AND P4, PT, R10, c[0x0][0x1d4], PT ;  /* 0x000075000a007a0c */ /* 0x000fe40003f86270 */
[----:B------:R-:W-:Y:S02]  /*b9f0*/  IADD3 R10, R215, 0x80, RZ ;  /* 0x00000080d70a7810 */ /* 0x000fe40007ffe0ff */
[----:B------:R-:W-:Y:S02]  /*ba00*/  ISETP.GT.AND P5, PT, R113, 0x7f, PT ;  /* 0x0000007f7100780c */ /* 0x000fe40003fa4270 */
[----:B------:R-:W-:Y:S02]  /*ba10*/  ISETP.GE.AND P3, PT, R10, c[0x0][0x1d4], PT ;  /* 0x000075000a007a0c */ /* 0x000fe40003f66270 */
[----:B------:R-:W-:Y:S02]  /*ba20*/  IADD3 R10, R215, 0xc0, RZ ;  /* 0x000000c0d70a7810 */ /* 0x000fe40007ffe0ff */
[----:B------:R-:W-:-:S02]  /*ba30*/  LOP3.LUT R213, R213, 0xfffff7ff, RZ, 0xc0, !PT ;  /* 0xfffff7ffd5d57812 */ /* 0x000fc400078ec0ff */
[----:B------:R-:W-:Y:S01]  /*ba40*/  ISETP.GE.AND P2, PT, R10, c[0x0][0x1d4], PT ;  /* 0x000075000a007a0c */ /* 0x000fe20003f46270 */
[----:B--2-45:R-:W-:-:S04]  /*ba50*/  IMAD.WIDE R8, R215, 0x2, R2 ;  /* 0x00000002d7087825 */ /* 0x034fc800078e0202 */
[----:B------:R-:W-:Y:S01]  /*ba60*/  @P5 LOP3.LUT R213, R213, 0x800, RZ, 0xfc, !PT ;  /* 0x00000800d5d55812 */ /* 0x000fe200078efcff */
[----:B------:R-:W-:Y:S01]  /*ba70*/  @!PT LDS RZ, [RZ] ;  /* 0x00000000fffff984 */ /* 0x000fe20000000800 */
[----:B------:R-:W-:Y:S01]  /*ba80*/  @!PT LDS RZ, [RZ] ;  /* 0x00000000fffff984 */ /* 0x000fe20000000800 */
[----:B------:R2:W-:Y:S01]  /*ba90*/  LDGSTS.E.BYPASS.LTC128B.128 [R214+0x4080], [R8.64], !P0 ;  /* 0x0408000008d67fae */ /* 0x0005e2000c101d4a */
[----:B------:R-:W-:Y:S01]  /*baa0*/  ISETP.LT.OR P0, PT, R0, 0x1, P4 ;  /* 0x000000010000780c */ /* 0x000fe20002701670 */
[----:B--2---:R-:W-:-:S12]  /*bab0*/  IMAD.WIDE R8, R232, 0x2, R2 ;  /* 0x00000002e8087825 */ /* 0x004fd800078e0202 */
[----:B------:R2:W-:Y:S01]  /*bac0*/  LDGSTS.E.BYPASS.LTC128B.128 [R214+0x5880], [R8.64], !P0 ;  /* 0x0588000008d67fae */ /* 0x0005e2000c101d4a */
[----:B------:R-:W-:Y:S01]  /*bad0*/  ISETP.LT.OR P0, PT, R0, 0x1, P3 ;  /* 0x000000010000780c */ /* 0x000fe20001f01670 */
[----:B--2---:R-:W-:-:S04]  /*bae0*/  IMAD.WIDE R8, R231, 0x2, R2 ;  /* 0x00000002e7087825 */ /* 0x004fc800078e0202 */
[----:B------:R-:W-:-:S08]  /*baf0*/  IMAD.WIDE R2, R230, 0x2, R2 ;  /* 0x00000002e6027825 */ /* 0x000fd000078e0202 */
[----:B------:R2:W-:Y:S01]  /*bb00*/  LDGSTS.E.BYPASS.LTC128B.128 [R214+0x7080], [R8.64], !P0 ;  /* 0x0708000008d67fae */ /* 0x0005e2000c101d4a */
[----:B------:R-:W-:-:S13]  /*bb10*/  ISETP.LT.OR P0, PT, R0, 0x1, P2 ;  /* 0x000000010000780c */ /* 0x000fda0001701670 */
[----:B------:R4:W-:Y:S02]  /*bb20*/  LDGSTS.E.BYPASS.LTC128B.128 [R214+0x8880], [R2.64], !P0 ;  /* 0x0888000002d67fae */ /* 0x0009e4000c101d4a */
[----:B----4-:R-:W-:Y:S01]  /*bb30*/  SHF.R.S32.HI R2, RZ, 0x1f, R215 ;  /* 0x0000001fff027819 */ /* 0x010fe200000114d7 */
[----:B------:R-:W-:Y:S05]  /*bb40*/  @P5 BRA `(.L_x_2359) ;  /* 0x0000017000005947 */ /* 0x000fea0003800000 */
[----:B--2---:R-:W-:Y:S05]  /*bb50*/  BRA.DIV ~URZ, `(.L_x_2360) ;  /* 0x00014c827f007947 */ /* 0x004fea000b800000 */
[----:B------:R-:W2:Y:S04]  /*bb60*/  SHFL.IDX PT, R4, R4, 0x1, 0x181f ;  /* 0x00381f0004047f89 */ /* 0x000ea800000e0000 */
[----:B------:R4:W3:Y:S02]  /*bb70*/  SHFL.IDX PT, R2, R6, 0x1, 0x181f ;  /* 0x00381f0006027f89 */ /* 0x0008e400000e0000 */
.L_x_2523:
[C---:B---3--:R-:W-:Y:S02]  /*bb80*/  LEA R14, P0, R232.reuse, R2, 0x1 ;  /* 0x00000002e80e7211 */ /* 0x048fe400078008ff */
[----:B------:R-:W-:Y:S02]  /*bb90*/  SHF.R.S32.HI R3, RZ, 0x1f, R215 ;  /* 0x0000001fff037819 */ /* 0x000fe400000114d7 */
[----:B--2---:R-:W-:-:S02]  /*bba0*/  LEA.HI.X R15, R232, R4, R244, 0x1, P0 ;  /* 0x00000004e80f7211 */ /* 0x004fc400000f0cf4 */
[----:B------:R-:W-:-:S04]  /*bbb0*/  LEA R10, P0, R231, R2, 0x1 ;  /* 0x00000002e70a7211 */ /* 0x000fc800078008ff */
[----:B------:R-:W-:Y:S02]  /*bbc0*/  LEA.HI.X R11, R231, R4, R243, 0x1, P0 ;  /* 0x00000004e70b7211 */ /* 0x000fe400000f0cf3 */
[----:B------:R-:W-:-:S04]  /*bbd0*/  LEA R8, P0, R215, R2, 0x1 ;  /* 0x00000002d7087211 */ /* 0x000fc800078008ff */
[----:B------:R-:W-:Y:S02]  /*bbe0*/  LEA.HI.X R9, R215, R4, R3, 0x1, P0 ;  /* 0x00000004d7097211 */ /* 0x000fe400000f0c03 */
[----:B------:R-:W-:-:S13]  /*bbf0*/  ISETP.LT.OR P0, PT, R0, 0x21, P1 ;  /* 0x000000210000780c */ /* 0x000fda0000f01670 */
[----:B------:R-:W-:Y:S01]  /*bc00*/  @!PT LDS RZ, [RZ] ;  /* 0x00000000fffff984 */ /* 0x000fe20000000800 */
[----:B------:R-:W-:Y:S01]  /*bc10*/  @!PT LDS RZ, [RZ] ;  /* 0x00000000fffff984 */ /* 0x000fe20000000800 */
[----:B------:R-:W-:Y:S01]  /*bc20*/  @!PT LDS RZ, [RZ] ;  /* 0x00000000fffff984 */ /* 0x000fe20000000800 */
[----:B------:R2:W-:Y:S01]  /*bc30*/  LDGSTS.E.BYPASS.LTC128B.128 [R214+0x5080], [R8.64], !P0 ;  /* 0x0508000008d67fae */ /* 0x0005e2000c101d4a */
[----:B------:R-:W-:-:S04]  /*bc40*/  LEA R2, P0, R230, R2, 0x1 ;  /* 0x00000002e6027211 */ /* 0x000fc800078008ff */
[----:B------:R-:W-:Y:S02]  /*bc50*/  LEA.HI.X R3, R230, R4, R242, 0x1, P0 ;  /* 0x00000004e6037211 */ /* 0x000fe400000f0cf2 */
[----:B------:R-:W-:-:S13]  /*bc60*/  ISETP.LT.OR P0, PT, R0, 0x21, P4 ;  /* 0x000000210000780c */ /* 0x000fda0002701670 */
[----:B------:R2:W-:Y:S01]  /*bc70*/  LDGSTS.E.BYPASS.LTC128B.128 [R214+0x6880], [R14.64], !P0 ;  /* 0x068800000ed67fae */ /* 0x0005e2000c101d4a */
[----:B------:R-:W-:-:S13]  /*bc80*/  ISETP.LT.OR P0, PT, R0, 0x21, P3 ;  /* 0x000000210000780c */ /* 0x000fda0001f01670 */
[----:B------:R2:W-:Y:S01]  /*bc90*/  LDGSTS.E.BYPASS.LTC128B.128 [R214+0x8080], [R10.64], !P0 ;  /* 0x080800000ad67fae */ /* 0x0005e2000c101d4a */
[----:B------:R-:W-:-:S13]  /*bca0*/  ISETP.LT.OR P0, PT, R0, 0x21, P2 ;  /* 0x000000210000780c */ /* 0x000fda0001701670 */
[----:B------:R2:W-:Y:S02]  /*bcb0*/  LDGSTS.E.BYPASS.LTC128B.128 [R214+0x9880], [R2.64], !P0 ;  /* 0x0988000002d67fae */ /* 0x0005e4000c101d4a */
.L_x_2359:
[----:B--2---:R-:W-:Y:S05]  /*bcc0*/  BSYNC B0 ;  /* 0x0000000000007941 */ /* 0x004fea0003800000 */
.L_x_2358:
[----:B------:R-:W-:Y:S01]  /*bcd0*/  LOP3.LUT P0, RZ, R146, 0x4, RZ, 0xc0, !PT ;  /* 0x0000000492ff7812 */ /* 0x000fe2000780c0ff */
[----:B------:R-:W0:Y:S01]  /*bce0*/  LDGDEPBAR ;  /* 0x00000000000079af */ /* 0x000e220000000000 */
[----:B------:R-:W-:Y:S01]  /*bcf0*/  MOV R0, 0x40 ;  /* 0x0000004000007802 */ /* 0x000fe20000000f00 */
[----:B------:R-:W-:Y:S01]  /*bd00*/  WARPSYNC 0xffffffff ;  /* 0xffffffff00007948 */ /* 0x000fe20003800000 */
[----:B-1-3--:R-:W-:Y:S01]  /*bd10*/  HMMA.16816.F32.BF16 R24, R16, R36, RZ ;  /* 0x000000241018723c */ /* 0x00afe200000418ff */
[----:B------:R-:W-:Y:S01]  /*bd20*/  LDSM.16.M88.4 R8, [R200] ;  /* 0x00000000c808783b */ /* 0x000fe20000000200 */
[----:B------:R-:W-:Y:S01]  /*bd30*/  SEL R0, R0, 0xffffffc0, !P0 ;  /* 0xffffffc000007807 */ /* 0x000fe20004000000 */
[----:B------:R-:W-:Y:S01]  /*bd40*/  BSSY B1, `(.L_x_2361) ;  /* 0x0000135000017945 */ /* 0x000fe20003800000 */
[----:B------:R-:W-:Y:S01]  /*bd50*/  ISETP.GT.AND P0, PT, R129, R247, PT ;  /* 0x000000f78100720c */ /* 0x000fe20003f04270 */
[----:B------:R-:W-:Y:S01]  /*bd60*/  LDSM.16.M88.4 R76, [R201+0x1800] ;  /* 0x00180000c94c783b */ /* 0x000fe20000000200 */
[----:B------:R-:W-:-:S02]  /*bd70*/  IADD3 R147, R192, R0, RZ ;  /* 0x00000000c0937210 */ /* 0x000fc40007ffe0ff */
[C---:B------:R-:W-:Y:S01]  /*bd80*/  HMMA.16816.F32.BF16 R36, R16.reuse, R38, RZ ;  /* 0x000000261024723c */ /* 0x040fe200000418ff */
[C---:B------:R-:W-:Y:S01]  /*bd90*/  IADD3 R15, R201.reuse, R0, RZ ;  /* 0x00000000c90f7210 */ /* 0x040fe20007ffe0ff */
[----:B------:R-:W-:Y:S01]  /*bda0*/  LDSM.16.M88.4 R80, [R192+0x3000] ;  /* 0x00300000c050783b */ /* 0x000fe20000000200 */
[C---:B------:R-:W-:Y:S02]  /*bdb0*/  IADD3 R210, R201.reuse, 0x4800, RZ ;  /* 0x00004800c9d27810 */ /* 0x040fe40007ffe0ff */
[C---:B------:R-:W-:Y:S01]  /*bdc0*/  IADD3 R209, R201.reuse, 0x5800, RZ ;  /* 0x00005800c9d17810 */ /* 0x040fe20007ffe0ff */
[----:B------:R-:W1:Y:S01]  /*bdd0*/  LDSM.16.M88.4 R48, [R147] ;  /* 0x000000009330783b */ /* 0x000e620000000200 */
[C---:B------:R-:W-:Y:S01]  /*bde0*/  IADD3 R208, R201.reuse, 0x5000, RZ ;  /* 0x00005000c9d07810 */ /* 0x040fe20007ffe0ff */
[----:B------:R-:W-:Y:S01]  /*bdf0*/  HMMA.16816.F32.BF16 R32, R16, R40, RZ ;  /* 0x000000281020723c */ /* 0x000fe200000418ff */
[C---:B------:R-:W-:Y:S01]  /*be00*/  IADD3 R207, R201.reuse, 0x3000, RZ ;  /* 0x00003000c9cf7810 */ /* 0x040fe20007ffe0ff */
[----:B------:R-:W2:Y:S01]  /*be10*/  LDSM.16.M88.4 R52, [R147+0x800] ;  /* 0x000800009334783b */ /* 0x000ea20000000200 */
[----:B------:R-:W-:-:S02]  /*be20*/  IADD3 R206, R201, 0x4000, RZ ;  /* 0x00004000c9ce7810 */ /* 0x000fc40007ffe0ff */
[C---:B------:R-:W-:Y:S01]  /*be30*/  IADD3 R205, R201.reuse, 0x3800, RZ ;  /* 0x00003800c9cd7810 */ /* 0x040fe20007ffe0ff */
[----:B------:R-:W3:Y:S01]  /*be40*/  LDSM.16.M88.4 R60, [R147+0x1000] ;  /* 0x00100000933c783b */ /* 0x000ee20000000200 */
[C---:B------:R-:W-:Y:S01]  /*be50*/  IADD3 R204, R201.reuse, 0x1800, RZ ;  /* 0x00001800c9cc7810 */ /* 0x040fe20007ffe0ff */
[----:B------:R-:W-:Y:S01]  /*be60*/  HMMA.16816.F32.BF16 R40, R16, R42, RZ ;  /* 0x0000002a1028723c */ /* 0x000fe200000418ff */
[C---:B------:R-:W-:Y:S01]  /*be70*/  IADD3 R203, R201.reuse, 0x2800, RZ ;  /* 0x00002800c9cb7810 */ /* 0x040fe20007ffe0ff */
[----:B------:R-:W-:Y:S01]  /*be80*/  LDSM.16.M88.4 R68, [R15] ;  /* 0x000000000f44783b */ /* 0x000fe20000000200 */
[----:B------:R-:W-:-:S03]  /*be90*/  IADD3 R202, R201, 0x2000, RZ ;  /* 0x00002000c9ca7810 */ /* 0x000fc60007ffe0ff */
[----:B------:R-:W-:Y:S02]  /*bea0*/  LDSM.16.M88.4 R84, [R147+0x1800] ;  /* 0x001800009354783b */ /* 0x000fe40000000200 */
[C---:B------:R-:W-:Y:S08]  /*beb0*/  HMMA.16816.F32.BF16 R44, R16.reuse, R28, RZ ;  /* 0x0000001c102c723c */ /* 0x040ff000000418ff */
[----:B------:R-:W-:Y:S01]  /*bec0*/  HMMA.16816.F32.BF16 R28, R16, R30, RZ ;  /* 0x0000001e101c723c */ /* 0x000fe200000418ff */
[----:B------:R-:W5:Y:S07]  /*bed0*/  LDSM.16.M88.4 R16, [R199] ;  /* 0x00000000c710783b */ /* 0x000f6e0000000200 */
[C---:B------:R-:W-:Y:S08]  /*bee0*/  HMMA.16816.F32.BF16 R24, R20.reuse, R56, R24 ;  /* 0x000000381418723c */ /* 0x040ff00000041818 */
[C---:B------:R-:W-:Y:S01]  /*bef0*/  HMMA.16816.F32.BF16 R36, R20.reuse, R58, R36 ;  /* 0x0000003a1424723c */ /* 0x040fe20000041824 */
[----:B------:R-:W4:Y:S07]  /*bf00*/  LDSM.16.M88.4 R56, [R15+0x800] ;  /* 0x000800000f38783b */ /* 0x000f2e0000000200 */
[C---:B------:R-:W-:Y:S08]  /*bf10*/  HMMA.16816.F32.BF16 R32, R20.reuse, R64, R32 ;  /* 0x000000401420723c */ /* 0x040ff00000041820 */
[C---:B------:R-:W-:Y:S01]  /*bf20*/  HMMA.16816.F32.BF16 R40, R20.reuse, R66, R40 ;  /* 0x000000421428723c */ /* 0x040fe20000041828 */
[----:B------:R-:W3:Y:S07]  /*bf30*/  LDSM.16.M88.4 R64, [R15+0x1000] ;  /* 0x001000000f40783b */ /* 0x000eee0000000200 */
[C---:B------:R-:W-:Y:S08]  /*bf40*/  HMMA.16816.F32.BF16 R44, R20.reuse, R72, R44 ;  /* 0x00000048142c723c */ /* 0x040ff0000004182c */
[----:B------:R-:W-:Y:S01]  /*bf50*/  HMMA.16816.F32.BF16 R28, R20, R74, R28 ;  /* 0x0000004a141c723c */ /* 0x000fe2000004181c */
[----:B------:R-:W-:Y:S07]  /*bf60*/  LDSM.16.M88.4 R72, [R192+0x1800] ;  /* 0x00180000c048783b */ /* 0x000fee0000000200 */
[C---:B-1----:R-:W-:Y:S01]  /*bf70*/  HMMA.16816.F32.BF16 R20, R8.reuse, R48, R24 ;  /* 0x000000300814723c */ /* 0x042fe20000041818 */
[----:B------:R-:W1:Y:S07]  /*bf80*/  LDSM.16.M88.4 R24, [R197+0x4000] ;  /* 0x00400000c518783b */ /* 0x000e6e0000000200 */
[C---:B------:R-:W-:Y:S08]  /*bf90*/  HMMA.16816.F32.BF16 R48, R8.reuse, R50, R36 ;  /* 0x000000320830723c */ /* 0x040ff00000041824 */
[C---:B--2---:R-:W-:Y:S08]  /*bfa0*/  HMMA.16816.F32.BF16 R32, R8.reuse, R52, R32 ;  /* 0x000000340820723c */ /* 0x044ff00000041820 */
[C---:B------:R-:W-:Y:S01]  /*bfb0*/  HMMA.16816.F32.BF16 R40, R8.reuse, R54, R40 ;  /* 0x000000360828723c */ /* 0x040fe20000041828 */
[----:B------:R-:W2:Y:S07]  /*bfc0*/  LDSM.16.M88.4 R52, [R192+0x2000] ;  /* 0x00200000c034783b */ /* 0x000eae0000000200 */
[C---:B---3--:R-:W-:Y:S08]  /*bfd0*/  HMMA.16816.F32.BF16 R44, R8.reuse, R60, R44 ;  /* 0x0000003c082c723c */ /* 0x048ff0000004182c */
[----:B------:R-:W-:Y:S01]  /*bfe0*/  HMMA.16816.F32.BF16 R28, R8, R62, R28 ;  /* 0x0000003e081c723c */ /* 0x000fe2000004181c */
[----:B------:R-:W3:Y:S04]  /*bff0*/  LDSM.16.M88.4 R60, [R192+0x2800] ;  /* 0x00280000c03c783b */ /* 0x000ee80000000200 */
[----:B------:R-:W1:Y:S03]  /*c000*/  LDSM.16.M88.4 R8, [R198+0x4000] ;  /* 0x00400000c608783b */ /* 0x000e660000000200 */
[C---:B-----5:R-:W-:Y:S08]  /*c010*/  HMMA.16816.F32.BF16 R20, R16.reuse, R68, R20 ;  /* 0x000000441014723c */ /* 0x060ff00000041814 */
[C---:B------:R-:W-:Y:S01]  /*c020*/  HMMA.16816.F32.BF16 R48, R16.reuse, R70, R48 ;  /* 0x000000461030723c */ /* 0x040fe20000041830 */
[----:B------:R-:W-:Y:S07]  /*c030*/  LDSM.16.M88.4 R68, [R201+0x2800] ;  /* 0x00280000c944783b */ /* 0x000fee0000000200 */
[C---:B----4-:R-:W-:Y:S08]  /*c040*/  HMMA.16816.F32.BF16 R36, R16.reuse, R56, R32 ;  /* 0x000000381024723c */ /* 0x050ff00000041820 */
[C---:B------:R-:W-:Y:S01]  /*c050*/  HMMA.16816.F32.BF16 R32, R16.reuse, R58, R40 ;  /* 0x0000003a1020723c */ /* 0x040fe20000041828 */
[----:B------:R-:W4:Y:S07]  /*c060*/  LDSM.16.M88.4 R56, [R201+0x2000] ;  /* 0x00200000c938783b */ /* 0x000f2e0000000200 */
[C---:B------:R-:W-:Y:S08]  /*c070*/  HMMA.16816.F32.BF16 R44, R16.reuse, R64, R44 ;  /* 0x00000040102c723c */ /* 0x040ff0000004182c */
[----:B------:R-:W-:Y:S01]  /*c080*/  HMMA.16816.F32.BF16 R28, R16, R66, R28 ;  /* 0x00000042101c723c */ /* 0x000fe2000004181c */
[----:B------:R-:W-:Y:S07]  /*c090*/  LDSM.16.M88.4 R64, [R147+0x2800] ;  /* 0x002800009340783b */ /* 0x000fee0000000200 */
        /* <DEDUP_REMOVED lines=8> */
[----:B------:R-:W-:Y:S01]  /*c120*/  HMMA.16816.F32.BF16 R28, R24, R62, R28 ;  /* 0x0000003e181c723c */ /* 0x000fe2000004181c */
[----:B------:R-:W3:Y:S04]  /*c130*/  LDSM.16.M88.4 R24, [R199+0x4000] ;  /* 0x00400000c718783b */ /* 0x000ee80000000200 */
[----:B------:R-:W5:Y:S03]  /*c140*/  LDSM.16.M88.4 R60, [R15+0x2000] ;  /* 0x002000000f3c783b */ /* 0x000f660000000200 */
[C---:B------:R-:W-:Y:S08]  /*c150*/  HMMA.16816.F32.BF16 R16, R8.reuse, R76, R16 ;  /* 0x0000004c0810723c */ /* 0x040ff00000041810 */
[C---:B------:R-:W-:Y:S01]  /*c160*/  HMMA.16816.F32.BF16 R48, R8.reuse, R78, R48 ;  /* 0x0000004e0830723c */ /* 0x040fe20000041830 */
[----:B------:R-:W-:Y:S07]  /*c170*/  LDSM.16.M88.4 R76, [R201+0x3000] ;  /* 0x00300000c94c783b */ /* 0x000fee0000000200 */
[C---:B----4-:R-:W-:Y:S08]  /*c180*/  HMMA.16816.F32.BF16 R44, R8.reuse, R56, R40 ;  /* 0x00000038082c723c */ /* 0x050ff00000041828 */
[C---:B------:R-:W-:Y:S08]  /*c190*/  HMMA.16816.F32.BF16 R40, R8.reuse, R58, R36 ;  /* 0x0000003a0828723c */ /* 0x040ff00000041824 */
[C---:B------:R-:W-:Y:S08]  /*c1a0*/  HMMA.16816.F32.BF16 R36, R8.reuse, R68, R32 ;  /* 0x000000440824723c */ /* 0x040ff00000041820 */
[----:B------:R-:W-:Y:S01]  /*c1b0*/  HMMA.16816.F32.BF16 R28, R8, R70, R28 ;  /* 0x00000046081c723c */ /* 0x000fe2000004181c */
[----:B------:R-:W4:Y:S07]  /*c1c0*/  LDSM.16.M88.4 R68, [R15+0x2800] ;  /* 0x002800000f44783b */ /* 0x000f2e0000000200 */
[C---:B-1----:R-:W-:Y:S01]  /*c1d0*/  HMMA.16816.F32.BF16 R8, R20.reuse, R84, R16 ;  /* 0x000000541408723c */ /* 0x042fe20000041810 */
[----:B------:R-:W1:Y:S07]  /*c1e0*/  LDSM.16.M88.4 R16, [R197+0x8000] ;  /* 0x00800000c510783b */ /* 0x000e6e0000000200 */
[C---:B------:R-:W-:Y:S01]  /*c1f0*/  HMMA.16816.F32.BF16 R32, R20.reuse, R86, R48 ;  /* 0x000000561420723c */ /* 0x040fe20000041830 */
[----:B------:R-:W1:Y:S04]  /*c200*/  LDSM.16.M88.4 R48, [R192+0x3800] ;  /* 0x00380000c030783b */ /* 0x000e680000000200 */
[----:B------:R-:W-:Y:S03]  /*c210*/  LDSM.16.M88.4 R84, [R147+0x4000] ;  /* 0x004000009354783b */ /* 0x000fe60000000200 */
[C---:B--2---:R-:W-:Y:S08]  /*c220*/  HMMA.16816.F32.BF16 R44, R20.reuse, R52, R44 ;  /* 0x00000034142c723c */ /* 0x044ff0000004182c */
[C---:B------:R-:W-:Y:S08]  /*c230*/  HMMA.16816.F32.BF16 R40, R20.reuse, R54, R40 ;  /* 0x000000361428723c */ /* 0x040ff00000041828 */
[C---:B------:R-:W-:Y:S08]  /*c240*/  HMMA.16816.F32.BF16 R36, R20.reuse, R64, R36 ;  /* 0x000000401424723c */ /* 0x040ff00000041824 */
[----:B------:R-:W-:Y:S01]  /*c250*/  HMMA.16816.F32.BF16 R28, R20, R66, R28 ;  /* 0x00000042141c723c */ /* 0x000fe2000004181c */
[----:B------:R-:W2:Y:S07]  /*c260*/  LDSM.16.M88.4 R64, [R192+0x4000] ;  /* 0x00400000c040783b */ /* 0x000eae0000000200 */
[C---:B---3--:R-:W-:Y:S01]  /*c270*/  HMMA.16816.F32.BF16 R20, R24.reuse, R72, R8 ;  /* 0x000000481814723c */ /* 0x048fe20000041808 */
[----:B------:R-:W3:Y:S07]  /*c280*/  LDSM.16.M88.4 R8, [R198+0x8000] ;  /* 0x00800000c608783b */ /* 0x000eee0000000200 */
[C---:B------:R-:W-:Y:S01]  /*c290*/  HMMA.16816.F32.BF16 R32, R24.reuse, R74, R32 ;  /* 0x0000004a1820723c */ /* 0x040fe20000041820 */
[----:B------:R-:W-:Y:S07]  /*c2a0*/  LDSM.16.M88.4 R72, [R201+0x4000] ;  /* 0x00400000c948783b */ /* 0x000fee0000000200 */
[C---:B-----5:R-:W-:Y:S08]  /*c2b0*/  HMMA.16816.F32.BF16 R56, R24.reuse, R60, R44 ;  /* 0x0000003c1838723c */ /* 0x060ff0000004182c */
[C---:B------:R-:W-:Y:S01]  /*c2c0*/  HMMA.16816.F32.BF16 R40, R24.reuse, R62, R40 ;  /* 0x0000003e1828723c */ /* 0x040fe20000041828 */
[----:B------:R-:W5:Y:S07]  /*c2d0*/  LDSM.16.M88.4 R60, [R201+0x3800] ;  /* 0x00380000c93c783b */ /* 0x000f6e0000000200 */
[C---:B----4-:R-:W-:Y:S08]  /*c2e0*/  HMMA.16816.F32.BF16 R36, R24.reuse, R68, R36 ;  /* 0x000000441824723c */ /* 0x050ff00000041824 */
[----:B------:R-:W-:Y:S01]  /*c2f0*/  HMMA.16816.F32.BF16 R28, R24, R70, R28 ;  /* 0x00000046181c723c */ /* 0x000fe2000004181c */
[----:B------:R-:W-:Y:S07]  /*c300*/  LDSM.16.M88.4 R68, [R15+0x3000] ;  /* 0x003000000f44783b */ /* 0x000fee0000000200 */
[C---:B-1----:R-:W-:Y:S08]  /*c310*/  HMMA.16816.F32.BF16 R20, R16.reuse, R80, R20 ;  /* 0x000000501014723c */ /* 0x042ff00000041814 */
[C---:B------:R-:W-:Y:S01]  /*c320*/  HMMA.16816.F32.BF16 R24, R16.reuse, R82, R32 ;  /* 0x000000521018723c */ /* 0x040fe20000041820 */
[----:B------:R-:W-:Y:S04]  /*c330*/  LDSM.16.M88.4 R32, [R200+0x8000] ;  /* 0x00800000c820783b */ /* 0x000fe80000000200 */
[----:B------:R-:W1:Y:S03]  /*c340*/  LDSM.16.M88.4 R80, [R147+0x3000] ;  /* 0x003000009350783b */ /* 0x000e660000000200 */
[C---:B------:R-:W-:Y:S08]  /*c350*/  HMMA.16816.F32.BF16 R56, R16.reuse, R48, R56 ;  /* 0x000000301038723c */ /* 0x040ff00000041838 */
[C---:B------:R-:W-:Y:S08]  /*c360*/  HMMA.16816.F32.BF16 R48, R16.reuse, R50, R40 ;  /* 0x000000321030723c */ /* 0x040ff00000041828 */
[C---:B--2---:R-:W-:Y:S08]  /*c370*/  HMMA.16816.F32.BF16 R52, R16.reuse, R64, R36 ;  /* 0x000000401034723c */ /* 0x044ff00000041824 */
[----:B------:R-:W-:Y:S01]  /*c380*/  HMMA.16816.F32.BF16 R44, R16, R66, R28 ;  /* 0x00000042102c723c */ /* 0x000fe2000004181c */
[----:B------:R-:W2:Y:S04]  /*c390*/  LDSM.16.M88.4 R28, [R199+0x8000] ;  /* 0x00800000c71c783b */ /* 0x000ea80000000200 */
[----:B------:R-:W-:Y:S03]  /*c3a0*/  LDSM.16.M88.4 R64, [R192+0x4800] ;  /* 0x00480000c040783b */ /* 0x000fe60000000200 */
[C---:B---3--:R-:W-:Y:S01]  /*c3b0*/  HMMA.16816.F32.BF16 R16, R8.reuse, R76, R20 ;  /* 0x0000004c0810723c */ /* 0x048fe20000041814 */
[----:B------:R-:W3:Y:S07]  /*c3c0*/  LDSM.16.M88.4 R20, [R147+0x3800] ;  /* 0x003800009314783b */ /* 0x000eee0000000200 */
[C---:B------:R-:W-:Y:S01]  /*c3d0*/  HMMA.16816.F32.BF16 R36, R8.reuse, R78, R24 ;  /* 0x0000004e0824723c */ /* 0x040fe20000041818 */
[----:B------:R-:W4:Y:S04]  /*c3e0*/  LDSM.16.M88.4 R24, [R197+0xc000] ;  /* 0x00c00000c518783b */ /* 0x000f280000000200 */
[----:B------:R-:W-:Y:S03]  /*c3f0*/  LDSM.16.M88.4 R76, [R15+0x4800] ;  /* 0x004800000f4c783b */ /* 0x000fe60000000200 */
[----:B-----5:R-:W-:Y:S01]  /*c400*/  HMMA.16816.F32.BF16 R40, R8, R60, R56 ;  /* 0x0000003c0828723c */ /* 0x020fe20000041838 */
[----:B------:R-:W5:Y:S07]  /*c410*/  LDSM.16.M88.4 R56, [R15+0x3800] ;  /* 0x003800000f38783b */ /* 0x000f6e0000000200 */
[C---:B-1----:R-:W-:Y:S08]  /*c420*/  HMMA.16816.F32.BF16 R16, R32.reuse, R80, R16 ;  /* 0x000000502010723c */ /* 0x042ff00000041810 */
[----:B------:R-:W-:Y:S01]  /*c430*/  HMMA.16816.F32.BF16 R36, R32, R82, R36 ;  /* 0x000000522024723c */ /* 0x000fe20000041824 */
[----:B------:R-:W-:Y:S07]  /*c440*/  LDSM.16.M88.4 R80, [R192+0x5800] ;  /* 0x00580000c050783b */ /* 0x000fee0000000200 */
[C---:B------:R-:W-:Y:S08]  /*c450*/  HMMA.16816.F32.BF16 R48, R8.reuse, R62, R48 ;  /* 0x0000003e0830723c */ /* 0x040ff00000041830 */
[C---:B------:R-:W-:Y:S08]  /*c460*/  HMMA.16816.F32.BF16 R52, R8.reuse, R72, R52 ;  /* 0x000000480834723c */ /* 0x040ff00000041834 */
[----:B------:R-:W-:Y:S01]  /*c470*/  HMMA.16816.F32.BF16 R92, R8, R74, R44 ;  /* 0x0000004a085c723c */ /* 0x000fe2000004182c */
[----:B------:R-:W-:Y:S07]  /*c480*/  LDSM.16.M88.4 R72, [R192+0x5000] ;  /* 0x00500000c048783b */ /* 0x000fee0000000200 */
[----:B--2---:R-:W-:Y:S01]  /*c490*/  HMMA.16816.F32.BF16 R8, R28, R68, R16 ;  /* 0x000000441c08723c */ /* 0x004fe20000041810 */
[----:B------:R-:W-:Y:S07]  /*c4a0*/  LDSM.16.M88.4 R16, [R200+0xc000] ;  /* 0x00c00000c810783b */ /* 0x000fee0000000200 */
[----:B---3--:R-:W-:Y:S08]  /*c4b0*/  HMMA.16816.F32.BF16 R40, R32, R20, R40 ;  /* 0x000000142028723c */ /* 0x008ff00000041828 */
[----:B------:R-:W-:Y:S01]  /*c4c0*/  HMMA.16816.F32.BF16 R36, R28, R70, R36 ;  /* 0x000000461c24723c */ /* 0x000fe20000041824 */
[----:B------:R-:W-:Y:S07]  /*c4d0*/  LDSM.16.M88.4 R68, [R201+0x5000] ;  /* 0x00500000c944783b */ /* 0x000fee0000000200 */
[C---:B------:R-:W-:Y:S01]  /*c4e0*/  HMMA.16816.F32.BF16 R48, R32.reuse, R22, R48 ;  /* 0x000000162030723c */ /* 0x040fe20000041830 */
[----:B------:R-:W-:Y:S07]  /*c4f0*/  LDSM.16.M88.4 R20, [R198+0xc000] ;  /* 0x00c00000c614783b */ /* 0x000fee0000000200 */
[----:B------:R-:W-:Y:S01]  /*c500*/  HMMA.16816.F32.BF16 R88, R32, R84, R52 ;  /* 0x000000542058723c */ /* 0x000fe20000041834 */
[----:B------:R-:W1:Y:S07]  /*c510*/  LDSM.16.M88.4 R52, [R201+0x4800] ;  /* 0x00480000c934783b */ /* 0x000e6e0000000200 */
[----:B----4-:R-:W-:Y:S08]  /*c520*/  HMMA.16816.F32.BF16 R8, R24, R64, R8 ;  /* 0x000000401808723c */ /* 0x010ff00000041808 */
[----:B-----5:R-:W-:Y:S08]  /*c530*/  HMMA.16816.F32.BF16 R44, R28, R56, R40 ;  /* 0x000000381c2c723c */ /* 0x020ff00000041828 */
[----:B------:R-:W-:Y:S01]  /*c540*/  HMMA.16816.F32.BF16 R40, R24, R66, R36 ;  /* 0x000000421828723c */ /* 0x000fe20000041824 */
[----:B------:R-:W2:Y:S07]  /*c550*/  LDSM.16.M88.4 R64, [R15+0x4000] ;  /* 0x004000000f40783b */ /* 0x000eae0000000200 */
[----:B------:R-:W-:Y:S01]  /*c560*/  HMMA.16816.F32.BF16 R60, R28, R58, R48 ;  /* 0x0000003a1c3c723c */ /* 0x000fe20000041830 */
[----:B------:R-:W3:Y:S07]  /*c570*/  LDSM.16.M88.4 R56, [R147+0x4800] ;  /* 0x004800009338783b */ /* 0x000eee0000000200 */
[----:B------:R-:W-:Y:S01]  /*c580*/  HMMA.16816.F32.BF16 R32, R32, R86, R92 ;  /* 0x000000562020723c */ /* 0x000fe2000004185c */
[----:B------:R-:W-:Y:S07]  /*c590*/  LDSM.16.M88.4 R84, [R147+0x5000] ;  /* 0x005000009354783b */ /* 0x000fee0000000200 */
[----:B-1----:R-:W-:Y:S01]  /*c5a0*/  HMMA.16816.F32.BF16 R36, R20, R52, R8 ;  /* 0x000000341424723c */ /* 0x002fe20000041808 */
[----:B------:R-:W1:Y:S07]  /*c5b0*/  LDSM.16.M88.4 R8, [R199+0xc000] ;  /* 0x00c00000c708783b */ /* 0x000e6e0000000200 */
[----:B------:R-:W-:Y:S08]  /*c5c0*/  HMMA.16816.F32.BF16 R48, R24, R72, R44 ;  /* 0x000000481830723c */ /* 0x000ff0000004182c */
[----:B------:R-:W-:Y:S08]  /*c5d0*/  HMMA.16816.F32.BF16 R44, R20, R54, R40 ;  /* 0x00000036142c723c */ /* 0x000ff00000041828 */
[C---:B--2---:R-:W-:Y:S08]  /*c5e0*/  HMMA.16816.F32.BF16 R40, R28.reuse, R64, R88 ;  /* 0x000000401c28723c */ /* 0x044ff00000041858 */
[----:B------:R-:W-:Y:S08]  /*c5f0*/  HMMA.16816.F32.BF16 R28, R28, R66, R32 ;  /* 0x000000421c1c723c */ /* 0x000ff00000041820 */
[----:B---3--:R-:W-:Y:S08]  /*c600*/  HMMA.16816.F32.BF16 R36, R16, R56, R36 ;  /* 0x000000381024723c */ /* 0x008ff00000041824 */
[----:B------:R-:W-:Y:S01]  /*c610*/  HMMA.16816.F32.BF16 R52, R24, R74, R60 ;  /* 0x0000004a1834723c */ /* 0x000fe2000004183c */
[----:B------:R-:W2:Y:S04]  /*c620*/  LDSM.16.M88.4 R72, [R201+0x5800] ;  /* 0x00580000c948783b */ /* 0x000ea80000000200 */
[----:B------:R-:W3:Y:S03]  /*c630*/  LDSM.16.M88.4 R60, [R15+0x5000] ;  /* 0x005000000f3c783b */ /* 0x000ee60000000200 */
[----:B------:R-:W-:Y:S08]  /*c640*/  HMMA.16816.F32.BF16 R48, R20, R68, R48 ;  /* 0x000000441430723c */ /* 0x000ff00000041830 */
[C---:B------:R-:W-:Y:S08]  /*c650*/  HMMA.16816.F32.BF16 R32, R24.reuse, R80, R40 ;  /* 0x000000501820723c */ /* 0x040ff00000041828 */
[----:B------:R-:W-:Y:S08]  /*c660*/  HMMA.16816.F32.BF16 R24, R24, R82, R28 ;  /* 0x000000521818723c */ /* 0x000ff0000004181c */
[----:B------:R-:W-:Y:S08]  /*c670*/  HMMA.16816.F32.BF16 R44, R16, R58, R44 ;  /* 0x0000003a102c723c */ /* 0x000ff0000004182c */
[----:B-1----:R-:W-:Y:S08]  /*c680*/  HMMA.16816.F32.BF16 R56, R8, R76, R36 ;  /* 0x0000004c0838723c */ /* 0x002ff00000041824 */
[----:B------:R-:W-:Y:S08]  /*c690*/  HMMA.16816.F32.BF16 R36, R20, R70, R52 ;  /* 0x000000461424723c */ /* 0x000ff00000041834 */
[----:B------:R-:W-:Y:S01]  /*c6a0*/  HMMA.16816.F32.BF16 R40, R16, R84, R48 ;  /* 0x000000541028723c */ /* 0x000fe20000041830 */
[----:B------:R-:W1:Y:S07]  /*c6b0*/  LDSM.16.M88.4 R48, [R147+0x5800] ;  /* 0x005800009330783b */ /* 0x000e6e0000000200 */
[----:B--2---:R-:W-:Y:S01]  /*c6c0*/  HMMA.16816.F32.BF16 R28, R20, R72, R32 ;  /* 0x00000048141c723c */ /* 0x004fe20000041820 */
[----:B------:R-:W-:-:S02]  /*c6d0*/  FMUL.FTZ R56, R56, c[0x0][0x320] ;  /* 0x0000c80038387a20 */ /* 0x000fc40000410000 */
[----:B------:R-:W-:Y:S02]  /*c6e0*/  FMUL.FTZ R57, R57, c[0x0][0x320] ;  /* 0x0000c80039397a20 */ /* 0x000fe40000410000 */
[----:B------:R-:W-:Y:S02]  /*c6f0*/  FMUL.FTZ R58, R58, c[0x0][0x320] ;  /* 0x0000c8003a3a7a20 */ /* 0x000fe40000410000 */
[----:B------:R-:W-:Y:S01]  /*c700*/  FMUL.FTZ R59, R59, c[0x0][0x320] ;  /* 0x0000c8003b3b7a20 */ /* 0x000fe20000410000 */
[----:B------:R-:W-:Y:S01]  /*c710*/  HMMA.16816.F32.BF16 R20, R20, R74, R24 ;  /* 0x0000004a1414723c */ /* 0x000fe20000041818 */
[----:B------:R-:W2:Y:S07]  /*c720*/  MUFU.TANH R56, R56 ;  /* 0x0000003800387308 */ /* 0x000eae0000002400 */
[----:B------:R-:W-:Y:S01]  /*c730*/  HMMA.16816.F32.BF16 R32, R16, R86, R36 ;  /* 0x000000561020723c */ /* 0x000fe20000041824 */
[----:B------:R-:W4:Y:S07]  /*c740*/  MUFU.TANH R57, R57 ;  /* 0x0000003900397308 */ /* 0x000f2e0000002400 */
[----:B---3--:R-:W-:Y:S01]  /*c750*/  HMMA.16816.F32.BF16 R36, R8, R60, R40 ;  /* 0x0000003c0824723c */ /* 0x008fe20000041828 */
[----:B------:R-:W3:Y:S01]  /*c760*/  LDSM.16.M88.4 R40, [R15+0x5800] ;  /* 0x005800000f28783b */ /* 0x000ee20000000200 */
[----:B------:R-:W2:Y:S01]  /*c770*/  MUFU.TANH R58, R58 ;  /* 0x0000003a003a7308 */ /* 0x000ea20000002400 */
[----:B------:R-:W-:-:S05]  /*c780*/  DEPBAR.LE SB0, 0x0 ;  /* 0x000080000000791a */ /* 0x000fca0000000000 */
[----:B------:R-:W-:Y:S02]  /*c790*/  HMMA.16816.F32.BF16 R44, R8, R78, R44 ;  /* 0x0000004e082c723c */ /* 0x000fe4000004182c */
[----:B------:R-:W2:Y:S06]  /*c7a0*/  MUFU.TANH R59, R59 ;  /* 0x0000003b003b7308 */ /* 0x000eac0000002400 */
[C---:B-1----:R-:W-:Y:S08]  /*c7b0*/  HMMA.16816.F32.BF16 R24, R16.reuse, R48, R28 ;  /* 0x000000301018723c */ /* 0x042ff0000004181c */
[----:B------:R-:W-:Y:S01]  /*c7c0*/  HMMA.16816.F32.BF16 R16, R16, R50, R20 ;  /* 0x000000321010723c */ /* 0x000fe20000041814 */
        /* <DEDUP_REMOVED lines=10> */
[C---:B---3--:R-:W-:Y:S02]  /*c870*/  HMMA.16816.F32.BF16 R20, R8.reuse, R40, R24 ;  /* 0x000000280814723c */ /* 0x048fe40000041818 */
[----:B------:R3:W1:Y:S06]  /*c880*/  MUFU.TANH R52, R44 ;  /* 0x0000002c00347308 */ /* 0x00066c0000002400 */
[----:B------:R-:W-:Y:S02]  /*c890*/  HMMA.16816.F32.BF16 R8, R8, R42, R16 ;  /* 0x0000002a0808723c */ /* 0x000fe40000041810 */
[----:B------:R3:W1:Y:S06]  /*c8a0*/  MUFU.TANH R44, R36 ;  /* 0x00000024002c7308 */ /* 0x00066c0000002400 */
        /* <DEDUP_REMOVED lines=12> */
[----:B------:R3:W1:Y:S01]  /*c970*/  MUFU.TANH R28, R29 ;  /* 0x0000001d001c7308 */ /* 0x0006620000002400 */
[----:B------:R-:W-:Y:S02]  /*c980*/  FMUL.FTZ R10, R10, c[0x0][0x320] ;  /* 0x0000c8000a0a7a20 */ /* 0x000fe40000410000 */
[----:B------:R-:W-:-:S05]  /*c990*/  FMUL.FTZ R11, R11, c[0x0][0x320] ;  /* 0x0000c8000b0b7a20 */ /* 0x000fca0000410000 */
[----:B------:R3:W1:Y:S08]  /*c9a0*/  MUFU.TANH R36, R30 ;  /* 0x0000001e00247308 */ /* 0x0006700000002400 */
[----:B------:R-:W1:Y:S08]  /*c9b0*/  MUFU.TANH R46, R46 ;  /* 0x0000002e002e7308 */ /* 0x000e700000002400 */
[----:B------:R-:W1:Y:S08]  /*c9c0*/  MUFU.TANH R47, R47 ;  /* 0x0000002f002f7308 */ /* 0x000e700000002400 */
[----:B------:R-:W1:Y:S08]  /*c9d0*/  MUFU.TANH R38, R38 ;  /* 0x0000002600267308 */ /* 0x000e700000002400 */
[----:B------:R-:W1:Y:S08]  /*c9e0*/  MUFU.TANH R39, R39 ;  /* 0x0000002700277308 */ /* 0x000e700000002400 */
        /* <DEDUP_REMOVED lines=8> */
[----:B------:R3:W1:Y:S01]  /*ca70*/  MUFU.TANH R35, R11 ;  /* 0x0000000b00237308 */ /* 0x0006620000002400 */
[----:B------:R-:W-:Y:S06]  /*ca80*/  BAR.SYNC.DEFER_BLOCKING 0x0 ;  /* 0x0000000000007b1d */ /* 0x000fec0000010000 */
[----:B------:R-:W-:Y:S05]  /*ca90*/  @!P0 BRA `(.L_x_2362) ;  /* 0x000005f000008947 */ /* 0x000fea0003800000 */
[----:B--2-4-:R-:W2:Y:S04]  /*caa0*/  LDL R2, [R1+0x84] ;  /* 0x0000840001027983 */ /* 0x014ea80000100800 */
[----:B------:R-:W4:Y:S04]  /*cab0*/  LDL.64 R100, [R1+0x90] ;  /* 0x0000900001647983 */ /* 0x000f280000100a00 */
[----:B------:R-:W5:Y:S01]  /*cac0*/  LDL R4, [R1+0x9c] ;  /* 0x00009c0001047983 */ /* 0x000f620000100800 */
[----:B------:R-:W-:-:S02]  /*cad0*/  IMAD.MOV.U32 R0, RZ, RZ, 0x1 ;  /* 0x00000001ff007424 */ /* 0x000fc400078e00ff */
[----:B------:R-:W-:Y:S01]  /*cae0*/  IMAD.IADD R3, R251, 0x1, R241 ;  /* 0x00000001fb037824 */ /* 0x000fe200078e02f1 */
[----:B---3--:R-:W3:Y:S02]  /*caf0*/  LDL.64 R98, [R1+0x88] ;  /* 0x0000880001627983 */ /* 0x008ee40000100a00 */
[----:B------:R-:W-:Y:S02]  /*cb00*/  ISETP.NE.AND P0, PT, R0, c[0x0][0x2b8], PT ;  /* 0x0000ae0000007a0c */ /* 0x000fe40003f05270 */
[C---:B------:R-:W-:Y:S01]  /*cb10*/  ISETP.GT.AND P1, PT, R3.reuse, 0x2f, PT ;  /* 0x0000002f0300780c */ /* 0x040fe20003f24270 */
[----:B------:R-:W-:Y:S01]  /*cb20*/  IMAD.MOV.U32 R224, RZ, RZ, RZ ;  /* 0x000000ffffe07224 */ /* 0x000fe200078e00ff */
[----:B------:R-:W3:Y:S01]  /*cb30*/  LDL R13, [R1+0x98] ;  /* 0x00009800010d7983 */ /* 0x000ee20000100800 */
[----:B--2---:R-:W-:-:S04]  /*cb40*/  IADD3 R2, R3, R128, R2 ;  /* 0x0000008003027210 */ /* 0x004fc80007ffe002 */
[----:B------:R-:W-:-:S05]  /*cb50*/  IADD3 R2, R2, -0x30, RZ ;  /* 0xffffffd002027810 */ /* 0x000fca0007ffe0ff */
[----:B------:R-:W-:-:S04]  /*cb60*/  @P0 IMAD.HI.U32 R3, R2, c[0x0][0x2bc], RZ ;  /* 0x0000af0002030a27 */ /* 0x000fc800078e00ff */
[----:B------:R-:W-:Y:S01]  /*cb70*/  IMAD.MOV.U32 R0, RZ, RZ, R2 ;  /* 0x000000ffff007224 */ /* 0x000fe200078e0002 */
[----:B------:R-:W-:-:S04]  /*cb80*/  @P0 SHF.R.U32.HI R0, RZ, c[0x0][0x2c0], R3 ;  /* 0x0000b000ff000a19 */ /* 0x000fc80000011603 */
[----:B----4-:R-:W-:-:S04]  /*cb90*/  @!P1 IADD3 R3, P0, R0, R100, RZ ;  /* 0x0000006400039210 */ /* 0x010fc80007f1e0ff */
[----:B-----5:R-:W-:Y:S02]  /*cba0*/  @!P1 LEA.HI.X.SX32 R4, R0, R4, 0x1, P0 ;  /* 0x0000000400049211 */ /* 0x020fe400000f0eff */
[----:B------:R-:W-:-:S04]  /*cbb0*/  @!P1 LEA R8, P0, R3, c[0x0][0x2a0], 0x2 ;  /* 0x0000a80003089a11 */ /* 0x000fc800078010ff */
[----:B------:R-:W-:-:S05]  /*cbc0*/  @!P1 LEA.HI.X R9, R3, c[0x0][0x2a4], R4, 0x2, P0 ;  /* 0x0000a90003099a11 */ /* 0x000fca00000f1404 */
[----:B------:R-:W2:Y:S01]  /*cbd0*/  @!P1 LDG.E R224, [R8.64] ;  /* 0x0000000a08e09981 */ /* 0x000ea2000c1e1900 */
[----:B------:R-:W-:Y:S01]  /*cbe0*/  IMAD.MOV R226, RZ, RZ, -R0 ;  /* 0x000000ffffe27224 */ /* 0x000fe200078e0a00 */
[----:B------:R-:W-:-:S03]  /*cbf0*/  IADD3 R14, -R241, 0x30, RZ ;  /* 0x00000030f10e7810 */ /* 0x000fc60007ffe1ff */
        /* <DEDUP_REMOVED lines=8> */
[----:B------:R-:W-:-:S04]  /*cc80*/  IMAD R0, R0, c[0x0][0x1f0], RZ ;  /* 0x00007c0000007a24 */ /* 0x000fc800078e02ff */
[----:B------:R-:W-:Y:S01]  /*cc90*/  IMAD R6, R224, c[0x0][0x1f4], R0 ;  /* 0x00007d00e0067a24 */ /* 0x000fe200078e0200 */
[----:B---3--:R-:W-:-:S04]  /*cca0*/  IADD3 R0, P0, R98, R2, RZ ;  /* 0x0000000262007210 */ /* 0x008fc80007f1e0ff */
[----:B------:R-:W-:Y:S02]  /*ccb0*/  IADD3.X R6, R13, R3, R6, P0, !PT ;  /* 0x000000030d067210 */ /* 0x000fe400007fe406 */
[----:B------:R-:W-:-:S04]  /*ccc0*/  LEA R13, P0, R0, c[0x0][0x1c8], 0x1 ;  /* 0x00007200000d7a11 */ /* 0x000fc800078008ff */
[----:B------:R-:W-:Y:S02]  /*ccd0*/  LEA.HI.X R6, R0, c[0x0][0x1cc], R6, 0x1, P0 ;  /* 0x0000730000067a11 */ /* 0x000fe400000f0c06 */
[----:B------:R-:W-:Y:S01]  /*cce0*/  ISETP.GE.AND P0, PT, R14, 0x1, PT ;  /* 0x000000010e00780c */ /* 0x000fe20003f06270 */
[----:B------:R-:W-:Y:S10]  /*ccf0*/  BRA.DIV ~URZ, `(.L_x_2363) ;  /* 0x00013bb27f007947 */ /* 0x000ff4000b800000 */
[----:B------:R2:W3:Y:S02]  /*cd00*/  SHFL.IDX PT, R4, R6, RZ, 0x181f ;  /* 0x00181fff06047589 */ /* 0x0004e400000e0000 */
.L_x_2524:
[----:B------:R-:W-:Y:S05]  /*cd10*/  BRA.DIV ~URZ, `(.L_x_2364) ;  /* 0x00013c027f007947 */ /* 0x000fea000b800000 */
[----:B------:R4:W2:Y:S02]  /*cd20*/  SHFL.IDX PT, R0, R13, RZ, 0x181f ;  /* 0x00181fff0d007589 */ /* 0x0008a400000e0000 */
.L_x_2525:
[----:B------:R-:W-:Y:S01]  /*cd30*/  BSSY B0, `(.L_x_2365) ;  /* 0x0000019000007945 */ /* 0x000fe20003800000 */
[----:B------:R-:W-:Y:S05]  /*cd40*/  @!P0 BRA `(.L_x_2366) ;  /* 0x0000017000008947 */ /* 0x000fea0003800000 */
[----:B------:R-:W-:Y:S02]  /*cd50*/  SHF.R.S32.HI R2, RZ, 0x1f, R215 ;  /* 0x0000001fff027819 */ /* 0x000fe400000114d7 */
[C---:B--2---:R-:W-:Y:S02]  /*cd60*/  LEA R16, P0, R215.reuse, R0, 0x1 ;  /* 0x00000000d7107211 */ /* 0x044fe400078008ff */
[C---:B------:R-:W-:Y:S02]  /*cd70*/  IADD3 R22, R215.reuse, 0x40, RZ ;  /* 0x00000040d7167810 */ /* 0x040fe40007ffe0ff */
[----:B---3--:R-:W-:-:S02]  /*cd80*/  LEA.HI.X R17, R215, R4, R2, 0x1, P0 ;  /* 0x00000004d7117211 */ /* 0x008fc400000f0c02 */
[C---:B------:R-:W-:Y:S02]  /*cd90*/  LEA R10, P0, R232.reuse, R0, 0x1 ;  /* 0x00000000e80a7211 */ /* 0x040fe400078008ff */
[C---:B------:R-:W-:Y:S02]  /*cda0*/  IADD3 R20, R215.reuse, 0x80, RZ ;  /* 0x00000080d7147810 */ /* 0x040fe40007ffe0ff */
[C---:B------:R-:W-:Y:S02]  /*cdb0*/  IADD3 R18, R215.reuse, 0xc0, RZ ;  /* 0x000000c0d7127810 */ /* 0x040fe40007ffe0ff */
[----:B------:R-:W-:Y:S02]  /*cdc0*/  ISETP.GE.AND P4, PT, R215, c[0x0][0x1d4], PT ;  /* 0x00007500d7007a0c */ /* 0x000fe40003f86270 */
[----:B------:R-:W-:Y:S02]  /*cdd0*/  LEA.HI.X R11, R232, R4, R244, 0x1, P0 ;  /* 0x00000004e80b7211 */ /* 0x000fe400000f0cf4 */
[----:B------:R-:W-:-:S02]  /*cde0*/  ISETP.GE.AND P3, PT, R22, c[0x0][0x1d4], PT ;  /* 0x0000750016007a0c */ /* 0x000fc40003f66270 */
[C---:B------:R-:W-:Y:S02]  /*cdf0*/  LEA R8, P0, R231.reuse, R0, 0x1 ;  /* 0x00000000e7087211 */ /* 0x040fe400078008ff */
[----:B------:R-:W-:Y:S02]  /*ce00*/  ISETP.GE.AND P2, PT, R20, c[0x0][0x1d4], PT ;  /* 0x0000750014007a0c */ /* 0x000fe40003f46270 */
[----:B------:R-:W-:Y:S02]  /*ce10*/  ISETP.GE.AND P1, PT, R18, c[0x0][0x1d4], PT ;  /* 0x0000750012007a0c */ /* 0x000fe40003f26270 */
[----:B------:R-:W-:Y:S01]  /*ce20*/  LEA.HI.X R9, R231, R4, R243, 0x1, P0 ;  /* 0x00000004e7097211 */ /* 0x000fe200000f0cf3 */
[----:B------:R-:W-:Y:S01]  /*ce30*/  @!PT LDS RZ, [RZ] ;  /* 0x00000000fffff984 */ /* 0x000fe20000000800 */
[----:B------:R-:W-:Y:S01]  /*ce40*/  @!PT LDS RZ, [RZ] ;  /* 0x00000000fffff984 */ /* 0x000fe20000000800 */
[----:B------:R-:W-:Y:S01]  /*ce50*/  @!PT LDS RZ, [RZ] ;  /* 0x00000000fffff984 */ /* 0x000fe20000000800 */
[----:B------:R2:W-:Y:S01]  /*ce60*/  LDGSTS.E.BYPASS.LTC128B.128 [R214+0xa080], [R16.64], !P4 ;  /* 0x0a08000010d67fae */ /* 0x0005e2000e101d4a */
[----:B------:R-:W-:-:S03]  /*ce70*/  LEA R2, P0, R230, R0, 0x1 ;  /* 0x00000000e6027211 */ /* 0x000fc600078008ff */
[----:B------:R2:W-:Y:S01]  /*ce80*/  LDGSTS.E.BYPASS.LTC128B.128 [R214+0xb880], [R10.64], !P3 ;  /* 0x0b8800000ad67fae */ /* 0x0005e2000d901d4a */
[----:B------:R-:W-:-:S03]  /*ce90*/  LEA.HI.X R3, R230, R4, R242, 0x1, P0 ;  /* 0x00000004e6037211 */ /* 0x000fc600000f0cf2 */
[----:B------:R2:W-:Y:S04]  /*cea0*/  LDGSTS.E.BYPASS.LTC128B.128 [R214+0xd080], [R8.64], !P2 ;  /* 0x0d08000008d67fae */ /* 0x0005e8000d101d4a */
[----:B------:R2:W-:Y:S02]  /*ceb0*/  LDGSTS.E.BYPASS.LTC128B.128 [R214+0xe880], [R2.64], !P1 ;  /* 0x0e88000002d67fae */ /* 0x0005e4000c901d4a */
.L_x_2366:
[----:B------:R-:W-:Y:S05]  /*cec0*/  BSYNC B0 ;  /* 0x0000000000007941 */ /* 0x000fea0003800000 */
.L_x_2365:
[----:B------:R-:W-:Y:S05]  /*ced0*/  BRA.DIV ~URZ, `(.L_x_2367) ;  /* 0x00013ab27f007947 */ /* 0x000fea000b800000 */
[----:B---3--:R3:W4:Y:S04]  /*cee0*/  SHFL.IDX PT, R4, R6, 0x1, 0x181f ;  /* 0x00381f0006047f89 */ /* 0x00872800000e0000 */
[----:B--2---:R3:W2:Y:S02]  /*cef0*/  SHFL.IDX PT, R0, R13, 0x1, 0x181f ;  /* 0x00381f000d007f89 */ /* 0x0046a400000e0000 */
.L_x_2526:
[----:B------:R-:W-:-:S13]  /*cf00*/  ISETP.GE.AND P0, PT, R14, 0x21, PT ;  /* 0x000000210e00780c */ /* 0x000fda0003f06270 */
[----:B------:R-:W-:Y:S05]  /*cf10*/  @!P0 BRA `(.L_x_2362) ;  /* 0x0000017000008947 */ /* 0x000fea0003800000 */
[----:B------:R-:W-:Y:S02]  /*cf20*/  SHF.R.S32.HI R2, RZ, 0x1f, R215 ;  /* 0x0000001fff027819 */ /* 0x000fe400000114d7 */
[C---:B--2---:R-:W-:Y:S02]  /*cf30*/  LEA R16, P0, R215.reuse, R0, 0x1 ;  /* 0x00000000d7107211 */ /* 0x044fe400078008ff */
[C---:B------:R-:W-:Y:S02]  /*cf40*/  IADD3 R18, R215.reuse, 0x40, RZ ;  /* 0x00000040d7127810 */ /* 0x040fe40007ffe0ff */
[C---:B----4-:R-:W-:Y:S02]  /*cf50*/  LEA.HI.X R17, R215.reuse, R4, R2, 0x1, P0 ;  /* 0x00000004d7117211 */ /* 0x050fe400000f0c02 */
[----:B------:R-:W-:Y:S02]  /*cf60*/  LEA R10, P0, R232, R0, 0x1 ;  /* 0x00000000e80a7211 */ /* 0x000fe400078008ff */
[----:B---3--:R-:W-:-:S02]  /*cf70*/  IADD3 R13, R215, 0x80, RZ ;  /* 0x00000080d70d7810 */ /* 0x008fc40007ffe0ff */
[C---:B------:R-:W-:Y:S02]  /*cf80*/  IADD3 R6, R215.reuse, 0xc0, RZ ;  /* 0x000000c0d7067810 */ /* 0x040fe40007ffe0ff */
[----:B------:R-:W-:Y:S02]  /*cf90*/  ISETP.GE.AND P4, PT, R215, c[0x0][0x1d4], PT ;  /* 0x00007500d7007a0c */ /* 0x000fe40003f86270 */
[----:B------:R-:W-:Y:S02]  /*cfa0*/  LEA.HI.X R11, R232, R4, R244, 0x1, P0 ;  /* 0x00000004e80b7211 */ /* 0x000fe400000f0cf4 */
[----:B------:R-:W-:Y:S02]  /*cfb0*/  ISETP.GE.AND P3, PT, R18, c[0x0][0x1d4], PT ;  /* 0x0000750012007a0c */ /* 0x000fe40003f66270 */
[----:B------:R-:W-:Y:S02]  /*cfc0*/  LEA R8, P0, R231, R0, 0x1 ;  /* 0x00000000e7087211 */ /* 0x000fe400078008ff */
[----:B------:R-:W-:-:S02]  /*cfd0*/  ISETP.GE.AND P2, PT, R13, c[0x0][0x1d4], PT ;  /* 0x000075000d007a0c */ /* 0x000fc40003f46270 */
        /* <DEDUP_REMOVED lines=11> */
.L_x_2362:
[----:B--2-4-:R-:W-:Y:S05]  /*d090*/  BSYNC B1 ;  /* 0x0000000000017941 */ /* 0x014fea0003800000 */
.L_x_2361:
[----:B---3--:R-:W2:Y:S01]  /*d0a0*/  LDL R9, [R1+0x4] ;  /* 0x0000040001097983 */ /* 0x008ea20000100800 */
[----:B------:R-:W-:Y:S01]  /*d0b0*/  SHF.R.S32.HI R0, RZ, 0x1f, R96 ;  /* 0x0000001fff007819 */ /* 0x000fe20000011460 */
[----:B------:R-:W-:Y:S02]  /*d0c0*/  IMAD.MOV.U32 R11, RZ, RZ, 0x1 ;  /* 0x00000001ff0b7424 */ /* 0x000fe400078e00ff */
[----:B------:R-:W0:Y:S01]  /*d0d0*/  LDGDEPBAR ;  /* 0x00000000000079af */ /* 0x000e220000000000 */
[CC--:B------:R-:W-:Y:S02]  /*d0e0*/  LEA.HI R2, R0.reuse, R96.reuse, RZ, 0x2 ;  /* 0x0000006000027211 */ /* 0x0c0fe400078f10ff */
[----:B------:R-:W-:-:S02]  /*d0f0*/  LEA.HI R0, R0, R96, RZ, 0x5 ;  /* 0x0000006000007211 */ /* 0x000fc400078f28ff */
[----:B------:R-:W-:Y:S02]  /*d100*/  LOP3.LUT R2, R2, 0xfffffffc, RZ, 0xc0, !PT ;  /* 0xfffffffc02027812 */ /* 0x000fe400078ec0ff */
[----:B------:R-:W-:Y:S02]  /*d110*/  LOP3.LUT R3, R0, 0xffffffe0, RZ, 0xc0, !PT ;  /* 0xffffffe000037812 */ /* 0x000fe400078ec0ff */
[----:B------:R-:W-:Y:S01]  /*d120*/  SHF.R.S32.HI R4, RZ, 0x5, R0 ;  /* 0x00000005ff047819 */ /* 0x000fe20000011400 */
[C---:B------:R-:W-:Y:S01]  /*d130*/  IMAD.IADD R2, R96.reuse, 0x1, -R2 ;  /* 0x0000000160027824 */ /* 0x040fe200078e0a02 */
[----:B------:R-:W-:Y:S01]  /*d140*/  SHF.R.S32.HI R6, RZ, 0x1f, R0 ;  /* 0x0000001fff067819 */ /* 0x000fe20000011400 */
[----:B------:R-:W-:Y:S01]  /*d150*/  IMAD.IADD R0, R96, 0x1, -R3 ;  /* 0x0000000160007824 */ /* 0x000fe200078e0a03 */
[----:B------:R-:W-:Y:S02]  /*d160*/  ISETP.NE.AND P0, PT, R11, c[0x0][0x2c4], PT ;  /* 0x0000b1000b007a0c */ /* 0x000fe40003f05270 */
[----:B------:R-:W-:-:S02]  /*d170*/  LEA.HI R6, R6, R4, RZ, 0x3 ;  /* 0x0000000406067211 */ /* 0x000fc400078f18ff */
[----:B------:R-:W-:Y:S02]  /*d180*/  LEA.HI R3, R2, R2, RZ, 0x1 ;  /* 0x0000000202037211 */ /* 0x000fe400078f08ff */
[----:B------:R-:W-:Y:S02]  /*d190*/  LOP3.LUT R8, R6, 0xffffff8, RZ, 0xc0, !PT ;  /* 0x0ffffff806087812 */ /* 0x000fe400078ec0ff */
[----:B------:R-:W-:Y:S02]  /*d1a0*/  SHF.R.S32.HI R10, RZ, 0x1f, R0 ;  /* 0x0000001fff0a7819 */ /* 0x000fe40000011400 */
[----:B------:R-:W-:Y:S01]  /*d1b0*/  LOP3.LUT R6, R3, 0x1ffffffe, RZ, 0xc0, !PT ;  /* 0x1ffffffe03067812 */ /* 0x000fe200078ec0ff */
[----:B------:R-:W-:Y:S01]  /*d1c0*/  IMAD.IADD R4, R4, 0x1, -R8 ;  /* 0x0000000104047824 */ /* 0x000fe200078e0a08 */
[----:B------:R-:W-:Y:S02]  /*d1d0*/  LEA.HI R3, R10, R0, RZ, 0x2 ;  /* 0x000000000a037211 */ /* 0x000fe400078f10ff */
[----:B------:R-:W-:Y:S01]  /*d1e0*/  LOP3.LUT R8, RZ, c[0x0][0x324], RZ, 0x33, !PT ;  /* 0x0000c900ff087a12 */ /* 0x000fe200078e33ff */
[----:B------:R-:W-:Y:S01]  /*d1f0*/  IMAD.SHL.U32 R13, R4, 0x10, RZ ;  /* 0x00000010040d7824 */ /* 0x000fe200078e00ff */
[----:B------:R-:W-:Y:S01]  /*d200*/  SHF.R.S32.HI R14, RZ, 0x2, R3 ;  /* 0x00000002ff0e7819 */ /* 0x000fe20000011403 */
[----:B------:R-:W-:Y:S01]  /*d210*/  IMAD.IADD R2, R2, 0x1, -R6 ;  /* 0x0000000102027824 */ /* 0x000fe200078e0a06 */
[----:B------:R-:W-:-:S02]  /*d220*/  LOP3.LUT R3, R3, 0x7ffffffc, RZ, 0xc0, !PT ;  /* 0x7ffffffc03037812 */ /* 0x000fc400078ec0ff */
[----:B------:R-:W-:Y:S01]  /*d230*/  STL [R1+0x7c], R13 ;  /* 0x00007c0d01007387 */ /* 0x000fe20000100800 */
[----:B------:R-:W-:Y:S02]  /*d240*/  IMAD.SHL.U32 R6, R2, 0x8, RZ ;  /* 0x0000000802067824 */ /* 0x000fe400078e00ff */
[----:B------:R-:W-:Y:S01]  /*d250*/  IMAD.IADD R2, R0, 0x1, -R3 ;  /* 0x0000000100027824 */ /* 0x000fe200078e0a03 */
[----:B------:R-:W-:Y:S01]  /*d260*/  STL [R1+0x80], R14 ;  /* 0x0000800e01007387 */ /* 0x000fe20000100800 */
[C---:B------:R-:W-:Y:S02]  /*d270*/  IMAD.IADD R0, R97.reuse, 0x1, R5 ;  /* 0x0000000161007824 */ /* 0x040fe400078e0205 */
[----:B------:R-:W-:Y:S01]  /*d280*/  IMAD.SHL.U32 R246, R2, 0x2, RZ ;  /* 0x0000000202f67824 */ /* 0x000fe200078e00ff */
[----:B------:R3:W-:Y:S03]  /*d290*/  STL [R1+0x78], R6 ;  /* 0x0000780601007387 */ /* 0x0007e60000100800 */
[----:B------:R-:W-:Y:S01]  /*d2a0*/  IMAD.IADD R10, R97, 0x1, -R246 ;  /* 0x00000001610a7824 */ /* 0x000fe200078e0af6 */
[----:B------:R-:W-:-:S05]  /*d2b0*/  IADD3 R2, -R246, 0x1, R0 ;  /* 0x00000001f6027810 */ /* 0x000fca0007ffe100 */
[----:B------:R-:W-:-:S04]  /*d2c0*/  IMAD.IADD R2, R2, 0x1, -R240 ;  /* 0x0000000102027824 */ /* 0x000fc800078e0af0 */
[----:B------:R-:W-:Y:S02]  /*d2d0*/  IMAD.IADD R8, R2, 0x1, R8 ;  /* 0x0000000102087824 */ /* 0x000fe400078e0208 */
[----:B--2---:R-:W-:Y:S02]  /*d2e0*/  IMAD R4, R9, 0x80, R14 ;  /* 0x0000008009047824 */ /* 0x004fe400078e020e */
[----:B------:R-:W-:-:S03]  /*d2f0*/  IMAD.IADD R9, R0, 0x1, -R246 ;  /* 0x0000000100097824 */ /* 0x000fc600078e0af6 */
[----:B------:R-:W-:Y:S02]  /*d300*/  IADD3 R4, R6, R4, R13 ;  /* 0x0000000406047210 */ /* 0x000fe40007ffe00d */
[----:B---3--:R-:W-:-:S03]  /*d310*/  IADD3 R6, R2, c[0x0][0x328], RZ ;  /* 0x0000ca0002067a10 */ /* 0x008fc60007ffe0ff */
[----:B------:R-:W-:-:S05]  /*d320*/  @P0 IMAD.HI.U32 R3, R4, c[0x0][0x2c8], RZ ;  /* 0x0000b20004030a27 */ /* 0x000fca00078e00ff */
[----:B------:R-:W-:Y:S01]  /*d330*/  @P0 SHF.R.U32.HI R4, RZ, c[0x0][0x2cc], R3 ;  /* 0x0000b300ff040a19 */ /* 0x000fe20000011603 */
[----:B------:R-:W-:Y:S05]  /*d340*/  BRA.DIV ~URZ, `(.L_x_2368) ;  /* 0x000137127f007947 */ /* 0x000fea000b800000 */
[----:B------:R2:W3:Y:S02]  /*d350*/  SHFL.IDX PT, R3, R4, RZ, 0x1c1f ;  /* 0x001c1fff04037589 */ /* 0x0004e400000e0000 */
.L_x_2527:
[----:B------:R-:W-:Y:S01]  /*d360*/  IMAD.MOV.U32 R13, RZ, RZ, 0x1 ;  /* 0x00000001ff0d7424 */ /* 0x000fe200078e00ff */
[----:B------:R-:W-:Y:S01]  /*d370*/  LOP3.LUT R213, R213, 0xffffefff, RZ, 0xc0, !PT ;  /* 0xffffefffd5d57812 */ /* 0x000fe200078ec0ff */
[--C-:B---3--:R-:W-:Y:S02]  /*d380*/  IMAD.IADD R2, R6, 0x1, R3.reuse ;  /* 0x0000000106027824 */ /* 0x108fe400078e0203 */
[----:B------:R-:W-:Y:S01]  /*d390*/  IMAD.IADD R0, R8, 0x1, R3 ;  /* 0x0000000108007824 */ /* 0x000fe200078e0203 */
[----:B------:R-:W-:Y:S02]  /*d3a0*/  ISETP.LE.AND P0, PT, R13, c[0x0][0x32c], PT ;  /* 0x0000cb000d007a0c */ /* 0x000fe40003f03270 */
[----:B------:R-:W-:-:S11]  /*d3b0*/  IMNMX R2, R9, R2, PT ;  /* 0x0000000209027217 */ /* 0x000fd60003800200 */
[----:B------:R-:W-:Y:S01]  /*d3c0*/  @P0 LOP3.LUT R213, R213, 0x1000, RZ, 0xfc, !PT ;  /* 0x00001000d5d50812 */ /* 0x000fe200078efcff */
[----:B------:R-:W-:Y:S05]  /*d3d0*/  @!P0 BRA `(.L_x_2369) ;  /* 0x0000012000008947 */ /* 0x000fea0003800000 */
[----:B------:R-:W-:Y:S01]  /*d3e0*/  IADD3 R3, -R240, R5, R3 ;  /* 0x00000005f0037210 */ /* 0x000fe20007ffe103 */
[----:B------:R-:W-:Y:S03]  /*d3f0*/  BSSY B0, `(.L_x_2370) ;  /* 0x000000c000007945 */ /* 0x000fe60003800000 */
[----:B------:R-:W-:-:S13]  /*d400*/  ISETP.GT.AND P0, PT, R3, -0x1, PT ;  /* 0xffffffff0300780c */ /* 0x000fda0003f04270 */
[----:B------:R-:W-:Y:S05]  /*d410*/  @P0 BRA `(.L_x_2371) ;  /* 0x0000006000000947 */ /* 0x000fea0003800000 */
[----:B------:R-:W-:Y:S02]  /*d420*/  ISETP.NE.AND P0, PT, R13, c[0x0][0x32c], PT ;  /* 0x0000cb000d007a0c */ /* 0x000fe40003f05270 */
[----:B------:R-:W-:-:S11]  /*d430*/  LOP3.LUT R3, RZ, R3, RZ, 0x33, !PT ;  /* 0x00000003ff037212 */ /* 0x000fd600078e33ff */
[----:B------:R-:W-:-:S05]  /*d440*/  @P0 IMAD.HI.U32 R11, R3, c[0x0][0x330], RZ ;  /* 0x0000cc00030b0a27 */ /* 0x000fca00078e00ff */
[----:B------:R-:W-:-:S04]  /*d450*/  @P0 SHF.R.U32.HI R3, RZ, c[0x0][0x334], R11 ;  /* 0x0000cd00ff030a19 */ /* 0x000fc8000001160b */
[----:B------:R-:W-:Y:S01]  /*d460*/  LOP3.LUT R3, RZ, R3, RZ, 0x33, !PT ;  /* 0x00000003ff037212 */ /* 0x000fe200078e33ff */
[----:B------:R-:W-:Y:S05]  /*d470*/  BRA `(.L_x_2372) ;  /* 0x0000003000007947 */ /* 0x000fea0003800000 */
.L_x_2371:
[----:B------:R-:W-:-:S13]  /*d480*/  ISETP.NE.AND P0, PT, R13, c[0x0][0x32c], PT ;  /* 0x0000cb000d007a0c */ /* 0x000fda0003f05270 */
[----:B------:R-:W-:-:S05]  /*d490*/  @P0 IMAD.HI.U32 R11, R3, c[0x0][0x330], RZ ;  /* 0x0000cc00030b0a27 */ /* 0x000fca00078e00ff */
[----:B------:R-:W-:Y:S02]  /*d4a0*/  @P0 SHF.R.U32.HI R3, RZ, c[0x0][0x334], R11 ;  /* 0x0000cd00ff030a19 */ /* 0x000fe4000001160b */
.L_x_2372:
[----:B------:R-:W-:Y:S05]  /*d4b0*/  BSYNC B0 ;  /* 0x0000000000007941 */ /* 0x000fea0003800000 */
.L_x_2370:
[----:B------:R-:W-:-:S05]  /*d4c0*/  IMAD R3, R3, c[0x0][0x32c], R10 ;  /* 0x0000cb0003037a24 */ /* 0x000fca00078e020a */
[----:B------:R-:W-:Y:S02]  /*d4d0*/  IADD3 R11, R3, c[0x0][0x32c], RZ ;  /* 0x0000cb00030b7a10 */ /* 0x000fe40007ffe0ff */
[----:B------:R-:W-:Y:S02]  /*d4e0*/  IMNMX R0, R0, R3, !PT ;  /* 0x0000000300007217 */ /* 0x000fe40007800200 */
[----:B------:R-:W-:Y:S02]  /*d4f0*/  IMNMX R2, R2, R11, PT ;  /* 0x0000000b02027217 */ /* 0x000fe40003800200 */
.L_x_2369:
[----:B------:R-:W-:Y:S02]  /*d500*/  ISETP.GE.AND P0, PT, R97, 0x2, PT ;  /* 0x000000026100780c */ /* 0x000fe40003f06270 */
[----:B------:R-:W-:Y:S02]  /*d510*/  LOP3.LUT R213, R213, 0xfffffff7, RZ, 0xc0, !PT ;  /* 0xfffffff7d5d57812 */ /* 0x000fe400078ec0ff */
[C---:B------:R-:W-:Y:S02]  /*d520*/  ISETP.GE.AND P1, PT, R97.reuse, 0x9, PT ;  /* 0x000000096100780c */ /* 0x040fe40003f26270 */
[----:B------:R-:W-:-:S02]  /*d530*/  ISETP.GE.AND P6, PT, R97, 0x12, PT ;  /* 0x000000126100780c */ /* 0x000fc40003fc6270 */
[C---:B------:R-:W-:Y:S02]  /*d540*/  ISETP.GE.AND P5, PT, R97.reuse, 0x19, PT ;  /* 0x000000196100780c */ /* 0x040fe40003fa6270 */
[C---:B------:R-:W-:Y:S02]  /*d550*/  ISETP.GE.AND P4, PT, R97.reuse, 0x1a, PT ;  /* 0x0000001a6100780c */ /* 0x040fe40003f86270 */
[----:B------:R-:W-:Y:S02]  /*d560*/  ISETP.GE.AND P3, PT, R97, 0x21, PT ;  /* 0x000000216100780c */ /* 0x000fe40003f66270 */
[----:B------:R-:W-:Y:S02]  /*d570*/  @P0 LOP3.LUT R213, R213, 0x8, RZ, 0xfc, !PT ;  /* 0x00000008d5d50812 */ /* 0x000fe400078efcff */
[----:B------:R-:W-:Y:S02]  /*d580*/  ISETP.GT.AND P0, PT, R0, 0x1, !P0 ;  /* 0x000000010000780c */ /* 0x000fe40004704270 */
[----:B------:R-:W-:-:S02]  /*d590*/  LOP3.LUT R213, R213, 0xfffffffb, RZ, 0xc0, !PT ;  /* 0xfffffffbd5d57812 */ /* 0x000fc400078ec0ff */
[----:B------:R-:W-:Y:S02]  /*d5a0*/  ISETP.LT.OR P0, PT, R2, 0x2, P0 ;  /* 0x000000020200780c */ /* 0x000fe40000701670 */
[----:B------:R-:W-:Y:S02]  /*d5b0*/  @P1 LOP3.LUT R213, R213, 0x4, RZ, 0xfc, !PT ;  /* 0x00000004d5d51812 */ /* 0x000fe400078efcff */
[----:B------:R-:W-:Y:S02]  /*d5c0*/  FSEL R20, R57, -INF , !P0 ;  /* 0xff80000039147808 */ /* 0x000fe40004000000 */
[----:B------:R-:W-:Y:S02]  /*d5d0*/  ISETP.GT.AND P0, PT, R0, 0x8, !P1 ;  /* 0x000000080000780c */ /* 0x000fe40004f04270 */
[----:B------:R-:W-:Y:S02]  /*d5e0*/  ISETP.GE.AND P1, PT, R97, 0xa, PT ;  /* 0x0000000a6100780c */ /* 0x000fe40003f26270 */
[----:B------:R-:W-:-:S02]  /*d5f0*/  ISETP.LT.OR P0, PT, R2, 0x9, P0 ;  /* 0x000000090200780c */ /* 0x000fc40000701670 */
[----:B------:R-:W-:Y:S02]  /*d600*/  LOP3.LUT R213, R213, 0xfffffffd, RZ, 0xc0, !PT ;  /* 0xfffffffdd5d57812 */ /* 0x000fe400078ec0ff */
[----:B-1----:R-:W-:Y:S02]  /*d610*/  FSEL R22, R52, -INF , !P0 ;  /* 0xff80000034167808 */ /* 0x002fe40004000000 */
[----:B------:R-:W-:Y:S02]  /*d620*/  ISETP.GT.AND P0, PT, R0, 0x9, !P1 ;  /* 0x000000090000780c */ /* 0x000fe40004f04270 */
[----:B------:R-:W-:Y:S02]  /*d630*/  ISETP.GE.AND P2, PT, R97, 0x22, PT ;  /* 0x000000226100780c */ /* 0x000fe40003f46270 */
[----:B------:R-:W-:Y:S02]  /*d640*/  ISETP.LT.OR P0, PT, R2, 0xa, P0 ;  /* 0x0000000a0200780c */ /* 0x000fe40000701670 */
[----:B------:R-:W-:-:S02]  /*d650*/  @P1 LOP3.LUT R213, R213, 0x2, RZ, 0xfc, !PT ;  /* 0x00000002d5d51812 */ /* 0x000fc400078efcff */
[----:B------:R-:W-:Y:S02]  /*d660*/  ISETP.GE.AND P1, PT, R97, 0x11, PT ;  /* 0x000000116100780c */ /* 0x000fe40003f26270 */
[----:B------:R-:W-:Y:S02]  /*d670*/  FSEL R23, R45, -INF , !P0 ;  /* 0xff8000002d177808 */ /* 0x000fe40004000000 */
[----:B------:R-:W-:Y:S02]  /*d680*/  ISETP.GT.AND P0, PT, R0, 0x10, !P1 ;  /* 0x000000100000780c */ /* 0x000fe40004f04270 */
[----:B------:R-:W-:Y:S02]  /*d690*/  LOP3.LUT R213, R213, 0xfffffffe, RZ, 0xc0, !PT ;  /* 0xfffffffed5d57812 */ /* 0x000fe400078ec0ff */
        /* <DEDUP_REMOVED lines=31> */
[----:B------:R-:W-:-:S04]  /*d890*/  ISETP.GT.AND P0, PT, R0, 0x29, !P0 ;  /* 0x000000290000780c */ /* 0x000fc80004704270 */
[----:B------:R-:W-:-:S04]  /*d8a0*/  ISETP.LT.OR P0, PT, R2, 0x2a, P0 ;  /* 0x0000002a0200780c */ /* 0x000fc80000701670 */
[----:B------:R-:W-:Y:S01]  /*d8b0*/  FSEL R32, R32, -INF , !P0 ;  /* 0xff80000020207808 */ /* 0x000fe20004000000 */
[----:B------:R-:W-:Y:S06]  /*d8c0*/  BRA.DIV ~URZ, `(.L_x_2373) ;  /* 0x000132027f007947 */ /* 0x000fec000b800000 */
[----:B------:R1:W3:Y:S02]  /*d8d0*/  SHFL.IDX PT, R3, R4, 0x1, 0x1c1f ;  /* 0x003c1f0004037f89 */ /* 0x0002e400000e0000 */
.L_x_2528:
[----:B------:R-:W-:Y:S01]  /*d8e0*/  ISETP.LE.AND P0, PT, R13, c[0x0][0x32c], PT ;  /* 0x0000cb000d007a0c */ /* 0x000fe20003f03270 */
[--C-:B---3--:R-:W-:Y:S02]  /*d8f0*/  IMAD.IADD R2, R6, 0x1, R3.reuse ;  /* 0x0000000106027824 */ /* 0x108fe400078e0203 */
[----:B------:R-:W-:-:S03]  /*d900*/  IMAD.IADD R0, R8, 0x1, R3 ;  /* 0x0000000108007824 */ /* 0x000fc600078e0203 */
[----:B------:R-:W-:-:S07]  /*d910*/  IMNMX R2, R9, R2, PT ;  /* 0x0000000209027217 */ /* 0x000fce0003800200 */
        /* <DEDUP_REMOVED lines=12> */
.L_x_2376:
[----:B-12---:R-:W-:-:S04]  /*d9e0*/  MOV R4, 0x1 ;  /* 0x0000000100047802 */ /* 0x006fc80000000f00 */
[----:B------:R-:W-:-:S13]  /*d9f0*/  ISETP.NE.AND P0, PT, R4, c[0x0][0x32c], PT ;  /* 0x0000cb0004007a0c */ /* 0x000fda0003f05270 */
[----:B------:R-:W-:-:S05]  /*da00*/  @P0 IMAD.HI.U32 R4, R3, c[0x0][0x330], RZ ;  /* 0x0000cc0003040a27 */ /* 0x000fca00078e00ff */
[----:B------:R-:W-:Y:S02]  /*da10*/  @P0 SHF.R.U32.HI R3, RZ, c[0x0][0x334], R4 ;  /* 0x0000cd00ff030a19 */ /* 0x000fe40000011604 */
.L_x_2377:
[----:B------:R-:W-:Y:S05]  /*da20*/  BSYNC B0 ;  /* 0x0000000000007941 */ /* 0x000fea0003800000 */
.L_x_2375:
[----:B------:R-:W-:-:S05]  /*da30*/  IMAD R3, R3, c[0x0][0x32c], R10 ;  /* 0x0000cb0003037a24 */ /* 0x000fca00078e020a */
[----:B------:R-:W-:Y:S02]  /*da40*/  IADD3 R4, R3, c[0x0][0x32c], RZ ;  /* 0x0000cb0003047a10 */ /* 0x000fe40007ffe0ff */
[----:B------:R-:W-:Y:S02]  /*da50*/  IMNMX R0, R0, R3, !PT ;  /* 0x0000000300007217 */ /* 0x000fe40007800200 */
[----:B------:R-:W-:Y:S02]  /*da60*/  IMNMX R2, R2, R4, PT ;  /* 0x0000000402027217 */ /* 0x000fe40003800200 */
.L_x_2374:
[----:B------:R-:W-:Y:S02]  /*da70*/  LOP3.LUT P0, RZ, R213, 0x8, RZ, 0xc0, !PT ;  /* 0x00000008d5ff7812 */ /* 0x000fe4000780c0ff */
[----:B------:R-:W-:Y:S02]  /*da80*/  FMNMX.FTZ R13, R18, R20, !PT ;  /* 0x00000014120d7209 */ /* 0x000fe40007810000 */
[----:B------:R-:W-:Y:S02]  /*da90*/  ISETP.GT.AND P0, PT, R0, 0x1, !P0 ;  /* 0x000000010000780c */ /* 0x000fe40004704270 */
[----:B------:R-:W-:-:S02]  /*daa0*/  FMNMX.FTZ R13, R22, R13, !PT ;  /* 0x0000000d160d7209 */ /* 0x000fc40007810000 */
[----:B------:R-:W-:Y:S02]  /*dab0*/  ISETP.LT.OR P0, PT, R2, 0x2, P0 ;  /* 0x000000020200780c */ /* 0x000fe40000701670 */
[----:B------:R-:W-:Y:S02]  /*dac0*/  FMNMX.FTZ R13, R23, R13, !PT ;  /* 0x0000000d170d7209 */ /* 0x000fe40007810000 */
[----:B------:R-:W-:Y:S02]  /*dad0*/  FSEL R8, R59, -INF , !P0 ;  /* 0xff8000003b087808 */ /* 0x000fe40004000000 */
[----:B------:R-:W-:Y:S02]  /*dae0*/  LOP3.LUT P0, RZ, R213, 0x4, RZ, 0xc0, !PT ;  /* 0x00000004d5ff7812 */ /* 0x000fe4000780c0ff */
[----:B------:R-:W-:Y:S02]  /*daf0*/  FMNMX.FTZ R13, R25, R13, !PT ;  /* 0x0000000d190d7209 */ /* 0x000fe40007810000 */
[----:B------:R-:W-:-:S02]  /*db00*/  ISETP.GT.AND P0, PT, R0, 0x8, !P0 ;  /* 0x000000080000780c */ /* 0x000fc40004704270 */
[----:B------:R-:W-:Y:S02]  /*db10*/  FMNMX.FTZ R13, R26, R13, !PT ;  /* 0x0000000d1a0d7209 */ /* 0x000fe40007810000 */
[----:B------:R-:W-:Y:S02]  /*db20*/  ISETP.LT.OR P0, PT, R2, 0x9, P0 ;  /* 0x000000090200780c */ /* 0x000fe40000701670 */
[----:B------:R-:W-:Y:S02]  /*db30*/  FMNMX.FTZ R13, R27, R13, !PT ;  /* 0x0000000d1b0d7209 */ /* 0x000fe40007810000 */
[----:B------:R-:W-:Y:S02]  /*db40*/  FSEL R9, R46, -INF , !P0 ;  /* 0xff8000002e097808 */ /* 0x000fe40004000000 */
[----:B------:R-:W-:Y:S02]  /*db50*/  LOP3.LUT P0, RZ, R213, 0x2, RZ, 0xc0, !PT ;  /* 0x00000002d5ff7812 */ /* 0x000fe4000780c0ff */
[----:B------:R-:W-:-:S02]  /*db60*/  FMNMX.FTZ R13, R28, R13, !PT ;  /* 0x0000000d1c0d7209 */ /* 0x000fc40007810000 */
[----:B------:R-:W-:Y:S02]  /*db70*/  ISETP.GT.AND P0, PT, R0, 0x9, !P0 ;  /* 0x000000090000780c */ /* 0x000fe40004704270 */
[----:B------:R-:W-:Y:S02]  /*db80*/  FMNMX.FTZ R13, R29, R13, !PT ;  /* 0x0000000d1d0d7209 */ /* 0x000fe40007810000 */
[----:B------:R-:W-:Y:S02]  /*db90*/  ISETP.LT.OR P0, PT, R2, 0xa, P0 ;  /* 0x0000000a0200780c */ /* 0x000fe40000701670 */
[----:B------:R-:W-:Y:S02]  /*dba0*/  FMNMX.FTZ R13, R31, R13, !PT ;  /* 0x0000000d1f0d7209 */ /* 0x000fe40007810000 */
[----:B------:R-:W-:Y:S02]  /*dbb0*/  FSEL R11, R47, -INF , !P0 ;  /* 0xff8000002f0b7808 */ /* 0x000fe40004000000 */
[----:B------:R-:W-:-:S02]  /*dbc0*/  LOP3.LUT P0, RZ, R213, 0x1, RZ, 0xc0, !PT ;  /* 0x00000001d5ff7812 */ /* 0x000fc4000780c0ff */
[----:B------:R-:W-:Y:S02]  /*dbd0*/  FMNMX.FTZ R13, R33, R13, !PT ;  /* 0x0000000d210d7209 */ /* 0x000fe40007810000 */
[----:B------:R-:W-:Y:S02]  /*dbe0*/  ISETP.GT.AND P0, PT, R0, 0x10, !P0 ;  /* 0x000000100000780c */ /* 0x000fe40004704270 */
[----:B------:R-:W-:Y:S02]  /*dbf0*/  FMNMX.FTZ R13, R32, R13, !PT ;  /* 0x0000000d200d7209 */ /* 0x000fe40007810000 */
        /* <DEDUP_REMOVED lines=19> */
[----:B------:R-:W-:-:S04]  /*dd30*/  ISETP.GT.AND P0, PT, R0, RZ, !P1 ;  /* 0x000000ff0000720c */ /* 0x000fc80004f04270 */
[----:B------:R-:W-:-:S04]  /*dd40*/  ISETP.LT.OR P0, PT, R2, 0x1, P0 ;  /* 0x000000010200780c */ /* 0x000fc80000701670 */
[----:B-12---:R-:W-:Y:S02]  /*dd50*/  FSEL R4, R58, -INF , !P0 ;  /* 0xff8000003a047808 */ /* 0x006fe40004000000 */
[----:B------:R-:W-:Y:S02]  /*dd60*/  ISETP.GT.AND P0, PT, R0, 0x28, !P5 ;  /* 0x000000280000780c */ /* 0x000fe40006f04270 */
[----:B------:R-:W-:Y:S02]  /*dd70*/  FMNMX.FTZ R6, R4, R8, !PT ;  /* 0x0000000804067209 */ /* 0x000fe40007810000 */
[----:B------:R-:W-:Y:S02]  /*dd80*/  ISETP.LT.OR P0, PT, R2, 0x29, P0 ;  /* 0x000000290200780c */ /* 0x000fe40000701670 */
[----:B------:R-:W-:Y:S02]  /*dd90*/  FMNMX.FTZ R6, R9, R6, !PT ;  /* 0x0000000609067209 */ /* 0x000fe40007810000 */
[----:B------:R-:W-:-:S02]  /*dda0*/  FSEL R30, R30, -INF , !P0 ;  /* 0xff8000001e1e7808 */ /* 0x000fc40004000000 */
[----:B------:R-:W-:Y:S02]  /*ddb0*/  FMNMX.FTZ R6, R11, R6, !PT ;  /* 0x000000060b067209 */ /* 0x000fe40007810000 */
[----:B------:R-:W-:Y:S02]  /*ddc0*/  ISETP.GT.AND P0, PT, R0, 0x29, !P6 ;  /* 0x000000290000780c */ /* 0x000fe40007704270 */
[----:B------:R-:W-:Y:S02]  /*ddd0*/  FMNMX.FTZ R6, R14, R6, !PT ;  /* 0x000000060e067209 */ /* 0x000fe40007810000 */
[----:B------:R-:W-:Y:S02]  /*dde0*/  ISETP.LT.OR P0, PT, R2, 0x2a, P0 ;  /* 0x0000002a0200780c */ /* 0x000fe40000701670 */
[----:B------:R-:W-:Y:S02]  /*ddf0*/  FMNMX.FTZ R6, R16, R6, !PT ;  /* 0x0000000610067209 */ /* 0x000fe40007810000 */
[----:B------:R-:W-:-:S02]  /*de00*/  FSEL R10, R35, -INF , !P0 ;  /* 0xff800000230a7808 */ /* 0x000fc40004000000 */
[----:B------:R-:W-:-:S04]  /*de10*/  FMNMX.FTZ R6, R17, R6, !PT ;  /* 0x0000000611067209 */ /* 0x000fc80007810000 */
[----:B------:R-:W-:-:S04]  /*de20*/  FMNMX.FTZ R6, R19, R6, !PT ;  /* 0x0000000613067209 */ /* 0x000fc80007810000 */
[----:B------:R-:W-:-:S04]  /*de30*/  FMNMX.FTZ R6, R21, R6, !PT ;  /* 0x0000000615067209 */ /* 0x000fc80007810000 */
[----:B------:R-:W-:-:S04]  /*de40*/  FMNMX.FTZ R6, R24, R6, !PT ;  /* 0x0000000618067209 */ /* 0x000fc80007810000 */
[----:B------:R-:W-:-:S04]  /*de50*/  FMNMX.FTZ R6, R30, R6, !PT ;  /* 0x000000061e067209 */ /* 0x000fc80007810000 */
[----:B------:R-:W-:Y:S01]  /*de60*/  FMNMX.FTZ R6, R10, R6, !PT ;  /* 0x000000060a067209 */ /* 0x000fe20007810000 */
[----:B------:R-:W-:Y:S05]  /*de70*/  BRA.DIV ~URZ, `(.L_x_2378) ;  /* 0x00012cc27f007947 */ /* 0x000fea000b800000 */
[----:B------:R1:W2:Y:S02]  /*de80*/  SHFL.BFLY PT, R184, R13, 0x2, 0x1f ;  /* 0x0c401f000db87f89 */ /* 0x0002a400000e0000 */
.L_x_2529:
[----:B-12---:R-:W-:Y:S01]  /*de90*/  FMNMX.FTZ R13, R13, R184, !PT ;  /* 0x000000b80d0d7209 */ /* 0x006fe20007810000 */
[----:B------:R-:W-:Y:S05]  /*dea0*/  BRA.DIV ~URZ, `(.L_x_2379) ;  /* 0x00012ce27f007947 */ /* 0x000fea000b800000 */
[----:B------:R-:W1:Y:S04]  /*deb0*/  SHFL.BFLY PT, R0, R6, 0x2, 0x1f ;  /* 0x0c401f0006007f89 */ /* 0x000e6800000e0000 */
[----:B------:R-:W2:Y:S01]  /*dec0*/  SHFL.BFLY PT, R2, R13, 0x1, 0x1f ;  /* 0x0c201f000d027f89 */ /* 0x000ea200000e0000 */
[----:B-1----:R-:W-:Y:S02]  /*ded0*/  FMNMX.FTZ R6, R6, R0, !PT ;  /* 0x0000000006067209 */ /* 0x002fe40007810000 */
[----:B--2---:R-:W-:-:S03]  /*dee0*/  FMNMX.FTZ R13, R13, R2, !PT ;  /* 0x000000020d0d7209 */ /* 0x004fc60007810000 */
[----:B------:R1:W2:Y:S04]  /*def0*/  SHFL.BFLY PT, R184, R6, 0x1, 0x1f ;  /* 0x0c201f0006b87f89 */ /* 0x0002a800000e0000 */
.L_x_2530:
[C---:B------:R-:W-:Y:S01]  /*df00*/  FMUL.FTZ R0, R13.reuse, c[0x0][0x2d0] ;  /* 0x0000b4000d007a20 */ /* 0x040fe20000410000 */
[----:B------:R-:W-:Y:S01]  /*df10*/  FSETP.NEU.FTZ.AND P0, PT, R13, -INF , PT ;  /* 0xff8000000d00780b */ /* 0x000fe20003f1d000 */
[----:B------:R-:W-:Y:S01]  /*df20*/  WARPSYNC 0xffffffff ;  /* 0xffffffff00007948 */ /* 0x000fe20003800000 */
[----:B-12---:R-:W-:Y:S02]  /*df30*/  FMNMX.FTZ R6, R184, R6, !PT ;  /* 0x00000006b8067209 */ /* 0x006fe40007810000 */
[----:B------:R-:W-:Y:S02]  /*df40*/  FSEL R0, R0, RZ, P0 ;  /* 0x000000ff00007208 */ /* 0x000fe40000000000 */
[C---:B------:R-:W-:Y:S01]  /*df50*/  FSETP.NEU.FTZ.AND P0, PT, R6.reuse, -INF , PT ;  /* 0xff8000000600780b */ /* 0x040fe20003f1d000 */
[----:B------:R-:W-:Y:S02]  /*df60*/  FMUL.FTZ R3, R6, c[0x0][0x2d0] ;  /* 0x0000b40006037a20 */ /* 0x000fe40000410000 */
[----:B------:R-:W-:-:S04]  /*df70*/  FFMA.FTZ R2, R18, c[0x0][0x2d0], -R0 ;  /* 0x0000b40012027a23 */ /* 0x000fc80000010800 */
[----:B------:R1:W-:Y:S02]  /*df80*/  MUFU.EX2 R40, R2 ;  /* 0x0000000200287308 */ /* 0x0003e40000000800 */
[----:B-1----:R-:W-:-:S06]  /*df90*/  FFMA.FTZ R2, R20, c[0x0][0x2d0], -R0 ;  /* 0x0000b40014027a23 */ /* 0x002fcc0000010800 */
[----:B------:R1:W2:Y:S02]  /*dfa0*/  MUFU.EX2 R38, R2 ;  /* 0x0000000200267308 */ /* 0x0002a40000000800 */
[----:B-1----:R-:W-:-:S06]  /*dfb0*/  FFMA.FTZ R2, R22, c[0x0][0x2d0], -R0 ;  /* 0x0000b40016027a23 */ /* 0x002fcc0000010800 */
[----:B------:R1:W3:Y:S02]  /*dfc0*/  MUFU.EX2 R39, R2 ;  /* 0x0000000200277308 */ /* 0x0002e40000000800 */
[----:B-1----:R-:W-:-:S06]  /*dfd0*/  FFMA.FTZ R2, R23, c[0x0][0x2d0], -R0 ;  /* 0x0000b40017027a23 */ /* 0x002fcc0000010800 */
[----:B------:R1:W4:Y:S02]  /*dfe0*/  MUFU.EX2 R18, R2 ;  /* 0x0000000200127308 */ /* 0x0003240000000800 */
[----:B-1----:R-:W-:-:S06]  /*dff0*/  FFMA.FTZ R2, R25, c[0x0][0x2d0], -R0 ;  /* 0x0000b40019027a23 */ /* 0x002fcc0000010800 */
[----:B------:R1:W5:Y:S02]  /*e000*/  MUFU.EX2 R37, R2 ;  /* 0x0000000200257308 */ /* 0x0003640000000800 */
[----:B-1----:R-:W-:-:S06]  /*e010*/  FFMA.FTZ R2, R26, c[0x0][0x2d0], -R0 ;  /* 0x0000b4001a027a23 */ /* 0x002fcc0000010800 */
[----:B------:R1:W1:Y:S02]  /*e020*/  MUFU.EX2 R35, R2 ;  /* 0x0000000200237308 */ /* 0x0002640000000800 */
[----:B-1----:R-:W-:-:S06]  /*e030*/  FFMA.FTZ R2, R27, c[0x0][0x2d0], -R0 ;  /* 0x0000b4001b027a23 */ /* 0x002fcc0000010800 */
[----:B------:R1:W-:Y:S02]  /*e040*/  MUFU.EX2 R36, R2 ;  /* 0x0000000200247308 */ /* 0x0003e40000000800 */
        /* <DEDUP_REMOVED lines=8> */
[----:B-1----:R-:W-:Y:S01]  /*e0d0*/  FFMA.FTZ R2, R32, c[0x0][0x2d0], -R0 ;  /* 0x0000b40020027a23 */ /* 0x002fe20000010800 */
[----:B------:R-:W-:Y:S01]  /*e0e0*/  FSEL R0, R3, RZ, P0 ;  /* 0x000000ff03007208 */ /* 0x000fe20000000000 */
[----:B--2---:R-:W-:-:S04]  /*e0f0*/  FADD.FTZ R3, R40, R38 ;  /* 0x0000002628037221 */ /* 0x004fc80000010000 */
[----:B------:R1:W-:Y:S01]  /*e100*/  MUFU.EX2 R138, R2 ;  /* 0x00000002008a7308 */ /* 0x0003e20000000800 */
[----:B---3--:R-:W-:-:S04]  /*e110*/  FADD.FTZ R3, R39, R3 ;  /* 0x0000000327037221 */ /* 0x008fc80000010000 */
[C---:B----4-:R-:W-:Y:S01]  /*e120*/  FADD.FTZ R3, R18.reuse, R3 ;  /* 0x0000000312037221 */ /* 0x050fe20000010000 */
[----:B------:R-:W-:-:S03]  /*e130*/  F2FP.BF16.PACK_AB R18, R18, R39 ;  /* 0x000000271212723e */ /* 0x000fc600000010ff */
[----:B-----5:R-:W-:Y:S02]  /*e140*/  FADD.FTZ R3, R37, R3 ;  /* 0x0000000325037221 */ /* 0x020fe40000010000 */
[----:B-1----:R-:W-:-:S04]  /*e150*/  FFMA.FTZ R2, R4, c[0x0][0x2d0], -R0 ;  /* 0x0000b40004027a23 */ /* 0x002fc80000010800 */
[----:B------:R1:W-:Y:S02]  /*e160*/  MUFU.EX2 R27, R2 ;  /* 0x00000002001b7308 */ /* 0x0003e40000000800 */
[----:B-1----:R-:W-:Y:S01]  /*e170*/  FFMA.FTZ R2, R8, c[0x0][0x2d0], -R0 ;  /* 0x0000b40008027a23 */ /* 0x002fe20000010800 */
[----:B------:R-:W-:-:S05]  /*e180*/  F2FP.BF16.PACK_AB R8, R35, R37 ;  /* 0x000000252308723e */ /* 0x000fca00000010ff */
[----:B------:R1:W2:Y:S02]  /*e190*/  MUFU.EX2 R26, R2 ;  /* 0x00000002001a7308 */ /* 0x0002a40000000800 */
[----:B-1----:R-:W-:Y:S02]  /*e1a0*/  FFMA.FTZ R2, R9, c[0x0][0x2d0], -R0 ;  /* 0x0000b40009027a23 */ /* 0x002fe40000010800 */
[----:B--2---:R-:W-:-:S04]  /*e1b0*/  FADD.FTZ R4, R27, R26 ;  /* 0x0000001a1b047221 */ /* 0x004fc80000010000 */
[----:B------:R1:W2:Y:S02]  /*e1c0*/  MUFU.EX2 R25, R2 ;  /* 0x0000000200197308 */ /* 0x0002a40000000800 */
[----:B-1----:R-:W-:Y:S02]  /*e1d0*/  FFMA.FTZ R2, R11, c[0x0][0x2d0], -R0 ;  /* 0x0000b4000b027a23 */ /* 0x002fe40000010800 */
[----:B--2---:R-:W-:-:S04]  /*e1e0*/  FADD.FTZ R4, R25, R4 ;  /* 0x0000000419047221 */ /* 0x004fc80000010000 */
[----:B------:R1:W2:Y:S02]  /*e1f0*/  MUFU.EX2 R23, R2 ;  /* 0x0000000200177308 */ /* 0x0002a40000000800 */
[----:B-1----:R-:W-:Y:S02]  /*e200*/  FFMA.FTZ R2, R14, c[0x0][0x2d0], -R0 ;  /* 0x0000b4000e027a23 */ /* 0x002fe40000010800 */
[----:B--2---:R-:W-:-:S04]  /*e210*/  FADD.FTZ R4, R23, R4 ;  /* 0x0000000417047221 */ /* 0x004fc80000010000 */
[----:B------:R1:W2:Y:S02]  /*e220*/  MUFU.EX2 R22, R2 ;  /* 0x0000000200167308 */ /* 0x0002a40000000800 */
[----:B-1----:R-:W-:Y:S01]  /*e230*/  FFMA.FTZ R2, R16, c[0x0][0x2d0], -R0 ;  /* 0x0000b40010027a23 */ /* 0x002fe20000010800 */
[----:B------:R-:W-:Y:S01]  /*e240*/  F2FP.BF16.PACK_AB R16, R38, R40 ;  /* 0x000000282610723e */ /* 0x000fe200000010ff */
[----:B--2---:R-:W-:-:S04]  /*e250*/  FADD.FTZ R4, R22, R4 ;  /* 0x0000000416047221 */ /* 0x004fc80000010000 */
[----:B------:R1:W2:Y:S02]  /*e260*/  MUFU.EX2 R9, R2 ;  /* 0x0000000200097308 */ /* 0x0002a40000000800 */
[----:B-1----:R-:W-:Y:S01]  /*e270*/  FFMA.FTZ R2, R17, c[0x0][0x2d0], -R0 ;  /* 0x0000b40011027a23 */ /* 0x002fe20000010800 */
[----:B------:R-:W-:-:S05]  /*e280*/  F2FP.BF16.PACK_AB R17, R26, R27 ;  /* 0x0000001b1a11723e */ /* 0x000fca00000010ff */
[----:B------:R1:W3:Y:S02]  /*e290*/  MUFU.EX2 R20, R2 ;  /* 0x0000000200147308 */ /* 0x0002e40000000800 */
[----:B-1----:R-:W-:Y:S01]  /*e2a0*/  FFMA.FTZ R2, R19, c[0x0][0x2d0], -R0 ;  /* 0x0000b40013027a23 */ /* 0x002fe20000010800 */
[----:B------:R-:W-:-:S05]  /*e2b0*/  F2FP.BF16.PACK_AB R19, R23, R25 ;  /* 0x000000191713723e */ /* 0x000fca00000010ff */
[----:B------:R1:W4:Y:S02]  /*e2c0*/  MUFU.EX2 R11, R2 ;  /* 0x00000002000b7308 */ /* 0x0003240000000800 */
[----:B-1----:R-:W-:-:S06]  /*e2d0*/  FFMA.FTZ R2, R21, c[0x0][0x2d0], -R0 ;  /* 0x0000b40015027a23 */ /* 0x002fcc0000010800 */
[----:B------:R1:W5:Y:S02]  /*e2e0*/  MUFU.EX2 R14, R2 ;  /* 0x00000002000e7308 */ /* 0x0003640000000800 */
[----:B-1----:R-:W-:-:S06]  /*e2f0*/  FFMA.FTZ R2, R24, c[0x0][0x2d0], -R0 ;  /* 0x0000b40018027a23 */ /* 0x002fcc0000010800 */
[----:B------:R1:W1:Y:S02]  /*e300*/  MUFU.EX2 R137, R2 ;  /* 0x0000000200897308 */ /* 0x0002640000000800 */
[----:B-1----:R-:W-:Y:S02]  /*e310*/  FADD.FTZ R2, R35, R3 ;  /* 0x0000000323027221 */ /* 0x002fe40000010000 */
[----:B------:R-:W-:Y:S02]  /*e320*/  FFMA.FTZ R3, R30, c[0x0][0x2d0], -R0 ;  /* 0x0000b4001e037a23 */ /* 0x000fe40000010800 */
[----:B------:R-:W-:Y:S02]  /*e330*/  FADD.FTZ R2, R36, R2 ;  /* 0x0000000224027221 */ /* 0x000fe40000010000 */
[----:B------:R2:W1:Y:S02]  /*e340*/  MUFU.EX2 R139, R3 ;  /* 0x00000003008b7308 */ /* 0x0004640000000800 */
[----:B------:R-:W-:-:S02]  /*e350*/  FADD.FTZ R2, R34, R2 ;  /* 0x0000000222027221 */ /* 0x000fc40000010000 */
[C---:B--2---:R-:W-:Y:S01]  /*e360*/  FADD.FTZ R3, R9.reuse, R4 ;  /* 0x0000000409037221 */ /* 0x044fe20000010000 */
[----:B------:R-:W-:Y:S01]  /*e370*/  F2FP.BF16.PACK_AB R9, R9, R22 ;  /* 0x000000160909723e */ /* 0x000fe200000010ff */
[----:B------:R-:W-:Y:S01]  /*e380*/  FFMA.FTZ R4, R10, c[0x0][0x2d0], -R0 ;  /* 0x0000b4000a047a23 */ /* 0x000fe20000010800 */
[----:B------:R-:W-:Y:S01]  /*e390*/  F2FP.BF16.PACK_AB R10, R34, R36 ;  /* 0x00000024220a723e */ /* 0x000fe200000010ff */
[----:B---3--:R-:W-:Y:S02]  /*e3a0*/  FADD.FTZ R3, R20, R3 ;  /* 0x0000000314037221 */ /* 0x008fe40000010000 */
[----:B------:R-:W-:Y:S02]  /*e3b0*/  FADD.FTZ R0, R29, R2 ;  /* 0x000000021d007221 */ /* 0x000fe40000010000 */
[----:B------:R-:W2:Y:S01]  /*e3c0*/  MUFU.EX2 R4, R4 ;  /* 0x0000000400047308 */ /* 0x000ea20000000800 */
[C---:B----4-:R-:W-:Y:S01]  /*e3d0*/  FADD.FTZ R3, R11.reuse, R3 ;  /* 0x000000030b037221 */ /* 0x050fe20000010000 */
[----:B------:R-:W-:Y:S01]  /*e3e0*/  F2FP.BF16.PACK_AB R11, R11, R20 ;  /* 0x000000140b0b723e */ /* 0x000fe200000010ff */
[C---:B------:R-:W-:Y:S01]  /*e3f0*/  FADD.FTZ R0, R136.reuse, R0 ;  /* 0x0000000088007221 */ /* 0x040fe20000010000 */
[----:B------:R-:W-:Y:S01]  /*e400*/  F2FP.BF16.PACK_AB R136, R136, R29 ;  /* 0x0000001d8888723e */ /* 0x000fe200000010ff */
[----:B-----5:R-:W-:-:S02]  /*e410*/  FADD.FTZ R3, R14, R3 ;  /* 0x000000030e037221 */ /* 0x020fc40000010000 */
[----:B------:R-:W-:Y:S02]  /*e420*/  FADD.FTZ R0, R28, R0 ;  /* 0x000000001c007221 */ /* 0x000fe40000010000 */
[C---:B------:R-:W-:Y:S01]  /*e430*/  FADD.FTZ R3, R137.reuse, R3 ;  /* 0x0000000389037221 */ /* 0x040fe20000010000 */
[----:B------:R-:W-:Y:S01]  /*e440*/  F2FP.BF16.PACK_AB R137, R137, R14 ;  /* 0x0000000e8989723e */ /* 0x000fe200000010ff */
[C---:B------:R-:W-:Y:S01]  /*e450*/  FADD.FTZ R234, R138.reuse, R0 ;  /* 0x000000008aea7221 */ /* 0x040fe20000010000 */
[----:B------:R-:W-:Y:S01]  /*e460*/  F2FP.BF16.PACK_AB R138, R138, R28 ;  /* 0x0000001c8a8a723e */ /* 0x000fe200000010ff */
[----:B-1----:R-:W-:Y:S01]  /*e470*/  FADD.FTZ R3, R139, R3 ;  /* 0x000000038b037221 */ /* 0x002fe20000010000 */
[----:B--2---:R-:W-:-:S03]  /*e480*/  F2FP.BF16.PACK_AB R139, R4, R139 ;  /* 0x0000008b048b723e */ /* 0x004fc600000010ff */
[----:B------:R-:W-:Y:S02]  /*e490*/  FADD.FTZ R233, R4, R3 ;  /* 0x0000000304e97221 */ /* 0x000fe40000010000 */
[----:B------:R-:W1:Y:S04]  /*e4a0*/  LDSM.16.MT88.4 R20, [R193] ;  /* 0x00000000c114783b */ /* 0x000e680000004200 */
[----:B------:R-:W2:Y:S04]  /*e4b0*/  LDSM.16.MT88.4 R32, [R194] ;  /* 0x00000000c220783b */ /* 0x000ea80000004200 */
[----:B------:R-:W-:Y:S04]  /*e4c0*/  LDSM.16.MT88.4 R48, [R194+0x800] ;  /* 0x00080000c230783b */ /* 0x000fe80000004200 */
[----:B------:R-:W3:Y:S04]  /*e4d0*/  LDSM.16.MT88.4 R36, [R193+0x800] ;  /* 0x00080000c124783b */ /* 0x000ee80000004200 */
[----:B------:R-:W4:Y:S04]  /*e4e0*/  LDSM.16.MT88.4 R40, [R196] ;  /* 0x00000000c428783b */ /* 0x000f280000004200 */
[----:B------:R-:W5:Y:S04]  /*e4f0*/  LDSM.16.MT88.4 R52, [R195] ;  /* 0x00000000c334783b */ /* 0x000f680000004200 */
[----:B------:R-:W-:Y:S04]  /*e500*/  LDSM.16.MT88.4 R60, [R195+0x800] ;  /* 0x00080000c33c783b */ /* 0x000fe80000004200 */
[----:B------:R-:W-:Y:S04]  /*e510*/  LDSM.16.MT88.4 R44, [R193+0x1800] ;  /* 0x00180000c12c783b */ /* 0x000fe80000004200 */
[----:B------:R-:W-:Y:S04]  /*e520*/  LDSM.16.MT88.4 R64, [R194+0x2000] ;  /* 0x00200000c240783b */ /* 0x000fe80000004200 */
[----:B------:R-:W-:Y:S01]  /*e530*/  LDSM.16.MT88.4 R72, [R193+0x3000] ;  /* 0x00300000c148783b */ /* 0x000fe20000004200 */
[C---:B-1----:R-:W-:Y:S03]  /*e540*/  HMMA.16816.F32.BF16 R28, R16.reuse, R20, RZ ;  /* 0x00000014101c723c */ /* 0x042fe600000418ff */
[----:B------:R-:W-:Y:S04]  /*e550*/  LDSM.16.MT88.4 R68, [R196+0x2000] ;  /* 0x00200000c444783b */ /* 0x000fe80000004200 */
[----:B------:R-:W-:Y:S01]  /*e560*/  LDSM.16.MT88.4 R76, [R194+0x3000] ;  /* 0x00300000c24c783b */ /* 0x000fe20000004200 */
[C---:B------:R-:W-:Y:S03]  /*e570*/  HMMA.16816.F32.BF16 R24, R16.reuse, R22, RZ ;  /* 0x000000161018723c */ /* 0x040fe600000418ff */
[----:B------:R-:W-:Y:S04]  /*e580*/  LDSM.16.MT88.4 R80, [R194+0x3800] ;  /* 0x00380000c250783b */ /* 0x000fe80000004200 */
[----:B------:R-:W-:Y:S01]  /*e590*/  LDSM.16.MT88.4 R84, [R195+0x3000] ;  /* 0x00300000c354783b */ /* 0x000fe20000004200 */
[----:B--2---:R-:W-:Y:S03]  /*e5a0*/  HMMA.16816.F32.BF16 R20, R16, R32, RZ ;  /* 0x000000201014723c */ /* 0x004fe600000418ff */
[----:B------:R-:W-:Y:S04]  /*e5b0*/  LDSM.16.MT88.4 R164, [R193+0x1000] ;  /* 0x00100000c1a4783b */ /* 0x000fe80000004200 */
[----:B------:R-:W-:Y:S01]  /*e5c0*/  LDSM.16.MT88.4 R156, [R194+0x1000] ;  /* 0x00100000c29c783b */ /* 0x000fe20000004200 */
[C---:B---3--:R-:W-:Y:S08]  /*e5d0*/  HMMA.16816.F32.BF16 R168, R8.reuse, R36, R28 ;  /* 0x0000002408a8723c */ /* 0x048ff0000004181c */
[C---:B------:R-:W-:Y:S01]  /*e5e0*/  HMMA.16816.F32.BF16 R148, R8.reuse, R38, R24 ;  /* 0x000000260894723c */ /* 0x040fe20000041818 */
[----:B------:R-:W1:Y:S07]  /*e5f0*/  LDSM.16.MT88.4 R36, [R196+0x800] ;  /* 0x00080000c424783b */ /* 0x000e6e0000004200 */
[----:B------:R-:W-:Y:S08]  /*e600*/  HMMA.16816.F32.BF16 R160, R8, R48, R20 ;  /* 0x0000003008a0723c */ /* 0x000ff00000041814 */
[C---:B------:R-:W-:Y:S01]  /*e610*/  HMMA.16816.F32.BF16 R20, R16.reuse, R34, RZ ;  /* 0x000000221014723c */ /* 0x040fe200000418ff */
[----:B------:R-:W-:Y:S07]  /*e620*/  LDSM.16.MT88.4 R32, [R196+0x1800] ;  /* 0x00180000c420783b */ /* 0x000fee0000004200 */
[C---:B----4-:R-:W-:Y:S08]  /*e630*/  HMMA.16816.F32.BF16 R28, R16.reuse, R40, RZ ;  /* 0x00000028101c723c */ /* 0x050ff000000418ff */
[----:B------:R-:W-:Y:S01]  /*e640*/  HMMA.16816.F32.BF16 R24, R16, R42, RZ ;  /* 0x0000002a1018723c */ /* 0x000fe200000418ff */
[----:B------:R-:W2:Y:S07]  /*e650*/  LDSM.16.MT88.4 R40, [R193+0x2000] ;  /* 0x00200000c128783b */ /* 0x000eae0000004200 */
[----:B------:R-:W-:Y:S01]  /*e660*/  HMMA.16816.F32.BF16 R56, R8, R50, R20 ;  /* 0x000000320838723c */ /* 0x000fe20000041814 */
[----:B------:R-:W-:Y:S07]  /*e670*/  LDSM.16.MT88.4 R48, [R193+0x3800] ;  /* 0x00380000c130783b */ /* 0x000fee0000004200 */
[----:B-----5:R-:W-:Y:S08]  /*e680*/  HMMA.16816.F32.BF16 R20, R16, R52, RZ ;  /* 0x000000341014723c */ /* 0x020ff000000418ff */
[----:B-1----:R-:W-:Y:S08]  /*e690*/  HMMA.16816.F32.BF16 R152, R8, R36, R28 ;  /* 0x000000240898723c */ /* 0x002ff0000004181c */
[----:B------:R-:W-:Y:S01]  /*e6a0*/  HMMA.16816.F32.BF16 R28, R16, R54, RZ ;  /* 0x00000036101c723c */ /* 0x000fe200000418ff */
[----:B------:R-:W-:Y:S01]  /*e6b0*/  IMAD.MOV.U32 R4, RZ, RZ, R56 ;  /* 0x000000ffff047224 */ /* 0x000fe200078e0038 */
[----:B------:R-:W-:Y:S01]  /*e6c0*/  MOV R2, R58 ;  /* 0x0000003a00027202 */ /* 0x000fe20000000f00 */
[----:B------:R-:W-:Y:S01]  /*e6d0*/  IMAD.MOV.U32 R3, RZ, RZ, R57 ;  /* 0x000000ffff037224 */ /* 0x000fe200078e0039 */
[----:B------:R-:W-:Y:S01]  /*e6e0*/  LDSM.16.MT88.4 R52, [R195+0x2000] ;  /* 0x00200000c334783b */ /* 0x000fe20000004200 */
[----:B------:R-:W-:-:S03]  /*e6f0*/  IMAD.MOV.U32 R0, RZ, RZ, R59 ;  /* 0x000000ffff007224 */ /* 0x000fc600078e003b */
[C---:B------:R-:W-:Y:S01]  /*e700*/  HMMA.16816.F32.BF16 R20, R8.reuse, R60, R20 ;  /* 0x0000003c0814723c */ /* 0x040fe20000041814 */
[----:B------:R-:W1:Y:S07]  /*e710*/  LDSM.16.MT88.4 R56, [R194+0x1800] ;  /* 0x00180000c238783b */ /* 0x000e6e0000004200 */
[----:B------:R-:W-:Y:S08]  /*e720*/  HMMA.16816.F32.BF16 R24, R8, R38, R24 ;  /* 0x000000260818723c */ /* 0x000ff00000041818 */
[----:B------:R-:W-:Y:S08]  /*e730*/  HMMA.16816.F32.BF16 R36, R16, R44, RZ ;  /* 0x0000002c1024723c */ /* 0x000ff000000418ff */
[----:B------:R-:W-:Y:S01]  /*e740*/  MOV R95, R20 ;  /* 0x00000014005f7202 */ /* 0x000fe20000000f00 */
[----:B------:R-:W-:Y:S01]  /*e750*/  IMAD.MOV.U32 R94, RZ, RZ, R21 ;  /* 0x000000ffff5e7224 */ /* 0x000fe200078e0015 */
[----:B------:R-:W-:Y:S01]  /*e760*/  MOV R92, R23 ;  /* 0x00000017005c7202 */ /* 0x000fe20000000f00 */
[----:B------:R-:W-:Y:S01]  /*e770*/  IMAD.MOV.U32 R93, RZ, RZ, R22 ;  /* 0x000000ffff5d7224 */ /* 0x000fe200078e0016 */
[----:B------:R-:W-:Y:S04]  /*e780*/  HMMA.16816.F32.BF16 R168, R136, R164, R168 ;  /* 0x000000a488a8723c */ /* 0x000fe800000418a8 */
[----:B------:R-:W-:Y:S01]  /*e790*/  IMAD.MOV.U32 R102, RZ, RZ, R24 ;  /* 0x000000ffff667224 */ /* 0x000fe200078e0018 */
[----:B------:R-:W-:Y:S01]  /*e7a0*/  MOV R101, R25 ;  /* 0x0000001900657202 */ /* 0x000fe20000000f00 */
[----:B------:R-:W-:-:S02]  /*e7b0*/  IMAD.MOV.U32 R100, RZ, RZ, R26 ;  /* 0x000000ffff647224 */ /* 0x000fc400078e001a */
[----:B------:R-:W-:Y:S01]  /*e7c0*/  HMMA.16816.F32.BF16 R20, R8, R62, R28 ;  /* 0x0000003e0814723c */ /* 0x000fe2000004181c */
[----:B------:R-:W-:Y:S01]  /*e7d0*/  IMAD.MOV.U32 R14, RZ, RZ, R27 ;  /* 0x000000ffff0e7224 */ /* 0x000fe200078e001b */
[----:B------:R-:W3:Y:S04]  /*e7e0*/  LDSM.16.MT88.4 R28, [R195+0x1800] ;  /* 0x00180000c31c783b */ /* 0x000ee80000004200 */
[----:B------:R-:W4:Y:S02]  /*e7f0*/  LDSM.16.MT88.4 R60, [R196+0x3000] ;  /* 0x00300000c43c783b */ /* 0x000f240000004200 */
[----:B------:R-:W-:Y:S08]  /*e800*/  HMMA.16816.F32.BF16 R24, R16, R46, RZ ;  /* 0x0000002e1018723c */ /* 0x000ff000000418ff */
[----:B--2---:R-:W-:Y:S08]  /*e810*/  HMMA.16816.F32.BF16 R216, R8, R40, R36 ;  /* 0x0000002808d8723c */ /* 0x004ff00000041824 */
[----:B------:R-:W-:Y:S01]  /*e820*/  IMAD.MOV.U32 R106, RZ, RZ, R20 ;  /* 0x000000ffff6a7224 */ /* 0x000fe200078e0014 */
[----:B------:R-:W-:Y:S01]  /*e830*/  MOV R104, R22 ;  /* 0x0000001600687202 */ /* 0x000fe20000000f00 */
[----:B------:R-:W-:Y:S01]  /*e840*/  IMAD.MOV.U32 R105, RZ, RZ, R21 ;  /* 0x000000ffff697224 */ /* 0x000fe200078e0015 */
[----:B------:R-:W-:Y:S01]  /*e850*/  HMMA.16816.F32.BF16 R164, R136, R166, R148 ;  /* 0x000000a688a4723c */ /* 0x000fe20000041894 */
[----:B------:R-:W-:Y:S01]  /*e860*/  IMAD.MOV.U32 R103, RZ, RZ, R23 ;  /* 0x000000ffff677224 */ /* 0x000fe200078e0017 */
[----:B------:R-:W-:Y:S06]  /*e870*/  LDSM.16.MT88.4 R148, [R196+0x1000] ;  /* 0x00100000c494783b */ /* 0x000fec0000004200 */
[----:B-1----:R-:W-:Y:S08]  /*e880*/  HMMA.16816.F32.BF16 R20, R16, R56, RZ ;  /* 0x000000381014723c */ /* 0x002ff000000418ff */
[----:B------:R-:W-:Y:S08]  /*e890*/  HMMA.16816.F32.BF16 R188, R8, R42, R24 ;  /* 0x0000002a08bc723c */ /* 0x000ff00000041818 */
[----:B------:R-:W-:Y:S08]  /*e8a0*/  HMMA.16816.F32.BF16 R40, R16, R34, RZ ;  /* 0x000000221028723c */ /* 0x000ff000000418ff */
[----:B------:R-:W-:Y:S08]  /*e8b0*/  HMMA.16816.F32.BF16 R44, R8, R64, R20 ;  /* 0x00000040082c723c */ /* 0x000ff00000041814 */
[C---:B---3--:R-:W-:Y:S08]  /*e8c0*/  HMMA.16816.F32.BF16 R36, R16.reuse, R28, RZ ;  /* 0x0000001c1024723c */ /* 0x048ff000000418ff */
[C---:B------:R-:W-:Y:S08]  /*e8d0*/  HMMA.16816.F32.BF16 R24, R16.reuse, R74, RZ ;  /* 0x0000004a1018723c */ /* 0x040ff000000418ff */
[----:B------:R-:W-:Y:S01]  /*e8e0*/  MOV R108, R44 ;  /* 0x0000002c006c7202 */ /* 0x000fe20000000f00 */
[----:B------:R-:W-:Y:S01]  /*e8f0*/  IMAD.MOV.U32 R107, RZ, RZ, R45 ;  /* 0x000000ffff6b7224 */ /* 0x000fe200078e002d */
[----:B------:R-:W-:Y:S01]  /*e900*/  MOV R65, R46 ;  /* 0x0000002e00417202 */ /* 0x000fe20000000f00 */
[----:B------:R-:W-:Y:S01]  /*e910*/  IMAD.MOV.U32 R64, RZ, RZ, R47 ;  /* 0x000000ffff407224 */ /* 0x000fe200078e002f */
[C---:B------:R-:W-:Y:S08]  /*e920*/  HMMA.16816.F32.BF16 R56, R16.reuse, R58, RZ ;  /* 0x0000003a1038723c */ /* 0x040ff000000418ff */
[C---:B------:R-:W-:Y:S08]  /*e930*/  HMMA.16816.F32.BF16 R44, R16.reuse, R32, RZ ;  /* 0x00000020102c723c */ /* 0x040ff000000418ff */
[C---:B------:R-:W-:Y:S08]  /*e940*/  HMMA.16816.F32.BF16 R32, R16.reuse, R30, RZ ;  /* 0x0000001e1020723c */ /* 0x040ff000000418ff */
[----:B------:R-:W-:Y:S08]  /*e950*/  HMMA.16816.F32.BF16 R28, R16, R72, RZ ;  /* 0x00000048101c723c */ /* 0x000ff000000418ff */
[----:B------:R-:W-:Y:S01]  /*e960*/  HMMA.16816.F32.BF16 R72, R8, R68, R44 ;  /* 0x000000440848723c */ /* 0x000fe2000004182c */
[----:B------:R-:W1:Y:S07]  /*e970*/  LDSM.16.MT88.4 R44, [R196+0x3800] ;  /* 0x00380000c42c783b */ /* 0x000e6e0000004200 */
[----:B------:R-:W-:Y:S07]  /*e980*/  HMMA.16816.F32.BF16 R20, R16, R76, RZ ;  /* 0x0000004c1014723c */ /* 0x000fee00000418ff */
[----:B------:R-:W-:Y:S01]  /*e990*/  IMAD.MOV.U32 R77, RZ, RZ, R107 ;  /* 0x000000ffff4d7224 */ /* 0x000fe200078e006b */
[----:B------:R-:W-:Y:S01]  /*e9a0*/  HMMA.16816.F32.BF16 R96, R8, R54, R32 ;  /* 0x000000360860723c */ /* 0x000fe20000041820 */
[----:B------:R-:W-:-:S07]  /*e9b0*/  MOV R76, R108 ;  /* 0x0000006c004c7202 */ /* 0x000fce0000000f00 */
[----:B------:R-:W-:Y:S07]  /*e9c0*/  HMMA.16816.F32.BF16 R32, R16, R78, RZ ;  /* 0x0000004e1020723c */ /* 0x000fee00000418ff */
[----:B------:R-:W-:Y:S01]  /*e9d0*/  MOV R78, R65 ;  /* 0x00000041004e7202 */ /* 0x000fe20000000f00 */
[----:B------:R-:W-:Y:S01]  /*e9e0*/  HMMA.16816.F32.BF16 R88, R8, R48, R28 ;  /* 0x000000300858723c */ /* 0x000fe2000004181c */
[----:B------:R-:W-:Y:S01]  /*e9f0*/  IMAD.MOV.U32 R79, RZ, RZ, R64 ;  /* 0x000000ffff4f7224 */ /* 0x000fe200078e0040 */
[----:B------:R-:W-:Y:S01]  /*ea00*/  MOV R64, R106 ;  /* 0x0000006a00407202 */ /* 0x000fe20000000f00 */
[----:B------:R-:W-:-:S05]  /*ea10*/  IMAD.MOV.U32 R65, RZ, RZ, R105 ;  /* 0x000000ffff417224 */ /* 0x000fca00078e0069 */
[----:B------:R-:W-:Y:S01]  /*ea20*/  HMMA.16816.F32.BF16 R180, R8, R50, R24 ;  /* 0x0000003208b4723c */ /* 0x000fe20000041818 */
[----:B------:R-:W2:Y:S07]  /*ea30*/  LDSM.16.MT88.4 R48, [R193+0x4800] ;  /* 0x00480000c130783b */ /* 0x000eae0000004200 */
[C---:B----4-:R-:W-:Y:S07]  /*ea40*/  HMMA.16816.F32.BF16 R28, R16.reuse, R60, RZ ;  /* 0x0000003c101c723c */ /* 0x050fee00000418ff */
[----:B------:R-:W-:Y:S01]  /*ea50*/  MOV R60, R95 ;  /* 0x0000005f003c7202 */ /* 0x000fe20000000f00 */
[----:B------:R-:W-:Y:S01]  /*ea60*/  HMMA.16816.F32.BF16 R24, R16, R62, RZ ;  /* 0x0000003e1018723c */ /* 0x000fe200000418ff */
[----:B------:R-:W-:-:S06]  /*ea70*/  IMAD.MOV.U32 R61, RZ, RZ, R94 ;  /* 0x000000ffff3d7224 */ /* 0x000fcc00078e005e */
[----:B------:R-:W-:Y:S01]  /*ea80*/  MOV R62, R93 ;  /* 0x0000005d003e7202 */ /* 0x000fe20000000f00 */
[----:B------:R-:W-:Y:S01]  /*ea90*/  HMMA.16816.F32.BF16 R172, R8, R66, R56 ;  /* 0x0000004208ac723c */ /* 0x000fe20000041838 */
[----:B------:R-:W3:Y:S01]  /*eaa0*/  LDSM.16.MT88.4 R56, [R195+0x3800] ;  /* 0x00380000c338783b */ /* 0x000ee20000004200 */
[----:B------:R-:W-:-:S05]  /*eab0*/  IMAD.MOV.U32 R63, RZ, RZ, R92 ;  /* 0x000000ffff3f7224 */ /* 0x000fca00078e005c */
[----:B------:R-:W-:Y:S01]  /*eac0*/  MOV R66, R104 ;  /* 0x0000006800427202 */ /* 0x000fe20000000f00 */
[----:B------:R-:W-:Y:S01]  /*ead0*/  HMMA.16816.F32.BF16 R184, R8, R52, R36 ;  /* 0x0000003408b8723c */ /* 0x000fe20000041824 */
[----:B------:R-:W4:Y:S01]  /*eae0*/  LDSM.16.MT88.4 R52, [R194+0x4800] ;  /* 0x00480000c234783b */ /* 0x000f220000004200 */
[----:B------:R-:W-:-:S06]  /*eaf0*/  IMAD.MOV.U32 R67, RZ, RZ, R103 ;  /* 0x000000ffff437224 */ /* 0x000fcc00078e0067 */
[----:B------:R-:W-:Y:S07]  /*eb00*/  HMMA.16816.F32.BF16 R176, R8, R80, R20 ;  /* 0x0000005008b0723c */ /* 0x000fee0000041814 */
[----:B------:R-:W-:Y:S01]  /*eb10*/  MOV R80, R102 ;  /* 0x0000006600507202 */ /* 0x000fe20000000f00 */
[----:B------:R-:W-:Y:S01]  /*eb20*/  HMMA.16816.F32.BF16 R20, R16, R84, RZ ;  /* 0x000000541014723c */ /* 0x000fe200000418ff */
[----:B------:R-:W-:-:S06]  /*eb30*/  IMAD.MOV.U32 R81, RZ, RZ, R101 ;  /* 0x000000ffff517224 */ /* 0x000fcc00078e0065 */
[----:B------:R-:W-:Y:S01]  /*eb40*/  MOV R84, R4 ;  /* 0x0000000400547202 */ /* 0x000fe20000000f00 */
[----:B------:R-:W-:Y:S01]  /*eb50*/  HMMA.16816.F32.BF16 R92, R8, R82, R32 ;  /* 0x00000052085c723c */ /* 0x000fe20000041820 */
[----:B------:R-:W5:Y:S01]  /*eb60*/  LDL R4, [R1+0x58] ;  /* 0x0000580001047983 */ /* 0x000f620000100800 */
[----:B------:R-:W-:-:S05]  /*eb70*/  IMAD.MOV.U32 R85, RZ, RZ, R3 ;  /* 0x000000ffff557224 */ /* 0x000fca00078e0003 */
[----:B------:R-:W-:Y:S01]  /*eb80*/  MOV R82, R100 ;  /* 0x0000006400527202 */ /* 0x000fe20000000f00 */
[C---:B-1----:R-:W-:Y:S01]  /*eb90*/  HMMA.16816.F32.BF16 R104, R8.reuse, R44, R28 ;  /* 0x0000002c0868723c */ /* 0x042fe2000004181c */
[----:B------:R-:W-:Y:S02]  /*eba0*/  IMAD.MOV.U32 R83, RZ, RZ, R14 ;  /* 0x000000ffff537224 */ /* 0x000fe400078e000e */
[----:B------:R-:W5:Y:S05]  /*ebb0*/  LDL R14, [R1+0x64] ;  /* 0x00006400010e7983 */ /* 0x000f6a0000100800 */
[C---:B------:R-:W-:Y:S01]  /*ebc0*/  HMMA.16816.F32.BF16 R100, R8.reuse, R46, R24 ;  /* 0x0000002e0864723c */ /* 0x040fe20000041818 */
[----:B------:R-:W1:Y:S07]  /*ebd0*/  LDSM.16.MT88.4 R44, [R193+0x5000] ;  /* 0x00500000c12c783b */ /* 0x000e6e0000004200 */
[----:B------:R-:W-:Y:S01]  /*ebe0*/  HMMA.16816.F32.BF16 R68, R8, R70, R40 ;  /* 0x000000460844723c */ /* 0x000fe20000041828 */
[----:B------:R-:W1:Y:S07]  /*ebf0*/  LDSM.16.MT88.4 R40, [R194+0x5000] ;  /* 0x00500000c228783b */ /* 0x000e6e0000004200 */
[C---:B--2---:R-:W-:Y:S08]  /*ec00*/  HMMA.16816.F32.BF16 R32, R16.reuse, R48, RZ ;  /* 0x000000301020723c */ /* 0x044ff000000418ff */
[----:B------:R-:W-:Y:S01]  /*ec10*/  HMMA.16816.F32.BF16 R28, R16, R50, RZ ;  /* 0x00000032101c723c */ /* 0x000fe200000418ff */
[----:B------:R-:W2:Y:S07]  /*ec20*/  LDSM.16.MT88.4 R48, [R196+0x4800] ;  /* 0x00480000c430783b */ /* 0x000eae0000004200 */
[----:B---3--:R-:W-:Y:S08]  /*ec30*/  HMMA.16816.F32.BF16 R112, R8, R56, R20 ;  /* 0x000000380870723c */ /* 0x008ff00000041814 */
[C---:B----4-:R-:W-:Y:S08]  /*ec40*/  HMMA.16816.F32.BF16 R24, R16.reuse, R52, RZ ;  /* 0x000000341018723c */ /* 0x050ff000000418ff */
[C---:B------:R-:W-:Y:S08]  /*ec50*/  HMMA.16816.F32.BF16 R20, R16.reuse, R54, RZ ;  /* 0x000000361014723c */ /* 0x040ff000000418ff */
[----:B------:R-:W-:Y:S07]  /*ec60*/  HMMA.16816.F32.BF16 R36, R16, R86, RZ ;  /* 0x000000561024723c */ /* 0x000fee00000418ff */
[----:B------:R-:W-:Y:S01]  /*ec70*/  IMAD.MOV.U32 R87, RZ, RZ, R0 ;  /* 0x000000ffff577224 */ /* 0x000fe200078e0000 */
[----:B-1----:R-:W-:Y:S01]  /*ec80*/  HMMA.16816.F32.BF16 R120, R8, R44, R32 ;  /* 0x0000002c0878723c */ /* 0x002fe20000041820 */
[----:B------:R-:W1:Y:S01]  /*ec90*/  LDSM.16.MT88.4 R32, [R196+0x5000] ;  /* 0x00500000c420783b */ /* 0x000e620000004200 */
[----:B------:R-:W-:-:S03]  /*eca0*/  MOV R86, R2 ;  /* 0x0000000200567202 */ /* 0x000fc60000000f00 */
[----:B------:R-:W3:Y:S03]  /*ecb0*/  LDL R0, [R1+0x4] ;  /* 0x0000040001007983 */ /* 0x000ee60000100800 */
[C---:B------:R-:W-:Y:S01]  /*ecc0*/  HMMA.16816.F32.BF16 R132, R8.reuse, R40, R24 ;  /* 0x000000280884723c */ /* 0x040fe20000041818 */
[----:B------:R-:W-:Y:S07]  /*ecd0*/  LDSM.16.MT88.4 R24, [R195+0x4800] ;  /* 0x00480000c318783b */ /* 0x000fee0000004200 */
[C---:B------:R-:W-:Y:S01]  /*ece0*/  HMMA.16816.F32.BF16 R128, R8.reuse, R42, R20 ;  /* 0x0000002a0880723c */ /* 0x040fe20000041814 */
[----:B------:R-:W4:Y:S07]  /*ecf0*/  LDSM.16.MT88.4 R40, [R195+0x1000] ;  /* 0x00100000c328783b */ /* 0x000f2e0000004200 */
[----:B------:R-:W-:Y:S01]  /*ed00*/  HMMA.16816.F32.BF16 R108, R8, R58, R36 ;  /* 0x0000003a086c723c */ /* 0x000fe20000041824 */
[----:B------:R-:W4:Y:S07]  /*ed10*/  LDSM.16.MT88.4 R56, [R194+0x2800] ;  /* 0x00280000c238783b */ /* 0x000f2e0000004200 */
[C---:B--2---:R-:W-:Y:S08]  /*ed20*/  HMMA.16816.F32.BF16 R20, R16.reuse, R48, RZ ;  /* 0x000000301014723c */ /* 0x044ff000000418ff */
[----:B------:R-:W-:Y:S01]  /*ed30*/  HMMA.16816.F32.BF16 R36, R16, R50, RZ ;  /* 0x000000321024723c */ /* 0x000fe200000418ff */
[----:B------:R-:W-:Y:S07]  /*ed40*/  LDSM.16.MT88.4 R48, [R193+0x2800] ;  /* 0x00280000c130783b */ /* 0x000fee0000004200 */
[----:B------:R-:W-:Y:S08]  /*ed50*/  HMMA.16816.F32.BF16 R152, R136, R148, R152 ;  /* 0x000000948898723c */ /* 0x000ff00000041898 */
[C---:B-1----:R-:W-:Y:S01]  /*ed60*/  HMMA.16816.F32.BF16 R124, R8.reuse, R32, R20 ;  /* 0x00000020087c723c */ /* 0x042fe20000041814 */
[----:B------:R-:W-:Y:S07]  /*ed70*/  LDSM.16.MT88.4 R20, [R195+0x5000] ;  /* 0x00500000c314783b */ /* 0x000fee0000004200 */
[----:B------:R-:W-:Y:S08]  /*ed80*/  HMMA.16816.F32.BF16 R32, R8, R34, R36 ;  /* 0x000000220820723c */ /* 0x000ff00000041824 */
[C---:B----4-:R-:W-:Y:S08]  /*ed90*/  HMMA.16816.F32.BF16 R36, R136.reuse, R40, R60 ;  /* 0x000000288824723c */ /* 0x050ff0000004183c */
[C---:B------:R-:W-:Y:S01]  /*eda0*/  HMMA.16816.F32.BF16 R40, R136.reuse, R42, R64 ;  /* 0x0000002a8828723c */ /* 0x040fe20000041840 */
[----:B------:R-:W1:Y:S07]  /*edb0*/  LDSM.16.MT88.4 R64, [R196+0x2800] ;  /* 0x00280000c440783b */ /* 0x000e6e0000004200 */
[C---:B------:R-:W-:Y:S01]  /*edc0*/  HMMA.16816.F32.BF16 R148, R136.reuse, R150, R80 ;  /* 0x000000968894723c */ /* 0x040fe20000041850 */
[----:B------:R-:W2:Y:S07]  /*edd0*/  LDSM.16.MT88.4 R80, [R193+0x4000] ;  /* 0x00400000c150783b */ /* 0x000eae0000004200 */
[C---:B------:R-:W-:Y:S08]  /*ede0*/  HMMA.16816.F32.BF16 R52, R136.reuse, R56, R76 ;  /* 0x000000388834723c */ /* 0x040ff0000004184c */
[C---:B------:R-:W-:Y:S08]  /*edf0*/  HMMA.16816.F32.BF16 R160, R136.reuse, R156, R160 ;  /* 0x0000009c88a0723c */ /* 0x040ff000000418a0 */
[----:B------:R-:W-:Y:S08]  /*ee00*/  HMMA.16816.F32.BF16 R156, R136, R158, R84 ;  /* 0x0000009e889c723c */ /* 0x000ff00000041854 */
[----:B------:R-:W-:Y:S08]  /*ee10*/  HMMA.16816.F32.BF16 R116, R8, R46, R28 ;  /* 0x0000002e0874723c */ /* 0x000ff0000004181c */
[C---:B-1----:R-:W-:Y:S01]  /*ee20*/  HMMA.16816.F32.BF16 R60, R136.reuse, R64, R72 ;  /* 0x00000040883c723c */ /* 0x042fe20000041848 */
[----:B------:R-:W1:Y:S07]  /*ee30*/  LDSM.16.MT88.4 R72, [R195+0x2800] ;  /* 0x00280000c348783b */ /* 0x000e6e0000004200 */
[C---:B------:R-:W-:Y:S08]  /*ee40*/  HMMA.16816.F32.BF16 R64, R136.reuse, R66, R68 ;  /* 0x000000428840723c */ /* 0x040ff00000041844 */
[----:B--2---:R-:W-:Y:S01]  /*ee50*/  HMMA.16816.F32.BF16 R76, R136, R80, R88 ;  /* 0x00000050884c723c */ /* 0x004fe20000041858 */
[----:B------:R-:W2:Y:S07]  /*ee60*/  LDSM.16.MT88.4 R88, [R194+0x4000] ;  /* 0x00400000c258783b */ /* 0x000eae0000004200 */
[C---:B------:R-:W-:Y:S08]  /*ee70*/  HMMA.16816.F32.BF16 R28, R16.reuse, R24, RZ ;  /* 0x00000018101c723c */ /* 0x040ff000000418ff */
[----:B------:R-:W-:Y:S08]  /*ee80*/  HMMA.16816.F32.BF16 R16, R16, R26, RZ ;  /* 0x0000001a1010723c */ /* 0x000ff000000418ff */
[C---:B------:R-:W-:Y:S08]  /*ee90*/  HMMA.16816.F32.BF16 R44, R136.reuse, R48, R216 ;  /* 0x00000030882c723c */ /* 0x040ff000000418d8 */
[C---:B-1----:R-:W-:Y:S08]  /*eea0*/  HMMA.16816.F32.BF16 R68, R136.reuse, R72, R184 ;  /* 0x000000488844723c */ /* 0x042ff000000418b8 */
[C---:B------:R-:W-:Y:S01]  /*eeb0*/  HMMA.16816.F32.BF16 R72, R136.reuse, R74, R96 ;  /* 0x0000004a8848723c */ /* 0x040fe20000041860 */
[----:B------:R-:W1:Y:S07]  /*eec0*/  LDSM.16.MT88.4 R96, [R196+0x4000] ;  /* 0x00400000c460783b */ /* 0x000e6e0000004200 */
[C---:B--2---:R-:W-:Y:S08]  /*eed0*/  HMMA.16816.F32.BF16 R84, R136.reuse, R88, R176 ;  /* 0x000000588854723c */ /* 0x044ff000000418b0 */
[----:B------:R-:W-:Y:S08]  /*eee0*/  HMMA.16816.F32.BF16 R88, R136, R90, R92 ;  /* 0x0000005a8858723c */ /* 0x000ff0000004185c */
[C---:B------:R-:W-:Y:S08]  /*eef0*/  HMMA.16816.F32.BF16 R28, R8.reuse, R20, R28 ;  /* 0x00000014081c723c */ /* 0x040ff0000004181c */
[----:B------:R-:W-:Y:S01]  /*ef00*/  HMMA.16816.F32.BF16 R16, R8, R22, R16 ;  /* 0x000000160810723c */ /* 0x000fe20000041810 */
[----:B------:R-:W-:Y:S01]  /*ef10*/  LDSM.16.MT88.4 R8, [R195+0x5800] ;  /* 0x00580000c308783b */ /* 0x000fe20000004200 */
[----:B------:R-:W-:-:S02]  /*ef20*/  LOP3.LUT R213, R213, 0xffffefff, RZ, 0xc0, !PT ;  /* 0xffffefffd5d57812 */ /* 0x000fc400078ec0ff */
[----:B------:R-:W-:-:S04]  /*ef30*/  IADD3 R225, R225, -0x2, RZ ;  /* 0xfffffffee1e17810 */ /* 0x000fc80007ffe0ff */
[C---:B------:R-:W-:Y:S08]  /*ef40*/  HMMA.16816.F32.BF16 R48, R136.reuse, R50, R188 ;  /* 0x000000328830723c */ /* 0x040ff000000418bc */
[C---:B-1----:R-:W-:Y:S01]  /*ef50*/  HMMA.16816.F32.BF16 R92, R136.reuse, R96, R104 ;  /* 0x00000060885c723c */ /* 0x042fe20000041868 */
[----:B------:R-:W1:Y:S07]  /*ef60*/  LDSM.16.MT88.4 R104, [R195+0x4000] ;  /* 0x00400000c368783b */ /* 0x000e6e0000004200 */
[C---:B------:R-:W-:Y:S08]  /*ef70*/  HMMA.16816.F32.BF16 R96, R136.reuse, R98, R100 ;  /* 0x000000628860723c */ /* 0x040ff00000041864 */
[C---:B------:R-:W-:Y:S08]  /*ef80*/  HMMA.16816.F32.BF16 R56, R136.reuse, R58, R172 ;  /* 0x0000003a8838723c */ /* 0x040ff000000418ac */
[C---:B-1----:R-:W-:Y:S01]  /*ef90*/  HMMA.16816.F32.BF16 R100, R136.reuse, R104, R112 ;  /* 0x000000688864723c */ /* 0x042fe20000041870 */
[----:B------:R-:W1:Y:S07]  /*efa0*/  LDSM.16.MT88.4 R112, [R193+0x5800] ;  /* 0x00580000c170783b */ /* 0x000e6e0000004200 */
[C---:B------:R-:W-:Y:S08]  /*efb0*/  HMMA.16816.F32.BF16 R104, R136.reuse, R106, R108 ;  /* 0x0000006a8868723c */ /* 0x040ff0000004186c */
[C---:B-1----:R-:W-:Y:S01]  /*efc0*/  HMMA.16816.F32.BF16 R108, R136.reuse, R112, R120 ;  /* 0x00000070886c723c */ /* 0x042fe20000041878 */
[----:B------:R-:W1:Y:S07]  /*efd0*/  LDSM.16.MT88.4 R120, [R194+0x5800] ;  /* 0x00580000c278783b */ /* 0x000e6e0000004200 */
[----:B------:R-:W-:Y:S01]  /*efe0*/  HMMA.16816.F32.BF16 R112, R136, R114, R116 ;  /* 0x000000728870723c */ /* 0x000fe20000041874 */
[----:B------:R-:W-:-:S04]  /*eff0*/  MOV R218, 0x1 ;  /* 0x0000000100da7802 */ /* 0x000fc80000000f00 */
[----:B------:R-:W-:-:S03]  /*f000*/  ISETP.NE.AND P0, PT, R218, c[0x0][0x2c4], PT ;  /* 0x0000b100da007a0c */ /* 0x000fc60003f05270 */
[C---:B-1----:R-:W-:Y:S08]  /*f010*/  HMMA.16816.F32.BF16 R116, R136.reuse, R120, R132 ;  /* 0x000000788874723c */ /* 0x042ff00000041884 */
[----:B------:R-:W-:Y:S01]  /*f020*/  HMMA.16816.F32.BF16 R120, R136, R122, R128 ;  /* 0x0000007a8878723c */ /* 0x000fe20000041880 */
[----:B------:R-:W1:Y:S01]  /*f030*/  LDSM.16.MT88.4 R128, [R196+0x5800] ;  /* 0x00580000c480783b */ /* 0x000e620000004200 */
[----:B---3--:R-:W-:Y:S01]  /*f040*/  IMAD.SHL.U32 R0, R0, 0x80, RZ ;  /* 0x0000008000007824 */ /* 0x008fe200078e00ff */
[----:B------:R-:W-:-:S03]  /*f050*/  ISETP.LE.AND P1, PT, R218, c[0x0][0x32c], PT ;  /* 0x0000cb00da007a0c */ /* 0x000fc60003f23270 */
[----:B------:R-:W-:Y:S01]  /*f060*/  @P0 IMAD.HI.U32 R3, R0, c[0x0][0x2c8], RZ ;  /* 0x0000b20000030a27 */ /* 0x000fe200078e00ff */
[----:B------:R-:W-:-:S04]  /*f070*/  MOV R2, R0 ;  /* 0x0000000000027202 */ /* 0x000fc80000000f00 */
[----:B------:R-:W-:Y:S01]  /*f080*/  @P0 SHF.R.U32.HI R2, RZ, c[0x0][0x2cc], R3 ;  /* 0x0000b300ff020a19 */ /* 0x000fe20000011603 */
[----:B------:R-:W-:Y:S03]  /*f090*/  HMMA.16816.F32.BF16 R80, R136, R82, R180 ;  /* 0x000000528850723c */ /* 0x000fe600000418b4 */
[----:B-----5:R-:W-:-:S05]  /*f0a0*/  IADD3 R2, -R4, R14, R2 ;  /* 0x0000000e04027210 */ /* 0x020fca0007ffe102 */
[----:B------:R-:W-:Y:S01]  /*f0b0*/  HMMA.16816.F32.BF16 R132, R136, R8, R28 ;  /* 0x000000088884723c */ /* 0x000fe2000004181c */
[----:B------:R-:W-:Y:S02]  /*f0c0*/  IADD3 R4, R2, c[0x0][0x328], RZ ;  /* 0x0000ca0002047a10 */ /* 0x000fe40007ffe0ff */
[----:B------:R-:W-:-:S05]  /*f0d0*/  @P1 LOP3.LUT R213, R213, 0x1000, RZ, 0xfc, !PT ;  /* 0x00001000d5d51812 */ /* 0x000fca00078efcff */
[C---:B-1----:R-:W-:Y:S08]  /*f0e0*/  HMMA.16816.F32.BF16 R124, R136.reuse, R128, R124 ;  /* 0x00000080887c723c */ /* 0x042ff0000004187c */
[C---:B------:R-:W-:Y:S08]  /*f0f0*/  HMMA.16816.F32.BF16 R128, R136.reuse, R130, R32 ;  /* 0x000000828880723c */ /* 0x040ff00000041820 */
[----:B------:R-:W-:Y:S01]  /*f100*/  HMMA.16816.F32.BF16 R136, R136, R10, R16 ;  /* 0x0000000a8888723c */ /* 0x000fe20000041810 */
[----:B------:R-:W-:Y:S07]  /*f110*/  @!P1 BRA `(.L_x_2380) ;  /* 0x0000011000009947 */ /* 0x000fee0003800000 */
[C---:B------:R-:W-:Y:S01]  /*f120*/  ISETP.GT.AND P0, PT, R2.reuse, RZ, PT ;  /* 0x000000ff0200720c */ /* 0x040fe20003f04270 */
[----:B------:R-:W-:Y:S01]  /*f130*/  BSSY B0, `(.L_x_2381) ;  /* 0x000000c000007945 */ /* 0x000fe20003800000 */
[----:B------:R-:W-:-:S11]  /*f140*/  IADD3 R3, R2, -0x1, RZ ;  /* 0xffffffff02037810 */ /* 0x000fd60007ffe0ff */
[----:B------:R-:W-:Y:S05]  /*f150*/  @P0 BRA `(.L_x_2382) ;  /* 0x0000006000000947 */ /* 0x000fea0003800000 */
[----:B------:R-:W-:Y:S01]  /*f160*/  ISETP.NE.AND P0, PT, R218, c[0x0][0x32c], PT ;  /* 0x0000cb00da007a0c */ /* 0x000fe20003f05270 */
[----:B------:R-:W-:-:S12]  /*f170*/  IMAD.MOV R2, RZ, RZ, -R2 ;  /* 0x000000ffff027224 */ /* 0x000fd800078e0a02 */
[----:B------:R-:W-:-:S05]  /*f180*/  @P0 IMAD.HI.U32 R3, R2, c[0x0][0x330], RZ ;  /* 0x0000cc0002030a27 */ /* 0x000fca00078e00ff */
[----:B------:R-:W-:-:S04]  /*f190*/  @P0 SHF.R.U32.HI R2, RZ, c[0x0][0x334], R3 ;  /* 0x0000cd00ff020a19 */ /* 0x000fc80000011603 */
[----:B------:R-:W-:Y:S01]  /*f1a0*/  LOP3.LUT R3, RZ, R2, RZ, 0x33, !PT ;  /* 0x00000002ff037212 */ /* 0x000fe200078e33ff */
[----:B------:R-:W-:Y:S05]  /*f1b0*/  BRA `(.L_x_2383) ;  /* 0x0000003000007947 */ /* 0x000fea0003800000 */
.L_x_2382:
[----:B------:R-:W-:-:S13]  /*f1c0*/  ISETP.NE.AND P0, PT, R218, c[0x0][0x32c], PT ;  /* 0x0000cb00da007a0c */ /* 0x000fda0003f05270 */
[----:B------:R-:W-:-:S05]  /*f1d0*/  @P0 IMAD.HI.U32 R2, R3, c[0x0][0x330], RZ ;  /* 0x0000cc0003020a27 */ /* 0x000fca00078e00ff */
[----:B------:R-:W-:Y:S02]  /*f1e0*/  @P0 SHF.R.U32.HI R3, RZ, c[0x0][0x334], R2 ;  /* 0x0000cd00ff030a19 */ /* 0x000fe40000011602 */
.L_x_2383:
[----:B------:R-:W-:Y:S05]  /*f1f0*/  BSYNC B0 ;  /* 0x0000000000007941 */ /* 0x000fea0003800000 */
.L_x_2381:
[----:B------:R-:W-:-:S05]  /*f200*/  MOV R2, c[0x0][0x32c] ;  /* 0x0000cb0000027a02 */ /* 0x000fca0000000f00 */
[----:B------:R-:W-:-:S05]  /*f210*/  IMAD R3, R3, R2, c[0x0][0x32c] ;  /* 0x0000cb0003037624 */ /* 0x000fca00078e0202 */
[----:B------:R-:W-:-:S05]  /*f220*/  IMNMX R4, R4, R3, PT ;  /* 0x0000000304047217 */ /* 0x000fca0003800200 */
.L_x_2380:
[----:B------:R-:W-:-:S05]  /*f230*/  IMAD.HI R4, R4, 0x2aaaaaab, RZ ;  /* 0x2aaaaaab04047827 */ /* 0x000fca00078e02ff */
[----:B------:R-:W-:-:S04]  /*f240*/  SHF.R.U32.HI R2, RZ, 0x1f, R4 ;  /* 0x0000001fff027819 */ /* 0x000fc80000011604 */
[----:B------:R-:W-:-:S04]  /*f250*/  LEA.HI.SX32 R4, R4, R2, 0x1d ;  /* 0x0000000204047211 */ /* 0x000fc800078feaff */
[----:B------:R-:W-:-:S04]  /*f260*/  IMNMX R217, R247, R4, !PT ;  /* 0x00000004f7d97217 */ /* 0x000fc80007800200 */
[----:B------:R-:W-:-:S13]  /*f270*/  ISETP.GE.AND P0, PT, R225, R217, PT ;  /* 0x000000d9e100720c */ /* 0x000fda0003f06270 */
[----:B------:R-:W-:Y:S05]  /*f280*/  @!P0 BRA `(.L_x_2384) ;  /* 0x00003db000008947 */ /* 0x000fea0003800000 */
.L_x_2407:
        /* <DEDUP_REMOVED lines=9> */
[----:B------:R1:W1:Y:S04]  /*f320*/  LDSM.16.M88.4 R176, [R198] ;  /* 0x00000000c6b0783b */ /* 0x0002680000000200 */
[----:B------:R1:W1:Y:S04]  /*f330*/  LDSM.16.M88.4 R180, [R201] ;  /* 0x00000000c9b4783b */ /* 0x0002680000000200 */
[----:B------:R1:W1:Y:S04]  /*f340*/  LDSM.16.M88.4 R184, [R211] ;  /* 0x00000000d3b8783b */ /* 0x0002680000000200 */
[----:B------:R1:W1:Y:S01]  /*f350*/  LDSM.16.M88.4 R188, [R212] ;  /* 0x00000000d4bc783b */ /* 0x0002620000000200 */
[----:B------:R-:W-:-:S05]  /*f360*/  @P0 BRA `(.L_x_2386) ;  /* 0x000004c000000947 */ /* 0x000fca0003800000 */
[----:B------:R-:W-:Y:S01]  /*f370*/  IMAD.WIDE.U32 R2, R226, c[0x0][0x208], RZ ;  /* 0x00008200e2027a25 */ /* 0x000fe200078e00ff */
[----:B------:R-:W-:Y:S01]  /*f380*/  SHF.R.S32.HI R0, RZ, 0x1f, R226 ;  /* 0x0000001fff007819 */ /* 0x000fe200000114e2 */
[----:B------:R-:W5:Y:S04]  /*f390*/  LDL.64 R10, [R1+0x70] ;  /* 0x00007000010a7983 */ /* 0x000f680000100a00 */
[----:B------:R-:W-:Y:S04]  /*f3a0*/  IMAD R0, R0, c[0x0][0x208], RZ ;  /* 0x0000820000007a24 */ /* 0x000fe800078e02ff */
[----:B------:R-:W-:Y:S05]  /*f3b0*/  IMAD R0, R226, c[0x0][0x20c], R0 ;  /* 0x00008300e2007a24 */ /* 0x000fea00078e0200 */
[----:B------:R-:W-:Y:S02]  /*f3c0*/  IADD3 R3, R3, R0, RZ ;  /* 0x0000000003037210 */ /* 0x000fe40007ffe0ff */
[----:B------:R-:W-:Y:S03]  /*f3d0*/  SHF.R.S32.HI R0, RZ, 0x1f, R224 ;  /* 0x0000001fff007819 */ /* 0x000fe600000114e0 */
[----:B------:R-:W-:Y:S04]  /*f3e0*/  IMAD.WIDE.U32 R2, R224, c[0x0][0x218], R2 ;  /* 0x00008600e0027a25 */ /* 0x000fe800078e0002 */
[----:B------:R-:W-:Y:S04]  /*f3f0*/  IMAD R8, R0, c[0x0][0x218], RZ ;  /* 0x0000860000087a24 */ /* 0x000fe800078e02ff */
[----:B------:R-:W-:Y:S01]  /*f400*/  IMAD R8, R224, c[0x0][0x21c], R8 ;  /* 0x00008700e0087a24 */ /* 0x000fe200078e0208 */
[----:B-----5:R-:W-:Y:S04]  /*f410*/  IADD3 R0, P0, R10, R2, RZ ;  /* 0x000000020a007210 */ /* 0x020fe80007f1e0ff */
[----:B------:R-:W-:Y:S02]  /*f420*/  IADD3.X R8, R252, R3, R8, P0, !PT ;  /* 0x00000003fc087210 */ /* 0x000fe400007fe408 */
[C---:B------:R-:W-:Y:S04]  /*f430*/  LEA R9, P0, R0.reuse, c[0x0][0x1f8], 0x1 ;  /* 0x00007e0000097a11 */ /* 0x040fe800078008ff */
[----:B------:R-:W-:Y:S01]  /*f440*/  LEA.HI.X R8, R0, c[0x0][0x1fc], R8, 0x1, P0 ;  /* 0x00007f0000087a11 */ /* 0x000fe200000f0c08 */
[----:B------:R-:W-:-:S06]  /*f450*/  BRA.DIV ~URZ, `(.L_x_2387) ;  /* 0x000118227f007947 */ /* 0x000fcc000b800000 */
[----:B------:R4:W3:Y:S02]  /*f460*/  SHFL.IDX PT, R4, R8, RZ, 0x181f ;  /* 0x00181fff08047589 */ /* 0x0008e400000e0000 */
.L_x_2531:
[----:B------:R-:W-:-:S05]  /*f470*/  BRA.DIV ~URZ, `(.L_x_2388) ;  /* 0x000118727f007947 */ /* 0x000fca000b800000 */
[----:B------:R4:W3:Y:S02]  /*f480*/  SHFL.IDX PT, R0, R9, RZ, 0x181f ;  /* 0x00181fff09007589 */ /* 0x0008e400000e0000 */
.L_x_2532:
[----:B------:R-:W-:Y:S01]  /*f490*/  SHF.R.S32.HI R2, RZ, 0x1f, R215 ;  /* 0x0000001fff027819 */ /* 0x000fe200000114d7 */
[C---:B------:R-:W-:Y:S01]  /*f4a0*/  IMAD.SHL.U32 R20, R215.reuse, 0x2, RZ ;  /* 0x00000002d7147824 */ /* 0x040fe200078e00ff */
[C---:B------:R-:W-:Y:S01]  /*f4b0*/  ISETP.GE.AND P3, PT, R215.reuse, c[0x0][0x1d4], PT ;  /* 0x00007500d7007a0c */ /* 0x040fe20003f66270 */
[----:B------:R-:W-:Y:S01]  /*f4c0*/  IMAD.SHL.U32 R11, R232, 0x2, RZ ;  /* 0x00000002e80b7824 */ /* 0x000fe200078e00ff */
[C---:B------:R-:W-:Y:S01]  /*f4d0*/  SHF.L.U64.HI R10, R215.reuse, 0x1, R2 ;  /* 0x00000001d70a7819 */ /* 0x040fe20000010202 */
[----:B------:R-:W-:Y:S01]  /*f4e0*/  IMAD.SHL.U32 R22, R230, 0x2, RZ ;  /* 0x00000002e6167824 */ /* 0x000fe200078e00ff */
[----:B---3--:R-:W-:Y:S02]  /*f4f0*/  IADD3 R2, P0, R0, R20, RZ ;  /* 0x0000001400027210 */ /* 0x008fe40007f1e0ff */
[----:B------:R-:W-:Y:S02]  /*f500*/  IADD3 R14, R215, 0x40, RZ ;  /* 0x00000040d70e7810 */ /* 0x000fe40007ffe0ff */
[----:B------:R-:W-:Y:S01]  /*f510*/  SHF.L.U64.HI R29, R232, 0x1, R244 ;  /* 0x00000001e81d7819 */ /* 0x000fe200000102f4 */
[----:B------:R-:W-:Y:S01]  /*f520*/  IMAD.X R3, R4, 0x1, R10, P0 ;  /* 0x0000000104037824 */ /* 0x000fe200000e060a */
[----:B------:R-:W-:Y:S01]  /*f530*/  ISETP.GE.AND P2, PT, R14, c[0x0][0x1d4], PT ;  /* 0x000075000e007a0c */ /* 0x000fe20003f46270 */
[----:B------:R-:W-:Y:S01]  /*f540*/  IMAD.SHL.U32 R14, R231, 0x2, RZ ;  /* 0x00000002e70e7824 */ /* 0x000fe200078e00ff */
[----:B------:R-:W-:Y:S02]  /*f550*/  IADD3 R21, R215, 0x80, RZ ;  /* 0x00000080d7157810 */ /* 0x000fe40007ffe0ff */
[----:B------:R-:W-:Y:S01]  /*f560*/  @!PT LDS RZ, [RZ] ;  /* 0x00000000fffff984 */ /* 0x000fe20000000800 */
[----:B------:R-:W-:Y:S01]  /*f570*/  @!PT LDS RZ, [RZ] ;  /* 0x00000000fffff984 */ /* 0x000fe20000000800 */
[----:B------:R-:W-:Y:S01]  /*f580*/  @!PT LDS RZ, [RZ] ;  /* 0x00000000fffff984 */ /* 0x000fe20000000800 */
[----:B------:R3:W-:Y:S01]  /*f590*/  LDGSTS.E.BYPASS.LTC128B.128 [R214+0x4080], [R2.64], !P3 ;  /* 0x0408000002d67fae */ /* 0x0007e2000d901d4a */
[----:B------:R-:W-:Y:S02]  /*f5a0*/  SHF.L.U64.HI R23, R231, 0x1, R243 ;  /* 0x00000001e7177819 */ /* 0x000fe400000102f3 */
[----:B------:R-:W-:Y:S02]  /*f5b0*/  SHF.L.U64.HI R28, R230, 0x1, R242 ;  /* 0x00000001e61c7819 */ /* 0x000fe400000102f2 */
[----:B------:R-:W-:Y:S02]  /*f5c0*/  LOP3.LUT P1, RZ, R213, 0x800, RZ, 0xc0, !PT ;  /* 0x00000800d5ff7812 */ /* 0x000fe4000782c0ff */
[----:B---3--:R-:W-:Y:S05]  /*f5d0*/  IADD3 R2, P0, R0, R11, RZ ;  /* 0x0000000b00027210 */ /* 0x008fea0007f1e0ff */
[----:B------:R-:W-:Y:S05]  /*f5e0*/  IMAD.X R3, R4, 0x1, R29, P0 ;  /* 0x0000000104037824 */ /* 0x000fea00000e061d */
[----:B------:R3:W-:Y:S01]  /*f5f0*/  LDGSTS.E.BYPASS.LTC128B.128 [R214+0x5880], [R2.64], !P2 ;  /* 0x0588000002d67fae */ /* 0x0007e2000d101d4a */
[----:B------:R-:W-:Y:S02]  /*f600*/  ISETP.GE.AND P2, PT, R21, c[0x0][0x1d4], PT ;  /* 0x0000750015007a0c */ /* 0x000fe40003f46270 */
[----:B------:R-:W-:Y:S02]  /*f610*/  IADD3 R21, R215, 0xc0, RZ ;  /* 0x000000c0d7157810 */ /* 0x000fe40007ffe0ff */
[----:B---3--:R-:W-:Y:S05]  /*f620*/  IADD3 R2, P0, R0, R14, RZ ;  /* 0x0000000e00027210 */ /* 0x008fea0007f1e0ff */
[----:B------:R-:W-:Y:S05]  /*f630*/  IMAD.X R3, R4, 0x1, R23, P0 ;  /* 0x0000000104037824 */ /* 0x000fea00000e0617 */
[----:B------:R3:W-:Y:S01]  /*f640*/  LDGSTS.E.BYPASS.LTC128B.128 [R214+0x7080], [R2.64], !P2 ;  /* 0x0708000002d67fae */ /* 0x0007e2000d101d4a */
[----:B------:R-:W-:Y:S02]  /*f650*/  ISETP.GE.AND P2, PT, R21, c[0x0][0x1d4], PT ;  /* 0x0000750015007a0c */ /* 0x000fe40003f46270 */
[----:B---3--:R-:W-:Y:S05]  /*f660*/  IADD3 R2, P0, R0, R22, RZ ;  /* 0x0000001600027210 */ /* 0x008fea0007f1e0ff */
[----:B------:R-:W-:Y:S06]  /*f670*/  IMAD.X R3, R4, 0x1, R28, P0 ;  /* 0x0000000104037824 */ /* 0x000fec00000e061c */
[----:B------:R3:W-:Y:S01]  /*f680*/  LDGSTS.E.BYPASS.LTC128B.128 [R214+0x8880], [R2.64], !P2 ;  /* 0x0888000002d67fae */ /* 0x0007e2000d101d4a */
[----:B------:R-:W-:-:S05]  /*f690*/  @P1 BRA `(.L_x_2386) ;  /* 0x0000019000001947 */ /* 0x000fca0003800000 */
[----:B------:R-:W-:-:S05]  /*f6a0*/  BRA.DIV ~URZ, `(.L_x_2389) ;  /* 0x000116b27f007947 */ /* 0x000fca000b800000 */
[----:B------:R3:W4:Y:S04]  /*f6b0*/  SHFL.IDX PT, R4, R8, 0x1, 0x181f ;  /* 0x00381f0008047f89 */ /* 0x00072800000e0000 */
[----:B------:R3:W2:Y:S02]  /*f6c0*/  SHFL.IDX PT, R0, R9, 0x1, 0x181f ;  /* 0x00381f0009007f89 */ /* 0x0006a400000e0000 */
.L_x_2533:
[----:B--2---:R-:W-:Y:S02]  /*f6d0*/  IADD3 R20, P0, R0, R20, RZ ;  /* 0x0000001400147210 */ /* 0x004fe40007f1e0ff */
[C---:B------:R-:W-:Y:S02]  /*f6e0*/  IADD3 R216, R215.reuse, 0x40, RZ ;  /* 0x00000040d7d87810 */ /* 0x040fe40007ffe0ff */
[C---:B------:R-:W-:Y:S01]  /*f6f0*/  ISETP.GE.AND P4, PT, R215.reuse, c[0x0][0x1d4], PT ;  /* 0x00007500d7007a0c */ /* 0x040fe20003f86270 */
[----:B----4-:R-:W-:Y:S01]  /*f700*/  IMAD.X R21, R4, 0x1, R10, P0 ;  /* 0x0000000104157824 */ /* 0x010fe200000e060a */
[----:B------:R-:W-:Y:S02]  /*f710*/  ISETP.GE.AND P3, PT, R216, c[0x0][0x1d4], PT ;  /* 0x00007500d8007a0c */ /* 0x000fe40003f66270 */
[----:B------:R-:W-:Y:S02]  /*f720*/  IADD3 R31, R215, 0x80, RZ ;  /* 0x00000080d71f7810 */ /* 0x000fe40007ffe0ff */
[----:B------:R-:W-:Y:S02]  /*f730*/  IADD3 R10, P0, R0, R11, RZ ;  /* 0x0000000b000a7210 */ /* 0x000fe40007f1e0ff */
[----:B------:R-:W-:Y:S02]  /*f740*/  ISETP.GE.AND P2, PT, R31, c[0x0][0x1d4], PT ;  /* 0x000075001f007a0c */ /* 0x000fe40003f46270 */
[----:B------:R-:W-:Y:S01]  /*f750*/  IADD3 R30, R215, 0xc0, RZ ;  /* 0x000000c0d71e7810 */ /* 0x000fe20007ffe0ff */
[----:B------:R-:W-:Y:S01]  /*f760*/  IMAD.X R11, R4, 0x1, R29, P0 ;  /* 0x00000001040b7824 */ /* 0x000fe200000e061d */
[----:B---3--:R-:W-:Y:S01]  /*f770*/  IADD3 R8, P0, R0, R14, RZ ;  /* 0x0000000e00087210 */ /* 0x008fe20007f1e0ff */
[----:B------:R-:W-:Y:S01]  /*f780*/  @!PT LDS RZ, [RZ] ;  /* 0x00000000fffff984 */ /* 0x000fe20000000800 */
[----:B------:R-:W-:Y:S01]  /*f790*/  @!PT LDS RZ, [RZ] ;  /* 0x00000000fffff984 */ /* 0x000fe20000000800 */
[----:B------:R-:W-:Y:S01]  /*f7a0*/  @!PT LDS RZ, [RZ] ;  /* 0x00000000fffff984 */ /* 0x000fe20000000800 */
[----:B------:R2:W-:Y:S01]  /*f7b0*/  LDGSTS.E.BYPASS.LTC128B.128 [R214+0x5080], [R20.64], !P4 ;  /* 0x0508000014d67fae */ /* 0x0005e2000e101d4a */
[----:B------:R-:W-:Y:S03]  /*f7c0*/  ISETP.GE.AND P1, PT, R30, c[0x0][0x1d4], PT ;  /* 0x000075001e007a0c */ /* 0x000fe60003f26270 */
[----:B------:R2:W-:Y:S01]  /*f7d0*/  LDGSTS.E.BYPASS.LTC128B.128 [R214+0x6880], [R10.64], !P3 ;  /* 0x068800000ad67fae */ /* 0x0005e2000d901d4a */
[----:B------:R-:W-:Y:S01]  /*f7e0*/  IMAD.X R9, R4, 0x1, R23, P0 ;  /* 0x0000000104097824 */ /* 0x000fe200000e0617 */
[----:B------:R-:W-:Y:S04]  /*f7f0*/  IADD3 R2, P0, R0, R22, RZ ;  /* 0x0000001600027210 */ /* 0x000fe80007f1e0ff */
[----:B------:R2:W-:Y:S01]  /*f800*/  LDGSTS.E.BYPASS.LTC128B.128 [R214+0x8080], [R8.64], !P2 ;  /* 0x0808000008d67fae */ /* 0x0005e2000d101d4a */
[----:B------:R-:W-:Y:S05]  /*f810*/  IMAD.X R3, R4, 0x1, R28, P0 ;  /* 0x0000000104037824 */ /* 0x000fea00000e061c */
[----:B------:R2:W-:Y:S03]  /*f820*/  LDGSTS.E.BYPASS.LTC128B.128 [R214+0x9880], [R2.64], !P1 ;  /* 0x0988000002d67fae */ /* 0x0005e6000c901d4a */
.L_x_2386:
[----:B------:R-:W-:Y:S05]  /*f830*/  BSYNC B0 ;  /* 0x0000000000007941 */ /* 0x000fea0003800000 */
.L_x_2385:
[----:B------:R-:W0:Y:S01]  /*f840*/  LDGDEPBAR ;  /* 0x00000000000079af */ /* 0x000e220000000000 */
[----:B------:R-:W-:Y:S01]  /*f850*/  WARPSYNC 0xffffffff ;  /* 0xffffffff00007948 */ /* 0x000fe20003800000 */
[C---:B--234-:R-:W-:Y:S01]  /*f860*/  HMMA.16816.F32.BF16 R8, R32.reuse, R16, RZ ;  /* 0x000000102008723c */ /* 0x05cfe200000418ff */
[----:B------:R-:W-:Y:S02]  /*f870*/  BSSY B0, `(.L_x_2390) ;  /* 0x0000129000007945 */ /* 0x000fe40003800000 */
[----:B------:R-:W-:Y:S05]  /*f880*/  ISETP.GT.AND P0, PT, R225, R247, PT ;  /* 0x000000f7e100720c */ /* 0x000fea0003f04270 */
[C---:B------:R-:W-:Y:S08]  /*f890*/  HMMA.16816.F32.BF16 R16, R32.reuse, R18, RZ ;  /* 0x000000122010723c */ /* 0x040ff000000418ff */
[C---:B------:R-:W-:Y:S08]  /*f8a0*/  HMMA.16816.F32.BF16 R20, R32.reuse, R24, RZ ;  /* 0x000000182014723c */ /* 0x040ff000000418ff */
[C---:B------:R-:W-:Y:S08]  /*f8b0*/  HMMA.16816.F32.BF16 R24, R32.reuse, R26, RZ ;  /* 0x0000001a2018723c */ /* 0x040ff000000418ff */
[C---:B-1----:R-:W-:Y:S08]  /*f8c0*/  HMMA.16816.F32.BF16 R28, R32.reuse, R172, RZ ;  /* 0x000000ac201c723c */ /* 0x042ff000000418ff */
        /* <DEDUP_REMOVED lines=33> */
[----:B------:R-:W-:Y:S07]  /*fae0*/  LDSM.16.M88.4 R180, [R204] ;  /* 0x00000000ccb4783b */ /* 0x000fee0000000200 */
[C---:B--2---:R-:W-:Y:S08]  /*faf0*/  HMMA.16816.F32.BF16 R20, R172.reuse, R176, R20 ;  /* 0x000000b0ac14723c */ /* 0x044ff00000041814 */
[C---:B------:R-:W-:Y:S01]  /*fb00*/  HMMA.16816.F32.BF16 R24, R172.reuse, R178, R24 ;  /* 0x000000b2ac18723c */ /* 0x040fe20000041818 */
[----:B------:R-:W1:Y:S07]  /*fb10*/  LDSM.16.M88.4 R176, [R198+0x4000] ;  /* 0x00400000c6b0783b */ /* 0x000e6e0000000200 */
[C---:B---3--:R-:W-:Y:S08]  /*fb20*/  HMMA.16816.F32.BF16 R28, R172.reuse, R184, R28 ;  /* 0x000000b8ac1c723c */ /* 0x048ff0000004181c */
[----:B------:R-:W-:Y:S01]  /*fb30*/  HMMA.16816.F32.BF16 R32, R172, R186, R32 ;  /* 0x000000baac20723c */ /* 0x000fe20000041820 */
[----:B------:R-:W2:Y:S07]  /*fb40*/  LDSM.16.M88.4 R172, [R202] ;  /* 0x00000000caac783b */ /* 0x000eae0000000200 */
[----:B------:R-:W3:Y:S01]  /*fb50*/  LDSM.16.M88.4 R184, [R203] ;  /* 0x00000000cbb8783b */ /* 0x000ee20000000200 */
        /* <DEDUP_REMOVED lines=118> */
[----:B------:R5:W1:Y:S01]  /*102c0*/  MUFU.TANH R179, R16 ;  /* 0x0000001000b37308 */ /* 0x000a620000002400 */
[----:B------:R-:W-:Y:S09]  /*102d0*/  FMUL.FTZ R27, R27, c[0x0][0x320] ;  /* 0x0000c8001b1b7a20 */ /* 0x000ff20000410000 */
[----:B------:R1:W1:Y:S01]  /*102e0*/  MUFU.TANH R176, R17 ;  /* 0x0000001100b07308 */ /* 0x0002620000002400 */
[----:B----4-:R-:W4:Y:S01]  /*102f0*/  LDSM.16.M88.4 R8, [R15+0x5800] ;  /* 0x005800000f08783b */ /* 0x010f220000000200 */
[----:B------:R-:W-:Y:S08]  /*10300*/  DEPBAR.LE SB0, 0x0 ;  /* 0x000080000000791a */ /* 0x000ff00000000000 */
[----:B------:R2:W2:Y:S01]  /*10310*/  MUFU.TANH R188, R18 ;  /* 0x0000001200bc7308 */ /* 0x0004a20000002400 */
[----:B------:R-:W-:Y:S01]  /*10320*/  BAR.SYNC.DEFER_BLOCKING 0x0 ;  /* 0x0000000000007b1d */ /* 0x000fe20000010000 */
[----:B-----5:R-:W-:Y:S08]  /*10330*/  FMUL.FTZ R16, R25, c[0x0][0x320] ;  /* 0x0000c80019107a20 */ /* 0x020ff00000410000 */
[----:B------:R5:W3:Y:S01]  /*10340*/  MUFU.TANH R183, R19 ;  /* 0x0000001300b77308 */ /* 0x000ae20000002400 */
[----:B-1----:R-:W-:Y:S09]  /*10350*/  FMUL.FTZ R17, R24, c[0x0][0x320] ;  /* 0x0000c80018117a20 */ /* 0x002ff20000410000 */
[----:B------:R-:W1:Y:S01]  /*10360*/  MUFU.TANH R178, R26 ;  /* 0x0000001a00b27308 */ /* 0x000e620000002400 */
[----:B--2---:R-:W-:Y:S09]  /*10370*/  FMUL.FTZ R18, R21, c[0x0][0x320] ;  /* 0x0000c80015127a20 */ /* 0x004ff20000410000 */
[----:B------:R2:W1:Y:S01]  /*10380*/  MUFU.TANH R177, R27 ;  /* 0x0000001b00b17308 */ /* 0x0004620000002400 */
[C---:B----4-:R-:W-:Y:S05]  /*10390*/  HMMA.16816.F32.BF16 R28, R184.reuse, R8, R28 ;  /* 0x00000008b81c723c */ /* 0x050fea000004181c */
[----:B-----5:R-:W-:Y:S04]  /*103a0*/  FMUL.FTZ R19, R20, c[0x0][0x320] ;  /* 0x0000c80014137a20 */ /* 0x020fe80000410000 */
[----:B------:R-:W4:Y:S03]  /*103b0*/  MUFU.TANH R18, R18 ;  /* 0x0000001200127308 */ /* 0x000f260000002400 */
[----:B------:R-:W-:Y:S01]  /*103c0*/  FMUL.FTZ R20, R22, c[0x0][0x320] ;  /* 0x0000c80016147a20 */ /* 0x000fe20000410000 */
[----:B------:R-:W-:Y:S06]  /*103d0*/  HMMA.16816.F32.BF16 R32, R184, R10, R32 ;  /* 0x0000000ab820723c */ /* 0x000fec0000041820 */
[----:B------:R-:W1:Y:S06]  /*103e0*/  MUFU.TANH R19, R19 ;  /* 0x0000001300137308 */ /* 0x000e6c0000002400 */
[----:B------:R-:W-:Y:S04]  /*103f0*/  FMUL.FTZ R28, R28, c[0x0][0x320] ;  /* 0x0000c8001c1c7a20 */ /* 0x000fe80000410000 */
[----:B------:R-:W1:Y:S01]  /*10400*/  MUFU.TANH R20, R20 ;  /* 0x0000001400147308 */ /* 0x000e620000002400 */
[----:B--2---:R-:W-:Y:S02]  /*10410*/  FMUL.FTZ R27, R29, c[0x0][0x320] ;  /* 0x0000c8001d1b7a20 */ /* 0x004fe40000410000 */
[----:B------:R-:W-:Y:S02]  /*10420*/  FMUL.FTZ R30, R30, c[0x0][0x320] ;  /* 0x0000c8001e1e7a20 */ /* 0x000fe40000410000 */
[----:B------:R-:W-:Y:S03]  /*10430*/  FMUL.FTZ R31, R31, c[0x0][0x320] ;  /* 0x0000c8001f1f7a20 */ /* 0x000fe60000410000 */
[----:B------:R-:W-:Y:S02]  /*10440*/  FMUL.FTZ R26, R32, c[0x0][0x320] ;  /* 0x0000c800201a7a20 */ /* 0x000fe40000410000 */
[----:B------:R-:W-:Y:S01]  /*10450*/  FMUL.FTZ R25, R33, c[0x0][0x320] ;  /* 0x0000c80021197a20 */ /* 0x000fe20000410000 */
[----:B------:R2:W1:Y:S01]  /*10460*/  MUFU.TANH R181, R23 ;  /* 0x0000001700b57308 */ /* 0x0004620000002400 */
[----:B------:R-:W-:Y:S02]  /*10470*/  FMUL.FTZ R34, R34, c[0x0][0x320] ;  /* 0x0000c80022227a20 */ /* 0x000fe40000410000 */
[----:B------:R-:W-:Y:S07]  /*10480*/  FMUL.FTZ R35, R35, c[0x0][0x320] ;  /* 0x0000c80023237a20 */ /* 0x000fee0000410000 */
[----:B------:R-:W1:Y:S10]  /*10490*/  MUFU.TANH R17, R17 ;  /* 0x0000001100117308 */ /* 0x000e740000002400 */
[----:B------:R-:W1:Y:S10]  /*104a0*/  MUFU.TANH R16, R16 ;  /* 0x0000001000107308 */ /* 0x000e740000002400 */
[----:B------:R-:W1:Y:S10]  /*104b0*/  MUFU.TANH R28, R28 ;  /* 0x0000001c001c7308 */ /* 0x000e740000002400 */
[----:B------:R-:W1:Y:S10]  /*104c0*/  MUFU.TANH R27, R27 ;  /* 0x0000001b001b7308 */ /* 0x000e740000002400 */
[----:B------:R2:W1:Y:S10]  /*104d0*/  MUFU.TANH R175, R30 ;  /* 0x0000001e00af7308 */ /* 0x0004740000002400 */
[----:B------:R2:W1:Y:S10]  /*104e0*/  MUFU.TANH R174, R31 ;  /* 0x0000001f00ae7308 */ /* 0x0004740000002400 */
[----:B------:R-:W1:Y:S10]  /*104f0*/  MUFU.TANH R26, R26 ;  /* 0x0000001a001a7308 */ /* 0x000e740000002400 */
[----:B------:R-:W1:Y:S10]  /*10500*/  MUFU.TANH R25, R25 ;  /* 0x0000001900197308 */ /* 0x000e740000002400 */
[----:B------:R2:W1:Y:S10]  /*10510*/  MUFU.TANH R173, R34 ;  /* 0x0000002200ad7308 */ /* 0x0004740000002400 */
[----:B------:R2:W1:Y:S01]  /*10520*/  MUFU.TANH R172, R35 ;  /* 0x0000002300ac7308 */ /* 0x0004620000002400 */
[----:B------:R-:W-:-:S05]  /*10530*/  @!P0 BRA `(.L_x_2391) ;  /* 0x000005c000008947 */ /* 0x000fca0003800000 */
[--C-:B---34-:R-:W-:Y:S01]  /*10540*/  IMAD.IADD R3, R251, 0x1, R241.reuse ;  /* 0x00000001fb037824 */ /* 0x118fe200078e02f1 */
[----:B------:R-:W3:Y:S01]  /*10550*/  LDL R0, [R1+0x84] ;  /* 0x0000840001007983 */ /* 0x000ee20000100800 */
[----:B------:R-:W-:Y:S03]  /*10560*/  IMAD.MOV.U32 R224, RZ, RZ, RZ ;  /* 0x000000ffffe07224 */ /* 0x000fe600078e00ff */
[----:B------:R-:W-:Y:S01]  /*10570*/  ISETP.GT.AND P1, PT, R3, 0x2f, PT ;  /* 0x0000002f0300780c */ /* 0x000fe20003f24270 */
[----:B--2---:R-:W2:Y:S06]  /*10580*/  LDL.64 R22, [R1+0x90] ;  /* 0x0000900001167983 */ /* 0x004eac0000100a00 */
[----:B------:R-:W4:Y:S04]  /*10590*/  LDL R4, [R1+0x9c] ;  /* 0x00009c0001047983 */ /* 0x000f280000100800 */
[----:B------:R-:W5:Y:S06]  /*105a0*/  LDL.64 R220, [R1+0x88] ;  /* 0x0000880001dc7983 */ /* 0x000f6c0000100a00 */
[----:B------:R-:W2:Y:S01]  /*105b0*/  LDL R14, [R1+0x98] ;  /* 0x00009800010e7983 */ /* 0x000ea20000100800 */
[----:B---3--:R-:W-:Y:S02]  /*105c0*/  IMAD R2, R225, 0x30, R0 ;  /* 0x00000030e1027824 */ /* 0x008fe400078e0200 */
[----:B------:R-:W-:Y:S03]  /*105d0*/  IMAD.MOV.U32 R0, RZ, RZ, 0x1 ;  /* 0x00000001ff007424 */ /* 0x000fe600078e00ff */
[----:B------:R-:W-:Y:S02]  /*105e0*/  IADD3 R2, R2, R251, R241 ;  /* 0x000000fb02027210 */ /* 0x000fe40007ffe0f1 */
[----:B------:R-:W-:Y:S02]  /*105f0*/  ISETP.NE.AND P0, PT, R0, c[0x0][0x2b8], PT ;  /* 0x0000ae0000007a0c */ /* 0x000fe40003f05270 */
[----:B------:R-:W-:Y:S05]  /*10600*/  IADD3 R2, R2, -0x30, RZ ;  /* 0xffffffd002027810 */ /* 0x000fea0007ffe0ff */
[----:B------:R-:W-:Y:S06]  /*10610*/  IMAD.MOV.U32 R0, RZ, RZ, R2 ;  /* 0x000000ffff007224 */ /* 0x000fec00078e0002 */
[----:B------:R-:W-:Y:S05]  /*10620*/  @P0 IMAD.HI.U32 R3, R2, c[0x0][0x2bc], RZ ;  /* 0x0000af0002030a27 */ /* 0x000fea00078e00ff */
[----:B------:R-:W-:Y:S04]  /*10630*/  @P0 SHF.R.U32.HI R0, RZ, c[0x0][0x2c0], R3 ;  /* 0x0000b000ff000a19 */ /* 0x000fe80000011603 */
[C---:B--2---:R-:W-:Y:S04]  /*10640*/  @!P1 IADD3 R3, P0, R0.reuse, R22, RZ ;  /* 0x0000001600039210 */ /* 0x044fe80007f1e0ff */
[----:B----4-:R-:W-:Y:S01]  /*10650*/  @!P1 LEA.HI.X.SX32 R4, R0, R4, 0x1, P0 ;  /* 0x0000000400049211 */ /* 0x010fe200000f0eff */
[----:B------:R-:W-:Y:S01]  /*10660*/  IMAD.MOV R0, RZ, RZ, -R0 ;  /* 0x000000ffff007224 */ /* 0x000fe200078e0a00 */
[C---:B------:R-:W-:Y:S03]  /*10670*/  @!P1 LEA R8, P0, R3.reuse, c[0x0][0x2a0], 0x2 ;  /* 0x0000a80003089a11 */ /* 0x040fe600078010ff */
[----:B------:R-:W-:Y:S01]  /*10680*/  IMAD R226, R0, c[0x0][0x2b8], R2 ;  /* 0x0000ae0000e27a24 */ /* 0x000fe200078e0202 */
[----:B------:R-:W-:Y:S03]  /*10690*/  @!P1 LEA.HI.X R9, R3, c[0x0][0x2a4], R4, 0x2, P0 ;  /* 0x0000a90003099a11 */ /* 0x000fe600000f1404 */
[----:B------:R-:W-:Y:S01]  /*106a0*/  IMAD.WIDE.U32 R2, R226, c[0x0][0x1e0], RZ ;  /* 0x00007800e2027a25 */ /* 0x000fe200078e00ff */
[----:B------:R-:W-:Y:S01]  /*106b0*/  SHF.R.S32.HI R0, RZ, 0x1f, R226 ;  /* 0x0000001fff007819 */ /* 0x000fe200000114e2 */
[----:B------:R2:W3:Y:S04]  /*106c0*/  @!P1 LDG.E R224, [R8.64] ;  /* 0x0000000a08e09981 */ /* 0x0004e8000c1e1900 */
[----:B------:R-:W-:Y:S04]  /*106d0*/  IMAD R0, R0, c[0x0][0x1e0], RZ ;  /* 0x0000780000007a24 */ /* 0x000fe800078e02ff */
[----:B------:R-:W-:Y:S04]  /*106e0*/  IMAD R0, R226, c[0x0][0x1e4], R0 ;  /* 0x00007900e2007a24 */ /* 0x000fe800078e0200 */
[----:B------:R-:W-:Y:S01]  /*106f0*/  IMAD.IADD R3, R3, 0x1, R0 ;  /* 0x0000000103037824 */ /* 0x000fe200078e0200 */
[----:B--2---:R-:W-:Y:S02]  /*10700*/  IADD3 R8, -R241, 0x30, RZ ;  /* 0x00000030f1087810 */ /* 0x004fe40007ffe1ff */
[----:B---3--:R-:W-:Y:S01]  /*10710*/  SHF.R.S32.HI R0, RZ, 0x1f, R224 ;  /* 0x0000001fff007819 */ /* 0x008fe200000114e0 */
[----:B------:R-:W-:Y:S04]  /*10720*/  IMAD.WIDE.U32 R2, R224, c[0x0][0x1f0], R2 ;  /* 0x00007c00e0027a25 */ /* 0x000fe800078e0002 */
[----:B------:R-:W-:Y:S01]  /*10730*/  IMAD R9, R0, c[0x0][0x1f0], RZ ;  /* 0x00007c0000097a24 */ /* 0x000fe200078e02ff */
[----:B-----5:R-:W-:Y:S03]  /*10740*/  IADD3 R0, P0, R220, R2, RZ ;  /* 0x00000002dc007210 */ /* 0x020fe60007f1e0ff */
[----:B------:R-:W-:Y:S05]  /*10750*/  IMAD R9, R224, c[0x0][0x1f4], R9 ;  /* 0x00007d00e0097a24 */ /* 0x000fea00078e0209 */
[----:B------:R-:W-:Y:S02]  /*10760*/  IADD3.X R9, R14, R3, R9, P0, !PT ;  /* 0x000000030e097210 */ /* 0x000fe400007fe409 */
[C---:B------:R-:W-:Y:S04]  /*10770*/  LEA R14, P0, R0.reuse, c[0x0][0x1c8], 0x1 ;  /* 0x00007200000e7a11 */ /* 0x040fe800078008ff */
[----:B------:R-:W-:Y:S02]  /*10780*/  LEA.HI.X R9, R0, c[0x0][0x1cc], R9, 0x1, P0 ;  /* 0x0000730000097a11 */ /* 0x000fe400000f0c09 */
[----:B------:R-:W-:Y:S01]  /*10790*/  ISETP.GE.AND P0, PT, R8, 0x1, PT ;  /* 0x000000010800780c */ /* 0x000fe20003f06270 */
[----:B------:R-:W-:-:S10]  /*107a0*/  BRA.DIV ~URZ, `(.L_x_2392) ;  /* 0x000106827f007947 */ /* 0x000fd4000b800000 */
[----:B------:R2:W3:Y:S02]  /*107b0*/  SHFL.IDX PT, R4, R9, RZ, 0x181f ;  /* 0x00181fff09047589 */ /* 0x0004e400000e0000 */
.L_x_2534:
[----:B------:R-:W-:-:S05]  /*107c0*/  BRA.DIV ~URZ, `(.L_x_2393) ;  /* 0x000106d27f007947 */ /* 0x000fca000b800000 */
[----:B------:R4:W2:Y:S02]  /*107d0*/  SHFL.IDX PT, R0, R14, RZ, 0x181f ;  /* 0x00181fff0e007589 */ /* 0x0008a400000e0000 */
.L_x_2535:
[C---:B------:R-:W-:Y:S02]  /*107e0*/  IADD3 R2, R215.reuse, 0x40, RZ ;  /* 0x00000040d7027810 */ /* 0x040fe40007ffe0ff */
[C---:B------:R-:W-:Y:S02]  /*107f0*/  ISETP.GE.AND P3, PT, R215.reuse, c[0x0][0x1d4], PT ;  /* 0x00007500d7007a0c */ /* 0x040fe40003f66270 */
[----:B------:R-:W-:Y:S02]  /*10800*/  SHF.R.S32.HI R3, RZ, 0x1f, R215 ;  /* 0x0000001fff037819 */ /* 0x000fe400000114d7 */
[C---:B--2---:R-:W-:Y:S02]  /*10810*/  @P0 LEA R10, P1, R215.reuse, R0, 0x1 ;  /* 0x00000000d70a0211 */ /* 0x044fe400078208ff */
[----:B------:R-:W-:Y:S02]  /*10820*/  ISETP.GE.AND P2, PT, R2, c[0x0][0x1d4], PT ;  /* 0x0000750002007a0c */ /* 0x000fe40003f46270 */
[C---:B---3--:R-:W-:Y:S02]  /*10830*/  @P0 LEA.HI.X R11, R215.reuse, R4, R3, 0x1, P1 ;  /* 0x00000004d70b0211 */ /* 0x048fe400008f0c03 */
[C---:B------:R-:W-:Y:S02]  /*10840*/  @P0 LEA R2, P1, R232.reuse, R0, 0x1 ;  /* 0x00000000e8020211 */ /* 0x040fe400078208ff */
[C---:B------:R-:W-:Y:S01]  /*10850*/  IADD3 R22, R215.reuse, 0x80, RZ ;  /* 0x00000080d7167810 */ /* 0x040fe20007ffe0ff */
[----:B------:R-:W-:Y:S01]  /*10860*/  @!PT LDS RZ, [RZ] ;  /* 0x00000000fffff984 */ /* 0x000fe20000000800 */
[----:B------:R-:W-:Y:S01]  /*10870*/  @!PT LDS RZ, [RZ] ;  /* 0x00000000fffff984 */ /* 0x000fe20000000800 */
[----:B------:R-:W-:Y:S01]  /*10880*/  @!PT LDS RZ, [RZ] ;  /* 0x00000000fffff984 */ /* 0x000fe20000000800 */
[----:B------:R2:W-:Y:S01]  /*10890*/  @P0 LDGSTS.E.BYPASS.LTC128B.128 [R214+0xa080], [R10.64], !P3 ;  /* 0x0a0800000ad60fae */ /* 0x0005e2000d901d4a */
[----:B------:R-:W-:Y:S02]  /*108a0*/  @P0 LEA.HI.X R3, R232, R4, R244, 0x1, P1 ;  /* 0x00000004e8030211 */ /* 0x000fe400008f0cf4 */
[----:B------:R-:W-:Y:S02]  /*108b0*/  ISETP.GE.AND P3, PT, R22, c[0x0][0x1d4], PT ;  /* 0x0000750016007a0c */ /* 0x000fe40003f66270 */
[----:B------:R-:W-:Y:S01]  /*108c0*/  IADD3 R21, R215, 0xc0, RZ ;  /* 0x000000c0d7157810 */ /* 0x000fe20007ffe0ff */
[----:B------:R3:W-:Y:S03]  /*108d0*/  @P0 LDGSTS.E.BYPASS.LTC128B.128 [R214+0xb880], [R2.64], !P2 ;  /* 0x0b88000002d60fae */ /* 0x0007e6000d101d4a */
[----:B------:R-:W-:Y:S02]  /*108e0*/  ISETP.GE.AND P2, PT, R21, c[0x0][0x1d4], PT ;  /* 0x0000750015007a0c */ /* 0x000fe40003f46270 */
[C---:B---3--:R-:W-:Y:S04]  /*108f0*/  @P0 LEA R2, P1, R231.reuse, R0, 0x1 ;  /* 0x00000000e7020211 */ /* 0x048fe800078208ff */
[----:B------:R-:W-:Y:S05]  /*10900*/  @P0 LEA.HI.X R3, R231, R4, R243, 0x1, P1 ;  /* 0x00000004e7030211 */ /* 0x000fea00008f0cf3 */
[----:B------:R3:W-:Y:S02]  /*10910*/  @P0 LDGSTS.E.BYPASS.LTC128B.128 [R214+0xd080], [R2.64], !P3 ;  /* 0x0d08000002d60fae */ /* 0x0007e4000d901d4a */
[C---:B---3--:R-:W-:Y:S04]  /*10920*/  @P0 LEA R2, P1, R230.reuse, R0, 0x1 ;  /* 0x00000000e6020211 */ /* 0x048fe800078208ff */
[----:B------:R-:W-:Y:S05]  /*10930*/  @P0 LEA.HI.X R3, R230, R4, R242, 0x1, P1 ;  /* 0x00000004e6030211 */ /* 0x000fea00008f0cf2 */
[----:B------:R2:W-:Y:S01]  /*10940*/  @P0 LDGSTS.E.BYPASS.LTC128B.128 [R214+0xe880], [R2.64], !P2 ;  /* 0x0e88000002d60fae */ /* 0x0005e2000d101d4a */
[----:B------:R-:W-:Y:S01]  /*10950*/  ISETP.GE.AND P0, PT, R8, 0x21, PT ;  /* 0x000000210800780c */ /* 0x000fe20003f06270 */
[----:B------:R-:W-:-:S06]  /*10960*/  BRA.DIV ~URZ, `(.L_x_2394) ;  /* 0x000105a27f007947 */ /* 0x000fcc000b800000 */
[----:B------:R3:W2:Y:S04]  /*10970*/  SHFL.IDX PT, R4, R9, 0x1, 0x181f ;  /* 0x00381f0009047f89 */ /* 0x0006a800000e0000 */
[----:B------:R3:W4:Y:S02]  /*10980*/  SHFL.IDX PT, R0, R14, 0x1, 0x181f ;  /* 0x00381f000e007f89 */ /* 0x00072400000e0000 */
.L_x_2536:
[C---:B--2---:R-:W-:Y:S02]  /*10990*/  IADD3 R2, R215.reuse, 0x40, RZ ;  /* 0x00000040d7027810 */ /* 0x044fe40007ffe0ff */
[C---:B------:R-:W-:Y:S02]  /*109a0*/  ISETP.GE.AND P3, PT, R215.reuse, c[0x0][0x1d4], PT ;  /* 0x00007500d7007a0c */ /* 0x040fe40003f66270 */
[----:B------:R-:W-:Y:S02]  /*109b0*/  SHF.R.S32.HI R3, RZ, 0x1f, R215 ;  /* 0x0000001fff037819 */ /* 0x000fe400000114d7 */
[C---:B----4-:R-:W-:Y:S02]  /*109c0*/  @P0 LEA R8, P1, R215.reuse, R0, 0x1 ;  /* 0x00000000d7080211 */ /* 0x050fe400078208ff */
[----:B------:R-:W-:Y:S02]  /*109d0*/  ISETP.GE.AND P2, PT, R2, c[0x0][0x1d4], PT ;  /* 0x0000750002007a0c */ /* 0x000fe40003f46270 */
[C---:B---3--:R-:W-:Y:S02]  /*109e0*/  @P0 LEA.HI.X R9, R215.reuse, R4, R3, 0x1, P1 ;  /* 0x00000004d7090211 */ /* 0x048fe400008f0c03 */
[C---:B------:R-:W-:Y:S02]  /*109f0*/  @P0 LEA R2, P1, R232.reuse, R0, 0x1 ;  /* 0x00000000e8020211 */ /* 0x040fe400078208ff */
[----:B------:R-:W-:Y:S01]  /*10a00*/  IADD3 R11, R215, 0x80, RZ ;  /* 0x00000080d70b7810 */ /* 0x000fe20007ffe0ff */
        /* <DEDUP_REMOVED lines=14> */
[----:B------:R2:W-:Y:S04]  /*10af0*/  @P0 LDGSTS.E.BYPASS.LTC128B.128 [R214+0xf880], [R2.64], !P2 ;  /* 0x0f88000002d60fae */ /* 0x0005e8000d101d4a */
.L_x_2391:
[----:B---34-:R-:W-:Y:S05]  /*10b00*/  BSYNC B0 ;  /* 0x0000000000007941 */ /* 0x018fea0003800000 */
.L_x_2390:
[----:B------:R-:W3:Y:S01]  /*10b10*/  LDL R0, [R1+0x80] ;  /* 0x0000800001007983 */ /* 0x000ee20000100800 */
[----:B------:R-:W-:Y:S03]  /*10b20*/  IMAD R4, R225, -0x30, RZ ;  /* 0xffffffd0e1047824 */ /* 0x000fe600078e02ff */
[----:B--2---:R-:W3:Y:S01]  /*10b30*/  LDL R8, [R1+0x4] ;  /* 0x0000040001087983 */ /* 0x004ee20000100800 */
[----:B------:R-:W-:Y:S03]  /*10b40*/  IMAD.IADD R11, R4, 0x1, -R246 ;  /* 0x00000001040b7824 */ /* 0x000fe600078e0af6 */
[----:B------:R-:W2:Y:S04]  /*10b50*/  LDL R3, [R1+0x7c] ;  /* 0x00007c0001037983 */ /* 0x000ea80000100800 */
[----:B------:R-:W2:Y:S04]  /*10b60*/  LDL R2, [R1+0x78] ;  /* 0x0000780001027983 */ /* 0x000ea80000100800 */
[----:B------:R-:W0:Y:S01]  /*10b70*/  LDGDEPBAR ;  /* 0x00000000000079af */ /* 0x000e220000000000 */
[----:B---3--:R-:W-:Y:S02]  /*10b80*/  IMAD R8, R8, 0x80, R0 ;  /* 0x0000008008087824 */ /* 0x008fe400078e0200 */
[----:B------:R-:W-:Y:S05]  /*10b90*/  IMAD.MOV.U32 R0, RZ, RZ, 0x1 ;  /* 0x00000001ff007424 */ /* 0x000fea00078e00ff */
[----:B------:R-:W-:Y:S02]  /*10ba0*/  ISETP.NE.AND P0, PT, R0, c[0x0][0x2c4], PT ;  /* 0x0000b10000007a0c */ /* 0x000fe40003f05270 */
[----:B--2---:R-:W-:Y:S02]  /*10bb0*/  IADD3 R8, R2, R8, R3 ;  /* 0x0000000802087210 */ /* 0x004fe40007ffe003 */
[----:B------:R-:W-:Y:S09]  /*10bc0*/  LOP3.LUT R2, RZ, c[0x0][0x324], RZ, 0x33, !PT ;  /* 0x0000c900ff027a12 */ /* 0x000ff200078e33ff */
[----:B------:R-:W-:Y:S05]  /*10bd0*/  @P0 IMAD.HI.U32 R0, R8, c[0x0][0x2c8], RZ ;  /* 0x0000b20008000a27 */ /* 0x000fea00078e00ff */
[----:B------:R-:W-:Y:S02]  /*10be0*/  @P0 SHF.R.U32.HI R8, RZ, c[0x0][0x2cc], R0 ;  /* 0x0000b300ff080a19 */ /* 0x000fe40000011600 */
[----:B------:R-:W-:Y:S04]  /*10bf0*/  IADD3 R0, -R246, 0x1, R4 ;  /* 0x00000001f6007810 */ /* 0x000fe80007ffe104 */
[----:B------:R-:W-:Y:S04]  /*10c00*/  IADD3 R0, -R240, R0, R5 ;  /* 0x00000000f0007210 */ /* 0x000fe80007ffe105 */
[----:B------:R-:W-:Y:S01]  /*10c10*/  IADD3 R10, R0, c[0x0][0x328], RZ ;  /* 0x0000ca00000a7a10 */ /* 0x000fe20007ffe0ff */
[----:B------:R-:W-:Y:S01]  /*10c20*/  IMAD.IADD R9, R2, 0x1, R0 ;  /* 0x0000000102097824 */ /* 0x000fe200078e0200 */
[----:B------:R-:W-:-:S05]  /*10c30*/  BRA.DIV ~URZ, `(.L_x_2395) ;  /* 0x000103a27f007947 */ /* 0x000fca000b800000 */
[----:B------:R2:W3:Y:S02]  /*10c40*/  SHFL.IDX PT, R3, R8, RZ, 0x1c1f ;  /* 0x001c1fff08037589 */ /* 0x0004e400000e0000 */
.L_x_2537:
[----:B------:R-:W-:Y:S01]  /*10c50*/  ISETP.LE.AND P0, PT, R218, c[0x0][0x32c], PT ;  /* 0x0000cb00da007a0c */ /* 0x000fe20003f03270 */
[----:B---3--:R-:W-:Y:S01]  /*10c60*/  IMAD.IADD R2, R10, 0x1, R3 ;  /* 0x000000010a027824 */ /* 0x008fe200078e0203 */
        /* <DEDUP_REMOVED lines=15> */
.L_x_2398:
[----:B------:R-:W-:Y:S04]  /*10d60*/  MOV R14, 0x1 ;  /* 0x00000001000e7802 */ /* 0x000fe80000000f00 */
[----:B------:R-:W-:Y:S11]  /*10d70*/  ISETP.NE.AND P0, PT, R14, c[0x0][0x32c], PT ;  /* 0x0000cb000e007a0c */ /* 0x000ff60003f05270 */
[----:B------:R-:W-:Y:S02]  /*10d80*/  @!UPT UIADD3 URZ, URZ, URZ, URZ ;  /* 0x0000003f3f3ff290 */ /* 0x000fe4000fffe03f */
[----:B------:R-:W-:Y:S05]  /*10d90*/  @P0 IMAD.HI.U32 R14, R3, c[0x0][0x330], RZ ;  /* 0x0000cc00030e0a27 */ /* 0x000fea00078e00ff */
[----:B------:R-:W-:Y:S02]  /*10da0*/  @P0 SHF.R.U32.HI R3, RZ, c[0x0][0x334], R14 ;  /* 0x0000cd00ff030a19 */ /* 0x000fe4000001160e */
.L_x_2399:
[----:B------:R-:W-:Y:S05]  /*10db0*/  BSYNC B0 ;  /* 0x0000000000007941 */ /* 0x000fea0003800000 */
.L_x_2397:
[----:B------:R-:W-:Y:S05]  /*10dc0*/  IMAD R3, R3, c[0x0][0x32c], R11 ;  /* 0x0000cb0003037a24 */ /* 0x000fea00078e020b */
[----:B------:R-:W-:Y:S02]  /*10dd0*/  IMNMX R0, R0, R3, !PT ;  /* 0x0000000300007217 */ /* 0x000fe40007800200 */
[----:B------:R-:W-:Y:S04]  /*10de0*/  IADD3 R3, R3, c[0x0][0x32c], RZ ;  /* 0x0000cb0003037a10 */ /* 0x000fe80007ffe0ff */
[----:B------:R-:W-:Y:S02]  /*10df0*/  IMNMX R2, R2, R3, PT ;  /* 0x0000000302027217 */ /* 0x000fe40003800200 */
.L_x_2396:
[C---:B------:R-:W-:Y:S02]  /*10e00*/  ISETP.GE.AND P0, PT, R4.reuse, 0x2, PT ;  /* 0x000000020400780c */ /* 0x040fe40003f06270 */
[C---:B------:R-:W-:Y:S02]  /*10e10*/  ISETP.GE.AND P1, PT, R4.reuse, 0x9, PT ;  /* 0x000000090400780c */ /* 0x040fe40003f26270 */
[----:B------:R-:W-:Y:S02]  /*10e20*/  LOP3.LUT R213, R213, 0xffffffef, RZ, 0xc0, !PT ;  /* 0xffffffefd5d57812 */ /* 0x000fe400078ec0ff */
[C---:B------:R-:W-:Y:S02]  /*10e30*/  ISETP.GE.AND P6, PT, R4.reuse, 0x19, PT ;  /* 0x000000190400780c */ /* 0x040fe40003fc6270 */
[C---:B------:R-:W-:Y:S02]  /*10e40*/  ISETP.GE.AND P5, PT, R4.reuse, 0x1a, PT ;  /* 0x0000001a0400780c */ /* 0x040fe40003fa6270 */
[C---:B------:R-:W-:Y:S02]  /*10e50*/  ISETP.GE.AND P4, PT, R4.reuse, 0x21, PT ;  /* 0x000000210400780c */ /* 0x040fe40003f86270 */
[----:B------:R-:W-:Y:S02]  /*10e60*/  ISETP.GE.AND P3, PT, R4, 0x22, PT ;  /* 0x000000220400780c */ /* 0x000fe40003f66270 */
[----:B------:R-:W-:Y:S02]  /*10e70*/  @P0 LOP3.LUT R213, R213, 0x10, RZ, 0xfc, !PT ;  /* 0x00000010d5d50812 */ /* 0x000fe400078efcff */
[----:B------:R-:W-:Y:S02]  /*10e80*/  ISETP.GT.AND P0, PT, R0, 0x1, !P0 ;  /* 0x000000010000780c */ /* 0x000fe40004704270 */
[----:B------:R-:W-:Y:S02]  /*10e90*/  LOP3.LUT R213, R213, 0xfffffff7, RZ, 0xc0, !PT ;  /* 0xfffffff7d5d57812 */ /* 0x000fe400078ec0ff */
[----:B------:R-:W-:Y:S02]  /*10ea0*/  ISETP.LT.OR P0, PT, R2, 0x2, P0 ;  /* 0x000000020200780c */ /* 0x000fe40000701670 */
[----:B------:R-:W-:Y:S02]  /*10eb0*/  @P1 LOP3.LUT R213, R213, 0x8, RZ, 0xfc, !PT ;  /* 0x00000008d5d51812 */ /* 0x000fe400078efcff */
[----:B------:R-:W-:Y:S02]  /*10ec0*/  FSEL R35, R180, -INF , !P0 ;  /* 0xff800000b4237808 */ /* 0x000fe40004000000 */
[----:B------:R-:W-:Y:S02]  /*10ed0*/  ISETP.GT.AND P0, PT, R0, 0x8, !P1 ;  /* 0x000000080000780c */ /* 0x000fe40004f04270 */
[----:B------:R-:W-:Y:S02]  /*10ee0*/  ISETP.GE.AND P1, PT, R4, 0xa, PT ;  /* 0x0000000a0400780c */ /* 0x000fe40003f26270 */
[----:B------:R-:W-:Y:S02]  /*10ef0*/  ISETP.LT.OR P0, PT, R2, 0x9, P0 ;  /* 0x000000090200780c */ /* 0x000fe40000701670 */
[----:B------:R-:W-:Y:S02]  /*10f00*/  LOP3.LUT R213, R213, 0xfffffffb, RZ, 0xc0, !PT ;  /* 0xfffffffbd5d57812 */ /* 0x000fe400078ec0ff */
[----:B------:R-:W-:Y:S02]  /*10f10*/  FSEL R34, R179, -INF , !P0 ;  /* 0xff800000b3227808 */ /* 0x000fe40004000000 */
[----:B------:R-:W-:Y:S02]  /*10f20*/  ISETP.GT.AND P0, PT, R0, 0x9, !P1 ;  /* 0x000000090000780c */ /* 0x000fe40004f04270 */
[----:B------:R-:W-:Y:S02]  /*10f30*/  ISETP.GE.AND P2, PT, R4, 0x29, PT ;  /* 0x000000290400780c */ /* 0x000fe40003f46270 */
[----:B------:R-:W-:Y:S02]  /*10f40*/  ISETP.LT.OR P0, PT, R2, 0xa, P0 ;  /* 0x0000000a0200780c */ /* 0x000fe40000701670 */
[----:B------:R-:W-:Y:S02]  /*10f50*/  @P1 LOP3.LUT R213, R213, 0x4, RZ, 0xfc, !PT ;  /* 0x00000004d5d51812 */ /* 0x000fe400078efcff */
[----:B------:R-:W-:Y:S02]  /*10f60*/  ISETP.GE.AND P1, PT, R4, 0x11, PT ;  /* 0x000000110400780c */ /* 0x000fe40003f26270 */
[----:B------:R-:W-:Y:S02]  /*10f70*/  FSEL R33, R176, -INF , !P0 ;  /* 0xff800000b0217808 */ /* 0x000fe40004000000 */
[----:B------:R-:W-:Y:S02]  /*10f80*/  LOP3.LUT R213, R213, 0xfffffffd, RZ, 0xc0, !PT ;  /* 0xfffffffdd5d57812 */ /* 0x000fe400078ec0ff */
[----:B------:R-:W-:Y:S04]  /*10f90*/  ISETP.GT.AND P0, PT, R0, 0x10, !P1 ;  /* 0x000000100000780c */ /* 0x000fe80004f04270 */
[----:B------:R-:W-:Y:S03]  /*10fa0*/  ISETP.LT.OR P0, PT, R2, 0x11, P0 ;  /* 0x000000110200780c */ /* 0x000fe60000701670 */
[----:B------:R-:W-:Y:S02]  /*10fb0*/  @P1 LOP3.LUT R213, R213, 0x2, RZ, 0xfc, !PT ;  /* 0x00000002d5d51812 */ /* 0x000fe400078efcff */
[----:B------:R-:W-:Y:S02]  /*10fc0*/  ISETP.GE.AND P1, PT, R4, 0x12, PT ;  /* 0x000000120400780c */ /* 0x000fe40003f26270 */
[----:B-1----:R-:W-:Y:S02]  /*10fd0*/  FSEL R32, R19, -INF , !P0 ;  /* 0xff80000013207808 */ /* 0x002fe40004000000 */
        /* <DEDUP_REMOVED lines=22> */
[----:B------:R-:W-:Y:S04]  /*11140*/  ISETP.GT.AND P0, PT, R0, RZ, !P1 ;  /* 0x000000ff0000720c */ /* 0x000fe80004f04270 */
[----:B------:R-:W-:Y:S04]  /*11150*/  ISETP.LT.OR P0, PT, R2, 0x1, P0 ;  /* 0x000000010200780c */ /* 0x000fe80000701670 */
[----:B------:R-:W-:Y:S02]  /*11160*/  FSEL R24, R182, -INF , !P0 ;  /* 0xff800000b6187808 */ /* 0x000fe40004000000 */
[----:B------:R-:W-:Y:S11]  /*11170*/  ISETP.GE.AND P0, PT, R4, 0x2a, PT ;  /* 0x0000002a0400780c */ /* 0x000ff60003f06270 */
[----:B------:R-:W-:Y:S02]  /*11180*/  @!UPT UIADD3 URZ, URZ, URZ, URZ ;  /* 0x0000003f3f3ff290 */ /* 0x000fe4000fffe03f */
[----:B------:R-:W-:Y:S02]  /*11190*/  @P0 LOP3.LUT R213, R213, 0x20, RZ, 0xfc, !PT ;  /* 0x00000020d5d50812 */ /* 0x000fe400078efcff */
[----:B------:R-:W-:Y:S04]  /*111a0*/  ISETP.GT.AND P0, PT, R0, 0x29, !P0 ;  /* 0x000000290000780c */ /* 0x000fe80004704270 */
[----:B------:R-:W-:Y:S04]  /*111b0*/  ISETP.LT.OR P0, PT, R2, 0x2a, P0 ;  /* 0x0000002a0200780c */ /* 0x000fe80000701670 */
[----:B------:R-:W-:Y:S01]  /*111c0*/  FSEL R25, R25, -INF , !P0 ;  /* 0xff80000019197808 */ /* 0x000fe20004000000 */
[----:B------:R-:W-:-:S06]  /*111d0*/  BRA.DIV ~URZ, `(.L_x_2400) ;  /* 0x0000fe727f007947 */ /* 0x000fcc000b800000 */
[----:B------:R1:W3:Y:S02]  /*111e0*/  SHFL.IDX PT, R3, R8, 0x1, 0x1c1f ;  /* 0x003c1f0008037f89 */ /* 0x0002e400000e0000 */
.L_x_2538:
        /* <DEDUP_REMOVED lines=17> */
.L_x_2403:
[----:B------:R-:W-:Y:S04]  /*11300*/  MOV R4, 0x1 ;  /* 0x0000000100047802 */ /* 0x000fe80000000f00 */
[----:B------:R-:W-:Y:S11]  /*11310*/  ISETP.NE.AND P0, PT, R4, c[0x0][0x32c], PT ;  /* 0x0000cb0004007a0c */ /* 0x000ff60003f05270 */
[----:B------:R-:W-:Y:S02]  /*11320*/  @!UPT UIADD3 URZ, URZ, URZ, URZ ;  /* 0x0000003f3f3ff290 */ /* 0x000fe4000fffe03f */
[----:B------:R-:W-:Y:S05]  /*11330*/  @P0 IMAD.HI.U32 R4, R3, c[0x0][0x330], RZ ;  /* 0x0000cc0003040a27 */ /* 0x000fea00078e00ff */
[----:B------:R-:W-:Y:S02]  /*11340*/  @P0 SHF.R.U32.HI R3, RZ, c[0x0][0x334], R4 ;  /* 0x0000cd00ff030a19 */ /* 0x000fe40000011604 */
.L_x_2404:
[----:B------:R-:W-:Y:S05]  /*11350*/  BSYNC B0 ;  /* 0x0000000000007941 */ /* 0x000fea0003800000 */
.L_x_2402:
[----:B------:R-:W-:Y:S05]  /*11360*/  IMAD R3, R3, c[0x0][0x32c], R11 ;  /* 0x0000cb0003037a24 */ /* 0x000fea00078e020b */
[----:B------:R-:W-:Y:S02]  /*11370*/  IMNMX R0, R0, R3, !PT ;  /* 0x0000000300007217 */ /* 0x000fe40007800200 */
[----:B------:R-:W-:Y:S04]  /*11380*/  IADD3 R3, R3, c[0x0][0x32c], RZ ;  /* 0x0000cb0003037a10 */ /* 0x000fe80007ffe0ff */
[----:B------:R-:W-:Y:S02]  /*11390*/  IMNMX R2, R2, R3, PT ;  /* 0x0000000302027217 */ /* 0x000fe40003800200 */
.L_x_2401:
[----:B------:R-:W-:Y:S02]  /*113a0*/  ISETP.GT.AND P0, PT, R0, RZ, !P1 ;  /* 0x000000ff0000720c */ /* 0x000fe40004f04270 */
[C---:B------:R-:W-:Y:S02]  /*113b0*/  LOP3.LUT P1, RZ, R213.reuse, 0x1, RZ, 0xc0, !PT ;  /* 0x00000001d5ff7812 */ /* 0x040fe4000782c0ff */
[----:B------:R-:W-:Y:S04]  /*113c0*/  ISETP.LT.OR P0, PT, R2, 0x1, P0 ;  /* 0x000000010200780c */ /* 0x000fe80000701670 */
[----:B------:R-:W-:Y:S02]  /*113d0*/  FSEL R9, R190, -INF , !P0 ;  /* 0xff800000be097808 */ /* 0x000fe40004000000 */
[----:B------:R-:W-:Y:S02]  /*113e0*/  LOP3.LUT P0, RZ, R213, 0x10, RZ, 0xc0, !PT ;  /* 0x00000010d5ff7812 */ /* 0x000fe4000780c0ff */
[----:B-12---:R-:W-:Y:S02]  /*113f0*/  FMNMX.FTZ R8, R9, R6, !PT ;  /* 0x0000000609087209 */ /* 0x006fe40007810000 */
[----:B------:R-:W-:Y:S04]  /*11400*/  ISETP.GT.AND P0, PT, R0, 0x1, !P0 ;  /* 0x000000010000780c */ /* 0x000fe80004704270 */
[----:B------:R-:W-:Y:S04]  /*11410*/  ISETP.LT.OR P0, PT, R2, 0x2, P0 ;  /* 0x000000020200780c */ /* 0x000fe80000701670 */
[----:B------:R-:W-:Y:S02]  /*11420*/  FSEL R23, R189, -INF , !P0 ;  /* 0xff800000bd177808 */ /* 0x000fe40004000000 */
[----:B------:R-:W-:Y:S02]  /*11430*/  LOP3.LUT P0, RZ, R213, 0x8, RZ, 0xc0, !PT ;  /* 0x00000008d5ff7812 */ /* 0x000fe4000780c0ff */
[----:B------:R-:W-:Y:S02]  /*11440*/  FMNMX.FTZ R8, R23, R8, !PT ;  /* 0x0000000817087209 */ /* 0x000fe40007810000 */
        /* <DEDUP_REMOVED lines=13> */
[----:B------:R-:W-:Y:S02]  /*11520*/  ISETP.GT.AND P0, PT, R0, 0x11, !P1 ;  /* 0x000000110000780c */ /* 0x000fe40004f04270 */
[----:B------:R-:W-:Y:S02]  /*11530*/  LOP3.LUT P1, RZ, R213, 0x20, RZ, 0xc0, !PT ;  /* 0x00000020d5ff7812 */ /* 0x000fe4000782c0ff */
[----:B------:R-:W-:Y:S02]  /*11540*/  ISETP.LT.OR P0, PT, R2, 0x12, P0 ;  /* 0x000000120200780c */ /* 0x000fe40000701670 */
[----:B------:R-:W-:Y:S02]  /*11550*/  FMNMX.FTZ R8, R20, R8, !PT ;  /* 0x0000000814087209 */ /* 0x000fe40007810000 */
[----:B------:R-:W-:Y:S02]  /*11560*/  FSEL R19, R181, -INF , !P0 ;  /* 0xff800000b5137808 */ /* 0x000fe40004000000 */
[----:B------:R-:W-:Y:S02]  /*11570*/  ISETP.GT.AND P0, PT, R0, 0x18, !P6 ;  /* 0x000000180000780c */ /* 0x000fe40007704270 */
[----:B------:R-:W-:Y:S02]  /*11580*/  FMNMX.FTZ R8, R19, R8, !PT ;  /* 0x0000000813087209 */ /* 0x000fe40007810000 */
[----:B------:R-:W-:Y:S04]  /*11590*/  ISETP.LT.OR P0, PT, R2, 0x19, P0 ;  /* 0x000000190200780c */ /* 0x000fe80000701670 */
        /* <DEDUP_REMOVED lines=19> */
[----:B------:R-:W-:Y:S02]  /*116d0*/  ISETP.LT.OR P0, PT, R2, 0x2a, P0 ;  /* 0x0000002a0200780c */ /* 0x000fe40000701670 */
[----:B------:R-:W-:Y:S02]  /*116e0*/  FMNMX.FTZ R0, R35, R0, !PT ;  /* 0x0000000023007209 */ /* 0x000fe40007810000 */
[----:B------:R-:W-:Y:S02]  /*116f0*/  FSEL R10, R172, -INF , !P0 ;  /* 0xff800000ac0a7808 */ /* 0x000fe40004000000 */
        /* <DEDUP_REMOVED lines=11> */
[----:B------:R-:W-:Y:S01]  /*117b0*/  FMNMX.FTZ R0, R25, R0, !PT ;  /* 0x0000000019007209 */ /* 0x000fe20007810000 */
[----:B------:R-:W-:-:S05]  /*117c0*/  BRA.DIV ~URZ, `(.L_x_2405) ;  /* 0x0000f8f27f007947 */ /* 0x000fca000b800000 */
[----:B------:R1:W2:Y:S02]  /*117d0*/  SHFL.BFLY PT, R2, R0, 0x2, 0x1f ;  /* 0x0c401f0000027f89 */ /* 0x0002a400000e0000 */
.L_x_2539:
[----:B-12---:R-:W-:Y:S01]  /*117e0*/  FMNMX.FTZ R0, R0, R2, !PT ;  /* 0x0000000200007209 */ /* 0x006fe20007810000 */
[----:B------:R-:W-:-:S05]  /*117f0*/  BRA.DIV ~URZ, `(.L_x_2406) ;  /* 0x0000f9127f007947 */ /* 0x000fca000b800000 */
[----:B------:R-:W1:Y:S02]  /*11800*/  SHFL.BFLY PT, R4, R0, 0x1, 0x1f ;  /* 0x0c201f0000047f89 */ /* 0x000e6400000e0000 */
[----:B-1----:R-:W-:Y:S02]  /*11810*/  FMNMX.FTZ R4, R0, R4, !PT ;  /* 0x0000000400047209 */ /* 0x002fe40007810000 */
[----:B------:R-:W1:Y:S02]  /*11820*/  SHFL.BFLY PT, R0, R8, 0x2, 0x1f ;  /* 0x0c401f0008007f89 */ /* 0x000e6400000e0000 */
[----:B-1----:R-:W-:Y:S05]  /*11830*/  FMNMX.FTZ R0, R8, R0, !PT ;  /* 0x0000000008007209 */ /* 0x002fea0007810000 */
[----:B------:R1:W2:Y:S02]  /*11840*/  SHFL.BFLY PT, R2, R0, 0x1, 0x1f ;  /* 0x0c201f0000027f89 */ /* 0x0002a400000e0000 */
.L_x_2540:
[----:B------:R-:W-:Y:S01]  /*11850*/  FSETP.NEU.FTZ.AND P0, PT, R4, -INF , PT ;  /* 0xff8000000400780b */ /* 0x000fe20003f1d000 */
[----:B------:R-:W-:Y:S01]  /*11860*/  WARPSYNC 0xffffffff ;  /* 0xffffffff00007948 */ /* 0x000fe20003800000 */
[----:B--2---:R-:W-:Y:S01]  /*11870*/  FMNMX.FTZ R3, R2, R0, !PT ;  /* 0x0000000002037209 */ /* 0x004fe20007810000 */
[C---:B------:R-:W-:Y:S01]  /*11880*/  FMUL.FTZ R2, R4.reuse, c[0x0][0x2d0] ;  /* 0x0000b40004027a20 */ /* 0x040fe20000410000 */
[----:B-1----:R-:W-:Y:S04]  /*11890*/  FSEL R0, R4, RZ, P0 ;  /* 0x000000ff04007208 */ /* 0x002fe80000000000 */
[----:B------:R-:W-:Y:S01]  /*118a0*/  FSEL R2, R2, RZ, P0 ;  /* 0x000000ff02027208 */ /* 0x000fe20000000000 */
[----:B------:R-:W-:Y:S01]  /*118b0*/  FADD.FTZ R0, -R0, R13 ;  /* 0x0000000d00007221 */ /* 0x000fe20000010100 */
[----:B------:R-:W-:Y:S03]  /*118c0*/  FSETP.NEU.FTZ.AND P0, PT, R3, -INF , PT ;  /* 0xff8000000300780b */ /* 0x000fe60003f1d000 */
[----:B------:R-:W-:Y:S02]  /*118d0*/  FMUL.FTZ R0, R0, c[0x0][0x2d0] ;  /* 0x0000b40000007a20 */ /* 0x000fe40000410000 */
[--C-:B------:R-:W-:Y:S02]  /*118e0*/  FFMA.FTZ R24, R24, c[0x0][0x2d0], -R2.reuse ;  /* 0x0000b40018187a23 */ /* 0x100fe40000010802 */
[--C-:B------:R-:W-:Y:S02]  /*118f0*/  FFMA.FTZ R35, R35, c[0x0][0x2d0], -R2.reuse ;  /* 0x0000b40023237a23 */ /* 0x100fe40000010802 */
        /* <DEDUP_REMOVED lines=11> */
[----:B------:R-:W-:Y:S01]  /*119b0*/  FFMA.FTZ R33, R33, c[0x0][0x2d0], -R2 ;  /* 0x0000b40021217a23 */ /* 0x000fe20000010802 */
[----:B------:R-:W-:Y:S10]  /*119c0*/  MUFU.EX2 R35, R35 ;  /* 0x0000002300237308 */ /* 0x000ff40000000800 */
[----:B------:R-:W-:Y:S10]  /*119d0*/  MUFU.EX2 R34, R34 ;  /* 0x0000002200227308 */ /* 0x000ff40000000800 */
[----:B------:R-:W1:Y:S02]  /*119e0*/  MUFU.EX2 R33, R33 ;  /* 0x0000002100217308 */ /* 0x000e640000000800 */
[----:B-1----:R-:W-:Y:S01]  /*119f0*/  F2FP.BF16.PACK_AB R174, R33, R34 ;  /* 0x0000002221ae723e */ /* 0x002fe200000010ff */
[C---:B------:R-:W-:Y:S01]  /*11a00*/  FFMA.FTZ R2, R0.reuse, R234, R24 ;  /* 0x000000ea00027223 */ /* 0x040fe20000010018 */
[C---:B------:R-:W-:Y:S01]  /*11a10*/  F2FP.BF16.PACK_AB R172, R35.reuse, R24 ;  /* 0x0000001823ac723e */ /* 0x040fe200000010ff */
[C---:B------:R-:W-:Y:S02]  /*11a20*/  FMUL.FTZ R32, R0.reuse, R148 ;  /* 0x0000009400207220 */ /* 0x040fe40000410000 */
[----:B------:R-:W-:Y:S01]  /*11a30*/  FADD.FTZ R8, R35, R2 ;  /* 0x0000000223087221 */ /* 0x000fe20000010000 */
[C---:B------:R-:W-:Y:S01]  /*11a40*/  FSEL R2, R3.reuse, RZ, P0 ;  /* 0x000000ff03027208 */ /* 0x040fe20000000000 */
[----:B------:R-:W-:Y:S02]  /*11a50*/  FMUL.FTZ R25, R0, R157 ;  /* 0x0000009d00197220 */ /* 0x000fe40000410000 */
[----:B------:R-:W-:Y:S02]  /*11a60*/  FADD.FTZ R8, R34, R8 ;  /* 0x0000000822087221 */ /* 0x000fe40000010000 */
[----:B------:R-:W-:Y:S02]  /*11a70*/  FADD.FTZ R2, -R2, R6 ;  /* 0x0000000602027221 */ /* 0x000fe40000010100 */
[----:B------:R-:W-:Y:S02]  /*11a80*/  FMUL.FTZ R6, R3, c[0x0][0x2d0] ;  /* 0x0000b40003067a20 */ /* 0x000fe40000410000 */
[----:B------:R-:W-:Y:S02]  /*11a90*/  FMUL.FTZ R2, R2, c[0x0][0x2d0] ;  /* 0x0000b40002027a20 */ /* 0x000fe40000410000 */
[----:B------:R-:W-:Y:S01]  /*11aa0*/  FADD.FTZ R177, R33, R8 ;  /* 0x0000000821b17221 */ /* 0x000fe20000010000 */
[----:B------:R-:W-:Y:S01]  /*11ab0*/  FSEL R6, R6, RZ, P0 ;  /* 0x000000ff06067208 */ /* 0x000fe20000000000 */
[C---:B------:R-:W-:Y:S01]  /*11ac0*/  FMUL.FTZ R33, R0.reuse, R149 ;  /* 0x0000009500217220 */ /* 0x040fe20000410000 */
[----:B------:R-:W-:Y:S01]  /*11ad0*/  ISETP.GT.AND P0, PT, R225, R217, PT ;  /* 0x000000d9e100720c */ /* 0x000fe20003f04270 */
[----:B------:R-:W1:Y:S01]  /*11ae0*/  MUFU.EX2 R2, R2 ;  /* 0x0000000200027308 */ /* 0x000e620000000800 */
[----:B------:R-:W-:Y:S02]  /*11af0*/  FMUL.FTZ R8, R0, R168 ;  /* 0x000000a800087220 */ /* 0x000fe40000410000 */
[--C-:B------:R-:W-:Y:S02]  /*11b00*/  FFMA.FTZ R9, R9, c[0x0][0x2d0], -R6.reuse ;  /* 0x0000b40009097a23 */ /* 0x100fe40000010806 */
[--C-:B------:R-:W-:Y:S02]  /*11b10*/  FFMA.FTZ R23, R23, c[0x0][0x2d0], -R6.reuse ;  /* 0x0000b40017177a23 */ /* 0x100fe40000010806 */
[--C-:B------:R-:W-:Y:S02]  /*11b20*/  FFMA.FTZ R13, R22, c[0x0][0x2d0], -R6.reuse ;  /* 0x0000b400160d7a23 */ /* 0x100fe40000010806 */
[--C-:B------:R-:W-:Y:S01]  /*11b30*/  FFMA.FTZ R173, R21, c[0x0][0x2d0], -R6.reuse ;  /* 0x0000b40015ad7a23 */ /* 0x100fe20000010806 */
[----:B------:R2:W-:Y:S01]  /*11b40*/  MUFU.EX2 R168, R23 ;  /* 0x0000001700a87308 */ /* 0x0005e20000000800 */
[----:B------:R-:W-:Y:S02]  /*11b50*/  FMUL.FTZ R21, R0, R161 ;  /* 0x000000a100157220 */ /* 0x000fe40000410000 */
[--C-:B------:R-:W-:Y:S02]  /*11b60*/  FFMA.FTZ R185, R14, c[0x0][0x2d0], -R6.reuse ;  /* 0x0000b4000eb97a23 */ /* 0x100fe40000010806 */
[--C-:B------:R-:W-:Y:S02]  /*11b70*/  FFMA.FTZ R176, R19, c[0x0][0x2d0], -R6.reuse ;  /* 0x0000b40013b07a23 */ /* 0x100fe40000010806 */
[--C-:B------:R-:W-:Y:S02]  /*11b80*/  FFMA.FTZ R179, R18, c[0x0][0x2d0], -R6.reuse ;  /* 0x0000b40012b37a23 */ /* 0x100fe40000010806 */
[--C-:B------:R-:W-:Y:S01]  /*11b90*/  FFMA.FTZ R180, R17, c[0x0][0x2d0], -R6.reuse ;  /* 0x0000b40011b47a23 */ /* 0x100fe20000010806 */
[----:B------:R-:W-:Y:S01]  /*11ba0*/  MUFU.EX2 R161, R13 ;  /* 0x0000000d00a17308 */ /* 0x000fe20000000800 */
[--C-:B------:R-:W-:Y:S02]  /*11bb0*/  FFMA.FTZ R186, R16, c[0x0][0x2d0], -R6.reuse ;  /* 0x0000b40010ba7a23 */ /* 0x100fe40000010806 */
[--C-:B------:R-:W-:Y:S02]  /*11bc0*/  FFMA.FTZ R178, R20, c[0x0][0x2d0], -R6.reuse ;  /* 0x0000b40014b27a23 */ /* 0x100fe40000010806 */
[C---:B-1----:R-:W-:Y:S02]  /*11bd0*/  FMUL.FTZ R34, R2.reuse, R150 ;  /* 0x0000009602227220 */ /* 0x042fe40000410000 */
[C---:B------:R-:W-:Y:S02]  /*11be0*/  FMUL.FTZ R35, R2.reuse, R151 ;  /* 0x0000009702237220 */ /* 0x040fe40000410000 */
[----:B------:R-:W1:Y:S01]  /*11bf0*/  LDSM.16.MT88.4 R148, [R193] ;  /* 0x00000000c194783b */ /* 0x000e620000004200 */
[----:B------:R3:W4:Y:S01]  /*11c00*/  MUFU.EX2 R14, R9 ;  /* 0x00000009000e7308 */ /* 0x0007220000000800 */
[--C-:B------:R-:W-:Y:S02]  /*11c10*/  FFMA.FTZ R187, R11, c[0x0][0x2d0], -R6.reuse ;  /* 0x0000b4000bbb7a23 */ /* 0x100fe40000010806 */
[----:B------:R-:W-:Y:S02]  /*11c20*/  FMUL.FTZ R11, R2, R171 ;  /* 0x000000ab020b7220 */ /* 0x000fe40000410000 */
[----:B------:R-:W-:Y:S02]  /*11c30*/  FFMA.FTZ R6, R10, c[0x0][0x2d0], -R6 ;  /* 0x0000b4000a067a23 */ /* 0x000fe40000010806 */
[----:B------:R-:W-:Y:S02]  /*11c40*/  FMUL.FTZ R10, R2, R170 ;  /* 0x000000aa020a7220 */ /* 0x000fe40000410000 */
[C---:B------:R-:W-:Y:S01]  /*11c50*/  FMUL.FTZ R16, R0.reuse, R164 ;  /* 0x000000a400107220 */ /* 0x040fe20000410000 */
[----:B------:R4:W5:Y:S01]  /*11c60*/  MUFU.EX2 R216, R173 ;  /* 0x000000ad00d87308 */ /* 0x0009620000000800 */
[----:B------:R-:W-:Y:S02]  /*11c70*/  FMUL.FTZ R17, R0, R165 ;  /* 0x000000a500117220 */ /* 0x000fe40000410000 */
[C---:B------:R-:W-:Y:S02]  /*11c80*/  FMUL.FTZ R18, R2.reuse, R166 ;  /* 0x000000a602127220 */ /* 0x040fe40000410000 */
[----:B------:R-:W-:Y:S02]  /*11c90*/  FMUL.FTZ R19, R2, R167 ;  /* 0x000000a702137220 */ /* 0x000fe40000410000 */
[----:B------:R-:W-:Y:S01]  /*11ca0*/  FMUL.FTZ R20, R0, R160 ;  /* 0x000000a000147220 */ /* 0x000fe20000410000 */
[----:B------:R-:W-:Y:S01]  /*11cb0*/  LDSM.16.MT88.4 R164, [R193+0x1000] ;  /* 0x00100000c1a4783b */ /* 0x000fe20000004200 */
[C---:B------:R-:W-:Y:S01]  /*11cc0*/  FMUL.FTZ R22, R2.reuse, R162 ;  /* 0x000000a202167220 */ /* 0x040fe20000410000 */
[----:B------:R-:W1:Y:S01]  /*11cd0*/  MUFU.EX2 R13, R184 ;  /* 0x000000b8000d7308 */ /* 0x000e620000000800 */
[C---:B--2---:R-:W-:Y:S02]  /*11ce0*/  FMUL.FTZ R23, R2.reuse, R163 ;  /* 0x000000a302177220 */ /* 0x044fe40000410000 */
[----:B------:R-:W-:Y:S02]  /*11cf0*/  FMUL.FTZ R26, R2, R158 ;  /* 0x0000009e021a7220 */ /* 0x000fe40000410000 */
[----:B---3--:R-:W-:Y:S02]  /*11d00*/  FMUL.FTZ R9, R0, R169 ;  /* 0x000000a900097220 */ /* 0x008fe40000410000 */
[----:B------:R-:W-:Y:S02]  /*11d10*/  FMUL.FTZ R27, R2, R159 ;  /* 0x0000009f021b7220 */ /* 0x000fe40000410000 */
[C---:B------:R-:W-:Y:S01]  /*11d20*/  FMUL.FTZ R24, R0.reuse, R156 ;  /* 0x0000009c00187220 */ /* 0x040fe20000410000 */
[----:B------:R-:W-:Y:S01]  /*11d30*/  MUFU.EX2 R178, R178 ;  /* 0x000000b200b27308 */ /* 0x000fe20000000800 */
[C---:B------:R-:W-:Y:S02]  /*11d40*/  FMUL.FTZ R28, R0.reuse, R152 ;  /* 0x00000098001c7220 */ /* 0x040fe40000410000 */
[----:B------:R-:W-:Y:S01]  /*11d50*/  FMUL.FTZ R29, R0, R153 ;  /* 0x00000099001d7220 */ /* 0x000fe20000410000 */
[----:B----4-:R-:W-:Y:S01]  /*11d60*/  F2FP.BF16.PACK_AB R173, R168, R14 ;  /* 0x0000000ea8ad723e */ /* 0x010fe200000010ff */
[----:B------:R-:W-:Y:S01]  /*11d70*/  FMUL.FTZ R30, R2, R154 ;  /* 0x0000009a021e7220 */ /* 0x000fe20000410000 */
[----:B-----5:R-:W-:Y:S01]  /*11d80*/  F2FP.BF16.PACK_AB R175, R216, R161 ;  /* 0x000000a1d8af723e */ /* 0x020fe200000010ff */
[----:B------:R-:W-:Y:S02]  /*11d90*/  FMUL.FTZ R31, R2, R155 ;  /* 0x0000009b021f7220 */ /* 0x000fe40000410000 */
[----:B------:R-:W-:Y:S01]  /*11da0*/  LDSM.16.MT88.4 R152, [R193+0x800] ;  /* 0x00080000c198783b */ /* 0x000fe20000004200 */
[----:B------:R-:W-:Y:S01]  /*11db0*/  MUFU.EX2 R156, R182 ;  /* 0x000000b6009c7308 */ /* 0x000fe20000000800 */
[C---:B------:R-:W-:Y:S02]  /*11dc0*/  FMUL.FTZ R36, R0.reuse, R36 ;  /* 0x0000002400247220 */ /* 0x040fe40000410000 */
        /* <DEDUP_REMOVED lines=113> */
[C---:B------:R-:W-:Y:S02]  /*124e0*/  FFMA.FTZ R160, R2.reuse, R233, R14 ;  /* 0x000000e902a07223 */ /* 0x040fe4000001000e */
[----:B------:R-:W-:Y:S01]  /*124f0*/  MUFU.EX2 R14, R181 ;  /* 0x000000b5000e7308 */ /* 0x000fe20000000800 */
[C---:B------:R-:W-:Y:S02]  /*12500*/  FMUL.FTZ R134, R2.reuse, R134 ;  /* 0x0000008602867220 */ /* 0x040fe40000410000 */
[C---:B------:R-:W-:Y:S02]  /*12510*/  FMUL.FTZ R135, R2.reuse, R135 ;  /* 0x0000008702877220 */ /* 0x040fe40000410000 */
[C---:B------:R-:W-:Y:S02]  /*12520*/  FMUL.FTZ R138, R2.reuse, R138 ;  /* 0x0000008a028a7220 */ /* 0x040fe40000410000 */
[----:B------:R-:W-:Y:S02]  /*12530*/  FMUL.FTZ R139, R2, R139 ;  /* 0x0000008b028b7220 */ /* 0x000fe40000410000 */
[C---:B------:R-:W-:Y:S01]  /*12540*/  FMUL.FTZ R132, R0.reuse, R132 ;  /* 0x0000008400847220 */ /* 0x040fe20000410000 */
[----:B------:R-:W2:Y:S01]  /*12550*/  MUFU.EX2 R2, R183 ;  /* 0x000000b700027308 */ /* 0x000ea20000000800 */
[C---:B------:R-:W-:Y:S02]  /*12560*/  FMUL.FTZ R133, R0.reuse, R133 ;  /* 0x0000008500857220 */ /* 0x040fe40000410000 */
[C---:B------:R-:W-:Y:S01]  /*12570*/  FMUL.FTZ R136, R0.reuse, R136 ;  /* 0x0000008800887220 */ /* 0x040fe20000410000 */
[C---:B-1----:R-:W-:Y:S03]  /*12580*/  HMMA.16816.F32.BF16 R52, R172.reuse, R148, R52 ;  /* 0x00000094ac34723c */ /* 0x042fe60000041834 */
[----:B------:R-:W-:Y:S03]  /*12590*/  FMUL.FTZ R137, R0, R137 ;  /* 0x0000008900897220 */ /* 0x000fe60000410000 */
[----:B------:R-:W1:Y:S01]  /*125a0*/  MUFU.EX2 R181, R176 ;  /* 0x000000b000b57308 */ /* 0x000e620000000800 */
[----:B------:R-:W-:Y:S01]  /*125b0*/  FADD.FTZ R0, R13, R177 ;  /* 0x000000b10d007221 */ /* 0x000fe20000010000 */
[C---:B------:R-:W-:Y:S01]  /*125c0*/  HMMA.16816.F32.BF16 R56, R172.reuse, R150, R56 ;  /* 0x00000096ac38723c */ /* 0x040fe20000041838 */
[----:B------:R-:W3:Y:S07]  /*125d0*/  LDSM.16.MT88.4 R148, [R196+0x1800] ;  /* 0x00180000c494783b */ /* 0x000eee0000004200 */
[----:B------:R-:W-:Y:S01]  /*125e0*/  MUFU.EX2 R176, R186 ;  /* 0x000000ba00b07308 */ /* 0x000fe20000000800 */
[----:B--2---:R-:W-:Y:S04]  /*125f0*/  FADD.FTZ R0, R2, R0 ;  /* 0x0000000002007221 */ /* 0x004fe80000010000 */
[----:B------:R-:W-:Y:S05]  /*12600*/  FADD.FTZ R0, R156, R0 ;  /* 0x000000009c007221 */ /* 0x000fea0000010000 */
[----:B------:R-:W2:Y:S01]  /*12610*/  MUFU.EX2 R177, R185 ;  /* 0x000000b900b17308 */ /* 0x000ea20000000800 */
[----:B------:R-:W-:Y:S01]  /*12620*/  FADD.FTZ R0, R14, R0 ;  /* 0x000000000e007221 */ /* 0x000fe20000010000 */
        /* <DEDUP_REMOVED lines=31> */
[----:B-1----:R-:W-:Y:S03]  /*12820*/  F2FP.BF16.PACK_AB R149, R181, R178 ;  /* 0x000000b2b595723e */ /* 0x002fe600000010ff */
[----:B------:R-:W-:Y:S02]  /*12830*/  F2FP.BF16.PACK_AB R150, R14, R156 ;  /* 0x0000009c0e96723e */ /* 0x000fe400000010ff */
[----:B------:R-:W1:Y:S02]  /*12840*/  LDSM.16.MT88.4 R156, [R194+0x800] ;  /* 0x00080000c29c783b */ /* 0x000e640000004200 */
[----:B------:R-:W4:Y:S01]  /*12850*/  MUFU.EX2 R172, R190 ;  /* 0x000000be00ac7308 */ /* 0x000f220000000800 */
[----:B------:R-:W-:Y:S02]  /*12860*/  F2FP.BF16.PACK_AB R151, R180, R179 ;  /* 0x000000b3b497723e */ /* 0x000fe400000010ff */
[----:B--2---:R-:W-:Y:S05]  /*12870*/  F2FP.BF16.PACK_AB R173, R177, R176 ;  /* 0x000000b0b1ad723e */ /* 0x004fea00000010ff */
[C---:B------:R-:W-:Y:S02]  /*12880*/  HMMA.16816.F32.BF16 R8, R148.reuse, R152, R8 ;  /* 0x000000989408723c */ /* 0x040fe40000041808 */
[----:B------:R-:W2:Y:S03]  /*12890*/  MUFU.EX2 R13, R189 ;  /* 0x000000bd000d7308 */ /* 0x000ea60000000800 */
[----:B---3--:R-:W-:Y:S03]  /*128a0*/  FADD.FTZ R0, R2, R0 ;  /* 0x0000000002007221 */ /* 0x008fe60000010000 */
[C---:B------:R-:W-:Y:S01]  /*128b0*/  HMMA.16816.F32.BF16 R16, R148.reuse, R154, R16 ;  /* 0x0000009a9410723c */ /* 0x040fe20000041810 */
[----:B------:R-:W3:Y:S03]  /*128c0*/  LDSM.16.MT88.4 R152, [R196+0x800] ;  /* 0x00080000c498783b */ /* 0x000ee60000004200 */
[----:B------:R-:W5:Y:S01]  /*128d0*/  MUFU.EX2 R174, R188 ;  /* 0x000000bc00ae7308 */ /* 0x000f620000000800 */
[C---:B----4-:R-:W-:Y:S01]  /*128e0*/  FADD.FTZ R0, R172.reuse, R0 ;  /* 0x00000000ac007221 */ /* 0x050fe20000010000 */
[----:B------:R-:W-:Y:S01]  /*128f0*/  F2FP.BF16.PACK_AB R172, R172, R2 ;  /* 0x00000002acac723e */ /* 0x000fe200000010ff */
[----:B------:R-:W-:Y:S07]  /*12900*/  FADD.FTZ R2, R168, R160 ;  /* 0x000000a0a8027221 */ /* 0x000fee0000010000 */
[----:B------:R-:W4:Y:S01]  /*12910*/  MUFU.EX2 R14, R187 ;  /* 0x000000bb000e7308 */ /* 0x000f220000000800 */
[----:B--2---:R-:W-:Y:S01]  /*12920*/  FADD.FTZ R0, R13, R0 ;  /* 0x000000000d007221 */ /* 0x004fe20000010000 */
[C---:B-1----:R-:W-:Y:S03]  /*12930*/  HMMA.16816.F32.BF16 R20, R148.reuse, R156, R20 ;  /* 0x0000009c9414723c */ /* 0x042fe60000041814 */
[C---:B-----5:R-:W-:Y:S01]  /*12940*/  FADD.FTZ R234, R174.reuse, R0 ;  /* 0x00000000aeea7221 */ /* 0x060fe20000010000 */
[----:B------:R-:W-:Y:S04]  /*12950*/  F2FP.BF16.PACK_AB R174, R174, R13 ;  /* 0x0000000daeae723e */ /* 0x000fe800000010ff */
[C---:B------:R-:W-:Y:S01]  /*12960*/  HMMA.16816.F32.BF16 R24, R148.reuse, R158, R24 ;  /* 0x0000009e9418723c */ /* 0x040fe20000041818 */
[----:B------:R-:W1:Y:S03]  /*12970*/  LDSM.16.MT88.4 R156, [R195+0x800] ;  /* 0x00080000c39c783b */ /* 0x000e660000004200 */
[----:B------:R-:W-:Y:S01]  /*12980*/  FADD.FTZ R0, R161, R2 ;  /* 0x00000002a1007221 */ /* 0x000fe20000010000 */
[----:B------:R-:W-:Y:S02]  /*12990*/  MOV R13, R4 ;  /* 0x00000004000d7202 */ /* 0x000fe40000000f00 */
[----:B----4-:R-:W-:Y:S01]  /*129a0*/  F2FP.BF16.PACK_AB R175, R6, R14 ;  /* 0x0000000e06af723e */ /* 0x010fe200000010ff */
[----:B------:R-:W-:Y:S01]  /*129b0*/  FADD.FTZ R0, R216, R0 ;  /* 0x00000000d8007221 */ /* 0x000fe20000010000 */
[C---:B---3--:R-:W-:Y:S03]  /*129c0*/  HMMA.16816.F32.BF16 R28, R148.reuse, R152, R28 ;  /* 0x00000098941c723c */ /* 0x048fe6000004181c */
[----:B------:R-:W-:Y:S04]  /*129d0*/  FADD.FTZ R0, R178, R0 ;  /* 0x00000000b2007221 */ /* 0x000fe80000010000 */
[----:B------:R-:W-:Y:S01]  /*129e0*/  FADD.FTZ R0, R181, R0 ;  /* 0x00000000b5007221 */ /* 0x000fe20000010000 */
[C---:B------:R-:W-:Y:S01]  /*129f0*/  HMMA.16816.F32.BF16 R32, R148.reuse, R154, R32 ;  /* 0x0000009a9420723c */ /* 0x040fe20000041820 */
[----:B------:R-:W2:Y:S03]  /*12a00*/  LDSM.16.MT88.4 R152, [R193+0x2000] ;  /* 0x00200000c198783b */ /* 0x000ea60000004200 */
[----:B------:R-:W-:Y:S04]  /*12a10*/  FADD.FTZ R0, R179, R0 ;  /* 0x00000000b3007221 */ /* 0x000fe80000010000 */
[----:B------:R-:W-:Y:S04]  /*12a20*/  FADD.FTZ R0, R180, R0 ;  /* 0x00000000b4007221 */ /* 0x000fe80000010000 */
[----:B------:R-:W-:Y:S04]  /*12a30*/  FADD.FTZ R0, R176, R0 ;  /* 0x00000000b0007221 */ /* 0x000fe80000010000 */
[----:B------:R-:W-:Y:S04]  /*12a40*/  FADD.FTZ R0, R177, R0 ;  /* 0x00000000b1007221 */ /* 0x000fe80000010000 */
[----:B------:R-:W-:Y:S01]  /*12a50*/  FADD.FTZ R0, R14, R0 ;  /* 0x000000000e007221 */ /* 0x000fe20000010000 */
[C---:B-1----:R-:W-:Y:S03]  /*12a60*/  HMMA.16816.F32.BF16 R36, R148.reuse, R156, R36 ;  /* 0x0000009c9424723c */ /* 0x042fe60000041824 */
[----:B------:R-:W-:Y:S01]  /*12a70*/  FADD.FTZ R233, R6, R0 ;  /* 0x0000000006e97221 */ /* 0x000fe20000010000 */
[----:B------:R-:W-:Y:S02]  /*12a80*/  IADD3 R0, R225, -0x1, RZ ;  /* 0xffffffffe1007810 */ /* 0x000fe40007ffe0ff */
[----:B------:R-:W-:Y:S02]  /*12a90*/  MOV R6, R3 ;  /* 0x0000000300067202 */ /* 0x000fe40000000f00 */
[C---:B------:R-:W-:Y:S01]  /*12aa0*/  HMMA.16816.F32.BF16 R40, R148.reuse, R158, R40 ;  /* 0x0000009e9428723c */ /* 0x040fe20000041828 */
[----:B------:R-:W1:Y:S03]  /*12ab0*/  LDSM.16.MT88.4 R156, [R194+0x2000] ;  /* 0x00200000c29c783b */ /* 0x000e660000004200 */
[----:B------:R-:W-:Y:S04]  /*12ac0*/  MOV R225, R0 ;  /* 0x0000000000e17202 */ /* 0x000fe80000000f00 */
        /* <DEDUP_REMOVED lines=31> */
[C---:B------:R-:W-:Y:S08]  /*12cc0*/  HMMA.16816.F32.BF16 R128, R148.reuse, R154, R128 ;  /* 0x0000009a9480723c */ /* 0x040ff00000041880 */
        /* <DEDUP_REMOVED lines=49> */
[----:B------:R-:W-:-:S11]  /*12fe0*/  @P0 BRA `(.L_x_2407) ;  /* 0xffffc2a000000947 */ /* 0x000fd6000383ffff */
[----:B------:R-:W2:Y:S01]  /*12ff0*/  LDL R2, [R1+0x4] ;  /* 0x0000040001027983 */ /* 0x000ea20000100800 */
[----:B------:R-:W-:Y:S01]  /*13000*/  MOV R225, R0 ;  /* 0x0000000000e17202 */ /* 0x000fe20000000f00 */
[----:B------:R-:W-:-:S02]  /*13010*/  IMAD.MOV.U32 R6, RZ, RZ, R3 ;  /* 0x000000ffff067224 */ /* 0x000fc400078e0003 */
[----:B------:R-:W-:Y:S01]  /*13020*/  IMAD.MOV.U32 R13, RZ, RZ, R4 ;  /* 0x000000ffff0d7224 */ /* 0x000fe200078e0004 */
[----:B--2---:R-:W-:-:S07]  /*13030*/  SHF.L.U32 R0, R2, 0x7, RZ ;  /* 0x0000000702007819 */ /* 0x004fce00000006ff */
.L_x_2384:
[----:B------:R-:W-:Y:S01]  /*13040*/  IMAD.MOV.U32 R4, RZ, RZ, 0x1 ;  /* 0x00000001ff047424 */ /* 0x000fe200078e00ff */
[----:B------:R-:W-:-:S04]  /*13050*/  IADD3 R0, R0, 0x7f, RZ ;  /* 0x0000007f00007810 */ /* 0x000fc80007ffe0ff */
[----:B------:R-:W-:-:S13]  /*13060*/  ISETP.NE.AND P0, PT, R4, c[0x0][0x2c4], PT ;  /* 0x0000b10004007a0c */ /* 0x000fda0003f05270 */
[----:B------:R-:W-:-:S05]  /*13070*/  @P0 IMAD.HI.U32 R2, R0, c[0x0][0x2c8], RZ ;  /* 0x0000b20000020a27 */ /* 0x000fca00078e00ff */
[----:B------:R-:W-:Y:S02]  /*13080*/  @P0 SHF.R.U32.HI R0, RZ, c[0x0][0x2cc], R2 ;  /* 0x0000b300ff000a19 */ /* 0x000fe40000011602 */
[----:B------:R-:W2:Y:S01]  /*13090*/  LDL R2, [R1+0x64] ;  /* 0x0000640001027983 */ /* 0x000ea20000100800 */
[----:B------:R-:W-:Y:S02]  /*130a0*/  ISETP.LE.AND P1, PT, R4, c[0x0][0x32c], PT ;  /* 0x0000cb0004007a0c */ /* 0x000fe40003f23270 */
[----:B--2---:R-:W-:Y:S02]  /*130b0*/  IADD3 R2, R0, 0x1, R2 ;  /* 0x0000000100027810 */ /* 0x004fe40007ffe002 */
[----:B------:R-:W2:Y:S01]  /*130c0*/  LDL R0, [R1+0x58] ;  /* 0x0000580001007983 */ /* 0x000ea20000100800 */
[----:B------:R-:W-:-:S08]  /*130d0*/  LOP3.LUT R213, R213, 0xffffefff, RZ, 0xc0, !PT ;  /* 0xffffefffd5d57812 */ /* 0x000fd000078ec0ff */
[----:B------:R-:W-:Y:S01]  /*130e0*/  @P1 LOP3.LUT R213, R213, 0x1000, RZ, 0xfc, !PT ;  /* 0x00001000d5d51812 */ /* 0x000fe200078efcff */
[----:B--2---:R-:W-:-:S05]  /*130f0*/  IMAD.IADD R0, R2, 0x1, -R0 ;  /* 0x0000000102007824 */ /* 0x004fca00078e0a00 */
[----:B------:R-:W-:Y:S01]  /*13100*/  IADD3 R2, R0, -c[0x0][0x324], RZ ;  /* 0x8000c90000027a10 */ /* 0x000fe20007ffe0ff */
[----:B------:R-:W-:Y:S05]  /*13110*/  @!P1 BRA `(.L_x_2408) ;  /* 0x000000f000009947 */ /* 0x000fea0003800000 */
[----:B------:R-:W-:Y:S01]  /*13120*/  ISETP.GT.AND P0, PT, R0, -0x1, PT ;  /* 0xffffffff0000780c */ /* 0x000fe20003f04270 */
[----:B------:R-:W-:-:S12]  /*13130*/  BSSY B0, `(.L_x_2409) ;  /* 0x000000b000007945 */ /* 0x000fd80003800000 */
[----:B------:R-:W-:Y:S05]  /*13140*/  @P0 BRA `(.L_x_2410) ;  /* 0x0000006000000947 */ /* 0x000fea0003800000 */
[----:B------:R-:W-:Y:S02]  /*13150*/  ISETP.NE.AND P0, PT, R4, c[0x0][0x32c], PT ;  /* 0x0000cb0004007a0c */ /* 0x000fe40003f05270 */
[----:B------:R-:W-:-:S11]  /*13160*/  LOP3.LUT R0, RZ, R0, RZ, 0x33, !PT ;  /* 0x00000000ff007212 */ /* 0x000fd600078e33ff */
[----:B------:R-:W-:-:S05]  /*13170*/  @P0 IMAD.HI.U32 R3, R0, c[0x0][0x330], RZ ;  /* 0x0000cc0000030a27 */ /* 0x000fca00078e00ff */
[----:B------:R-:W-:-:S04]  /*13180*/  @P0 SHF.R.U32.HI R0, RZ, c[0x0][0x334], R3 ;  /* 0x0000cd00ff000a19 */ /* 0x000fc80000011603 */
[----:B------:R-:W-:Y:S01]  /*13190*/  LOP3.LUT R0, RZ, R0, RZ, 0x33, !PT ;  /* 0x00000000ff007212 */ /* 0x000fe200078e33ff */
[----:B------:R-:W-:Y:S05]  /*131a0*/  BRA `(.L_x_2411) ;  /* 0x0000003000007947 */ /* 0x000fea0003800000 */
.L_x_2410:
[----:B------:R-:W-:-:S13]  /*131b0*/  ISETP.NE.AND P0, PT, R4, c[0x0][0x32c], PT ;  /* 0x0000cb0004007a0c */ /* 0x000fda0003f05270 */
[----:B------:R-:W-:-:S05]  /*131c0*/  @P0 IMAD.HI.U32 R3, R0, c[0x0][0x330], RZ ;  /* 0x0000cc0000030a27 */ /* 0x000fca00078e00ff */
[----:B------:R-:W-:Y:S02]  /*131d0*/  @P0 SHF.R.U32.HI R0, RZ, c[0x0][0x334], R3 ;  /* 0x0000cd00ff000a19 */ /* 0x000fe40000011603 */
.L_x_2411:
[----:B------:R-:W-:Y:S05]  /*131e0*/  BSYNC B0 ;  /* 0x0000000000007941 */ /* 0x000fea0003800000 */
.L_x_2409:
[----:B------:R-:W-:-:S05]  /*131f0*/  IMAD R0, R0, c[0x0][0x32c], RZ ;  /* 0x0000cb0000007a24 */ /* 0x000fca00078e02ff */
[----:B------:R-:W-:-:S04]  /*13200*/  IMNMX R2, R2, R0, !PT ;  /* 0x0000000002027217 */ /* 0x000fc80007800200 */
.L_x_2408:
[----:B------:R-:W-:-:S05]  /*13210*/  IADD3 R2, R2, 0x2f, RZ ;  /* 0x0000002f02027810 */ /* 0x000fca0007ffe0ff */
[----:B------:R-:W-:-:S05]  /*13220*/  IMAD.HI R2, R2, 0x2aaaaaab, RZ ;  /* 0x2aaaaaab02027827 */ /* 0x000fca00078e02ff */
[----:B------:R-:W-:-:S04]  /*13230*/  SHF.R.U32.HI R219, RZ, 0x1f, R2 ;  /* 0x0000001fffdb7819 */ /* 0x000fc80000011602 */
[----:B------:R-:W-:-:S04]  /*13240*/  LEA.HI.SX32 R219, R2, R219, 0x1d ;  /* 0x000000db02db7211 */ /* 0x000fc800078feaff */
[----:B------:R-:W-:-:S04]  /*13250*/  IMNMX R219, R247, R219, !PT ;  /* 0x000000dbf7db7217 */ /* 0x000fc80007800200 */
[----:B------:R-:W-:-:S13]  /*13260*/  ISETP.GE.AND P0, PT, R225, R219, PT ;  /* 0x000000dbe100720c */ /* 0x000fda0003f06270 */
[----:B------:R-:W-:Y:S05]  /*13270*/  @!P0 BRA `(.L_x_2412) ;  /* 0x000031e000008947 */ /* 0x000fea0003800000 */
.L_x_2425:
[----:B------:R-:W-:Y:S04]  /*13280*/  DEPBAR.LE SB0, 0x0 ;  /* 0x000080000000791a */ /* 0x000fe80000000000 */
[----:B------:R-:W-:Y:S01]  /*13290*/  WARPSYNC 0xffffffff ;  /* 0xffffffff00007948 */ /* 0x000fe20003800000 */
[----:B------:R-:W-:Y:S01]  /*132a0*/  BAR.SYNC.DEFER_BLOCKING 0x0 ;  /* 0x0000000000007b1d */ /* 0x000fe20000010000 */
[----:B------:R-:W-:Y:S02]  /*132b0*/  ISETP.GT.AND P0, PT, R247, R225, PT ;  /* 0x000000e1f700720c */ /* 0x000fe40003f04270 */
[----:B------:R-:W-:Y:S03]  /*132c0*/  MOV R4, R13 ;  /* 0x0000000d00047202 */ /* 0x000fe60000000f00 */
        /* <DEDUP_REMOVED lines=26> */
.L_x_2541:
[----:B------:R-:W-:-:S05]  /*13470*/  BRA.DIV ~URZ, `(.L_x_2416) ;  /* 0x0000dde27f007947 */ /* 0x000fca000b800000 */
[----:B------:R4:W3:Y:S02]  /*13480*/  SHFL.IDX PT, R0, R10, RZ, 0x181f ;  /* 0x00181fff0a007589 */ /* 0x0008e400000e0000 */
.L_x_2542:
[----:B------:R-:W-:Y:S01]  /*13490*/  SHF.R.S32.HI R2, RZ, 0x1f, R215 ;  /* 0x0000001fff027819 */ /* 0x000fe200000114d7 */
[C---:B------:R-:W-:Y:S01]  /*134a0*/  IMAD.SHL.U32 R22, R215.reuse, 0x2, RZ ;  /* 0x00000002d7167824 */ /* 0x040fe200078e00ff */
[C---:B------:R-:W-:Y:S01]  /*134b0*/  ISETP.GE.AND P3, PT, R215.reuse, c[0x0][0x1d4], PT ;  /* 0x00007500d7007a0c */ /* 0x040fe20003f66270 */
[----:B------:R-:W-:Y:S01]  /*134c0*/  IMAD.SHL.U32 R20, R232, 0x2, RZ ;  /* 0x00000002e8147824 */ /* 0x000fe200078e00ff */
[C---:B------:R-:W-:Y:S02]  /*134d0*/  SHF.L.U64.HI R21, R215.reuse, 0x1, R2 ;  /* 0x00000001d7157819 */ /* 0x040fe40000010202 */
        /* <DEDUP_REMOVED lines=12> */
[----:B------:R-:W-:Y:S02]  /*135a0*/  IADD3 R23, R215, 0xc0, RZ ;  /* 0x000000c0d7177810 */ /* 0x000fe40007ffe0ff */
[----:B------:R-:W-:Y:S02]  /*135b0*/  SHF.L.U64.HI R28, R230, 0x1, R242 ;  /* 0x00000001e61c7819 */ /* 0x000fe400000102f2 */
[----:B------:R-:W-:Y:S02]  /*135c0*/  LOP3.LUT P1, RZ, R213, 0x800, RZ, 0xc0, !PT ;  /* 0x00000800d5ff7812 */ /* 0x000fe4000782c0ff */
[----:B---3--:R-:W-:Y:S05]  /*135d0*/  IADD3 R2, P0, R0, R20, RZ ;  /* 0x0000001400027210 */ /* 0x008fea0007f1e0ff */
[----:B------:R-:W-:Y:S05]  /*135e0*/  IMAD.X R3, R8, 0x1, R30, P0 ;  /* 0x0000000108037824 */ /* 0x000fea00000e061e */
[----:B------:R3:W-:Y:S01]  /*135f0*/  LDGSTS.E.BYPASS.LTC128B.128 [R214+0x5880], [R2.64], !P2 ;  /* 0x0588000002d67fae */ /* 0x0007e2000d101d4a */
[----:B------:R-:W-:Y:S01]  /*13600*/  ISETP.GE.AND P2, PT, R14, c[0x0][0x1d4], PT ;  /* 0x000075000e007a0c */ /* 0x000fe20003f46270 */
[----:B------:R-:W-:Y:S01]  /*13610*/  IMAD.SHL.U32 R14, R230, 0x2, RZ ;  /* 0x00000002e60e7824 */ /* 0x000fe200078e00ff */
[----:B---3--:R-:W-:Y:S05]  /*13620*/  IADD3 R2, P0, R0, R11, RZ ;  /* 0x0000000b00027210 */ /* 0x008fea0007f1e0ff */
[----:B------:R-:W-:Y:S06]  /*13630*/  IMAD.X R3, R8, 0x1, R29, P0 ;  /* 0x0000000108037824 */ /* 0x000fec00000e061d */
        /* <DEDUP_REMOVED lines=9> */
.L_x_2543:
        /* <DEDUP_REMOVED lines=8> */
[----:B---3--:R-:W-:Y:S01]  /*13750*/  IADD3 R9, R215, 0xc0, RZ ;  /* 0x000000c0d7097810 */ /* 0x008fe20007ffe0ff */
[----:B------:R-:W-:Y:S01]  /*13760*/  IMAD.X R21, R8, 0x1, R30, P0 ;  /* 0x0000000108157824 */ /* 0x000fe200000e061e */
[----:B------:R-:W-:Y:S01]  /*13770*/  IADD3 R10, P0, R0, R11, RZ ;  /* 0x0000000b000a7210 */ /* 0x000fe20007f1e0ff */
        /* <DEDUP_REMOVED lines=11> */
.L_x_2414:
[----:B------:R-:W-:Y:S05]  /*13830*/  BSYNC B0 ;  /* 0x0000000000007941 */ /* 0x000fea0003800000 */
.L_x_2413:
        /* <DEDUP_REMOVED lines=174> */
[----:B------:R-:W1:Y:S01]  /*14320*/  MUFU.TANH R181, R18 ;  /* 0x0000001200b57308 */ /* 0x000e620000002400 */
[----:B----4-:R-:W4:Y:S01]  /*14330*/  LDSM.16.M88.4 R8, [R15+0x5800] ;  /* 0x005800000f08783b */ /* 0x010f220000000200 */
[----:B------:R-:W-:Y:S08]  /*14340*/  DEPBAR.LE SB0, 0x0 ;  /* 0x000080000000791a */ /* 0x000ff00000000000 */
[----:B------:R-:W1:Y:S01]  /*14350*/  MUFU.TANH R179, R19 ;  /* 0x0000001300b37308 */ /* 0x000e620000002400 */
[----:B------:R-:W-:Y:S09]  /*14360*/  BAR.SYNC.DEFER_BLOCKING 0x0 ;  /* 0x0000000000007b1d */ /* 0x000ff20000010000 */
[----:B------:R-:W1:Y:S10]  /*14370*/  MUFU.TANH R175, R20 ;  /* 0x0000001400af7308 */ /* 0x000e740000002400 */
[----:B------:R5:W1:Y:S10]  /*14380*/  MUFU.TANH R174, R21 ;  /* 0x0000001500ae7308 */ /* 0x000a740000002400 */
[----:B------:R-:W1:Y:S01]  /*14390*/  MUFU.TANH R177, R22 ;  /* 0x0000001600b17308 */ /* 0x000e620000002400 */
[C---:B----4-:R-:W-:Y:S09]  /*143a0*/  HMMA.16816.F32.BF16 R28, R184.reuse, R8, R28 ;  /* 0x00000008b81c723c */ /* 0x050ff2000004181c */
[----:B------:R4:W1:Y:S01]  /*143b0*/  MUFU.TANH R176, R23 ;  /* 0x0000001700b07308 */ /* 0x0008620000002400 */
[----:B------:R-:W-:Y:S09]  /*143c0*/  HMMA.16816.F32.BF16 R32, R184, R10, R32 ;  /* 0x0000000ab820723c */ /* 0x000ff20000041820 */
[----:B------:R1:W1:Y:S05]  /*143d0*/  MUFU.TANH R172, R24 ;  /* 0x0000001800ac7308 */ /* 0x00026a0000002400 */
[----:B-----5:R-:W-:Y:S05]  /*143e0*/  FMUL.FTZ R21, R28, c[0x0][0x320] ;  /* 0x0000c8001c157a20 */ /* 0x020fea0000410000 */
[----:B------:R5:W2:Y:S01]  /*143f0*/  MUFU.TANH R173, R26 ;  /* 0x0000001a00ad7308 */ /* 0x000aa20000002400 */
[----:B------:R-:W-:Y:S02]  /*14400*/  FMUL.FTZ R19, R29, c[0x0][0x320] ;  /* 0x0000c8001d137a20 */ /* 0x000fe40000410000 */
[----:B----4-:R-:W-:Y:S02]  /*14410*/  FMUL.FTZ R23, R31, c[0x0][0x320] ;  /* 0x0000c8001f177a20 */ /* 0x010fe40000410000 */
[----:B------:R-:W-:Y:S02]  /*14420*/  FMUL.FTZ R18, R32, c[0x0][0x320] ;  /* 0x0000c80020127a20 */ /* 0x000fe40000410000 */
[----:B------:R-:W-:Y:S03]  /*14430*/  FMUL.FTZ R17, R33, c[0x0][0x320] ;  /* 0x0000c80021117a20 */ /* 0x000fe60000410000 */
[----:B------:R4:W2:Y:S01]  /*14440*/  MUFU.TANH R180, R16 ;  /* 0x0000001000b47308 */ /* 0x0008a20000002400 */
[----:B------:R-:W-:Y:S02]  /*14450*/  FMUL.FTZ R22, R34, c[0x0][0x320] ;  /* 0x0000c80022167a20 */ /* 0x000fe40000410000 */
[----:B------:R-:W-:Y:S02]  /*14460*/  FMUL.FTZ R20, R35, c[0x0][0x320] ;  /* 0x0000c80023147a20 */ /* 0x000fe40000410000 */
[----:B-1----:R-:W-:Y:S05]  /*14470*/  FMUL.FTZ R24, R30, c[0x0][0x320] ;  /* 0x0000c8001e187a20 */ /* 0x002fea0000410000 */
[----:B------:R-:W1:Y:S01]  /*14480*/  MUFU.TANH R25, R25 ;  /* 0x0000001900197308 */ /* 0x000e620000002400 */
[----:B-----5:R-:W-:Y:S09]  /*14490*/  FMUL.FTZ R26, R27, c[0x0][0x320] ;  /* 0x0000c8001b1a7a20 */ /* 0x020ff20000410000 */
        /* <DEDUP_REMOVED lines=9> */
[----:B------:R-:W-:-:S05]  /*14530*/  @!P0 BRA `(.L_x_2419) ;  /* 0x000005c000008947 */ /* 0x000fca0003800000 */
[--C-:B--234-:R-:W-:Y:S01]  /*14540*/  IMAD.IADD R3, R251, 0x1, R241.reuse ;  /* 0x00000001fb037824 */ /* 0x11cfe200078e02f1 */
[----:B------:R-:W2:Y:S01]  /*14550*/  LDL R0, [R1+0x84] ;  /* 0x0000840001007983 */ /* 0x000ea20000100800 */
[----:B------:R-:W-:Y:S03]  /*14560*/  IMAD.MOV.U32 R224, RZ, RZ, RZ ;  /* 0x000000ffffe07224 */ /* 0x000fe600078e00ff */
[----:B------:R-:W-:Y:S01]  /*14570*/  ISETP.GT.AND P1, PT, R3, 0x2f, PT ;  /* 0x0000002f0300780c */ /* 0x000fe20003f24270 */
[----:B------:R-:W3:Y:S06]  /*14580*/  LDL.64 R190, [R1+0x90] ;  /* 0x0000900001be7983 */ /* 0x000eec0000100a00 */
[----:B------:R-:W4:Y:S04]  /*14590*/  LDL R14, [R1+0x9c] ;  /* 0x00009c00010e7983 */ /* 0x000f280000100800 */
[----:B------:R-:W5:Y:S06]  /*145a0*/  LDL.64 R220, [R1+0x88] ;  /* 0x0000880001dc7983 */ /* 0x000f6c0000100a00 */
[----:B------:R-:W3:Y:S01]  /*145b0*/  LDL R216, [R1+0x98] ;  /* 0x0000980001d87983 */ /* 0x000ee20000100800 */
[----:B--2---:R-:W-:Y:S02]  /*145c0*/  IMAD R2, R225, 0x30, R0 ;  /* 0x00000030e1027824 */ /* 0x004fe400078e0200 */
[----:B------:R-:W-:Y:S03]  /*145d0*/  IMAD.MOV.U32 R0, RZ, RZ, 0x1 ;  /* 0x00000001ff007424 */ /* 0x000fe600078e00ff */
[----:B------:R-:W-:Y:S02]  /*145e0*/  IADD3 R2, R2, R251, R241 ;  /* 0x000000fb02027210 */ /* 0x000fe40007ffe0f1 */
[----:B------:R-:W-:Y:S02]  /*145f0*/  ISETP.NE.AND P0, PT, R0, c[0x0][0x2b8], PT ;  /* 0x0000ae0000007a0c */ /* 0x000fe40003f05270 */
[----:B------:R-:W-:Y:S05]  /*14600*/  IADD3 R2, R2, -0x30, RZ ;  /* 0xffffffd002027810 */ /* 0x000fea0007ffe0ff */
[----:B------:R-:W-:Y:S06]  /*14610*/  IMAD.MOV.U32 R0, RZ, RZ, R2 ;  /* 0x000000ffff007224 */ /* 0x000fec00078e0002 */
[----:B------:R-:W-:Y:S05]  /*14620*/  @P0 IMAD.HI.U32 R3, R2, c[0x0][0x2bc], RZ ;  /* 0x0000af0002030a27 */ /* 0x000fea00078e00ff */
[----:B------:R-:W-:Y:S04]  /*14630*/  @P0 SHF.R.U32.HI R0, RZ, c[0x0][0x2c0], R3 ;  /* 0x0000b000ff000a19 */ /* 0x000fe80000011603 */
[C---:B---3--:R-:W-:Y:S04]  /*14640*/  @!P1 IADD3 R3, P0, R0.reuse, R190, RZ ;  /* 0x000000be00039210 */ /* 0x048fe80007f1e0ff */
        /* <DEDUP_REMOVED lines=23> */
.L_x_2544:
[----:B------:R-:W-:-:S05]  /*147c0*/  BRA.DIV ~URZ, `(.L_x_2421) ;  /* 0x0000cc427f007947 */ /* 0x000fca000b800000 */
[----:B------:R4:W2:Y:S02]  /*147d0*/  SHFL.IDX PT, R0, R16, RZ, 0x181f ;  /* 0x00181fff10007589 */ /* 0x0008a400000e0000 */
.L_x_2545:
        /* <DEDUP_REMOVED lines=27> */
.L_x_2546:
[C---:B--2---:R-:W-:Y:S02]  /*14990*/  IADD3 R2, R215.reuse, 0x40, RZ ;  /* 0x00000040d7027810 */ /* 0x044fe40007ffe0ff */
[C---:B------:R-:W-:Y:S02]  /*149a0*/  ISETP.GE.AND P3, PT, R215.reuse, c[0x0][0x1d4], PT ;  /* 0x00007500d7007a0c */ /* 0x040fe40003f66270 */
[----:B------:R-:W-:Y:S02]  /*149b0*/  SHF.R.S32.HI R3, RZ, 0x1f, R215 ;  /* 0x0000001fff037819 */ /* 0x000fe400000114d7 */
[C---:B----4-:R-:W-:Y:S02]  /*149c0*/  @P0 LEA R10, P1, R215.reuse, R0, 0x1 ;  /* 0x00000000d70a0211 */ /* 0x050fe400078208ff */
[----:B------:R-:W-:Y:S02]  /*149d0*/  ISETP.GE.AND P2, PT, R2, c[0x0][0x1d4], PT ;  /* 0x0000750002007a0c */ /* 0x000fe40003f46270 */
[C---:B------:R-:W-:Y:S02]  /*149e0*/  @P0 LEA.HI.X R11, R215.reuse, R8, R3, 0x1, P1 ;  /* 0x00000008d70b0211 */ /* 0x040fe400008f0c03 */
[C---:B------:R-:W-:Y:S02]  /*149f0*/  @P0 LEA R2, P1, R232.reuse, R0, 0x1 ;  /* 0x00000000e8020211 */ /* 0x040fe400078208ff */
[C---:B---3--:R-:W-:Y:S01]  /*14a00*/  IADD3 R14, R215.reuse, 0x80, RZ ;  /* 0x00000080d70e7810 */ /* 0x048fe20007ffe0ff */
        /* <DEDUP_REMOVED lines=15> */
.L_x_2419:
[----:B--234-:R-:W-:Y:S05]  /*14b00*/  BSYNC B0 ;  /* 0x0000000000007941 */ /* 0x01cfea0003800000 */
.L_x_2418:
[----:B------:R-:W-:Y:S01]  /*14b10*/  FMNMX.FTZ R2, R183, R13, !PT ;  /* 0x0000000db7027209 */ /* 0x000fe20007810000 */
        /* <DEDUP_REMOVED lines=26> */
.L_x_2547:
[----:B-12---:R-:W-:Y:S01]  /*14cc0*/  FMNMX.FTZ R0, R0, R2, !PT ;  /* 0x0000000200007209 */ /* 0x006fe20007810000 */
[----:B------:R-:W-:-:S05]  /*14cd0*/  BRA.DIV ~URZ, `(.L_x_2424) ;  /* 0x0000c8c27f007947 */ /* 0x000fca000b800000 */
[----:B------:R-:W1:Y:S02]  /*14ce0*/  SHFL.BFLY PT, R13, R0, 0x1, 0x1f ;  /* 0x0c201f00000d7f89 */ /* 0x000e6400000e0000 */
[----:B-1----:R-:W-:Y:S02]  /*14cf0*/  FMNMX.FTZ R13, R0, R13, !PT ;  /* 0x0000000d000d7209 */ /* 0x002fe40007810000 */
[----:B------:R-:W1:Y:S02]  /*14d00*/  SHFL.BFLY PT, R0, R8, 0x2, 0x1f ;  /* 0x0c401f0008007f89 */ /* 0x000e6400000e0000 */
[----:B-1----:R-:W-:Y:S05]  /*14d10*/  FMNMX.FTZ R0, R8, R0, !PT ;  /* 0x0000000008007209 */ /* 0x002fea0007810000 */
[----:B------:R1:W2:Y:S02]  /*14d20*/  SHFL.BFLY PT, R2, R0, 0x1, 0x1f ;  /* 0x0c201f0000027f89 */ /* 0x0002a400000e0000 */
.L_x_2548:
[----:B--2---:R-:W-:Y:S01]  /*14d30*/  FMNMX.FTZ R3, R2, R0, !PT ;  /* 0x0000000002037209 */ /* 0x004fe20007810000 */
[C---:B-1----:R-:W-:Y:S01]  /*14d40*/  FADD.FTZ R0, -R13.reuse, R4 ;  /* 0x000000040d007221 */ /* 0x042fe20000010100 */
        /* <DEDUP_REMOVED lines=19> */
[----:B------:R3:W4:Y:S10]  /*14e80*/  MUFU.EX2 R14, R9 ;  /* 0x00000009000e7308 */ /* 0x0007340000000800 */
[----:B------:R5:W-:Y:S10]  /*14e90*/  MUFU.EX2 R174, R8 ;  /* 0x0000000800ae7308 */ /* 0x000bf40000000800 */
[----:B------:R-:W-:Y:S01]  /*14ea0*/  MUFU.EX2 R4, R4 ;  /* 0x0000000400047308 */ /* 0x000fe20000000800 */
[----:B-1----:R-:W-:Y:S01]  /*14eb0*/  FFMA.FTZ R0, R2, R234, R11 ;  /* 0x000000ea02007223 */ /* 0x002fe2000001000b */
[----:B--2---:R-:W-:Y:S01]  /*14ec0*/  F2FP.BF16.PACK_AB R172, R10, R11 ;  /* 0x0000000b0aac723e */ /* 0x004fe200000010ff */
[----:B------:R-:W-:Y:S02]  /*14ed0*/  FMUL.FTZ R32, R2, R148 ;  /* 0x0000009402207220 */ /* 0x000fe40000410000 */
[----:B---3--:R-:W-:Y:S02]  /*14ee0*/  FADD.FTZ R9, R10, R0 ;  /* 0x000000000a097221 */ /* 0x008fe40000010000 */
[C---:B------:R-:W-:Y:S02]  /*14ef0*/  FADD.FTZ R0, -R3.reuse, R6 ;  /* 0x0000000603007221 */ /* 0x040fe40000010100 */
[----:B------:R-:W-:Y:S02]  /*14f00*/  FMUL.FTZ R33, R2, R149 ;  /* 0x0000009502217220 */ /* 0x000fe40000410000 */
[----:B------:R-:W-:Y:S02]  /*14f10*/  FMUL.FTZ R0, R0, c[0x0][0x2d0] ;  /* 0x0000b40000007a20 */ /* 0x000fe40000410000 */
[----:B------:R-:W-:Y:S02]  /*14f20*/  FMUL.FTZ R6, R3, c[0x0][0x2d0] ;  /* 0x0000b40003067a20 */ /* 0x000fe40000410000 */
[----:B------:R-:W-:Y:S02]  /*14f30*/  FMUL.FTZ R21, R2, R161 ;  /* 0x000000a102157220 */ /* 0x000fe40000410000 */
[----:B------:R-:W1:Y:S01]  /*14f40*/  MUFU.EX2 R0, R0 ;  /* 0x0000000000007308 */ /* 0x000e620000000800 */
[--C-:B------:R-:W-:Y:S02]  /*14f50*/  FFMA.FTZ R189, R189, c[0x0][0x2d0], -R6.reuse ;  /* 0x0000b400bdbd7a23 */ /* 0x100fe40000010806 */
[--C-:B-----5:R-:W-:Y:S02]  /*14f60*/  FFMA.FTZ R8, R188, c[0x0][0x2d0], -R6.reuse ;  /* 0x0000b400bc087a23 */ /* 0x120fe40000010806 */
[--C-:B------:R-:W-:Y:S02]  /*14f70*/  FFMA.FTZ R181, R181, c[0x0][0x2d0], -R6.reuse ;  /* 0x0000b400b5b57a23 */ /* 0x100fe40000010806 */
[--C-:B------:R-:W-:Y:S02]  /*14f80*/  FFMA.FTZ R179, R179, c[0x0][0x2d0], -R6.reuse ;  /* 0x0000b400b3b37a23 */ /* 0x100fe40000010806 */
[--C-:B------:R-:W-:Y:S01]  /*14f90*/  FFMA.FTZ R178, R173, c[0x0][0x2d0], -R6.reuse ;  /* 0x0000b400adb27a23 */ /* 0x100fe20000010806 */
[----:B------:R-:W-:Y:S01]  /*14fa0*/  MUFU.EX2 R161, R181 ;  /* 0x000000b500a17308 */ /* 0x000fe20000000800 */
[----:B----4-:R-:W-:Y:S02]  /*14fb0*/  FADD.FTZ R9, R14, R9 ;  /* 0x000000090e097221 */ /* 0x010fe40000010000 */
[--C-:B------:R-:W-:Y:S02]  /*14fc0*/  FFMA.FTZ R180, R26, c[0x0][0x2d0], -R6.reuse ;  /* 0x0000b4001ab47a23 */ /* 0x100fe40000010806 */
[--C-:B------:R-:W-:Y:S02]  /*14fd0*/  FFMA.FTZ R177, R177, c[0x0][0x2d0], -R6.reuse ;  /* 0x0000b400b1b17a23 */ /* 0x100fe40000010806 */
[--C-:B------:R-:W-:Y:S02]  /*14fe0*/  FFMA.FTZ R176, R176, c[0x0][0x2d0], -R6.reuse ;  /* 0x0000b400b0b07a23 */ /* 0x100fe40000010806 */
[--C-:B------:R-:W-:Y:S01]  /*14ff0*/  FFMA.FTZ R188, R24, c[0x0][0x2d0], -R6.reuse ;  /* 0x0000b40018bc7a23 */ /* 0x100fe20000010806 */
[----:B------:R2:W3:Y:S01]  /*15000*/  MUFU.EX2 R173, R8 ;  /* 0x0000000800ad7308 */ /* 0x0004e20000000800 */
[--C-:B------:R-:W-:Y:S02]  /*15010*/  FFMA.FTZ R187, R23, c[0x0][0x2d0], -R6.reuse ;  /* 0x0000b40017bb7a23 */ /* 0x100fe40000010806 */
[--C-:B------:R-:W-:Y:S02]  /*15020*/  FFMA.FTZ R190, R22, c[0x0][0x2d0], -R6.reuse ;  /* 0x0000b40016be7a23 */ /* 0x100fe40000010806 */
[C---:B-1----:R-:W-:Y:S02]  /*15030*/  FMUL.FTZ R34, R0.reuse, R150 ;  /* 0x0000009600227220 */ /* 0x042fe40000410000 */
[C---:B------:R-:W-:Y:S02]  /*15040*/  FMUL.FTZ R35, R0.reuse, R151 ;  /* 0x0000009700237220 */ /* 0x040fe40000410000 */
[----:B------:R-:W1:Y:S01]  /*15050*/  LDSM.16.MT88.4 R148, [R193] ;  /* 0x00000000c194783b */ /* 0x000e620000004200 */
[----:B------:R-:W4:Y:S01]  /*15060*/  MUFU.EX2 R189, R189 ;  /* 0x000000bd00bd7308 */ /* 0x000f220000000800 */
[C---:B------:R-:W-:Y:S02]  /*15070*/  FMUL.FTZ R10, R0.reuse, R170 ;  /* 0x000000aa000a7220 */ /* 0x040fe40000410000 */
[----:B------:R-:W-:Y:S02]  /*15080*/  FMUL.FTZ R11, R0, R171 ;  /* 0x000000ab000b7220 */ /* 0x000fe40000410000 */
[----:B------:R-:W-:Y:S02]  /*15090*/  FFMA.FTZ R6, R20, c[0x0][0x2d0], -R6 ;  /* 0x0000b40014067a23 */ /* 0x000fe40000010806 */
[----:B------:R-:W-:Y:S02]  /*150a0*/  FMUL.FTZ R20, R2, R160 ;  /* 0x000000a002147220 */ /* 0x000fe40000410000 */
[C---:B------:R-:W-:Y:S01]  /*150b0*/  FADD.FTZ R186, R174.reuse, R9 ;  /* 0x00000009aeba7221 */ /* 0x040fe20000010000 */
[----:B------:R-:W5:Y:S01]  /*150c0*/  MUFU.EX2 R218, R179 ;  /* 0x000000b300da7308 */ /* 0x000f620000000800 */
[----:B------:R-:W-:Y:S01]  /*150d0*/  F2FP.BF16.PACK_AB R174, R174, R14 ;  /* 0x0000000eaeae723e */ /* 0x000fe200000010ff */
[C---:B------:R-:W-:Y:S02]  /*150e0*/  FMUL.FTZ R9, R2.reuse, R169 ;  /* 0x000000a902097220 */ /* 0x040fe40000410000 */
[----:B--2---:R-:W-:Y:S02]  /*150f0*/  FMUL.FTZ R8, R2, R168 ;  /* 0x000000a802087220 */ /* 0x004fe40000410000 */
[----:B---3--:R-:W-:Y:S02]  /*15100*/  FFMA.FTZ R160, R0, R233, R173 ;  /* 0x000000e900a07223 */ /* 0x008fe400000100ad */
[C---:B------:R-:W-:Y:S02]  /*15110*/  FMUL.FTZ R16, R2.reuse, R164 ;  /* 0x000000a402107220 */ /* 0x040fe40000410000 */
[----:B------:R-:W-:Y:S01]  /*15120*/  FMUL.FTZ R17, R2, R165 ;  /* 0x000000a502117220 */ /* 0x000fe20000410000 */
[----:B------:R-:W2:Y:S01]  /*15130*/  MUFU.EX2 R14, R185 ;  /* 0x000000b9000e7308 */ /* 0x000ea20000000800 */
[C---:B------:R-:W-:Y:S01]  /*15140*/  FMUL.FTZ R18, R0.reuse, R166 ;  /* 0x000000a600127220 */ /* 0x040fe20000410000 */
[----:B----4-:R-:W-:Y:S01]  /*15150*/  F2FP.BF16.PACK_AB R173, R189, R173 ;  /* 0x000000adbdad723e */ /* 0x010fe200000010ff */
[C---:B------:R-:W-:Y:S02]  /*15160*/  FMUL.FTZ R19, R0.reuse, R167 ;  /* 0x000000a700137220 */ /* 0x040fe40000410000 */
[C---:B------:R-:W-:Y:S01]  /*15170*/  FMUL.FTZ R22, R0.reuse, R162 ;  /* 0x000000a200167220 */ /* 0x040fe20000410000 */
[----:B------:R-:W-:Y:S01]  /*15180*/  LDSM.16.MT88.4 R164, [R193+0x1000] ;  /* 0x00100000c1a4783b */ /* 0x000fe20000004200 */
[C---:B------:R-:W-:Y:S02]  /*15190*/  FMUL.FTZ R23, R0.reuse, R163 ;  /* 0x000000a300177220 */ /* 0x040fe40000410000 */
[C---:B------:R-:W-:Y:S01]  /*151a0*/  FMUL.FTZ R26, R0.reuse, R158 ;  /* 0x0000009e001a7220 */ /* 0x040fe20000410000 */
[----:B------:R-:W-:Y:S01]  /*151b0*/  MUFU.EX2 R179, R177 ;  /* 0x000000b100b37308 */ /* 0x000fe20000000800 */
[----:B------:R-:W-:Y:S01]  /*151c0*/  FMUL.FTZ R27, R0, R159 ;  /* 0x0000009f001b7220 */ /* 0x000fe20000410000 */
[----:B-----5:R-:W-:Y:S01]  /*151d0*/  F2FP.BF16.PACK_AB R175, R218, R161 ;  /* 0x000000a1daaf723e */ /* 0x020fe200000010ff */
[C---:B------:R-:W-:Y:S02]  /*151e0*/  FMUL.FTZ R28, R2.reuse, R152 ;  /* 0x00000098021c7220 */ /* 0x040fe40000410000 */
[----:B------:R-:W-:Y:S02]  /*151f0*/  FMUL.FTZ R29, R2, R153 ;  /* 0x00000099021d7220 */ /* 0x000fe40000410000 */
[C---:B------:R-:W-:Y:S02]  /*15200*/  FMUL.FTZ R30, R0.reuse, R154 ;  /* 0x0000009a001e7220 */ /* 0x040fe40000410000 */
[C---:B-1----:R-:W-:Y:S01]  /*15210*/  HMMA.16816.F32.BF16 R8, R172.reuse, R148, R8 ;  /* 0x00000094ac08723c */ /* 0x042fe20000041808 */
[----:B------:R-:W-:Y:S04]  /*15220*/  MUFU.EX2 R181, R176 ;  /* 0x000000b000b57308 */ /* 0x000fe80000000800 */
[----:B------:R-:W-:Y:S02]  /*15230*/  FMUL.FTZ R31, R0, R155 ;  /* 0x0000009b001f7220 */ /* 0x000fe40000410000 */
[----:B------:R-:W-:Y:S01]  /*15240*/  LDSM.16.MT88.4 R152, [R193+0x800] ;  /* 0x00080000c198783b */ /* 0x000fe20000004200 */
[C---:B------:R-:W-:Y:S03]  /*15250*/  HMMA.16816.F32.BF16 R16, R172.reuse, R150, R16 ;  /* 0x00000096ac10723c */ /* 0x040fe60000041810 */
[----:B------:R-:W-:Y:S01]  /*15260*/  MUFU.EX2 R178, R178 ;  /* 0x000000b200b27308 */ /* 0x000fe20000000800 */
[C---:B------:R-:W-:Y:S02]  /*15270*/  FMUL.FTZ R24, R2.reuse, R156 ;  /* 0x0000009c02187220 */ /* 0x040fe40000410000 */
[C---:B------:R-:W-:Y:S01]  /*15280*/  FMUL.FTZ R25, R2.reuse, R157 ;  /* 0x0000009d02197220 */ /* 0x040fe20000410000 */
[----:B------:R-:W1:Y:S01]  /*15290*/  LDSM.16.MT88.4 R148, [R194] ;  /* 0x00000000c294783b */ /* 0x000e620000004200 */
[C---:B------:R-:W-:Y:S04]  /*152a0*/  FMUL.FTZ R36, R2.reuse, R36 ;  /* 0x0000002402247220 */ /* 0x040fe80000410000 */
        /* <DEDUP_REMOVED lines=21> */
[C---:B------:R-:W-:Y:S01]  /*15400*/  FMUL.FTZ R54, R0.reuse, R54 ;  /* 0x0000003600367220 */ /* 0x040fe20000410000 */
[C---:B-1----:R-:W-:Y:S03]  /*15410*/  HMMA.16816.F32.BF16 R20, R172.reuse, R148, R20 ;  /* 0x00000094ac14723c */ /* 0x042fe60000041814 */
[----:B------:R-:W-:Y:S02]  /*15420*/  FMUL.FTZ R55, R0, R55 ;  /* 0x0000003700377220 */ /* 0x000fe40000410000 */
[C---:B------:R-:W-:Y:S01]  /*15430*/  FMUL.FTZ R56, R2.reuse, R56 ;  /* 0x0000003802387220 */ /* 0x040fe20000410000 */
[----:B------:R-:W-:Y:S01]  /*15440*/  MUFU.EX2 R177, R187 ;  /* 0x000000bb00b17308 */ /* 0x000fe20000000800 */
[----:B------:R-:W-:Y:S01]  /*15450*/  FMUL.FTZ R57, R2, R57 ;  /* 0x0000003902397220 */ /* 0x000fe20000410000 */
[C---:B------:R-:W-:Y:S01]  /*15460*/  HMMA.16816.F32.BF16 R24, R172.reuse, R150, R24 ;  /* 0x00000096ac18723c */ /* 0x040fe20000041818 */
[----:B------:R-:W1:Y:S03]  /*15470*/  LDSM.16.MT88.4 R148, [R196] ;  /* 0x00000000c494783b */ /* 0x000e660000004200 */
[C---:B------:R-:W-:Y:S02]  /*15480*/  FMUL.FTZ R58, R0.reuse, R58 ;  /* 0x0000003a003a7220 */ /* 0x040fe40000410000 */
[----:B------:R-:W-:Y:S02]  /*15490*/  FMUL.FTZ R59, R0, R59 ;  /* 0x0000003b003b7220 */ /* 0x000fe40000410000 */
[C---:B------:R-:W-:Y:S01]  /*154a0*/  FMUL.FTZ R60, R2.reuse, R60 ;  /* 0x0000003c023c7220 */ /* 0x040fe20000410000 */
[----:B------:R-:W-:Y:S03]  /*154b0*/  MUFU.EX2 R6, R6 ;  /* 0x0000000600067308 */ /* 0x000fe60000000800 */
        /* <DEDUP_REMOVED lines=86> */
[C---:B------:R-:W-:Y:S01]  /*15a20*/  FMUL.FTZ R135, R0.reuse, R135 ;  /* 0x0000008700877220 */ /* 0x040fe20000410000 */
[C---:B-1----:R-:W-:Y:S03]  /*15a30*/  HMMA.16816.F32.BF16 R52, R172.reuse, R148, R52 ;  /* 0x00000094ac34723c */ /* 0x042fe60000041834 */
[C---:B------:R-:W-:Y:S02]  /*15a40*/  FMUL.FTZ R138, R0.reuse, R138 ;  /* 0x0000008a008a7220 */ /* 0x040fe40000410000 */
[----:B------:R-:W-:Y:S02]  /*15a50*/  FMUL.FTZ R139, R0, R139 ;  /* 0x0000008b008b7220 */ /* 0x000fe40000410000 */
[----:B--2---:R-:W-:Y:S01]  /*15a60*/  FADD.FTZ R0, R14, R186 ;  /* 0x000000ba0e007221 */ /* 0x004fe20000010000 */
[C---:B------:R-:W-:Y:S01]  /*15a70*/  HMMA.16816.F32.BF16 R56, R172.reuse, R150, R56 ;  /* 0x00000096ac38723c */ /* 0x040fe20000041838 */
[----:B------:R-:W1:Y:S03]  /*15a80*/  LDSM.16.MT88.4 R148, [R196+0x1800] ;  /* 0x00180000c494783b */ /* 0x000e660000004200 */
[----:B---3--:R-:W-:Y:S04]  /*15a90*/  FADD.FTZ R0, R2, R0 ;  /* 0x0000000002007221 */ /* 0x008fe80000010000 */
        /* <DEDUP_REMOVED lines=44> */
[----:B------:R-:W5:Y:S01]  /*15d60*/  MUFU.EX2 R14, R190 ;  /* 0x000000be000e7308 */ /* 0x000f620000000800 */
[C---:B---3--:R-:W-:Y:S01]  /*15d70*/  FADD.FTZ R0, R172.reuse, R0 ;  /* 0x00000000ac007221 */ /* 0x048fe20000010000 */
[----:B------:R-:W-:Y:S01]  /*15d80*/  F2FP.BF16.PACK_AB R172, R172, R2 ;  /* 0x00000002acac723e */ /* 0x000fe200000010ff */
[----:B------:R-:W-:Y:S02]  /*15d90*/  FADD.FTZ R2, R189, R160 ;  /* 0x000000a0bd027221 */ /* 0x000fe40000010000 */
[----:B----4-:R-:W-:Y:S03]  /*15da0*/  FADD.FTZ R0, R174, R0 ;  /* 0x00000000ae007221 */ /* 0x010fe60000010000 */
[C---:B------:R-:W-:Y:S01]  /*15db0*/  F2FP.BF16.PACK_AB R174, R4.reuse, R174 ;  /* 0x000000ae04ae723e */ /* 0x040fe200000010ff */
[C---:B--2---:R-:W-:Y:S03]  /*15dc0*/  HMMA.16816.F32.BF16 R20, R148.reuse, R156, R20 ;  /* 0x0000009c9414723c */ /* 0x044fe60000041814 */
[----:B------:R-:W-:Y:S02]  /*15dd0*/  FADD.FTZ R234, R4, R0 ;  /* 0x0000000004ea7221 */ /* 0x000fe40000010000 */
[----:B------:R-:W-:Y:S01]  /*15de0*/  FADD.FTZ R0, R161, R2 ;  /* 0x00000002a1007221 */ /* 0x000fe20000010000 */
[----:B-----5:R-:W-:Y:S02]  /*15df0*/  F2FP.BF16.PACK_AB R175, R6, R14 ;  /* 0x0000000e06af723e */ /* 0x020fe400000010ff */
[C---:B------:R-:W-:Y:S01]  /*15e00*/  HMMA.16816.F32.BF16 R24, R148.reuse, R158, R24 ;  /* 0x0000009e9418723c */ /* 0x040fe20000041818 */
[----:B------:R-:W2:Y:S03]  /*15e10*/  LDSM.16.MT88.4 R156, [R195+0x800] ;  /* 0x00080000c39c783b */ /* 0x000ea60000004200 */
[----:B------:R-:W-:Y:S04]  /*15e20*/  FADD.FTZ R0, R218, R0 ;  /* 0x00000000da007221 */ /* 0x000fe80000010000 */
[----:B------:R-:W-:Y:S01]  /*15e30*/  FADD.FTZ R0, R179, R0 ;  /* 0x00000000b3007221 */ /* 0x000fe20000010000 */
[C---:B-1----:R-:W-:Y:S03]  /*15e40*/  HMMA.16816.F32.BF16 R28, R148.reuse, R152, R28 ;  /* 0x00000098941c723c */ /* 0x042fe6000004181c */
[----:B------:R-:W-:Y:S04]  /*15e50*/  FADD.FTZ R0, R181, R0 ;  /* 0x00000000b5007221 */ /* 0x000fe80000010000 */
[----:B------:R-:W-:Y:S01]  /*15e60*/  FADD.FTZ R0, R178, R0 ;  /* 0x00000000b2007221 */ /* 0x000fe20000010000 */
[C---:B------:R-:W-:Y:S01]  /*15e70*/  HMMA.16816.F32.BF16 R32, R148.reuse, R154, R32 ;  /* 0x0000009a9420723c */ /* 0x040fe20000041820 */
[----:B------:R-:W1:Y:S03]  /*15e80*/  LDSM.16.MT88.4 R152, [R193+0x2000] ;  /* 0x00200000c198783b */ /* 0x000e660000004200 */
[----:B------:R-:W-:Y:S04]  /*15e90*/  FADD.FTZ R0, R180, R0 ;  /* 0x00000000b4007221 */ /* 0x000fe80000010000 */
[----:B------:R-:W-:Y:S04]  /*15ea0*/  FADD.FTZ R0, R176, R0 ;  /* 0x00000000b0007221 */ /* 0x000fe80000010000 */
[----:B------:R-:W-:Y:S04]  /*15eb0*/  FADD.FTZ R0, R177, R0 ;  /* 0x00000000b1007221 */ /* 0x000fe80000010000 */
[----:B------:R-:W-:Y:S04]  /*15ec0*/  FADD.FTZ R0, R14, R0 ;  /* 0x000000000e007221 */ /* 0x000fe80000010000 */
[----:B------:R-:W-:Y:S01]  /*15ed0*/  FADD.FTZ R233, R6, R0 ;  /* 0x0000000006e97221 */ /* 0x000fe20000010000 */
[----:B------:R-:W-:Y:S01]  /*15ee0*/  IADD3 R0, R225, -0x1, RZ ;  /* 0xffffffffe1007810 */ /* 0x000fe20007ffe0ff */
[C---:B--2---:R-:W-:Y:S03]  /*15ef0*/  HMMA.16816.F32.BF16 R36, R148.reuse, R156, R36 ;  /* 0x0000009c9424723c */ /* 0x044fe60000041824 */
[----:B------:R-:W-:Y:S02]  /*15f00*/  MOV R225, R0 ;  /* 0x0000000000e17202 */ /* 0x000fe40000000f00 */
[----:B------:R-:W-:Y:S03]  /*15f10*/  MOV R6, R3 ;  /* 0x0000000300067202 */ /* 0x000fe60000000f00 */
        /* <DEDUP_REMOVED lines=84> */
.L_x_2412:
[----:B------:R-:W-:-:S13]  /*16460*/  ISETP.GE.AND P0, PT, R225, R247, PT ;  /* 0x000000f7e100720c */ /* 0x000fda0003f06270 */
[----:B------:R-:W-:Y:S05]  /*16470*/  @!P0 BRA `(.L_x_2426) ;  /* 0x00003d9000008947 */ /* 0x000fea0003800000 */
[----:B------:R-:W-:Y:S01]  /*16480*/  IMAD.MOV.U32 R14, RZ, RZ, R6 ;  /* 0x000000ffff0e7224 */ /* 0x000fe200078e0006 */
[----:B------:R-:W-:Y:S02]  /*16490*/  MOV R4, R13 ;  /* 0x0000000d00047202 */ /* 0x000fe40000000f00 */
[----:B------:R-:W-:Y:S02]  /*164a0*/  IADD3 R227, -R241, 0x30, RZ ;  /* 0x00000030f1e37810 */ /* 0x000fe40007ffe1ff */
.L_x_2448:
[----:B------:R-:W2:Y:S01]  /*164b0*/  LDL.64 R8, [R1+0x70] ;  /* 0x0000700001087983 */ /* 0x000ea20000100a00 */
        /* <DEDUP_REMOVED lines=9> */
[C---:B------:R-:W-:Y:S03]  /*16550*/  IMAD R6, R224.reuse, c[0x0][0x21c], R6 ;  /* 0x00008700e0067a24 */ /* 0x040fe600078e0206 */
[----:B------:R-:W-:Y:S05]  /*16560*/  IADD3 R3, R3, R0, RZ ;  /* 0x0000000003037210 */ /* 0x000fea0007ffe0ff */
[----:B------:R-:W-:Y:S01]  /*16570*/  IMAD.WIDE.U32 R2, R224, c[0x0][0x218], R2 ;  /* 0x00008600e0027a25 */ /* 0x000fe200078e0002 */
[----:B------:R1:W3:Y:S04]  /*16580*/  LDSM.16.M88.4 R32, [R197] ;  /* 0x00000000c520783b */ /* 0x0002e80000000200 */
[----:B------:R1:W4:Y:S04]  /*16590*/  LDSM.16.M88.4 R16, [R192] ;  /* 0x00000000c010783b */ /* 0x0003280000000200 */
[----:B------:R1:W1:Y:S04]  /*165a0*/  LDSM.16.M88.4 R24, [R192+0x800] ;  /* 0x00080000c018783b */ /* 0x0002680000000200 */
[----:B------:R1:W1:Y:S04]  /*165b0*/  LDSM.16.M88.4 R172, [R192+0x1000] ;  /* 0x00100000c0ac783b */ /* 0x0002680000000200 */
[----:B------:R1:W1:Y:S04]  /*165c0*/  LDSM.16.M88.4 R176, [R198] ;  /* 0x00000000c6b0783b */ /* 0x0002680000000200 */
[----:B------:R1:W1:Y:S04]  /*165d0*/  LDSM.16.M88.4 R180, [R201] ;  /* 0x00000000c9b4783b */ /* 0x0002680000000200 */
[----:B------:R1:W1:Y:S04]  /*165e0*/  LDSM.16.M88.4 R184, [R211] ;  /* 0x00000000d3b8783b */ /* 0x0002680000000200 */
[----:B------:R1:W1:Y:S01]  /*165f0*/  LDSM.16.M88.4 R188, [R212] ;  /* 0x00000000d4bc783b */ /* 0x0002620000000200 */
[----:B--2---:R-:W-:Y:S04]  /*16600*/  IADD3 R0, P0, R8, R2, RZ ;  /* 0x0000000208007210 */ /* 0x004fe80007f1e0ff */
[----:B------:R-:W-:Y:S02]  /*16610*/  IADD3.X R6, R252, R3, R6, P0, !PT ;  /* 0x00000003fc067210 */ /* 0x000fe400007fe406 */
[C---:B------:R-:W-:Y:S04]  /*16620*/  LEA R10, P0, R0.reuse, c[0x0][0x1f8], 0x1 ;  /* 0x00007e00000a7a11 */ /* 0x040fe800078008ff */
[----:B------:R-:W-:Y:S01]  /*16630*/  LEA.HI.X R6, R0, c[0x0][0x1fc], R6, 0x1, P0 ;  /* 0x00007f0000067a11 */ /* 0x000fe200000f0c06 */
[----:B------:R-:W-:-:S06]  /*16640*/  BRA.DIV ~URZ, `(.L_x_2427) ;  /* 0x0000b0327f007947 */ /* 0x000fcc000b800000 */
[----:B-1-34-:R1:W2:Y:S02]  /*16650*/  SHFL.IDX PT, R0, R6, RZ, 0x181f ;  /* 0x00181fff06007589 */ /* 0x01a2a400000e0000 */
.L_x_2549:
[----:B------:R-:W-:Y:S01]  /*16660*/  SHF.R.S32.HI R3, RZ, 0x1f, R215 ;  /* 0x0000001fff037819 */ /* 0x000fe200000114d7 */
[----:B------:R-:W3:Y:S01]  /*16670*/  SHFL.IDX PT, R2, R10, RZ, 0x181f ;  /* 0x00181fff0a027589 */ /* 0x000ee200000e0000 */
[C---:B------:R-:W-:Y:S01]  /*16680*/  ISETP.GE.AND P3, PT, R215.reuse, c[0x0][0x1d4], PT ;  /* 0x00007500d7007a0c */ /* 0x040fe20003f66270 */
[C---:B------:R-:W-:Y:S01]  /*16690*/  IMAD.SHL.U32 R239, R215.reuse, 0x2, RZ ;  /* 0x00000002d7ef7824 */ /* 0x040fe200078e00ff */
[C---:B------:R-:W-:Y:S01]  /*166a0*/  SHF.L.U64.HI R221, R215.reuse, 0x1, R3 ;  /* 0x00000001d7dd7819 */ /* 0x040fe20000010203 */
[C---:B------:R-:W-:Y:S01]  /*166b0*/  IMAD.SHL.U32 R220, R232.reuse, 0x2, RZ ;  /* 0x00000002e8dc7824 */ /* 0x040fe200078e00ff */
[----:B------:R-:W-:Y:S01]  /*166c0*/  IADD3 R3, R215, 0x40, RZ ;  /* 0x00000040d7037810 */ /* 0x000fe20007ffe0ff */
[----:B------:R-:W-:Y:S01]  /*166d0*/  IMAD.SHL.U32 R217, R231, 0x2, RZ ;  /* 0x00000002e7d97824 */ /* 0x000fe200078e00ff */
[----:B------:R-:W-:Y:S01]  /*166e0*/  SHF.L.U64.HI R222, R232, 0x1, R244 ;  /* 0x00000001e8de7819 */ /* 0x000fe200000102f4 */
[C---:B------:R-:W-:Y:S01]  /*166f0*/  IMAD.SHL.U32 R13, R230.reuse, 0x2, RZ ;  /* 0x00000002e60d7824 */ /* 0x040fe200078e00ff */
[----:B------:R-:W-:Y:S01]  /*16700*/  ISETP.GE.AND P2, PT, R3, c[0x0][0x1d4], PT ;  /* 0x0000750003007a0c */ /* 0x000fe20003f46270 */
[----:B------:R-:W-:Y:S01]  /*16710*/  BSSY B0, `(.L_x_2428) ;  /* 0x0000031000007945 */ /* 0x000fe20003800000 */
[----:B------:R-:W-:Y:S02]  /*16720*/  IADD3 R3, R215, 0x80, RZ ;  /* 0x00000080d7037810 */ /* 0x000fe40007ffe0ff */
[----:B------:R-:W-:Y:S02]  /*16730*/  SHF.L.U64.HI R219, R231, 0x1, R243 ;  /* 0x00000001e7db7819 */ /* 0x000fe400000102f3 */
[----:B------:R-:W-:Y:S02]  /*16740*/  SHF.L.U64.HI R218, R230, 0x1, R242 ;  /* 0x00000001e6da7819 */ /* 0x000fe400000102f2 */
[----:B------:R-:W-:Y:S02]  /*16750*/  LOP3.LUT P1, RZ, R213, 0x800, RZ, 0xc0, !PT ;  /* 0x00000800d5ff7812 */ /* 0x000fe4000782c0ff */
[----:B---3--:R-:W-:Y:S05]  /*16760*/  IADD3 R8, P0, R2, R239, RZ ;  /* 0x000000ef02087210 */ /* 0x008fea0007f1e0ff */
[----:B--2---:R-:W-:Y:S05]  /*16770*/  IMAD.X R9, R0, 0x1, R221, P0 ;  /* 0x0000000100097824 */ /* 0x004fea00000e06dd */
[----:B------:R-:W-:Y:S01]  /*16780*/  @!PT LDS RZ, [RZ] ;  /* 0x00000000fffff984 */ /* 0x000fe20000000800 */
[----:B------:R-:W-:Y:S01]  /*16790*/  @!PT LDS RZ, [RZ] ;  /* 0x00000000fffff984 */ /* 0x000fe20000000800 */
[----:B------:R2:W-:Y:S02]  /*167a0*/  LDGSTS.E.BYPASS.LTC128B.128 [R214+0x4080], [R8.64], !P3 ;  /* 0x0408000008d67fae */ /* 0x0005e4000d901d4a */
[----:B--2---:R-:W-:Y:S05]  /*167b0*/  IADD3 R8, P0, R2, R220, RZ ;  /* 0x000000dc02087210 */ /* 0x004fea0007f1e0ff */
[----:B------:R-:W-:Y:S05]  /*167c0*/  IMAD.X R9, R0, 0x1, R222, P0 ;  /* 0x0000000100097824 */ /* 0x000fea00000e06de */
[----:B------:R2:W-:Y:S01]  /*167d0*/  LDGSTS.E.BYPASS.LTC128B.128 [R214+0x5880], [R8.64], !P2 ;  /* 0x0588000008d67fae */ /* 0x0005e2000d101d4a */
[----:B------:R-:W-:Y:S02]  /*167e0*/  ISETP.GE.AND P2, PT, R3, c[0x0][0x1d4], PT ;  /* 0x0000750003007a0c */ /* 0x000fe40003f46270 */
[----:B------:R-:W-:Y:S02]  /*167f0*/  IADD3 R3, R215, 0xc0, RZ ;  /* 0x000000c0d7037810 */ /* 0x000fe40007ffe0ff */
[----:B--2---:R-:W-:Y:S05]  /*16800*/  IADD3 R8, P0, R2, R217, RZ ;  /* 0x000000d902087210 */ /* 0x004fea0007f1e0ff */
[----:B------:R-:W-:Y:S01]  /*16810*/  IMAD.X R9, R0, 0x1, R219, P0 ;  /* 0x0000000100097824 */ /* 0x000fe200000e06db */
[----:B------:R-:W-:Y:S04]  /*16820*/  IADD3 R2, P0, R2, R13, RZ ;  /* 0x0000000d02027210 */ /* 0x000fe80007f1e0ff */
[----:B------:R2:W-:Y:S01]  /*16830*/  LDGSTS.E.BYPASS.LTC128B.128 [R214+0x7080], [R8.64], !P2 ;  /* 0x0708000008d67fae */ /* 0x0005e2000d101d4a */
[----:B------:R-:W-:Y:S01]  /*16840*/  ISETP.GE.AND P2, PT, R3, c[0x0][0x1d4], PT ;  /* 0x0000750003007a0c */ /* 0x000fe20003f46270 */
[----:B------:R-:W-:Y:S11]  /*16850*/  IMAD.X R3, R0, 0x1, R218, P0 ;  /* 0x0000000100037824 */ /* 0x000ff600000e06da */
[----:B------:R-:W-:Y:S01]  /*16860*/  @!UPT UIADD3 URZ, URZ, URZ, URZ ;  /* 0x0000003f3f3ff290 */ /* 0x000fe2000fffe03f */
[----:B------:R2:W-:Y:S01]  /*16870*/  LDGSTS.E.BYPASS.LTC128B.128 [R214+0x8880], [R2.64], !P2 ;  /* 0x0888000002d67fae */ /* 0x0005e2000d101d4a */
[----:B------:R-:W-:-:S05]  /*16880*/  @P1 BRA `(.L_x_2429) ;  /* 0x0000019000001947 */ /* 0x000fca0003800000 */
[----:B------:R-:W-:-:S05]  /*16890*/  BRA.DIV ~URZ, `(.L_x_2430) ;  /* 0x0000ae527f007947 */ /* 0x000fca000b800000 */
[----:B-1----:R-:W1:Y:S04]  /*168a0*/  SHFL.IDX PT, R6, R6, 0x1, 0x181f ;  /* 0x00381f0006067f89 */ /* 0x002e6800000e0000 */
[----:B------:R3:W4:Y:S02]  /*168b0*/  SHFL.IDX PT, R0, R10, 0x1, 0x181f ;  /* 0x00381f000a007f89 */ /* 0x00072400000e0000 */
.L_x_2550:
[C---:B--2---:R-:W-:Y:S02]  /*168c0*/  IADD3 R2, R215.reuse, 0x40, RZ ;  /* 0x00000040d7027810 */ /* 0x044fe40007ffe0ff */
[C---:B------:R-:W-:Y:S02]  /*168d0*/  ISETP.GE.AND P2, PT, R215.reuse, c[0x0][0x1d4], PT ;  /* 0x00007500d7007a0c */ /* 0x040fe40003f46270 */
[----:B----4-:R-:W-:Y:S02]  /*168e0*/  IADD3 R8, P0, R0, R239, RZ ;  /* 0x000000ef00087210 */ /* 0x010fe40007f1e0ff */
[----:B------:R-:W-:Y:S02]  /*168f0*/  ISETP.GE.AND P1, PT, R2, c[0x0][0x1d4], PT ;  /* 0x0000750002007a0c */ /* 0x000fe40003f26270 */
[C---:B------:R-:W-:Y:S01]  /*16900*/  IADD3 R11, R215.reuse, 0x80, RZ ;  /* 0x00000080d70b7810 */ /* 0x040fe20007ffe0ff */
[----:B-1----:R-:W-:Y:S01]  /*16910*/  IMAD.X R9, R6, 0x1, R221, P0 ;  /* 0x0000000106097824 */ /* 0x002fe200000e06dd */
[----:B------:R-:W-:Y:S02]  /*16920*/  IADD3 R2, P0, R0, R220, RZ ;  /* 0x000000dc00027210 */ /* 0x000fe40007f1e0ff */
[----:B---3--:R-:W-:Y:S03]  /*16930*/  IADD3 R10, R215, 0xc0, RZ ;  /* 0x000000c0d70a7810 */ /* 0x008fe60007ffe0ff */
[----:B------:R-:W-:Y:S01]  /*16940*/  @!PT LDS RZ, [RZ] ;  /* 0x00000000fffff984 */ /* 0x000fe20000000800 */
[----:B------:R-:W-:Y:S01]  /*16950*/  @!PT LDS RZ, [RZ] ;  /* 0x00000000fffff984 */ /* 0x000fe20000000800 */
[----:B------:R-:W-:Y:S01]  /*16960*/  @!PT LDS RZ, [RZ] ;  /* 0x00000000fffff984 */ /* 0x000fe20000000800 */
[----:B------:R1:W-:Y:S01]  /*16970*/  LDGSTS.E.BYPASS.LTC128B.128 [R214+0x5080], [R8.64], !P2 ;  /* 0x0508000008d67fae */ /* 0x0003e2000d101d4a */
[----:B------:R-:W-:Y:S01]  /*16980*/  IMAD.X R3, R6, 0x1, R222, P0 ;  /* 0x0000000106037824 */ /* 0x000fe200000e06de */
[----:B------:R-:W-:Y:S04]  /*16990*/  ISETP.GE.AND P2, PT, R11, c[0x0][0x1d4], PT ;  /* 0x000075000b007a0c */ /* 0x000fe80003f46270 */
[----:B------:R2:W-:Y:S01]  /*169a0*/  LDGSTS.E.BYPASS.LTC128B.128 [R214+0x6880], [R2.64], !P1 ;  /* 0x0688000002d67fae */ /* 0x0005e2000c901d4a */
[----:B------:R-:W-:Y:S02]  /*169b0*/  ISETP.GE.AND P1, PT, R10, c[0x0][0x1d4], PT ;  /* 0x000075000a007a0c */ /* 0x000fe40003f26270 */
[----:B--2---:R-:W-:Y:S05]  /*169c0*/  IADD3 R2, P0, R0, R217, RZ ;  /* 0x000000d900027210 */ /* 0x004fea0007f1e0ff */
[----:B------:R-:W-:Y:S05]  /*169d0*/  IMAD.X R3, R6, 0x1, R219, P0 ;  /* 0x0000000106037824 */ /* 0x000fea00000e06db */
[----:B------:R2:W-:Y:S02]  /*169e0*/  LDGSTS.E.BYPASS.LTC128B.128 [R214+0x8080], [R2.64], !P2 ;  /* 0x0808000002d67fae */ /* 0x0005e4000d101d4a */
[----:B--2---:R-:W-:Y:S05]  /*169f0*/  IADD3 R2, P0, R0, R13, RZ ;  /* 0x0000000d00027210 */ /* 0x004fea0007f1e0ff */
[----:B------:R-:W-:Y:S05]  /*16a00*/  IMAD.X R3, R6, 0x1, R218, P0 ;  /* 0x0000000106037824 */ /* 0x000fea00000e06da */
[----:B------:R1:W-:Y:S03]  /*16a10*/  LDGSTS.E.BYPASS.LTC128B.128 [R214+0x9880], [R2.64], !P1 ;  /* 0x0988000002d67fae */ /* 0x0003e6000c901d4a */
.L_x_2429:
[----:B------:R-:W-:Y:S05]  /*16a20*/  BSYNC B0 ;  /* 0x0000000000007941 */ /* 0x000fea0003800000 */
.L_x_2428:
[----:B------:R-:W0:Y:S01]  /*16a30*/  LDGDEPBAR ;  /* 0x00000000000079af */ /* 0x000e220000000000 */
[----:B------:R-:W-:Y:S01]  /*16a40*/  WARPSYNC 0xffffffff ;  /* 0xffffffff00007948 */ /* 0x000fe20003800000 */
[C---:B-12---:R-:W-:Y:S01]  /*16a50*/  HMMA.16816.F32.BF16 R8, R32.reuse, R16, RZ ;  /* 0x000000102008723c */ /* 0x046fe200000418ff */
[----:B------:R-:W-:Y:S02]  /*16a60*/  BSSY B0, `(.L_x_2431) ;  /* 0x0000126000007945 */ /* 0x000fe40003800000 */
[----:B------:R-:W-:Y:S05]  /*16a70*/  ISETP.GT.AND P0, PT, R225, R247, PT ;  /* 0x000000f7e100720c */ /* 0x000fea0003f04270 */
[C---:B------:R-:W-:Y:S08]  /*16a80*/  HMMA.16816.F32.BF16 R16, R32.reuse, R18, RZ ;  /* 0x000000122010723c */ /* 0x040ff000000418ff */
[C---:B------:R-:W-:Y:S08]  /*16a90*/  HMMA.16816.F32.BF16 R20, R32.reuse, R24, RZ ;  /* 0x000000182014723c */ /* 0x040ff000000418ff */
        /* <DEDUP_REMOVED lines=161> */
[----:B------:R-:W-:Y:S03]  /*174b0*/  FMUL.FTZ R23, R23, c[0x0][0x320] ;  /* 0x0000c80017177a20 */ /* 0x000fe60000410000 */
        /* <DEDUP_REMOVED lines=9> */
[----:B------:R-:W3:Y:S01]  /*17550*/  MUFU.TANH R179, R26 ;  /* 0x0000001a00b37308 */ /* 0x000ee20000002400 */
[----:B-1----:R-:W-:Y:S09]  /*17560*/  FMUL.FTZ R19, R24, c[0x0][0x320] ;  /* 0x0000c80018137a20 */ /* 0x002ff20000410000 */
[----:B------:R1:W1:Y:S01]  /*17570*/  MUFU.TANH R178, R27 ;  /* 0x0000001b00b27308 */ /* 0x0002620000002400 */
[----:B--2---:R-:W-:Y:S09]  /*17580*/  FMUL.FTZ R20, R21, c[0x0][0x320] ;  /* 0x0000c80015147a20 */ /* 0x004ff20000410000 */
[----:B------:R2:W1:Y:S01]  /*17590*/  MUFU.TANH R180, R16 ;  /* 0x0000001000b47308 */ /* 0x0004620000002400 */
[C---:B----4-:R-:W-:Y:S09]  /*175a0*/  HMMA.16816.F32.BF16 R28, R184.reuse, R8, R28 ;  /* 0x00000008b81c723c */ /* 0x050ff2000004181c */
[----:B------:R2:W4:Y:S01]  /*175b0*/  MUFU.TANH R177, R17 ;  /* 0x0000001100b17308 */ /* 0x0005220000002400 */
[----:B------:R-:W-:Y:S09]  /*175c0*/  HMMA.16816.F32.BF16 R32, R184, R10, R32 ;  /* 0x0000000ab820723c */ /* 0x000ff20000041820 */
[----:B------:R-:W2:Y:S05]  /*175d0*/  MUFU.TANH R20, R20 ;  /* 0x0000001400147308 */ /* 0x000eaa0000002400 */
[----:B------:R-:W-:Y:S05]  /*175e0*/  FMUL.FTZ R28, R28, c[0x0][0x320] ;  /* 0x0000c8001c1c7a20 */ /* 0x000fea0000410000 */
[----:B------:R2:W2:Y:S01]  /*175f0*/  MUFU.TANH R183, R22 ;  /* 0x0000001600b77308 */ /* 0x0004a20000002400 */
[----:B-1----:R-:W-:Y:S02]  /*17600*/  FMUL.FTZ R27, R29, c[0x0][0x320] ;  /* 0x0000c8001d1b7a20 */ /* 0x002fe40000410000 */
        /* <DEDUP_REMOVED lines=18> */
[--C-:B--234-:R-:W-:Y:S01]  /*17730*/  IMAD.IADD R3, R251, 0x1, R241.reuse ;  /* 0x00000001fb037824 */ /* 0x11cfe200078e02f1 */
[----:B------:R-:W2:Y:S01]  /*17740*/  LDL R0, [R1+0x84] ;  /* 0x0000840001007983 */ /* 0x000ea20000100800 */
[----:B------:R-:W-:Y:S03]  /*17750*/  IMAD.MOV.U32 R224, RZ, RZ, RZ ;  /* 0x000000ffffe07224 */ /* 0x000fe600078e00ff */
[----:B-1----:R-:W3:Y:S01]  /*17760*/  LDL.64 R22, [R1+0x90] ;  /* 0x0000900001167983 */ /* 0x002ee20000100a00 */
[----:B------:R-:W-:Y:S05]  /*17770*/  ISETP.GT.AND P1, PT, R3, 0x2f, PT ;  /* 0x0000002f0300780c */ /* 0x000fea0003f24270 */
        /* <DEDUP_REMOVED lines=26> */
[----:B-----5:R-:W-:Y:S03]  /*17920*/  IADD3 R0, P0, R16, R2, RZ ;  /* 0x0000000210007210 */ /* 0x020fe60007f1e0ff */
[----:B------:R-:W-:Y:S05]  /*17930*/  IMAD R10, R224, c[0x0][0x1f4], R10 ;  /* 0x00007d00e00a7a24 */ /* 0x000fea00078e020a */
[----:B------:R-:W-:Y:S02]  /*17940*/  IADD3.X R10, R235, R3, R10, P0, !PT ;  /* 0x00000003eb0a7210 */ /* 0x000fe400007fe40a */
[C---:B------:R-:W-:Y:S04]  /*17950*/  LEA R11, P0, R0.reuse, c[0x0][0x1c8], 0x1 ;  /* 0x00007200000b7a11 */ /* 0x040fe800078008ff */
[----:B------:R-:W-:Y:S01]  /*17960*/  LEA.HI.X R10, R0, c[0x0][0x1cc], R10, 0x1, P0 ;  /* 0x00007300000a7a11 */ /* 0x000fe200000f0c0a */
[----:B------:R-:W-:-:S06]  /*17970*/  BRA.DIV ~URZ, `(.L_x_2433) ;  /* 0x00009e427f007947 */ /* 0x000fcc000b800000 */
[----:B------:R1:W2:Y:S02]  /*17980*/  SHFL.IDX PT, R6, R10, RZ, 0x181f ;  /* 0x00181fff0a067589 */ /* 0x0002a400000e0000 */
.L_x_2551:
[----:B------:R-:W-:-:S05]  /*17990*/  BRA.DIV ~URZ, `(.L_x_2434) ;  /* 0x00009e927f007947 */ /* 0x000fca000b800000 */
[----:B------:R3:W4:Y:S02]  /*179a0*/  SHFL.IDX PT, R0, R11, RZ, 0x181f ;  /* 0x00181fff0b007589 */ /* 0x00072400000e0000 */
.L_x_2552:
[----:B------:R-:W-:Y:S02]  /*179b0*/  ISETP.GE.AND P0, PT, R227, 0x1, PT ;  /* 0x00000001e300780c */ /* 0x000fe40003f06270 */
[C---:B------:R-:W-:Y:S02]  /*179c0*/  IADD3 R2, R215.reuse, 0x40, RZ ;  /* 0x00000040d7027810 */ /* 0x040fe40007ffe0ff */
[C---:B------:R-:W-:Y:S02]  /*179d0*/  ISETP.GE.AND P3, PT, R215.reuse, c[0x0][0x1d4], PT ;  /* 0x00007500d7007a0c */ /* 0x040fe40003f66270 */
[----:B------:R-:W-:Y:S02]  /*179e0*/  ISETP.GE.AND P2, PT, R2, c[0x0][0x1d4], PT ;  /* 0x0000750002007a0c */ /* 0x000fe40003f46270 */
[C---:B------:R-:W-:Y:S02]  /*179f0*/  IADD3 R17, R215.reuse, 0x80, RZ ;  /* 0x00000080d7117810 */ /* 0x040fe40007ffe0ff */
[----:B------:R-:W-:Y:S03]  /*17a00*/  IADD3 R16, R215, 0xc0, RZ ;  /* 0x000000c0d7107810 */ /* 0x000fe60007ffe0ff */
[----:B----4-:R-:W-:Y:S05]  /*17a10*/  @P0 IADD3 R8, P1, R0, R239, RZ ;  /* 0x000000ef00080210 */ /* 0x010fea0007f3e0ff */
[----:B--2---:R-:W-:Y:S01]  /*17a20*/  @P0 IMAD.X R9, R6, 0x1, R221, P1 ;  /* 0x0000000106090824 */ /* 0x004fe200008e06dd */
[----:B------:R-:W-:Y:S04]  /*17a30*/  @P0 IADD3 R2, P1, R0, R220, RZ ;  /* 0x000000dc00020210 */ /* 0x000fe80007f3e0ff */
[----:B------:R-:W-:Y:S01]  /*17a40*/  @!PT LDS RZ, [RZ] ;  /* 0x00000000fffff984 */ /* 0x000fe20000000800 */
[----:B------:R-:W-:Y:S01]  /*17a50*/  @!PT LDS RZ, [RZ] ;  /* 0x00000000fffff984 */ /* 0x000fe20000000800 */
[----:B------:R-:W-:Y:S01]  /*17a60*/  @!PT LDS RZ, [RZ] ;  /* 0x00000000fffff984 */ /* 0x000fe20000000800 */
[----:B------:R2:W-:Y:S01]  /*17a70*/  @P0 LDGSTS.E.BYPASS.LTC128B.128 [R214+0xa080], [R8.64], !P3 ;  /* 0x0a08000008d60fae */ /* 0x0005e2000d901d4a */
[----:B------:R-:W-:Y:S01]  /*17a80*/  @P0 IMAD.X R3, R6, 0x1, R222, P1 ;  /* 0x0000000106030824 */ /* 0x000fe200008e06de */
[----:B------:R-:W-:Y:S04]  /*17a90*/  ISETP.GE.AND P3, PT, R17, c[0x0][0x1d4], PT ;  /* 0x0000750011007a0c */ /* 0x000fe80003f66270 */
[----:B------:R4:W-:Y:S01]  /*17aa0*/  @P0 LDGSTS.E.BYPASS.LTC128B.128 [R214+0xb880], [R2.64], !P2 ;  /* 0x0b88000002d60fae */ /* 0x0009e2000d101d4a */
[----:B------:R-:W-:Y:S02]  /*17ab0*/  ISETP.GE.AND P2, PT, R16, c[0x0][0x1d4], PT ;  /* 0x0000750010007a0c */ /* 0x000fe40003f46270 */
[----:B----4-:R-:W-:Y:S05]  /*17ac0*/  @P0 IADD3 R2, P1, R0, R217, RZ ;  /* 0x000000d900020210 */ /* 0x010fea0007f3e0ff */
[----:B------:R-:W-:Y:S05]  /*17ad0*/  @P0 IMAD.X R3, R6, 0x1, R219, P1 ;  /* 0x0000000106030824 */ /* 0x000fea00008e06db */
[----:B------:R4:W-:Y:S02]  /*17ae0*/  @P0 LDGSTS.E.BYPASS.LTC128B.128 [R214+0xd080], [R2.64], !P3 ;  /* 0x0d08000002d60fae */ /* 0x0009e4000d901d4a */
[----:B----4-:R-:W-:Y:S05]  /*17af0*/  @P0 IADD3 R2, P1, R0, R13, RZ ;  /* 0x0000000d00020210 */ /* 0x010fea0007f3e0ff */
[----:B------:R-:W-:Y:S05]  /*17b00*/  @P0 IMAD.X R3, R6, 0x1, R218, P1 ;  /* 0x0000000106030824 */ /* 0x000fea00008e06da */
[----:B------:R2:W-:Y:S01]  /*17b10*/  @P0 LDGSTS.E.BYPASS.LTC128B.128 [R214+0xe880], [R2.64], !P2 ;  /* 0x0e88000002d60fae */ /* 0x0005e2000d101d4a */
[----:B------:R-:W-:-:S05]  /*17b20*/  BRA.DIV ~URZ, `(.L_x_2435) ;  /* 0x00009d727f007947 */ /* 0x000fca000b800000 */
[----:B------:R4:W1:Y:S04]  /*17b30*/  SHFL.IDX PT, R6, R10, 0x1, 0x181f ;  /* 0x00381f000a067f89 */ /* 0x00086800000e0000 */
[----:B------:R4:W2:Y:S02]  /*17b40*/  SHFL.IDX PT, R0, R11, 0x1, 0x181f ;  /* 0x00381f000b007f89 */ /* 0x0008a400000e0000 */
.L_x_2553:
[----:B------:R-:W-:Y:S02]  /*17b50*/  ISETP.GE.AND P0, PT, R227, 0x21, PT ;  /* 0x00000021e300780c */ /* 0x000fe40003f06270 */
[C---:B------:R-:W-:Y:S02]  /*17b60*/  IADD3 R23, R215.reuse, 0x40, RZ ;  /* 0x00000040d7177810 */ /* 0x040fe40007ffe0ff */
[C---:B------:R-:W-:Y:S02]  /*17b70*/  ISETP.GE.AND P5, PT, R215.reuse, c[0x0][0x1d4], PT ;  /* 0x00007500d7007a0c */ /* 0x040fe40003fa6270 */
[----:B------:R-:W-:Y:S02]  /*17b80*/  IADD3 R22, R215, 0x80, RZ ;  /* 0x00000080d7167810 */ /* 0x000fe40007ffe0ff */
[----:B------:R-:W-:Y:S02]  /*17b90*/  ISETP.GE.AND P4, PT, R23, c[0x0][0x1d4], PT ;  /* 0x0000750017007a0c */ /* 0x000fe40003f86270 */
[----:B------:R-:W-:Y:S02]  /*17ba0*/  ISETP.GE.AND P3, PT, R22, c[0x0][0x1d4], PT ;  /* 0x0000750016007a0c */ /* 0x000fe40003f66270 */
[----:B------:R-:W-:Y:S02]  /*17bb0*/  IADD3 R21, R215, 0xc0, RZ ;  /* 0x000000c0d7157810 */ /* 0x000fe40007ffe0ff */
[----:B--2---:R-:W-:Y:S02]  /*17bc0*/  @P0 IADD3 R16, P1, R0, R239, RZ ;  /* 0x000000ef00100210 */ /* 0x004fe40007f3e0ff */
[----:B------:R-:W-:Y:S03]  /*17bd0*/  ISETP.GE.AND P2, PT, R21, c[0x0][0x1d4], PT ;  /* 0x0000750015007a0c */ /* 0x000fe60003f46270 */
[----:B-1----:R-:W-:Y:S01]  /*17be0*/  @P0 IMAD.X R17, R6, 0x1, R221, P1 ;  /* 0x0000000106110824 */ /* 0x002fe200008e06dd */
[----:B----4-:R-:W-:Y:S04]  /*17bf0*/  @P0 IADD3 R10, P1, R0, R220, RZ ;  /* 0x000000dc000a0210 */ /* 0x010fe80007f3e0ff */
[----:B------:R-:W-:Y:S01]  /*17c00*/  @!PT LDS RZ, [RZ] ;  /* 0x00000000fffff984 */ /* 0x000fe20000000800 */
[----:B------:R-:W-:Y:S01]  /*17c10*/  @!PT LDS RZ, [RZ] ;  /* 0x00000000fffff984 */ /* 0x000fe20000000800 */
[----:B------:R-:W-:Y:S01]  /*17c20*/  @!PT LDS RZ, [RZ] ;  /* 0x00000000fffff984 */ /* 0x000fe20000000800 */
[----:B------:R1:W-:Y:S01]  /*17c30*/  @P0 LDGSTS.E.BYPASS.LTC128B.128 [R214+0xb080], [R16.64], !P5 ;  /* 0x0b08000010d60fae */ /* 0x0003e2000e901d4a */
[----:B---3--:R-:W-:Y:S01]  /*17c40*/  @P0 IMAD.X R11, R6, 0x1, R222, P1 ;  /* 0x00000001060b0824 */ /* 0x008fe200008e06de */
[----:B------:R-:W-:Y:S04]  /*17c50*/  @P0 IADD3 R8, P1, R0, R217, RZ ;  /* 0x000000d900080210 */ /* 0x000fe80007f3e0ff */
[----:B------:R1:W-:Y:S01]  /*17c60*/  @P0 LDGSTS.E.BYPASS.LTC128B.128 [R214+0xc880], [R10.64], !P4 ;  /* 0x0c8800000ad60fae */ /* 0x0003e2000e101d4a */
[----:B------:R-:W-:Y:S01]  /*17c70*/  @P0 IMAD.X R9, R6, 0x1, R219, P1 ;  /* 0x0000000106090824 */ /* 0x000fe200008e06db */
[----:B------:R-:W-:Y:S04]  /*17c80*/  @P0 IADD3 R2, P1, R0, R13, RZ ;  /* 0x0000000d00020210 */ /* 0x000fe80007f3e0ff */
[----:B------:R1:W-:Y:S01]  /*17c90*/  @P0 LDGSTS.E.BYPASS.LTC128B.128 [R214+0xe080], [R8.64], !P3 ;  /* 0x0e08000008d60fae */ /* 0x0003e2000d901d4a */
[----:B------:R-:W-:Y:S05]  /*17ca0*/  @P0 IMAD.X R3, R6, 0x1, R218, P1 ;  /* 0x0000000106030824 */ /* 0x000fea00008e06da */
[----:B------:R1:W-:Y:S03]  /*17cb0*/  @P0 LDGSTS.E.BYPASS.LTC128B.128 [R214+0xf880], [R2.64], !P2 ;  /* 0x0f88000002d60fae */ /* 0x0003e6000d101d4a */
.L_x_2432:
[----:B--234-:R-:W-:Y:S05]  /*17cc0*/  BSYNC B0 ;  /* 0x0000000000007941 */ /* 0x01cfea0003800000 */
.L_x_2431:
[----:B------:R-:W2:Y:S01]  /*17cd0*/  LDL R0, [R1+0x80] ;  /* 0x0000800001007983 */ /* 0x000ea20000100800 */
[----:B------:R-:W-:Y:S03]  /*17ce0*/  IMAD R6, R225, -0x30, RZ ;  /* 0xffffffd0e1067824 */ /* 0x000fe600078e02ff */
[----:B-1----:R-:W2:Y:S01]  /*17cf0*/  LDL R8, [R1+0x4] ;  /* 0x0000040001087983 */ /* 0x002ea20000100800 */
[----:B------:R-:W-:Y:S03]  /*17d00*/  IMAD.IADD R11, R6, 0x1, -R246 ;  /* 0x00000001060b7824 */ /* 0x000fe600078e0af6 */
[----:B------:R-:W3:Y:S04]  /*17d10*/  LDL R3, [R1+0x7c] ;  /* 0x00007c0001037983 */ /* 0x000ee80000100800 */
[----:B------:R-:W3:Y:S04]  /*17d20*/  LDL R2, [R1+0x78] ;  /* 0x0000780001027983 */ /* 0x000ee80000100800 */
[----:B------:R-:W0:Y:S01]  /*17d30*/  LDGDEPBAR ;  /* 0x00000000000079af */ /* 0x000e220000000000 */
[----:B--2---:R-:W-:Y:S02]  /*17d40*/  IMAD R8, R8, 0x80, R0 ;  /* 0x0000008008087824 */ /* 0x004fe400078e0200 */
[----:B------:R-:W-:Y:S05]  /*17d50*/  IMAD.MOV.U32 R0, RZ, RZ, 0x1 ;  /* 0x00000001ff007424 */ /* 0x000fea00078e00ff */
[----:B------:R-:W-:Y:S02]  /*17d60*/  ISETP.NE.AND P0, PT, R0, c[0x0][0x2c4], PT ;  /* 0x0000b10000007a0c */ /* 0x000fe40003f05270 */
[----:B---3--:R-:W-:Y:S02]  /*17d70*/  IADD3 R8, R2, R8, R3 ;  /* 0x0000000802087210 */ /* 0x008fe40007ffe003 */
        /* <DEDUP_REMOVED lines=8> */
[----:B------:R1:W2:Y:S02]  /*17e00*/  SHFL.IDX PT, R3, R8, RZ, 0x1c1f ;  /* 0x001c1fff08037589 */ /* 0x0002a400000e0000 */
.L_x_2554:
[----:B--2---:R-:W-:Y:S01]  /*17e10*/  IADD3 R2, R10, R3, RZ ;  /* 0x000000030a027210 */ /* 0x004fe20007ffe0ff */
[----:B------:R-:W-:Y:S05]  /*17e20*/  IMAD.MOV.U32 R0, RZ, RZ, 0x1 ;  /* 0x00000001ff007424 */ /* 0x000fea00078e00ff */
[----:B------:R-:W-:Y:S01]  /*17e30*/  ISETP.LE.AND P0, PT, R0, c[0x0][0x32c], PT ;  /* 0x0000cb0000007a0c */ /* 0x000fe20003f03270 */
        /* <DEDUP_REMOVED lines=16> */
.L_x_2439:
[----:B------:R-:W-:Y:S04]  /*17f40*/  MOV R13, 0x1 ;  /* 0x00000001000d7802 */ /* 0x000fe80000000f00 */
[----:B------:R-:W-:Y:S11]  /*17f50*/  ISETP.NE.AND P0, PT, R13, c[0x0][0x32c], PT ;  /* 0x0000cb000d007a0c */ /* 0x000ff60003f05270 */
[----:B------:R-:W-:Y:S02]  /*17f60*/  @!UPT UIADD3 URZ, URZ, URZ, URZ ;  /* 0x0000003f3f3ff290 */ /* 0x000fe4000fffe03f */
[----:B------:R-:W-:Y:S05]  /*17f70*/  @P0 IMAD.HI.U32 R13, R3, c[0x0][0x330], RZ ;  /* 0x0000cc00030d0a27 */ /* 0x000fea00078e00ff */
[----:B------:R-:W-:Y:S02]  /*17f80*/  @P0 SHF.R.U32.HI R3, RZ, c[0x0][0x334], R13 ;  /* 0x0000cd00ff030a19 */ /* 0x000fe4000001160d */
.L_x_2440:
[----:B------:R-:W-:Y:S05]  /*17f90*/  BSYNC B0 ;  /* 0x0000000000007941 */ /* 0x000fea0003800000 */
.L_x_2438:
[----:B------:R-:W-:Y:S05]  /*17fa0*/  IMAD R3, R3, c[0x0][0x32c], R11 ;  /* 0x0000cb0003037a24 */ /* 0x000fea00078e020b */
[----:B------:R-:W-:Y:S02]  /*17fb0*/  IMNMX R0, R0, R3, !PT ;  /* 0x0000000300007217 */ /* 0x000fe40007800200 */
[----:B------:R-:W-:Y:S04]  /*17fc0*/  IADD3 R3, R3, c[0x0][0x32c], RZ ;  /* 0x0000cb0003037a10 */ /* 0x000fe80007ffe0ff */
[----:B------:R-:W-:Y:S02]  /*17fd0*/  IMNMX R2, R2, R3, PT ;  /* 0x0000000302027217 */ /* 0x000fe40003800200 */
.L_x_2437:
        /* <DEDUP_REMOVED lines=63> */
.L_x_2555:
[----:B---3--:R-:W-:Y:S01]  /*183d0*/  IADD3 R2, R10, R3, RZ ;  /* 0x000000030a027210 */ /* 0x008fe20007ffe0ff */
        /* <DEDUP_REMOVED lines=18> */
.L_x_2444:
[----:B------:R-:W-:Y:S04]  /*18500*/  MOV R6, 0x1 ;  /* 0x0000000100067802 */ /* 0x000fe80000000f00 */
[----:B------:R-:W-:Y:S11]  /*18510*/  ISETP.NE.AND P0, PT, R6, c[0x0][0x32c], PT ;  /* 0x0000cb0006007a0c */ /* 0x000ff60003f05270 */
[----:B------:R-:W-:Y:S02]  /*18520*/  @!UPT UIADD3 URZ, URZ, URZ, URZ ;  /* 0x0000003f3f3ff290 */ /* 0x000fe4000fffe03f */
[----:B------:R-:W-:Y:S05]  /*18530*/  @P0 IMAD.HI.U32 R6, R3, c[0x0][0x330], RZ ;  /* 0x0000cc0003060a27 */ /* 0x000fea00078e00ff */
[----:B------:R-:W-:Y:S02]  /*18540*/  @P0 SHF.R.U32.HI R3, RZ, c[0x0][0x334], R6 ;  /* 0x0000cd00ff030a19 */ /* 0x000fe40000011606 */
.L_x_2445:
[----:B------:R-:W-:Y:S05]  /*18550*/  BSYNC B0 ;  /* 0x0000000000007941 */ /* 0x000fea0003800000 */
.L_x_2443:
[----:B------:R-:W-:Y:S05]  /*18560*/  IMAD R3, R3, c[0x0][0x32c], R11 ;  /* 0x0000cb0003037a24 */ /* 0x000fea00078e020b */
[----:B------:R-:W-:Y:S02]  /*18570*/  IMNMX R0, R0, R3, !PT ;  /* 0x0000000300007217 */ /* 0x000fe40007800200 */
[----:B------:R-:W-:Y:S04]  /*18580*/  IADD3 R3, R3, c[0x0][0x32c], RZ ;  /* 0x0000cb0003037a10 */ /* 0x000fe80007ffe0ff */
[----:B------:R-:W-:Y:S02]  /*18590*/  IMNMX R2, R2, R3, PT ;  /* 0x0000000302027217 */ /* 0x000fe40003800200 */
.L_x_2442:
[----:B------:R-:W-:Y:S02]  /*185a0*/  ISETP.GT.AND P0, PT, R0, RZ, !P1 ;  /* 0x000000ff0000720c */ /* 0x000fe40004f04270 */
[C---:B------:R-:W-:Y:S02]  /*185b0*/  LOP3.LUT P1, RZ, R213.reuse, 0x1, RZ, 0xc0, !PT ;  /* 0x00000001d5ff7812 */ /* 0x040fe4000782c0ff */
[----:B------:R-:W-:Y:S04]  /*185c0*/  ISETP.LT.OR P0, PT, R2, 0x1, P0 ;  /* 0x000000010200780c */ /* 0x000fe80000701670 */
[----:B-12---:R-:W-:Y:S02]  /*185d0*/  FSEL R8, R216, -INF , !P0 ;  /* 0xff800000d8087808 */ /* 0x006fe40004000000 */
        /* <DEDUP_REMOVED lines=64> */
.L_x_2556:
[----:B-12---:R-:W-:Y:S01]  /*189e0*/  FMNMX.FTZ R0, R0, R2, !PT ;  /* 0x0000000200007209 */ /* 0x006fe20007810000 */
[----:B------:R-:W-:-:S05]  /*189f0*/  BRA.DIV ~URZ, `(.L_x_2447) ;  /* 0x000090a27f007947 */ /* 0x000fca000b800000 */
[----:B------:R-:W1:Y:S02]  /*18a00*/  SHFL.BFLY PT, R13, R0, 0x1, 0x1f ;  /* 0x0c201f00000d7f89 */ /* 0x000e6400000e0000 */
[----:B-1----:R-:W-:Y:S02]  /*18a10*/  FMNMX.FTZ R13, R0, R13, !PT ;  /* 0x0000000d000d7209 */ /* 0x002fe40007810000 */
[----:B------:R-:W1:Y:S02]  /*18a20*/  SHFL.BFLY PT, R0, R6, 0x2, 0x1f ;  /* 0x0c401f0006007f89 */ /* 0x000e6400000e0000 */
[----:B-1----:R-:W-:Y:S05]  /*18a30*/  FMNMX.FTZ R0, R6, R0, !PT ;  /* 0x0000000006007209 */ /* 0x002fea0007810000 */
[----:B------:R1:W2:Y:S02]  /*18a40*/  SHFL.BFLY PT, R2, R0, 0x1, 0x1f ;  /* 0x0c201f0000027f89 */ /* 0x0002a400000e0000 */
.L_x_2557:
[C---:B------:R-:W-:Y:S01]  /*18a50*/  FSETP.NEU.FTZ.AND P0, PT, R13.reuse, -INF , PT ;  /* 0xff8000000d00780b */ /* 0x040fe20003f1d000 */
[----:B------:R-:W-:Y:S01]  /*18a60*/  WARPSYNC 0xffffffff ;  /* 0xffffffff00007948 */ /* 0x000fe20003800000 */
[----:B--2---:R-:W-:Y:S01]  /*18a70*/  FMNMX.FTZ R3, R2, R0, !PT ;  /* 0x0000000002037209 */ /* 0x004fe20007810000 */
[C---:B------:R-:W-:Y:S01]  /*18a80*/  FMUL.FTZ R2, R13.reuse, c[0x0][0x2d0] ;  /* 0x0000b4000d027a20 */ /* 0x040fe20000410000 */
[----:B-1----:R-:W-:Y:S04]  /*18a90*/  FSEL R0, R13, RZ, P0 ;  /* 0x000000ff0d007208 */ /* 0x002fe80000000000 */
[----:B------:R-:W-:Y:S01]  /*18aa0*/  FSEL R2, R2, RZ, P0 ;  /* 0x000000ff02027208 */ /* 0x000fe20000000000 */
[----:B------:R-:W-:Y:S01]  /*18ab0*/  FADD.FTZ R0, -R0, R4 ;  /* 0x0000000400007221 */ /* 0x000fe20000010100 */
[C---:B------:R-:W-:Y:S01]  /*18ac0*/  FSETP.NEU.FTZ.AND P0, PT, R3.reuse, -INF , PT ;  /* 0xff8000000300780b */ /* 0x040fe20003f1d000 */
[----:B------:R-:W-:Y:S02]  /*18ad0*/  FMUL.FTZ R4, R3, c[0x0][0x2d0] ;  /* 0x0000b40003047a20 */ /* 0x000fe40000410000 */
[----:B------:R-:W-:Y:S02]  /*18ae0*/  FMUL.FTZ R0, R0, c[0x0][0x2d0] ;  /* 0x0000b40000007a20 */ /* 0x000fe40000410000 */
[--C-:B------:R-:W-:Y:S01]  /*18af0*/  FFMA.FTZ R24, R24, c[0x0][0x2d0], -R2.reuse ;  /* 0x0000b40018187a23 */ /* 0x100fe20000010802 */
[----:B------:R-:W-:Y:S01]  /*18b00*/  FSEL R4, R4, RZ, P0 ;  /* 0x000000ff04047208 */ /* 0x000fe20000000000 */
        /* <DEDUP_REMOVED lines=13> */
[----:B------:R-:W2:Y:S01]  /*18be0*/  MUFU.EX2 R35, R35 ;  /* 0x0000002300237308 */ /* 0x000ea20000000800 */
        /* <DEDUP_REMOVED lines=11> */
[----:B------:R-:W3:Y:S10]  /*18ca0*/  MUFU.EX2 R33, R33 ;  /* 0x0000002100217308 */ /* 0x000ef40000000800 */
[----:B------:R4:W-:Y:S10]  /*18cb0*/  MUFU.EX2 R175, R8 ;  /* 0x0000000800af7308 */ /* 0x0009f40000000800 */
[----:B------:R-:W-:Y:S10]  /*18cc0*/  MUFU.EX2 R216, R173 ;  /* 0x000000ad00d87308 */ /* 0x000ff40000000800 */
[----:B------:R-:W-:Y:S10]  /*18cd0*/  MUFU.EX2 R178, R178 ;  /* 0x000000b200b27308 */ /* 0x000ff40000000800 */
[----:B------:R-:W-:Y:S10]  /*18ce0*/  MUFU.EX2 R179, R179 ;  /* 0x000000b300b37308 */ /* 0x000ff40000000800 */
[----:B------:R-:W-:Y:S01]  /*18cf0*/  MUFU.EX2 R180, R180 ;  /* 0x000000b400b47308 */ /* 0x000fe20000000800 */
[C---:B-1----:R-:W-:Y:S01]  /*18d00*/  FFMA.FTZ R2, R0.reuse, R234, R24 ;  /* 0x000000ea00027223 */ /* 0x042fe20000010018 */
[----:B--2---:R-:W-:Y:S01]  /*18d10*/  F2FP.BF16.PACK_AB R172, R35, R24 ;  /* 0x0000001823ac723e */ /* 0x004fe200000010ff */
[C---:B------:R-:W-:Y:S01]  /*18d20*/  FMUL.FTZ R32, R0.reuse, R148 ;  /* 0x0000009400207220 */ /* 0x040fe20000410000 */
[----:B---3--:R-:W-:Y:S01]  /*18d30*/  F2FP.BF16.PACK_AB R174, R33, R34 ;  /* 0x0000002221ae723e */ /* 0x008fe200000010ff */
[----:B------:R-:W-:Y:S01]  /*18d40*/  FADD.FTZ R6, R35, R2 ;  /* 0x0000000223067221 */ /* 0x000fe20000010000 */
[----:B------:R-:W-:Y:S01]  /*18d50*/  FSEL R2, R3, RZ, P0 ;  /* 0x000000ff03027208 */ /* 0x000fe20000000000 */
[----:B----4-:R-:W-:Y:S01]  /*18d60*/  FMUL.FTZ R8, R0, R168 ;  /* 0x000000a800087220 */ /* 0x010fe20000410000 */
[----:B------:R-:W-:Y:S01]  /*18d70*/  ISETP.GT.AND P0, PT, R225, R247, PT ;  /* 0x000000f7e100720c */ /* 0x000fe20003f04270 */
[----:B------:R-:W-:Y:S01]  /*18d80*/  FADD.FTZ R6, R34, R6 ;  /* 0x0000000622067221 */ /* 0x000fe20000010000 */
[----:B------:R-:W1:Y:S01]  /*18d90*/  MUFU.EX2 R168, R23 ;  /* 0x0000001700a87308 */ /* 0x000e620000000800 */
[----:B------:R-:W-:Y:S02]  /*18da0*/  FADD.FTZ R2, -R2, R14 ;  /* 0x0000000e02027221 */ /* 0x000fe40000010100 */
[----:B------:R-:W-:Y:S02]  /*18db0*/  FADD.FTZ R177, R33, R6 ;  /* 0x0000000621b17221 */ /* 0x000fe40000010000 */
[----:B------:R-:W-:Y:S02]  /*18dc0*/  FMUL.FTZ R2, R2, c[0x0][0x2d0] ;  /* 0x0000b40002027a20 */ /* 0x000fe40000410000 */
[----:B------:R-:W-:Y:S02]  /*18dd0*/  FMUL.FTZ R33, R0, R149 ;  /* 0x0000009500217220 */ /* 0x000fe40000410000 */
[--C-:B------:R-:W-:Y:S01]  /*18de0*/  FFMA.FTZ R14, R22, c[0x0][0x2d0], -R4.reuse ;  /* 0x0000b400160e7a23 */ /* 0x100fe20000010804 */
[----:B------:R-:W-:Y:S01]  /*18df0*/  MUFU.EX2 R6, R184 ;  /* 0x000000b800067308 */ /* 0x000fe20000000800 */
[C---:B------:R-:W-:Y:S02]  /*18e00*/  FMUL.FTZ R21, R0.reuse, R161 ;  /* 0x000000a100157220 */ /* 0x040fe40000410000 */
[C---:B------:R-:W-:Y:S02]  /*18e10*/  FMUL.FTZ R20, R0.reuse, R160 ;  /* 0x000000a000147220 */ /* 0x040fe40000410000 */
[----:B------:R-:W-:Y:S02]  /*18e20*/  FFMA.FTZ R4, R9, c[0x0][0x2d0], -R4 ;  /* 0x0000b40009047a23 */ /* 0x000fe40000010804 */
        /* <DEDUP_REMOVED lines=18> */
[C---:B--2---:R-:W-:Y:S02]  /*18f50*/  FMUL.FTZ R34, R2.reuse, R150 ;  /* 0x0000009602227220 */ /* 0x044fe40000410000 */
[C---:B------:R-:W-:Y:S02]  /*18f60*/  FMUL.FTZ R35, R2.reuse, R151 ;  /* 0x0000009702237220 */ /* 0x040fe40000410000 */
[----:B------:R-:W2:Y:S01]  /*18f70*/  LDSM.16.MT88.4 R148, [R193] ;  /* 0x00000000c194783b */ /* 0x000ea20000004200 */
[C---:B------:R-:W-:Y:S01]  /*18f80*/  FMUL.FTZ R10, R2.reuse, R170 ;  /* 0x000000aa020a7220 */ /* 0x040fe20000410000 */
[----:B------:R-:W-:Y:S01]  /*18f90*/  MUFU.EX2 R14, R181 ;  /* 0x000000b5000e7308 */ /* 0x000fe20000000800 */
[C---:B------:R-:W-:Y:S02]  /*18fa0*/  FMUL.FTZ R11, R2.reuse, R171 ;  /* 0x000000ab020b7220 */ /* 0x040fe40000410000 */
[----:B------:R-:W-:Y:S01]  /*18fb0*/  FFMA.FTZ R160, R2, R233, R175 ;  /* 0x000000e902a07223 */ /* 0x000fe200000100af */
[----:B-1----:R-:W-:Y:S01]  /*18fc0*/  F2FP.BF16.PACK_AB R175, R216, R161 ;  /* 0x000000a1d8af723e */ /* 0x002fe200000010ff */
[C---:B------:R-:W-:Y:S02]  /*18fd0*/  FMUL.FTZ R18, R2.reuse, R166 ;  /* 0x000000a602127220 */ /* 0x040fe40000410000 */
[C---:B------:R-:W-:Y:S02]  /*18fe0*/  FMUL.FTZ R19, R2.reuse, R167 ;  /* 0x000000a702137220 */ /* 0x040fe40000410000 */
[----:B------:R-:W-:Y:S01]  /*18ff0*/  LDSM.16.MT88.4 R164, [R193+0x1000] ;  /* 0x00100000c1a4783b */ /* 0x000fe20000004200 */
[C---:B------:R-:W-:Y:S01]  /*19000*/  FMUL.FTZ R26, R2.reuse, R158 ;  /* 0x0000009e021a7220 */ /* 0x040fe20000410000 */
[----:B------:R-:W-:Y:S01]  /*19010*/  MUFU.EX2 R181, R176 ;  /* 0x000000b000b57308 */ /* 0x000fe20000000800 */
[C---:B------:R-:W-:Y:S02]  /*19020*/  FMUL.FTZ R27, R2.reuse, R159 ;  /* 0x0000009f021b7220 */ /* 0x040fe40000410000 */
[C---:B------:R-:W-:Y:S02]  /*19030*/  FMUL.FTZ R30, R2.reuse, R154 ;  /* 0x0000009a021e7220 */ /* 0x040fe40000410000 */
[C---:B------:R-:W-:Y:S02]  /*19040*/  FMUL.FTZ R31, R2.reuse, R155 ;  /* 0x0000009b021f7220 */ /* 0x040fe40000410000 */
[----:B------:R-:W-:Y:S01]  /*19050*/  LDSM.16.MT88.4 R152, [R193+0x800] ;  /* 0x00080000c198783b */ /* 0x000fe20000004200 */
        /* <DEDUP_REMOVED lines=10> */
[----:B------:R-:W-:Y:S02]  /*19100*/  FMUL.FTZ R49, R0, R49 ;  /* 0x0000003100317220 */ /* 0x000fe40000410000 */
[C---:B------:R-:W-:Y:S01]  /*19110*/  FMUL.FTZ R50, R2.reuse, R50 ;  /* 0x0000003202327220 */ /* 0x040fe20000410000 */
[C---:B--2---:R-:W-:Y:S05]  /*19120*/  HMMA.16816.F32.BF16 R8, R172.reuse, R148, R8 ;  /* 0x00000094ac08723c */ /* 0x044fea0000041808 */
        /* <DEDUP_REMOVED lines=93> */
[C---:B------:R-:W-:Y:S01]  /*19700*/  FMUL.FTZ R135, R2.reuse, R135 ;  /* 0x0000008702877220 */ /* 0x040fe20000410000 */
[C---:B-1----:R-:W-:Y:S03]  /*19710*/  HMMA.16816.F32.BF16 R44, R172.reuse, R148, R44 ;  /* 0x00000094ac2c723c */ /* 0x042fe6000004182c */
[C---:B------:R-:W-:Y:S02]  /*19720*/  FMUL.FTZ R138, R2.reuse, R138 ;  /* 0x0000008a028a7220 */ /* 0x040fe40000410000 */
[----:B------:R-:W-:Y:S02]  /*19730*/  FMUL.FTZ R139, R2, R139 ;  /* 0x0000008b028b7220 */ /* 0x000fe40000410000 */
[----:B------:R-:W1:Y:S01]  /*19740*/  MUFU.EX2 R2, R183 ;  /* 0x000000b700027308 */ /* 0x000e620000000800 */
[C---:B------:R-:W-:Y:S01]  /*19750*/  HMMA.16816.F32.BF16 R48, R172.reuse, R150, R48 ;  /* 0x00000096ac30723c */ /* 0x040fe20000041830 */
[----:B------:R-:W2:Y:S03]  /*19760*/  LDSM.16.MT88.4 R148, [R194+0x1800] ;  /* 0x00180000c294783b */ /* 0x000ea60000004200 */
[C---:B------:R-:W-:Y:S02]  /*19770*/  FMUL.FTZ R132, R0.reuse, R132 ;  /* 0x0000008400847220 */ /* 0x040fe40000410000 */
[C---:B------:R-:W-:Y:S02]  /*19780*/  FMUL.FTZ R133, R0.reuse, R133 ;  /* 0x0000008500857220 */ /* 0x040fe40000410000 */
[C---:B------:R-:W-:Y:S04]  /*19790*/  FMUL.FTZ R136, R0.reuse, R136 ;  /* 0x0000008800887220 */ /* 0x040fe80000410000 */
[----:B------:R-:W-:Y:S02]  /*197a0*/  FMUL.FTZ R137, R0, R137 ;  /* 0x0000008900897220 */ /* 0x000fe40000410000 */
[----:B------:R-:W-:Y:S02]  /*197b0*/  FADD.FTZ R0, R6, R177 ;  /* 0x000000b106007221 */ /* 0x000fe40000010000 */
[----:B------:R-:W3:Y:S02]  /*197c0*/  MUFU.EX2 R177, R185 ;  /* 0x000000b900b17308 */ /* 0x000ee40000000800 */
        /* <DEDUP_REMOVED lines=42> */
[----:B---3--:R-:W-:Y:S05]  /*19a70*/  F2FP.BF16.PACK_AB R173, R177, R176 ;  /* 0x000000b0b1ad723e */ /* 0x008fea00000010ff */
[C---:B------:R-:W-:Y:S02]  /*19a80*/  HMMA.16816.F32.BF16 R8, R148.reuse, R152, R8 ;  /* 0x000000989408723c */ /* 0x040fe40000041808 */
[----:B------:R-:W3:Y:S03]  /*19a90*/  MUFU.EX2 R6, R189 ;  /* 0x000000bd00067308 */ /* 0x000ee60000000800 */
[----:B-1----:R-:W-:Y:S03]  /*19aa0*/  FADD.FTZ R0, R2, R0 ;  /* 0x0000000002007221 */ /* 0x002fe60000010000 */
[C---:B------:R-:W-:Y:S01]  /*19ab0*/  HMMA.16816.F32.BF16 R16, R148.reuse, R154, R16 ;  /* 0x0000009a9410723c */ /* 0x040fe20000041810 */
[----:B------:R-:W1:Y:S03]  /*19ac0*/  LDSM.16.MT88.4 R152, [R196+0x800] ;  /* 0x00080000c498783b */ /* 0x000e660000004200 */
[----:B------:R-:W5:Y:S01]  /*19ad0*/  MUFU.EX2 R174, R188 ;  /* 0x000000bc00ae7308 */ /* 0x000f620000000800 */
[C---:B----4-:R-:W-:Y:S01]  /*19ae0*/  FADD.FTZ R0, R172.reuse, R0 ;  /* 0x00000000ac007221 */ /* 0x050fe20000010000 */
[----:B------:R-:W-:Y:S01]  /*19af0*/  F2FP.BF16.PACK_AB R172, R172, R2 ;  /* 0x00000002acac723e */ /* 0x000fe200000010ff */
[----:B------:R-:W-:Y:S07]  /*19b00*/  FADD.FTZ R2, R168, R160 ;  /* 0x000000a0a8027221 */ /* 0x000fee0000010000 */
[----:B------:R-:W4:Y:S01]  /*19b10*/  MUFU.EX2 R14, R187 ;  /* 0x000000bb000e7308 */ /* 0x000f220000000800 */
[----:B---3--:R-:W-:Y:S01]  /*19b20*/  FADD.FTZ R0, R6, R0 ;  /* 0x0000000006007221 */ /* 0x008fe20000010000 */
[C---:B--2---:R-:W-:Y:S03]  /*19b30*/  HMMA.16816.F32.BF16 R20, R148.reuse, R156, R20 ;  /* 0x0000009c9414723c */ /* 0x044fe60000041814 */
[C---:B-----5:R-:W-:Y:S01]  /*19b40*/  FADD.FTZ R234, R174.reuse, R0 ;  /* 0x00000000aeea7221 */ /* 0x060fe20000010000 */
[----:B------:R-:W-:Y:S04]  /*19b50*/  F2FP.BF16.PACK_AB R174, R174, R6 ;  /* 0x00000006aeae723e */ /* 0x000fe800000010ff */
[C---:B------:R-:W-:Y:S01]  /*19b60*/  HMMA.16816.F32.BF16 R24, R148.reuse, R158, R24 ;  /* 0x0000009e9418723c */ /* 0x040fe20000041818 */
[----:B------:R-:W2:Y:S03]  /*19b70*/  LDSM.16.MT88.4 R156, [R195+0x800] ;  /* 0x00080000c39c783b */ /* 0x000ea60000004200 */
[----:B------:R-:W-:Y:S01]  /*19b80*/  FADD.FTZ R0, R161, R2 ;  /* 0x00000002a1007221 */ /* 0x000fe20000010000 */
[-C--:B------:R-:W-:Y:S02]  /*19b90*/  MOV R6, R3.reuse ;  /* 0x0000000300067202 */ /* 0x080fe40000000f00 */
[----:B----4-:R-:W-:Y:S01]  /*19ba0*/  F2FP.BF16.PACK_AB R175, R4, R14 ;  /* 0x0000000e04af723e */ /* 0x010fe200000010ff */
        /* <DEDUP_REMOVED lines=11> */
[----:B------:R-:W-:Y:S01]  /*19c60*/  MOV R14, R3 ;  /* 0x00000003000e7202 */ /* 0x000fe20000000f00 */
[C---:B--2---:R-:W-:Y:S03]  /*19c70*/  HMMA.16816.F32.BF16 R36, R148.reuse, R156, R36 ;  /* 0x0000009c9424723c */ /* 0x044fe60000041824 */
[----:B------:R-:W-:Y:S01]  /*19c80*/  FADD.FTZ R233, R4, R0 ;  /* 0x0000000004e97221 */ /* 0x000fe20000010000 */
[----:B------:R-:W-:Y:S02]  /*19c90*/  IADD3 R0, R225, -0x1, RZ ;  /* 0xffffffffe1007810 */ /* 0x000fe40007ffe0ff */
[----:B------:R-:W-:Y:S02]  /*19ca0*/  MOV R4, R13 ;  /* 0x0000000d00047202 */ /* 0x000fe40000000f00 */
[C---:B------:R-:W-:Y:S01]  /*19cb0*/  HMMA.16816.F32.BF16 R40, R148.reuse, R158, R40 ;  /* 0x0000009e9428723c */ /* 0x040fe20000041828 */
[----:B------:R-:W2:Y:S03]  /*19cc0*/  LDSM.16.MT88.4 R156, [R194+0x2000] ;  /* 0x00200000c29c783b */ /* 0x000ea60000004200 */
[----:B------:R-:W-:Y:S04]  /*19cd0*/  MOV R225, R0 ;  /* 0x0000000000e17202 */ /* 0x000fe80000000f00 */
        /* <DEDUP_REMOVED lines=83> */
.L_x_2426:
[----:B------:R-:W-:Y:S05]  /*1a210*/  BRA.DIV ~URZ, `(.L_x_2449) ;  /* 0x000079627f007947 */ /* 0x000fea000b800000 */
[----:B------:R1:W2:Y:S02]  /*1a220*/  SHFL.BFLY PT, R4, R234, 0x2, 0x1f ;  /* 0x0c401f00ea047f89 */ /* 0x0002a400000e0000 */
.L_x_2558:
[----:B--2---:R-:W-:Y:S01]  /*1a230*/  FADD.FTZ R4, R4, R234 ;  /* 0x000000ea04047221 */ /* 0x004fe20000010000 */
[----:B------:R-:W-:Y:S05]  /*1a240*/  BRA.DIV ~URZ, `(.L_x_2450) ;  /* 0x000079927f007947 */ /* 0x000fea000b800000 */
[----:B------:R-:W2:Y:S02]  /*1a250*/  SHFL.BFLY PT, R0, R233, 0x2, 0x1f ;  /* 0x0c401f00e9007f89 */ /* 0x000ea400000e0000 */
[----:B--2---:R-:W-:-:S02]  /*1a260*/  FADD.FTZ R233, R0, R233 ;  /* 0x000000e900e97221 */ /* 0x004fc40000010000 */
[----:B------:R-:W2:Y:S04]  /*1a270*/  SHFL.BFLY PT, R0, R4, 0x1, 0x1f ;  /* 0x0c201f0004007f89 */ /* 0x000ea800000e0000 */
[----:B------:R3:W4:Y:S01]  /*1a280*/  SHFL.BFLY PT, R3, R233, 0x1, 0x1f ;  /* 0x0c201f00e9037f89 */ /* 0x00072200000e0000 */
[----:B--2---:R-:W-:-:S05]  /*1a290*/  FADD.FTZ R4, R4, R0 ;  /* 0x0000000004047221 */ /* 0x004fca0000010000 */
.L_x_2559:
[----:B------:R-:W-:Y:S01]  /*1a2a0*/  FSETP.NE.FTZ.AND P1, PT, R4, RZ, PT ;  /* 0x000000ff0400720b */ /* 0x000fe20003f35000 */
[----:B----4-:R-:W-:Y:S01]  /*1a2b0*/  FADD.FTZ R3, R3, R233 ;  /* 0x000000e903037221 */ /* 0x010fe20000010000 */
[----:B------:R-:W-:Y:S02]  /*1a2c0*/  MOV R2, RZ ;  /* 0x000000ff00027202 */ /* 0x000fe40000000f00 */
[----:B------:R-:W-:Y:S02]  /*1a2d0*/  MOV R20, 0xff800000 ;  /* 0xff80000000147802 */ /* 0x000fe40000000f00 */
[----:B------:R-:W-:-:S02]  /*1a2e0*/  FSETP.NE.FTZ.AND P0, PT, R3, RZ, PT ;  /* 0x000000ff0300720b */ /* 0x000fc40003f15000 */
[----:B------:R-:W-:-:S05]  /*1a2f0*/  MOV R21, 0xff800000 ;  /* 0xff80000000157802 */ /* 0x000fca0000000f00 */
[----:B------:R-:W2:Y:S01]  /*1a300*/  @P1 MUFU.LG2 R0, R4 ;  /* 0x0000000400001308 */ /* 0x000ea20000000c00 */
[----:B------:R-:W-:-:S07]  /*1a310*/  @P1 MOV R5, 0x3f317218 ;  /* 0x3f31721800051802 */ /* 0x000fce0000000f00 */
[----:B------:R2:W4:Y:S02]  /*1a320*/  @P1 MUFU.RCP R2, R4 ;  /* 0x0000000400021308 */ /* 0x0005240000001000 */
[----:B--2---:R-:W-:Y:S02]  /*1a330*/  @P1 FMUL.FTZ R4, R0, 0.69314718246459960938 ;  /* 0x3f31721800041820 */ /* 0x004fe40000410000 */
[----:B------:R-:W-:Y:S01]  /*1a340*/  @P1 FMUL.FTZ R0, R5, c[0x0][0x2d0] ;  /* 0x0000b40005001a20 */ /* 0x000fe20000410000 */
[----:B------:R-:W-:Y:S01]  /*1a350*/  @P0 MOV R5, 0x3f317218 ;  /* 0x3f31721800050802 */ /* 0x000fe20000000f00 */
[----:B----4-:R-:W-:Y:S02]  /*1a360*/  FMUL.FTZ R168, R2, R168 ;  /* 0x000000a802a87220 */ /* 0x010fe40000410000 */
[----:B------:R-:W-:Y:S01]  /*1a370*/  @P1 FFMA.FTZ R20, R0, R13, R4 ;  /* 0x0000000d00141223 */ /* 0x000fe20000010004 */
[----:B------:R-:W-:Y:S01]  /*1a380*/  MOV R0, RZ ;  /* 0x000000ff00007202 */ /* 0x000fe20000000f00 */
[----:B------:R-:W2:Y:S01]  /*1a390*/  @P0 MUFU.LG2 R4, R3 ;  /* 0x0000000300040308 */ /* 0x000ea20000000c00 */
[----:B------:R-:W-:-:S02]  /*1a3a0*/  FMUL.FTZ R169, R2, R169 ;  /* 0x000000a902a97220 */ /* 0x000fc40000410000 */
[C---:B------:R-:W-:Y:S02]  /*1a3b0*/  FMUL.FTZ R164, R2.reuse, R164 ;  /* 0x000000a402a47220 */ /* 0x040fe40000410000 */
[C---:B------:R-:W-:Y:S02]  /*1a3c0*/  FMUL.FTZ R165, R2.reuse, R165 ;  /* 0x000000a502a57220 */ /* 0x040fe40000410000 */
[C---:B------:R-:W-:Y:S01]  /*1a3d0*/  FMUL.FTZ R160, R2.reuse, R160 ;  /* 0x000000a002a07220 */ /* 0x040fe20000410000 */
[----:B------:R2:W4:Y:S01]  /*1a3e0*/  @P0 MUFU.RCP R0, R3 ;  /* 0x0000000300000308 */ /* 0x0005220000001000 */
        /* <DEDUP_REMOVED lines=8> */
[----:B--2---:R-:W-:-:S02]  /*1a470*/  @P0 FMUL.FTZ R3, R4, 0.69314718246459960938 ;  /* 0x3f31721804030820 */ /* 0x004fc40000410000 */
[----:B------:R-:W-:Y:S02]  /*1a480*/  @P0 FMUL.FTZ R4, R5, c[0x0][0x2d0] ;  /* 0x0000b40005040a20 */ /* 0x000fe40000410000 */
[C---:B----4-:R-:W-:Y:S02]  /*1a490*/  FMUL.FTZ R170, R0.reuse, R170 ;  /* 0x000000aa00aa7220 */ /* 0x050fe40000410000 */
        /* <DEDUP_REMOVED lines=62> */
[----:B------:R-:W-:Y:S01]  /*1a880*/  FMUL.FTZ R139, R0, R139 ;  /* 0x0000008b008b7220 */ /* 0x000fe20000410000 */
[----:B------:R-:W-:Y:S01]  /*1a890*/  MOV R0, 0x1 ;  /* 0x0000000100007802 */ /* 0x000fe20000000f00 */
[----:B------:R-:W-:-:S02]  /*1a8a0*/  @P0 FFMA.FTZ R21, R4, R6, R3 ;  /* 0x0000000604150223 */ /* 0x000fc40000010003 */
        /* <DEDUP_REMOVED lines=51> */
.L_x_2343:
[----:B------:R2:W5:Y:S04]  /*1abe0*/  LDL R6, [R1+0xd4] ;  /* 0x0000d40001067983 */ /* 0x0005680000100800 */
[----:B------:R-:W4:Y:S01]  /*1abf0*/  S2R R2, SR_TID.X ;  /* 0x0000000000027919 */ /* 0x000f220000002100 */
[----:B------:R-:W-:Y:S01]  /*1ac00*/  BSSY B0, `(.L_x_2451) ;  /* 0x0000011000007945 */ /* 0x000fe20003800000 */
[----:B----4-:R-:W-:-:S13]  /*1ac10*/  LOP3.LUT P0, RZ, R2, 0xff, RZ, 0xc0, !PT ;  /* 0x000000ff02ff7812 */ /* 0x010fda000780c0ff */
        /* <DEDUP_REMOVED lines=8> */
[----:B--2---:R2:W4:Y:S04]  /*1aca0*/  @P0 ATOMG.E.ADD.STRONG.GPU PT, R2, [R4.64], R2 ;  /* 0x00000002040209a8 */ /* 0x00452800081ee1ca */
[----:B--2---:R-:W2:Y:S04]  /*1acb0*/  S2R R4, SR_LTMASK ;  /* 0x0000000000047919 */ /* 0x004ea80000003900 */
[----:B----4-:R2:W4:Y:S02]  /*1acc0*/  SHFL.IDX PT, R3, R2, R3, 0x1f ;  /* 0x00001f0302037589 */ /* 0x01052400000e0000 */
[----:B--2---:R-:W-:-:S06]  /*1acd0*/  LOP3.LUT R2, R4, UR4, RZ, 0xc0, !PT ;  /* 0x0000000404027c12 */ /* 0x004fcc000f8ec0ff */
[----:B------:R-:W4:Y:S02]  /*1ace0*/  POPC R2, R2 ;  /* 0x0000000200027309 */ /* 0x000f240000000000 */
[----:B----45:R-:W-:-:S05]  /*1acf0*/  IADD3 R6, R3, c[0x0][0xc], R2 ;  /* 0x0000030003067a10 */ /* 0x030fca0007ffe002 */
[----:B------:R2:W-:Y:S02]  /*1ad00*/  STL [R1+0xd4], R6 ;  /* 0x0000d40601007387 */ /* 0x0005e40000100800 */
.L_x_2452:
[----:B--2---:R-:W-:Y:S05]  /*1ad10*/  BSYNC B0 ;  /* 0x0000000000007941 */ /* 0x004fea0003800000 */
.L_x_2451:
[----:B------:R-:W-:Y:S01]  /*1ad20*/  PRMT R0, R0, 0x9910, RZ ;  /* 0x0000991000007816 */ /* 0x000fe200000000ff */
[----:B------:R-:W-:Y:S01]  /*1ad30*/  BSSY B1, `(.L_x_2453) ;  /* 0x000041a000017945 */ /* 0x000fe20003800000 */
[----:B-----5:R-:W-:Y:S02]  /*1ad40*/  IMAD.MOV.U32 R147, RZ, RZ, R6 ;  /* 0x000000ffff937224 */ /* 0x020fe400078e0006 */
[----:B------:R-:W-:-:S13]  /*1ad50*/  ISETP.NE.AND P0, PT, R0, RZ, PT ;  /* 0x000000ff0000720c */ /* 0x000fda0003f05270 */
[----:B------:R-:W-:Y:S05]  /*1ad60*/  @!P0 BRA `(.L_x_2454) ;  /* 0x0000343000008947 */ /* 0x000fea0003800000 */
[----:B------:R-:W2:Y:S04]  /*1ad70*/  LDL R11, [R1+0xb4] ;  /* 0x0000b400010b7983 */ /* 0x000ea80000100800 */
        /* <DEDUP_REMOVED lines=13> */
[----:B--2---:R-:W-:Y:S02]  /*1ae50*/  F2FP.BF16.PACK_AB R2, R165, R164 ;  /* 0x000000a4a502723e */ /* 0x004fe400000010ff */
[----:B-1----:R-:W-:-:S03]  /*1ae60*/  F2FP.BF16.PACK_AB R0, R167, R166 ;  /* 0x000000a6a700723e */ /* 0x002fc600000010ff */
        /* <DEDUP_REMOVED lines=143> */
.L_x_2455:
[----:B-1----:R-:W2:Y:S04]  /*1b760*/  LDL.LU R4, [R1+0xa8] ;  /* 0x0000a80001047983 */ /* 0x002ea80000300800 */
[----:B------:R-:W3:Y:S04]  /*1b770*/  LDL R23, [R1+0x1e4] ;  /* 0x0001e40001177983 */ /* 0x000ee80000100800 */
[----:B------:R-:W3:Y:S04]  /*1b780*/  LDL R19, [R1+0xa0] ;  /* 0x0000a00001137983 */ /* 0x000ee80000100800 */
[----:B------:R-:W4:Y:S04]  /*1b790*/  LDL R13, [R1+0xd8] ;  /* 0x0000d800010d7983 */ /* 0x000f280000100800 */
[----:B------:R-:W3:Y:S01]  /*1b7a0*/  LDL R22, [R1+0x1e0] ;  /* 0x0001e00001167983 */ /* 0x000ee20000100800 */
[----:B------:R-:W-:Y:S01]  /*1b7b0*/  IMAD.MOV.U32 R18, RZ, RZ, 0x368 ;  /* 0x00000368ff127424 */ /* 0x000fe200078e00ff */
[----:B------:R-:W-:-:S04]  /*1b7c0*/  ISETP.GT.AND P2, PT, R3, 0x1, PT ;  /* 0x000000010300780c */ /* 0x000fc80003f44270 */
[----:B------:R-:W-:-:S04]  /*1b7d0*/  SEL R18, R18, 0x328, P2 ;  /* 0x0000032812127807 */ /* 0x000fc80001000000 */
[----:B------:R-:W1:Y:S08]  /*1b7e0*/  LDC.64 R8, c[0x0][R18+0x170] ;  /* 0x00005c0012087b82 */ /* 0x000e700000000a00 */
[----:B------:R-:W2:Y:S01]  /*1b7f0*/  LDC.64 R14, c[0x0][R18+0x168] ;  /* 0x00005a00120e7b82 */ /* 0x000ea20000000a00 */
[----:B------:R-:W-:-:S04]  /*1b800*/  ISETP.NE.U32.AND P0, PT, RZ, c[0x0][0x500], PT ;  /* 0x00014000ff007a0c */ /* 0x000fc80003f05070 */
[----:B------:R-:W-:Y:S02]  /*1b810*/  ISETP.NE.AND.EX P0, PT, RZ, c[0x0][0x504], PT, P0 ;  /* 0x00014100ff007a0c */ /* 0x000fe40003f05300 */
[----:B------:R-:W-:Y:S02]  /*1b820*/  SHF.R.S32.HI R3, RZ, 0x1f, R6 ;  /* 0x0000001fff037819 */ /* 0x000fe40000011406 */
[----:B------:R-:W-:Y:S02]  /*1b830*/  SEL R0, R6, RZ, !P0 ;  /* 0x000000ff06007207 */ /* 0x000fe40004000000 */
[----:B------:R-:W-:-:S03]  /*1b840*/  SEL R5, R3, RZ, !P0 ;  /* 0x000000ff03057207 */ /* 0x000fc60004000000 */
[----:B-1----:R-:W-:-:S04]  /*1b850*/  IMAD R3, R9, R0, RZ ;  /* 0x0000000009037224 */ /* 0x002fc800078e02ff */
[C---:B------:R-:W-:Y:S02]  /*1b860*/  IMAD R5, R8.reuse, R5, R3 ;  /* 0x0000000508057224 */ /* 0x040fe400078e0203 */
[----:B------:R-:W-:Y:S01]  /*1b870*/  IMAD.WIDE.U32 R8, R8, R0, RZ ;  /* 0x0000000008087225 */ /* 0x000fe200078e00ff */
[----:B-----5:R-:W-:-:S03]  /*1b880*/  SHF.R.S32.HI R6, RZ, 0x1f, R2 ;  /* 0x0000001fff067819 */ /* 0x020fc60000011402 */
[----:B------:R-:W-:Y:S01]  /*1b890*/  IMAD.IADD R5, R9, 0x1, R5 ;  /* 0x0000000109057824 */ /* 0x000fe200078e0205 */
[----:B------:R-:W1:Y:S01]  /*1b8a0*/  S2R R24, SR_TID.X ;  /* 0x0000000000187919 */ /* 0x000e620000002100 */
[----:B--2---:R-:W-:-:S05]  /*1b8b0*/  LOP3.LUT R4, R4, 0xffff, RZ, 0xc0, !PT ;  /* 0x0000ffff04047812 */ /* 0x004fca00078ec0ff */
[----:B------:R-:W-:-:S04]  /*1b8c0*/  IMAD.WIDE.U32 R10, R14, R4, RZ ;  /* 0x000000040e0a7225 */ /* 0x000fc800078e00ff */
[----:B------:R-:W-:Y:S02]  /*1b8d0*/  IMAD R3, R15, R4, RZ ;  /* 0x000000040f037224 */ /* 0x000fe400078e02ff */
[----:B------:R-:W2:Y:S01]  /*1b8e0*/  LDC.64 R14, c[0x0][R18+0x178] ;  /* 0x00005e00120e7b82 */ /* 0x000ea20000000a00 */
[----:B------:R-:W-:Y:S01]  /*1b8f0*/  IADD3 R16, P1, P0, R8, R10, R2 ;  /* 0x0000000a08107210 */ /* 0x000fe2000783e002 */
[----:B------:R-:W-:Y:S02]  /*1b900*/  IMAD.IADD R10, R11, 0x1, R3 ;  /* 0x000000010b0a7824 */ /* 0x000fe400078e0203 */
[----:B------:R-:W-:-:S05]  /*1b910*/  IMAD.MOV.U32 R3, RZ, RZ, c[0x0][0x4e8] ;  /* 0x00013a00ff037624 */ /* 0x000fca00078e00ff */
[----:B------:R-:W-:Y:S01]  /*1b920*/  ISETP.NE.AND P3, PT, R3, 0x1, PT ;  /* 0x000000010300780c */ /* 0x000fe20003f65270 */
[----:B---3--:R-:W-:Y:S01]  /*1b930*/  IMAD.IADD R3, R23, 0x1, R19 ;  /* 0x0000000117037824 */ /* 0x008fe200078e0213 */
[----:B----4-:R-:W-:Y:S02]  /*1b940*/  SEL R8, R13, RZ, P2 ;  /* 0x000000ff0d087207 */ /* 0x010fe40001000000 */
[----:B------:R-:W-:Y:S01]  /*1b950*/  IADD3.X R13, R5, R10, R6, P1, P0 ;  /* 0x0000000a050d7210 */ /* 0x000fe20000fe0406 */
[----:B------:R-:W-:-:S08]  /*1b960*/  IMAD.MOV.U32 R5, RZ, RZ, R3 ;  /* 0x000000ffff057224 */ /* 0x000fd000078e0003 */
[----:B------:R-:W-:-:S05]  /*1b970*/  @P3 IMAD.HI.U32 R10, R3, c[0x0][0x4ec], RZ ;  /* 0x00013b00030a3a27 */ /* 0x000fca00078e00ff */
[----:B------:R-:W-:Y:S01]  /*1b980*/  @P3 SHF.R.U32.HI R5, RZ, c[0x0][0x4f0], R10 ;  /* 0x00013c00ff053a19 */ /* 0x000fe2000001160a */
[-C--:B--2---:R-:W-:Y:S02]  /*1b990*/  IMAD R11, R15, R8.reuse, RZ ;  /* 0x000000080f0b7224 */ /* 0x084fe400078e02ff */
[----:B------:R-:W-:-:S04]  /*1b9a0*/  IMAD.WIDE.U32 R8, R14, R8, RZ ;  /* 0x000000080e087225 */ /* 0x000fc800078e00ff */
[----:B------:R-:W-:Y:S01]  /*1b9b0*/  IMAD.IADD R11, R9, 0x1, R11 ;  /* 0x00000001090b7824 */ /* 0x000fe200078e020b */
[----:B------:R-:W-:Y:S02]  /*1b9c0*/  IADD3 R8, P1, P0, R5, R16, R8 ;  /* 0x0000001005087210 */ /* 0x000fe4000783e008 */
[----:B------:R-:W-:-:S04]  /*1b9d0*/  SHF.R.S32.HI R9, RZ, 0x1f, R5 ;  /* 0x0000001fff097819 */ /* 0x000fc80000011405 */
[----:B------:R-:W-:Y:S02]  /*1b9e0*/  IADD3.X R9, R9, R13, R11, P1, P0 ;  /* 0x0000000d09097210 */ /* 0x000fe40000fe040b */
[----:B------:R-:W2:Y:S01]  /*1b9f0*/  LDC.64 R10, c[0x0][R18+0x160] ;  /* 0x00005800120a7b82 */ /* 0x000ea20000000a00 */
[----:B------:R-:W-:-:S04]  /*1ba00*/  IMAD.MOV R5, RZ, RZ, -R5 ;  /* 0x000000ffff057224 */ /* 0x000fc800078e0a05 */
[----:B------:R-:W-:-:S05]  /*1ba10*/  IMAD R5, R5, c[0x0][0x4e8], R3 ;  /* 0x00013a0005057a24 */ /* 0x000fca00078e0203 */
[----:B------:R-:W-:Y:S02]  /*1ba20*/  SHF.R.S32.HI R13, RZ, 0x1f, R5 ;  /* 0x0000001fff0d7819 */ /* 0x000fe40000011405 */
[----:B-1----:R-:W-:-:S04]  /*1ba30*/  SHF.R.S32.HI R23, RZ, 0x1f, R24 ;  /* 0x0000001fff177819 */ /* 0x002fc80000011418 */
[----:B------:R-:W-:-:S04]  /*1ba40*/  LEA.HI R23, R23, R24, RZ, 0x5 ;  /* 0x0000001817177211 */ /* 0x000fc800078f28ff */
[----:B------:R-:W-:-:S05]  /*1ba50*/  LOP3.LUT R23, R23, 0xffffffe0, RZ, 0xc0, !PT ;  /* 0xffffffe017177812 */ /* 0x000fca00078ec0ff */
[----:B------:R-:W-:Y:S02]  /*1ba60*/  IMAD.IADD R23, R24, 0x1, -R23 ;  /* 0x0000000118177824 */ /* 0x000fe400078e0a17 */
[----:B--2---:R-:W-:-:S04]  /*1ba70*/  IMAD.WIDE.U32 R8, R10, R5, R8 ;  /* 0x000000050a087225 */ /* 0x004fc800078e0008 */
[----:B------:R-:W-:Y:S02]  /*1ba80*/  IMAD R5, R11, R5, RZ ;  /* 0x000000050b057224 */ /* 0x000fe400078e02ff */
[----:B------:R-:W-:Y:S02]  /*1ba90*/  IMAD.MOV.U32 R11, RZ, RZ, c[0x0][0x4a8] ;  /* 0x00012a00ff0b7624 */ /* 0x000fe400078e00ff */
[----:B------:R-:W-:Y:S02]  /*1baa0*/  IMAD R5, R10, R13, R5 ;  /* 0x0000000d0a057224 */ /* 0x000fe400078e0205 */
[----:B------:R-:W-:Y:S01]  /*1bab0*/  IMAD.MOV.U32 R10, RZ, RZ, c[0x0][0x4ac] ;  /* 0x00012b00ff0a7624 */ /* 0x000fe200078e00ff */
[----:B------:R-:W-:Y:S01]  /*1bac0*/  SEL R11, R11, c[0x0][0x450], P2 ;  /* 0x000114000b0b7a07 */ /* 0x000fe20001000000 */
[----:B------:R-:W-:-:S03]  /*1bad0*/  IMAD.IADD R5, R9, 0x1, R5 ;  /* 0x0000000109057824 */ /* 0x000fc600078e0205 */
[----:B------:R-:W-:Y:S02]  /*1bae0*/  SEL R10, R10, c[0x0][0x454], P2 ;  /* 0x000115000a0a7a07 */ /* 0x000fe40001000000 */
[----:B------:R-:W-:-:S04]  /*1baf0*/  LEA R11, P0, R8, R11, 0x2 ;  /* 0x0000000b080b7211 */ /* 0x000fc800078010ff */
[----:B------:R-:W-:Y:S02]  /*1bb00*/  LEA.HI.X R9, R8, R10, R5, 0x2, P0 ;  /* 0x0000000a08097211 */ /* 0x000fe400000f1405 */
[----:B------:R-:W-:Y:S04]  /*1bb10*/  SHFL.IDX PT, R10, R11, RZ, 0x1c1f ;  /* 0x001c1fff0b0a7589 */ /* 0x000fe800000e0000 */
[----:B------:R-:W-:Y:S01]  /*1bb20*/  SHFL.IDX PT, R8, R11, 0x1, 0x1c1f ;  /* 0x003c1f000b087f89 */ /* 0x000fe200000e0000 */
[----:B------:R-:W-:-:S03]  /*1bb30*/  IMAD.IADD R13, R22, 0x1, R19 ;  /* 0x00000001160d7824 */ /* 0x000fc600078e0213 */
[----:B------:R-:W1:Y:S04]  /*1bb40*/  SHFL.IDX PT, R11, R9, RZ, 0x1c1f ;  /* 0x001c1fff090b7589 */ /* 0x000e6800000e0000 */
[----:B------:R-:W2:Y:S01]  /*1bb50*/  SHFL.IDX PT, R9, R9, 0x1, 0x1c1f ;  /* 0x003c1f0009097f89 */ /* 0x000ea200000e0000 */
[----:B------:R-:W-:Y:S01]  /*1bb60*/  IMAD R5, R17, c[0x0][0x4e8], RZ ;  /* 0x00013a0011057a24 */ /* 0x000fe200078e02ff */
[----:B------:R-:W-:Y:S02]  /*1bb70*/  LOP3.LUT P0, RZ, R23, 0x3, RZ, 0xc0, !PT ;  /* 0x0000000317ff7812 */ /* 0x000fe4000780c0ff */
[C---:B------:R-:W-:Y:S02]  /*1bb80*/  IADD3 R16, R13.reuse, 0x8, RZ ;  /* 0x000000080d107810 */ /* 0x040fe40007ffe0ff */
[----:B------:R-:W-:-:S02]  /*1bb90*/  ISETP.GE.OR P1, PT, R13, R5, P0 ;  /* 0x000000050d00720c */ /* 0x000fc40000726670 */
[----:B------:R-:W-:-:S11]  /*1bba0*/  ISETP.GE.OR P0, PT, R16, R5, P0 ;  /* 0x000000051000720c */ /* 0x000fd60000706670 */
[----:B-1----:R1:W-:Y:S04]  /*1bbb0*/  @!P1 ST.E [R10.64], R20 ;  /* 0x000000140a009985 */ /* 0x0023e8000c10190a */
[----:B--2---:R1:W-:Y:S01]  /*1bbc0*/  @!P0 ST.E [R8.64], R21 ;  /* 0x0000001508008985 */ /* 0x0043e2000c10190a */
[----:B------:R-:W-:Y:S05]  /*1bbd0*/  @P2 BRA `(.L_x_2456) ;  /* 0x0000093000002947 */ /* 0x000fea0003800000 */
[----:B------:R-:W-:Y:S01]  /*1bbe0*/  IMAD R6, R6, c[0x0][0x3a0], RZ ;  /* 0x0000e80006067a24 */ /* 0x000fe200078e02ff */
[----:B------:R-:W-:Y:S01]  /*1bbf0*/  SHF.R.S32.HI R5, RZ, 0x1f, R0 ;  /* 0x0000001fff057819 */ /* 0x000fe20000011400 */
[C---:B-1----:R-:W-:Y:S01]  /*1bc00*/  IMAD.WIDE.U32 R8, R2.reuse, c[0x0][0x3a0], RZ ;  /* 0x0000e80002087a25 */ /* 0x042fe200078e00ff */
[----:B------:R1:W2:Y:S03]  /*1bc10*/  LDS.128 R32, [R223+0x80] ;  /* 0x00008000df207984 */ /* 0x0002a60000000c00 */
[----:B------:R-:W-:Y:S01]  /*1bc20*/  IMAD R2, R2, c[0x0][0x3a4], R6 ;  /* 0x0000e90002027a24 */ /* 0x000fe200078e0206 */
[----:B------:R-:W-:Y:S01]  /*1bc30*/  LEA R6, R146, R145, 0x5 ;  /* 0x0000009192067211 */ /* 0x000fe200078e28ff */
[----:B------:R1:W3:Y:S03]  /*1bc40*/  LDS.128 R48, [R223+0x1080] ;  /* 0x00108000df307984 */ /* 0x0002e60000000c00 */
[----:B------:R-:W-:Y:S01]  /*1bc50*/  IADD3 R3, R9, R2, RZ ;  /* 0x0000000209037210 */ /* 0x000fe20007ffe0ff */
[----:B------:R1:W4:Y:S01]  /*1bc60*/  LDS.128 R64, [R223+0x2080] ;  /* 0x00208000df407984 */ /* 0x0003220000000c00 */
[----:B------:R-:W-:-:S02]  /*1bc70*/  MOV R2, R8 ;  /* 0x0000000800027202 */ /* 0x000fc40000000f00 */
[----:B------:R-:W-:Y:S01]  /*1bc80*/  IADD3 R6, R19, R6, RZ ;  /* 0x0000000613067210 */ /* 0x000fe20007ffe0ff */
[----:B------:R1:W1:Y:S02]  /*1bc90*/  LDS.128 R80, [R223+0x3080] ;  /* 0x00308000df507984 */ /* 0x0002640000000c00 */
[----:B------:R-:W-:Y:S01]  /*1bca0*/  IMAD.WIDE.U32 R8, R4, c[0x0][0x3e8], R2 ;  /* 0x0000fa0004087a25 */ /* 0x000fe200078e0002 */
[----:B------:R-:W-:Y:S01]  /*1bcb0*/  MOV R2, R6 ;  /* 0x0000000600027202 */ /* 0x000fe20000000f00 */
[----:B------:R1:W1:Y:S02]  /*1bcc0*/  LDS.128 R28, [R223+0x4080] ;  /* 0x00408000df1c7984 */ /* 0x0002640000000c00 */
[----:B------:R-:W-:Y:S02]  /*1bcd0*/  @P3 IMAD.HI.U32 R10, R6, c[0x0][0x4ec], RZ ;  /* 0x00013b00060a3a27 */ /* 0x000fe400078e00ff */
[----:B------:R1:W1:Y:S02]  /*1bce0*/  LDS.128 R44, [R223+0x5080] ;  /* 0x00508000df2c7984 */ /* 0x0002640000000c00 */
[----:B------:R-:W-:Y:S01]  /*1bcf0*/  IMAD R3, R5, c[0x0][0x3f0], RZ ;  /* 0x0000fc0005037a24 */ /* 0x000fe200078e02ff */
[----:B------:R-:W-:Y:S01]  /*1bd00*/  @P3 SHF.R.U32.HI R2, RZ, c[0x0][0x4f0], R10 ;  /* 0x00013c00ff023a19 */ /* 0x000fe2000001160a */
[----:B------:R-:W-:Y:S01]  /*1bd10*/  IMAD R5, R4, c[0x0][0x3ec], R9 ;  /* 0x0000fb0004057a24 */ /* 0x000fe200078e0209 */
[----:B------:R1:W1:Y:S01]  /*1bd20*/  LDS.128 R60, [R223+0x6080] ;  /* 0x00608000df3c7984 */ /* 0x0002620000000c00 */
[----:B------:R-:W-:Y:S01]  /*1bd30*/  MOV R4, R8 ;  /* 0x0000000800047202 */ /* 0x000fe20000000f00 */
[C---:B------:R-:W-:Y:S01]  /*1bd40*/  IMAD R9, R0.reuse, c[0x0][0x3f4], R3 ;  /* 0x0000fd0000097a24 */ /* 0x040fe200078e0203 */
[----:B------:R-:W-:Y:S01]  /*1bd50*/  SHF.R.S32.HI R3, RZ, 0x1f, R2 ;  /* 0x0000001fff037819 */ /* 0x000fe20000011402 */
[----:B------:R1:W1:Y:S02]  /*1bd60*/  LDS.128 R76, [R223+0x7080] ;  /* 0x00708000df4c7984 */ /* 0x0002640000000c00 */
[----:B------:R-:W-:Y:S01]  /*1bd70*/  IMAD.WIDE.U32 R4, R0, c[0x0][0x3f0], R4 ;  /* 0x0000fc0000047a25 */ /* 0x000fe200078e0004 */
[----:B------:R-:W-:Y:S01]  /*1bd80*/  IADD3 R0, -R2, RZ, RZ ;  /* 0x000000ff02007210 */ /* 0x000fe20007ffe1ff */
[----:B------:R1:W1:Y:S02]  /*1bd90*/  LDS.128 R24, [R223+0x8080] ;  /* 0x00808000df187984 */ /* 0x0002640000000c00 */
[----:B------:R-:W-:Y:S01]  /*1bda0*/  IMAD R3, R3, c[0x0][0x3e0], RZ ;  /* 0x0000f80003037a24 */ /* 0x000fe200078e02ff */
[----:B------:R-:W-:Y:S01]  /*1bdb0*/  IADD3 R5, R5, R9, RZ ;  /* 0x0000000905057210 */ /* 0x000fe20007ffe0ff */
[----:B------:R1:W1:Y:S01]  /*1bdc0*/  LDS.128 R40, [R223+0x9080] ;  /* 0x00908000df287984 */ /* 0x0002620000000c00 */
[----:B------:R-:W-:-:S02]  /*1bdd0*/  IMAD R0, R0, c[0x0][0x4e8], R6 ;  /* 0x00013a0000007a24 */ /* 0x000fc400078e0206 */
[C---:B------:R-:W-:Y:S01]  /*1bde0*/  IMAD R6, R2.reuse, c[0x0][0x3e4], R3 ;  /* 0x0000f90002067a24 */ /* 0x040fe200078e0203 */
[----:B------:R1:W1:Y:S01]  /*1bdf0*/  LDS.128 R56, [R223+0xa080] ;  /* 0x00a08000df387984 */ /* 0x0002620000000c00 */
[----:B------:R-:W-:Y:S01]  /*1be00*/  IMAD.WIDE.U32 R2, R2, c[0x0][0x3e0], R4 ;  /* 0x0000f80002027a25 */ /* 0x000fe200078e0004 */
[----:B------:R-:W-:Y:S02]  /*1be10*/  SHF.R.S32.HI R4, RZ, 0x1f, R0 ;  /* 0x0000001fff047819 */ /* 0x000fe40000011400 */
        /* <DEDUP_REMOVED lines=9> */
[----:B------:R-:W-:Y:S02]  /*1beb0*/  LEA R16, P0, R2, c[0x0][0x380], 0x1 ;  /* 0x0000e00002107a11 */ /* 0x000fe400078008ff */
[----:B------:R1:W1:Y:S02]  /*1bec0*/  LDS.128 R68, [R223+0xf080] ;  /* 0x00f08000df447984 */ /* 0x0002640000000c00 */
[----:B------:R-:W-:-:S04]  /*1bed0*/  IADD3 R0, R3, R0, RZ ;  /* 0x0000000003007210 */ /* 0x000fc80007ffe0ff */
[----:B------:R-:W-:Y:S01]  /*1bee0*/  LEA.HI.X R6, R2, c[0x0][0x384], R0, 0x1, P0 ;  /* 0x0000e10002067a11 */ /* 0x000fe200000f0c00 */
[----:B------:R-:W-:Y:S05]  /*1bef0*/  BRA.DIV ~URZ, `(.L_x_2457) ;  /* 0x00005de27f007947 */ /* 0x000fea000b800000 */
[----:B--234-:R2:W3:Y:S02]  /*1bf00*/  SHFL.IDX PT, R4, R6, RZ, 0x181f ;  /* 0x00181fff06047589 */ /* 0x01c4e400000e0000 */
.L_x_2560:
[----:B------:R-:W-:Y:S05]  /*1bf10*/  BRA.DIV ~URZ, `(.L_x_2458) ;  /* 0x00005e327f007947 */ /* 0x000fea000b800000 */
[----:B------:R4:W2:Y:S02]  /*1bf20*/  SHFL.IDX PT, R0, R16, RZ, 0x181f ;  /* 0x00181fff10007589 */ /* 0x0008a400000e0000 */
.L_x_2561:
        /* <DEDUP_REMOVED lines=20> */
.L_x_2460:
[----:B------:R-:W-:Y:S05]  /*1c070*/  BSYNC B0 ;  /* 0x0000000000007941 */ /* 0x000fea0003800000 */
.L_x_2459:
[----:B------:R-:W-:Y:S05]  /*1c080*/  BRA.DIV ~URZ, `(.L_x_2461) ;  /* 0x00005d327f007947 */ /* 0x000fea000b800000 */
[----:B---3--:R3:W4:Y:S04]  /*1c090*/  SHFL.IDX PT, R4, R6, 0x1, 0x181f ;  /* 0x00381f0006047f89 */ /* 0x00872800000e0000 */
[----:B--2---:R3:W2:Y:S02]  /*1c0a0*/  SHFL.IDX PT, R0, R16, 0x1, 0x181f ;  /* 0x00381f0010007f89 */ /* 0x0046a400000e0000 */
.L_x_2562:
        /* <DEDUP_REMOVED lines=20> */
.L_x_2463:
[----:B------:R-:W-:Y:S05]  /*1c1f0*/  BSYNC B0 ;  /* 0x0000000000007941 */ /* 0x000fea0003800000 */
.L_x_2462:
[----:B------:R-:W-:Y:S05]  /*1c200*/  BRA.DIV ~URZ, `(.L_x_2464) ;  /* 0x00005c827f007947 */ /* 0x000fea000b800000 */
[----:B----4-:R4:W3:Y:S02]  /*1c210*/  SHFL.IDX PT, R4, R6, 0x2, 0x181f ;  /* 0x00581f0006047f89 */ /* 0x0108e400000e0000 */
.L_x_2563:
[----:B------:R-:W-:Y:S05]  /*1c220*/  BRA.DIV ~URZ, `(.L_x_2465) ;  /* 0x00005cd27f007947 */ /* 0x000fea000b800000 */
[----:B--2---:R2:W4:Y:S02]  /*1c230*/  SHFL.IDX PT, R0, R16, 0x2, 0x181f ;  /* 0x00581f0010007f89 */ /* 0x00452400000e0000 */
.L_x_2564:
        /* <DEDUP_REMOVED lines=20> */
.L_x_2467:
[----:B------:R-:W-:Y:S05]  /*1c380*/  BSYNC B0 ;  /* 0x0000000000007941 */ /* 0x000fea0003800000 */
.L_x_2466:
[----:B------:R-:W-:Y:S05]  /*1c390*/  BRA.DIV ~URZ, `(.L_x_2468) ;  /* 0x00005bd27f007947 */ /* 0x000fea000b800000 */
[----:B---3--:R3:W2:Y:S04]  /*1c3a0*/  SHFL.IDX PT, R4, R6, 0x3, 0x181f ;  /* 0x00781f0006047f89 */ /* 0x0086a800000e0000 */
[----:B----4-:R3:W4:Y:S02]  /*1c3b0*/  SHFL.IDX PT, R0, R16, 0x3, 0x181f ;  /* 0x00781f0010007f89 */ /* 0x01072400000e0000 */
.L_x_2565:
        /* <DEDUP_REMOVED lines=21> */
.L_x_2456:
        /* <DEDUP_REMOVED lines=9> */
[----:B------:R-:W-:Y:S01]  /*1c5a0*/  MOV R4, R8 ;  /* 0x0000000800047202 */ /* 0x000fe20000000f00 */
        /* <DEDUP_REMOVED lines=12> */
[----:B------:R-:W-:-:S05]  /*1c670*/  IADD3 R0, -R0, RZ, RZ ;  /* 0x000000ff00007210 */ /* 0x000fca0007ffe1ff */
[----:B------:R-:W-:Y:S01]  /*1c680*/  IMAD R0, R0, c[0x0][0x4e8], R3 ;  /* 0x00013a0000007a24 */ /* 0x000fe200078e0203 */
        /* <DEDUP_REMOVED lines=11> */
.L_x_2566:
[----:B------:R-:W-:Y:S05]  /*1c740*/  BRA.DIV ~URZ, `(.L_x_2471) ;  /* 0x000059627f007947 */ /* 0x000fea000b800000 */
[----:B------:R3:W4:Y:S02]  /*1c750*/  SHFL.IDX PT, R0, R6, RZ, 0x1c1f ;  /* 0x001c1fff06007589 */ /* 0x00072400000e0000 */
.L_x_2567:
[----:B------:R-:W-:Y:S01]  /*1c760*/  IMAD R17, R17, c[0x0][0x4e8], RZ ;  /* 0x00013a0011117a24 */ /* 0x000fe200078e02ff */
[----:B------:R-:W-:Y:S04]  /*1c770*/  BSSY B0, `(.L_x_2472) ;  /* 0x00000cb000007945 */ /* 0x000fe80003800000 */
        /* <DEDUP_REMOVED lines=27> */
[----:B------:R-:W-:Y:S01]  /*1c930*/  @!P0 IMAD.MOV.U32 R3, RZ, RZ, R4 ;  /* 0x000000ffff038224 */ /* 0x000fe200078e0004 */
[----:B----4-:R-:W-:-:S03]  /*1c940*/  ISETP.GE.AND P2, PT, R11, c[0x0][0x3c8], PT ;  /* 0x0000f2000b007a0c */ /* 0x010fc60003f46270 */
[----:B------:R-:W-:Y:S02]  /*1c950*/  @!P0 IMAD.WIDE R2, R9, 0x4, R2 ;  /* 0x0000000409028825 */ /* 0x000fe400078e0202 */
[----:B------:R-:W3:Y:S04]  /*1c960*/  LDL R9, [R1+0x1c8] ;  /* 0x0001c80001097983 */ /* 0x000ee80000100800 */
[----:B------:R4:W-:Y:S02]  /*1c970*/  @!P0 ST.E.64 [R2.64], R168 ;  /* 0x000000a802008985 */ /* 0x0009e4000c101b0a */
[----:B----4-:R-:W-:-:S04]  /*1c980*/  @!P1 LEA R2, P0, R19, R0, 0x2 ;  /* 0x0000000013029211 */ /* 0x010fc800078010ff */
[----:B--2---:R-:W-:Y:S02]  /*1c990*/  @!P1 LEA.HI.X R3, R19, R4, R21, 0x2, P0 ;  /* 0x0000000413039211 */ /* 0x004fe400000f1415 */
[----:B------:R-:W2:Y:S04]  /*1c9a0*/  LDL R21, [R1+0x1c4] ;  /* 0x0001c40001157983 */ /* 0x000ea80000100800 */
[----:B------:R4:W-:Y:S04]  /*1c9b0*/  @!P1 ST.E.64 [R2.64], R164 ;  /* 0x000000a402009985 */ /* 0x0009e8000c101b0a */
[----:B------:R-:W5:Y:S01]  /*1c9c0*/  LDL R19, [R1+0x13c] ;  /* 0x00013c0001137983 */ /* 0x000f620000100800 */
[----:B----4-:R-:W-:-:S04]  /*1c9d0*/  @!P2 LEA R2, P0, R11, R0, 0x2 ;  /* 0x000000000b02a211 */ /* 0x010fc800078010ff */
[----:B------:R-:W-:Y:S02]  /*1c9e0*/  @!P2 LEA.HI.X R3, R11, R4, R23, 0x2, P0 ;  /* 0x000000040b03a211 */ /* 0x000fe400000f1417 */
[----:B------:R-:W4:Y:S01]  /*1c9f0*/  LDL R11, [R1+0x1c0] ;  /* 0x0001c000010b7983 */ /* 0x000f220000100800 */
[----:B------:R-:W-:-:S03]  /*1ca00*/  ISETP.GE.AND P1, PT, R14, c[0x0][0x3c8], PT ;  /* 0x0000f2000e007a0c */ /* 0x000fc60003f26270 */
[----:B------:R1:W-:Y:S01]  /*1ca10*/  @!P2 ST.E.64 [R2.64], R160 ;  /* 0x000000a00200a985 */ /* 0x0003e2000c101b0a */
[----:B------:R-:W-:Y:S02]  /*1ca20*/  ISETP.GE.AND P2, PT, R15, c[0x0][0x3c8], PT ;  /* 0x0000f2000f007a0c */ /* 0x000fe40003f46270 */
[----:B------:R-:W-:Y:S01]  /*1ca30*/  ISETP.GE.AND P4, PT, R20, c[0x0][0x3c8], PT ;  /* 0x0000f20014007a0c */ /* 0x000fe20003f86270 */
[----:B------:R-:W4:Y:S01]  /*1ca40*/  LDL R23, [R1+0x120] ;  /* 0x0001200001177983 */ /* 0x000f220000100800 */
[----:B------:R-:W-:-:S05]  /*1ca50*/  ISETP.GE.AND P3, PT, R10, c[0x0][0x3c8], PT ;  /* 0x0000f2000a007a0c */ /* 0x000fca0003f66270 */
[----:B-1----:R-:W-:-:S04]  /*1ca60*/  @!P1 LEA R2, P0, R14, R0, 0x2 ;  /* 0x000000000e029211 */ /* 0x002fc800078010ff */
[----:B------:R-:W-:Y:S02]  /*1ca70*/  @!P1 LEA.HI.X R3, R14, R4, R22, 0x2, P0 ;  /* 0x000000040e039211 */ /* 0x000fe400000f1416 */
[----:B------:R-:W4:Y:S04]  /*1ca80*/  LDL R14, [R1+0x130] ;  /* 0x00013000010e7983 */ /* 0x000f280000100800 */
[----:B------:R1:W-:Y:S01]  /*1ca90*/  @!P1 ST.E.64 [R2.64], R156 ;  /* 0x0000009c02009985 */ /* 0x0003e2000c101b0a */
[----:B------:R-:W-:-:S03]  /*1caa0*/  ISETP.GE.AND P1, PT, R8, c[0x0][0x3c8], PT ;  /* 0x0000f20008007a0c */ /* 0x000fc60003f26270 */
[----:B------:R-:W4:Y:S01]  /*1cab0*/  LDL R22, [R1+0x12c] ;  /* 0x00012c0001167983 */ /* 0x000f220000100800 */
[----:B-1----:R-:W-:-:S04]  /*1cac0*/  @!P2 LEA R2, P0, R15, R0, 0x2 ;  /* 0x000000000f02a211 */ /* 0x002fc800078010ff */
[----:B------:R-:W-:Y:S02]  /*1cad0*/  @!P2 LEA.HI.X R3, R15, R4, R18, 0x2, P0 ;  /* 0x000000040f03a211 */ /* 0x000fe400000f1412 */
[----:B------:R-:W4:Y:S04]  /*1cae0*/  LDL R18, [R1+0xe0] ;  /* 0x0000e00001127983 */ /* 0x000f280000100800 */
[----:B------:R1:W-:Y:S01]  /*1caf0*/  @!P2 ST.E.64 [R2.64], R152 ;  /* 0x000000980200a985 */ /* 0x0003e2000c101b0a */
[----:B------:R-:W-:-:S03]  /*1cb00*/  ISETP.GE.AND P2, PT, R28, c[0x0][0x3c8], PT ;  /* 0x0000f2001c007a0c */ /* 0x000fc60003f46270 */
[----:B------:R-:W4:Y:S01]  /*1cb10*/  LDL R15, [R1+0x1b0] ;  /* 0x0001b000010f7983 */ /* 0x000f220000100800 */
[----:B-1----:R-:W-:-:S04]  /*1cb20*/  @!P1 LEA R2, P0, R8, R0, 0x2 ;  /* 0x0000000008029211 */ /* 0x002fc800078010ff */
[----:B---3--:R-:W-:Y:S02]  /*1cb30*/  @!P1 LEA.HI.X R3, R8, R4, R9, 0x2, P0 ;  /* 0x0000000408039211 */ /* 0x008fe400000f1409 */
[----:B------:R-:W-:-:S03]  /*1cb40*/  @!P4 LEA R8, P0, R20, R0, 0x2 ;  /* 0x000000001408c211 */ /* 0x000fc600078010ff */
[----:B------:R1:W-:Y:S02]  /*1cb50*/  @!P1 ST.E.64 [R2.64], R148 ;  /* 0x0000009402009985 */ /* 0x0003e4000c101b0a */
[----:B-1----:R-:W-:Y:S02]  /*1cb60*/  @!P3 LEA R2, P5, R10, R0, 0x2 ;  /* 0x000000000a02b211 */ /* 0x002fe400078a10ff */
[----:B--2---:R-:W-:Y:S02]  /*1cb70*/  @!P4 LEA.HI.X R9, R20, R4, R21, 0x2, P0 ;  /* 0x000000041409c211 */ /* 0x004fe400000f1415 */
[----:B------:R-:W2:Y:S04]  /*1cb80*/  LDL R20, [R1+0x124] ;  /* 0x0001240001147983 */ /* 0x000ea80000100800 */
[----:B------:R1:W-:Y:S04]  /*1cb90*/  @!P4 ST.E.64 [R8.64], R36 ;  /* 0x000000240800c985 */ /* 0x0003e8000c101b0a */
[----:B------:R-:W3:Y:S01]  /*1cba0*/  LDL R21, [R1+0x1a8] ;  /* 0x0001a80001157983 */ /* 0x000ee20000100800 */
[----:B-----5:R-:W-:-:S02]  /*1cbb0*/  ISETP.GE.AND P1, PT, R19, c[0x0][0x3c8], PT ;  /* 0x0000f20013007a0c */ /* 0x020fc40003f26270 */
[----:B------:R-:W-:Y:S02]  /*1cbc0*/  ISETP.GE.AND P0, PT, R13, c[0x0][0x3c8], PT ;  /* 0x0000f2000d007a0c */ /* 0x000fe40003f06270 */
[----:B----4-:R-:W-:-:S05]  /*1cbd0*/  @!P3 LEA.HI.X R3, R10, R4, R11, 0x2, P5 ;  /* 0x000000040a03b211 */ /* 0x010fca00028f140b */
[----:B------:R4:W-:Y:S01]  /*1cbe0*/  @!P3 ST.E.64 [R2.64], R40 ;  /* 0x000000280200b985 */ /* 0x0009e2000c101b0a */
[----:B------:R-:W-:-:S04]  /*1cbf0*/  @!P2 LEA R10, P3, R28, R0, 0x2 ;  /* 0x000000001c0aa211 */ /* 0x000fc800078610ff */
[----:B------:R-:W-:Y:S02]  /*1cc00*/  @!P2 LEA.HI.X R11, R28, R4, R30, 0x2, P3 ;  /* 0x000000041c0ba211 */ /* 0x000fe400018f141e */
[----:B------:R-:W5:Y:S01]  /*1cc10*/  LDL R28, [R1+0x1a4] ;  /* 0x0001a400011c7983 */ /* 0x000f620000100800 */
[----:B-1----:R-:W-:Y:S02]  /*1cc20*/  @!P1 LEA R8, P4, R19, R0, 0x2 ;  /* 0x0000000013089211 */ /* 0x002fe400078810ff */
[----:B------:R-:W-:Y:S01]  /*1cc30*/  ISETP.GE.AND P6, PT, R25, c[0x0][0x3c8], PT ;  /* 0x0000f20019007a0c */ /* 0x000fe20003fc6270 */
[----:B------:R-:W5:Y:S01]  /*1cc40*/  LDL R30, [R1+0x17c] ;  /* 0x00017c00011e7983 */ /* 0x000f620000100800 */
[----:B------:R-:W-:-:S03]  /*1cc50*/  @!P1 LEA.HI.X R9, R19, R4, R27, 0x2, P4 ;  /* 0x0000000413099211 */ /* 0x000fc600020f141b */
[----:B------:R-:W5:Y:S01]  /*1cc60*/  LDL R27, [R1+0x1a0] ;  /* 0x0001a000011b7983 */ /* 0x000f620000100800 */
[----:B----4-:R-:W-:-:S03]  /*1cc70*/  @!P0 LEA R2, P3, R13, R0, 0x2 ;  /* 0x000000000d028211 */ /* 0x010fc600078610ff */
[----:B------:R-:W-:Y:S01]  /*1cc80*/  @!P2 ST.E.64 [R10.64], R44 ;  /* 0x0000002c0a00a985 */ /* 0x000fe2000c101b0a */
[----:B------:R-:W-:-:S03]  /*1cc90*/  @!P0 LEA.HI.X R3, R13, R4, R24, 0x2, P3 ;  /* 0x000000040d038211 */ /* 0x000fc600018f1418 */
[----:B------:R-:W4:Y:S04]  /*1cca0*/  LDL R19, [R1+0x11c] ;  /* 0x00011c0001137983 */ /* 0x000f280000100800 */
[----:B------:R-:W4:Y:S01]  /*1ccb0*/  LDL R24, [R1+0x19c] ;  /* 0x00019c0001187983 */ /* 0x000f220000100800 */
[----:B------:R-:W-:-:S03]  /*1ccc0*/  ISETP.GE.AND P5, PT, R14, c[0x0][0x3c8], PT ;  /* 0x0000f2000e007a0c */ /* 0x000fc60003fa6270 */
[----:B------:R1:W-:Y:S01]  /*1ccd0*/  @!P1 ST.E.64 [R8.64], R48 ;  /* 0x0000003008009985 */ /* 0x0003e2000c101b0a */
[----:B------:R-:W-:-:S03]  /*1cce0*/  ISETP.GE.AND P4, PT, R22, c[0x0][0x3c8], PT ;  /* 0x0000f20016007a0c */ /* 0x000fc60003f86270 */
[----:B------:R1:W-:Y:S04]  /*1ccf0*/  @!P0 ST.E.64 [R2.64], R52 ;  /* 0x0000003402008985 */ /* 0x0003e8000c101b0a */
[----:B------:R-:W4:Y:S01]  /*1cd00*/  LDL R13, [R1+0x118] ;  /* 0x00011800010d7983 */ /* 0x000f220000100800 */
[----:B------:R-:W-:Y:S02]  /*1cd10*/  ISETP.GE.AND P2, PT, R18, c[0x0][0x3c8], PT ;  /* 0x0000f20012007a0c */ /* 0x000fe40003f46270 */
[----:B-1----:R-:W-:-:S04]  /*1cd20*/  @!P6 LEA R8, P1, R25, R0, 0x2 ;  /* 0x000000001908e211 */ /* 0x002fc800078210ff */
[----:B------:R-:W-:Y:S02]  /*1cd30*/  @!P6 LEA.HI.X R9, R25, R4, R29, 0x2, P1 ;  /* 0x000000041909e211 */ /* 0x000fe400008f141d */
[C---:B------:R-:W-:Y:S01]  /*1cd40*/  ISETP.GE.AND P1, PT, R18.reuse, c[0x0][0x3c8], PT ;  /* 0x0000f20012007a0c */ /* 0x040fe20003f26270 */
[----:B------:R-:W4:Y:S04]  /*1cd50*/  LDL R25, [R1+0x198] ;  /* 0x0001980001197983 */ /* 0x000f280000100800 */
[C---:B------:R-:W-:Y:S01]  /*1cd60*/  @!P2 LEA R10, P0, R18.reuse, R0, 0x2 ;  /* 0x00000000120aa211 */ /* 0x040fe200078010ff */
[----:B------:R-:W4:Y:S03]  /*1cd70*/  LDL R29, [R1+0x108] ;  /* 0x00010800011d7983 */ /* 0x000f260000100800 */
[----:B------:R-:W-:-:S02]  /*1cd80*/  @!P2 LEA.HI.X R11, R18, R4, R15, 0x2, P0 ;  /* 0x00000004120ba211 */ /* 0x000fc400000f140f */
[----:B------:R-:W-:Y:S01]  /*1cd90*/  @!P5 LEA R2, P0, R14, R0, 0x2 ;  /* 0x000000000e02d211 */ /* 0x000fe200078010ff */
[----:B------:R-:W4:Y:S04]  /*1cda0*/  LDL R15, [R1+0x114] ;  /* 0x00011400010f7983 */ /* 0x000f280000100800 */
[----:B------:R-:W-:Y:S01]  /*1cdb0*/  @!P1 ST.E.64 [R10.64], R56 ;  /* 0x000000380a009985 */ /* 0x000fe2000c101b0a */
[----:B------:R-:W-:-:S03]  /*1cdc0*/  ISETP.GE.AND P3, PT, R26, c[0x0][0x3c8], PT ;  /* 0x0000f2001a007a0c */ /* 0x000fc60003f66270 */
[----:B------:R1:W-:Y:S04]  /*1cdd0*/  @!P6 ST.E.64 [R8.64], R60 ;  /* 0x0000003c0800e985 */ /* 0x0003e8000c101b0a */
[----:B------:R-:W4:Y:S06]  /*1cde0*/  LDL R18, [R1+0x110] ;  /* 0x0001100001127983 */ /* 0x000f2c0000100800 */
[----:B-1----:R-:W-:-:S02]  /*1cdf0*/  @!P3 LEA R8, P6, R26, R0, 0x2 ;  /* 0x000000001a08b211 */ /* 0x002fc400078c10ff */
[----:B--2---:R-:W-:Y:S02]  /*1ce00*/  ISETP.GE.AND P2, PT, R20, c[0x0][0x3c8], PT ;  /* 0x0000f20014007a0c */ /* 0x004fe40003f46270 */
[----:B---3--:R-:W-:Y:S02]  /*1ce10*/  @!P5 LEA.HI.X R3, R14, R4, R21, 0x2, P0 ;  /* 0x000000040e03d211 */ /* 0x008fe400000f1415 */
[-C--:B------:R-:W-:Y:S01]  /*1ce20*/  @!P4 LEA R10, P0, R22, R0.reuse, 0x2 ;  /* 0x00000000160ac211 */ /* 0x080fe200078010ff */
[----:B------:R-:W2:Y:S04]  /*1ce30*/  LDL R21, [R1+0x194] ;  /* 0x0001940001157983 */ /* 0x000ea80000100800 */
[----:B------:R1:W-:Y:S04]  /*1ce40*/  @!P5 ST.E.64 [R2.64], R64 ;  /* 0x000000400200d985 */ /* 0x0003e8000c101b0a */
[----:B------:R-:W3:Y:S01]  /*1ce50*/  LDL R14, [R1+0x190] ;  /* 0x00019000010e7983 */ /* 0x000ee20000100800 */
[----:B-1----:R-:W-:-:S02]  /*1ce60*/  @!P2 LEA R2, P1, R20, R0, 0x2 ;  /* 0x000000001402a211 */ /* 0x002fc400078210ff */
[----:B-----5:R-:W-:Y:S02]  /*1ce70*/  @!P4 LEA.HI.X R11, R22, R4, R28, 0x2, P0 ;  /* 0x00000004160bc211 */ /* 0x020fe400000f141c */
[----:B------:R-:W5:Y:S09]  /*1ce80*/  LDL R22, [R1+0xdc] ;  /* 0x0000dc0001167983 */ /* 0x000f720000100800 */
[----:B------:R-:W-:-:S02]  /*1ce90*/  P2R R3, PR, RZ, 0x2 ;  /* 0x00000002ff037803 */ /* 0x000fc40000000000 */
[----:B------:R-:W-:Y:S01]  /*1cea0*/  @!P3 LEA.HI.X R9, R26, R4, R27, 0x2, P6 ;  /* 0x000000041a09b211 */ /* 0x000fe200030f141b */
[----:B------:R-:W5:Y:S01]  /*1ceb0*/  LDL R28, [R1+0x178] ;  /* 0x00017800011c7983 */ /* 0x000f620000100800 */
[----:B------:R-:W-:-:S03]  /*1cec0*/  ISETP.NE.AND P6, PT, R3, RZ, PT ;  /* 0x000000ff0300720c */ /* 0x000fc60003fc5270 */
[----:B------:R-:W5:Y:S01]  /*1ced0*/  LDL R26, [R1+0x18c] ;  /* 0x00018c00011a7983 */ /* 0x000f620000100800 */
[----:B------:R-:W-:-:S03]  /*1cee0*/  ISETP.GE.AND P5, PT, R23, c[0x0][0x3c8], PT ;  /* 0x0000f20017007a0c */ /* 0x000fc60003fa6270 */
[----:B------:R-:W5:Y:S01]  /*1cef0*/  LDL R27, [R1+0x104] ;  /* 0x00010400011b7983 */ /* 0x000f620000100800 */
[----:B----4-:R-:W-:-:S03]  /*1cf00*/  @!P2 LEA.HI.X R3, R20, R4, R24, 0x2, P6 ;  /* 0x000000041403a211 */ /* 0x010fc600030f1418 */
[----:B------:R-:W4:Y:S04]  /*1cf10*/  LDL R24, [R1+0x188] ;  /* 0x0001880001187983 */ /* 0x000f280000100800 */
[----:B------:R-:W4:Y:S01]  /*1cf20*/  LDL R20, [R1+0x184] ;  /* 0x0001840001147983 */ /* 0x000f220000100800 */
[----:B------:R-:W-:Y:S02]  /*1cf30*/  ISETP.GE.AND P1, PT, R19, c[0x0][0x3c8], PT ;  /* 0x0000f20013007a0c */ /* 0x000fe40003f26270 */
[----:B------:R-:W-:Y:S01]  /*1cf40*/  ISETP.GE.AND P0, PT, R13, c[0x0][0x3c8], PT ;  /* 0x0000f2000d007a0c */ /* 0x000fe20003f06270 */
[----:B------:R1:W-:Y:S04]  /*1cf50*/  @!P4 ST.E.64 [R10.64], R68 ;  /* 0x000000440a00c985 */ /* 0x0003e8000c101b0a */
[----:B------:R1:W-:Y:S04]  /*1cf60*/  @!P3 ST.E.64 [R8.64], R72 ;  /* 0x000000480800b985 */ /* 0x0003e8000c101b0a */
[----:B------:R1:W-:Y:S02]  /*1cf70*/  @!P2 ST.E.64 [R2.64], R76 ;  /* 0x0000004c0200a985 */ /* 0x0003e4000c101b0a */
[----:B-1----:R-:W-:-:S02]  /*1cf80*/  @!P5 LEA R10, P2, R23, R0, 0x2 ;  /* 0x00000000170ad211 */ /* 0x002fc400078410ff */
[----:B------:R-:W-:Y:S02]  /*1cf90*/  @!P1 LEA R8, P3, R19, R0, 0x2 ;  /* 0x0000000013089211 */ /* 0x000fe400078610ff */
[----:B------:R-:W-:Y:S02]  /*1cfa0*/  @!P5 LEA.HI.X R11, R23, R4, R25, 0x2, P2 ;  /* 0x00000004170bd211 */ /* 0x000fe400010f1419 */
[----:B------:R-:W-:Y:S01]  /*1cfb0*/  @!P0 LEA R2, P2, R13, R0, 0x2 ;  /* 0x000000000d028211 */ /* 0x000fe200078410ff */
[----:B------:R-:W4:Y:S01]  /*1cfc0*/  LDL R25, [R1+0x100] ;  /* 0x0001000001197983 */ /* 0x000f220000100800 */
[----:B------:R-:W-:-:S03]  /*1cfd0*/  ISETP.GE.AND P6, PT, R15, c[0x0][0x3c8], PT ;  /* 0x0000f2000f007a0c */ /* 0x000fc60003fc6270 */
[----:B------:R-:W-:Y:S04]  /*1cfe0*/  @!P5 ST.E.64 [R10.64], R80 ;  /* 0x000000500a00d985 */ /* 0x000fe8000c101b0a */
[----:B------:R-:W4:Y:S01]  /*1cff0*/  LDL R23, [R1+0xf8] ;  /* 0x0000f80001177983 */ /* 0x000f220000100800 */
[----:B------:R-:W-:Y:S02]  /*1d000*/  ISETP.GE.AND P4, PT, R18, c[0x0][0x3c8], PT ;  /* 0x0000f20012007a0c */ /* 0x000fe40003f86270 */
[-C--:B--2---:R-:W-:Y:S02]  /*1d010*/  @!P1 LEA.HI.X R9, R19, R4.reuse, R21, 0x2, P3 ;  /* 0x0000000413099211 */ /* 0x084fe400018f1415 */
[----:B------:R-:W2:Y:S01]  /*1d020*/  LDL R21, [R1+0xf4] ;  /* 0x0000f40001157983 */ /* 0x000ea20000100800 */
[----:B---3--:R-:W-:-:S03]  /*1d030*/  @!P0 LEA.HI.X R3, R13, R4, R14, 0x2, P2 ;  /* 0x000000040d038211 */ /* 0x008fc600010f140e */
[----:B------:R-:W3:Y:S04]  /*1d040*/  LDL R19, [R1+0xf0] ;  /* 0x0000f00001137983 */ /* 0x000ee80000100800 */
[----:B------:R-:W2:Y:S04]  /*1d050*/  LDL R14, [R1+0xfc] ;  /* 0x0000fc00010e7983 */ /* 0x000ea80000100800 */
[----:B------:R1:W-:Y:S04]  /*1d060*/  @!P1 ST.E.64 [R8.64], R84 ;  /* 0x0000005408009985 */ /* 0x0003e8000c101b0a */
[----:B------:R4:W-:Y:S04]  /*1d070*/  @!P0 ST.E.64 [R2.64], R88 ;  /* 0x0000005802008985 */ /* 0x0009e8000c101b0a */
[----:B------:R-:W3:Y:S01]  /*1d080*/  LDL R13, [R1+0xec] ;  /* 0x0000ec00010d7983 */ /* 0x000ee20000100800 */
[----:B-----5:R-:W-:-:S02]  /*1d090*/  ISETP.GE.AND P3, PT, R22, c[0x0][0x3c8], PT ;  /* 0x0000f20016007a0c */ /* 0x020fc40003f66270 */
[----:B-1----:R-:W-:-:S11]  /*1d0a0*/  @!P6 LEA R8, P5, R15, R0, 0x2 ;  /* 0x000000000f08e211 */ /* 0x002fd600078a10ff */
[----:B------:R-:W-:-:S04]  /*1d0b0*/  @!P3 LEA R10, P0, R22, R0, 0x2 ;  /* 0x00000000160ab211 */ /* 0x000fc800078010ff */
[-C--:B------:R-:W-:Y:S02]  /*1d0c0*/  @!P3 LEA.HI.X R11, R22, R4.reuse, R26, 0x2, P0 ;  /* 0x00000004160bb211 */ /* 0x080fe400000f141a */
[----:B------:R-:W5:Y:S01]  /*1d0d0*/  LDL R26, [R1+0x174] ;  /* 0x00017400011a7983 */ /* 0x000f620000100800 */
[----:B----4-:R-:W-:-:S03]  /*1d0e0*/  @!P6 LEA.HI.X R9, R15, R4, R24, 0x2, P5 ;  /* 0x000000040f09e211 */ /* 0x010fc600028f1418 */
[----:B------:R-:W4:Y:S01]  /*1d0f0*/  LDL R15, [R1+0x170] ;  /* 0x00017000010f7983 */ /* 0x000f220000100800 */
[----:B------:R-:W-:-:S03]  /*1d100*/  @!P4 LEA R2, P3, R18, R0, 0x2 ;  /* 0x000000001202c211 */ /* 0x000fc600078610ff */
[----:B------:R-:W4:Y:S01]  /*1d110*/  LDL R24, [R1+0x16c] ;  /* 0x00016c0001187983 */ /* 0x000f220000100800 */
[----:B------:R-:W-:Y:S02]  /*1d120*/  ISETP.GE.AND P5, PT, R22, c[0x0][0x3c8], PT ;  /* 0x0000f20016007a0c */ /* 0x000fe40003fa6270 */
[----:B------:R-:W-:Y:S01]  /*1d130*/  @!P4 LEA.HI.X R3, R18, R4, R20, 0x2, P3 ;  /* 0x000000041203c211 */ /* 0x000fe200018f1414 */
[----:B------:R-:W4:Y:S04]  /*1d140*/  LDL R22, [R1+0x168] ;  /* 0x0001680001167983 */ /* 0x000f280000100800 */
[----:B------:R-:W4:Y:S04]  /*1d150*/  LDL R20, [R1+0x164] ;  /* 0x0001640001147983 */ /* 0x000f280000100800 */
[----:B------:R-:W4:Y:S01]  /*1d160*/  LDL R18, [R1+0x160] ;  /* 0x0001600001127983 */ /* 0x000f220000100800 */
[----:B------:R-:W-:-:S03]  /*1d170*/  ISETP.GE.AND P1, PT, R29, c[0x0][0x3c8], PT ;  /* 0x0000f2001d007a0c */ /* 0x000fc60003f26270 */
[----:B------:R-:W-:Y:S01]  /*1d180*/  @!P5 ST.E.64 [R10.64], R92 ;  /* 0x0000005c0a00d985 */ /* 0x000fe2000c101b0a */
[----:B------:R-:W-:-:S03]  /*1d190*/  ISETP.GE.AND P2, PT, R31, c[0x0][0x3c8], PT ;  /* 0x0000f2001f007a0c */ /* 0x000fc60003f46270 */
[----:B------:R1:W-:Y:S04]  /*1d1a0*/  @!P6 ST.E.64 [R8.64], R96 ;  /* 0x000000600800e985 */ /* 0x0003e8000c101b0a */
[----:B------:R1:W-:Y:S01]  /*1d1b0*/  @!P4 ST.E.64 [R2.64], R100 ;  /* 0x000000640200c985 */ /* 0x0003e2000c101b0a */
[----:B------:R-:W-:Y:S02]  /*1d1c0*/  ISETP.GE.AND P0, PT, R27, c[0x0][0x3c8], PT ;  /* 0x0000f2001b007a0c */ /* 0x000fe40003f06270 */
[----:B-1----:R-:W-:-:S03]  /*1d1d0*/  @!P1 LEA R8, P4, R29, R0, 0x2 ;  /* 0x000000001d089211 */ /* 0x002fc600078810ff */
[----:B------:R-:W-:Y:S02]  /*1d1e0*/  @!P2 LEA R10, P3, R31, R0, 0x2 ;  /* 0x000000001f0aa211 */ /* 0x000fe400078610ff */
[----:B------:R-:W-:Y:S02]  /*1d1f0*/  ISETP.GE.AND P5, PT, R25, c[0x0][0x3c8], PT ;  /* 0x0000f20019007a0c */ /* 0x000fe40003fa6270 */
[----:B------:R-:W-:-:S04]  /*1d200*/  @!P2 LEA.HI.X R11, R31, R4, R32, 0x2, P3 ;  /* 0x000000041f0ba211 */ /* 0x000fc800018f1420 */
[----:B------:R-:W-:Y:S02]  /*1d210*/  @!P0 LEA R2, P6, R27, R0, 0x2 ;  /* 0x000000001b028211 */ /* 0x000fe400078c10ff */
[----:B------:R-:W-:-:S04]  /*1d220*/  P2R R3, PR, RZ, 0x10 ;  /* 0x00000010ff037803 */ /* 0x000fc80000000000 */
[----:B------:R-:W-:Y:S02]  /*1d230*/  ISETP.NE.AND P3, PT, R3, RZ, PT ;  /* 0x000000ff0300720c */ /* 0x000fe40003f65270 */
[-C--:B------:R-:W-:Y:S02]  /*1d240*/  @!P0 LEA.HI.X R3, R27, R4.reuse, R28, 0x2, P6 ;  /* 0x000000041b038211 */ /* 0x080fe400030f141c */
[----:B------:R-:W-:Y:S01]  /*1d250*/  @!P1 LEA.HI.X R9, R29, R4, R30, 0x2, P3 ;  /* 0x000000041d099211 */ /* 0x000fe200018f141e */
[----:B------:R-:W-:Y:S01]  /*1d260*/  @!P2 ST.E.64 [R10.64], R104 ;  /* 0x000000680a00a985 */ /* 0x000fe2000c101b0a */
[----:B------:R-:W-:-:S03]  /*1d270*/  ISETP.GE.AND P3, PT, R23, c[0x0][0x3c8], PT ;  /* 0x0000f20017007a0c */ /* 0x000fc60003f66270 */
[----:B------:R1:W-:Y:S04]  /*1d280*/  @!P1 ST.E.64 [R8.64], R108 ;  /* 0x0000006c08009985 */ /* 0x0003e8000c101b0a */
[----:B------:R2:W-:Y:S01]  /*1d290*/  @!P0 ST.E.64 [R2.64], R112 ;  /* 0x0000007002008985 */ /* 0x0005e2000c101b0a */
[----:B-1----:R-:W-:Y:S02]  /*1d2a0*/  @!P5 LEA R8, P0, R25, R0, 0x2 ;  /* 0x000000001908d211 */ /* 0x002fe400078010ff */
[----:B--2---:R-:W-:-:S13]  /*1d2b0*/  ISETP.GE.AND P4, PT, R14, c[0x0][0x3c8], PT ;  /* 0x0000f2000e007a0c */ /* 0x004fda0003f86270 */
[----:B------:R-:W-:Y:S02]  /*1d2c0*/  @!P4 LEA R2, P6, R14, R0, 0x2 ;  /* 0x000000000e02c211 */ /* 0x000fe400078c10ff */
[----:B------:R-:W-:Y:S02]  /*1d2d0*/  ISETP.GE.AND P2, PT, R21, c[0x0][0x3c8], PT ;  /* 0x0000f20015007a0c */ /* 0x000fe40003f46270 */
[----:B---3--:R-:W-:Y:S02]  /*1d2e0*/  ISETP.GE.AND P1, PT, R19, c[0x0][0x3c8], PT ;  /* 0x0000f20013007a0c */ /* 0x008fe40003f26270 */
[----:B-----5:R-:W-:-:S05]  /*1d2f0*/  @!P5 LEA.HI.X R9, R25, R4, R26, 0x2, P0 ;  /* 0x000000041909d211 */ /* 0x020fca00000f141a */
[----:B------:R-:W-:Y:S01]  /*1d300*/  @!P5 ST.E.64 [R8.64], R116 ;  /* 0x000000740800d985 */ /* 0x000fe2000c101b0a */
[----:B----4-:R-:W-:Y:S02]  /*1d310*/  @!P4 LEA.HI.X R3, R14, R4, R15, 0x2, P6 ;  /* 0x000000040e03c211 */ /* 0x010fe400030f140f */
[-C--:B------:R-:W-:Y:S02]  /*1d320*/  @!P3 LEA R14, P5, R23, R0.reuse, 0x2 ;  /* 0x00000000170eb211 */ /* 0x080fe400078a10ff */
[----:B------:R-:W-:Y:S01]  /*1d330*/  ISETP.GE.AND P0, PT, R13, c[0x0][0x3c8], PT ;  /* 0x0000f2000d007a0c */ /* 0x000fe20003f06270 */
[----:B------:R1:W-:Y:S01]  /*1d340*/  @!P4 ST.E.64 [R2.64], R120 ;  /* 0x000000780200c985 */ /* 0x0003e2000c101b0a */
[----:B------:R-:W-:-:S04]  /*1d350*/  @!P2 LEA R10, P6, R21, R0, 0x2 ;  /* 0x00000000150aa211 */ /* 0x000fc800078c10ff */
[----:B------:R-:W-:-:S05]  /*1d360*/  @!P2 LEA.HI.X R11, R21, R4, R22, 0x2, P6 ;  /* 0x00000004150ba211 */ /* 0x000fca00030f1416 */
[----:B-1----:R-:W-:-:S04]  /*1d370*/  P2R R2, PR, RZ, 0x20 ;  /* 0x00000020ff027803 */ /* 0x002fc80000000000 */
[----:B------:R-:W-:Y:S02]  /*1d380*/  ISETP.NE.AND P4, PT, R2, RZ, PT ;  /* 0x000000ff0200720c */ /* 0x000fe40003f85270 */
[----:B------:R-:W-:Y:S02]  /*1d390*/  @!P1 LEA R8, P5, R19, R0, 0x2 ;  /* 0x0000000013089211 */ /* 0x000fe400078a10ff */
[----:B------:R-:W-:Y:S02]  /*1d3a0*/  @!P3 LEA.HI.X R15, R23, R4, R24, 0x2, P4 ;  /* 0x00000004170fb211 */ /* 0x000fe400020f1418 */
[----:B------:R-:W-:Y:S02]  /*1d3b0*/  @!P0 LEA R2, P4, R13, R0, 0x2 ;  /* 0x000000000d028211 */ /* 0x000fe400078810ff */
[-C--:B------:R-:W-:Y:S02]  /*1d3c0*/  @!P1 LEA.HI.X R9, R19, R4.reuse, R20, 0x2, P5 ;  /* 0x0000000413099211 */ /* 0x080fe400028f1414 */
[----:B------:R-:W-:Y:S01]  /*1d3d0*/  @!P0 LEA.HI.X R3, R13, R4, R18, 0x2, P4 ;  /* 0x000000040d038211 */ /* 0x000fe200020f1412 */
[----:B------:R1:W-:Y:S04]  /*1d3e0*/  @!P3 ST.E.64 [R14.64], R124 ;  /* 0x0000007c0e00b985 */ /* 0x0003e8000c101b0a */
[----:B------:R1:W-:Y:S04]  /*1d3f0*/  @!P2 ST.E.64 [R10.64], R128 ;  /* 0x000000800a00a985 */ /* 0x0003e8000c101b0a */
[----:B------:R1:W-:Y:S04]  /*1d400*/  @!P1 ST.E.64 [R8.64], R132 ;  /* 0x0000008408009985 */ /* 0x0003e8000c101b0a */
[----:B------:R1:W-:Y:S02]  /*1d410*/  @!P0 ST.E.64 [R2.64], R136 ;  /* 0x0000008802008985 */ /* 0x0003e4000c101b0a */
.L_x_2473:
[----:B------:R-:W-:Y:S05]  /*1d420*/  BSYNC B0 ;  /* 0x0000000000007941 */ /* 0x000fea0003800000 */
.L_x_2472:
[----:B------:R-:W-:Y:S05]  /*1d430*/  BRA.DIV ~URZ, `(.L_x_2474) ;  /* 0x00004ce27f007947 */ /* 0x000fea000b800000 */
[----:B--2---:R2:W1:Y:S04]  /*1d440*/  SHFL.IDX PT, R4, R5, 0x1, 0x1c1f ;  /* 0x003c1f0005047f89 */ /* 0x00446800000e0000 */
[----:B----4-:R2:W4:Y:S02]  /*1d450*/  SHFL.IDX PT, R0, R6, 0x1, 0x1c1f ;  /* 0x003c1f0006007f89 */ /* 0x01052400000e0000 */
.L_x_2568:
[----:B------:R-:W-:-:S13]  /*1d460*/  ISETP.GE.AND P0, PT, R16, R17, PT ;  /* 0x000000111000720c */ /* 0x000fda0003f06270 */
[----:B------:R-:W-:Y:S05]  /*1d470*/  @P0 BRA `(.L_x_2469) ;  /* 0x00001a5000000947 */ /* 0x000fea0003800000 */
[----:B-1----:R-:W5:Y:S04]  /*1d480*/  LDL R8, [R1+0x158] ;  /* 0x0001580001087983 */ /* 0x002f680000100800 */
[----:B--23--:R-:W2:Y:S04]  /*1d490*/  LDL R6, [R1+0x154] ;  /* 0x0001540001067983 */ /* 0x00cea80000100800 */
[----:B------:R-:W3:Y:S04]  /*1d4a0*/  LDL R23, [R1+0x150] ;  /* 0x0001500001177983 */ /* 0x000ee80000100800 */
        /* <DEDUP_REMOVED lines=25> */
[C---:B------:R-:W-:Y:S02]  /*1d640*/  @!P2 LEA R10, P3, R6.reuse, R0, 0x2 ;  /* 0x00000000060aa211 */ /* 0x040fe400078610ff */
        /* <DEDUP_REMOVED lines=181> */
.L_x_2454:
[----:B------:R-:W2:Y:S01]  /*1e1a0*/  LDL R8, [R1+0xac] ;  /* 0x0000ac0001087983 */ /* 0x000ea20000100800 */
[----:B------:R-:W-:Y:S02]  /*1e1b0*/  ISETP.NE.U32.AND P0, PT, RZ, c[0x0][0x508], PT ;  /* 0x00014200ff007a0c */ /* 0x000fe40003f05070 */
[----:B------:R-:W-:Y:S01]  /*1e1c0*/  ISETP.NE.U32.AND P2, PT, RZ, c[0x0][0x500], PT ;  /* 0x00014000ff007a0c */ /* 0x000fe20003f45070 */
[----:B------:R-:W4:Y:S01]  /*1e1d0*/  LDL.LU R6, [R1+0xb0] ;  /* 0x0000b00001067983 */ /* 0x000f220000300800 */
[----:B------:R-:W-:Y:S02]  /*1e1e0*/  ISETP.NE.AND.EX P0, PT, RZ, c[0x0][0x50c], PT, P0 ;  /* 0x00014300ff007a0c */ /* 0x000fe40003f05300 */
[----:B------:R-:W-:Y:S01]  /*1e1f0*/  ISETP.NE.AND.EX P2, PT, RZ, c[0x0][0x504], PT, P2 ;  /* 0x00014100ff007a0c */ /* 0x000fe20003f45320 */
[----:B------:R-:W-:Y:S02]  /*1e200*/  IMAD.MOV.U32 R4, RZ, RZ, 0x4 ;  /* 0x00000004ff047424 */ /* 0x000fe400078e00ff */
[----:B------:R-:W-:-:S02]  /*1e210*/  IMAD.MOV.U32 R21, RZ, RZ, c[0x0][0x388] ;  /* 0x0000e200ff157624 */ /* 0x000fc400078e00ff */
[----:B------:R-:W-:Y:S02]  /*1e220*/  IMAD.MOV.U32 R0, RZ, RZ, RZ ;  /* 0x000000ffff007224 */ /* 0x000fe400078e00ff */
[----:B--2---:R-:W-:-:S04]  /*1e230*/  IMAD.WIDE R2, R8, R4, c[0x0][0x500] ;  /* 0x0001400008027625 */ /* 0x004fc800078e0204 */
[----:B------:R-:W-:Y:S02]  /*1e240*/  @P0 IMAD.WIDE R4, R8, R4, c[0x0][0x508] ;  /* 0x0001420008040625 */ /* 0x000fe400078e0204 */
[----:B------:R2:W5:Y:S04]  /*1e250*/  @P2 LDG.E R0, [R2.64] ;  /* 0x0000000a02002981 */ /* 0x000568000c1e1900 */
[----:B------:R2:W5:Y:S01]  /*1e260*/  @P0 LDG.E R21, [R4.64] ;  /* 0x0000000a04150981 */ /* 0x000562000c1e1900 */
[----:B----4-:R-:W-:-:S04]  /*1e270*/  ISETP.NE.AND P1, PT, R6, RZ, PT ;  /* 0x000000ff0600720c */ /* 0x010fc80003f25270 */
[----:B------:R-:W-:Y:S01]  /*1e280*/  SEL R22, R6, c[0x0][0x3d4], P1 ;  /* 0x0000f50006167a07 */ /* 0x000fe20000800000 */
[----:B------:R-:W-:Y:S05]  /*1e290*/  @P0 BRA `(.L_x_2475) ;  /* 0x0000004000000947 */ /* 0x000fea0003800000 */
[----:B------:R-:W-:Y:S05]  /*1e2a0*/  @!P2 BRA `(.L_x_2475) ;  /* 0x000000300000a947 */ /* 0x000fea0003800000 */
[----:B--2---:R2:W4:Y:S04]  /*1e2b0*/  LDG.E R4, [R2.64] ;  /* 0x0000000a02047981 */ /* 0x004528000c1e1900 */
[----:B--2---:R-:W4:Y:S02]  /*1e2c0*/  LDG.E R2, [R2.64+0x4] ;  /* 0x0000040a02027981 */ /* 0x004f24000c1e1900 */
[----:B----45:R-:W-:Y:S02]  /*1e2d0*/  IADD3 R21, -R4, R2, RZ ;  /* 0x0000000204157210 */ /* 0x030fe40007ffe1ff */
.L_x_2475:
[----:B--2---:R-:W2:Y:S01]  /*1e2e0*/  LDL.LU R3, [R1+0xa8] ;  /* 0x0000a80001037983 */ /* 0x004ea20000300800 */
[----:B------:R-:W-:Y:S01]  /*1e2f0*/  SHF.R.S32.HI R2, RZ, 0x1f, R8 ;  /* 0x0000001fff027819 */ /* 0x000fe20000011408 */
[----:B------:R-:W-:Y:S01]  /*1e300*/  BSSY B0, `(.L_x_2476) ;  /* 0x0000039000007945 */ /* 0x000fe20003800000 */
[----:B-----5:R-:W-:Y:S01]  /*1e310*/  SHF.R.S32.HI R20, RZ, 0x1f, R0 ;  /* 0x0000001fff147819 */ /* 0x020fe20000011400 */
[----:B------:R-:W4:Y:S01]  /*1e320*/  S2R R4, SR_TID.X ;  /* 0x0000000000047919 */ /* 0x000f220000002100 */
[----:B------:R-:W-:-:S02]  /*1e330*/  SEL R13, R8, RZ, !P2 ;  /* 0x000000ff080d7207 */ /* 0x000fc40005000000 */
[----:B------:R-:W-:Y:S02]  /*1e340*/  SEL R23, R2, RZ, !P2 ;  /* 0x000000ff02177207 */ /* 0x000fe40005000000 */
[----:B----4-:R-:W-:Y:S02]  /*1e350*/  ISETP.GT.AND P0, PT, R4, 0x7f, PT ;  /* 0x0000007f0400780c */ /* 0x010fe40003f04270 */
        /* <DEDUP_REMOVED lines=11> */
[----:B------:R4:W5:Y:S08]  /*1e410*/  LDC.64 R10, c[0x0][R2+0x170] ;  /* 0x00005c00020a7b82 */ /* 0x0009700000000a00 */
[----:B------:R4:W1:Y:S08]  /*1e420*/  LDC.64 R8, c[0x0][R2+0x168] ;  /* 0x00005a0002087b82 */ /* 0x0008700000000a00 */
[----:B------:R4:W3:Y:S08]  /*1e430*/  LDC.64 R16, c[0x0][R2+0x178] ;  /* 0x00005e0002107b82 */ /* 0x0008f00000000a00 */
[----:B------:R4:W2:Y:S02]  /*1e440*/  LDC.64 R14, c[0x0][R2+0x160] ;  /* 0x00005800020e7b82 */ /* 0x0008a40000000a00 */
[----:B----4-:R-:W-:-:S02]  /*1e450*/  IMAD.MOV.U32 R2, RZ, RZ, c[0x0][0x4e8] ;  /* 0x00013a00ff027624 */ /* 0x010fc400078e00ff */
[-C--:B-----5:R-:W-:Y:S02]  /*1e460*/  IMAD R3, R11, R13.reuse, RZ ;  /* 0x0000000d0b037224 */ /* 0x0a0fe400078e02ff */
[----:B------:R-:W-:Y:S01]  /*1e470*/  IMAD.WIDE.U32 R4, R10, R13, RZ ;  /* 0x0000000d0a047225 */ /* 0x000fe200078e00ff */
[----:B------:R-:W-:Y:S02]  /*1e480*/  ISETP.NE.AND P0, PT, R2, 0x1, PT ;  /* 0x000000010200780c */ /* 0x000fe40003f05270 */
[----:B------:R-:W-:Y:S01]  /*1e490*/  MOV R2, R18 ;  /* 0x0000001200027202 */ /* 0x000fe20000000f00 */
[----:B------:R-:W-:Y:S02]  /*1e4a0*/  IMAD R10, R10, R23, R3 ;  /* 0x000000170a0a7224 */ /* 0x000fe400078e0203 */
[-C--:B-1----:R-:W-:Y:S02]  /*1e4b0*/  IMAD R11, R9, R6.reuse, RZ ;  /* 0x00000006090b7224 */ /* 0x082fe400078e02ff */
[----:B------:R-:W-:-:S04]  /*1e4c0*/  IMAD.WIDE.U32 R8, R8, R6, RZ ;  /* 0x0000000608087225 */ /* 0x000fc800078e00ff */
[----:B------:R-:W-:Y:S01]  /*1e4d0*/  IMAD.IADD R11, R9, 0x1, R11 ;  /* 0x00000001090b7824 */ /* 0x000fe200078e020b */
[----:B------:R-:W-:Y:S01]  /*1e4e0*/  IADD3 R9, R5, R10, RZ ;  /* 0x0000000a05097210 */ /* 0x000fe20007ffe0ff */
[----:B------:R-:W-:-:S05]  /*1e4f0*/  @P0 IMAD.HI.U32 R19, R18, c[0x0][0x4ec], RZ ;  /* 0x00013b0012130a27 */ /* 0x000fca00078e00ff */
[----:B------:R-:W-:Y:S02]  /*1e500*/  @P0 SHF.R.U32.HI R2, RZ, c[0x0][0x4f0], R19 ;  /* 0x00013c00ff020a19 */ /* 0x000fe40000011613 */
[----:B------:R-:W-:-:S03]  /*1e510*/  IADD3 R19, P1, P0, R4, R8, R0 ;  /* 0x0000000804137210 */ /* 0x000fc6000783e000 */
[----:B------:R-:W-:Y:S01]  /*1e520*/  IMAD.MOV R8, RZ, RZ, -R2 ;  /* 0x000000ffff087224 */ /* 0x000fe200078e0a02 */
[----:B------:R-:W-:Y:S02]  /*1e530*/  IADD3.X R11, R9, R11, R20, P1, P0 ;  /* 0x0000000b090b7210 */ /* 0x000fe40000fe0414 */
[----:B--2---:R-:W-:-:S05]  /*1e540*/  SEL R3, R24, RZ, P2 ;  /* 0x000000ff18037207 */ /* 0x004fca0001000000 */
[-C--:B---3--:R-:W-:Y:S02]  /*1e550*/  IMAD R10, R17, R3.reuse, RZ ;  /* 0x00000003110a7224 */ /* 0x088fe400078e02ff */
[----:B------:R-:W-:-:S04]  /*1e560*/  IMAD.WIDE.U32 R4, R16, R3, RZ ;  /* 0x0000000310047225 */ /* 0x000fc800078e00ff */
[----:B------:R-:W-:Y:S01]  /*1e570*/  IMAD R3, R8, c[0x0][0x4e8], R18 ;  /* 0x00013a0008037a24 */ /* 0x000fe200078e0212 */
[----:B------:R-:W-:Y:S02]  /*1e580*/  IADD3 R9, R5, R10, RZ ;  /* 0x0000000a05097210 */ /* 0x000fe40007ffe0ff */
[----:B------:R-:W-:Y:S02]  /*1e590*/  IADD3 R4, P1, P0, R2, R19, R4 ;  /* 0x0000001302047210 */ /* 0x000fe4000783e004 */
[----:B------:R-:W-:Y:S01]  /*1e5a0*/  SHF.R.S32.HI R5, RZ, 0x1f, R2 ;  /* 0x0000001fff057819 */ /* 0x000fe20000011402 */
[----:B------:R-:W-:Y:S01]  /*1e5b0*/  IMAD R2, R15, R3, RZ ;  /* 0x000000030f027224 */ /* 0x000fe200078e02ff */
[----:B------:R-:W-:Y:S02]  /*1e5c0*/  SHF.R.S32.HI R8, RZ, 0x1f, R3 ;  /* 0x0000001fff087819 */ /* 0x000fe40000011403 */
[----:B------:R-:W-:Y:S01]  /*1e5d0*/  IADD3.X R5, R5, R11, R9, P1, P0 ;  /* 0x0000000b05057210 */ /* 0x000fe20000fe0409 */
[----:B------:R-:W-:-:S02]  /*1e5e0*/  IMAD.MOV.U32 R9, RZ, RZ, c[0x0][0x4a8] ;  /* 0x00012a00ff097624 */ /* 0x000fc400078e00ff */
        /* <DEDUP_REMOVED lines=10> */
.L_x_2477:
[----:B------:R-:W-:Y:S05]  /*1e690*/  BSYNC B0 ;  /* 0x0000000000007941 */ /* 0x000fea0003800000 */
.L_x_2476:
[----:B------:R-:W-:-:S13]  /*1e6a0*/  ISETP.GT.AND P0, PT, R22, 0x1, PT ;  /* 0x000000011600780c */ /* 0x000fda0003f04270 */
[----:B------:R-:W-:Y:S05]  /*1e6b0*/  @P0 BRA `(.L_x_2469) ;  /* 0x0000081000000947 */ /* 0x000fea0003800000 */
[----:B------:R-:W2:Y:S01]  /*1e6c0*/  LDL.LU R9, [R1+0xa0] ;  /* 0x0000a00001097983 */ /* 0x000ea20000300800 */
[----:B-1----:R-:W-:Y:S01]  /*1e6d0*/  MOV R2, c[0x0][0x4e8] ;  /* 0x00013a0000027a02 */ /* 0x002fe20000000f00 */
[----:B------:R-:W-:Y:S02]  /*1e6e0*/  IMAD R4, R20, c[0x0][0x3a0], RZ ;  /* 0x0000e80014047a24 */ /* 0x000fe400078e02ff */
[----:B------:R-:W-:Y:S01]  /*1e6f0*/  IMAD R5, R23, c[0x0][0x3f0], RZ ;  /* 0x0000fc0017057a24 */ /* 0x000fe200078e02ff */
[----:B------:R-:W-:Y:S01]  /*1e700*/  ISETP.NE.AND P0, PT, R2, 0x1, PT ;  /* 0x000000010200780c */ /* 0x000fe20003f05270 */
[----:B------:R-:W-:-:S04]  /*1e710*/  IMAD.WIDE.U32 R2, R0, c[0x0][0x3a0], RZ ;  /* 0x0000e80000027a25 */ /* 0x000fc800078e00ff */
[----:B------:R-:W-:Y:S01]  /*1e720*/  IMAD R0, R0, c[0x0][0x3a4], R4 ;  /* 0x0000e90000007a24 */ /* 0x000fe200078e0204 */
[----:B------:R-:W-:-:S04]  /*1e730*/  LEA R4, R146, R145, 0x5 ;  /* 0x0000009192047211 */ /* 0x000fc800078e28ff */
[----:B------:R-:W-:-:S05]  /*1e740*/  IADD3 R3, R3, R0, RZ ;  /* 0x0000000003037210 */ /* 0x000fca0007ffe0ff */
[----:B------:R-:W-:-:S04]  /*1e750*/  IMAD.WIDE.U32 R2, R6, c[0x0][0x3e8], R2 ;  /* 0x0000fa0006027a25 */ /* 0x000fc800078e0002 */
[----:B------:R-:W-:-:S04]  /*1e760*/  IMAD R3, R6, c[0x0][0x3ec], R3 ;  /* 0x0000fb0006037a24 */ /* 0x000fc800078e0203 */
[----:B------:R-:W-:Y:S01]  /*1e770*/  IMAD.WIDE.U32 R2, R13, c[0x0][0x3f0], R2 ;  /* 0x0000fc000d027a25 */ /* 0x000fe200078e0002 */
[----:B--2---:R-:W-:-:S04]  /*1e780*/  IADD3 R4, R9, R4, RZ ;  /* 0x0000000409047210 */ /* 0x004fc80007ffe0ff */
[----:B------:R-:W-:Y:S01]  /*1e790*/  MOV R0, R4 ;  /* 0x0000000400007202 */ /* 0x000fe20000000f00 */
[----:B------:R-:W-:-:S05]  /*1e7a0*/  @P0 IMAD.HI.U32 R8, R4, c[0x0][0x4ec], RZ ;  /* 0x00013b0004080a27 */ /* 0x000fca00078e00ff */
[----:B------:R-:W-:Y:S01]  /*1e7b0*/  @P0 SHF.R.U32.HI R0, RZ, c[0x0][0x4f0], R8 ;  /* 0x00013c00ff000a19 */ /* 0x000fe20000011608 */
[----:B------:R-:W-:Y:S01]  /*1e7c0*/  IMAD R8, R13, c[0x0][0x3f4], R5 ;  /* 0x0000fd000d087a24 */ /* 0x000fe200078e0205 */
[----:B------:R-:W-:Y:S02]  /*1e7d0*/  IADD3 R13, R145, R9, RZ ;  /* 0x00000009910d7210 */ /* 0x000fe40007ffe0ff */
[----:B------:R-:W-:Y:S02]  /*1e7e0*/  SHF.R.S32.HI R6, RZ, 0x1f, R0 ;  /* 0x0000001fff067819 */ /* 0x000fe40000011400 */
[----:B------:R-:W-:Y:S02]  /*1e7f0*/  IADD3 R5, -R0, RZ, RZ ;  /* 0x000000ff00057210 */ /* 0x000fe40007ffe1ff */
[----:B------:R-:W-:Y:S01]  /*1e800*/  IADD3 R3, R3, R8, RZ ;  /* 0x0000000803037210 */ /* 0x000fe20007ffe0ff */
[----:B------:R-:W-:Y:S02]  /*1e810*/  IMAD R6, R6, c[0x0][0x3e0], RZ ;  /* 0x0000f80006067a24 */ /* 0x000fe400078e02ff */
[----:B------:R-:W-:-:S02]  /*1e820*/  IMAD R4, R5, c[0x0][0x4e8], R4 ;  /* 0x00013a0005047a24 */ /* 0x000fc400078e0204 */
        /* <DEDUP_REMOVED lines=12> */
.L_x_2569:
[----:B------:R-:W-:Y:S05]  /*1e8f0*/  BRA.DIV ~URZ, `(.L_x_2479) ;  /* 0x000039627f007947 */ /* 0x000fea000b800000 */
[----:B------:R4:W1:Y:S02]  /*1e900*/  SHFL.IDX PT, R0, R16, RZ, 0x181f ;  /* 0x00181fff10007589 */ /* 0x00086400000e0000 */
.L_x_2570:
        /* <DEDUP_REMOVED lines=20> */
.L_x_2481:
[----:B------:R-:W-:Y:S05]  /*1ea50*/  BSYNC B0 ;  /* 0x0000000000007941 */ /* 0x000fea0003800000 */
.L_x_2480:
[----:B------:R-:W-:Y:S05]  /*1ea60*/  BRA.DIV ~URZ, `(.L_x_2482) ;  /* 0x000038627f007947 */ /* 0x000fea000b800000 */
[----:B--2---:R2:W3:Y:S04]  /*1ea70*/  SHFL.IDX PT, R4, R5, 0x1, 0x181f ;  /* 0x00381f0005047f89 */ /* 0x0044e800000e0000 */
[----:B-1----:R2:W1:Y:S02]  /*1ea80*/  SHFL.IDX PT, R0, R16, 0x1, 0x181f ;  /* 0x00381f0010007f89 */ /* 0x00246400000e0000 */
.L_x_2571:
        /* <DEDUP_REMOVED lines=20> */
.L_x_2484:
[----:B------:R-:W-:Y:S05]  /*1ebd0*/  BSYNC B0 ;  /* 0x0000000000007941 */ /* 0x000fea0003800000 */
.L_x_2483:
[----:B------:R-:W-:Y:S05]  /*1ebe0*/  BRA.DIV ~URZ, `(.L_x_2485) ;  /* 0x000037b27f007947 */ /* 0x000fea000b800000 */
[----:B---3--:R3:W2:Y:S02]  /*1ebf0*/  SHFL.IDX PT, R4, R5, 0x2, 0x181f ;  /* 0x00581f0005047f89 */ /* 0x0086a400000e0000 */
.L_x_2572:
[----:B------:R-:W-:Y:S05]  /*1ec00*/  BRA.DIV ~URZ, `(.L_x_2486) ;  /* 0x000038027f007947 */ /* 0x000fea000b800000 */
[----:B-1----:R1:W3:Y:S02]  /*1ec10*/  SHFL.IDX PT, R0, R16, 0x2, 0x181f ;  /* 0x00581f0010007f89 */ /* 0x0022e400000e0000 */
.L_x_2573:
        /* <DEDUP_REMOVED lines=8> */
[-C--:B---3--:R-:W-:Y:S02]  /*1eca0*/  @!P3 LEA R14, P4, R140, R0.reuse, 0x1 ;  /* 0x000000008c0eb211 */ /* 0x088fe400078808ff */
        /* <DEDUP_REMOVED lines=11> */
.L_x_2488:
[----:B------:R-:W-:Y:S05]  /*1ed60*/  BSYNC B0 ;  /* 0x0000000000007941 */ /* 0x000fea0003800000 */
.L_x_2487:
[----:B------:R-:W-:Y:S05]  /*1ed70*/  BRA.DIV ~URZ, `(.L_x_2489) ;  /* 0x000037027f007947 */ /* 0x000fea000b800000 */
[----:B--2---:R2:W1:Y:S04]  /*1ed80*/  SHFL.IDX PT, R4, R5, 0x3, 0x181f ;  /* 0x00781f0005047f89 */ /* 0x00446800000e0000 */
[----:B---3--:R2:W3:Y:S02]  /*1ed90*/  SHFL.IDX PT, R0, R16, 0x3, 0x181f ;  /* 0x00781f0010007f89 */ /* 0x0084e400000e0000 */
.L_x_2574:
[----:B------:R-:W-:-:S04]  /*1eda0*/  IADD3 R13, R13, 0x60, RZ ;  /* 0x000000600d0d7810 */ /* 0x000fc80007ffe0ff */
        /* <DEDUP_REMOVED lines=18> */
.L_x_2469:
[----:B------:R-:W-:Y:S05]  /*1eed0*/  BSYNC B1 ;  /* 0x0000000000017941 */ /* 0x000fea0003800000 */
.L_x_2453:
[----:B-1----:R1:W5:Y:S01]  /*1eee0*/  LDL R11, [R1+0xac] ;  /* 0x0000ac00010b7983 */ /* 0x0023620000100800 */
[----:B------:R-:W-:-:S13]  /*1eef0*/  ISETP.NE.AND P0, PT, RZ, UR8, PT ;  /* 0x00000008ff007c0c */ /* 0x000fda000bf05270 */
[----:B------:R-:W-:Y:S01]  /*1ef00*/  @P0 WARPSYNC 0xffffffff ;  /* 0xffffffff00000948 */ /* 0x000fe20003800000 */
[----:B------:R-:W-:Y:S06]  /*1ef10*/  @P0 BAR.SYNC.DEFER_BLOCKING 0x5, 0x100 ;  /* 0x0144000000000b1d */ /* 0x000fec0000010000 */
[----:B-----5:R-:W5:Y:S02]  /*1ef20*/  @P0 LDS.128 R8, [0x20080] ;  /* 0x02008000ff080984 */ /* 0x020f640000000c00 */
[----:B-----5:R-:W-:Y:S01]  /*1ef30*/  IMAD.MOV.U32 R2, RZ, RZ, R8 ;  /* 0x000000ffff027224 */ /* 0x020fe200078e0008 */
[----:B---34-:R-:W-:Y:S01]  /*1ef40*/  MOV R0, R9 ;  /* 0x0000000900007202 */ /* 0x018fe20000000f00 */
[----:B------:R1:W-:Y:S04]  /*1ef50*/  @P0 STL.64 [R1+0xa8], R10 ;  /* 0x0000a80a01000387 */ /* 0x0003e80000100a00 */
[----:B------:R1:W-:Y:S04]  /*1ef60*/  @P0 STL [R1+0x15c], R0 ;  /* 0x00015c0001000387 */ /* 0x0003e80000100800 */
[----:B------:R1:W-:Y:S04]  /*1ef70*/  @P0 STL [R1+0xd4], R2 ;  /* 0x0000d40201000387 */ /* 0x0003e80000100800 */
[----:B------:R-:W-:Y:S06]  /*1ef80*/  @P0 BAR.ARV 0x4, 0x100 ;  /* 0x0104000000000b1d */ /* 0x000fec0000002000 */
[----:B------:R-:W-:Y:S05]  /*1ef90*/  @P0 BRA `(.L_x_2490) ;  /* 0x0000106000000947 */ /* 0x000fea0003800000 */
[----:B-1----:R-:W1:Y:S01]  /*1efa0*/  S2R R0, SR_TID.X ;  /* 0x0000000000007919 */ /* 0x002e620000002100 */
[----:B------:R-:W-:Y:S01]  /*1efb0*/  IMAD.MOV.U32 R8, RZ, RZ, RZ ;  /* 0x000000ffff087224 */ /* 0x000fe200078e00ff */
[----:B-1----:R-:W-:-:S04]  /*1efc0*/  LOP3.LUT R14, R0, 0x1f, RZ, 0xc0, !PT ;  /* 0x0000001f000e7812 */ /* 0x002fc800078ec0ff */
[----:B------:R-:W-:Y:S01]  /*1efd0*/  ISETP.NE.AND P6, PT, R14, 0x1f, PT ;  /* 0x0000001f0e00780c */ /* 0x000fe20003fc5270 */
[----:B------:R-:W-:Y:S10]  /*1efe0*/  BRA.DIV ~URZ, `(.L_x_2491) ;  /* 0x000035627f007947 */ /* 0x000ff4000b800000 */
[----:B------:R1:W3:Y:S02]  /*1eff0*/  SHFL.IDX PT, R10, R147, RZ, 0x1f ;  /* 0x00001fff930a7589 */ /* 0x0002e400000e0000 */
.L_x_2575:
[----:B------:R-:W-:Y:S05]  /*1f000*/  BRA.DIV ~URZ, `(.L_x_2492) ;  /* 0x000035b27f007947 */ /* 0x000fea000b800000 */
[----:B------:R4:W1:Y:S02]  /*1f010*/  SHFL.IDX PT, R9, R147, 0x1, 0x1f ;  /* 0x00201f0093097f89 */ /* 0x00086400000e0000 */
.L_x_2576:
[----:B------:R-:W5:Y:S01]  /*1f020*/  LDL R0, [R1+0xac] ;  /* 0x0000ac0001007983 */ /* 0x000f620000100800 */
[----:B--2---:R-:W-:Y:S02]  /*1f030*/  IMAD.MOV.U32 R6, RZ, RZ, RZ ;  /* 0x000000ffff067224 */ /* 0x004fe400078e00ff */
[----:B-----5:R-:W-:-:S05]  /*1f040*/  IMAD.IADD R0, R0, 0x1, R14 ;  /* 0x0000000100007824 */ /* 0x020fca00078e020e */
[----:B------:R-:W-:-:S13]  /*1f050*/  ISETP.GE.OR P0, PT, R0, c[0x0][0x53c], !P6 ;  /* 0x00014f0000007a0c */ /* 0x000fda0007706670 */
[----:B------:R-:W-:Y:S01]  /*1f060*/  @!P0 MOV R2, 0x4 ;  /* 0x0000000400028802 */ /* 0x000fe20000000f00 */
[----:B------:R-:W-:-:S04]  /*1f070*/  @!P0 IMAD.MOV.U32 R4, RZ, RZ, 0x4 ;  /* 0x00000004ff048424 */ /* 0x000fc800078e00ff */
        /* <DEDUP_REMOVED lines=12> */
[----:B------:R2:W4:Y:S02]  /*1f140*/  SHFL.UP PT, R4, R0, 0x1, RZ ;  /* 0x0420000000047989 */ /* 0x00052400000e00ff */
.L_x_2577:
[----:B----4-:R-:W-:-:S04]  /*1f150*/  SEL R4, R4, RZ, P5 ;  /* 0x000000ff04047207 */ /* 0x010fc80002800000 */
[----:B--2---:R-:W-:Y:S01]  /*1f160*/  IADD3 R0, R0, R4, RZ ;  /* 0x0000000400007210 */ /* 0x004fe20007ffe0ff */
[----:B------:R-:W-:Y:S05]  /*1f170*/  BRA.DIV ~URZ, `(.L_x_2494) ;  /* 0x000034f27f007947 */ /* 0x000fea000b800000 */
        /* <DEDUP_REMOVED lines=12> */
[----:B------:R2:W4:Y:S02]  /*1f240*/  SHFL.IDX PT, R0, R4, 0x1f, 0x1f ;  /* 0x03e01f0004007f89 */ /* 0x00052400000e0000 */
.L_x_2578:
[----:B----4-:R-:W-:Y:S01]  /*1f250*/  IMAD R0, R0, c[0x0][0x538], RZ ;  /* 0x00014e0000007a24 */ /* 0x010fe200078e02ff */
[----:B------:R-:W-:Y:S04]  /*1f260*/  BSSY B1, `(.L_x_2495) ;  /* 0x00000cc000017945 */ /* 0x000fe80003800000 */
[----:B-1----:R-:W-:-:S04]  /*1f270*/  IADD3 R9, R0, R9, RZ ;  /* 0x0000000900097210 */ /* 0x002fc80007ffe0ff */
[----:B---3--:R-:W-:-:S13]  /*1f280*/  ISETP.GT.AND P0, PT, R9, R10, PT ;  /* 0x0000000a0900720c */ /* 0x008fda0003f04270 */
[----:B------:R-:W-:Y:S05]  /*1f290*/  @P0 BRA `(.L_x_2496) ;  /* 0x0000026000000947 */ /* 0x000fea0003800000 */
.L_x_2500:
[----:B------:R-:W3:Y:S02]  /*1f2a0*/  LDL.LU R0, [R1+0xac] ;  /* 0x0000ac0001007983 */ /* 0x000ee40000300800 */
[----:B---3--:R-:W-:-:S04]  /*1f2b0*/  IADD3 R0, R0, 0x1f, RZ ;  /* 0x0000001f00007810 */ /* 0x008fc80007ffe0ff */
[----:B------:R-:W-:-:S13]  /*1f2c0*/  ISETP.GE.AND P0, PT, R0, c[0x0][0x53c], PT ;  /* 0x00014f0000007a0c */ /* 0x000fda0003f06270 */
[----:B------:R-:W-:Y:S05]  /*1f2d0*/  @P0 BRA `(.L_x_2497) ;  /* 0x00000bf000000947 */ /* 0x000fea0003800000 */
[----:B------:R1:W-:Y:S01]  /*1f2e0*/  STL [R1+0xac], R0 ;  /* 0x0000ac0001007387 */ /* 0x0003e20000100800 */
[----:B------:R-:W-:Y:S02]  /*1f2f0*/  MOV R6, RZ ;  /* 0x000000ff00067202 */ /* 0x000fe40000000f00 */
[----:B------:R-:W-:Y:S02]  /*1f300*/  MOV R8, RZ ;  /* 0x000000ff00087202 */ /* 0x000fe40000000f00 */
[----:B-1----:R-:W-:-:S04]  /*1f310*/  IADD3 R0, R0, R14, RZ ;  /* 0x0000000e00007210 */ /* 0x002fc80007ffe0ff */
[----:B------:R-:W-:-:S13]  /*1f320*/  ISETP.GE.OR P0, PT, R0, c[0x0][0x53c], !P6 ;  /* 0x00014f0000007a0c */ /* 0x000fda0007706670 */
[----:B--2---:R-:W-:Y:S02]  /*1f330*/  @!P0 MOV R4, 0x4 ;  /* 0x0000000400048802 */ /* 0x004fe40000000f00 */
        /* <DEDUP_REMOVED lines=8> */
.L_x_2579:
        /* <DEDUP_REMOVED lines=16> */
.L_x_2580:
[----:B--2---:R-:W-:-:S05]  /*1f4c0*/  IMAD R0, R0, c[0x0][0x538], RZ ;  /* 0x00014e0000007a24 */ /* 0x004fca00078e02ff */
[----:B------:R-:W-:-:S04]  /*1f4d0*/  IADD3 R9, R0, R9, RZ ;  /* 0x0000000900097210 */ /* 0x000fc80007ffe0ff */
[----:B------:R-:W-:-:S13]  /*1f4e0*/  ISETP.GT.AND P0, PT, R9, R10, PT ;  /* 0x0000000a0900720c */ /* 0x000fda0003f04270 */
[----:B-1----:R-:W-:Y:S05]  /*1f4f0*/  @!P0 BRA `(.L_x_2500) ;  /* 0xfffffda000008947 */ /* 0x002fea000383ffff */
.L_x_2496:
[----:B------:R-:W-:-:S05]  /*1f500*/  IADD3 R9, -R0, R9, RZ ;  /* 0x0000000900097210 */ /* 0x000fca0007ffe1ff */
[----:B------:R-:W-:-:S05]  /*1f510*/  IMAD R0, R4, c[0x0][0x538], R9 ;  /* 0x00014e0004007a24 */ /* 0x000fca00078e0209 */
[----:B------:R-:W-:Y:S01]  /*1f520*/  ISETP.GT.AND P0, PT, R0, R10, PT ;  /* 0x0000000a0000720c */ /* 0x000fe20003f04270 */
[----:B------:R-:W-:-:S12]  /*1f530*/  BRA.DIV ~URZ, `(.L_x_2501) ;  /* 0x000034e27f007947 */ /* 0x000fd8000b800000 */
[----:B------:R-:W-:-:S03]  /*1f540*/  VOTE.ANY R5, PT, !P0 ;  /* 0x0000000000057806 */ /* 0x000fc600040e0100 */
.L_x_2581:
[----:B------:R-:W3:Y:S01]  /*1f550*/  LDL.LU R2, [R1+0xac] ;  /* 0x0000ac0001027983 */ /* 0x000ee20000300800 */
[----:B------:R-:W3:Y:S02]  /*1f560*/  POPC R0, R5 ;  /* 0x0000000500007309 */ /* 0x000ee40000000000 */
[----:B---3--:R-:W-:-:S05]  /*1f570*/  IADD3 R2, R0, R2, RZ ;  /* 0x0000000200027210 */ /* 0x008fca0007ffe0ff */
[----:B------:R1:W-:Y:S01]  /*1f580*/  STL [R1+0xac], R2 ;  /* 0x0000ac0201007387 */ /* 0x0003e20000100800 */
[----:B------:R-:W-:Y:S05]  /*1f590*/  BRA.DIV ~URZ, `(.L_x_2502) ;  /* 0x000034d27f007947 */ /* 0x000fea000b800000 */
[----:B------:R3:W4:Y:S04]  /*1f5a0*/  SHFL.IDX PT, R6, R6, R0, 0x1f ;  /* 0x00001f0006067589 */ /* 0x00072800000e0000 */
[----:B------:R3:W1:Y:S02]  /*1f5b0*/  SHFL.IDX PT, R8, R8, R0, 0x1f ;  /* 0x00001f0008087589 */ /* 0x00066400000e0000 */
.L_x_2582:
[----:B------:R-:W-:Y:S01]  /*1f5c0*/  ISETP.NE.AND P0, PT, R5, RZ, PT ;  /* 0x000000ff0500720c */ /* 0x000fe20003f05270 */
[----:B------:R-:W-:-:S12]  /*1f5d0*/  BSSY B0, `(.L_x_2503) ;  /* 0x0000005000007945 */ /* 0x000fd80003800000 */
[----:B------:R-:W-:Y:S05]  /*1f5e0*/  @!P0 BRA `(.L_x_2504) ;  /* 0x0000003000008947 */ /* 0x000fea0003800000 */
[----:B---3--:R-:W-:Y:S01]  /*1f5f0*/  IADD3 R0, R0, -0x1, RZ ;  /* 0xffffffff00007810 */ /* 0x008fe20007ffe0ff */
[----:B------:R-:W-:Y:S05]  /*1f600*/  BRA.DIV ~URZ, `(.L_x_2505) ;  /* 0x000035327f007947 */ /* 0x000fea000b800000 */
[----:B------:R3:W2:Y:S02]  /*1f610*/  SHFL.IDX PT, R11, R4, R0, 0x1f ;  /* 0x00001f00040b7589 */ /* 0x0006a400000e0000 */
.L_x_2504:
[----:B------:R-:W-:Y:S05]  /*1f620*/  BSYNC B0 ;  /* 0x0000000000007941 */ /* 0x000fea0003800000 */
.L_x_2503:
[----:B--23--:R-:W-:Y:S01]  /*1f630*/  IMAD R0, R11, c[0x0][0x538], R9 ;  /* 0x00014e000b007a24 */ /* 0x00cfe200078e0209 */
[----:B-1----:R-:W-:Y:S01]  /*1f640*/  ISETP.NE.AND P0, PT, R8, 0x1, PT ;  /* 0x000000010800780c */ /* 0x002fe20003f05270 */
[----:B------:R-:W-:Y:S03]  /*1f650*/  BSSY B0, `(.L_x_2506) ;  /* 0x0000083000007945 */ /* 0x000fe60003800000 */
[----:B------:R1:W-:Y:S01]  /*1f660*/  STL [R1+0xd4], R0 ;  /* 0x0000d40001007387 */ /* 0x0003e20000100800 */
[----:B------:R-:W-:-:S08]  /*1f670*/  IADD3 R9, -R0, R10, RZ ;  /* 0x0000000a00097210 */ /* 0x000fd00007ffe1ff */
[----:B------:R-:W-:Y:S05]  /*1f680*/  @!P0 BRA `(.L_x_2507) ;  /* 0x000003e000008947 */ /* 0x000fea0003800000 */
[----:B----4-:R-:W-:Y:S02]  /*1f690*/  IABS R4, R6 ;  /* 0x0000000600047213 */ /* 0x010fe40000000000 */
[----:B------:R-:W-:Y:S02]  /*1f6a0*/  IABS R5, R8 ;  /* 0x0000000800057213 */ /* 0x000fe40000000000 */
[----:B------:R-:W2:Y:S01]  /*1f6b0*/  I2F.RP R2, R4 ;  /* 0x0000000400027306 */ /* 0x000ea20000209400 */
[----:B------:R-:W-:-:S07]  /*1f6c0*/  IABS R11, R6 ;  /* 0x00000006000b7213 */ /* 0x000fce0000000000 */
[----:B------:R-:W-:Y:S08]  /*1f6d0*/  I2F.RP R13, R5 ;  /* 0x00000005000d7306 */ /* 0x000ff00000209400 */
[----:B--2---:R-:W2:Y:S02]  /*1f6e0*/  MUFU.RCP R2, R2 ;  /* 0x0000000200027308 */ /* 0x004ea40000001000 */
[----:B--2---:R-:W-:-:S06]  /*1f6f0*/  IADD3 R2, R2, 0xffffffe, RZ ;  /* 0x0ffffffe02027810 */ /* 0x004fcc0007ffe0ff */
[----:B------:R-:W2:Y:S02]  /*1f700*/  F2I.FTZ.U32.TRUNC.NTZ R3, R2 ;  /* 0x0000000200037305 */ /* 0x000ea4000021f000 */
[----:B-12---:R-:W-:Y:S02]  /*1f710*/  IMAD.MOV R0, RZ, RZ, -R3 ;  /* 0x000000ffff007224 */ /* 0x006fe400078e0a03 */
[----:B------:R-:W-:Y:S02]  /*1f720*/  IMAD.MOV.U32 R2, RZ, RZ, RZ ;  /* 0x000000ffff027224 */ /* 0x000fe400078e00ff */
[----:B------:R-:W-:Y:S01]  /*1f730*/  IMAD.MOV.U32 R10, RZ, RZ, R0 ;  /* 0x000000ffff0a7224 */ /* 0x000fe200078e0000 */
[----:B------:R-:W-:-:S03]  /*1f740*/  IABS R0, R9 ;  /* 0x0000000900007213 */ /* 0x000fc60000000000 */
[----:B------:R-:W-:-:S04]  /*1f750*/  IMAD R10, R10, R4, RZ ;  /* 0x000000040a0a7224 */ /* 0x000fc800078e02ff */
[----:B------:R-:W-:-:S04]  /*1f760*/  IMAD.HI.U32 R10, R3, R10, R2 ;  /* 0x0000000a030a7227 */ /* 0x000fc800078e0002 */
[----:B------:R-:W-:Y:S02]  /*1f770*/  IMAD.MOV.U32 R2, RZ, RZ, R0 ;  /* 0x000000ffff027224 */ /* 0x000fe400078e0000 */
[----:B------:R-:W-:-:S05]  /*1f780*/  IMAD.MOV R0, RZ, RZ, -R11 ;  /* 0x000000ffff007224 */ /* 0x000fca00078e0a0b */
[----:B------:R-:W-:Y:S01]  /*1f790*/  MOV R3, R0 ;  /* 0x0000000000037202 */ /* 0x000fe20000000f00 */
        /* <DEDUP_REMOVED lines=45> */
.L_x_2507:
[----:B-1----:R-:W2:Y:S01]  /*1fa70*/  LDL R0, [R1+0xac] ;  /* 0x0000ac0001007983 */ /* 0x002ea20000100800 */
[----:B------:R-:W-:-:S04]  /*1fa80*/  IMAD.MOV.U32 R4, RZ, RZ, 0x4 ;  /* 0x00000004ff047424 */ /* 0x000fc800078e00ff */
[----:B--2---:R-:W-:-:S06]  /*1fa90*/  IMAD.WIDE R4, R0, R4, c[0x0][0x590] ;  /* 0x0001640000047625 */ /* 0x004fcc00078e0204 */
[----:B------:R-:W2:Y:S01]  /*1faa0*/  LDG.E R4, [R4.64] ;  /* 0x0000000a04047981 */ /* 0x000ea2000c1e1900 */
[----:B------:R-:W-:Y:S01]  /*1fab0*/  IABS R8, R9 ;  /* 0x0000000900087213 */ /* 0x000fe20000000000 */
[----:B--2-4-:R-:W-:-:S05]  /*1fac0*/  IMAD R10, R4, R6, RZ ;  /* 0x00000006040a7224 */ /* 0x014fca00078e02ff */
[-C--:B------:R-:W-:Y:S02]  /*1fad0*/  IABS R5, R10.reuse ;  /* 0x0000000a00057213 */ /* 0x080fe40000000000 */
[----:B------:R-:W-:Y:S02]  /*1fae0*/  IABS R11, R10 ;  /* 0x0000000a000b7213 */ /* 0x000fe40000000000 */
[----:B------:R-:W1:Y:S08]  /*1faf0*/  I2F.RP R2, R5 ;  /* 0x0000000500027306 */ /* 0x000e700000209400 */
[----:B-1----:R-:W1:Y:S02]  /*1fb00*/  MUFU.RCP R2, R2 ;  /* 0x0000000200027308 */ /* 0x002e640000001000 */
[----:B-1----:R-:W-:-:S06]  /*1fb10*/  IADD3 R2, R2, 0xffffffe, RZ ;  /* 0x0ffffffe02027810 */ /* 0x002fcc0007ffe0ff */
[----:B------:R-:W1:Y:S02]  /*1fb20*/  F2I.FTZ.U32.TRUNC.NTZ R3, R2 ;  /* 0x0000000200037305 */ /* 0x000e64000021f000 */
[----:B-1----:R-:W-:Y:S02]  /*1fb30*/  IMAD.MOV R0, RZ, RZ, -R3 ;  /* 0x000000ffff007224 */ /* 0x002fe400078e0a03 */
[----:B------:R-:W-:Y:S02]  /*1fb40*/  IMAD.MOV.U32 R2, RZ, RZ, RZ ;  /* 0x000000ffff027224 */ /* 0x000fe400078e00ff */
[----:B------:R-:W-:-:S04]  /*1fb50*/  IMAD R0, R0, R5, RZ ;  /* 0x0000000500007224 */ /* 0x000fc800078e02ff */
        /* <DEDUP_REMOVED lines=12> */
[----:B------:R-:W-:-:S04]  /*1fc20*/  IMAD.MOV.U32 R2, RZ, RZ, R0 ;  /* 0x000000ffff027224 */ /* 0x000fc800078e0000 */
[----:B------:R-:W-:Y:S01]  /*1fc30*/  @!P1 IMAD.MOV R2, RZ, RZ, -R2 ;  /* 0x000000ffff029224 */ /* 0x000fe200078e0a02 */
[----:B------:R-:W-:-:S05]  /*1fc40*/  @!P0 LOP3.LUT R2, RZ, R10, RZ, 0x33, !PT ;  /* 0x0000000aff028212 */ /* 0x000fca00078e33ff */
[----:B------:R-:W-:Y:S02]  /*1fc50*/  IMAD R11, R4, R2, RZ ;  /* 0x00000002040b7224 */ /* 0x000fe400078e02ff */
[----:B------:R-:W-:-:S03]  /*1fc60*/  IMAD.MOV R2, RZ, RZ, -R2 ;  /* 0x000000ffff027224 */ /* 0x000fc600078e0a02 */
[----:B------:R-:W-:Y:S01]  /*1fc70*/  IADD3 R0, -R11, c[0x0][0x538], RZ ;  /* 0x00014e000b007a10 */ /* 0x000fe20007ffe1ff */
[----:B------:R-:W-:Y:S02]  /*1fc80*/  IMAD R9, R10, R2, R9 ;  /* 0x000000020a097224 */ /* 0x000fe400078e0209 */
[----:B------:R-:W-:Y:S01]  /*1fc90*/  IMAD.MOV.U32 R2, RZ, RZ, RZ ;  /* 0x000000ffff027224 */ /* 0x000fe200078e00ff */
[----:B------:R-:W-:-:S04]  /*1fca0*/  IMNMX R0, R4, R0, PT ;  /* 0x0000000004007217 */ /* 0x000fc80003800200 */
[-C--:B------:R-:W-:Y:S02]  /*1fcb0*/  IABS R4, R0.reuse ;  /* 0x0000000000047213 */ /* 0x080fe40000000000 */
[----:B------:R-:W-:Y:S02]  /*1fcc0*/  IABS R10, R0 ;  /* 0x00000000000a7213 */ /* 0x000fe40000000000 */
[----:B------:R-:W1:Y:S08]  /*1fcd0*/  I2F.RP R3, R4 ;  /* 0x0000000400037306 */ /* 0x000e700000209400 */
[----:B-1----:R-:W1:Y:S02]  /*1fce0*/  MUFU.RCP R3, R3 ;  /* 0x0000000300037308 */ /* 0x002e640000001000 */
[----:B-1----:R-:W-:-:S06]  /*1fcf0*/  IADD3 R3, R3, 0xffffffe, RZ ;  /* 0x0ffffffe03037810 */ /* 0x002fcc0007ffe0ff */
[----:B------:R-:W1:Y:S02]  /*1fd00*/  F2I.FTZ.U32.TRUNC.NTZ R3, R3 ;  /* 0x0000000300037305 */ /* 0x000e64000021f000 */
[----:B-1----:R-:W-:-:S05]  /*1fd10*/  IADD3 R5, RZ, -R3, RZ ;  /* 0x80000003ff057210 */ /* 0x002fca0007ffe0ff */
[----:B------:R-:W-:Y:S01]  /*1fd20*/  IMAD.MOV.U32 R8, RZ, RZ, R5 ;  /* 0x000000ffff087224 */ /* 0x000fe200078e0005 */
        /* <DEDUP_REMOVED lines=21> */
.L_x_2508:
[----:B------:R-:W-:Y:S05]  /*1fe80*/  BSYNC B0 ;  /* 0x0000000000007941 */ /* 0x000fea0003800000 */
.L_x_2506:
[----:B------:R-:W-:-:S04]  /*1fe90*/  LOP3.LUT R2, RZ, R2, RZ, 0x33, !PT ;  /* 0x00000002ff027212 */ /* 0x000fc800078e33ff */
[----:B-1----:R-:W-:-:S05]  /*1fea0*/  IADD3 R0, R2, R6, RZ ;  /* 0x0000000602007210 */ /* 0x002fca0007ffe0ff */
[----:B------:R1:W-:Y:S01]  /*1feb0*/  STL [R1+0x15c], R0 ;  /* 0x00015c0001007387 */ /* 0x0003e20000100800 */
[----:B------:R-:W-:Y:S05]  /*1fec0*/  BRA `(.L_x_2509) ;  /* 0x0000005000007947 */ /* 0x000fea0003800000 */
.L_x_2497:
[----:B------:R-:W-:Y:S01]  /*1fed0*/  MOV R0, c[0x0][0x53c] ;  /* 0x00014f0000007a02 */ /* 0x000fe20000000f00 */
[----:B------:R1:W-:Y:S04]  /*1fee0*/  STL [R1+0xd4], R10 ;  /* 0x0000d40a01007387 */ /* 0x0003e80000100800 */
[----:B------:R1:W-:Y:S04]  /*1fef0*/  STL [R1+0x15c], RZ ;  /* 0x00015cff01007387 */ /* 0x0003e80000100800 */
[----:B------:R1:W-:Y:S04]  /*1ff00*/  STL [R1+0xa8], RZ ;  /* 0x0000a8ff01007387 */ /* 0x0003e80000100800 */
[----:B------:R1:W-:Y:S02]  /*1ff10*/  STL [R1+0xac], R0 ;  /* 0x0000ac0001007387 */ /* 0x0003e40000100800 */
.L_x_2509:
[----:B------:R-:W-:Y:S05]  /*1ff20*/  BSYNC B1 ;  /* 0x0000000000017941 */ /* 0x000fea0003800000 */
.L_x_2495:
[----:B-1----:R-:W3:Y:S04]  /*1ff30*/  LDL R0, [R1+0xd4] ;  /* 0x0000d40001007983 */ /* 0x002ee80000100800 */
[----:B--2---:R-:W2:Y:S04]  /*1ff40*/  LDL R4, [R1+0x15c] ;  /* 0x00015c0001047983 */ /* 0x004ea80000100800 */
[----:B------:R-:W4:Y:S04]  /*1ff50*/  LDL R3, [R1+0xa8] ;  /* 0x0000a80001037983 */ /* 0x000f280000100800 */
[----:B------:R-:W5:Y:S01]  /*1ff60*/  LDL R2, [R1+0xac] ;  /* 0x0000ac0001027983 */ /* 0x000f620000100800 */
[----:B------:R-:W-:Y:S03]  /*1ff70*/  WARPSYNC 0xffffffff ;  /* 0xffffffff00007948 */ /* 0x000fe60003800000 */
[----:B------:R-:W-:Y:S01]  /*1ff80*/  BAR.SYNC.DEFER_BLOCKING 0x4, 0x100 ;  /* 0x0104000000007b1d */ /* 0x000fe20000010000 */
[----:B------:R-:W-:-:S02]  /*1ff90*/  ISETP.NE.AND P0, PT, R14, RZ, PT ;  /* 0x000000ff0e00720c */ /* 0x000fc40003f05270 */
[----:B---3--:R-:W-:Y:S01]  /*1ffa0*/  MOV R8, R0 ;  /* 0x0000000000087202 */ /* 0x008fe20000000f00 */
[----:B--2---:R-:W-:Y:S02]  /*1ffb0*/  IMAD.MOV.U32 R9, RZ, RZ, R4 ;  /* 0x000000ffff097224 */ /* 0x004fe400078e0004 */
[----:B----4-:R-:W-:Y:S01]  /*1ffc0*/  IMAD.MOV.U32 R10, RZ, RZ, R3 ;  /* 0x000000ffff0a7224 */ /* 0x010fe200078e0003 */
[----:B-----5:R-:W-:-:S07]  /*1ffd0*/  MOV R11, R2 ;  /* 0x00000002000b7202 */ /* 0x020fce0000000f00 */
[----:B------:R1:W-:Y:S04]  /*1ffe0*/  @!P0 STS.128 [0x20080], R8 ;  /* 0x02008008ff008388 */ /* 0x0003e80000000c00 */
[----:B------:R-:W-:Y:S06]  /*1fff0*/  BAR.ARV 0x5, 0x100 ;  /* 0x0144000000007b1d */ /* 0x000fec0000002000 */
.L_x_2490:
[----:B-1----:R-:W3:Y:S02]  /*20000*/  LDL R0, [R1+0xac] ;  /* 0x0000ac0001007983 */ /* 0x002ee40000100800 */
[----:B---3--:R-:W-:-:S13]  /*20010*/  ISETP.GE.AND P0, PT, R0, c[0x0][0x53c], PT ;  /* 0x00014f0000007a0c */ /* 0x008fda0003f06270 */
[----:B--2---:R-:W-:Y:S01]  /*20020*/  @P0 CALL.REL.NOINC `(.L_x_2510) ;  /* 0x0000001000000944 */ /* 0x004fe20003c00000 */
[----:B------:R-:W-:Y:S05]  /*20030*/  BRA `(.L_x_2511) ;  /* 0xfffe21d000007947 */ /* 0x000fea000383ffff */
.L_x_2510:
[----:B------:R-:W-:Y:S05]  /*20040*/  EXIT ;  /* 0x000000000000794d */ /* 0x000fea0003800000 */
.L_x_2266:
[----:B------:R-:W-:Y:S01]  /*20050*/  IMAD.MOV.U32 R0, RZ, RZ, R5 ;  /* 0x000000ffff007224 */ /* 0x000fe200078e0005 */
[----:B------:R-:W-:Y:S02]  /*20060*/  MOV R3, 0x1 ;  /* 0x0000000100037802 */ /* 0x000fe40000000f00 */
[----:B------:R-:W-:Y:S02]  /*20070*/  MOV R2, 0x20090 ;  /* 0x0002009000027802 */ /* 0x000fe40000000f00 */
[----:B------:R-:W-:Y:S05]  /*20080*/  CALL.REL.NOINC `($__internal_41_$__cuda_sm70_shflsync_up_p) ;  /* 0x0000d8c000007944 */ /* 0x000fea0003c00000 */
[----:B------:R-:W-:Y:S01]  /*20090*/  MOV R0, R4 ;  /* 0x0000000400007202 */ /* 0x000fe20000000f00 */
[----:B------:R-:W-:Y:S05]  /*200a0*/  BRA `(.L_x_2512) ;  /* 0xfffe043000007947 */ /* 0x000fea000383ffff */
.L_x_2267:
[----:B------:R-:W-:Y:S01]  /*200b0*/  IMAD.MOV.U32 R0, RZ, RZ, R5 ;  /* 0x000000ffff007224 */ /* 0x000fe200078e0005 */
[----:B------:R-:W-:Y:S02]  /*200c0*/  MOV R3, 0x2 ;  /* 0x0000000200037802 */ /* 0x000fe40000000f00 */
[----:B------:R-:W-:Y:S02]  /*200d0*/  MOV R2, 0x200f0 ;  /* 0x000200f000027802 */ /* 0x000fe40000000f00 */
[----:B------:R-:W-:Y:S05]  /*200e0*/  CALL.REL.NOINC `($__internal_41_$__cuda_sm70_shflsync_up_p) ;  /* 0x0000d86000007944 */ /* 0x000fea0003c00000 */
[----:B------:R-:W-:Y:S01]  /*200f0*/  SEL R4, R4, RZ, P4 ;  /* 0x000000ff04047207 */ /* 0x000fe20002000000 */
[----:B------:R-:W-:Y:S01]  /*20100*/  IMAD.MOV.U32 R3, RZ, RZ, 0x4 ;  /* 0x00000004ff037424 */ /* 0x000fe200078e00ff */
[----:B------:R-:W-:-:S03]  /*20110*/  MOV R2, 0x20140 ;  /* 0x0002014000027802 */ /* 0x000fc60000000f00 */
[----:B------:R-:W-:Y:S02]  /*20120*/  IMAD.IADD R0, R5, 0x1, R4 ;  /* 0x0000000105007824 */ /* 0x000fe400078e0204 */
        /* <DEDUP_REMOVED lines=13> */
[----:B------:R-:W-:Y:S02]  /*20200*/  MOV R236, 0x1f ;  /* 0x0000001f00ec7802 */ /* 0x000fe40000000f00 */
[----:B------:R-:W-:Y:S01]  /*20210*/  MOV R3, 0x20250 ;  /* 0x0002025000037802 */ /* 0x000fe20000000f00 */
[----:B------:R-:W-:-:S04]  /*20220*/  IMAD.IADD R4, R0, 0x1, R4 ;  /* 0x0000000100047824 */ /* 0x000fc800078e0204 */
[----:B------:R-:W-:Y:S02]  /*20230*/  IMAD.MOV.U32 R235, RZ, RZ, R4 ;  /* 0x000000ffffeb7224 */ /* 0x000fe400078e0004 */
[----:B------:R-:W-:Y:S05]  /*20240*/  CALL.REL.NOINC `($__internal_40_$__cuda_sm70_shflsync_idx_p) ;  /* 0x0000d6a000007944 */ /* 0x000fea0003c00000 */
[----:B------:R-:W-:Y:S01]  /*20250*/  MOV R0, R237 ;  /* 0x000000ed00007202 */ /* 0x000fe20000000f00 */
[----:B------:R-:W-:Y:S05]  /*20260*/  BRA `(.L_x_2513) ;  /* 0xfffe037000007947 */ /* 0x000fea000383ffff */
.L_x_2269:
[----:B------:R-:W-:Y:S02]  /*20270*/  SEL R0, RZ, 0x1, P0 ;  /* 0x00000001ff007807 */ /* 0x000fe40000000000 */
[----:B------:R-:W-:Y:S02]  /*20280*/  MOV R2, 0x202a0 ;  /* 0x000202a000027802 */ /* 0x000fe40000000f00 */
[----:B------:R-:W-:Y:S05]  /*20290*/  CALL.REL.NOINC `($__internal_42_$__cuda_sm70_votesync_ballot) ;  /* 0x0000d71000007944 */ /* 0x000fea0003c00000 */
[----:B------:R-:W-:Y:S01]  /*202a0*/  MOV R7, R0 ;  /* 0x0000000000077202 */ /* 0x000fe20000000f00 */
[----:B------:R-:W-:Y:S05]  /*202b0*/  BRA `(.L_x_2514) ;  /* 0xfffe03b000007947 */ /* 0x000fea000383ffff */
.L_x_2270:
[----:B------:R-:W-:Y:S01]  /*202c0*/  IMAD.MOV.U32 R235, RZ, RZ, R9 ;  /* 0x000000ffffeb7224 */ /* 0x000fe200078e0009 */
[----:B-1----:R-:W-:Y:S01]  /*202d0*/  MOV R2, R0 ;  /* 0x0000000000027202 */ /* 0x002fe20000000f00 */
[----:B------:R-:W-:Y:S01]  /*202e0*/  IMAD.MOV.U32 R236, RZ, RZ, 0x1f ;  /* 0x0000001fffec7424 */ /* 0x000fe200078e00ff */
[----:B------:R-:W-:Y:S02]  /*202f0*/  MOV R3, 0x20310 ;  /* 0x0002031000037802 */ /* 0x000fe40000000f00 */
[----:B------:R-:W-:Y:S05]  /*20300*/  CALL.REL.NOINC `($__internal_40_$__cuda_sm70_shflsync_idx_p) ;  /* 0x0000d5e000007944 */ /* 0x000fea0003c00000 */
[----:B------:R-:W-:Y:S01]  /*20310*/  IMAD.MOV.U32 R12, RZ, RZ, R237 ;  /* 0x000000ffff0c7224 */ /* 0x000fe200078e00ed */
[----:B------:R-:W-:Y:S01]  /*20320*/  MOV R235, R8 ;  /* 0x0000000800eb7202 */ /* 0x000fe20000000f00 */
[----:B------:R-:W-:Y:S01]  /*20330*/  IMAD.MOV.U32 R5, RZ, RZ, RZ ;  /* 0x000000ffff057224 */ /* 0x000fe200078e00ff */
[----:B------:R-:W-:Y:S01]  /*20340*/  MOV R2, R0 ;  /* 0x0000000000027202 */ /* 0x000fe20000000f00 */
[----:B------:R-:W-:Y:S01]  /*20350*/  IMAD.MOV.U32 R236, RZ, RZ, 0x1f ;  /* 0x0000001fffec7424 */ /* 0x000fe200078e00ff */
[----:B------:R-:W-:-:S02]  /*20360*/  MOV R3, 0x20380 ;  /* 0x0002038000037802 */ /* 0x000fc40000000f00 */
[----:B------:R-:W-:Y:S05]  /*20370*/  CALL.REL.NOINC `($__internal_40_$__cuda_sm70_shflsync_idx_p) ;  /* 0x0000d57000007944 */ /* 0x000fea0003c00000 */
[----:B------:R-:W-:Y:S01]  /*20380*/  MOV R9, R237 ;  /* 0x000000ed00097202 */ /* 0x000fe20000000f00 */
[----:B------:R-:W-:Y:S05]  /*20390*/  BRA `(.L_x_2515) ;  /* 0xfffe034000007947 */ /* 0x000fea000383ffff */
.L_x_2273:
[----:B------:R-:W-:Y:S01]  /*203a0*/  IMAD.MOV.U32 R235, RZ, RZ, R4 ;  /* 0x000000ffffeb7224 */ /* 0x000fe200078e0004 */
[----:B-1----:R-:W-:Y:S01]  /*203b0*/  MOV R2, R0 ;  /* 0x0000000000027202 */ /* 0x002fe20000000f00 */
[----:B------:R-:W-:Y:S01]  /*203c0*/  IMAD.MOV.U32 R236, RZ, RZ, 0x1f ;  /* 0x0000001fffec7424 */ /* 0x000fe200078e00ff */
[----:B------:R-:W-:-:S02]  /*203d0*/  MOV R3, 0x203f0 ;  /* 0x000203f000037802 */ /* 0x000fc40000000f00 */
[----:B---34-:R-:W-:Y:S05]  /*203e0*/  CALL.REL.NOINC `($__internal_40_$__cuda_sm70_shflsync_idx_p) ;  /* 0x0000d50000007944 */ /* 0x018fea0003c00000 */
[----:B------:R-:W-:Y:S01]  /*203f0*/  MOV R5, R237 ;  /* 0x000000ed00057202 */ /* 0x000fe20000000f00 */
[----:B------:R-:W-:Y:S05]  /*20400*/  BRA `(.L_x_2272) ;  /* 0xfffe033000007947 */ /* 0x000fea000383ffff */
.L_x_2344:
[----:B-1----:R-:W-:Y:S01]  /*20410*/  IMAD.MOV.U32 R235, RZ, RZ, R13 ;  /* 0x000000ffffeb7224 */ /* 0x002fe200078e000d */
[----:B------:R-:W-:Y:S01]  /*20420*/  MOV R2, RZ ;  /* 0x000000ff00027202 */ /* 0x000fe20000000f00 */
[----:B------:R-:W-:Y:S01]  /*20430*/  IMAD.MOV.U32 R236, RZ, RZ, 0x181f ;  /* 0x0000181fffec7424 */ /* 0x000fe200078e00ff */
[----:B------:R-:W-:-:S02]  /*20440*/  MOV R3, 0x20460 ;  /* 0x0002046000037802 */ /* 0x000fc40000000f00 */
[----:B-----5:R-:W-:Y:S05]  /*20450*/  CALL.REL.NOINC `($__internal_40_$__cuda_sm70_shflsync_idx_p) ;  /* 0x0000d49000007944 */ /* 0x020fea0003c00000 */
[----:B------:R-:W-:Y:S01]  /*20460*/  MOV R4, R237 ;  /* 0x000000ed00047202 */ /* 0x000fe20000000f00 */
[----:B------:R-:W-:Y:S05]  /*20470*/  BRA `(.L_x_2516) ;  /* 0xfffea40000007947 */ /* 0x000fea000383ffff */
.L_x_2345:
[----:B------:R-:W-:Y:S01]  /*20480*/  IMAD.MOV.U32 R235, RZ, RZ, R17 ;  /* 0x000000ffffeb7224 */ /* 0x000fe200078e0011 */
[----:B------:R-:W-:Y:S01]  /*20490*/  MOV R2, RZ ;  /* 0x000000ff00027202 */ /* 0x000fe20000000f00 */
[----:B------:R-:W-:Y:S01]  /*204a0*/  IMAD.MOV.U32 R236, RZ, RZ, 0x181f ;  /* 0x0000181fffec7424 */ /* 0x000fe200078e00ff */
[----:B------:R-:W-:-:S02]  /*204b0*/  MOV R3, 0x204d0 ;  /* 0x000204d000037802 */ /* 0x000fc40000000f00 */
[----:B-12--5:R-:W-:Y:S05]  /*204c0*/  CALL.REL.NOINC `($__internal_40_$__cuda_sm70_shflsync_idx_p) ;  /* 0x0000d42000007944 */ /* 0x026fea0003c00000 */
[----:B------:R-:W-:Y:S01]  /*204d0*/  MOV R0, R237 ;  /* 0x000000ed00007202 */ /* 0x000fe20000000f00 */
[----:B------:R-:W-:Y:S05]  /*204e0*/  BRA `(.L_x_2517) ;  /* 0xfffea3b000007947 */ /* 0x000fea000383ffff */
.L_x_2348:
[----:B------:R-:W-:Y:S01]  /*204f0*/  IMAD.MOV.U32 R235, RZ, RZ, R13 ;  /* 0x000000ffffeb7224 */ /* 0x000fe200078e000d */
[----:B--2---:R-:W-:Y:S01]  /*20500*/  MOV R2, 0x1 ;  /* 0x0000000100027802 */ /* 0x004fe20000000f00 */
[----:B------:R-:W-:Y:S01]  /*20510*/  IMAD.MOV.U32 R236, RZ, RZ, 0x181f ;  /* 0x0000181fffec7424 */ /* 0x000fe200078e00ff */
[----:B------:R-:W-:-:S02]  /*20520*/  MOV R3, 0x20540 ;  /* 0x0002054000037802 */ /* 0x000fc40000000f00 */
[----:B-1-345:R-:W-:Y:S05]  /*20530*/  CALL.REL.NOINC `($__internal_40_$__cuda_sm70_shflsync_idx_p) ;  /* 0x0000d3b000007944 */ /* 0x03afea0003c00000 */
[----:B------:R-:W-:Y:S01]  /*20540*/  IMAD.MOV.U32 R4, RZ, RZ, R237 ;  /* 0x000000ffff047224 */ /* 0x000fe200078e00ed */
[----:B------:R-:W-:Y:S01]  /*20550*/  MOV R2, 0x1 ;  /* 0x0000000100027802 */ /* 0x000fe20000000f00 */
[----:B------:R-:W-:Y:S01]  /*20560*/  IMAD.MOV.U32 R235, RZ, RZ, R17 ;  /* 0x000000ffffeb7224 */ /* 0x000fe200078e0011 */
[----:B------:R-:W-:-:S02]  /*20570*/  MOV R236, 0x181f ;  /* 0x0000181f00ec7802 */ /* 0x000fc40000000f00 */
[----:B------:R-:W-:Y:S02]  /*20580*/  MOV R3, 0x205a0 ;  /* 0x000205a000037802 */ /* 0x000fe40000000f00 */
[----:B------:R-:W-:Y:S05]  /*20590*/  CALL.REL.NOINC `($__internal_40_$__cuda_sm70_shflsync_idx_p) ;  /* 0x0000d35000007944 */ /* 0x000fea0003c00000 */
[----:B------:R-:W-:Y:S01]  /*205a0*/  MOV R0, R237 ;  /* 0x000000ed00007202 */ /* 0x000fe20000000f00 */
[----:B------:R-:W-:Y:S05]  /*205b0*/  BRA `(.L_x_2518) ;  /* 0xfffea46000007947 */ /* 0x000fea000383ffff */
.L_x_2351:
[----:B------:R-:W-:Y:S01]  /*205c0*/  IMAD.MOV.U32 R235, RZ, RZ, R13 ;  /* 0x000000ffffeb7224 */ /* 0x000fe200078e000d */
[----:B-1----:R-:W-:Y:S01]  /*205d0*/  MOV R2, 0x2 ;  /* 0x0000000200027802 */ /* 0x002fe20000000f00 */
[----:B------:R-:W-:Y:S01]  /*205e0*/  IMAD.MOV.U32 R236, RZ, RZ, 0x181f ;  /* 0x0000181fffec7424 */ /* 0x000fe200078e00ff */
[----:B------:R-:W-:Y:S02]  /*205f0*/  MOV R3, 0x20610 ;  /* 0x0002061000037802 */ /* 0x000fe40000000f00 */
[----:B--2345:R-:W-:Y:S05]  /*20600*/  CALL.REL.NOINC `($__internal_40_$__cuda_sm70_shflsync_idx_p) ;  /* 0x0000d2e000007944 */ /* 0x03cfea0003c00000 */
[----:B------:R-:W-:Y:S01]  /*20610*/  MOV R4, R237 ;  /* 0x000000ed00047202 */ /* 0x000fe20000000f00 */
[----:B------:R-:W-:Y:S05]  /*20620*/  BRA `(.L_x_2519) ;  /* 0xfffea56000007947 */ /* 0x000fea000383ffff */
.L_x_2352:
[----:B------:R-:W-:Y:S01]  /*20630*/  IMAD.MOV.U32 R235, RZ, RZ, R17 ;  /* 0x000000ffffeb7224 */ /* 0x000fe200078e0011 */
[----:B------:R-:W-:Y:S01]  /*20640*/  MOV R2, 0x2 ;  /* 0x0000000200027802 */ /* 0x000fe20000000f00 */
[----:B------:R-:W-:Y:S01]  /*20650*/  IMAD.MOV.U32 R236, RZ, RZ, 0x181f ;  /* 0x0000181fffec7424 */ /* 0x000fe200078e00ff */
[----:B------:R-:W-:Y:S02]  /*20660*/  MOV R3, 0x20680 ;  /* 0x0002068000037802 */ /* 0x000fe40000000f00 */
[----:B-12345:R-:W-:Y:S05]  /*20670*/  CALL.REL.NOINC `($__internal_40_$__cuda_sm70_shflsync_idx_p) ;  /* 0x0000d27000007944 */ /* 0x03efea0003c00000 */
[----:B------:R-:W-:Y:S01]  /*20680*/  MOV R0, R237 ;  /* 0x000000ed00007202 */ /* 0x000fe20000000f00 */
[----:B------:R-:W-:Y:S05]  /*20690*/  BRA `(.L_x_2520) ;  /* 0xfffea51000007947 */ /* 0x000fea000383ffff */
.L_x_2355:
[----:B------:R-:W-:Y:S01]  /*206a0*/  IMAD.MOV.U32 R235, RZ, RZ, R13 ;  /* 0x000000ffffeb7224 */ /* 0x000fe200078e000d */
[----:B-1----:R-:W-:Y:S01]  /*206b0*/  MOV R2, 0x3 ;  /* 0x0000000300027802 */ /* 0x002fe20000000f00 */
[----:B------:R-:W-:Y:S01]  /*206c0*/  IMAD.MOV.U32 R236, RZ, RZ, 0x181f ;  /* 0x0000181fffec7424 */ /* 0x000fe200078e00ff */
[----:B------:R-:W-:-:S02]  /*206d0*/  MOV R3, 0x206f0 ;  /* 0x000206f000037802 */ /* 0x000fc40000000f00 */
[----:B--2345:R-:W-:Y:S05]  /*206e0*/  CALL.REL.NOINC `($__internal_40_$__cuda_sm70_shflsync_idx_p) ;  /* 0x0000d20000007944 */ /* 0x03cfea0003c00000 */
        /* <DEDUP_REMOVED lines=8> */
.L_x_2357:
[----:B------:R-:W-:Y:S01]  /*20770*/  IMAD.MOV.U32 R235, RZ, RZ, R4 ;  /* 0x000000ffffeb7224 */ /* 0x000fe200078e0004 */
[----:B------:R-:W-:Y:S01]  /*20780*/  MOV R2, RZ ;  /* 0x000000ff00027202 */ /* 0x000fe20000000f00 */
[----:B------:R-:W-:Y:S01]  /*20790*/  IMAD.MOV.U32 R236, RZ, RZ, 0x181f ;  /* 0x0000181fffec7424 */ /* 0x000fe200078e00ff */
[----:B------:R-:W-:Y:S02]  /*207a0*/  MOV R3, 0x207c0 ;  /* 0x000207c000037802 */ /* 0x000fe40000000f00 */
[----:B-1234-:R-:W-:Y:S05]  /*207b0*/  CALL.REL.NOINC `($__internal_40_$__cuda_sm70_shflsync_idx_p) ;  /* 0x0000d13000007944 */ /* 0x01efea0003c00000 */
[----:B------:R-:W-:Y:S01]  /*207c0*/  MOV R3, R237 ;  /* 0x000000ed00037202 */ /* 0x000fe20000000f00 */
[----:B------:R-:W-:Y:S05]  /*207d0*/  BRA `(.L_x_2522) ;  /* 0xfffeb1a000007947 */ /* 0x000fea000383ffff */
.L_x_2360:
[----:B------:R-:W-:Y:S01]  /*207e0*/  IMAD.MOV.U32 R235, RZ, RZ, R4 ;  /* 0x000000ffffeb7224 */ /* 0x000fe200078e0004 */
[----:B------:R-:W-:Y:S01]  /*207f0*/  MOV R2, 0x1 ;  /* 0x0000000100027802 */ /* 0x000fe20000000f00 */
[----:B------:R-:W-:Y:S01]  /*20800*/  IMAD.MOV.U32 R236, RZ, RZ, 0x181f ;  /* 0x0000181fffec7424 */ /* 0x000fe200078e00ff */
[----:B------:R-:W-:Y:S02]  /*20810*/  MOV R3, 0x20830 ;  /* 0x0002083000037802 */ /* 0x000fe40000000f00 */
[----:B-1-3--:R-:W-:Y:S05]  /*20820*/  CALL.REL.NOINC `($__internal_40_$__cuda_sm70_shflsync_idx_p) ;  /* 0x0000d0c000007944 */ /* 0x00afea0003c00000 */
        /* <DEDUP_REMOVED lines=8> */
.L_x_2363:
[----:B------:R-:W-:Y:S01]  /*208b0*/  IMAD.MOV.U32 R235, RZ, RZ, R6 ;  /* 0x000000ffffeb7224 */ /* 0x000fe200078e0006 */
[----:B------:R-:W-:Y:S01]  /*208c0*/  MOV R2, RZ ;  /* 0x000000ff00027202 */ /* 0x000fe20000000f00 */
[----:B------:R-:W-:Y:S01]  /*208d0*/  IMAD.MOV.U32 R236, RZ, RZ, 0x181f ;  /* 0x0000181fffec7424 */ /* 0x000fe200078e00ff */
[----:B------:R-:W-:Y:S02]  /*208e0*/  MOV R3, 0x20900 ;  /* 0x0002090000037802 */ /* 0x000fe40000000f00 */
[----:B-1----:R-:W-:Y:S05]  /*208f0*/  CALL.REL.NOINC `($__internal_40_$__cuda_sm70_shflsync_idx_p) ;  /* 0x0000cff000007944 */ /* 0x002fea0003c00000 */
[----:B------:R-:W-:Y:S01]  /*20900*/  MOV R4, R237 ;  /* 0x000000ed00047202 */ /* 0x000fe20000000f00 */
[----:B------:R-:W-:Y:S05]  /*20910*/  BRA `(.L_x_2524) ;  /* 0xfffec3f000007947 */ /* 0x000fea000383ffff */
.L_x_2364:
[----:B------:R-:W-:Y:S01]  /*20920*/  IMAD.MOV.U32 R235, RZ, RZ, R13 ;  /* 0x000000ffffeb7224 */ /* 0x000fe200078e000d */
[----:B------:R-:W-:Y:S01]  /*20930*/  MOV R2, RZ ;  /* 0x000000ff00027202 */ /* 0x000fe20000000f00 */
[----:B------:R-:W-:Y:S01]  /*20940*/  IMAD.MOV.U32 R236, RZ, RZ, 0x181f ;  /* 0x0000181fffec7424 */ /* 0x000fe200078e00ff */
[----:B------:R-:W-:Y:S02]  /*20950*/  MOV R3, 0x20970 ;  /* 0x0002097000037802 */ /* 0x000fe40000000f00 */
[----:B-123--:R-:W-:Y:S05]  /*20960*/  CALL.REL.NOINC `($__internal_40_$__cuda_sm70_shflsync_idx_p) ;  /* 0x0000cf8000007944 */ /* 0x00efea0003c00000 */
[----:B------:R-:W-:Y:S01]  /*20970*/  MOV R0, R237 ;  /* 0x000000ed00007202 */ /* 0x000fe20000000f00 */
[----:B------:R-:W-:Y:S05]  /*20980*/  BRA `(.L_x_2525) ;  /* 0xfffec3a000007947 */ /* 0x000fea000383ffff */
.L_x_2367:
[----:B------:R-:W-:Y:S01]  /*20990*/  IMAD.MOV.U32 R235, RZ, RZ, R6 ;  /* 0x000000ffffeb7224 */ /* 0x000fe200078e0006 */
[----:B--2---:R-:W-:Y:S01]  /*209a0*/  MOV R2, 0x1 ;  /* 0x0000000100027802 */ /* 0x004fe20000000f00 */
[----:B------:R-:W-:Y:S01]  /*209b0*/  IMAD.MOV.U32 R236, RZ, RZ, 0x181f ;  /* 0x0000181fffec7424 */ /* 0x000fe200078e00ff */
[----:B------:R-:W-:-:S02]  /*209c0*/  MOV R3, 0x209e0 ;  /* 0x000209e000037802 */ /* 0x000fc40000000f00 */
[----:B-1-34-:R-:W-:Y:S05]  /*209d0*/  CALL.REL.NOINC `($__internal_40_$__cuda_sm70_shflsync_idx_p) ;  /* 0x0000cf1000007944 */ /* 0x01afea0003c00000 */
        /* <DEDUP_REMOVED lines=8> */
.L_x_2368:
[----:B------:R-:W-:Y:S01]  /*20a60*/  IMAD.MOV.U32 R235, RZ, RZ, R4 ;  /* 0x000000ffffeb7224 */ /* 0x000fe200078e0004 */
[----:B------:R-:W-:Y:S01]  /*20a70*/  MOV R2, RZ ;  /* 0x000000ff00027202 */ /* 0x000fe20000000f00 */
[----:B------:R-:W-:Y:S01]  /*20a80*/  IMAD.MOV.U32 R236, RZ, RZ, 0x1c1f ;  /* 0x00001c1fffec7424 */ /* 0x000fe200078e00ff */
[----:B------:R-:W-:Y:S02]  /*20a90*/  MOV R3, 0x20ab0 ;  /* 0x00020ab000037802 */ /* 0x000fe40000000f00 */
[----:B-1----:R-:W-:Y:S05]  /*20aa0*/  CALL.REL.NOINC `($__internal_40_$__cuda_sm70_shflsync_idx_p) ;  /* 0x0000ce4000007944 */ /* 0x002fea0003c00000 */
[----:B------:R-:W-:Y:S01]  /*20ab0*/  MOV R3, R237 ;  /* 0x000000ed00037202 */ /* 0x000fe20000000f00 */
[----:B------:R-:W-:Y:S05]  /*20ac0*/  BRA `(.L_x_2527) ;  /* 0xfffec89000007947 */ /* 0x000fea000383ffff */
.L_x_2373:
[----:B------:R-:W-:Y:S01]  /*20ad0*/  IMAD.MOV.U32 R235, RZ, RZ, R4 ;  /* 0x000000ffffeb7224 */ /* 0x000fe200078e0004 */
[----:B------:R-:W-:Y:S01]  /*20ae0*/  MOV R2, 0x1 ;  /* 0x0000000100027802 */ /* 0x000fe20000000f00 */
[----:B------:R-:W-:Y:S01]  /*20af0*/  IMAD.MOV.U32 R236, RZ, RZ, 0x1c1f ;  /* 0x00001c1fffec7424 */ /* 0x000fe200078e00ff */
[----:B------:R-:W-:Y:S02]  /*20b00*/  MOV R3, 0x20b20 ;  /* 0x00020b2000037802 */ /* 0x000fe40000000f00 */
[----:B--2---:R-:W-:Y:S05]  /*20b10*/  CALL.REL.NOINC `($__internal_40_$__cuda_sm70_shflsync_idx_p) ;  /* 0x0000cdd000007944 */ /* 0x004fea0003c00000 */
[----:B------:R-:W-:Y:S01]  /*20b20*/  MOV R3, R237 ;  /* 0x000000ed00037202 */ /* 0x000fe20000000f00 */
[----:B------:R-:W-:Y:S05]  /*20b30*/  BRA `(.L_x_2528) ;  /* 0xfffecda000007947 */ /* 0x000fea000383ffff */
.L_x_2378:
[----:B------:R-:W-:Y:S01]  /*20b40*/  IMAD.MOV.U32 R0, RZ, RZ, R13 ;  /* 0x000000ffff007224 */ /* 0x000fe200078e000d */
[----:B------:R-:W-:-:S02]  /*20b50*/  MOV R3, 0x2 ;  /* 0x0000000200037802 */ /* 0x000fc40000000f00 */
[----:B------:R-:W-:Y:S02]  /*20b60*/  MOV R2, 0x20b80 ;  /* 0x00020b8000027802 */ /* 0x000fe40000000f00 */
[----:B------:R-:W-:Y:S05]  /*20b70*/  CALL.REL.NOINC `($__internal_39_$__cuda_sm70_shflsync_bfly_p) ;  /* 0x0000cd1000007944 */ /* 0x000fea0003c00000 */
[----:B------:R-:W-:Y:S05]  /*20b80*/  BRA `(.L_x_2529) ;  /* 0xfffed30000007947 */ /* 0x000fea000383ffff */
.L_x_2379:
[----:B------:R-:W-:Y:S01]  /*20b90*/  IMAD.MOV.U32 R0, RZ, RZ, R13 ;  /* 0x000000ffff007224 */ /* 0x000fe200078e000d */
[----:B------:R-:W-:Y:S02]  /*20ba0*/  MOV R3, 0x1 ;  /* 0x0000000100037802 */ /* 0x000fe40000000f00 */
[----:B------:R-:W-:Y:S02]  /*20bb0*/  MOV R2, 0x20bd0 ;  /* 0x00020bd000027802 */ /* 0x000fe40000000f00 */
[----:B------:R-:W-:Y:S05]  /*20bc0*/  CALL.REL.NOINC `($__internal_39_$__cuda_sm70_shflsync_bfly_p) ;  /* 0x0000ccc000007944 */ /* 0x000fea0003c00000 */
[----:B------:R-:W-:Y:S01]  /*20bd0*/  FMNMX.FTZ R13, R13, R184, !PT ;  /* 0x000000b80d0d7209 */ /* 0x000fe20007810000 */
[----:B------:R-:W-:Y:S01]  /*20be0*/  IMAD.MOV.U32 R0, RZ, RZ, R6 ;  /* 0x000000ffff007224 */ /* 0x000fe200078e0006 */
[----:B------:R-:W-:Y:S01]  /*20bf0*/  MOV R2, 0x20c20 ;  /* 0x00020c2000027802 */ /* 0x000fe20000000f00 */
[----:B------:R-:W-:Y:S02]  /*20c00*/  IMAD.MOV.U32 R3, RZ, RZ, 0x2 ;  /* 0x00000002ff037424 */ /* 0x000fe400078e00ff */
[----:B------:R-:W-:Y:S05]  /*20c10*/  CALL.REL.NOINC `($__internal_39_$__cuda_sm70_shflsync_bfly_p) ;  /* 0x0000cc7000007944 */ /* 0x000fea0003c00000 */
[----:B------:R-:W-:Y:S01]  /*20c20*/  FMNMX.FTZ R6, R6, R184, !PT ;  /* 0x000000b806067209 */ /* 0x000fe20007810000 */
[----:B------:R-:W-:Y:S01]  /*20c30*/  IMAD.MOV.U32 R3, RZ, RZ, 0x1 ;  /* 0x00000001ff037424 */ /* 0x000fe200078e00ff */
[----:B------:R-:W-:-:S03]  /*20c40*/  MOV R2, 0x20c70 ;  /* 0x00020c7000027802 */ /* 0x000fc60000000f00 */
[----:B------:R-:W-:Y:S02]  /*20c50*/  IMAD.MOV.U32 R0, RZ, RZ, R6 ;  /* 0x000000ffff007224 */ /* 0x000fe400078e0006 */
[----:B------:R-:W-:Y:S05]  /*20c60*/  CALL.REL.NOINC `($__internal_39_$__cuda_sm70_shflsync_bfly_p) ;  /* 0x0000cc2000007944 */ /* 0x000fea0003c00000 */
[----:B------:R-:W-:Y:S05]  /*20c70*/  BRA `(.L_x_2530) ;  /* 0xfffed28000007947 */ /* 0x000fea000383ffff */
.L_x_2387:
[----:B------:R-:W-:Y:S01]  /*20c80*/  MOV R2, RZ ;  /* 0x000000ff00027202 */ /* 0x000fe20000000f00 */
[----:B------:R-:W-:Y:S01]  /*20c90*/  IMAD.MOV.U32 R235, RZ, RZ, R8 ;  /* 0x000000ffffeb7224 */ /* 0x000fe200078e0008 */
[----:B------:R-:W-:Y:S01]  /*20ca0*/  MOV R3, 0x20cd0 ;  /* 0x00020cd000037802 */ /* 0x000fe20000000f00 */
[----:B------:R-:W-:Y:S02]  /*20cb0*/  IMAD.MOV.U32 R236, RZ, RZ, 0x181f ;  /* 0x0000181fffec7424 */ /* 0x000fe400078e00ff */
[----:B-1234-:R-:W-:Y:S05]  /*20cc0*/  CALL.REL.NOINC `($__internal_40_$__cuda_sm70_shflsync_idx_p) ;  /* 0x0000cc2000007944 */ /* 0x01efea0003c00000 */
[----:B------:R-:W-:Y:S01]  /*20cd0*/  MOV R4, R237 ;  /* 0x000000ed00047202 */ /* 0x000fe20000000f00 */
[----:B------:R-:W-:-:S05]  /*20ce0*/  BRA `(.L_x_2531) ;  /* 0xfffee78000007947 */ /* 0x000fca000383ffff */
.L_x_2388:
[----:B------:R-:W-:Y:S01]  /*20cf0*/  MOV R2, RZ ;  /* 0x000000ff00027202 */ /* 0x000fe20000000f00 */
[----:B------:R-:W-:Y:S01]  /*20d00*/  IMAD.MOV.U32 R235, RZ, RZ, R9 ;  /* 0x000000ffffeb7224 */ /* 0x000fe200078e0009 */
[----:B------:R-:W-:Y:S01]  /*20d10*/  MOV R3, 0x20d40 ;  /* 0x00020d4000037802 */ /* 0x000fe20000000f00 */
[----:B------:R-:W-:Y:S02]  /*20d20*/  IMAD.MOV.U32 R236, RZ, RZ, 0x181f ;  /* 0x0000181fffec7424 */ /* 0x000fe400078e00ff */
[----:B-1234-:R-:W-:Y:S05]  /*20d30*/  CALL.REL.NOINC `($__internal_40_$__cuda_sm70_shflsync_idx_p) ;  /* 0x0000cbb000007944 */ /* 0x01efea0003c00000 */
[----:B------:R-:W-:Y:S01]  /*20d40*/  MOV R0, R237 ;  /* 0x000000ed00007202 */ /* 0x000fe20000000f00 */
[----:B------:R-:W-:-:S05]  /*20d50*/  BRA `(.L_x_2532) ;  /* 0xfffee73000007947 */ /* 0x000fca000383ffff */
.L_x_2389:
[----:B---3--:R-:W-:Y:S01]  /*20d60*/  MOV R2, 0x1 ;  /* 0x0000000100027802 */ /* 0x008fe20000000f00 */
[----:B------:R-:W-:Y:S01]  /*20d70*/  IMAD.MOV.U32 R235, RZ, RZ, R8 ;  /* 0x000000ffffeb7224 */ /* 0x000fe200078e0008 */
[----:B------:R-:W-:Y:S01]  /*20d80*/  MOV R3, 0x20db0 ;  /* 0x00020db000037802 */ /* 0x000fe20000000f00 */
[----:B------:R-:W-:Y:S02]  /*20d90*/  IMAD.MOV.U32 R236, RZ, RZ, 0x181f ;  /* 0x0000181fffec7424 */ /* 0x000fe400078e00ff */
[----:B-12-4-:R-:W-:Y:S05]  /*20da0*/  CALL.REL.NOINC `($__internal_40_$__cuda_sm70_shflsync_idx_p) ;  /* 0x0000cb4000007944 */ /* 0x016fea0003c00000 */
[----:B------:R-:W-:Y:S01]  /*20db0*/  MOV R2, 0x1 ;  /* 0x0000000100027802 */ /* 0x000fe20000000f00 */
[----:B------:R-:W-:Y:S01]  /*20dc0*/  IMAD.MOV.U32 R4, RZ, RZ, R237 ;  /* 0x000000ffff047224 */ /* 0x000fe200078e00ed */
[----:B------:R-:W-:Y:S01]  /*20dd0*/  MOV R236, 0x181f ;  /* 0x0000181f00ec7802 */ /* 0x000fe20000000f00 */
[----:B------:R-:W-:Y:S01]  /*20de0*/  IMAD.MOV.U32 R235, RZ, RZ, R9 ;  /* 0x000000ffffeb7224 */ /* 0x000fe200078e0009 */
[----:B------:R-:W-:Y:S02]  /*20df0*/  MOV R3, 0x20e10 ;  /* 0x00020e1000037802 */ /* 0x000fe40000000f00 */
[----:B------:R-:W-:Y:S05]  /*20e00*/  CALL.REL.NOINC `($__internal_40_$__cuda_sm70_shflsync_idx_p) ;  /* 0x0000cae000007944 */ /* 0x000fea0003c00000 */
[----:B------:R-:W-:Y:S01]  /*20e10*/  MOV R0, R237 ;  /* 0x000000ed00007202 */ /* 0x000fe20000000f00 */
[----:B------:R-:W-:-:S05]  /*20e20*/  BRA `(.L_x_2533) ;  /* 0xfffee8a000007947 */ /* 0x000fca000383ffff */
.L_x_2392:
[----:B------:R-:W-:Y:S01]  /*20e30*/  MOV R2, RZ ;  /* 0x000000ff00027202 */ /* 0x000fe20000000f00 */
[----:B------:R-:W-:Y:S01]  /*20e40*/  IMAD.MOV.U32 R235, RZ, RZ, R9 ;  /* 0x000000ffffeb7224 */ /* 0x000fe200078e0009 */
[----:B------:R-:W-:Y:S01]  /*20e50*/  MOV R3, 0x20e80 ;  /* 0x00020e8000037802 */ /* 0x000fe20000000f00 */
[----:B------:R-:W-:Y:S02]  /*20e60*/  IMAD.MOV.U32 R236, RZ, RZ, 0x181f ;  /* 0x0000181fffec7424 */ /* 0x000fe400078e00ff */
[----:B-1----:R-:W-:Y:S05]  /*20e70*/  CALL.REL.NOINC `($__internal_40_$__cuda_sm70_shflsync_idx_p) ;  /* 0x0000ca7000007944 */ /* 0x002fea0003c00000 */
[----:B------:R-:W-:Y:S01]  /*20e80*/  MOV R4, R237 ;  /* 0x000000ed00047202 */ /* 0x000fe20000000f00 */
[----:B------:R-:W-:-:S05]  /*20e90*/  BRA `(.L_x_2534) ;  /* 0xfffef92000007947 */ /* 0x000fca000383ffff */
.L_x_2393:
[----:B------:R-:W-:Y:S01]  /*20ea0*/  MOV R2, RZ ;  /* 0x000000ff00027202 */ /* 0x000fe20000000f00 */
[----:B------:R-:W-:Y:S01]  /*20eb0*/  IMAD.MOV.U32 R235, RZ, RZ, R14 ;  /* 0x000000ffffeb7224 */ /* 0x000fe200078e000e */
[----:B------:R-:W-:Y:S01]  /*20ec0*/  MOV R3, 0x20ef0 ;  /* 0x00020ef000037802 */ /* 0x000fe20000000f00 */
[----:B------:R-:W-:Y:S02]  /*20ed0*/  IMAD.MOV.U32 R236, RZ, RZ, 0x181f ;  /* 0x0000181fffec7424 */ /* 0x000fe400078e00ff */
[----:B-123--:R-:W-:Y:S05]  /*20ee0*/  CALL.REL.NOINC `($__internal_40_$__cuda_sm70_shflsync_idx_p) ;  /* 0x0000ca0000007944 */ /* 0x00efea0003c00000 */
[----:B------:R-:W-:Y:S01]  /*20ef0*/  MOV R0, R237 ;  /* 0x000000ed00007202 */ /* 0x000fe20000000f00 */
[----:B------:R-:W-:-:S05]  /*20f00*/  BRA `(.L_x_2535) ;  /* 0xfffef8d000007947 */ /* 0x000fca000383ffff */
.L_x_2394:
[----:B--2---:R-:W-:Y:S01]  /*20f10*/  MOV R2, 0x1 ;  /* 0x0000000100027802 */ /* 0x004fe20000000f00 */
[----:B------:R-:W-:Y:S01]  /*20f20*/  IMAD.MOV.U32 R235, RZ, RZ, R9 ;  /* 0x000000ffffeb7224 */ /* 0x000fe200078e0009 */
[----:B------:R-:W-:Y:S01]  /*20f30*/  MOV R3, 0x20f60 ;  /* 0x00020f6000037802 */ /* 0x000fe20000000f00 */
[----:B------:R-:W-:Y:S03]  /*20f40*/  IMAD.MOV.U32 R236, RZ, RZ, 0x181f ;  /* 0x0000181fffec7424 */ /* 0x000fe600078e00ff */
[----:B-1--4-:R-:W-:Y:S05]  /*20f50*/  CALL.REL.NOINC `($__internal_40_$__cuda_sm70_shflsync_idx_p) ;  /* 0x0000c99000007944 */ /* 0x012fea0003c00000 */
        /* <DEDUP_REMOVED lines=8> */
.L_x_2395:
[----:B------:R-:W-:Y:S01]  /*20fe0*/  MOV R2, RZ ;  /* 0x000000ff00027202 */ /* 0x000fe20000000f00 */
[----:B------:R-:W-:Y:S01]  /*20ff0*/  IMAD.MOV.U32 R235, RZ, RZ, R8 ;  /* 0x000000ffffeb7224 */ /* 0x000fe200078e0008 */
[----:B------:R-:W-:Y:S01]  /*21000*/  MOV R3, 0x21030 ;  /* 0x0002103000037802 */ /* 0x000fe20000000f00 */
[----:B------:R-:W-:Y:S02]  /*21010*/  IMAD.MOV.U32 R236, RZ, RZ, 0x1c1f ;  /* 0x00001c1fffec7424 */ /* 0x000fe400078e00ff */
[----:B-1----:R-:W-:Y:S05]  /*21020*/  CALL.REL.NOINC `($__internal_40_$__cuda_sm70_shflsync_idx_p) ;  /* 0x0000c8c000007944 */ /* 0x002fea0003c00000 */
[----:B------:R-:W-:Y:S01]  /*21030*/  MOV R3, R237 ;  /* 0x000000ed00037202 */ /* 0x000fe20000000f00 */
[----:B------:R-:W-:-:S05]  /*21040*/  BRA `(.L_x_2537) ;  /* 0xfffefc0000007947 */ /* 0x000fca000383ffff */
.L_x_2400:
[----:B------:R-:W-:Y:S01]  /*21050*/  MOV R2, 0x1 ;  /* 0x0000000100027802 */ /* 0x000fe20000000f00 */
[----:B------:R-:W-:Y:S01]  /*21060*/  IMAD.MOV.U32 R235, RZ, RZ, R8 ;  /* 0x000000ffffeb7224 */ /* 0x000fe200078e0008 */
[----:B------:R-:W-:Y:S01]  /*21070*/  MOV R3, 0x210a0 ;  /* 0x000210a000037802 */ /* 0x000fe20000000f00 */
[----:B------:R-:W-:Y:S02]  /*21080*/  IMAD.MOV.U32 R236, RZ, RZ, 0x1c1f ;  /* 0x00001c1fffec7424 */ /* 0x000fe400078e00ff */
[----:B--2---:R-:W-:Y:S05]  /*21090*/  CALL.REL.NOINC `($__internal_40_$__cuda_sm70_shflsync_idx_p) ;  /* 0x0000c85000007944 */ /* 0x004fea0003c00000 */
[----:B------:R-:W-:Y:S01]  /*210a0*/  MOV R3, R237 ;  /* 0x000000ed00037202 */ /* 0x000fe20000000f00 */
[----:B------:R-:W-:-:S05]  /*210b0*/  BRA `(.L_x_2538) ;  /* 0xffff013000007947 */ /* 0x000fca000383ffff */
.L_x_2405:
[----:B------:R-:W-:Y:S02]  /*210c0*/  MOV R3, 0x2 ;  /* 0x0000000200037802 */ /* 0x000fe40000000f00 */
[----:B------:R-:W-:Y:S02]  /*210d0*/  MOV R2, 0x210f0 ;  /* 0x000210f000027802 */ /* 0x000fe40000000f00 */
[----:B------:R-:W-:Y:S05]  /*210e0*/  CALL.REL.NOINC `($__internal_39_$__cuda_sm70_shflsync_bfly_p) ;  /* 0x0000c7a000007944 */ /* 0x000fea0003c00000 */
[----:B------:R-:W-:Y:S01]  /*210f0*/  MOV R2, R184 ;  /* 0x000000b800027202 */ /* 0x000fe20000000f00 */
[----:B------:R-:W-:-:S05]  /*21100*/  BRA `(.L_x_2539) ;  /* 0xffff06d000007947 */ /* 0x000fca000383ffff */
.L_x_2406:
[----:B------:R-:W-:Y:S02]  /*21110*/  MOV R3, 0x1 ;  /* 0x0000000100037802 */ /* 0x000fe40000000f00 */
[----:B------:R-:W-:Y:S02]  /*21120*/  MOV R2, 0x21140 ;  /* 0x0002114000027802 */ /* 0x000fe40000000f00 */
[----:B------:R-:W-:Y:S05]  /*21130*/  CALL.REL.NOINC `($__internal_39_$__cuda_sm70_shflsync_bfly_p) ;  /* 0x0000c75000007944 */ /* 0x000fea0003c00000 */
[----:B------:R-:W-:Y:S01]  /*21140*/  IMAD.MOV.U32 R3, RZ, RZ, 0x2 ;  /* 0x00000002ff037424 */ /* 0x000fe200078e00ff */
[----:B------:R-:W-:Y:S01]  /*21150*/  FMNMX.FTZ R4, R0, R184, !PT ;  /* 0x000000b800047209 */ /* 0x000fe20007810000 */
[----:B------:R-:W-:Y:S01]  /*21160*/  IMAD.MOV.U32 R0, RZ, RZ, R8 ;  /* 0x000000ffff007224 */ /* 0x000fe200078e0008 */
[----:B------:R-:W-:Y:S02]  /*21170*/  MOV R2, 0x21190 ;  /* 0x0002119000027802 */ /* 0x000fe40000000f00 */
[----:B------:R-:W-:Y:S05]  /*21180*/  CALL.REL.NOINC `($__internal_39_$__cuda_sm70_shflsync_bfly_p) ;  /* 0x0000c70000007944 */ /* 0x000fea0003c00000 */
[----:B------:R-:W-:Y:S01]  /*21190*/  FMNMX.FTZ R0, R8, R184, !PT ;  /* 0x000000b808007209 */ /* 0x000fe20007810000 */
[----:B------:R-:W-:Y:S01]  /*211a0*/  IMAD.MOV.U32 R3, RZ, RZ, 0x1 ;  /* 0x00000001ff037424 */ /* 0x000fe200078e00ff */
[----:B------:R-:W-:Y:S02]  /*211b0*/  MOV R2, 0x211d0 ;  /* 0x000211d000027802 */ /* 0x000fe40000000f00 */
[----:B------:R-:W-:Y:S05]  /*211c0*/  CALL.REL.NOINC `($__internal_39_$__cuda_sm70_shflsync_bfly_p) ;  /* 0x0000c6c000007944 */ /* 0x000fea0003c00000 */
[----:B------:R-:W-:Y:S01]  /*211d0*/  MOV R2, R184 ;  /* 0x000000b800027202 */ /* 0x000fe20000000f00 */
[----:B------:R-:W-:-:S05]  /*211e0*/  BRA `(.L_x_2540) ;  /* 0xffff066000007947 */ /* 0x000fca000383ffff */
.L_x_2415:
[----:B------:R-:W-:Y:S01]  /*211f0*/  MOV R2, RZ ;  /* 0x000000ff00027202 */ /* 0x000fe20000000f00 */
[----:B------:R-:W-:Y:S01]  /*21200*/  IMAD.MOV.U32 R235, RZ, RZ, R9 ;  /* 0x000000ffffeb7224 */ /* 0x000fe200078e0009 */
[----:B------:R-:W-:Y:S01]  /*21210*/  MOV R3, 0x21240 ;  /* 0x0002124000037802 */ /* 0x000fe20000000f00 */
[----:B------:R-:W-:Y:S02]  /*21220*/  IMAD.MOV.U32 R236, RZ, RZ, 0x181f ;  /* 0x0000181fffec7424 */ /* 0x000fe400078e00ff */
[----:B-1234-:R-:W-:Y:S05]  /*21230*/  CALL.REL.NOINC `($__internal_40_$__cuda_sm70_shflsync_idx_p) ;  /* 0x0000c6b000007944 */ /* 0x01efea0003c00000 */
[----:B------:R-:W-:Y:S01]  /*21240*/  MOV R8, R237 ;  /* 0x000000ed00087202 */ /* 0x000fe20000000f00 */
[----:B------:R-:W-:-:S05]  /*21250*/  BRA `(.L_x_2541) ;  /* 0xffff221000007947 */ /* 0x000fca000383ffff */
.L_x_2416:
[----:B------:R-:W-:Y:S01]  /*21260*/  MOV R2, RZ ;  /* 0x000000ff00027202 */ /* 0x000fe20000000f00 */
[----:B------:R-:W-:Y:S01]  /*21270*/  IMAD.MOV.U32 R235, RZ, RZ, R10 ;  /* 0x000000ffffeb7224 */ /* 0x000fe200078e000a */
[----:B------:R-:W-:Y:S01]  /*21280*/  MOV R3, 0x212b0 ;  /* 0x000212b000037802 */ /* 0x000fe20000000f00 */
[----:B------:R-:W-:Y:S02]  /*21290*/  IMAD.MOV.U32 R236, RZ, RZ, 0x181f ;  /* 0x0000181fffec7424 */ /* 0x000fe400078e00ff */
[----:B-1234-:R-:W-:Y:S05]  /*212a0*/  CALL.REL.NOINC `($__internal_40_$__cuda_sm70_shflsync_idx_p) ;  /* 0x0000c64000007944 */ /* 0x01efea0003c00000 */
[----:B------:R-:W-:Y:S01]  /*212b0*/  MOV R0, R237 ;  /* 0x000000ed00007202 */ /* 0x000fe20000000f00 */
[----:B------:R-:W-:-:S05]  /*212c0*/  BRA `(.L_x_2542) ;  /* 0xffff21c000007947 */ /* 0x000fca000383ffff */
.L_x_2417:
        /* <DEDUP_REMOVED lines=13> */
.L_x_2420:
[----:B------:R-:W-:Y:S01]  /*213a0*/  MOV R2, RZ ;  /* 0x000000ff00027202 */ /* 0x000fe20000000f00 */
[----:B------:R-:W-:Y:S01]  /*213b0*/  IMAD.MOV.U32 R235, RZ, RZ, R14 ;  /* 0x000000ffffeb7224 */ /* 0x000fe200078e000e */
[----:B------:R-:W-:Y:S01]  /*213c0*/  MOV R3, 0x213f0 ;  /* 0x000213f000037802 */ /* 0x000fe20000000f00 */
[----:B------:R-:W-:Y:S02]  /*213d0*/  IMAD.MOV.U32 R236, RZ, RZ, 0x181f ;  /* 0x0000181fffec7424 */ /* 0x000fe400078e00ff */
[----:B-1----:R-:W-:Y:S05]  /*213e0*/  CALL.REL.NOINC `($__internal_40_$__cuda_sm70_shflsync_idx_p) ;  /* 0x0000c50000007944 */ /* 0x002fea0003c00000 */
[----:B------:R-:W-:Y:S01]  /*213f0*/  MOV R8, R237 ;  /* 0x000000ed00087202 */ /* 0x000fe20000000f00 */
[----:B------:R-:W-:-:S05]  /*21400*/  BRA `(.L_x_2544) ;  /* 0xffff33b000007947 */ /* 0x000fca000383ffff */
.L_x_2421:
[----:B------:R-:W-:Y:S01]  /*21410*/  MOV R2, RZ ;  /* 0x000000ff00027202 */ /* 0x000fe20000000f00 */
[----:B------:R-:W-:Y:S01]  /*21420*/  IMAD.MOV.U32 R235, RZ, RZ, R16 ;  /* 0x000000ffffeb7224 */ /* 0x000fe200078e0010 */
[----:B------:R-:W-:Y:S01]  /*21430*/  MOV R3, 0x21460 ;  /* 0x0002146000037802 */ /* 0x000fe20000000f00 */
[----:B------:R-:W-:Y:S02]  /*21440*/  IMAD.MOV.U32 R236, RZ, RZ, 0x181f ;  /* 0x0000181fffec7424 */ /* 0x000fe400078e00ff */
[----:B-123--:R-:W-:Y:S05]  /*21450*/  CALL.REL.NOINC `($__internal_40_$__cuda_sm70_shflsync_idx_p) ;  /* 0x0000c49000007944 */ /* 0x00efea0003c00000 */
[----:B------:R-:W-:Y:S01]  /*21460*/  MOV R0, R237 ;  /* 0x000000ed00007202 */ /* 0x000fe20000000f00 */
[----:B------:R-:W-:-:S05]  /*21470*/  BRA `(.L_x_2545) ;  /* 0xffff336000007947 */ /* 0x000fca000383ffff */
.L_x_2422:
        /* <DEDUP_REMOVED lines=13> */
.L_x_2423:
[----:B------:R-:W-:Y:S02]  /*21550*/  MOV R3, 0x2 ;  /* 0x0000000200037802 */ /* 0x000fe40000000f00 */
[----:B------:R-:W-:Y:S02]  /*21560*/  MOV R2, 0x21580 ;  /* 0x0002158000027802 */ /* 0x000fe40000000f00 */
[----:B------:R-:W-:Y:S05]  /*21570*/  CALL.REL.NOINC `($__internal_39_$__cuda_sm70_shflsync_bfly_p) ;  /* 0x0000c31000007944 */ /* 0x000fea0003c00000 */
[----:B------:R-:W-:Y:S01]  /*21580*/  MOV R2, R184 ;  /* 0x000000b800027202 */ /* 0x000fe20000000f00 */
[----:B------:R-:W-:-:S05]  /*21590*/  BRA `(.L_x_2547) ;  /* 0xffff372000007947 */ /* 0x000fca000383ffff */
.L_x_2424:
        /* <DEDUP_REMOVED lines=14> */
.L_x_2427:
[----:B-1-34-:R-:W-:Y:S01]  /*21680*/  MOV R2, RZ ;  /* 0x000000ff00027202 */ /* 0x01afe20000000f00 */
[----:B------:R-:W-:Y:S01]  /*21690*/  IMAD.MOV.U32 R235, RZ, RZ, R6 ;  /* 0x000000ffffeb7224 */ /* 0x000fe200078e0006 */
[----:B------:R-:W-:Y:S01]  /*216a0*/  MOV R3, 0x216d0 ;  /* 0x000216d000037802 */ /* 0x000fe20000000f00 */
[----:B------:R-:W-:Y:S02]  /*216b0*/  IMAD.MOV.U32 R236, RZ, RZ, 0x181f ;  /* 0x0000181fffec7424 */ /* 0x000fe400078e00ff */
[----:B------:R-:W-:Y:S05]  /*216c0*/  CALL.REL.NOINC `($__internal_40_$__cuda_sm70_shflsync_idx_p) ;  /* 0x0000c22000007944 */ /* 0x000fea0003c00000 */
[----:B------:R-:W-:Y:S01]  /*216d0*/  MOV R0, R237 ;  /* 0x000000ed00007202 */ /* 0x000fe20000000f00 */
[----:B------:R-:W-:-:S05]  /*216e0*/  BRA `(.L_x_2549) ;  /* 0xffff4f7000007947 */ /* 0x000fca000383ffff */
.L_x_2430:
[----:B--2---:R-:W-:Y:S01]  /*216f0*/  MOV R2, 0x1 ;  /* 0x0000000100027802 */ /* 0x004fe20000000f00 */
[----:B------:R-:W-:Y:S01]  /*21700*/  IMAD.MOV.U32 R235, RZ, RZ, R6 ;  /* 0x000000ffffeb7224 */ /* 0x000fe200078e0006 */
[----:B------:R-:W-:Y:S01]  /*21710*/  MOV R3, 0x21740 ;  /* 0x0002174000037802 */ /* 0x000fe20000000f00 */
[----:B------:R-:W-:Y:S02]  /*21720*/  IMAD.MOV.U32 R236, RZ, RZ, 0x181f ;  /* 0x0000181fffec7424 */ /* 0x000fe400078e00ff */
[----:B-1----:R-:W-:Y:S05]  /*21730*/  CALL.REL.NOINC `($__internal_40_$__cuda_sm70_shflsync_idx_p) ;  /* 0x0000c1b000007944 */ /* 0x002fea0003c00000 */
        /* <DEDUP_REMOVED lines=8> */
.L_x_2433:
[----:B------:R-:W-:Y:S01]  /*217c0*/  MOV R2, RZ ;  /* 0x000000ff00027202 */ /* 0x000fe20000000f00 */
[----:B------:R-:W-:Y:S01]  /*217d0*/  IMAD.MOV.U32 R235, RZ, RZ, R10 ;  /* 0x000000ffffeb7224 */ /* 0x000fe200078e000a */
[----:B------:R-:W-:Y:S01]  /*217e0*/  MOV R3, 0x21810 ;  /* 0x0002181000037802 */ /* 0x000fe20000000f00 */
[----:B------:R-:W-:Y:S02]  /*217f0*/  IMAD.MOV.U32 R236, RZ, RZ, 0x181f ;  /* 0x0000181fffec7424 */ /* 0x000fe400078e00ff */
[----:B------:R-:W-:Y:S05]  /*21800*/  CALL.REL.NOINC `($__internal_40_$__cuda_sm70_shflsync_idx_p) ;  /* 0x0000c0e000007944 */ /* 0x000fea0003c00000 */
[----:B------:R-:W-:Y:S01]  /*21810*/  MOV R6, R237 ;  /* 0x000000ed00067202 */ /* 0x000fe20000000f00 */
[----:B------:R-:W-:-:S05]  /*21820*/  BRA `(.L_x_2551) ;  /* 0xffff616000007947 */ /* 0x000fca000383ffff */
.L_x_2434:
[----:B------:R-:W-:Y:S01]  /*21830*/  MOV R2, RZ ;  /* 0x000000ff00027202 */ /* 0x000fe20000000f00 */
[----:B------:R-:W-:Y:S01]  /*21840*/  IMAD.MOV.U32 R235, RZ, RZ, R11 ;  /* 0x000000ffffeb7224 */ /* 0x000fe200078e000b */
[----:B------:R-:W-:Y:S01]  /*21850*/  MOV R3, 0x21880 ;  /* 0x0002188000037802 */ /* 0x000fe20000000f00 */
[----:B------:R-:W-:Y:S02]  /*21860*/  IMAD.MOV.U32 R236, RZ, RZ, 0x181f ;  /* 0x0000181fffec7424 */ /* 0x000fe400078e00ff */
[----:B-12---:R-:W-:Y:S05]  /*21870*/  CALL.REL.NOINC `($__internal_40_$__cuda_sm70_shflsync_idx_p) ;  /* 0x0000c07000007944 */ /* 0x006fea0003c00000 */
[----:B------:R-:W-:Y:S01]  /*21880*/  MOV R0, R237 ;  /* 0x000000ed00007202 */ /* 0x000fe20000000f00 */
[----:B------:R-:W-:-:S05]  /*21890*/  BRA `(.L_x_2552) ;  /* 0xffff611000007947 */ /* 0x000fca000383ffff */
.L_x_2435:
[----:B--2---:R-:W-:Y:S01]  /*218a0*/  MOV R2, 0x1 ;  /* 0x0000000100027802 */ /* 0x004fe20000000f00 */
[----:B------:R-:W-:Y:S01]  /*218b0*/  IMAD.MOV.U32 R235, RZ, RZ, R10 ;  /* 0x000000ffffeb7224 */ /* 0x000fe200078e000a */
[----:B------:R-:W-:Y:S01]  /*218c0*/  MOV R3, 0x218f0 ;  /* 0x000218f000037802 */ /* 0x000fe20000000f00 */
[----:B------:R-:W-:Y:S02]  /*218d0*/  IMAD.MOV.U32 R236, RZ, RZ, 0x181f ;  /* 0x0000181fffec7424 */ /* 0x000fe400078e00ff */
[----:B-1-3--:R-:W-:Y:S05]  /*218e0*/  CALL.REL.NOINC `($__internal_40_$__cuda_sm70_shflsync_idx_p) ;  /* 0x0000c00000007944 */ /* 0x00afea0003c00000 */
        /* <DEDUP_REMOVED lines=8> */
.L_x_2436:
[----:B------:R-:W-:Y:S01]  /*21970*/  MOV R2, RZ ;  /* 0x000000ff00027202 */ /* 0x000fe20000000f00 */
[----:B------:R-:W-:Y:S01]  /*21980*/  IMAD.MOV.U32 R235, RZ, RZ, R8 ;  /* 0x000000ffffeb7224 */ /* 0x000fe200078e0008 */
[----:B------:R-:W-:Y:S01]  /*21990*/  MOV R3, 0x219c0 ;  /* 0x000219c000037802 */ /* 0x000fe20000000f00 */
[----:B------:R-:W-:Y:S02]  /*219a0*/  IMAD.MOV.U32 R236, RZ, RZ, 0x1c1f ;  /* 0x00001c1fffec7424 */ /* 0x000fe400078e00ff */
[----:B------:R-:W-:Y:S05]  /*219b0*/  CALL.REL.NOINC `($__internal_40_$__cuda_sm70_shflsync_idx_p) ;  /* 0x0000bf3000007944 */ /* 0x000fea0003c00000 */
[----:B------:R-:W-:Y:S01]  /*219c0*/  MOV R3, R237 ;  /* 0x000000ed00037202 */ /* 0x000fe20000000f00 */
[----:B------:R-:W-:-:S05]  /*219d0*/  BRA `(.L_x_2554) ;  /* 0xffff643000007947 */ /* 0x000fca000383ffff */
.L_x_2441:
[----:B------:R-:W-:Y:S01]  /*219e0*/  MOV R2, 0x1 ;  /* 0x0000000100027802 */ /* 0x000fe20000000f00 */
[----:B------:R-:W-:Y:S01]  /*219f0*/  IMAD.MOV.U32 R235, RZ, RZ, R8 ;  /* 0x000000ffffeb7224 */ /* 0x000fe200078e0008 */
[----:B------:R-:W-:Y:S01]  /*21a00*/  MOV R3, 0x21a30 ;  /* 0x00021a3000037802 */ /* 0x000fe20000000f00 */
[----:B------:R-:W-:Y:S02]  /*21a10*/  IMAD.MOV.U32 R236, RZ, RZ, 0x1c1f ;  /* 0x00001c1fffec7424 */ /* 0x000fe400078e00ff */
[----:B-1----:R-:W-:Y:S05]  /*21a20*/  CALL.REL.NOINC `($__internal_40_$__cuda_sm70_shflsync_idx_p) ;  /* 0x0000bec000007944 */ /* 0x002fea0003c00000 */
[----:B------:R-:W-:Y:S01]  /*21a30*/  MOV R3, R237 ;  /* 0x000000ed00037202 */ /* 0x000fe20000000f00 */
[----:B------:R-:W-:-:S05]  /*21a40*/  BRA `(.L_x_2555) ;  /* 0xffff698000007947 */ /* 0x000fca000383ffff */
.L_x_2446:
[----:B------:R-:W-:Y:S02]  /*21a50*/  MOV R3, 0x2 ;  /* 0x0000000200037802 */ /* 0x000fe40000000f00 */
[----:B------:R-:W-:Y:S02]  /*21a60*/  MOV R2, 0x21a80 ;  /* 0x00021a8000027802 */ /* 0x000fe40000000f00 */
[----:B------:R-:W-:Y:S05]  /*21a70*/  CALL.REL.NOINC `($__internal_39_$__cuda_sm70_shflsync_bfly_p) ;  /* 0x0000be1000007944 */ /* 0x000fea0003c00000 */
[----:B------:R-:W-:Y:S01]  /*21a80*/  MOV R2, R184 ;  /* 0x000000b800027202 */ /* 0x000fe20000000f00 */
[----:B------:R-:W-:-:S05]  /*21a90*/  BRA `(.L_x_2556) ;  /* 0xffff6f4000007947 */ /* 0x000fca000383ffff */
.L_x_2447:
        /* <DEDUP_REMOVED lines=14> */
.L_x_2449:
[----:B------:R-:W-:Y:S01]  /*21b80*/  IMAD.MOV.U32 R0, RZ, RZ, R234 ;  /* 0x000000ffff007224 */ /* 0x000fe200078e00ea */
[----:B------:R-:W-:-:S02]  /*21b90*/  MOV R3, 0x2 ;  /* 0x0000000200037802 */ /* 0x000fc40000000f00 */
[----:B------:R-:W-:Y:S02]  /*21ba0*/  MOV R2, 0x21bc0 ;  /* 0x00021bc000027802 */ /* 0x000fe40000000f00 */
[----:B------:R-:W-:Y:S05]  /*21bb0*/  CALL.REL.NOINC `($__internal_39_$__cuda_sm70_shflsync_bfly_p) ;  /* 0x0000bcd000007944 */ /* 0x000fea0003c00000 */
[----:B------:R-:W-:Y:S01]  /*21bc0*/  MOV R4, R184 ;  /* 0x000000b800047202 */ /* 0x000fe20000000f00 */
[----:B------:R-:W-:Y:S05]  /*21bd0*/  BRA `(.L_x_2558) ;  /* 0xffff865000007947 */ /* 0x000fea000383ffff */
.L_x_2450:
[----:B------:R-:W-:Y:S01]  /*21be0*/  IMAD.MOV.U32 R0, RZ, RZ, R4 ;  /* 0x000000ffff007224 */ /* 0x000fe200078e0004 */
[----:B------:R-:W-:Y:S02]  /*21bf0*/  MOV R3, 0x1 ;  /* 0x0000000100037802 */ /* 0x000fe40000000f00 */
[----:B------:R-:W-:Y:S02]  /*21c00*/  MOV R2, 0x21c20 ;  /* 0x00021c2000027802 */ /* 0x000fe40000000f00 */
[----:B-1----:R-:W-:Y:S05]  /*21c10*/  CALL.REL.NOINC `($__internal_39_$__cuda_sm70_shflsync_bfly_p) ;  /* 0x0000bc7000007944 */ /* 0x002fea0003c00000 */
[----:B------:R-:W-:Y:S01]  /*21c20*/  FADD.FTZ R4, R4, R184 ;  /* 0x000000b804047221 */ /* 0x000fe20000010000 */
[----:B------:R-:W-:Y:S02]  /*21c30*/  MOV R0, R233 ;  /* 0x000000e900007202 */ /* 0x000fe40000000f00 */
[----:B------:R-:W-:Y:S02]  /*21c40*/  MOV R3, 0x2 ;  /* 0x0000000200037802 */ /* 0x000fe40000000f00 */
[----:B------:R-:W-:Y:S02]  /*21c50*/  MOV R2, 0x21c70 ;  /* 0x00021c7000027802 */ /* 0x000fe40000000f00 */
[----:B------:R-:W-:Y:S05]  /*21c60*/  CALL.REL.NOINC `($__internal_39_$__cuda_sm70_shflsync_bfly_p) ;  /* 0x0000bc2000007944 */ /* 0x000fea0003c00000 */
[----:B------:R-:W-:Y:S01]  /*21c70*/  FADD.FTZ R233, R233, R184 ;  /* 0x000000b8e9e97221 */ /* 0x000fe20000010000 */
[----:B------:R-:W-:-:S02]  /*21c80*/  MOV R3, 0x1 ;  /* 0x0000000100037802 */ /* 0x000fc40000000f00 */
[----:B------:R-:W-:Y:S02]  /*21c90*/  MOV R2, 0x21cc0 ;  /* 0x00021cc000027802 */ /* 0x000fe40000000f00 */
[----:B------:R-:W-:Y:S02]  /*21ca0*/  MOV R0, R233 ;  /* 0x000000e900007202 */ /* 0x000fe40000000f00 */
[----:B------:R-:W-:Y:S05]  /*21cb0*/  CALL.REL.NOINC `($__internal_39_$__cuda_sm70_shflsync_bfly_p) ;  /* 0x0000bbd000007944 */ /* 0x000fea0003c00000 */
[----:B------:R-:W-:Y:S01]  /*21cc0*/  MOV R3, R184 ;  /* 0x000000b800037202 */ /* 0x000fe20000000f00 */
[----:B------:R-:W-:Y:S05]  /*21cd0*/  BRA `(.L_x_2559) ;  /* 0xffff85c000007947 */ /* 0x000fea000383ffff */
.L_x_2457:
[----:B--234-:R-:W-:Y:S01]  /*21ce0*/  IMAD.MOV.U32 R235, RZ, RZ, R6 ;  /* 0x000000ffffeb7224 */ /* 0x01cfe200078e0006 */
[----:B------:R-:W-:Y:S01]  /*21cf0*/  MOV R2, RZ ;  /* 0x000000ff00027202 */ /* 0x000fe20000000f00 */
[----:B------:R-:W-:Y:S01]  /*21d00*/  IMAD.MOV.U32 R236, RZ, RZ, 0x181f ;  /* 0x0000181fffec7424 */ /* 0x000fe200078e00ff */
[----:B------:R-:W-:Y:S02]  /*21d10*/  MOV R3, 0x21d30 ;  /* 0x00021d3000037802 */ /* 0x000fe40000000f00 */
[----:B-1----:R-:W-:Y:S05]  /*21d20*/  CALL.REL.NOINC `($__internal_40_$__cuda_sm70_shflsync_idx_p) ;  /* 0x0000bbc000007944 */ /* 0x002fea0003c00000 */
[----:B------:R-:W-:Y:S01]  /*21d30*/  MOV R4, R237 ;  /* 0x000000ed00047202 */ /* 0x000fe20000000f00 */
[----:B------:R-:W-:Y:S05]  /*21d40*/  BRA `(.L_x_2560) ;  /* 0xffffa1c000007947 */ /* 0x000fea000383ffff */
.L_x_2458:
[----:B------:R-:W-:Y:S01]  /*21d50*/  IMAD.MOV.U32 R235, RZ, RZ, R16 ;  /* 0x000000ffffeb7224 */ /* 0x000fe200078e0010 */
[----:B------:R-:W-:Y:S01]  /*21d60*/  MOV R2, RZ ;  /* 0x000000ff00027202 */ /* 0x000fe20000000f00 */
[----:B------:R-:W-:Y:S01]  /*21d70*/  IMAD.MOV.U32 R236, RZ, RZ, 0x181f ;  /* 0x0000181fffec7424 */ /* 0x000fe200078e00ff */
[----:B------:R-:W-:-:S02]  /*21d80*/  MOV R3, 0x21da0 ;  /* 0x00021da000037802 */ /* 0x000fc40000000f00 */
[----:B-123--:R-:W-:Y:S05]  /*21d90*/  CALL.REL.NOINC `($__internal_40_$__cuda_sm70_shflsync_idx_p) ;  /* 0x0000bb5000007944 */ /* 0x00efea0003c00000 */
[----:B------:R-:W-:Y:S01]  /*21da0*/  MOV R0, R237 ;  /* 0x000000ed00007202 */ /* 0x000fe20000000f00 */
[----:B------:R-:W-:Y:S05]  /*21db0*/  BRA `(.L_x_2561) ;  /* 0xffffa17000007947 */ /* 0x000fea000383ffff */
.L_x_2461:
        /* <DEDUP_REMOVED lines=13> */
.L_x_2464:
[----:B------:R-:W-:Y:S01]  /*21e90*/  IMAD.MOV.U32 R235, RZ, RZ, R6 ;  /* 0x000000ffffeb7224 */ /* 0x000fe200078e0006 */
[----:B--2---:R-:W-:Y:S01]  /*21ea0*/  MOV R2, 0x2 ;  /* 0x0000000200027802 */ /* 0x004fe20000000f00 */
[----:B------:R-:W-:Y:S01]  /*21eb0*/  IMAD.MOV.U32 R236, RZ, RZ, 0x181f ;  /* 0x0000181fffec7424 */ /* 0x000fe200078e00ff */
[----:B------:R-:W-:Y:S02]  /*21ec0*/  MOV R3, 0x21ee0 ;  /* 0x00021ee000037802 */ /* 0x000fe40000000f00 */
[----:B-1-34-:R-:W-:Y:S05]  /*21ed0*/  CALL.REL.NOINC `($__internal_40_$__cuda_sm70_shflsync_idx_p) ;  /* 0x0000ba1000007944 */ /* 0x01afea0003c00000 */
[----:B------:R-:W-:Y:S01]  /*21ee0*/  MOV R4, R237 ;  /* 0x000000ed00047202 */ /* 0x000fe20000000f00 */
[----:B------:R-:W-:Y:S05]  /*21ef0*/  BRA `(.L_x_2563) ;  /* 0xffffa32000007947 */ /* 0x000fea000383ffff */
.L_x_2465:
[----:B------:R-:W-:Y:S01]  /*21f00*/  IMAD.MOV.U32 R235, RZ, RZ, R16 ;  /* 0x000000ffffeb7224 */ /* 0x000fe200078e0010 */
[----:B--2---:R-:W-:Y:S01]  /*21f10*/  MOV R2, 0x2 ;  /* 0x0000000200027802 */ /* 0x004fe20000000f00 */
[----:B------:R-:W-:Y:S01]  /*21f20*/  IMAD.MOV.U32 R236, RZ, RZ, 0x181f ;  /* 0x0000181fffec7424 */ /* 0x000fe200078e00ff */
[----:B------:R-:W-:Y:S02]  /*21f30*/  MOV R3, 0x21f50 ;  /* 0x00021f5000037802 */ /* 0x000fe40000000f00 */
[----:B-1-34-:R-:W-:Y:S05]  /*21f40*/  CALL.REL.NOINC `($__internal_40_$__cuda_sm70_shflsync_idx_p) ;  /* 0x0000b9a000007944 */ /* 0x01afea0003c00000 */
[----:B------:R-:W-:Y:S01]  /*21f50*/  MOV R0, R237 ;  /* 0x000000ed00007202 */ /* 0x000fe20000000f00 */
[----:B------:R-:W-:Y:S05]  /*21f60*/  BRA `(.L_x_2564) ;  /* 0xffffa2d000007947 */ /* 0x000fea000383ffff */
.L_x_2468:
[----:B------:R-:W-:Y:S01]  /*21f70*/  IMAD.MOV.U32 R235, RZ, RZ, R6 ;  /* 0x000000ffffeb7224 */ /* 0x000fe200078e0006 */
[----:B---3--:R-:W-:Y:S01]  /*21f80*/  MOV R2, 0x3 ;  /* 0x0000000300027802 */ /* 0x008fe20000000f00 */
        /* <DEDUP_REMOVED lines=11> */
.L_x_2470:
[----:B------:R-:W-:Y:S01]  /*22040*/  IMAD.MOV.U32 R235, RZ, RZ, R5 ;  /* 0x000000ffffeb7224 */ /* 0x000fe200078e0005 */
[----:B------:R-:W-:Y:S01]  /*22050*/  MOV R2, RZ ;  /* 0x000000ff00027202 */ /* 0x000fe20000000f00 */
[----:B------:R-:W-:Y:S01]  /*22060*/  IMAD.MOV.U32 R236, RZ, RZ, 0x1c1f ;  /* 0x00001c1fffec7424 */ /* 0x000fe200078e00ff */
[----:B------:R-:W-:Y:S02]  /*22070*/  MOV R3, 0x22090 ;  /* 0x0002209000037802 */ /* 0x000fe40000000f00 */
[----:B------:R-:W-:Y:S05]  /*22080*/  CALL.REL.NOINC `($__internal_40_$__cuda_sm70_shflsync_idx_p) ;  /* 0x0000b86000007944 */ /* 0x000fea0003c00000 */
[----:B------:R-:W-:Y:S01]  /*22090*/  MOV R4, R237 ;  /* 0x000000ed00047202 */ /* 0x000fe20000000f00 */
[----:B------:R-:W-:Y:S05]  /*220a0*/  BRA `(.L_x_2566) ;  /* 0xffffa69000007947 */ /* 0x000fea000383ffff */
.L_x_2471:
[----:B------:R-:W-:Y:S01]  /*220b0*/  IMAD.MOV.U32 R235, RZ, RZ, R6 ;  /* 0x000000ffffeb7224 */ /* 0x000fe200078e0006 */
[----:B------:R-:W-:Y:S01]  /*220c0*/  MOV R2, RZ ;  /* 0x000000ff00027202 */ /* 0x000fe20000000f00 */
[----:B------:R-:W-:Y:S01]  /*220d0*/  IMAD.MOV.U32 R236, RZ, RZ, 0x1c1f ;  /* 0x00001c1fffec7424 */ /* 0x000fe200078e00ff */
[----:B------:R-:W-:Y:S02]  /*220e0*/  MOV R3, 0x22100 ;  /* 0x0002210000037802 */ /* 0x000fe40000000f00 */
[----:B-12---:R-:W-:Y:S05]  /*220f0*/  CALL.REL.NOINC `($__internal_40_$__cuda_sm70_shflsync_idx_p) ;  /* 0x0000b7f000007944 */ /* 0x006fea0003c00000 */
[----:B------:R-:W-:Y:S01]  /*22100*/  MOV R0, R237 ;  /* 0x000000ed00007202 */ /* 0x000fe20000000f00 */
[----:B------:R-:W-:Y:S05]  /*22110*/  BRA `(.L_x_2567) ;  /* 0xffffa64000007947 */ /* 0x000fea000383ffff */
.L_x_2474:
[----:B------:R-:W-:Y:S01]  /*22120*/  IMAD.MOV.U32 R235, RZ, RZ, R5 ;  /* 0x000000ffffeb7224 */ /* 0x000fe200078e0005 */
[----:B-1----:R-:W-:Y:S01]  /*22130*/  MOV R2, 0x1 ;  /* 0x0000000100027802 */ /* 0x002fe20000000f00 */
[----:B------:R-:W-:Y:S01]  /*22140*/  IMAD.MOV.U32 R236, RZ, RZ, 0x1c1f ;  /* 0x00001c1fffec7424 */ /* 0x000fe200078e00ff */
[----:B------:R-:W-:-:S02]  /*22150*/  MOV R3, 0x22170 ;  /* 0x0002217000037802 */ /* 0x000fc40000000f00 */
[----:B--234-:R-:W-:Y:S05]  /*22160*/  CALL.REL.NOINC `($__internal_40_$__cuda_sm70_shflsync_idx_p) ;  /* 0x0000b78000007944 */ /* 0x01cfea0003c00000 */
        /* <DEDUP_REMOVED lines=8> */
.L_x_2478:
[----:B------:R-:W-:Y:S01]  /*221f0*/  IMAD.MOV.U32 R235, RZ, RZ, R5 ;  /* 0x000000ffffeb7224 */ /* 0x000fe200078e0005 */
[----:B------:R-:W-:Y:S01]  /*22200*/  MOV R2, RZ ;  /* 0x000000ff00027202 */ /* 0x000fe20000000f00 */
[----:B------:R-:W-:Y:S01]  /*22210*/  IMAD.MOV.U32 R236, RZ, RZ, 0x181f ;  /* 0x0000181fffec7424 */ /* 0x000fe200078e00ff */
[----:B------:R-:W-:Y:S02]  /*22220*/  MOV R3, 0x22240 ;  /* 0x0002224000037802 */ /* 0x000fe40000000f00 */
[----:B---3--:R-:W-:Y:S05]  /*22230*/  CALL.REL.NOINC `($__internal_40_$__cuda_sm70_shflsync_idx_p) ;  /* 0x0000b6b000007944 */ /* 0x008fea0003c00000 */
[----:B------:R-:W-:Y:S01]  /*22240*/  MOV R4, R237 ;  /* 0x000000ed00047202 */ /* 0x000fe20000000f00 */
[----:B------:R-:W-:Y:S05]  /*22250*/  BRA `(.L_x_2569) ;  /* 0xffffc69000007947 */ /* 0x000fea000383ffff */
.L_x_2479:
[----:B------:R-:W-:Y:S01]  /*22260*/  IMAD.MOV.U32 R235, RZ, RZ, R16 ;  /* 0x000000ffffeb7224 */ /* 0x000fe200078e0010 */
[----:B------:R-:W-:Y:S01]  /*22270*/  MOV R2, RZ ;  /* 0x000000ff00027202 */ /* 0x000fe20000000f00 */
[----:B------:R-:W-:Y:S01]  /*22280*/  IMAD.MOV.U32 R236, RZ, RZ, 0x181f ;  /* 0x0000181fffec7424 */ /* 0x000fe200078e00ff */
[----:B------:R-:W-:Y:S02]  /*22290*/  MOV R3, 0x222b0 ;  /* 0x000222b000037802 */ /* 0x000fe40000000f00 */
[----:B-123--:R-:W-:Y:S05]  /*222a0*/  CALL.REL.NOINC `($__internal_40_$__cuda_sm70_shflsync_idx_p) ;  /* 0x0000b64000007944 */ /* 0x00efea0003c00000 */
[----:B------:R-:W-:Y:S01]  /*222b0*/  MOV R0, R237 ;  /* 0x000000ed00007202 */ /* 0x000fe20000000f00 */
[----:B------:R-:W-:Y:S05]  /*222c0*/  BRA `(.L_x_2570) ;  /* 0xffffc64000007947 */ /* 0x000fea000383ffff */
.L_x_2482:
        /* <DEDUP_REMOVED lines=13> */
.L_x_2485:
[----:B------:R-:W-:Y:S01]  /*223a0*/  IMAD.MOV.U32 R235, RZ, RZ, R5 ;  /* 0x000000ffffeb7224 */ /* 0x000fe200078e0005 */
[----:B-1----:R-:W-:Y:S01]  /*223b0*/  MOV R2, 0x2 ;  /* 0x0000000200027802 */ /* 0x002fe20000000f00 */
[----:B------:R-:W-:Y:S01]  /*223c0*/  IMAD.MOV.U32 R236, RZ, RZ, 0x181f ;  /* 0x0000181fffec7424 */ /* 0x000fe200078e00ff */
[----:B------:R-:W-:Y:S02]  /*223d0*/  MOV R3, 0x223f0 ;  /* 0x000223f000037802 */ /* 0x000fe40000000f00 */
[----:B--234-:R-:W-:Y:S05]  /*223e0*/  CALL.REL.NOINC `($__internal_40_$__cuda_sm70_shflsync_idx_p) ;  /* 0x0000b50000007944 */ /* 0x01cfea0003c00000 */
[----:B------:R-:W-:Y:S01]  /*223f0*/  MOV R4, R237 ;  /* 0x000000ed00047202 */ /* 0x000fe20000000f00 */
[----:B------:R-:W-:Y:S05]  /*22400*/  BRA `(.L_x_2572) ;  /* 0xffffc7f000007947 */ /* 0x000fea000383ffff */
.L_x_2486:
[----:B------:R-:W-:Y:S01]  /*22410*/  IMAD.MOV.U32 R235, RZ, RZ, R16 ;  /* 0x000000ffffeb7224 */ /* 0x000fe200078e0010 */
[----:B-1----:R-:W-:Y:S01]  /*22420*/  MOV R2, 0x2 ;  /* 0x0000000200027802 */ /* 0x002fe20000000f00 */
[----:B------:R-:W-:Y:S01]  /*22430*/  IMAD.MOV.U32 R236, RZ, RZ, 0x181f ;  /* 0x0000181fffec7424 */ /* 0x000fe200078e00ff */
[----:B------:R-:W-:Y:S02]  /*22440*/  MOV R3, 0x22460 ;  /* 0x0002246000037802 */ /* 0x000fe40000000f00 */
[----:B--234-:R-:W-:Y:S05]  /*22450*/  CALL.REL.NOINC `($__internal_40_$__cuda_sm70_shflsync_idx_p) ;  /* 0x0000b49000007944 */ /* 0x01cfea0003c00000 */
[----:B------:R-:W-:Y:S01]  /*22460*/  MOV R0, R237 ;  /* 0x000000ed00007202 */ /* 0x000fe20000000f00 */
[----:B------:R-:W-:Y:S05]  /*22470*/  BRA `(.L_x_2573) ;  /* 0xffffc7a000007947 */ /* 0x000fea000383ffff */
.L_x_2489:
        /* <DEDUP_REMOVED lines=13> */
.L_x_2491:
[----:B------:R-:W-:Y:S01]  /*22550*/  IMAD.MOV.U32 R235, RZ, RZ, R147 ;  /* 0x000000ffffeb7224 */ /* 0x000fe200078e0093 */
[----:B------:R-:W-:Y:S01]  /*22560*/  MOV R2, RZ ;  /* 0x000000ff00027202 */ /* 0x000fe20000000f00 */
[----:B------:R-:W-:Y:S01]  /*22570*/  IMAD.MOV.U32 R236, RZ, RZ, 0x1f ;  /* 0x0000001fffec7424 */ /* 0x000fe200078e00ff */
[----:B------:R-:W-:Y:S02]  /*22580*/  MOV R3, 0x225a0 ;  /* 0x000225a000037802 */ /* 0x000fe40000000f00 */
[----:B--2---:R-:W-:Y:S05]  /*22590*/  CALL.REL.NOINC `($__internal_40_$__cuda_sm70_shflsync_idx_p) ;  /* 0x0000b35000007944 */ /* 0x004fea0003c00000 */
[----:B------:R-:W-:Y:S01]  /*225a0*/  MOV R10, R237 ;  /* 0x000000ed000a7202 */ /* 0x000fe20000000f00 */
[----:B------:R-:W-:Y:S05]  /*225b0*/  BRA `(.L_x_2575) ;  /* 0xffffca4000007947 */ /* 0x000fea000383ffff */
.L_x_2492:
[----:B------:R-:W-:Y:S01]  /*225c0*/  IMAD.MOV.U32 R235, RZ, RZ, R147 ;  /* 0x000000ffffeb7224 */ /* 0x000fe200078e0093 */
[----:B------:R-:W-:Y:S01]  /*225d0*/  MOV R2, 0x1 ;  /* 0x0000000100027802 */ /* 0x000fe20000000f00 */
[----:B------:R-:W-:Y:S01]  /*225e0*/  IMAD.MOV.U32 R236, RZ, RZ, 0x1f ;  /* 0x0000001fffec7424 */ /* 0x000fe200078e00ff */
[----:B------:R-:W-:Y:S02]  /*225f0*/  MOV R3, 0x22610 ;  /* 0x0002261000037802 */ /* 0x000fe40000000f00 */
[----:B-123--:R-:W-:Y:S05]  /*22600*/  CALL.REL.NOINC `($__internal_40_$__cuda_sm70_shflsync_idx_p) ;  /* 0x0000b2e000007944 */ /* 0x00efea0003c00000 */
[----:B------:R-:W-:Y:S01]  /*22610*/  MOV R9, R237 ;  /* 0x000000ed00097202 */ /* 0x000fe20000000f00 */
[----:B------:R-:W-:Y:S05]  /*22620*/  BRA `(.L_x_2576) ;  /* 0xffffc9f000007947 */ /* 0x000fea000383ffff */
.L_x_2493:
[----:B------:R-:W-:Y:S02]  /*22630*/  MOV R3, 0x1 ;  /* 0x0000000100037802 */ /* 0x000fe40000000f00 */
[----:B------:R-:W-:-:S02]  /*22640*/  MOV R2, 0x22660 ;  /* 0x0002266000027802 */ /* 0x000fc40000000f00 */
[----:B-1-34-:R-:W-:Y:S05]  /*22650*/  CALL.REL.NOINC `($__internal_41_$__cuda_sm70_shflsync_up_p) ;  /* 0x0000b2f000007944 */ /* 0x01afea0003c00000 */
[----:B------:R-:W-:Y:S05]  /*22660*/  BRA `(.L_x_2577) ;  /* 0xffffcae000007947 */ /* 0x000fea000383ffff */
.L_x_2494:
[----:B------:R-:W-:Y:S02]  /*22670*/  MOV R3, 0x2 ;  /* 0x0000000200037802 */ /* 0x000fe40000000f00 */
[----:B------:R-:W-:-:S02]  /*22680*/  MOV R2, 0x226a0 ;  /* 0x000226a000027802 */ /* 0x000fc40000000f00 */
[----:B-1-3--:R-:W-:Y:S05]  /*22690*/  CALL.REL.NOINC `($__internal_41_$__cuda_sm70_shflsync_up_p) ;  /* 0x0000b2b000007944 */ /* 0x00afea0003c00000 */
        /* <DEDUP_REMOVED lines=24> */
.L_x_2498:
[----:B------:R-:W-:Y:S02]  /*22820*/  MOV R3, 0x1 ;  /* 0x0000000100037802 */ /* 0x000fe40000000f00 */
[----:B------:R-:W-:Y:S02]  /*22830*/  MOV R2, 0x22850 ;  /* 0x0002285000027802 */ /* 0x000fe40000000f00 */
[----:B------:R-:W-:Y:S05]  /*22840*/  CALL.REL.NOINC `($__internal_41_$__cuda_sm70_shflsync_up_p) ;  /* 0x0000b10000007944 */ /* 0x000fea0003c00000 */
[----:B------:R-:W-:Y:S01]  /*22850*/  MOV R2, R4 ;  /* 0x0000000400027202 */ /* 0x000fe20000000f00 */
[----:B------:R-:W-:Y:S05]  /*22860*/  BRA `(.L_x_2579) ;  /* 0xffffcb5000007947 */ /* 0x000fea000383ffff */
.L_x_2499:
        /* <DEDUP_REMOVED lines=27> */
.L_x_2501:
[----:B------:R-:W-:Y:S02]  /*22a20*/  SEL R0, RZ, 0x1, P0 ;  /* 0x00000001ff007807 */ /* 0x000fe40000000000 */
[----:B------:R-:W-:Y:S02]  /*22a30*/  MOV R2, 0x22a50 ;  /* 0x00022a5000027802 */ /* 0x000fe40000000f00 */
[----:B--2---:R-:W-:Y:S05]  /*22a40*/  CALL.REL.NOINC `($__internal_42_$__cuda_sm70_votesync_ballot) ;  /* 0x0000af6000007944 */ /* 0x004fea0003c00000 */
[----:B------:R-:W-:Y:S01]  /*22a50*/  MOV R5, R0 ;  /* 0x0000000000057202 */ /* 0x000fe20000000f00 */
[----:B------:R-:W-:Y:S05]  /*22a60*/  BRA `(.L_x_2581) ;  /* 0xffffcae000007947 */ /* 0x000fea000383ffff */
.L_x_2502:
[----:B------:R-:W-:Y:S01]  /*22a70*/  IMAD.MOV.U32 R235, RZ, RZ, R6 ;  /* 0x000000ffffeb7224 */ /* 0x000fe200078e0006 */
[----:B-1----:R-:W-:Y:S01]  /*22a80*/  MOV R2, R0 ;  /* 0x0000000000027202 */ /* 0x002fe20000000f00 */
[----:B------:R-:W-:Y:S01]  /*22a90*/  IMAD.MOV.U32 R236, RZ, RZ, 0x1f ;  /* 0x0000001fffec7424 */ /* 0x000fe200078e00ff */
[----:B------:R-:W-:Y:S02]  /*22aa0*/  MOV R3, 0x22ac0 ;  /* 0x00022ac000037802 */ /* 0x000fe40000000f00 */
[----:B--2---:R-:W-:Y:S05]  /*22ab0*/  CALL.REL.NOINC `($__internal_40_$__cuda_sm70_shflsync_idx_p) ;  /* 0x0000ae3000007944 */ /* 0x004fea0003c00000 */
[----:B------:R-:W-:Y:S01]  /*22ac0*/  IMAD.MOV.U32 R6, RZ, RZ, R237 ;  /* 0x000000ffff067224 */ /* 0x000fe200078e00ed */
[----:B------:R-:W-:Y:S01]  /*22ad0*/  MOV R2, R0 ;  /* 0x0000000000027202 */ /* 0x000fe20000000f00 */
[----:B------:R-:W-:Y:S01]  /*22ae0*/  IMAD.MOV.U32 R235, RZ, RZ, R8 ;  /* 0x000000ffffeb7224 */ /* 0x000fe200078e0008 */
[----:B------:R-:W-:-:S02]  /*22af0*/  MOV R236, 0x1f ;  /* 0x0000001f00ec7802 */ /* 0x000fc40000000f00 */
[----:B------:R-:W-:Y:S02]  /*22b00*/  MOV R3, 0x22b20 ;  /* 0x00022b2000037802 */ /* 0x000fe40000000f00 */
[----:B------:R-:W-:Y:S05]  /*22b10*/  CALL.REL.NOINC `($__internal_40_$__cuda_sm70_shflsync_idx_p) ;  /* 0x0000add000007944 */ /* 0x000fea0003c00000 */
[----:B------:R-:W-:Y:S01]  /*22b20*/  MOV R8, R237 ;  /* 0x000000ed00087202 */ /* 0x000fe20000000f00 */
[----:B------:R-:W-:Y:S05]  /*22b30*/  BRA `(.L_x_2582) ;  /* 0xffffca8000007947 */ /* 0x000fea000383ffff */
.L_x_2505:
[----:B------:R-:W-:Y:S01]  /*22b40*/  IMAD.MOV.U32 R235, RZ, RZ, R4 ;  /* 0x000000ffffeb7224 */ /* 0x000fe200078e0004 */
[----:B-1----:R-:W-:Y:S01]  /*22b50*/  MOV R2, R0 ;  /* 0x0000000000027202 */ /* 0x002fe20000000f00 */
[----:B------:R-:W-:Y:S01]  /*22b60*/  IMAD.MOV.U32 R236, RZ, RZ, 0x1f ;  /* 0x0000001fffec7424 */ /* 0x000fe200078e00ff */
[----:B------:R-:W-:Y:S02]  /*22b70*/  MOV R3, 0x22b90 ;  /* 0x00022b9000037802 */ /* 0x000fe40000000f00 */
[----:B--2-4-:R-:W-:Y:S05]  /*22b80*/  CALL.REL.NOINC `($__internal_40_$__cuda_sm70_shflsync_idx_p) ;  /* 0x0000ad6000007944 */ /* 0x014fea0003c00000 */
[----:B------:R-:W-:Y:S01]  /*22b90*/  MOV R11, R237 ;  /* 0x000000ed000b7202 */ /* 0x000fe20000000f00 */
[----:B------:R-:W-:Y:S05]  /*22ba0*/  BRA `(.L_x_2504) ;  /* 0xffffca7000007947 */ /* 0x000fea000383ffff */
        .type           $_ZN7cutlass13device_kernelIN5flash19enable_sm80_to_sm89INS1_16FlashAttnFwdSm80INS1_25CollectiveMainloopFwdSm80ILi8ELi1ELb0EN4cute5tupleIJNS5_1CILi128EEENS7_ILi48EEENS7_ILi256EEEEEELi256ENS_10bfloat16_tEfNS_4arch4Sm80ELb0ELb1ELb1ELb1ELb1ELb1ELb1ELb1EEENS1_21CollectiveEpilogueFwdINS6_IJS8_SA_S9_EEENS6_IJNS7_ILi1EEESI_SI_EEESC_SE_Li256ELb1ELb1ELb1ELb0EEENS1_36VarlenDynamicPersistentTileSchedulerILi128ELi48ELi256ELi256ELb1ELb1ELb0ELb1ELb0ELb1EEEEEEEEEvNT_6ParamsE$_ZZN5flash25CollectiveMainloopFwdSm80ILi8ELi1ELb0EN4cute5tupleIJNS1_1CILi128EEENS3_ILi48EEENS3_ILi256EEEEEELi256EN7cutlass10bfloat16_tEfNS8_4arch4Sm80ELb0ELb1ELb1ELb1ELb1ELb1ELb1ELb1EE3mmaINS_16FlashAttnFwdSm80ISC_NS_21CollectiveEpilogueFwdINS2_IJS4_S6_S5_EEENS2_IJNS3_ILi1EEESH_SH_EEES9_SB_Li256ELb1ELb1ELb1ELb0EEENS_36VarlenDynamicPersistentTileSchedulerILi128ELi48ELi256ELi256ELb1ELb1ELb0ELb1ELb0ELb1EEEE13SharedStorageENS1_6TensorINS1_11ArrayEngineIfLm128EEENS1_6LayoutINS2_IJNS2_IJNS3_ILi2EEESS_EEESH_NS3_ILi32EEEEEENS2_IJNS2_IJSH_SS_EEENS3_ILi0EEENS3_ILi4EEEEEEEEEENS_7SoftmaxILi2ELi0EEEEEbRKNSC_6ParamsERT0_RT1_iRKNS_16SeqlenInfoQKNewKILb1ELb1EEENS2_IJiiiiEEERT_ENKUlvE_clEv,@function
        .size           $_ZN7cutlass13device_kernelIN5flash19enable_sm80_to_sm89INS1_16FlashAttnFwdSm80INS1_25CollectiveMainloopFwdSm80ILi8ELi1ELb0EN4cute5tupleIJNS5_1CILi128EEENS7_ILi48EEENS7_ILi256EEEEEELi256ENS_10bfloat16_tEfNS_4arch4Sm80ELb0ELb1ELb1ELb1ELb1ELb1ELb1ELb1EEENS1_21CollectiveEpilogueFwdINS6_IJS8_SA_S9_EEENS6_IJNS7_ILi1EEESI_SI_EEESC_SE_Li256ELb1ELb1ELb1ELb0EEENS1_36VarlenDynamicPersistentTileSchedulerILi128ELi48ELi256ELi256ELb1ELb1ELb0ELb1ELb0ELb1EEEEEEEEEvNT_6ParamsE$_ZZN5flash25CollectiveMainloopFwdSm80ILi8ELi1ELb0EN4cute5tupleIJNS1_1CILi128EEENS3_ILi48EEENS3_ILi256EEEEEELi256EN7cutlass10bfloat16_tEfNS8_4arch4Sm80ELb0ELb1ELb1ELb1ELb1ELb1ELb1ELb1EE3mmaINS_16FlashAttnFwdSm80ISC_NS_21CollectiveEpilogueFwdINS2_IJS4_S6_S5_EEENS2_IJNS3_ILi1EEESH_SH_EEES9_SB_Li256ELb1ELb1ELb1ELb0EEENS_36VarlenDynamicPersistentTileSchedulerILi128ELi48ELi256ELi256ELb1ELb1ELb0ELb1ELb0ELb1EEEE13SharedStorageENS1_6TensorINS1_11ArrayEngineIfLm128EEENS1_6LayoutINS2_IJNS2_IJNS3_ILi2EEESS_EEESH_NS3_ILi32EEEEEENS2_IJNS2_IJSH_SS_EEENS3_ILi0EEENS3_ILi4EEEEEEEEEENS_7SoftmaxILi2ELi0EEEEEbRKNSC_6ParamsERT0_RT1_iRKNS_16SeqlenInfoQKNewKILb1ELb1EEENS2_IJiiiiEEERT_ENKUlvE_clEv,($__internal_39_$__cuda_sm70_shflsync_bfly_p - $_ZN7cutlass13device_kernelIN5flash19enable_sm80_to_sm89INS1_16FlashAttnFwdSm80INS1_25CollectiveMainloopFwdSm80ILi8ELi1ELb0EN4cute5tupleIJNS5_1CILi128EEENS7_ILi48EEENS7_ILi256EEEEEELi256ENS_10bfloat16_tEfNS_4arch4Sm80ELb0ELb1ELb1ELb1ELb1ELb1ELb1ELb1EEENS1_21CollectiveEpilogueFwdINS6_IJS8_SA_S9_EEENS6_IJNS7_ILi1EEESI_SI_EEESC_SE_Li256ELb1ELb1ELb1ELb0EEENS1_36VarlenDynamicPersistentTileSchedulerILi128ELi48ELi256ELi256ELb1ELb1ELb0ELb1ELb0ELb1EEEEEEEEEvNT_6ParamsE$_ZZN5flash25CollectiveMainloopFwdSm80ILi8ELi1ELb0EN4cute5tupleIJNS1_1CILi128EEENS3_ILi48EEENS3_ILi256EEEEEELi256EN7cutlass10bfloat16_tEfNS8_4arch4Sm80ELb0ELb1ELb1ELb1ELb1ELb1ELb1ELb1EE3mmaINS_16FlashAttnFwdSm80ISC_NS_21CollectiveEpilogueFwdINS2_IJS4_S6_S5_EEENS2_IJNS3_ILi1EEESH_SH_EEES9_SB_Li256ELb1ELb1ELb1ELb0EEENS_36VarlenDynamicPersistentTileSchedulerILi128ELi48ELi256ELi256ELb1ELb1ELb0ELb1ELb0ELb1EEEE13SharedStorageENS1_6TensorINS1_11ArrayEngineIfLm128EEENS1_6LayoutINS2_IJNS2_IJNS3_ILi2EEESS_EEESH_NS3_ILi32EEEEEENS2_IJNS2_IJSH_SS_EEENS3_ILi0EEENS3_ILi4EEEEEEEEEENS_7SoftmaxILi2ELi0EEEEEbRKNSC_6ParamsERT0_RT1_iRKNS_16SeqlenInfoQKNewKILb1ELb1EEENS2_IJiiiiEEERT_ENKUlvE_clEv)
$_ZN7cutlass13device_kernelIN5flash19enable_sm80_to_sm89INS1_16FlashAttnFwdSm80INS1_25CollectiveMainloopFwdSm80ILi8ELi1ELb0EN4cute5tupleIJNS5_1CILi128EEENS7_ILi48EEENS7_ILi256EEEEEELi256ENS_10bfloat16_tEfNS_4arch4Sm80ELb0ELb1ELb1ELb1ELb1ELb1ELb1ELb1EEENS1_21CollectiveEpilogueFwdINS6_IJS8_SA_S9_EEENS6_IJNS7_ILi1EEESI_SI_EEESC_SE_Li256ELb1ELb1ELb1ELb0EEENS1_36VarlenDynamicPersistentTileSchedulerILi128ELi48ELi256ELi256ELb1ELb1ELb0ELb1ELb0ELb1EEEEEEEEEvNT_6ParamsE$_ZZN5flash25CollectiveMainloopFwdSm80ILi8ELi1ELb0EN4cute5tupleIJNS1_1CILi128EEENS3_ILi48EEENS3_ILi256EEEEEELi256EN7cutlass10bfloat16_tEfNS8_4arch4Sm80ELb0ELb1ELb1ELb1ELb1ELb1ELb1ELb1EE3mmaINS_16FlashAttnFwdSm80ISC_NS_21CollectiveEpilogueFwdINS2_IJS4_S6_S5_EEENS2_IJNS3_ILi1EEESH_SH_EEES9_SB_Li256ELb1ELb1ELb1ELb0EEENS_36VarlenDynamicPersistentTileSchedulerILi128ELi48ELi256ELi256ELb1ELb1ELb0ELb1ELb0ELb1EEEE13SharedStorageENS1_6TensorINS1_11ArrayEngineIfLm128EEENS1_6LayoutINS2_IJNS2_IJNS3_ILi2EEESS_EEESH_NS3_ILi32EEEEEENS2_IJNS2_IJSH_SS_EEENS3_ILi0EEENS3_ILi4EEEEEEEEEENS_7SoftmaxILi2ELi0EEEEEbRKNSC_6ParamsERT0_RT1_iRKNS_16SeqlenInfoQKNewKILb1ELb1EEENS2_IJiiiiEEERT_ENKUlvE_clEv:
[----:B------:R-:W-:-:S05]  /*22bb0*/  IADD3 R16, R79, -c[0x0][0x20], RZ ;  /* 0x800008004f107a10 */ /* 0x000fca0007ffe0ff */
[----:B------:R-:W2:Y:S01]  /*22bc0*/  LDL.64 R10, [R16] ;  /* 0x00000000100a7983 */ /* 0x000ea20000100a00 */
[----:B------:R-:W-:-:S03]  /*22bd0*/  ULDC.64 UR4, c[0x0][0x118] ;  /* 0x0000460000047ab9 */ /* 0x000fc60000000a00 */
[----:B--2---:R-:W2:Y:S02]  /*22be0*/  LD.E R0, [R10.64+0x11c] ;  /* 0x00011c040a007980 */ /* 0x004ea4000c101900 */
[----:B--2---:R-:W-:-:S13]  /*22bf0*/  ISETP.GT.AND P0, PT, R0, RZ, PT ;  /* 0x000000ff0000720c */ /* 0x004fda0003f04270 */
[----:B------:R-:W-:Y:S05]  /*22c00*/  @P0 BRA `(.L_x_2583) ;  /* 0x0000004000000947 */ /* 0x000fea0003800000 */
[----:B------:R-:W-:Y:S01]  /*22c10*/  MOV R2, R130 ;  /* 0x0000008200027202 */ /* 0x000fe20000000f00 */
[----:B------:R-:W-:-:S04]  /*22c20*/  DEPBAR.LE SB0, 0x1 ;  /* 0x000080400000791a */ /* 0x000fc80000000000 */
[----:B------:R-:W-:-:S04]  /*22c30*/  MOV R3, 0x0 ;  /* 0x0000000000037802 */ /* 0x000fc80000000f00 */
[----:B------:R-:W-:Y:S05]  /*22c40*/  RET.REL.NODEC R2 `(_ZN7cutlass13device_kernelIN5flash19enable_sm80_to_sm89INS1_16FlashAttnFwdSm80INS1_25CollectiveMainloopFwdSm80ILi8ELi1ELb0EN4cute5tupleIJNS5_1CILi128EEENS7_ILi48EEENS7_ILi256EEEEEELi256ENS_10bfloat16_tEfNS_4arch4Sm80ELb0ELb1ELb1ELb1ELb1ELb1ELb1ELb1EEENS1_21CollectiveEpilogueFwdINS6_IJS8_SA_S9_EEENS6_IJNS7_ILi1EEESI_SI_EEESC_SE_Li256ELb1ELb1ELb1ELb0EEENS1_36VarlenDynamicPersistentTileSchedulerILi128ELi48ELi256ELi256ELb1ELb1ELb0ELb1ELb0ELb1EEEEEEEEEvNT_6ParamsE) ;  /* 0xfffdd3b002007950 */ /* 0x000fea0003c3ffff */
.L_x_2583:
[----:B------:R1:W2:Y:S04]  /*22c50*/  LDL.64 R8, [R16+0x8] ;  /* 0x0000080010087983 */ /* 0x0002a80000100a00 */
[----:B------:R1:W3:Y:S04]  /*22c60*/  LDL.64 R2, [R16+0x20] ;  /* 0x0000200010027983 */ /* 0x0002e80000100a00 */
[----:B------:R1:W4:Y:S04]  /*22c70*/  LDL.64 R14, [R16+0x18] ;  /* 0x00001800100e7983 */ /* 0x0003280000100a00 */
[----:B------:R-:W4:Y:S04]  /*22c80*/  LD.E.U8 R19, [R10.64+0x138] ;  /* 0x000138040a137980 */ /* 0x000f28000c101100 */
[----:B------:R2:W5:Y:S04]  /*22c90*/  LD.E R13, [R10.64+0x164] ;  /* 0x000164040a0d7980 */ /* 0x000568000c101900 */
[----:B-1----:R-:W4:Y:S04]  /*22ca0*/  LDL.64 R16, [R16+0x10] ;  /* 0x0000100010107983 */ /* 0x002f280000100a00 */
[----:B--2---:R1:W2:Y:S04]  /*22cb0*/  LD.E R27, [R8.64] ;  /* 0x00000004081b7980 */ /* 0x0042a8000c101900 */
[----:B---3--:R3:W2:Y:S04]  /*22cc0*/  LD.E R60, [R2.64] ;  /* 0x00000004023c7980 */ /* 0x0086a8000c101900 */
[----:B----4-:R4:W2:Y:S04]  /*22cd0*/  LD.E R6, [R14.64+0x20] ;  /* 0x000020040e067980 */ /* 0x0108a8000c101900 */
[----:B-1----:R1:W5:Y:S04]  /*22ce0*/  LD.E.64 R8, [R10.64+0x120] ;  /* 0x000120040a087980 */ /* 0x002368000c101b00 */
[----:B---3--:R1:W5:Y:S04]  /*22cf0*/  LD.E.64 R2, [R10.64+0x130] ;  /* 0x000130040a027980 */ /* 0x008368000c101b00 */
[----:B------:R3:W5:Y:S04]  /*22d00*/  LD.E R22, [R16.64] ;  /* 0x0000000410167980 */ /* 0x000768000c101900 */
[----:B----4-:R1:W5:Y:S04]  /*22d10*/  LD.E.64 R14, [R10.64+0x110] ;  /* 0x000110040a0e7980 */ /* 0x010368000c101b00 */
[----:B---3--:R1:W5:Y:S01]  /*22d20*/  LD.E.64 R16, [R10.64+0x128] ;  /* 0x000128040a107980 */ /* 0x008362000c101b00 */
[----:B------:R-:W-:-:S02]  /*22d30*/  ISETP.NE.AND P0, PT, R19, RZ, PT ;  /* 0x000000ff1300720c */ /* 0x000fc40003f05270 */
[----:B--2---:R-:W-:-:S04]  /*22d40*/  SHF.R.S32.HI R4, RZ, 0x1f, R27 ;  /* 0x0000001fff047819 */ /* 0x004fc8000001141b */
[----:B------:R-:W-:-:S04]  /*22d50*/  LEA.HI R4, R4, R27, RZ, 0x3 ;  /* 0x0000001b04047211 */ /* 0x000fc800078f18ff */
[----:B------:R-:W-:Y:S02]  /*22d60*/  LOP3.LUT R18, R4, 0xfffffff8, RZ, 0xc0, !PT ;  /* 0xfffffff804127812 */ /* 0x000fe400078ec0ff */
[----:B------:R-:W-:-:S03]  /*22d70*/  SHF.R.S32.HI R78, RZ, 0x3, R4 ;  /* 0x00000003ff4e7819 */ /* 0x000fc60000011404 */
[----:B------:R-:W-:Y:S02]  /*22d80*/  IMAD.IADD R40, R27, 0x1, -R18 ;  /* 0x000000011b287824 */ /* 0x000fe400078e0a12 */
[----:B------:R-:W-:Y:S01]  /*22d90*/  IMAD R61, R60, 0x80, R78 ;  /* 0x000000803c3d7824 */ /* 0x000fe200078e024e */
[----:B------:R-:W-:Y:S01]  /*22da0*/  SHF.R.S32.HI R23, RZ, 0x1f, R6 ;  /* 0x0000001fff177819 */ /* 0x000fe20000011406 */
[C---:B------:R-:W-:Y:S02]  /*22db0*/  IMAD.SHL.U32 R42, R40.reuse, 0x8, RZ ;  /* 0x00000008282a7824 */ /* 0x040fe400078e00ff */
[----:B------:R-:W-:Y:S01]  /*22dc0*/  IMAD R4, R40, 0x20, R61 ;  /* 0x0000002028047824 */ /* 0x000fe200078e023d */
[----:B------:R-:W-:Y:S05]  /*22dd0*/  @!P0 BRA `(.L_x_2584) ;  /* 0x00004ce000008947 */ /* 0x000fea0003800000 */
[----:B-1---5:R-:W-:-:S13]  /*22de0*/  ISETP.NE.AND P0, PT, R13, 0x1, PT ;  /* 0x000000010d00780c */ /* 0x022fda0003f05270 */
[----:B------:R1:W2:Y:S04]  /*22df0*/  @P0 LD.E R18, [R10.64+0x168] ;  /* 0x000168040a120980 */ /* 0x0002a8000c101900 */
[----:B-1----:R2:W3:Y:S02]  /*22e00*/  @P0 LD.E R10, [R10.64+0x16c] ;  /* 0x00016c040a0a0980 */ /* 0x0024e4000c101900 */
[----:B--2---:R-:W-:-:S05]  /*22e10*/  @P0 IMAD.HI.U32 R11, R4, R18, RZ ;  /* 0x00000012040b0227 */ /* 0x004fca00078e00ff */
[----:B---3--:R-:W-:-:S04]  /*22e20*/  @P0 SHF.R.U32.HI R4, RZ, R10, R11 ;  /* 0x0000000aff040219 */ /* 0x008fc8000001160b */
[----:B------:R-:W-:Y:S01]  /*22e30*/  SHF.R.S32.HI R18, RZ, 0x1f, R4 ;  /* 0x0000001fff127819 */ /* 0x000fe20000011404 */
[-C--:B------:R-:W-:Y:S02]  /*22e40*/  IMAD R20, R9, R4.reuse, RZ ;  /* 0x0000000409147224 */ /* 0x080fe400078e02ff */
[-C--:B------:R-:W-:Y:S02]  /*22e50*/  IMAD R19, R3, R4.reuse, RZ ;  /* 0x0000000403137224 */ /* 0x080fe400078e02ff */
[----:B------:R-:W-:-:S04]  /*22e60*/  IMAD.WIDE.U32 R10, R8, R4, RZ ;  /* 0x00000004080a7225 */ /* 0x000fc800078e00ff */
[-C--:B------:R-:W-:Y:S02]  /*22e70*/  IMAD R21, R8, R18.reuse, R20 ;  /* 0x0000001208157224 */ /* 0x080fe400078e0214 */
[C---:B------:R-:W-:Y:S02]  /*22e80*/  IMAD R20, R2.reuse, R18, R19 ;  /* 0x0000001202147224 */ /* 0x040fe400078e0213 */
[----:B------:R-:W-:Y:S01]  /*22e90*/  IMAD.WIDE.U32 R18, R2, R4, RZ ;  /* 0x0000000402127225 */ /* 0x000fe200078e00ff */
[----:B------:R-:W-:-:S03]  /*22ea0*/  IADD3 R11, R11, R21, RZ ;  /* 0x000000150b0b7210 */ /* 0x000fc60007ffe0ff */
[----:B------:R-:W-:Y:S01]  /*22eb0*/  IMAD R4, R9, R6, RZ ;  /* 0x0000000609047224 */ /* 0x000fe200078e02ff */
[----:B------:R-:W-:Y:S01]  /*22ec0*/  IADD3 R9, R19, R20, RZ ;  /* 0x0000001413097210 */ /* 0x000fe20007ffe0ff */
[----:B------:R-:W-:-:S04]  /*22ed0*/  IMAD.WIDE.U32 R10, R6, R8, R10 ;  /* 0x00000008060a7225 */ /* 0x000fc800078e000a */
[----:B------:R-:W-:Y:S01]  /*22ee0*/  IMAD R4, R8, R23, R4 ;  /* 0x0000001708047224 */ /* 0x000fe200078e0204 */
[----:B------:R-:W-:Y:S01]  /*22ef0*/  MOV R8, R18 ;  /* 0x0000001200087202 */ /* 0x000fe20000000f00 */
[----:B------:R-:W-:Y:S01]  /*22f00*/  IMAD R3, R3, R6, RZ ;  /* 0x0000000603037224 */ /* 0x000fe200078e02ff */
[----:B------:R-:W-:-:S03]  /*22f10*/  LEA R33, P1, R10, R14, 0x1 ;  /* 0x0000000e0a217211 */ /* 0x000fc600078208ff */
[----:B------:R-:W-:-:S04]  /*22f20*/  IMAD.WIDE.U32 R8, R6, R2, R8 ;  /* 0x0000000206087225 */ /* 0x000fc800078e0008 */
[----:B------:R-:W-:Y:S01]  /*22f30*/  IMAD R2, R2, R23, R3 ;  /* 0x0000001702027224 */ /* 0x000fe200078e0203 */
[----:B------:R-:W-:Y:S02]  /*22f40*/  IADD3 R3, R11, R4, RZ ;  /* 0x000000040b037210 */ /* 0x000fe40007ffe0ff */
[----:B------:R-:W-:Y:S02]  /*22f50*/  LEA R34, P0, R8, R16, 0x1 ;  /* 0x0000001008227211 */ /* 0x000fe400078008ff */
[----:B------:R-:W-:Y:S02]  /*22f60*/  IADD3 R2, R9, R2, RZ ;  /* 0x0000000209027210 */ /* 0x000fe40007ffe0ff */
[----:B------:R-:W-:Y:S02]  /*22f70*/  LEA.HI.X R32, R10, R15, R3, 0x1, P1 ;  /* 0x0000000f0a207211 */ /* 0x000fe400008f0c03 */
[----:B------:R-:W-:Y:S02]  /*22f80*/  SHF.L.U32 R4, R40, 0x2, RZ ;  /* 0x0000000228047819 */ /* 0x000fe400000006ff */
[----:B------:R-:W-:Y:S01]  /*22f90*/  LEA.HI.X R26, R8, R17, R2, 0x1, P0 ;  /* 0x00000011081a7211 */ /* 0x000fe200000f0c02 */
[----:B------:R-:W-:Y:S05]  /*22fa0*/  BRA.DIV ~URZ, `(.L_x_2585) ;  /* 0x00009ba27f007947 */ /* 0x000fea000b800000 */
[----:B------:R1:W2:Y:S02]  /*22fb0*/  SHFL.IDX PT, R6, R32, RZ, 0x181f ;  /* 0x00181fff20067589 */ /* 0x0002a400000e0000 */
.L_x_2659:
[----:B------:R-:W-:Y:S05]  /*22fc0*/  BRA.DIV ~URZ, `(.L_x_2586) ;  /* 0x00009bf27f007947 */ /* 0x000fea000b800000 */
[----:B------:R3:W4:Y:S01]  /*22fd0*/  SHFL.IDX PT, R8, R33, RZ, 0x181f ;  /* 0x00181fff21087589 */ /* 0x00072200000e0000 */
[----:B--2---:R-:W-:-:S03]  /*22fe0*/  MOV R9, R6 ;  /* 0x0000000600097202 */ /* 0x004fc60000000f00 */
[----:B------:R3:W2:Y:S04]  /*22ff0*/  SHFL.IDX PT, R10, R26, RZ, 0x181f ;  /* 0x00181fff1a0a7589 */ /* 0x0006a800000e0000 */
[----:B------:R3:W1:Y:S02]  /*23000*/  SHFL.IDX PT, R2, R34, RZ, 0x181f ;  /* 0x00181fff22027589 */ /* 0x00066400000e0000 */
.L_x_2660:
[----:B------:R-:W-:Y:S01]  /*23010*/  IMAD R35, R22, R13, RZ ;  /* 0x0000000d16237224 */ /* 0x000fe200078e02ff */
[----:B------:R-:W-:Y:S01]  /*23020*/  BSSY B0, `(.L_x_2587) ;  /* 0x0000035000007945 */ /* 0x000fe20003800000 */
[----:B------:R-:W-:Y:S01]  /*23030*/  CS2R R58, SRZ ;  /* 0x00000000003a7805 */ /* 0x000fe2000001ff00 */
[----:B------:R-:W-:Y:S01]  /*23040*/  CS2R R36, SRZ ;  /* 0x0000000000247805 */ /* 0x000fe2000001ff00 */
[----:B------:R-:W-:Y:S01]  /*23050*/  CS2R R28, SRZ ;  /* 0x00000000001c7805 */ /* 0x000fe2000001ff00 */
[----:B------:R-:W-:Y:S01]  /*23060*/  ISETP.GE.AND P0, PT, R61, R35, PT ;  /* 0x000000233d00720c */ /* 0x000fe20003f06270 */
[----:B------:R-:W-:Y:S01]  /*23070*/  CS2R R22, SRZ ;  /* 0x0000000000167805 */ /* 0x000fe2000001ff00 */
[----:B------:R-:W-:Y:S01]  /*23080*/  CS2R R18, SRZ ;  /* 0x0000000000127805 */ /* 0x000fe2000001ff00 */
[----:B------:R-:W-:Y:S01]  /*23090*/  CS2R R38, SRZ ;  /* 0x0000000000267805 */ /* 0x000fe2000001ff00 */
[----:B------:R-:W-:Y:S01]  /*230a0*/  CS2R R30, SRZ ;  /* 0x00000000001e7805 */ /* 0x000fe2000001ff00 */
[----:B------:R-:W-:Y:S01]  /*230b0*/  CS2R R24, SRZ ;  /* 0x0000000000187805 */ /* 0x000fe2000001ff00 */
[----:B------:R-:W-:Y:S01]  /*230c0*/  CS2R R20, SRZ ;  /* 0x0000000000147805 */ /* 0x000fe2000001ff00 */
[----:B--2---:R-:W-:-:S06]  /*230d0*/  MOV R3, R10 ;  /* 0x0000000a00037202 */ /* 0x004fcc0000000f00 */
[----:B------:R-:W-:Y:S05]  /*230e0*/  @P0 BRA `(.L_x_2588) ;  /* 0x0000028000000947 */ /* 0x000fea0003800000 */
[C---:B------:R-:W-:Y:S01]  /*230f0*/  IADD3 R13, R4.reuse, 0x20, RZ ;  /* 0x00000020040d7810 */ /* 0x040fe20007ffe0ff */
[----:B------:R-:W-:Y:S01]  /*23100*/  CS2R R18, SRZ ;  /* 0x0000000000127805 */ /* 0x000fe2000001ff00 */
[-C--:B------:R-:W-:Y:S01]  /*23110*/  ISETP.GE.AND P1, PT, R4, R0.reuse, PT ;  /* 0x000000000400720c */ /* 0x080fe20003f26270 */
[----:B------:R-:W-:Y:S01]  /*23120*/  CS2R R20, SRZ ;  /* 0x0000000000147805 */ /* 0x000fe2000001ff00 */
[----:B------:R-:W-:Y:S01]  /*23130*/  ISETP.GE.AND P0, PT, R13, R0, PT ;  /* 0x000000000d00720c */ /* 0x000fe20003f06270 */
[----:B------:R-:W-:Y:S01]  /*23140*/  CS2R R22, SRZ ;  /* 0x0000000000167805 */ /* 0x000fe2000001ff00 */
[----:B------:R-:W-:-:S09]  /*23150*/  CS2R R24, SRZ ;  /* 0x0000000000187805 */ /* 0x000fd2000001ff00 */
[C---:B----4-:R-:W-:Y:S02]  /*23160*/  @!P1 IMAD.WIDE R10, R4.reuse, 0x2, R8 ;  /* 0x00000002040a9825 */ /* 0x050fe400078e0208 */
[----:B------:R-:W-:Y:S02]  /*23170*/  @!P0 SHF.R.S32.HI R6, RZ, 0x1f, R13 ;  /* 0x0000001fff068819 */ /* 0x000fe4000001140d */
[----:B-1----:R-:W-:Y:S01]  /*23180*/  @!P1 IMAD.WIDE R16, R4, 0x2, R2 ;  /* 0x0000000204109825 */ /* 0x002fe200078e0202 */
[----:B------:R1:W5:Y:S01]  /*23190*/  @!P1 LD.E.64 R18, [R10.64] ;  /* 0x000000040a129980 */ /* 0x000362000c101b00 */
[----:B------:R-:W-:-:S03]  /*231a0*/  @!P0 LEA.HI R6, R6, R13, RZ, 0x2 ;  /* 0x0000000d06068211 */ /* 0x000fc600078f10ff */
[----:B------:R2:W5:Y:S01]  /*231b0*/  @!P1 LD.E.64 R20, [R16.64] ;  /* 0x0000000410149980 */ /* 0x000562000c101b00 */
[----:B------:R-:W-:Y:S02]  /*231c0*/  @!P0 LOP3.LUT R6, R6, 0xfffffffc, RZ, 0xc0, !PT ;  /* 0xfffffffc06068812 */ /* 0x000fe400078ec0ff */
[----:B------:R-:W-:-:S03]  /*231d0*/  IADD3 R13, R4, 0x40, RZ ;  /* 0x00000040040d7810 */ /* 0x000fc60007ffe0ff */
[----:B------:R-:W-:Y:S01]  /*231e0*/  @!P0 IMAD.WIDE R14, R6, 0x2, R8 ;  /* 0x00000002060e8825 */ /* 0x000fe200078e0208 */
[----:B------:R-:W-:-:S04]  /*231f0*/  ISETP.GE.AND P1, PT, R13, R0, PT ;  /* 0x000000000d00720c */ /* 0x000fc80003f26270 */
[----:B------:R4:W5:Y:S01]  /*23200*/  @!P0 LD.E.64 R22, [R14.64] ;  /* 0x000000040e168980 */ /* 0x000962000c101b00 */
[----:B-1----:R-:W-:Y:S01]  /*23210*/  @!P0 IMAD.WIDE R10, R6, 0x2, R2 ;  /* 0x00000002060a8825 */ /* 0x002fe200078e0202 */
[----:B--2---:R-:W-:-:S04]  /*23220*/  IADD3 R16, R4, 0x60, RZ ;  /* 0x0000006004107810 */ /* 0x004fc80007ffe0ff */
[----:B------:R1:W5:Y:S01]  /*23230*/  @!P0 LD.E.64 R24, [R10.64] ;  /* 0x000000040a188980 */ /* 0x000362000c101b00 */
[----:B------:R-:W-:Y:S01]  /*23240*/  ISETP.GE.AND P0, PT, R16, R0, PT ;  /* 0x000000001000720c */ /* 0x000fe20003f06270 */
[----:B------:R-:W-:-:S12]  /*23250*/  CS2R R28, SRZ ;  /* 0x00000000001c7805 */ /* 0x000fd8000001ff00 */
[----:B------:R-:W-:Y:S02]  /*23260*/  @!P0 SHF.R.S32.HI R6, RZ, 0x1f, R16 ;  /* 0x0000001fff068819 */ /* 0x000fe40000011410 */
[----:B-1----:R-:W-:Y:S02]  /*23270*/  @!P1 SHF.R.S32.HI R10, RZ, 0x1f, R13 ;  /* 0x0000001fff0a9819 */ /* 0x002fe4000001140d */
[----:B------:R-:W-:Y:S02]  /*23280*/  @!P0 LEA.HI R6, R6, R16, RZ, 0x2 ;  /* 0x0000001006068211 */ /* 0x000fe400078f10ff */
[----:B------:R-:W-:Y:S02]  /*23290*/  @!P1 LEA.HI R10, R10, R13, RZ, 0x2 ;  /* 0x0000000d0a0a9211 */ /* 0x000fe400078f10ff */
[----:B------:R-:W-:Y:S02]  /*232a0*/  @!P0 LOP3.LUT R6, R6, 0xfffffffc, RZ, 0xc0, !PT ;  /* 0xfffffffc06068812 */ /* 0x000fe400078ec0ff */
[----:B------:R-:W-:Y:S01]  /*232b0*/  @!P1 LOP3.LUT R10, R10, 0xfffffffc, RZ, 0xc0, !PT ;  /* 0xfffffffc0a0a9812 */ /* 0x000fe200078ec0ff */
[----:B------:R-:W-:Y:S01]  /*232c0*/  CS2R R36, SRZ ;  /* 0x0000000000247805 */ /* 0x000fe2000001ff00 */
[----:B------:R-:W-:Y:S01]  /*232d0*/  CS2R R30, SRZ ;  /* 0x00000000001e7805 */ /* 0x000fe2000001ff00 */
[----:B------:R-:W-:-:S02]  /*232e0*/  CS2R R38, SRZ ;  /* 0x0000000000267805 */ /* 0x000fc4000001ff00 */
[----:B----4-:R-:W-:-:S04]  /*232f0*/  @!P1 IMAD.WIDE R14, R10, 0x2, R8 ;  /* 0x000000020a0e9825 */ /* 0x010fc800078e0208 */
[----:B------:R-:W-:Y:S01]  /*23300*/  @!P1 IMAD.WIDE R10, R10, 0x2, R2 ;  /* 0x000000020a0a9825 */ /* 0x000fe200078e0202 */
[----:B------:R1:W5:Y:S03]  /*23310*/  @!P1 LD.E.64 R28, [R14.64] ;  /* 0x000000040e1c9980 */ /* 0x000366000c101b00 */
[C---:B------:R-:W-:Y:S01]  /*23320*/  @!P0 IMAD.WIDE R8, R6.reuse, 0x2, R8 ;  /* 0x0000000206088825 */ /* 0x040fe200078e0208 */
[----:B------:R1:W5:Y:S03]  /*23330*/  @!P1 LD.E.64 R30, [R10.64] ;  /* 0x000000040a1e9980 */ /* 0x000366000c101b00 */
[----:B------:R-:W-:Y:S01]  /*23340*/  @!P0 IMAD.WIDE R2, R6, 0x2, R2 ;  /* 0x0000000206028825 */ /* 0x000fe200078e0202 */
[----:B------:R1:W5:Y:S04]  /*23350*/  @!P0 LD.E.64 R36, [R8.64] ;  /* 0x0000000408248980 */ /* 0x000368000c101b00 */
[----:B------:R1:W5:Y:S02]  /*23360*/  @!P0 LD.E.64 R38, [R2.64] ;  /* 0x0000000402268980 */ /* 0x000364000c101b00 */
.L_x_2588:
[----:B------:R-:W-:Y:S05]  /*23370*/  BSYNC B0 ;  /* 0x0000000000007941 */ /* 0x000fea0003800000 */
.L_x_2587:
[----:B-1--45:R-:W-:Y:S02]  /*23380*/  IMAD.MOV.U32 R8, RZ, RZ, R36 ;  /* 0x000000ffff087224 */ /* 0x032fe400078e0024 */
[----:B------:R-:W-:-:S02]  /*23390*/  IMAD.MOV.U32 R3, RZ, RZ, R28 ;  /* 0x000000ffff037224 */ /* 0x000fc400078e001c */
        /* <DEDUP_REMOVED lines=9> */
[----:B------:R-:W-:-:S04]  /*23430*/  MOV R6, R23 ;  /* 0x0000001700067202 */ /* 0x000fc80000000f00 */
        /* <DEDUP_REMOVED lines=12> */
[----:B------:R-:W-:-:S02]  /*23500*/  PRMT R94, R94, 0x5410, R6 ;  /* 0x000054105e5e7816 */ /* 0x000fc40000000006 */
[----:B------:R-:W-:Y:S02]  /*23510*/  MOV R6, R25 ;  /* 0x0000001900067202 */ /* 0x000fe40000000f00 */
[----:B------:R-:W-:Y:S02]  /*23520*/  PRMT R88, R2, 0x5410, R3 ;  /* 0x0000541002587816 */ /* 0x000fe40000000003 */
[----:B------:R-:W-:Y:S01]  /*23530*/  PRMT R90, R6, 0x5410, R8 ;  /* 0x00005410065a7816 */ /* 0x000fe20000000008 */
[----:B------:R-:W-:Y:S05]  /*23540*/  BRA.DIV ~URZ, `(.L_x_2589) ;  /* 0x000097b27f007947 */ /* 0x000fea000b800000 */
[----:B------:R1:W2:Y:S04]  /*23550*/  SHFL.IDX PT, R9, R32, 0x1, 0x181f ;  /* 0x00381f0020097f89 */ /* 0x0002a800000e0000 */
[----:B------:R1:W4:Y:S04]  /*23560*/  SHFL.IDX PT, R8, R33, 0x1, 0x181f ;  /* 0x00381f0021087f89 */ /* 0x00032800000e0000 */
[----:B------:R1:W3:Y:S04]  /*23570*/  SHFL.IDX PT, R6, R26, 0x1, 0x181f ;  /* 0x00381f001a067f89 */ /* 0x0002e800000e0000 */
[----:B------:R1:W1:Y:S02]  /*23580*/  SHFL.IDX PT, R2, R34, 0x1, 0x181f ;  /* 0x00381f0022027f89 */ /* 0x00026400000e0000 */
.L_x_2661:
[----:B------:R-:W-:Y:S01]  /*23590*/  IADD3 R3, R61, 0x20, RZ ;  /* 0x000000203d037810 */ /* 0x000fe20007ffe0ff */
[----:B------:R-:W-:Y:S01]  /*235a0*/  BSSY B0, `(.L_x_2590) ;  /* 0x0000033000007945 */ /* 0x000fe20003800000 */
        /* <DEDUP_REMOVED lines=8> */
[----:B---3--:R-:W-:-:S07]  /*23630*/  IMAD.MOV.U32 R3, RZ, RZ, R6 ;  /* 0x000000ffff037224 */ /* 0x008fce00078e0006 */
        /* <DEDUP_REMOVED lines=8> */
[C---:B--2-4-:R-:W-:Y:S02]  /*236c0*/  @!P1 IMAD.WIDE R10, R4.reuse, 0x2, R8 ;  /* 0x00000002040a9825 */ /* 0x054fe400078e0208 */
        /* <DEDUP_REMOVED lines=24> */
[----:B---3--:R-:W-:-:S04]  /*23850*/  @!P1 IMAD.WIDE R14, R10, 0x2, R8 ;  /* 0x000000020a0e9825 */ /* 0x008fc800078e0208 */
[----:B------:R-:W-:Y:S01]  /*23860*/  @!P1 IMAD.WIDE R10, R10, 0x2, R2 ;  /* 0x000000020a0a9825 */ /* 0x000fe200078e0202 */
[----:B------:R1:W5:Y:S03]  /*23870*/  @!P1 LD.E.64 R48, [R14.64] ;  /* 0x000000040e309980 */ /* 0x000366000c101b00 */
[C---:B------:R-:W-:Y:S01]  /*23880*/  @!P0 IMAD.WIDE R8, R6.reuse, 0x2, R8 ;  /* 0x0000000206088825 */ /* 0x040fe200078e0208 */
[----:B------:R1:W5:Y:S03]  /*23890*/  @!P1 LD.E.64 R50, [R10.64] ;  /* 0x000000040a329980 */ /* 0x000366000c101b00 */
[----:B------:R-:W-:Y:S01]  /*238a0*/  @!P0 IMAD.WIDE R2, R6, 0x2, R2 ;  /* 0x0000000206028825 */ /* 0x000fe200078e0202 */
[----:B------:R1:W5:Y:S04]  /*238b0*/  @!P0 LD.E.64 R58, [R8.64] ;  /* 0x00000004083a8980 */ /* 0x000368000c101b00 */
[----:B------:R1:W5:Y:S02]  /*238c0*/  @!P0 LD.E.64 R52, [R2.64] ;  /* 0x0000000402348980 */ /* 0x000364000c101b00 */
.L_x_2591:
[----:B------:R-:W-:Y:S05]  /*238d0*/  BSYNC B0 ;  /* 0x0000000000007941 */ /* 0x000fea0003800000 */
.L_x_2590:
[----:B-1--45:R-:W-:Y:S02]  /*238e0*/  IMAD.MOV.U32 R8, RZ, RZ, R58 ;  /* 0x000000ffff087224 */ /* 0x032fe400078e003a */
[----:B------:R-:W-:-:S02]  /*238f0*/  IMAD.MOV.U32 R6, RZ, RZ, R59 ;  /* 0x000000ffff067224 */ /* 0x000fc400078e003b */
[----:B------:R-:W-:Y:S02]  /*23900*/  IMAD.MOV.U32 R3, RZ, RZ, R48 ;  /* 0x000000ffff037224 */ /* 0x000fe400078e0030 */
[----:B------:R-:W-:Y:S01]  /*23910*/  IMAD.MOV.U32 R2, RZ, RZ, R49 ;  /* 0x000000ffff027224 */ /* 0x000fe200078e0031 */
        /* <DEDUP_REMOVED lines=11> */
[----:B------:R-:W-:-:S02]  /*239d0*/  PRMT R95, R2, 0x7610, R95 ;  /* 0x00007610025f7816 */ /* 0x000fc4000000005f */
[----:B------:R-:W-:Y:S02]  /*239e0*/  MOV R2, R51 ;  /* 0x0000003300027202 */ /* 0x000fe40000000f00 */
[----:B------:R-:W-:Y:S01]  /*239f0*/  PRMT R105, R6, 0x5410, R8 ;  /* 0x0000541006697816 */ /* 0x000fe20000000008 */
[----:B------:R-:W-:Y:S01]  /*23a00*/  IMAD.MOV.U32 R8, RZ, RZ, R46 ;  /* 0x000000ffff087224 */ /* 0x000fe200078e002e */
[----:B------:R-:W-:Y:S01]  /*23a10*/  PRMT R101, R2, 0x5410, R3 ;  /* 0x0000541002657816 */ /* 0x000fe20000000003 */
[----:B------:R-:W-:Y:S01]  /*23a20*/  IMAD.MOV.U32 R6, RZ, RZ, R47 ;  /* 0x000000ffff067224 */ /* 0x000fe200078e002f */
[----:B------:R-:W-:Y:S01]  /*23a30*/  MOV R3, R40 ;  /* 0x0000002800037202 */ /* 0x000fe20000000f00 */
[----:B------:R-:W-:-:S03]  /*23a40*/  IMAD.MOV.U32 R2, RZ, RZ, R41 ;  /* 0x000000ffff027224 */ /* 0x000fc600078e0029 */
[----:B------:R-:W-:Y:S02]  /*23a50*/  PRMT R99, R6, 0x5410, R8 ;  /* 0x0000541006637816 */ /* 0x000fe40000000008 */
[----:B------:R-:W-:Y:S02]  /*23a60*/  PRMT R95, R95, 0x5410, R3 ;  /* 0x000054105f5f7816 */ /* 0x000fe40000000003 */
[----:B------:R-:W-:Y:S01]  /*23a70*/  PRMT R94, R2, 0x7610, R94 ;  /* 0x00007610025e7816 */ /* 0x000fe2000000005e */
[----:B------:R-:W-:Y:S05]  /*23a80*/  BRA.DIV ~URZ, `(.L_x_2592) ;  /* 0x000094127f007947 */ /* 0x000fea000b800000 */
[----:B------:R1:W3:Y:S02]  /*23a90*/  SHFL.IDX PT, R6, R32, 0x2, 0x181f ;  /* 0x00581f0020067f89 */ /* 0x0002e400000e0000 */
.L_x_2662:
[----:B------:R-:W-:Y:S05]  /*23aa0*/  BRA.DIV ~URZ, `(.L_x_2593) ;  /* 0x000094627f007947 */ /* 0x000fea000b800000 */
[----:B------:R4:W1:Y:S01]  /*23ab0*/  SHFL.IDX PT, R8, R33, 0x2, 0x181f ;  /* 0x00581f0021087f89 */ /* 0x00086200000e0000 */
[----:B--23--:R-:W-:-:S03]  /*23ac0*/  MOV R9, R6 ;  /* 0x0000000600097202 */ /* 0x00cfc60000000f00 */
[----:B------:R4:W2:Y:S04]  /*23ad0*/  SHFL.IDX PT, R10, R26, 0x2, 0x181f ;  /* 0x00581f001a0a7f89 */ /* 0x0008a800000e0000 */
[----:B------:R4:W3:Y:S02]  /*23ae0*/  SHFL.IDX PT, R2, R34, 0x2, 0x181f ;  /* 0x00581f0022027f89 */ /* 0x0008e400000e0000 */
.L_x_2663:
        /* <DEDUP_REMOVED lines=11> */
[----:B--2---:R-:W-:-:S06]  /*23ba0*/  IMAD.MOV.U32 R3, RZ, RZ, R10 ;  /* 0x000000ffff037224 */ /* 0x004fcc00078e000a */
        /* <DEDUP_REMOVED lines=8> */
[C---:B-1----:R-:W-:Y:S02]  /*23c30*/  @!P1 IMAD.WIDE R10, R4.reuse, 0x2, R8 ;  /* 0x00000002040a9825 */ /* 0x042fe400078e0208 */
[----:B------:R-:W-:Y:S02]  /*23c40*/  @!P0 SHF.R.S32.HI R6, RZ, 0x1f, R13 ;  /* 0x0000001fff068819 */ /* 0x000fe4000001140d */
[----:B---3--:R-:W-:Y:S01]  /*23c50*/  @!P1 IMAD.WIDE R16, R4, 0x2, R2 ;  /* 0x0000000204109825 */ /* 0x008fe200078e0202 */
        /* <DEDUP_REMOVED lines=30> */
.L_x_2595:
[----:B------:R-:W-:Y:S05]  /*23e40*/  BSYNC B0 ;  /* 0x0000000000007941 */ /* 0x000fea0003800000 */
.L_x_2594:
[----:B-1---5:R-:W-:Y:S01]  /*23e50*/  IMAD.MOV.U32 R3, RZ, RZ, R70 ;  /* 0x000000ffff037224 */ /* 0x022fe200078e0046 */
[----:B------:R-:W-:Y:S01]  /*23e60*/  CS2R R86, SRZ ;  /* 0x0000000000567805 */ /* 0x000fe2000001ff00 */
[----:B---3--:R-:W-:-:S02]  /*23e70*/  IMAD.MOV.U32 R2, RZ, RZ, R71 ;  /* 0x000000ffff027224 */ /* 0x008fc400078e0047 */
[----:B------:R-:W-:Y:S02]  /*23e80*/  IMAD.MOV.U32 R8, RZ, RZ, R66 ;  /* 0x000000ffff087224 */ /* 0x000fe400078e0042 */
[----:B------:R-:W-:Y:S01]  /*23e90*/  IMAD.MOV.U32 R6, RZ, RZ, R67 ;  /* 0x000000ffff067224 */ /* 0x000fe200078e0043 */
[----:B------:R-:W-:Y:S01]  /*23ea0*/  PRMT R112, R2, 0x5410, R3 ;  /* 0x0000541002707816 */ /* 0x000fe20000000003 */
[----:B------:R-:W-:Y:S01]  /*23eb0*/  IMAD.MOV.U32 R2, RZ, RZ, R63 ;  /* 0x000000ffff027224 */ /* 0x000fe200078e003f */
[----:B------:R-:W-:Y:S01]  /*23ec0*/  MOV R3, R62 ;  /* 0x0000003e00037202 */ /* 0x000fe20000000f00 */
[----:B------:R-:W-:Y:S01]  /*23ed0*/  IMAD.SHL.U32 R60, R60, 0x80, RZ ;  /* 0x000000803c3c7824 */ /* 0x000fe200078e00ff */
[----:B------:R-:W-:Y:S01]  /*23ee0*/  PRMT R110, R6, 0x5410, R8 ;  /* 0x00005410066e7816 */ /* 0x000fe20000000008 */
[----:B------:R-:W-:Y:S01]  /*23ef0*/  IMAD.MOV.U32 R8, RZ, RZ, R56 ;  /* 0x000000ffff087224 */ /* 0x000fe200078e0038 */
[----:B------:R-:W-:Y:S01]  /*23f00*/  PRMT R108, R2, 0x5410, R3 ;  /* 0x00005410026c7816 */ /* 0x000fe20000000003 */
[----:B------:R-:W-:Y:S01]  /*23f10*/  IMAD.MOV.U32 R2, RZ, RZ, R73 ;  /* 0x000000ffff027224 */ /* 0x000fe200078e0049 */
[----:B------:R-:W-:Y:S01]  /*23f20*/  MOV R3, R72 ;  /* 0x0000004800037202 */ /* 0x000fe20000000f00 */
[----:B------:R-:W-:-:S03]  /*23f30*/  IMAD.MOV.U32 R6, RZ, RZ, R57 ;  /* 0x000000ffff067224 */ /* 0x000fc600078e0039 */
[----:B------:R-:W-:Y:S01]  /*23f40*/  PRMT R111, R2, 0x5410, R3 ;  /* 0x00005410026f7816 */ /* 0x000fe20000000003 */
[----:B------:R-:W-:Y:S01]  /*23f50*/  IMAD.MOV.U32 R3, RZ, RZ, R68 ;  /* 0x000000ffff037224 */ /* 0x000fe200078e0044 */
[----:B------:R-:W-:Y:S02]  /*23f60*/  MOV R2, R69 ;  /* 0x0000004500027202 */ /* 0x000fe40000000f00 */
[----:B------:R-:W-:Y:S02]  /*23f70*/  PRMT R104, R6, 0x5410, R8 ;  /* 0x0000541006687816 */ /* 0x000fe40000000008 */
[----:B------:R-:W-:Y:S01]  /*23f80*/  PRMT R109, R2, 0x5410, R3 ;  /* 0x00005410026d7816 */ /* 0x000fe20000000003 */
[----:B------:R-:W-:Y:S01]  /*23f90*/  IMAD.MOV.U32 R3, RZ, RZ, R64 ;  /* 0x000000ffff037224 */ /* 0x000fe200078e0040 */
[----:B------:R-:W-:Y:S01]  /*23fa0*/  SHF.R.S32.HI R6, RZ, 0x1f, R27 ;  /* 0x0000001fff067819 */ /* 0x000fe2000001141b */
[----:B------:R-:W-:-:S03]  /*23fb0*/  IMAD.MOV.U32 R2, RZ, RZ, R65 ;  /* 0x000000ffff027224 */ /* 0x000fc600078e0041 */
[----:B------:R-:W-:Y:S02]  /*23fc0*/  LEA.HI R6, R6, R27, RZ, 0x3 ;  /* 0x0000001b06067211 */ /* 0x000fe400078f18ff */
[----:B------:R-:W-:Y:S01]  /*23fd0*/  PRMT R107, R2, 0x5410, R3 ;  /* 0x00005410026b7816 */ /* 0x000fe20000000003 */
[----:B------:R-:W-:Y:S01]  /*23fe0*/  IMAD.MOV.U32 R2, RZ, RZ, R55 ;  /* 0x000000ffff027224 */ /* 0x000fe200078e0037 */
[----:B------:R-:W-:Y:S02]  /*23ff0*/  MOV R3, R54 ;  /* 0x0000003600037202 */ /* 0x000fe40000000f00 */
[----:B------:R-:W-:Y:S02]  /*24000*/  LEA.HI.SX32 R6, R6, R60, 0x1d ;  /* 0x0000003c06067211 */ /* 0x000fe400078feaff */
[----:B------:R-:W-:Y:S01]  /*24010*/  PRMT R103, R2, 0x5410, R3 ;  /* 0x0000541002677816 */ /* 0x000fe20000000003 */
[----:B------:R-:W-:Y:S05]  /*24020*/  BRA.DIV ~URZ, `(.L_x_2596) ;  /* 0x000090227f007947 */ /* 0x000fea000b800000 */
[----:B------:R1:W2:Y:S02]  /*24030*/  SHFL.IDX PT, R9, R32, 0x3, 0x181f ;  /* 0x00781f0020097f89 */ /* 0x0002a400000e0000 */
.L_x_2664:
[----:B------:R-:W-:Y:S05]  /*24040*/  BRA.DIV ~URZ, `(.L_x_2597) ;  /* 0x000090727f007947 */ /* 0x000fea000b800000 */
[----:B------:R3:W1:Y:S04]  /*24050*/  SHFL.IDX PT, R8, R33, 0x3, 0x181f ;  /* 0x00781f0021087f89 */ /* 0x00066800000e0000 */
[----:B------:R3:W4:Y:S04]  /*24060*/  SHFL.IDX PT, R10, R26, 0x3, 0x181f ;  /* 0x00781f001a0a7f89 */ /* 0x00072800000e0000 */
[----:B------:R3:W2:Y:S02]  /*24070*/  SHFL.IDX PT, R2, R34, 0x3, 0x181f ;  /* 0x00781f0022027f89 */ /* 0x0006a400000e0000 */
.L_x_2665:
[----:B------:R-:W-:Y:S01]  /*24080*/  IADD3 R6, R6, 0x60, RZ ;  /* 0x0000006006067810 */ /* 0x000fe20007ffe0ff */
[----:B------:R-:W-:Y:S01]  /*24090*/  BSSY B0, `(.L_x_2598) ;  /* 0x0000033000007945 */ /* 0x000fe20003800000 */
[----:B----4-:R-:W-:Y:S01]  /*240a0*/  IMAD.MOV.U32 R3, RZ, RZ, R10 ;  /* 0x000000ffff037224 */ /* 0x010fe200078e000a */
[----:B------:R-:W-:Y:S01]  /*240b0*/  CS2R R82, SRZ ;  /* 0x0000000000527805 */ /* 0x000fe2000001ff00 */
[----:B------:R-:W-:Y:S01]  /*240c0*/  ISETP.GE.AND P0, PT, R6, R35, PT ;  /* 0x000000230600720c */ /* 0x000fe20003f06270 */
[----:B------:R-:W-:Y:S01]  /*240d0*/  CS2R R76, SRZ ;  /* 0x00000000004c7805 */ /* 0x000fe2000001ff00 */
[----:B------:R-:W-:Y:S01]  /*240e0*/  CS2R R60, SRZ ;  /* 0x00000000003c7805 */ /* 0x000fe2000001ff00 */
[----:B------:R-:W-:Y:S01]  /*240f0*/  CS2R R84, SRZ ;  /* 0x0000000000547805 */ /* 0x000fe2000001ff00 */
[----:B------:R-:W-:Y:S01]  /*24100*/  CS2R R80, SRZ ;  /* 0x0000000000507805 */ /* 0x000fe2000001ff00 */
[----:B------:R-:W-:Y:S01]  /*24110*/  CS2R R74, SRZ ;  /* 0x00000000004a7805 */ /* 0x000fe2000001ff00 */
[----:B-1-3--:R-:W-:-:S07]  /*24120*/  CS2R R32, SRZ ;  /* 0x0000000000207805 */ /* 0x00afce000001ff00 */
[----:B------:R-:W-:Y:S05]  /*24130*/  @P0 BRA `(.L_x_2599) ;  /* 0x0000028000000947 */ /* 0x000fea0003800000 */
[C---:B------:R-:W-:Y:S01]  /*24140*/  IADD3 R13, R4.reuse, 0x20, RZ ;  /* 0x00000020040d7810 */ /* 0x040fe20007ffe0ff */
[----:B------:R-:W-:Y:S01]  /*24150*/  CS2R R60, SRZ ;  /* 0x00000000003c7805 */ /* 0x000fe2000001ff00 */
[-C--:B------:R-:W-:Y:S02]  /*24160*/  ISETP.GE.AND P0, PT, R4, R0.reuse, PT ;  /* 0x000000000400720c */ /* 0x080fe40003f06270 */
[----:B------:R-:W-:Y:S01]  /*24170*/  ISETP.GE.AND P2, PT, R13, R0, PT ;  /* 0x000000000d00720c */ /* 0x000fe20003f46270 */
[----:B------:R-:W-:-:S10]  /*24180*/  CS2R R32, SRZ ;  /* 0x0000000000207805 */ /* 0x000fd4000001ff00 */
[----:B--2---:R-:W-:Y:S02]  /*24190*/  @!P0 IMAD.WIDE R10, R4, 0x2, R8 ;  /* 0x00000002040a8825 */ /* 0x004fe400078e0208 */
[----:B------:R-:W-:-:S03]  /*241a0*/  @!P2 SHF.R.S32.HI R6, RZ, 0x1f, R13 ;  /* 0x0000001fff06a819 */ /* 0x000fc6000001140d */
[----:B------:R1:W5:Y:S01]  /*241b0*/  @!P0 LD.E.64 R60, [R10.64] ;  /* 0x000000040a3c8980 */ /* 0x000362000c101b00 */
[----:B------:R-:W-:Y:S02]  /*241c0*/  @!P2 LEA.HI R6, R6, R13, RZ, 0x2 ;  /* 0x0000000d0606a211 */ /* 0x000fe400078f10ff */
[----:B------:R-:W-:Y:S02]  /*241d0*/  IADD3 R13, R4, 0x40, RZ ;  /* 0x00000040040d7810 */ /* 0x000fe40007ffe0ff */
[----:B------:R-:W-:Y:S02]  /*241e0*/  @!P2 LOP3.LUT R6, R6, 0xfffffffc, RZ, 0xc0, !PT ;  /* 0xfffffffc0606a812 */ /* 0x000fe400078ec0ff */
[----:B------:R-:W-:Y:S01]  /*241f0*/  ISETP.GE.AND P1, PT, R13, R0, PT ;  /* 0x000000000d00720c */ /* 0x000fe20003f26270 */
[----:B------:R-:W-:Y:S01]  /*24200*/  CS2R R76, SRZ ;  /* 0x00000000004c7805 */ /* 0x000fe2000001ff00 */
[----:B-1----:R-:W-:-:S05]  /*24210*/  @!P0 IMAD.WIDE R10, R4, 0x2, R2 ;  /* 0x00000002040a8825 */ /* 0x002fca00078e0202 */
[----:B------:R1:W5:Y:S01]  /*24220*/  @!P0 LD.E.64 R32, [R10.64] ;  /* 0x000000040a208980 */ /* 0x000362000c101b00 */
[----:B------:R-:W-:Y:S01]  /*24230*/  CS2R R74, SRZ ;  /* 0x00000000004a7805 */ /* 0x000fe2000001ff00 */
[----:B------:R-:W-:Y:S01]  /*24240*/  CS2R R82, SRZ ;  /* 0x0000000000527805 */ /* 0x000fe2000001ff00 */
[----:B-1----:R-:W-:-:S05]  /*24250*/  @!P2 IMAD.WIDE R10, R6, 0x2, R8 ;  /* 0x00000002060aa825 */ /* 0x002fca00078e0208 */
[----:B------:R1:W5:Y:S02]  /*24260*/  @!P2 LD.E.64 R76, [R10.64] ;  /* 0x000000040a4ca980 */ /* 0x000364000c101b00 */
[----:B-1----:R-:W-:Y:S01]  /*24270*/  @!P2 IMAD.WIDE R10, R6, 0x2, R2 ;  /* 0x00000002060aa825 */ /* 0x002fe200078e0202 */
[----:B------:R-:W-:-:S04]  /*24280*/  @!P1 SHF.R.S32.HI R6, RZ, 0x1f, R13 ;  /* 0x0000001fff069819 */ /* 0x000fc8000001140d */
[----:B------:R-:W-:Y:S01]  /*24290*/  @!P1 LEA.HI R6, R6, R13, RZ, 0x2 ;  /* 0x0000000d06069211 */ /* 0x000fe200078f10ff */
[----:B------:R1:W5:Y:S01]  /*242a0*/  @!P2 LD.E.64 R74, [R10.64] ;  /* 0x000000040a4aa980 */ /* 0x000362000c101b00 */
[----:B------:R-:W-:Y:S02]  /*242b0*/  IADD3 R13, R4, 0x60, RZ ;  /* 0x00000060040d7810 */ /* 0x000fe40007ffe0ff */
[----:B------:R-:W-:Y:S02]  /*242c0*/  @!P1 LOP3.LUT R6, R6, 0xfffffffc, RZ, 0xc0, !PT ;  /* 0xfffffffc06069812 */ /* 0x000fe400078ec0ff */
[----:B------:R-:W-:Y:S01]  /*242d0*/  ISETP.GE.AND P0, PT, R13, R0, PT ;  /* 0x000000000d00720c */ /* 0x000fe20003f06270 */
[----:B------:R-:W-:Y:S01]  /*242e0*/  CS2R R80, SRZ ;  /* 0x0000000000507805 */ /* 0x000fe2000001ff00 */
[----:B------:R-:W-:Y:S01]  /*242f0*/  CS2R R86, SRZ ;  /* 0x0000000000567805 */ /* 0x000fe2000001ff00 */
[----:B-1----:R-:W-:-:S05]  /*24300*/  @!P1 IMAD.WIDE R10, R6, 0x2, R8 ;  /* 0x00000002060a9825 */ /* 0x002fca00078e0208 */
[----:B------:R1:W5:Y:S01]  /*24310*/  @!P1 LD.E.64 R82, [R10.64] ;  /* 0x000000040a529980 */ /* 0x000362000c101b00 */
[----:B------:R-:W-:-:S04]  /*24320*/  CS2R R84, SRZ ;  /* 0x0000000000547805 */ /* 0x000fc8000001ff00 */
[----:B-1----:R-:W-:-:S04]  /*24330*/  @!P0 SHF.R.S32.HI R10, RZ, 0x1f, R13 ;  /* 0x0000001fff0a8819 */ /* 0x002fc8000001140d */
[----:B------:R-:W-:Y:S01]  /*24340*/  @!P0 LEA.HI R13, R10, R13, RZ, 0x2 ;  /* 0x0000000d0a0d8211 */ /* 0x000fe200078f10ff */
[----:B------:R-:W-:-:S03]  /*24350*/  @!P1 IMAD.WIDE R10, R6, 0x2, R2 ;  /* 0x00000002060a9825 */ /* 0x000fc600078e0202 */
[----:B------:R-:W-:Y:S02]  /*24360*/  @!P0 LOP3.LUT R6, R13, 0xfffffffc, RZ, 0xc0, !PT ;  /* 0xfffffffc0d068812 */ /* 0x000fe400078ec0ff */
[----:B------:R1:W5:Y:S03]  /*24370*/  @!P1 LD.E.64 R80, [R10.64] ;  /* 0x000000040a509980 */ /* 0x000366000c101b00 */
[----:B------:R-:W-:-:S04]  /*24380*/  @!P0 IMAD.WIDE R8, R6, 0x2, R8 ;  /* 0x0000000206088825 */ /* 0x000fc800078e0208 */
[----:B------:R-:W-:Y:S01]  /*24390*/  @!P0 IMAD.WIDE R2, R6, 0x2, R2 ;  /* 0x0000000206028825 */ /* 0x000fe200078e0202 */
[----:B------:R1:W5:Y:S04]  /*243a0*/  @!P0 LD.E.64 R86, [R8.64] ;  /* 0x0000000408568980 */ /* 0x000368000c101b00 */
[----:B------:R1:W5:Y:S02]  /*243b0*/  @!P0 LD.E.64 R84, [R2.64] ;  /* 0x0000000402548980 */ /* 0x000364000c101b00 */
.L_x_2599:
[----:B------:R-:W-:Y:S05]  /*243c0*/  BSYNC B0 ;  /* 0x0000000000007941 */ /* 0x000fea0003800000 */
.L_x_2598:
[----:B-1----:R-:W-:Y:S01]  /*243d0*/  IADD3 R8, R79, -c[0x0][0x20], RZ ;  /* 0x800008004f087a10 */ /* 0x002fe20007ffe0ff */
[----:B------:R-:W-:-:S04]  /*243e0*/  DEPBAR.LE SB0, 0x1 ;  /* 0x000080400000791a */ /* 0x000fc80000000000 */
[----:B--2---:R1:W2:Y:S04]  /*243f0*/  LDL.64 R2, [R8+0x20] ;  /* 0x0000200008027983 */ /* 0x0042a80000100a00 */
[----:B-1----:R-:W3:Y:S01]  /*24400*/  LDL.64 R8, [R8+0x28] ;  /* 0x0000280008087983 */ /* 0x002ee20000100a00 */
[----:B------:R-:W-:Y:S03]  /*24410*/  WARPSYNC 0xffffffff ;  /* 0xffffffff00007948 */ /* 0x000fe60003800000 */
[----:B------:R-:W-:Y:S01]  /*24420*/  BAR.SYNC.DEFER_BLOCKING 0x0 ;  /* 0x0000000000007b1d */ /* 0x000fe20000010000 */
[----:B------:R-:W-:-:S05]  /*24430*/  SHF.R.S32.HI R6, RZ, 0x1f, R27 ;  /* 0x0000001fff067819 */ /* 0x000fca000001141b */
[----:B--2---:R1:W2:Y:S04]  /*24440*/  LD.E R13, [R2.64] ;  /* 0x00000004020d7980 */ /* 0x0042a8000c101900 */
[----:B---3--:R3:W4:Y:S01]  /*24450*/  LD.E.64 R10, [R8.64] ;  /* 0x00000004080a7980 */ /* 0x008722000c101b00 */
[----:B------:R-:W-:Y:S01]  /*24460*/  BSSY B1, `(.L_x_2600) ;  /* 0x00000f6000017945 */ /* 0x000fe20003800000 */
[CC--:B-1----:R-:W-:Y:S02]  /*24470*/  LEA.HI R2, R6.reuse, R27.reuse, RZ, 0x3 ;  /* 0x0000001b06027211 */ /* 0x0c2fe400078f18ff */
[----:B------:R-:W-:Y:S02]  /*24480*/  LEA.HI R6, R6, R27, RZ, 0x6 ;  /* 0x0000001b06067211 */ /* 0x000fe400078f30ff */
[----:B------:R-:W-:-:S05]  /*24490*/  LOP3.LUT R2, R2, 0xfffffff8, RZ, 0xc0, !PT ;  /* 0xfffffff802027812 */ /* 0x000fca00078ec0ff */
[----:B------:R-:W-:Y:S02]  /*244a0*/  IMAD.IADD R3, R27, 0x1, -R2 ;  /* 0x000000011b037824 */ /* 0x000fe400078e0a02 */
[----:B------:R-:W-:Y:S02]  /*244b0*/  IMAD.SHL.U32 R2, R78, 0x40, RZ ;  /* 0x000000404e027824 */ /* 0x000fe400078e00ff */
[----:B------:R-:W-:-:S03]  /*244c0*/  IMAD.SHL.U32 R3, R3, 0x8, RZ ;  /* 0x0000000803037824 */ /* 0x000fc600078e00ff */
[----:B------:R-:W-:-:S04]  /*244d0*/  LOP3.LUT R2, R2, 0x1c0, RZ, 0xc0, !PT ;  /* 0x000001c002027812 */ /* 0x000fc800078ec0ff */
[----:B------:R-:W-:Y:S02]  /*244e0*/  LOP3.LUT R3, R2, 0x38, R3, 0xf8, !PT ;  /* 0x0000003802037812 */ /* 0x000fe400078ef803 */
[----:B---3--:R-:W-:Y:S01]  /*244f0*/  SHF.R.U32.HI R8, RZ, 0x3, R2 ;  /* 0x00000003ff087819 */ /* 0x008fe20000011602 */
[----:B------:R-:W-:-:S03]  /*24500*/  IMAD.SHL.U32 R2, R6, 0x8, RZ ;  /* 0x0000000806027824 */ /* 0x000fc600078e00ff */
[----:B------:R-:W-:Y:S01]  /*24510*/  LOP3.LUT R8, R3, R8, RZ, 0x3c, !PT ;  /* 0x0000000803087212 */ /* 0x000fe200078e3cff */
[----:B-----5:R-:W-:-:S03]  /*24520*/  IMAD.MOV.U32 R3, RZ, RZ, R86 ;  /* 0x000000ffff037224 */ /* 0x020fc600078e0056 */
[----:B------:R-:W-:Y:S01]  /*24530*/  LOP3.LUT R8, R8, 0xfffffe00, R2, 0xf8, !PT ;  /* 0xfffffe0008087812 */ /* 0x000fe200078ef802 */
[----:B------:R-:W-:-:S05]  /*24540*/  IMAD.MOV.U32 R2, RZ, RZ, R87 ;  /* 0x000000ffff027224 */ /* 0x000fca00078e0057 */
[----:B------:R-:W-:Y:S01]  /*24550*/  PRMT R117, R2, 0x5410, R3 ;  /* 0x0000541002757816 */ /* 0x000fe20000000003 */
[----:B------:R-:W-:Y:S02]  /*24560*/  IMAD.MOV.U32 R3, RZ, RZ, R82 ;  /* 0x000000ffff037224 */ /* 0x000fe400078e0052 */
        /* <DEDUP_REMOVED lines=11> */
[----:B------:R-:W-:-:S05]  /*24620*/  IMAD.MOV.U32 R2, RZ, RZ, R80 ;  /* 0x000000ffff027224 */ /* 0x000fca00078e0050 */
[----:B------:R-:W-:Y:S01]  /*24630*/  PRMT R114, R114, 0x5410, R2 ;  /* 0x0000541072727816 */ /* 0x000fe20000000002 */
[----:B------:R-:W-:-:S05]  /*24640*/  IMAD.MOV.U32 R2, RZ, RZ, R81 ;  /* 0x000000ffff027224 */ /* 0x000fca00078e0051 */
[----:B------:R-:W-:Y:S01]  /*24650*/  PRMT R114, R2, 0x7610, R114 ;  /* 0x0000761002727816 */ /* 0x000fe20000000072 */
[----:B------:R-:W-:Y:S02]  /*24660*/  IMAD.MOV.U32 R2, RZ, RZ, R74 ;  /* 0x000000ffff027224 */ /* 0x000fe400078e004a */
[----:B--2---:R-:W-:-:S03]  /*24670*/  IMAD R13, R13, -0x80, R35 ;  /* 0xffffff800d0d7824 */ /* 0x004fc600078e0223 */
[----:B------:R-:W-:Y:S01]  /*24680*/  PRMT R35, R35, 0x5410, R2 ;  /* 0x0000541023237816 */ /* 0x000fe20000000002 */
[----:B------:R-:W-:Y:S01]  /*24690*/  IMAD.MOV.U32 R2, RZ, RZ, R75 ;  /* 0x000000ffff027224 */ /* 0x000fe200078e004b */
[----:B------:R-:W-:-:S04]  /*246a0*/  IMNMX R26, R13, 0x80, PT ;  /* 0x000000800d1a7817 */ /* 0x000fc80003800200 */
[----:B------:R-:W-:Y:S01]  /*246b0*/  PRMT R35, R2, 0x7610, R35 ;  /* 0x0000761002237816 */ /* 0x000fe20000000023 */
[----:B------:R-:W-:Y:S01]  /*246c0*/  IMAD.MOV.U32 R2, RZ, RZ, R32 ;  /* 0x000000ffff027224 */ /* 0x000fe200078e0020 */
[----:B------:R-:W-:-:S04]  /*246d0*/  ISETP.GE.AND P0, PT, R78, R26, PT ;  /* 0x0000001a4e00720c */ /* 0x000fc80003f06270 */
[----:B------:R-:W-:Y:S01]  /*246e0*/  PRMT R27, R27, 0x5410, R2 ;  /* 0x000054101b1b7816 */ /* 0x000fe20000000002 */
[----:B------:R-:W-:-:S05]  /*246f0*/  IMAD.MOV.U32 R2, RZ, RZ, R33 ;  /* 0x000000ffff027224 */ /* 0x000fca00078e0021 */
[----:B------:R-:W-:Y:S01]  /*24700*/  PRMT R27, R2, 0x7610, R27 ;  /* 0x00007610021b7816 */ /* 0x000fe2000000001b */
[----:B----4-:R-:W-:Y:S02]  /*24710*/  IMAD.WIDE.U32 R8, R8, 0x2, R10 ;  /* 0x0000000208087825 */ /* 0x010fe400078e000a */
[----:B------:R-:W-:Y:S05]  /*24720*/  @P0 BRA `(.L_x_2601) ;  /* 0x00000c9000000947 */ /* 0x000fea0003800000 */
[----:B------:R-:W-:Y:S01]  /*24730*/  ISETP.GE.AND P0, PT, R4, R0, PT ;  /* 0x000000000400720c */ /* 0x000fe20003f06270 */
[----:B------:R-:W-:-:S12]  /*24740*/  BSSY B0, `(.L_x_2602) ;  /* 0x0000030000007945 */ /* 0x000fd80003800000 */
[----:B------:R-:W-:Y:S05]  /*24750*/  @P0 BRA `(.L_x_2603) ;  /* 0x000002e000000947 */ /* 0x000fea0003800000 */
[--C-:B------:R-:W-:Y:S02]  /*24760*/  SHF.R.U64 R11, R18, 0x10, R19.reuse ;  /* 0x00000010120b7819 */ /* 0x100fe40000001213 */
[----:B------:R-:W-:Y:S02]  /*24770*/  SHF.R.U32.HI R3, RZ, 0x10, R19 ;  /* 0x00000010ff037819 */ /* 0x000fe40000011613 */
[----:B------:R-:W2:Y:S01]  /*24780*/  LD.E.128 R16, [R8.64] ;  /* 0x0000000408107980 */ /* 0x000ea2000c101d00 */
[--C-:B------:R-:W-:Y:S02]  /*24790*/  SHF.R.U32.HI R2, RZ, 0x10, R21.reuse ;  /* 0x00000010ff027819 */ /* 0x100fe40000011615 */
[----:B------:R-:W-:Y:S02]  /*247a0*/  SHF.R.U64 R10, R20, 0x10, R21 ;  /* 0x00000010140a7819 */ /* 0x000fe40000001215 */
[----:B------:R-:W-:Y:S02]  /*247b0*/  PRMT R2, R88, 0x5410, R2 ;  /* 0x0000541058027816 */ /* 0x000fe40000000002 */
[----:B------:R-:W-:-:S03]  /*247c0*/  PRMT R3, R89, 0x5410, R3 ;  /* 0x0000541059037816 */ /* 0x000fc60000000003 */
[----:B------:R-:W-:Y:S01]  /*247d0*/  IMAD.U32 R6, R2, 0x10000, RZ ;  /* 0x0001000002067824 */ /* 0x000fe200078e00ff */
[C---:B------:R-:W-:Y:S02]  /*247e0*/  SHF.L.U32 R13, R3.reuse, 0x10, RZ ;  /* 0x00000010030d7819 */ /* 0x040fe400000006ff */
[----:B------:R-:W-:Y:S02]  /*247f0*/  LOP3.LUT R3, R3, 0xffff0000, RZ, 0xc0, !PT ;  /* 0xffff000003037812 */ /* 0x000fe400078ec0ff */
[----:B------:R-:W-:Y:S02]  /*24800*/  PRMT R10, R88, 0x5432, R10 ;  /* 0x00005432580a7816 */ /* 0x000fe4000000000a */
[----:B------:R-:W-:Y:S02]  /*24810*/  PRMT R11, R89, 0x5432, R11 ;  /* 0x00005432590b7816 */ /* 0x000fe4000000000b */
[C---:B--2---:R-:W-:Y:S01]  /*24820*/  LOP3.LUT R15, R18.reuse, 0xffff0000, RZ, 0xc0, !PT ;  /* 0xffff0000120f7812 */ /* 0x044fe200078ec0ff */
[----:B------:R-:W-:-:S04]  /*24830*/  IMAD.U32 R18, R18, 0x10000, RZ ;  /* 0x0001000012127824 */ /* 0x000fc800078e00ff */
[----:B------:R-:W-:-:S04]  /*24840*/  FMUL.FTZ R14, R15, R6 ;  /* 0x000000060f0e7220 */ /* 0x000fc80000410000 */
[-C--:B------:R-:W-:Y:S02]  /*24850*/  FFMA.FTZ R14, R18, R13.reuse, -R14 ;  /* 0x0000000d120e7223 */ /* 0x080fe4000001080e */
[----:B------:R-:W-:Y:S01]  /*24860*/  FMUL.FTZ R13, R15, R13 ;  /* 0x0000000d0f0d7220 */ /* 0x000fe20000410000 */
[----:B------:R-:W-:-:S03]  /*24870*/  LOP3.LUT R15, R2, 0xffff0000, RZ, 0xc0, !PT ;  /* 0xffff0000020f7812 */ /* 0x000fc600078ec0ff */
[----:B------:R-:W-:Y:S01]  /*24880*/  FFMA.FTZ R13, R18, R6, R13 ;  /* 0x00000006120d7223 */ /* 0x000fe2000001000d */
[C---:B------:R-:W-:Y:S01]  /*24890*/  LOP3.LUT R18, R19.reuse, 0xffff0000, RZ, 0xc0, !PT ;  /* 0xffff000013127812 */ /* 0x040fe200078ec0ff */
[----:B------:R-:W-:-:S04]  /*248a0*/  IMAD.U32 R6, R19, 0x10000, RZ ;  /* 0x0001000013067824 */ /* 0x000fc800078e00ff */
[C---:B------:R-:W-:Y:S02]  /*248b0*/  FMUL.FTZ R2, R18.reuse, R15 ;  /* 0x0000000f12027220 */ /* 0x040fe40000410000 */
[-C--:B------:R-:W-:Y:S02]  /*248c0*/  FMUL.FTZ R19, R18, R3.reuse ;  /* 0x0000000312137220 */ /* 0x080fe40000410000 */
[C---:B------:R-:W-:Y:S02]  /*248d0*/  FFMA.FTZ R2, R6.reuse, R3, -R2 ;  /* 0x0000000306027223 */ /* 0x040fe40000010802 */
[----:B------:R-:W-:Y:S01]  /*248e0*/  FFMA.FTZ R19, R6, R15, R19 ;  /* 0x0000000f06137223 */ /* 0x000fe20000010013 */
[----:B------:R-:W-:Y:S02]  /*248f0*/  F2FP.BF16.PACK_AB R18, R13, R14 ;  /* 0x0000000e0d12723e */ /* 0x000fe400000010ff */
[----:B------:R-:W-:Y:S02]  /*24900*/  LOP3.LUT R13, R16, 0xffff0000, RZ, 0xc0, !PT ;  /* 0xffff0000100d7812 */ /* 0x000fe400078ec0ff */
[----:B------:R-:W-:Y:S01]  /*24910*/  F2FP.BF16.PACK_AB R19, R19, R2 ;  /* 0x000000021313723e */ /* 0x000fe200000010ff */
[----:B------:R-:W-:Y:S01]  /*24920*/  IMAD.U32 R2, R10, 0x10000, RZ ;  /* 0x000100000a027824 */ /* 0x000fe200078e00ff */
[----:B------:R-:W-:Y:S01]  /*24930*/  SHF.L.U32 R14, R16, 0x10, RZ ;  /* 0x00000010100e7819 */ /* 0x000fe200000006ff */
[----:B------:R-:W-:-:S02]  /*24940*/  IMAD.U32 R3, R11, 0x10000, RZ ;  /* 0x000100000b037824 */ /* 0x000fc400078e00ff */
[----:B------:R-:W-:-:S04]  /*24950*/  FMUL.FTZ R6, R13, R2 ;  /* 0x000000020d067220 */ /* 0x000fc80000410000 */
[-C--:B------:R-:W-:Y:S02]  /*24960*/  FFMA.FTZ R6, R14, R3.reuse, -R6 ;  /* 0x000000030e067223 */ /* 0x080fe40000010806 */
[----:B------:R-:W-:Y:S01]  /*24970*/  FMUL.FTZ R3, R13, R3 ;  /* 0x000000030d037220 */ /* 0x000fe20000410000 */
[----:B------:R-:W-:Y:S02]  /*24980*/  LOP3.LUT R13, R11, 0xffff0000, RZ, 0xc0, !PT ;  /* 0xffff00000b0d7812 */ /* 0x000fe400078ec0ff */
[----:B------:R-:W-:Y:S01]  /*24990*/  LOP3.LUT R11, R10, 0xffff0000, RZ, 0xc0, !PT ;  /* 0xffff00000a0b7812 */ /* 0x000fe200078ec0ff */
[----:B------:R-:W-:Y:S01]  /*249a0*/  FFMA.FTZ R3, R14, R2, R3 ;  /* 0x000000020e037223 */ /* 0x000fe20000010003 */
[C---:B------:R-:W-:Y:S02]  /*249b0*/  LOP3.LUT R2, R17.reuse, 0xffff0000, RZ, 0xc0, !PT ;  /* 0xffff000011027812 */ /* 0x040fe400078ec0ff */
[----:B------:R-:W-:-:S03]  /*249c0*/  SHF.L.U32 R16, R17, 0x10, RZ ;  /* 0x0000001011107819 */ /* 0x000fc600000006ff */
[C---:B------:R-:W-:Y:S02]  /*249d0*/  FMUL.FTZ R10, R2.reuse, R11 ;  /* 0x0000000b020a7220 */ /* 0x040fe40000410000 */
[-C--:B------:R-:W-:Y:S02]  /*249e0*/  FMUL.FTZ R17, R2, R13.reuse ;  /* 0x0000000d02117220 */ /* 0x080fe40000410000 */
[C---:B------:R-:W-:Y:S02]  /*249f0*/  FFMA.FTZ R2, R16.reuse, R13, -R10 ;  /* 0x0000000d10027223 */ /* 0x040fe4000001080a */
[----:B------:R-:W-:Y:S01]  /*24a00*/  FFMA.FTZ R17, R16, R11, R17 ;  /* 0x0000000b10117223 */ /* 0x000fe20000010011 */
[----:B------:R-:W-:-:S04]  /*24a10*/  F2FP.BF16.PACK_AB R16, R3, R6 ;  /* 0x000000060310723e */ /* 0x000fc800000010ff */
[----:B------:R-:W-:-:S05]  /*24a20*/  F2FP.BF16.PACK_AB R17, R17, R2 ;  /* 0x000000021111723e */ /* 0x000fca00000010ff */
[----:B------:R1:W-:Y:S02]  /*24a30*/  ST.E.128 [R8.64], R16 ;  /* 0x0000001008007985 */ /* 0x0003e4000c101d04 */
.L_x_2603:
[----:B------:R-:W-:Y:S05]  /*24a40*/  BSYNC B0 ;  /* 0x0000000000007941 */ /* 0x000fea0003800000 */
.L_x_2602:
[----:B------:R-:W-:Y:S01]  /*24a50*/  IADD3 R2, R4, 0x20, RZ ;  /* 0x0000002004027810 */ /* 0x000fe20007ffe0ff */
[----:B------:R-:W-:Y:S03]  /*24a60*/  BSSY B0, `(.L_x_2604) ;  /* 0x0000031000007945 */ /* 0x000fe60003800000 */
[----:B------:R-:W-:-:S13]  /*24a70*/  ISETP.GE.AND P0, PT, R2, R0, PT ;  /* 0x000000000200720c */ /* 0x000fda0003f06270 */
[----:B------:R-:W-:Y:S05]  /*24a80*/  @P0 BRA `(.L_x_2605) ;  /* 0x000002e000000947 */ /* 0x000fea0003800000 */
[----:B-1----:R-:W2:Y:S01]  /*24a90*/  LD.E.128 R16, [R8.64+0x4000] ;  /* 0x0040000408107980 */ /* 0x002ea2000c101d00 */
[----:B------:R-:W-:Y:S02]  /*24aa0*/  SHF.R.U32.HI R2, RZ, 0x10, R25 ;  /* 0x00000010ff027819 */ /* 0x000fe40000011619 */
[----:B------:R-:W-:Y:S02]  /*24ab0*/  SHF.R.U32.HI R3, RZ, 0x10, R23 ;  /* 0x00000010ff037819 */ /* 0x000fe40000011617 */
[----:B------:R-:W-:Y:S02]  /*24ac0*/  PRMT R2, R90, 0x5410, R2 ;  /* 0x000054105a027816 */ /* 0x000fe40000000002 */
[----:B------:R-:W-:Y:S02]  /*24ad0*/  PRMT R3, R91, 0x5410, R3 ;  /* 0x000054105b037816 */ /* 0x000fe40000000003 */
[----:B------:R-:W-:Y:S01]  /*24ae0*/  SHF.R.U64 R10, R24, 0x10, R25 ;  /* 0x00000010180a7819 */ /* 0x000fe20000001219 */
[----:B------:R-:W-:Y:S01]  /*24af0*/  IMAD.U32 R6, R2, 0x10000, RZ ;  /* 0x0001000002067824 */ /* 0x000fe200078e00ff */
[----:B------:R-:W-:-:S02]  /*24b00*/  SHF.L.U32 R13, R3, 0x10, RZ ;  /* 0x00000010030d7819 */ /* 0x000fc400000006ff */
[----:B------:R-:W-:Y:S02]  /*24b10*/  LOP3.LUT R3, R3, 0xffff0000, RZ, 0xc0, !PT ;  /* 0xffff000003037812 */ /* 0x000fe400078ec0ff */
[----:B------:R-:W-:Y:S02]  /*24b20*/  SHF.R.U64 R11, R22, 0x10, R23 ;  /* 0x00000010160b7819 */ /* 0x000fe40000001217 */
        /* <DEDUP_REMOVED lines=35> */
[----:B------:R1:W-:Y:S02]  /*24d60*/  ST.E.128 [R8.64+0x4000], R16 ;  /* 0x0040001008007985 */ /* 0x0003e4000c101d04 */
.L_x_2605:
[----:B------:R-:W-:Y:S05]  /*24d70*/  BSYNC B0 ;  /* 0x0000000000007941 */ /* 0x000fea0003800000 */
.L_x_2604:
[----:B------:R-:W-:Y:S01]  /*24d80*/  IADD3 R2, R4, 0x40, RZ ;  /* 0x0000004004027810 */ /* 0x000fe20007ffe0ff */
[----:B------:R-:W-:Y:S03]  /*24d90*/  BSSY B0, `(.L_x_2606) ;  /* 0x0000031000007945 */ /* 0x000fe60003800000 */
[----:B------:R-:W-:-:S13]  /*24da0*/  ISETP.GE.AND P0, PT, R2, R0, PT ;  /* 0x000000000200720c */ /* 0x000fda0003f06270 */
[----:B------:R-:W-:Y:S05]  /*24db0*/  @P0 BRA `(.L_x_2607) ;  /* 0x000002e000000947 */ /* 0x000fea0003800000 */
[----:B-1----:R-:W2:Y:S01]  /*24dc0*/  LD.E.128 R16, [R8.64+0x8000] ;  /* 0x0080000408107980 */ /* 0x002ea2000c101d00 */
[----:B------:R-:W-:Y:S02]  /*24dd0*/  SHF.R.U32.HI R2, RZ, 0x10, R31 ;  /* 0x00000010ff027819 */ /* 0x000fe4000001161f */
[----:B------:R-:W-:Y:S02]  /*24de0*/  SHF.R.U32.HI R3, RZ, 0x10, R29 ;  /* 0x00000010ff037819 */ /* 0x000fe4000001161d */
[C---:B------:R-:W-:Y:S02]  /*24df0*/  PRMT R2, R92.reuse, 0x5410, R2 ;  /* 0x000054105c027816 */ /* 0x040fe40000000002 */
[----:B------:R-:W-:Y:S02]  /*24e00*/  PRMT R3, R92, 0x5432, R3 ;  /* 0x000054325c037816 */ /* 0x000fe40000000003 */
[----:B------:R-:W-:Y:S01]  /*24e10*/  SHF.R.U64 R10, R30, 0x10, R31 ;  /* 0x000000101e0a7819 */ /* 0x000fe2000000121f */
[----:B------:R-:W-:Y:S01]  /*24e20*/  IMAD.U32 R14, R2, 0x10000, RZ ;  /* 0x00010000020e7824 */ /* 0x000fe200078e00ff */
[----:B------:R-:W-:Y:S01]  /*24e30*/  SHF.R.U64 R6, R28, 0x10, R29 ;  /* 0x000000101c067819 */ /* 0x000fe2000000121d */
[----:B------:R-:W-:Y:S01]  /*24e40*/  IMAD.U32 R15, R3, 0x10000, RZ ;  /* 0x00010000030f7824 */ /* 0x000fe200078e00ff */
[----:B--2---:R-:W-:-:S02]  /*24e50*/  LOP3.LUT R11, R18, 0xffff0000, RZ, 0xc0, !PT ;  /* 0xffff0000120b7812 */ /* 0x004fc400078ec0ff */
[----:B------:R-:W-:-:S03]  /*24e60*/  SHF.L.U32 R18, R18, 0x10, RZ ;  /* 0x0000001012127819 */ /* 0x000fc600000006ff */
[CC--:B------:R-:W-:Y:S02]  /*24e70*/  FMUL.FTZ R13, R11.reuse, R14.reuse ;  /* 0x0000000e0b0d7220 */ /* 0x0c0fe40000410000 */
[-C--:B------:R-:W-:Y:S02]  /*24e80*/  FMUL.FTZ R11, R11, R15.reuse ;  /* 0x0000000f0b0b7220 */ /* 0x080fe40000410000 */
[----:B------:R-:W-:Y:S01]  /*24e90*/  FFMA.FTZ R20, R18, R15, -R13 ;  /* 0x0000000f12147223 */ /* 0x000fe2000001080d */
[----:B------:R-:W-:Y:S01]  /*24ea0*/  LOP3.LUT R13, R2, 0xffff0000, RZ, 0xc0, !PT ;  /* 0xffff0000020d7812 */ /* 0x000fe200078ec0ff */
[----:B------:R-:W-:Y:S01]  /*24eb0*/  FFMA.FTZ R15, R18, R14, R11 ;  /* 0x0000000e120f7223 */ /* 0x000fe2000001000b */
[C---:B------:R-:W-:Y:S01]  /*24ec0*/  LOP3.LUT R2, R19.reuse, 0xffff0000, RZ, 0xc0, !PT ;  /* 0xffff000013027812 */ /* 0x040fe200078ec0ff */
[----:B------:R-:W-:Y:S01]  /*24ed0*/  IMAD.U32 R18, R19, 0x10000, RZ ;  /* 0x0001000013127824 */ /* 0x000fe200078e00ff */
[----:B------:R-:W-:-:S03]  /*24ee0*/  LOP3.LUT R11, R3, 0xffff0000, RZ, 0xc0, !PT ;  /* 0xffff0000030b7812 */ /* 0x000fc600078ec0ff */
[C---:B------:R-:W-:Y:S02]  /*24ef0*/  FMUL.FTZ R3, R2.reuse, R13 ;  /* 0x0000000d02037220 */ /* 0x040fe40000410000 */
[-C--:B------:R-:W-:Y:S01]  /*24f00*/  FMUL.FTZ R19, R2, R11.reuse ;  /* 0x0000000b02137220 */ /* 0x080fe20000410000 */
[C---:B------:R-:W-:Y:S01]  /*24f10*/  PRMT R2, R93.reuse, 0x5410, R10 ;  /* 0x000054105d027816 */ /* 0x040fe2000000000a */
[C---:B------:R-:W-:Y:S01]  /*24f20*/  FFMA.FTZ R11, R18.reuse, R11, -R3 ;  /* 0x0000000b120b7223 */ /* 0x040fe20000010803 */
[----:B------:R-:W-:Y:S01]  /*24f30*/  PRMT R3, R93, 0x5432, R6 ;  /* 0x000054325d037816 */ /* 0x000fe20000000006 */
[----:B------:R-:W-:Y:S01]  /*24f40*/  FFMA.FTZ R19, R18, R13, R19 ;  /* 0x0000000d12137223 */ /* 0x000fe20000010013 */
[----:B------:R-:W-:Y:S01]  /*24f50*/  LOP3.LUT R6, R16, 0xffff0000, RZ, 0xc0, !PT ;  /* 0xffff000010067812 */ /* 0x000fe200078ec0ff */
[----:B------:R-:W-:Y:S01]  /*24f60*/  IMAD.U32 R14, R2, 0x10000, RZ ;  /* 0x00010000020e7824 */ /* 0x000fe200078e00ff */
[----:B------:R-:W-:Y:S01]  /*24f70*/  SHF.L.U32 R13, R3, 0x10, RZ ;  /* 0x00000010030d7819 */ /* 0x000fe200000006ff */
[----:B------:R-:W-:Y:S01]  /*24f80*/  IMAD.U32 R16, R16, 0x10000, RZ ;  /* 0x0001000010107824 */ /* 0x000fe200078e00ff */
[----:B------:R-:W-:Y:S01]  /*24f90*/  F2FP.BF16.PACK_AB R18, R15, R20 ;  /* 0x000000140f12723e */ /* 0x000fe200000010ff */
[C---:B------:R-:W-:Y:S01]  /*24fa0*/  FMUL.FTZ R10, R6.reuse, R14 ;  /* 0x0000000e060a7220 */ /* 0x040fe20000410000 */
[----:B------:R-:W-:Y:S01]  /*24fb0*/  F2FP.BF16.PACK_AB R19, R19, R11 ;  /* 0x0000000b1313723e */ /* 0x000fe200000010ff */
[----:B------:R-:W-:-:S02]  /*24fc0*/  FMUL.FTZ R6, R6, R13 ;  /* 0x0000000d06067220 */ /* 0x000fc40000410000 */
[----:B------:R-:W-:Y:S01]  /*24fd0*/  FFMA.FTZ R10, R16, R13, -R10 ;  /* 0x0000000d100a7223 */ /* 0x000fe2000001080a */
[----:B------:R-:W-:Y:S01]  /*24fe0*/  LOP3.LUT R13, R2, 0xffff0000, RZ, 0xc0, !PT ;  /* 0xffff0000020d7812 */ /* 0x000fe200078ec0ff */
[----:B------:R-:W-:Y:S01]  /*24ff0*/  FFMA.FTZ R6, R16, R14, R6 ;  /* 0x0000000e10067223 */ /* 0x000fe20000010006 */
[----:B------:R-:W-:Y:S02]  /*25000*/  LOP3.LUT R14, R3, 0xffff0000, RZ, 0xc0, !PT ;  /* 0xffff0000030e7812 */ /* 0x000fe400078ec0ff */
[C---:B------:R-:W-:Y:S02]  /*25010*/  LOP3.LUT R2, R17.reuse, 0xffff0000, RZ, 0xc0, !PT ;  /* 0xffff000011027812 */ /* 0x040fe400078ec0ff */
[----:B------:R-:W-:-:S03]  /*25020*/  SHF.L.U32 R16, R17, 0x10, RZ ;  /* 0x0000001011107819 */ /* 0x000fc600000006ff */
[CC--:B------:R-:W-:Y:S02]  /*25030*/  FMUL.FTZ R3, R2.reuse, R13.reuse ;  /* 0x0000000d02037220 */ /* 0x0c0fe40000410000 */
[-C--:B------:R-:W-:Y:S02]  /*25040*/  FMUL.FTZ R17, R2, R14.reuse ;  /* 0x0000000e02117220 */ /* 0x080fe40000410000 */
[C---:B------:R-:W-:Y:S02]  /*25050*/  FFMA.FTZ R2, R16.reuse, R14, -R3 ;  /* 0x0000000e10027223 */ /* 0x040fe40000010803 */
[----:B------:R-:W-:Y:S01]  /*25060*/  FFMA.FTZ R17, R16, R13, R17 ;  /* 0x0000000d10117223 */ /* 0x000fe20000010011 */
[----:B------:R-:W-:-:S04]  /*25070*/  F2FP.BF16.PACK_AB R16, R6, R10 ;  /* 0x0000000a0610723e */ /* 0x000fc800000010ff */
[----:B------:R-:W-:-:S05]  /*25080*/  F2FP.BF16.PACK_AB R17, R17, R2 ;  /* 0x000000021111723e */ /* 0x000fca00000010ff */
[----:B------:R1:W-:Y:S02]  /*25090*/  ST.E.128 [R8.64+0x8000], R16 ;  /* 0x0080001008007985 */ /* 0x0003e4000c101d04 */
.L_x_2607:
[----:B------:R-:W-:Y:S05]  /*250a0*/  BSYNC B0 ;  /* 0x0000000000007941 */ /* 0x000fea0003800000 */
.L_x_2606:
[----:B------:R-:W-:-:S04]  /*250b0*/  IADD3 R2, R4, 0x60, RZ ;  /* 0x0000006004027810 */ /* 0x000fc80007ffe0ff */
[----:B------:R-:W-:-:S13]  /*250c0*/  ISETP.GE.AND P0, PT, R2, R0, PT ;  /* 0x000000000200720c */ /* 0x000fda0003f06270 */
[----:B------:R-:W-:Y:S05]  /*250d0*/  @P0 BRA `(.L_x_2601) ;  /* 0x000002e000000947 */ /* 0x000fea0003800000 */
[----:B-1----:R-:W2:Y:S01]  /*250e0*/  LD.E.128 R16, [R8.64+0xc000] ;  /* 0x00c0000408107980 */ /* 0x002ea2000c101d00 */
[----:B------:R-:W-:Y:S02]  /*250f0*/  SHF.R.U32.HI R2, RZ, 0x10, R39 ;  /* 0x00000010ff027819 */ /* 0x000fe40000011627 */
[----:B------:R-:W-:Y:S02]  /*25100*/  SHF.R.U32.HI R3, RZ, 0x10, R37 ;  /* 0x00000010ff037819 */ /* 0x000fe40000011625 */
[----:B------:R-:W-:Y:S02]  /*25110*/  PRMT R2, R94, 0x5432, R2 ;  /* 0x000054325e027816 */ /* 0x000fe40000000002 */
[----:B------:R-:W-:-:S03]  /*25120*/  PRMT R3, R96, 0x5410, R3 ;  /* 0x0000541060037816 */ /* 0x000fc60000000003 */
[----:B------:R-:W-:Y:S02]  /*25130*/  IMAD.U32 R11, R2, 0x10000, RZ ;  /* 0x00010000020b7824 */ /* 0x000fe400078e00ff */
[----:B------:R-:W-:Y:S01]  /*25140*/  IMAD.U32 R13, R3, 0x10000, RZ ;  /* 0x00010000030d7824 */ /* 0x000fe200078e00ff */
[C---:B--2---:R-:W-:Y:S02]  /*25150*/  LOP3.LUT R6, R18.reuse, 0xffff0000, RZ, 0xc0, !PT ;  /* 0xffff000012067812 */ /* 0x044fe400078ec0ff */
[----:B------:R-:W-:Y:S01]  /*25160*/  SHF.L.U32 R15, R18, 0x10, RZ ;  /* 0x00000010120f7819 */ /* 0x000fe200000006ff */
[----:B------:R-:W-:Y:S02]  /*25170*/  IMAD.U32 R18, R19, 0x10000, RZ ;  /* 0x0001000013127824 */ /* 0x000fe400078e00ff */
[C---:B------:R-:W-:Y:S02]  /*25180*/  FMUL.FTZ R10, R6.reuse, R11 ;  /* 0x0000000b060a7220 */ /* 0x040fe40000410000 */
[----:B------:R-:W-:-:S02]  /*25190*/  FMUL.FTZ R6, R6, R13 ;  /* 0x0000000d06067220 */ /* 0x000fc40000410000 */
[C---:B------:R-:W-:Y:S01]  /*251a0*/  FFMA.FTZ R20, R15.reuse, R13, -R10 ;  /* 0x0000000d0f147223 */ /* 0x040fe2000001080a */
[----:B------:R-:W-:Y:S01]  /*251b0*/  LOP3.LUT R13, R2, 0xffff0000, RZ, 0xc0, !PT ;  /* 0xffff0000020d7812 */ /* 0x000fe200078ec0ff */
[----:B------:R-:W-:Y:S01]  /*251c0*/  FFMA.FTZ R15, R15, R11, R6 ;  /* 0x0000000b0f0f7223 */ /* 0x000fe20000010006 */
[----:B------:R-:W-:Y:S02]  /*251d0*/  LOP3.LUT R2, R19, 0xffff0000, RZ, 0xc0, !PT ;  /* 0xffff000013027812 */ /* 0x000fe400078ec0ff */
[----:B------:R-:W-:Y:S02]  /*251e0*/  LOP3.LUT R11, R3, 0xffff0000, RZ, 0xc0, !PT ;  /* 0xffff0000030b7812 */ /* 0x000fe400078ec0ff */
[----:B------:R-:W-:Y:S01]  /*251f0*/  SHF.R.U64 R10, R38, 0x10, R39 ;  /* 0x00000010260a7819 */ /* 0x000fe20000001227 */
[----:B------:R-:W-:Y:S01]  /*25200*/  FMUL.FTZ R3, R2, R13 ;  /* 0x0000000d02037220 */ /* 0x000fe20000410000 */
[----:B------:R-:W-:Y:S01]  /*25210*/  SHF.R.U64 R6, R36, 0x10, R37 ;  /* 0x0000001024067819 */ /* 0x000fe20000001225 */
[-C--:B------:R-:W-:Y:S01]  /*25220*/  FMUL.FTZ R19, R2, R11.reuse ;  /* 0x0000000b02137220 */ /* 0x080fe20000410000 */
[----:B------:R-:W-:Y:S01]  /*25230*/  PRMT R2, R98, 0x5410, R10 ;  /* 0x0000541062027816 */ /* 0x000fe2000000000a */
[----:B------:R-:W-:Y:S01]  /*25240*/  FFMA.FTZ R11, R18, R11, -R3 ;  /* 0x0000000b120b7223 */ /* 0x000fe20000010803 */
        /* <DEDUP_REMOVED lines=23> */
.L_x_2601:
[----:B------:R-:W-:Y:S05]  /*253c0*/  BSYNC B1 ;  /* 0x0000000000017941 */ /* 0x000fea0003800000 */
.L_x_2600:
[----:B------:R-:W-:Y:S01]  /*253d0*/  IADD3 R2, R78, 0x20, RZ ;  /* 0x000000204e027810 */ /* 0x000fe20007ffe0ff */
[----:B------:R-:W-:Y:S03]  /*253e0*/  BSSY B1, `(.L_x_2608) ;  /* 0x00000cc000017945 */ /* 0x000fe60003800000 */
[----:B------:R-:W-:-:S13]  /*253f0*/  ISETP.GE.AND P0, PT, R2, R26, PT ;  /* 0x0000001a0200720c */ /* 0x000fda0003f06270 */
[----:B------:R-:W-:Y:S05]  /*25400*/  @P0 BRA `(.L_x_2609) ;  /* 0x00000c9000000947 */ /* 0x000fea0003800000 */
[----:B------:R-:W-:Y:S01]  /*25410*/  ISETP.GE.AND P0, PT, R4, R0, PT ;  /* 0x000000000400720c */ /* 0x000fe20003f06270 */
[----:B------:R-:W-:-:S12]  /*25420*/  BSSY B0, `(.L_x_2610) ;  /* 0x0000030000007945 */ /* 0x000fd80003800000 */
        /* <DEDUP_REMOVED lines=8> */
[----:B------:R-:W-:Y:S01]  /*254b0*/  SHF.R.U64 R10, R42, 0x10, R43 ;  /* 0x000000102a0a7819 */ /* 0x000fe2000000122b */
[----:B------:R-:W-:Y:S01]  /*254c0*/  IMAD.U32 R15, R3, 0x10000, RZ ;  /* 0x00010000030f7824 */ /* 0x000fe200078e00ff */
[----:B------:R-:W-:-:S02]  /*254d0*/  PRMT R6, R95, 0x5432, R6 ;  /* 0x000054325f067816 */ /* 0x000fc40000000006 */
[----:B------:R-:W-:Y:S02]  /*254e0*/  PRMT R10, R96, 0x5432, R10 ;  /* 0x00005432600a7816 */ /* 0x000fe4000000000a */
[C---:B--2---:R-:W-:Y:S02]  /*254f0*/  LOP3.LUT R11, R18.reuse, 0xffff0000, RZ, 0xc0, !PT ;  /* 0xffff0000120b7812 */ /* 0x044fe400078ec0ff */
        /* <DEDUP_REMOVED lines=8> */
[----:B------:R-:W-:Y:S01]  /*25580*/  LOP3.LUT R11, R3, 0xffff0000, RZ, 0xc0, !PT ;  /* 0xffff0000030b7812 */ /* 0x000fe200078ec0ff */
[----:B------:R-:W-:-:S02]  /*25590*/  IMAD.U32 R14, R6, 0x10000, RZ ;  /* 0x00010000060e7824 */ /* 0x000fc400078e00ff */
[C---:B------:R-:W-:Y:S02]  /*255a0*/  FMUL.FTZ R3, R2.reuse, R13 ;  /* 0x0000000d02037220 */ /* 0x040fe40000410000 */
[-C--:B------:R-:W-:Y:S01]  /*255b0*/  FMUL.FTZ R19, R2, R11.reuse ;  /* 0x0000000b02137220 */ /* 0x080fe20000410000 */
[----:B------:R-:W-:Y:S01]  /*255c0*/  SHF.L.U32 R2, R10, 0x10, RZ ;  /* 0x000000100a027819 */ /* 0x000fe200000006ff */
[----:B------:R-:W-:Y:S01]  /*255d0*/  FFMA.FTZ R3, R18, R11, -R3 ;  /* 0x0000000b12037223 */ /* 0x000fe20000010803 */
[----:B------:R-:W-:Y:S01]  /*255e0*/  LOP3.LUT R11, R16, 0xffff0000, RZ, 0xc0, !PT ;  /* 0xffff0000100b7812 */ /* 0x000fe200078ec0ff */
[----:B------:R-:W-:Y:S01]  /*255f0*/  FFMA.FTZ R19, R18, R13, R19 ;  /* 0x0000000d12137223 */ /* 0x000fe20000010013 */
[----:B------:R-:W-:Y:S01]  /*25600*/  LOP3.LUT R10, R10, 0xffff0000, RZ, 0xc0, !PT ;  /* 0xffff00000a0a7812 */ /* 0x000fe200078ec0ff */
[----:B------:R-:W-:Y:S01]  /*25610*/  IMAD.U32 R16, R16, 0x10000, RZ ;  /* 0x0001000010107824 */ /* 0x000fe200078e00ff */
[----:B------:R-:W-:Y:S01]  /*25620*/  F2FP.BF16.PACK_AB R18, R15, R20 ;  /* 0x000000140f12723e */ /* 0x000fe200000010ff */
[----:B------:R-:W-:Y:S01]  /*25630*/  FMUL.FTZ R13, R11, R14 ;  /* 0x0000000e0b0d7220 */ /* 0x000fe20000410000 */
[----:B------:R-:W-:Y:S01]  /*25640*/  F2FP.BF16.PACK_AB R19, R19, R3 ;  /* 0x000000031313723e */ /* 0x000fe200000010ff */
[----:B------:R-:W-:-:S02]  /*25650*/  FMUL.FTZ R11, R11, R2 ;  /* 0x000000020b0b7220 */ /* 0x000fc40000410000 */
[C---:B------:R-:W-:Y:S01]  /*25660*/  FFMA.FTZ R13, R16.reuse, R2, -R13 ;  /* 0x00000002100d7223 */ /* 0x040fe2000001080d */
[C---:B------:R-:W-:Y:S01]  /*25670*/  LOP3.LUT R2, R17.reuse, 0xffff0000, RZ, 0xc0, !PT ;  /* 0xffff000011027812 */ /* 0x040fe200078ec0ff */
[----:B------:R-:W-:Y:S01]  /*25680*/  FFMA.FTZ R11, R16, R14, R11 ;  /* 0x0000000e100b7223 */ /* 0x000fe2000001000b */
[----:B------:R-:W-:Y:S02]  /*25690*/  LOP3.LUT R14, R6, 0xffff0000, RZ, 0xc0, !PT ;  /* 0xffff0000060e7812 */ /* 0x000fe400078ec0ff */
[----:B------:R-:W-:Y:S01]  /*256a0*/  SHF.L.U32 R16, R17, 0x10, RZ ;  /* 0x0000001011107819 */ /* 0x000fe200000006ff */
[C---:B------:R-:W-:Y:S02]  /*256b0*/  FMUL.FTZ R17, R2.reuse, R10 ;  /* 0x0000000a02117220 */ /* 0x040fe40000410000 */
[-C--:B------:R-:W-:Y:S02]  /*256c0*/  FMUL.FTZ R6, R2, R14.reuse ;  /* 0x0000000e02067220 */ /* 0x080fe40000410000 */
[----:B------:R-:W-:-:S02]  /*256d0*/  FFMA.FTZ R17, R16, R14, R17 ;  /* 0x0000000e10117223 */ /* 0x000fc40000010011 */
[----:B------:R-:W-:Y:S01]  /*256e0*/  FFMA.FTZ R2, R16, R10, -R6 ;  /* 0x0000000a10027223 */ /* 0x000fe20000010806 */
[----:B------:R-:W-:-:S04]  /*256f0*/  F2FP.BF16.PACK_AB R16, R11, R13 ;  /* 0x0000000d0b10723e */ /* 0x000fc800000010ff */
[----:B------:R-:W-:-:S05]  /*25700*/  F2FP.BF16.PACK_AB R17, R17, R2 ;  /* 0x000000021111723e */ /* 0x000fca00000010ff */
[----:B------:R1:W-:Y:S02]  /*25710*/  ST.E.128 [R8.64+0x1000], R16 ;  /* 0x0010001008007985 */ /* 0x0003e4000c101d04 */
.L_x_2611:
[----:B------:R-:W-:Y:S05]  /*25720*/  BSYNC B0 ;  /* 0x0000000000007941 */ /* 0x000fea0003800000 */
.L_x_2610:
        /* <DEDUP_REMOVED lines=13> */
[----:B------:R-:W-:-:S02]  /*25800*/  LOP3.LUT R25, R10, 0xffff0000, RZ, 0xc0, !PT ;  /* 0xffff00000a197812 */ /* 0x000fc400078ec0ff */
[----:B------:R-:W-:Y:S02]  /*25810*/  LOP3.LUT R24, R11, 0xffff0000, RZ, 0xc0, !PT ;  /* 0xffff00000b187812 */ /* 0x000fe400078ec0ff */
[----:B------:R-:W-:Y:S02]  /*25820*/  PRMT R14, R99, 0x5432, R14 ;  /* 0x00005432630e7816 */ /* 0x000fe4000000000e */
[----:B------:R-:W-:Y:S02]  /*25830*/  PRMT R15, R100, 0x5432, R15 ;  /* 0x00005432640f7816 */ /* 0x000fe4000000000f */
[C---:B--2---:R-:W-:Y:S01]  /*25840*/  LOP3.LUT R13, R18.reuse, 0xffff0000, RZ, 0xc0, !PT ;  /* 0xffff0000120d7812 */ /* 0x044fe200078ec0ff */
[----:B------:R-:W-:Y:S01]  /*25850*/  IMAD.U32 R21, R18, 0x10000, RZ ;  /* 0x0001000012157824 */ /* 0x000fe200078e00ff */
[C---:B------:R-:W-:Y:S01]  /*25860*/  LOP3.LUT R18, R19.reuse, 0xffff0000, RZ, 0xc0, !PT ;  /* 0xffff000013127812 */ /* 0x040fe200078ec0ff */
[----:B------:R-:W-:Y:S01]  /*25870*/  IMAD.U32 R20, R19, 0x10000, RZ ;  /* 0x0001000013147824 */ /* 0x000fe200078e00ff */
[C---:B------:R-:W-:Y:S01]  /*25880*/  LOP3.LUT R3, R16.reuse, 0xffff0000, RZ, 0xc0, !PT ;  /* 0xffff000010037812 */ /* 0x040fe200078ec0ff */
[C---:B------:R-:W-:Y:S01]  /*25890*/  FMUL.FTZ R19, R13.reuse, R23 ;  /* 0x000000170d137220 */ /* 0x040fe20000410000 */
[----:B------:R-:W-:Y:S01]  /*258a0*/  SHF.L.U32 R6, R16, 0x10, RZ ;  /* 0x0000001010067819 */ /* 0x000fe200000006ff */
[-C--:B------:R-:W-:Y:S01]  /*258b0*/  FMUL.FTZ R10, R13, R22.reuse ;  /* 0x000000160d0a7220 */ /* 0x080fe20000410000 */
[----:B------:R-:W-:Y:S01]  /*258c0*/  LOP3.LUT R16, R17, 0xffff0000, RZ, 0xc0, !PT ;  /* 0xffff000011107812 */ /* 0x000fe200078ec0ff */
[----:B------:R-:W-:Y:S01]  /*258d0*/  FFMA.FTZ R13, R21, R22, -R19 ;  /* 0x00000016150d7223 */ /* 0x000fe20000010813 */
[----:B------:R-:W-:Y:S01]  /*258e0*/  SHF.L.U32 R2, R17, 0x10, RZ ;  /* 0x0000001011027819 */ /* 0x000fe200000006ff */
[----:B------:R-:W-:-:S02]  /*258f0*/  FMUL.FTZ R11, R18, R25 ;  /* 0x00000019120b7220 */ /* 0x000fc40000410000 */
[-C--:B------:R-:W-:Y:S01]  /*25900*/  FMUL.FTZ R19, R18, R24.reuse ;  /* 0x0000001812137220 */ /* 0x080fe20000410000 */
[----:B------:R-:W-:Y:S01]  /*25910*/  SHF.L.U32 R18, R15, 0x10, RZ ;  /* 0x000000100f127819 */ /* 0x000fe200000006ff */
[----:B------:R-:W-:Y:S01]  /*25920*/  FFMA.FTZ R21, R21, R23, R10 ;  /* 0x0000001715157223 */ /* 0x000fe2000001000a */
[C---:B------:R-:W-:Y:S01]  /*25930*/  LOP3.LUT R23, R14.reuse, 0xffff0000, RZ, 0xc0, !PT ;  /* 0xffff00000e177812 */ /* 0x040fe200078ec0ff */
[----:B------:R-:W-:Y:S01]  /*25940*/  IMAD.U32 R22, R14, 0x10000, RZ ;  /* 0x000100000e167824 */ /* 0x000fe200078e00ff */
[----:B------:R-:W-:Y:S01]  /*25950*/  LOP3.LUT R15, R15, 0xffff0000, RZ, 0xc0, !PT ;  /* 0xffff00000f0f7812 */ /* 0x000fe200078ec0ff */
[----:B------:R-:W-:Y:S02]  /*25960*/  FFMA.FTZ R11, R20, R24, -R11 ;  /* 0x00000018140b7223 */ /* 0x000fe4000001080b */
[C---:B------:R-:W-:Y:S02]  /*25970*/  FMUL.FTZ R10, R3.reuse, R22 ;  /* 0x00000016030a7220 */ /* 0x040fe40000410000 */
[----:B------:R-:W-:-:S02]  /*25980*/  FMUL.FTZ R3, R3, R18 ;  /* 0x0000001203037220 */ /* 0x000fc40000410000 */
[C---:B------:R-:W-:Y:S02]  /*25990*/  FMUL.FTZ R14, R16.reuse, R23 ;  /* 0x00000017100e7220 */ /* 0x040fe40000410000 */
[----:B------:R-:W-:Y:S02]  /*259a0*/  FMUL.FTZ R17, R16, R15 ;  /* 0x0000000f10117220 */ /* 0x000fe40000410000 */
[----:B------:R-:W-:Y:S02]  /*259b0*/  FFMA.FTZ R16, R6, R22, R3 ;  /* 0x0000001606107223 */ /* 0x000fe40000010003 */
[----:B------:R-:W-:Y:S02]  /*259c0*/  FFMA.FTZ R19, R20, R25, R19 ;  /* 0x0000001914137223 */ /* 0x000fe40000010013 */
[----:B------:R-:W-:Y:S01]  /*259d0*/  FFMA.FTZ R10, R6, R18, -R10 ;  /* 0x00000012060a7223 */ /* 0x000fe2000001080a */
[----:B------:R-:W-:Y:S01]  /*259e0*/  F2FP.BF16.PACK_AB R18, R21, R13 ;  /* 0x0000000d1512723e */ /* 0x000fe200000010ff */
[C---:B------:R-:W-:Y:S01]  /*259f0*/  FFMA.FTZ R3, R2.reuse, R15, -R14 ;  /* 0x0000000f02037223 */ /* 0x040fe2000001080e */
[----:B------:R-:W-:Y:S01]  /*25a00*/  F2FP.BF16.PACK_AB R19, R19, R11 ;  /* 0x0000000b1313723e */ /* 0x000fe200000010ff */
[----:B------:R-:W-:Y:S01]  /*25a10*/  FFMA.FTZ R17, R2, R23, R17 ;  /* 0x0000001702117223 */ /* 0x000fe20000010011 */
[----:B------:R-:W-:-:S04]  /*25a20*/  F2FP.BF16.PACK_AB R16, R16, R10 ;  /* 0x0000000a1010723e */ /* 0x000fc800000010ff */
[----:B------:R-:W-:-:S05]  /*25a30*/  F2FP.BF16.PACK_AB R17, R17, R3 ;  /* 0x000000031111723e */ /* 0x000fca00000010ff */
[----:B------:R1:W-:Y:S02]  /*25a40*/  ST.E.128 [R8.64+0x5000], R16 ;  /* 0x0050001008007985 */ /* 0x0003e4000c101d04 */
.L_x_2613:
[----:B------:R-:W-:Y:S05]  /*25a50*/  BSYNC B0 ;  /* 0x0000000000007941 */ /* 0x000fea0003800000 */
.L_x_2612:
        /* <DEDUP_REMOVED lines=50> */
.L_x_2615:
[----:B------:R-:W-:Y:S05]  /*25d80*/  BSYNC B0 ;  /* 0x0000000000007941 */ /* 0x000fea0003800000 */
.L_x_2614:
[----:B------:R-:W-:-:S04]  /*25d90*/  IADD3 R2, R4, 0x60, RZ ;  /* 0x0000006004027810 */ /* 0x000fc80007ffe0ff */
        /* <DEDUP_REMOVED lines=48> */
.L_x_2609:
[----:B------:R-:W-:Y:S05]  /*260a0*/  BSYNC B1 ;  /* 0x0000000000017941 */ /* 0x000fea0003800000 */
.L_x_2608:
        /* <DEDUP_REMOVED lines=53> */
.L_x_2619:
[----:B------:R-:W-:Y:S05]  /*26400*/  BSYNC B0 ;  /* 0x0000000000007941 */ /* 0x000fea0003800000 */
.L_x_2618:
        /* <DEDUP_REMOVED lines=50> */
.L_x_2621:
[----:B------:R-:W-:Y:S05]  /*26730*/  BSYNC B0 ;  /* 0x0000000000007941 */ /* 0x000fea0003800000 */
.L_x_2620:
        /* <DEDUP_REMOVED lines=50> */
.L_x_2623:
[----:B------:R-:W-:Y:S05]  /*26a60*/  BSYNC B0 ;  /* 0x0000000000007941 */ /* 0x000fea0003800000 */
.L_x_2622:
        /* <DEDUP_REMOVED lines=49> */
.L_x_2617:
[----:B------:R-:W-:Y:S05]  /*26d80*/  BSYNC B1 ;  /* 0x0000000000017941 */ /* 0x000fea0003800000 */
.L_x_2616:
[----:B------:R-:W-:Y:S01]  /*26d90*/  IADD3 R2, R78, 0x60, RZ ;  /* 0x000000604e027810 */ /* 0x000fe20007ffe0ff */
[----:B------:R-:W-:-:S03]  /*26da0*/  IMAD.MOV.U32 R3, RZ, RZ, 0x0 ;  /* 0x00000000ff037424 */ /* 0x000fc600078e00ff */
[----:B------:R-:W-:Y:S01]  /*26db0*/  ISETP.GE.AND P0, PT, R2, R26, PT ;  /* 0x0000001a0200720c */ /* 0x000fe20003f06270 */
[----:B------:R-:W-:-:S12]  /*26dc0*/  IMAD.MOV.U32 R2, RZ, RZ, R130 ;  /* 0x000000ffff027224 */ /* 0x000fd800078e0082 */
[----:B------:R-:W-:Y:S05]  /*26dd0*/  @P0 RET.REL.NODEC R2 `(_ZN7cutlass13device_kernelIN5flash19enable_sm80_to_sm89INS1_16FlashAttnFwdSm80INS1_25CollectiveMainloopFwdSm80ILi8ELi1ELb0EN4cute5tupleIJNS5_1CILi128EEENS7_ILi48EEENS7_ILi256EEEEEELi256ENS_10bfloat16_tEfNS_4arch4Sm80ELb0ELb1ELb1ELb1ELb1ELb1ELb1ELb1EEENS1_21CollectiveEpilogueFwdINS6_IJS8_SA_S9_EEENS6_IJNS7_ILi1EEESI_SI_EEESC_SE_Li256ELb1ELb1ELb1ELb0EEENS1_36VarlenDynamicPersistentTileSchedulerILi128ELi48ELi256ELi256ELb1ELb1ELb0ELb1ELb0ELb1EEEEEEEEEvNT_6ParamsE) ;  /* 0xfffd922002000950 */ /* 0x000fea0003c3ffff */
        /* <DEDUP_REMOVED lines=49> */
.L_x_2625:
[----:B------:R-:W-:Y:S05]  /*270f0*/  BSYNC B0 ;  /* 0x0000000000007941 */ /* 0x000fea0003800000 */
.L_x_2624:
        /* <DEDUP_REMOVED lines=50> */
.L_x_2627:
[----:B------:R-:W-:Y:S05]  /*27420*/  BSYNC B0 ;  /* 0x0000000000007941 */ /* 0x000fea0003800000 */
.L_x_2626:
        /* <DEDUP_REMOVED lines=50> */
.L_x_2629:
[----:B------:R-:W-:Y:S05]  /*27750*/  BSYNC B0 ;  /* 0x0000000000007941 */ /* 0x000fea0003800000 */
.L_x_2628:
[----:B------:R-:W-:Y:S01]  /*27760*/  IADD3 R4, R4, 0x60, RZ ;  /* 0x0000006004047810 */ /* 0x000fe20007ffe0ff */
[----:B------:R-:W-:Y:S02]  /*27770*/  IMAD.MOV.U32 R2, RZ, RZ, R130 ;  /* 0x000000ffff027224 */ /* 0x000fe400078e0082 */
[----:B------:R-:W-:Y:S01]  /*27780*/  IMAD.MOV.U32 R3, RZ, RZ, 0x0 ;  /* 0x00000000ff037424 */ /* 0x000fe200078e00ff */
[----:B------:R-:W-:-:S13]  /*27790*/  ISETP.GE.AND P0, PT, R4, R0, PT ;  /* 0x000000000400720c */ /* 0x000fda0003f06270 */
[----:B------:R-:W-:Y:S05]  /*277a0*/  @P0 RET.REL.NODEC R2 `(_ZN7cutlass13device_kernelIN5flash19enable_sm80_to_sm89INS1_16FlashAttnFwdSm80INS1_25CollectiveMainloopFwdSm80ILi8ELi1ELb0EN4cute5tupleIJNS5_1CILi128EEENS7_ILi48EEENS7_ILi256EEEEEELi256ENS_10bfloat16_tEfNS_4arch4Sm80ELb0ELb1ELb1ELb1ELb1ELb1ELb1ELb1EEENS1_21CollectiveEpilogueFwdINS6_IJS8_SA_S9_EEENS6_IJNS7_ILi1EEESI_SI_EEESC_SE_Li256ELb1ELb1ELb1ELb0EEENS1_36VarlenDynamicPersistentTileSchedulerILi128ELi48ELi256ELi256ELb1ELb1ELb0ELb1ELb0ELb1EEEEEEEEEvNT_6ParamsE) ;  /* 0xfffd885002000950 */ /* 0x000fea0003c3ffff */
        /* <DEDUP_REMOVED lines=17> */
[----:B------:R-:W-:Y:S01]  /*278c0*/  LOP3.LUT R2, R16, 0xffff0000, RZ, 0xc0, !PT ;  /* 0xffff000010027812 */ /* 0x000fe200078ec0ff */
[----:B------:R-:W-:Y:S01]  /*278d0*/  FMUL.FTZ R19, R10, R21 ;  /* 0x000000150a137220 */ /* 0x000fe20000410000 */
        /* <DEDUP_REMOVED lines=17> */
[C---:B------:R-:W-:Y:S02]  /*279f0*/  FFMA.FTZ R16, R3.reuse, R20, R2 ;  /* 0x0000001403107223 */ /* 0x040fe40000010002 */
[----:B------:R-:W-:Y:S02]  /*27a00*/  FFMA.FTZ R19, R14, R23, R19 ;  /* 0x000000170e137223 */ /* 0x000fe40000010013 */
[----:B------:R-:W-:Y:S01]  /*27a10*/  FFMA.FTZ R4, R3, R18, -R4 ;  /* 0x0000001203047223 */ /* 0x000fe20000010804 */
[----:B------:R-:W-:Y:S01]  /*27a20*/  F2FP.BF16.PACK_AB R18, R15, R10 ;  /* 0x0000000a0f12723e */ /* 0x000fe200000010ff */
[C---:B------:R-:W-:Y:S01]  /*27a30*/  FFMA.FTZ R2, R0.reuse, R13, -R11 ;  /* 0x0000000d00027223 */ /* 0x040fe2000001080b */
[----:B------:R-:W-:Y:S01]  /*27a40*/  F2FP.BF16.PACK_AB R19, R19, R6 ;  /* 0x000000061313723e */ /* 0x000fe200000010ff */
[----:B------:R-:W-:Y:S01]  /*27a50*/  FFMA.FTZ R17, R0, R21, R17 ;  /* 0x0000001500117223 */ /* 0x000fe20000010011 */
[----:B------:R-:W-:-:S02]  /*27a60*/  F2FP.BF16.PACK_AB R16, R16, R4 ;  /* 0x000000041010723e */ /* 0x000fc400000010ff */
[----:B------:R-:W-:Y:S02]  /*27a70*/  MOV R3, 0x0 ;  /* 0x0000000000037802 */ /* 0x000fe40000000f00 */
[----:B------:R-:W-:Y:S01]  /*27a80*/  F2FP.BF16.PACK_AB R17, R17, R2 ;  /* 0x000000021111723e */ /* 0x000fe200000010ff */
[----:B------:R-:W-:-:S04]  /*27a90*/  IMAD.MOV.U32 R2, RZ, RZ, R130 ;  /* 0x000000ffff027224 */ /* 0x000fc800078e0082 */
[----:B------:R1:W-:Y:S01]  /*27aa0*/  ST.E.128 [R8.64+0xf000], R16 ;  /* 0x00f0001008007985 */ /* 0x0003e2000c101d04 */
[----:B------:R-:W-:Y:S05]  /*27ab0*/  RET.REL.NODEC R2 `(_ZN7cutlass13device_kernelIN5flash19enable_sm80_to_sm89INS1_16FlashAttnFwdSm80INS1_25CollectiveMainloopFwdSm80ILi8ELi1ELb0EN4cute5tupleIJNS5_1CILi128EEENS7_ILi48EEENS7_ILi256EEEEEELi256ENS_10bfloat16_tEfNS_4arch4Sm80ELb0ELb1ELb1ELb1ELb1ELb1ELb1ELb1EEENS1_21CollectiveEpilogueFwdINS6_IJS8_SA_S9_EEENS6_IJNS7_ILi1EEESI_SI_EEESC_SE_Li256ELb1ELb1ELb1ELb0EEENS1_36VarlenDynamicPersistentTileSchedulerILi128ELi48ELi256ELi256ELb1ELb1ELb0ELb1ELb0ELb1EEEEEEEEEvNT_6ParamsE) ;  /* 0xfffd854002007950 */ /* 0x000fea0003c3ffff */
.L_x_2584:
[----:B-1---5:R-:W-:-:S13]  /*27ac0*/  ISETP.NE.AND P0, PT, R13, 0x1, PT ;  /* 0x000000010d00780c */ /* 0x022fda0003f05270 */
[----:B------:R1:W2:Y:S04]  /*27ad0*/  @P0 LD.E R18, [R10.64+0x168] ;  /* 0x000168040a120980 */ /* 0x0002a8000c101900 */
[----:B-1----:R2:W3:Y:S02]  /*27ae0*/  @P0 LD.E R10, [R10.64+0x16c] ;  /* 0x00016c040a0a0980 */ /* 0x0024e4000c101900 */
[----:B--2---:R-:W-:-:S05]  /*27af0*/  @P0 IMAD.HI.U32 R11, R4, R18, RZ ;  /* 0x00000012040b0227 */ /* 0x004fca00078e00ff */
[----:B---3--:R-:W-:-:S04]  /*27b00*/  @P0 SHF.R.U32.HI R4, RZ, R10, R11 ;  /* 0x0000000aff040219 */ /* 0x008fc8000001160b */
[----:B------:R-:W-:Y:S01]  /*27b10*/  SHF.R.S32.HI R10, RZ, 0x1f, R4 ;  /* 0x0000001fff0a7819 */ /* 0x000fe20000011404 */
[-C--:B------:R-:W-:Y:S02]  /*27b20*/  IMAD R20, R9, R4.reuse, RZ ;  /* 0x0000000409147224 */ /* 0x080fe400078e02ff */
[----:B------:R-:W-:Y:S02]  /*27b30*/  IMAD R11, R3, R4, RZ ;  /* 0x00000004030b7224 */ /* 0x000fe400078e02ff */
[-C--:B------:R-:W-:Y:S02]  /*27b40*/  IMAD R21, R8, R10.reuse, R20 ;  /* 0x0000000a08157224 */ /* 0x080fe400078e0214 */
[C---:B------:R-:W-:Y:S02]  /*27b50*/  IMAD R20, R2.reuse, R10, R11 ;  /* 0x0000000a02147224 */ /* 0x040fe400078e020b */
[----:B------:R-:W-:-:S04]  /*27b60*/  IMAD.WIDE.U32 R10, R2, R4, RZ ;  /* 0x00000004020a7225 */ /* 0x000fc800078e00ff */
[----:B------:R-:W-:Y:S01]  /*27b70*/  IMAD.WIDE.U32 R18, R8, R4, RZ ;  /* 0x0000000408127225 */ /* 0x000fe200078e00ff */
[----:B------:R-:W-:-:S03]  /*27b80*/  IADD3 R11, R11, R20, RZ ;  /* 0x000000140b0b7210 */ /* 0x000fc60007ffe0ff */
[-C--:B------:R-:W-:Y:S01]  /*27b90*/  IMAD R9, R9, R6.reuse, RZ ;  /* 0x0000000609097224 */ /* 0x080fe200078e02ff */
[----:B------:R-:W-:Y:S01]  /*27ba0*/  IADD3 R19, R19, R21, RZ ;  /* 0x0000001513137210 */ /* 0x000fe20007ffe0ff */
[----:B------:R-:W-:Y:S02]  /*27bb0*/  IMAD R4, R3, R6, RZ ;  /* 0x0000000603047224 */ /* 0x000fe400078e02ff */
[----:B------:R-:W-:-:S04]  /*27bc0*/  IMAD.WIDE.U32 R10, R6, R2, R10 ;  /* 0x00000002060a7225 */ /* 0x000fc800078e000a */
[----:B------:R-:W-:Y:S01]  /*27bd0*/  IMAD.WIDE.U32 R18, R6, R8, R18 ;  /* 0x0000000806127225 */ /* 0x000fe200078e0012 */
[----:B------:R-:W-:-:S03]  /*27be0*/  LEA R36, P0, R10, R16, 0x1 ;  /* 0x000000100a247211 */ /* 0x000fc600078008ff */
[-C--:B------:R-:W-:Y:S01]  /*27bf0*/  IMAD R3, R8, R23.reuse, R9 ;  /* 0x0000001708037224 */ /* 0x080fe200078e0209 */
[----:B------:R-:W-:Y:S01]  /*27c00*/  LEA R26, P1, R18, R14, 0x1 ;  /* 0x0000000e121a7211 */ /* 0x000fe200078208ff */
[----:B------:R-:W-:-:S03]  /*27c10*/  IMAD R2, R2, R23, R4 ;  /* 0x0000001702027224 */ /* 0x000fc600078e0204 */
[----:B------:R-:W-:Y:S02]  /*27c20*/  IADD3 R3, R19, R3, RZ ;  /* 0x0000000313037210 */ /* 0x000fe40007ffe0ff */
[----:B------:R-:W-:Y:S02]  /*27c30*/  IADD3 R2, R11, R2, RZ ;  /* 0x000000020b027210 */ /* 0x000fe40007ffe0ff */
[----:B------:R-:W-:Y:S02]  /*27c40*/  LEA.HI.X R25, R18, R15, R3, 0x1, P1 ;  /* 0x0000000f12197211 */ /* 0x000fe400008f0c03 */
[----:B------:R-:W-:Y:S01]  /*27c50*/  LEA.HI.X R24, R10, R17, R2, 0x1, P0 ;  /* 0x000000110a187211 */ /* 0x000fe200000f0c02 */
[----:B------:R-:W-:Y:S05]  /*27c60*/  BRA.DIV ~URZ, `(.L_x_2630) ;  /* 0x000055827f007947 */ /* 0x000fea000b800000 */
[----:B------:R1:W2:Y:S02]  /*27c70*/  SHFL.IDX PT, R4, R25, RZ, 0x181f ;  /* 0x00181fff19047589 */ /* 0x0002a400000e0000 */
.L_x_2666:
[----:B------:R-:W-:Y:S05]  /*27c80*/  BRA.DIV ~URZ, `(.L_x_2631) ;  /* 0x000055d27f007947 */ /* 0x000fea000b800000 */
[----:B------:R3:W4:Y:S01]  /*27c90*/  SHFL.IDX PT, R8, R26, RZ, 0x181f ;  /* 0x00181fff1a087589 */ /* 0x00072200000e0000 */
[----:B--2---:R-:W-:-:S03]  /*27ca0*/  MOV R9, R4 ;  /* 0x0000000400097202 */ /* 0x004fc60000000f00 */
[----:B------:R3:W2:Y:S04]  /*27cb0*/  SHFL.IDX PT, R6, R24, RZ, 0x181f ;  /* 0x00181fff18067589 */ /* 0x0006a800000e0000 */
[----:B------:R3:W1:Y:S02]  /*27cc0*/  SHFL.IDX PT, R2, R36, RZ, 0x181f ;  /* 0x00181fff24027589 */ /* 0x00066400000e0000 */
.L_x_2667:
        /* <DEDUP_REMOVED lines=20> */
[----:B------:R-:W-:Y:S01]  /*27e10*/  CS2R R20, SRZ ;  /* 0x0000000000147805 */ /* 0x000fe2000001ff00 */
[----:B------:R-:W-:Y:S01]  /*27e20*/  CS2R R30, SRZ ;  /* 0x00000000001e7805 */ /* 0x000fe2000001ff00 */
[----:B------:R-:W-:Y:S01]  /*27e30*/  CS2R R28, SRZ ;  /* 0x00000000001c7805 */ /* 0x000fe2000001ff00 */
[----:B------:R-:W-:Y:S01]  /*27e40*/  CS2R R34, SRZ ;  /* 0x0000000000227805 */ /* 0x000fe2000001ff00 */
[----:B------:R-:W-:-:S05]  /*27e50*/  CS2R R32, SRZ ;  /* 0x0000000000207805 */ /* 0x000fca000001ff00 */
[----:B----4-:R-:W-:Y:S02]  /*27e60*/  @!P1 IMAD.WIDE R14, R42, 0x2, R8 ;  /* 0x000000022a0e9825 */ /* 0x010fe400078e0208 */
[----:B------:R-:W-:-:S03]  /*27e70*/  @!P0 SHF.R.S32.HI R4, RZ, 0x1f, R6 ;  /* 0x0000001fff048819 */ /* 0x000fc60000011406 */
[----:B------:R2:W5:Y:S01]  /*27e80*/  @!P1 LD.E.128 R16, [R14.64] ;  /* 0x000000040e109980 */ /* 0x000562000c101d00 */
[----:B------:R-:W-:-:S04]  /*27e90*/  @!P0 LEA.HI R4, R4, R6, RZ, 0x3 ;  /* 0x0000000604048211 */ /* 0x000fc800078f18ff */
[----:B------:R-:W-:-:S05]  /*27ea0*/  @!P0 LOP3.LUT R4, R4, 0xfffffff8, RZ, 0xc0, !PT ;  /* 0xfffffff804048812 */ /* 0x000fca00078ec0ff */
[----:B------:R-:W-:-:S04]  /*27eb0*/  @!P0 IMAD.WIDE R10, R4, 0x2, R8 ;  /* 0x00000002040a8825 */ /* 0x000fc800078e0208 */
[--C-:B-1----:R-:W-:Y:S01]  /*27ec0*/  @!P0 IMAD.WIDE R8, R4, 0x2, R2.reuse ;  /* 0x0000000204088825 */ /* 0x102fe200078e0202 */
[----:B------:R2:W5:Y:S03]  /*27ed0*/  @!P0 LD.E.128 R28, [R10.64] ;  /* 0x000000040a1c8980 */ /* 0x000566000c101d00 */
[----:B------:R-:W-:Y:S01]  /*27ee0*/  @!P1 IMAD.WIDE R2, R42, 0x2, R2 ;  /* 0x000000022a029825 */ /* 0x000fe200078e0202 */
[----:B------:R2:W5:Y:S04]  /*27ef0*/  @!P0 LD.E.128 R32, [R8.64] ;  /* 0x0000000408208980 */ /* 0x000568000c101d00 */
[----:B------:R2:W5:Y:S02]  /*27f00*/  @!P1 LD.E.128 R20, [R2.64] ;  /* 0x0000000402149980 */ /* 0x000564000c101d00 */
.L_x_2633:
[----:B------:R-:W-:Y:S05]  /*27f10*/  BSYNC B0 ;  /* 0x0000000000007941 */ /* 0x000fea0003800000 */
.L_x_2632:
[----:B-----5:R-:W-:Y:S01]  /*27f20*/  IMAD.MOV.U32 R6, RZ, RZ, R30 ;  /* 0x000000ffff067224 */ /* 0x020fe200078e001e */
[----:B-12---:R-:W-:Y:S01]  /*27f30*/  MOV R2, R29 ;  /* 0x0000001d00027202 */ /* 0x006fe20000000f00 */
[----:B------:R-:W-:-:S02]  /*27f40*/  IMAD.MOV.U32 R4, RZ, RZ, R31 ;  /* 0x000000ffff047224 */ /* 0x000fc400078e001f */
[----:B------:R-:W-:-:S03]  /*27f50*/  IMAD.MOV.U32 R3, RZ, RZ, R28 ;  /* 0x000000ffff037224 */ /* 0x000fc600078e001c */
        /* <DEDUP_REMOVED lines=20> */
[----:B------:R-:W-:Y:S05]  /*280a0*/  BRA.DIV ~URZ, `(.L_x_2634) ;  /* 0x000052f27f007947 */ /* 0x000fea000b800000 */
[----:B------:R1:W2:Y:S04]  /*280b0*/  SHFL.IDX PT, R9, R25, 0x1, 0x181f ;  /* 0x00381f0019097f89 */ /* 0x0002a800000e0000 */
[----:B----4-:R1:W4:Y:S04]  /*280c0*/  SHFL.IDX PT, R8, R26, 0x1, 0x181f ;  /* 0x00381f001a087f89 */ /* 0x01032800000e0000 */
[----:B------:R1:W3:Y:S04]  /*280d0*/  SHFL.IDX PT, R4, R24, 0x1, 0x181f ;  /* 0x00381f0018047f89 */ /* 0x0002e800000e0000 */
[----:B------:R1:W1:Y:S02]  /*280e0*/  SHFL.IDX PT, R2, R36, 0x1, 0x181f ;  /* 0x00381f0024027f89 */ /* 0x00026400000e0000 */
.L_x_2668:
        /* <DEDUP_REMOVED lines=23> */
[----:B--2-4-:R-:W-:Y:S02]  /*28260*/  @!P1 IMAD.WIDE R14, R42, 0x2, R8 ;  /* 0x000000022a0e9825 */ /* 0x014fe400078e0208 */
        /* <DEDUP_REMOVED lines=10> */
.L_x_2636:
[----:B------:R-:W-:Y:S05]  /*28310*/  BSYNC B0 ;  /* 0x0000000000007941 */ /* 0x000fea0003800000 */
.L_x_2635:
[----:B-----5:R-:W-:Y:S02]  /*28320*/  IMAD.MOV.U32 R6, RZ, RZ, R58 ;  /* 0x000000ffff067224 */ /* 0x020fe400078e003a */
[----:B------:R-:W-:-:S02]  /*28330*/  IMAD.MOV.U32 R4, RZ, RZ, R59 ;  /* 0x000000ffff047224 */ /* 0x000fc400078e003b */
[----:B--2---:R-:W-:Y:S02]  /*28340*/  IMAD.MOV.U32 R3, RZ, RZ, R56 ;  /* 0x000000ffff037224 */ /* 0x004fe400078e0038 */
[----:B-1----:R-:W-:Y:S01]  /*28350*/  IMAD.MOV.U32 R2, RZ, RZ, R57 ;  /* 0x000000ffff027224 */ /* 0x002fe200078e0039 */
        /* <DEDUP_REMOVED lines=20> */
[----:B------:R-:W-:Y:S02]  /*284a0*/  PRMT R103, R6, 0x7610, R103 ;  /* 0x0000761006677816 */ /* 0x000fe40000000067 */
[----:B------:R-:W-:Y:S02]  /*284b0*/  PRMT R104, R4, 0x7610, R104 ;  /* 0x0000761004687816 */ /* 0x000fe40000000068 */
[----:B------:R-:W-:-:S02]  /*284c0*/  PRMT R101, R3, 0x7610, R101 ;  /* 0x0000761003657816 */ /* 0x000fc40000000065 */
[----:B------:R-:W-:Y:S01]  /*284d0*/  PRMT R102, R2, 0x7610, R102 ;  /* 0x0000761002667816 */ /* 0x000fe20000000066 */
[----:B------:R-:W-:Y:S05]  /*284e0*/  BRA.DIV ~URZ, `(.L_x_2637) ;  /* 0x000050427f007947 */ /* 0x000fea000b800000 */
[----:B------:R1:W2:Y:S02]  /*284f0*/  SHFL.IDX PT, R4, R25, 0x2, 0x181f ;  /* 0x00581f0019047f89 */ /* 0x0002a400000e0000 */
.L_x_2669:
[----:B------:R-:W-:Y:S05]  /*28500*/  BRA.DIV ~URZ, `(.L_x_2638) ;  /* 0x000050927f007947 */ /* 0x000fea000b800000 */
[----:B----4-:R3:W4:Y:S01]  /*28510*/  SHFL.IDX PT, R8, R26, 0x2, 0x181f ;  /* 0x00581f001a087f89 */ /* 0x01072200000e0000 */
[----:B--2---:R-:W-:-:S03]  /*28520*/  MOV R9, R4 ;  /* 0x0000000400097202 */ /* 0x004fc60000000f00 */
[----:B------:R3:W2:Y:S04]  /*28530*/  SHFL.IDX PT, R6, R24, 0x2, 0x181f ;  /* 0x00581f0018067f89 */ /* 0x0006a800000e0000 */
[----:B------:R3:W1:Y:S02]  /*28540*/  SHFL.IDX PT, R2, R36, 0x2, 0x181f ;  /* 0x00581f0024027f89 */ /* 0x00066400000e0000 */
.L_x_2670:
        /* <DEDUP_REMOVED lines=21> */
[----:B------:R-:W-:-:S07]  /*286a0*/  CS2R R72, SRZ ;  /* 0x0000000000487805 */ /* 0x000fce000001ff00 */
[----:B----4-:R-:W-:Y:S02]  /*286b0*/  @!P1 IMAD.WIDE R10, R42, 0x2, R8 ;  /* 0x000000022a0a9825 */ /* 0x010fe400078e0208 */
[----:B------:R-:W-:Y:S01]  /*286c0*/  @!P0 SHF.R.S32.HI R4, RZ, 0x1f, R6 ;  /* 0x0000001fff048819 */ /* 0x000fe20000011406 */
[----:B------:R-:W-:Y:S02]  /*286d0*/  CS2R R82, SRZ ;  /* 0x0000000000527805 */ /* 0x000fe4000001ff00 */
[----:B------:R2:W5:Y:S01]  /*286e0*/  @!P1 LD.E.128 R64, [R10.64] ;  /* 0x000000040a409980 */ /* 0x000562000c101d00 */
[----:B------:R-:W-:-:S04]  /*286f0*/  @!P0 LEA.HI R4, R4, R6, RZ, 0x3 ;  /* 0x0000000604048211 */ /* 0x000fc800078f18ff */
[----:B------:R-:W-:Y:S01]  /*28700*/  @!P0 LOP3.LUT R4, R4, 0xfffffff8, RZ, 0xc0, !PT ;  /* 0xfffffff804048812 */ /* 0x000fe200078ec0ff */
[----:B------:R-:W-:-:S04]  /*28710*/  CS2R R80, SRZ ;  /* 0x0000000000507805 */ /* 0x000fc8000001ff00 */
[----:B--2---:R-:W-:-:S04]  /*28720*/  @!P0 IMAD.WIDE R10, R4, 0x2, R8 ;  /* 0x00000002040a8825 */ /* 0x004fc800078e0208 */
[--C-:B-1----:R-:W-:Y:S01]  /*28730*/  @!P0 IMAD.WIDE R8, R4, 0x2, R2.reuse ;  /* 0x0000000204088825 */ /* 0x102fe200078e0202 */
[----:B------:R1:W5:Y:S03]  /*28740*/  @!P0 LD.E.128 R72, [R10.64] ;  /* 0x000000040a488980 */ /* 0x000366000c101d00 */
[----:B------:R-:W-:Y:S01]  /*28750*/  @!P1 IMAD.WIDE R2, R42, 0x2, R2 ;  /* 0x000000022a029825 */ /* 0x000fe200078e0202 */
[----:B------:R1:W5:Y:S04]  /*28760*/  @!P0 LD.E.128 R80, [R8.64] ;  /* 0x0000000408508980 */ /* 0x000368000c101d00 */
[----:B------:R1:W5:Y:S02]  /*28770*/  @!P1 LD.E.128 R68, [R2.64] ;  /* 0x0000000402449980 */ /* 0x000364000c101d00 */
.L_x_2640:
[----:B------:R-:W-:Y:S05]  /*28780*/  BSYNC B0 ;  /* 0x0000000000007941 */ /* 0x000fea0003800000 */
.L_x_2639:
[----:B-1---5:R-:W-:Y:S01]  /*28790*/  IMAD.MOV.U32 R3, RZ, RZ, R72 ;  /* 0x000000ffff037224 */ /* 0x022fe200078e0048 */
[----:B------:R-:W-:Y:S01]  /*287a0*/  CS2R R94, SRZ ;  /* 0x00000000005e7805 */ /* 0x000fe2000001ff00 */
[----:B------:R-:W-:-:S02]  /*287b0*/  IMAD.MOV.U32 R2, RZ, RZ, R73 ;  /* 0x000000ffff027224 */ /* 0x000fc400078e0049 */
[----:B------:R-:W-:Y:S02]  /*287c0*/  IMAD.MOV.U32 R6, RZ, RZ, R74 ;  /* 0x000000ffff067224 */ /* 0x000fe400078e004a */
[----:B------:R-:W-:Y:S01]  /*287d0*/  IMAD.MOV.U32 R4, RZ, RZ, R75 ;  /* 0x000000ffff047224 */ /* 0x000fe200078e004b */
[----:B------:R-:W-:Y:S01]  /*287e0*/  PRMT R116, R2, 0x5410, R3 ;  /* 0x0000541002747816 */ /* 0x000fe20000000003 */
        /* <DEDUP_REMOVED lines=9> */
[----:B------:R-:W-:-:S02]  /*28880*/  SHF.R.S32.HI R4, RZ, 0x1f, R27 ;  /* 0x0000001fff047819 */ /* 0x000fc4000001141b */
[----:B------:R-:W-:Y:S02]  /*28890*/  SHF.L.U32 R6, R60, 0x7, RZ ;  /* 0x000000073c067819 */ /* 0x000fe400000006ff */
[----:B------:R-:W-:Y:S01]  /*288a0*/  PRMT R115, R2, 0x5410, R3 ;  /* 0x0000541002737816 */ /* 0x000fe20000000003 */
[----:B------:R-:W-:Y:S01]  /*288b0*/  IMAD.MOV.U32 R3, RZ, RZ, R80 ;  /* 0x000000ffff037224 */ /* 0x000fe200078e0050 */
[----:B------:R-:W-:Y:S02]  /*288c0*/  MOV R2, R81 ;  /* 0x0000005100027202 */ /* 0x000fe40000000f00 */
[----:B------:R-:W-:Y:S02]  /*288d0*/  LEA.HI R4, R4, R27, RZ, 0x3 ;  /* 0x0000001b04047211 */ /* 0x000fe400078f18ff */
[----:B------:R-:W-:Y:S01]  /*288e0*/  PRMT R114, R2, 0x5410, R3 ;  /* 0x0000541002727816 */ /* 0x000fe20000000003 */
[----:B------:R-:W-:Y:S01]  /*288f0*/  IMAD.MOV.U32 R3, RZ, RZ, R70 ;  /* 0x000000ffff037224 */ /* 0x000fe200078e0046 */
[----:B------:R-:W-:Y:S01]  /*28900*/  LEA.HI.SX32 R6, R4, R6, 0x1d ;  /* 0x0000000604067211 */ /* 0x000fe200078feaff */
[----:B------:R-:W-:-:S05]  /*28910*/  IMAD.MOV.U32 R2, RZ, RZ, R71 ;  /* 0x000000ffff027224 */ /* 0x000fca00078e0047 */
[----:B------:R-:W-:Y:S01]  /*28920*/  PRMT R110, R2, 0x5410, R3 ;  /* 0x00005410026e7816 */ /* 0x000fe20000000003 */
[----:B------:R-:W-:Y:S01]  /*28930*/  IMAD.MOV.U32 R2, RZ, RZ, R69 ;  /* 0x000000ffff027224 */ /* 0x000fe200078e0045 */
[----:B------:R-:W-:-:S04]  /*28940*/  MOV R3, R68 ;  /* 0x0000004400037202 */ /* 0x000fc80000000f00 */
[----:B------:R-:W-:Y:S01]  /*28950*/  PRMT R109, R2, 0x5410, R3 ;  /* 0x00005410026d7816 */ /* 0x000fe20000000003 */
[----:B------:R-:W-:Y:S05]  /*28960*/  BRA.DIV ~URZ, `(.L_x_2641) ;  /* 0x00004d727f007947 */ /* 0x000fea000b800000 */
[----:B------:R1:W2:Y:S02]  /*28970*/  SHFL.IDX PT, R4, R25, 0x3, 0x181f ;  /* 0x00781f0019047f89 */ /* 0x0002a400000e0000 */
.L_x_2671:
[----:B------:R-:W-:Y:S05]  /*28980*/  BRA.DIV ~URZ, `(.L_x_2642) ;  /* 0x00004dc27f007947 */ /* 0x000fea000b800000 */
[----:B----4-:R4:W1:Y:S01]  /*28990*/  SHFL.IDX PT, R8, R26, 0x3, 0x181f ;  /* 0x00781f001a087f89 */ /* 0x01086200000e0000 */
[----:B--2---:R-:W-:-:S03]  /*289a0*/  MOV R9, R4 ;  /* 0x0000000400097202 */ /* 0x004fc60000000f00 */
[----:B------:R4:W2:Y:S04]  /*289b0*/  SHFL.IDX PT, R10, R24, 0x3, 0x181f ;  /* 0x00781f00180a7f89 */ /* 0x0008a800000e0000 */
[----:B------:R4:W3:Y:S02]  /*289c0*/  SHFL.IDX PT, R2, R36, 0x3, 0x181f ;  /* 0x00781f0024027f89 */ /* 0x0008e400000e0000 */
.L_x_2672:
[----:B------:R-:W-:Y:S01]  /*289d0*/  IADD3 R3, R6, 0x60, RZ ;  /* 0x0000006006037810 */ /* 0x000fe20007ffe0ff */
[----:B------:R-:W-:Y:S01]  /*289e0*/  BSSY B0, `(.L_x_2643) ;  /* 0x0000021000007945 */ /* 0x000fe20003800000 */
[----:B------:R-:W-:Y:S01]  /*289f0*/  CS2R R92, SRZ ;  /* 0x00000000005c7805 */ /* 0x000fe2000001ff00 */
[----:B------:R-:W-:Y:S01]  /*28a00*/  CS2R R62, SRZ ;  /* 0x00000000003e7805 */ /* 0x000fe2000001ff00 */
[----:B------:R-:W-:Y:S01]  /*28a10*/  ISETP.GE.AND P0, PT, R3, R13, PT ;  /* 0x0000000d0300720c */ /* 0x000fe20003f06270 */
[----:B--2---:R-:W-:Y:S01]  /*28a20*/  IMAD.MOV.U32 R3, RZ, RZ, R10 ;  /* 0x000000ffff037224 */ /* 0x004fe200078e000a */
[----:B------:R-:W-:Y:S01]  /*28a30*/  CS2R R60, SRZ ;  /* 0x00000000003c7805 */ /* 0x000fe2000001ff00 */
[----:B------:R-:W-:Y:S01]  /*28a40*/  CS2R R90, SRZ ;  /* 0x00000000005a7805 */ /* 0x000fe2000001ff00 */
[----:B------:R-:W-:Y:S01]  /*28a50*/  CS2R R88, SRZ ;  /* 0x0000000000587805 */ /* 0x000fe2000001ff00 */
[----:B------:R-:W-:Y:S01]  /*28a60*/  CS2R R86, SRZ ;  /* 0x0000000000567805 */ /* 0x000fe2000001ff00 */
[----:B------:R-:W-:-:S07]  /*28a70*/  CS2R R84, SRZ ;  /* 0x0000000000547805 */ /* 0x000fce000001ff00 */
        /* <DEDUP_REMOVED lines=10> */
[----:B-1----:R-:W-:Y:S02]  /*28b20*/  @!P1 IMAD.WIDE R10, R42, 0x2, R8 ;  /* 0x000000022a0a9825 */ /* 0x002fe400078e0208 */
[----:B------:R-:W-:Y:S01]  /*28b30*/  @!P0 SHF.R.S32.HI R4, RZ, 0x1f, R6 ;  /* 0x0000001fff048819 */ /* 0x000fe20000011406 */
[----:B------:R-:W-:Y:S01]  /*28b40*/  CS2R R90, SRZ ;  /* 0x00000000005a7805 */ /* 0x000fe2000001ff00 */
[----:B------:R-:W-:Y:S01]  /*28b50*/  CS2R R88, SRZ ;  /* 0x0000000000587805 */ /* 0x000fe2000001ff00 */
[----:B------:R1:W5:Y:S01]  /*28b60*/  @!P1 LD.E.128 R60, [R10.64] ;  /* 0x000000040a3c9980 */ /* 0x000362000c101d00 */
[----:B------:R-:W-:-:S04]  /*28b70*/  @!P0 LEA.HI R4, R4, R6, RZ, 0x3 ;  /* 0x0000000604048211 */ /* 0x000fc800078f18ff */
[----:B------:R-:W-:-:S05]  /*28b80*/  @!P0 LOP3.LUT R4, R4, 0xfffffff8, RZ, 0xc0, !PT ;  /* 0xfffffff804048812 */ /* 0x000fca00078ec0ff */
[----:B------:R-:W-:-:S05]  /*28b90*/  @!P0 IMAD.WIDE R8, R4, 0x2, R8 ;  /* 0x0000000204088825 */ /* 0x000fca00078e0208 */
[----:B------:R2:W5:Y:S02]  /*28ba0*/  @!P0 LD.E.128 R92, [R8.64] ;  /* 0x00000004085c8980 */ /* 0x000564000c101d00 */
[----:B--23--:R-:W-:-:S04]  /*28bb0*/  @!P1 IMAD.WIDE R8, R42, 0x2, R2 ;  /* 0x000000022a089825 */ /* 0x00cfc800078e0202 */
[----:B------:R-:W-:Y:S01]  /*28bc0*/  @!P0 IMAD.WIDE R2, R4, 0x2, R2 ;  /* 0x0000000204028825 */ /* 0x000fe200078e0202 */
[----:B------:R1:W5:Y:S04]  /*28bd0*/  @!P1 LD.E.128 R84, [R8.64] ;  /* 0x0000000408549980 */ /* 0x000368000c101d00 */
[----:B------:R1:W5:Y:S02]  /*28be0*/  @!P0 LD.E.128 R88, [R2.64] ;  /* 0x0000000402588980 */ /* 0x000364000c101d00 */
.L_x_2644:
[----:B------:R-:W-:Y:S05]  /*28bf0*/  BSYNC B0 ;  /* 0x0000000000007941 */ /* 0x000fea0003800000 */
.L_x_2643:
[----:B------:R-:W-:Y:S01]  /*28c00*/  IADD3 R6, R79, -c[0x0][0x20], RZ ;  /* 0x800008004f067a10 */ /* 0x000fe20007ffe0ff */
[----:B------:R-:W-:-:S04]  /*28c10*/  DEPBAR.LE SB0, 0x1 ;  /* 0x000080400000791a */ /* 0x000fc80000000000 */
[----:B-1-3--:R-:W2:Y:S01]  /*28c20*/  LDL.64 R2, [R6+0x20] ;  /* 0x0000200006027983 */ /* 0x00aea20000100a00 */
[----:B------:R-:W-:Y:S03]  /*28c30*/  WARPSYNC 0xffffffff ;  /* 0xffffffff00007948 */ /* 0x000fe60003800000 */
[----:B------:R-:W-:Y:S06]  /*28c40*/  BAR.SYNC.DEFER_BLOCKING 0x0 ;  /* 0x0000000000007b1d */ /* 0x000fec0000010000 */
[----:B--2---:R1:W2:Y:S02]  /*28c50*/  LD.E R2, [R2.64] ;  /* 0x0000000402027980 */ /* 0x0042a4000c101900 */
[----:B-1---5:R-:W-:-:S02]  /*28c60*/  IMAD.MOV.U32 R3, RZ, RZ, R94 ;  /* 0x000000ffff037224 */ /* 0x022fc400078e005e */
[----:B--2---:R-:W-:Y:S02]  /*28c70*/  IMAD R4, R2, -0x80, R13 ;  /* 0xffffff8002047824 */ /* 0x004fe400078e020d */
[----:B------:R-:W-:-:S05]  /*28c80*/  IMAD.MOV.U32 R2, RZ, RZ, R95 ;  /* 0x000000ffff027224 */ /* 0x000fca00078e005f */
        /* <DEDUP_REMOVED lines=13> */
[----:B------:R-:W-:-:S05]  /*28d60*/  IMAD.MOV.U32 R2, RZ, RZ, R88 ;  /* 0x000000ffff027224 */ /* 0x000fca00078e0058 */
[----:B------:R-:W-:Y:S01]  /*28d70*/  PRMT R121, R121, 0x5410, R2 ;  /* 0x0000541079797816 */ /* 0x000fe20000000002 */
[----:B------:R-:W-:-:S05]  /*28d80*/  IMAD.MOV.U32 R2, RZ, RZ, R89 ;  /* 0x000000ffff027224 */ /* 0x000fca00078e0059 */
[----:B------:R-:W-:Y:S01]  /*28d90*/  PRMT R121, R2, 0x7610, R121 ;  /* 0x0000761002797816 */ /* 0x000fe20000000079 */
[----:B------:R-:W-:-:S05]  /*28da0*/  IMAD.MOV.U32 R2, RZ, RZ, R86 ;  /* 0x000000ffff027224 */ /* 0x000fca00078e0056 */
[----:B------:R-:W-:Y:S02]  /*28db0*/  PRMT R118, R118, 0x5410, R2 ;  /* 0x0000541076767816 */ /* 0x000fe40000000002 */
[----:B------:R-:W-:-:S04]  /*28dc0*/  MOV R2, R87 ;  /* 0x0000005700027202 */ /* 0x000fc80000000f00 */
[----:B------:R-:W-:Y:S01]  /*28dd0*/  PRMT R118, R2, 0x7610, R118 ;  /* 0x0000761002767816 */ /* 0x000fe20000000076 */
[----:B------:R-:W-:-:S05]  /*28de0*/  IMAD.MOV.U32 R2, RZ, RZ, R84 ;  /* 0x000000ffff027224 */ /* 0x000fca00078e0054 */
[----:B------:R-:W-:Y:S01]  /*28df0*/  PRMT R79, R79, 0x5410, R2 ;  /* 0x000054104f4f7816 */ /* 0x000fe20000000002 */
[----:B------:R-:W-:-:S05]  /*28e00*/  IMAD.MOV.U32 R2, RZ, RZ, R85 ;  /* 0x000000ffff027224 */ /* 0x000fca00078e0055 */
[----:B------:R-:W-:Y:S02]  /*28e10*/  PRMT R79, R2, 0x7610, R79 ;  /* 0x00007610024f7816 */ /* 0x000fe4000000004f */
[----:B------:R-:W2:Y:S01]  /*28e20*/  LDL.64 R2, [R6+0x28] ;  /* 0x0000280006027983 */ /* 0x000ea20000100a00 */
[----:B------:R-:W-:-:S04]  /*28e30*/  IMNMX R77, R4, 0x80, PT ;  /* 0x00000080044d7817 */ /* 0x000fc80003800200 */
[----:B------:R-:W-:Y:S01]  /*28e40*/  ISETP.GE.AND P0, PT, R78, R77, PT ;  /* 0x0000004d4e00720c */ /* 0x000fe20003f06270 */
[----:B------:R-:W-:Y:S01]  /*28e50*/  BSSY B1, `(.L_x_2645) ;  /* 0x00000f1000017945 */ /* 0x000fe20003800000 */
[----:B--2---:R1:W5:Y:S11]  /*28e60*/  LD.E.64 R38, [R2.64] ;  /* 0x0000000402267980 */ /* 0x004376000c101b00 */
[----:B------:R-:W-:Y:S05]  /*28e70*/  @P0 BRA `(.L_x_2646) ;  /* 0x00000ee000000947 */ /* 0x000fea0003800000 */
[----:B------:R-:W-:Y:S01]  /*28e80*/  ISETP.GE.AND P0, PT, R42, R0, PT ;  /* 0x000000002a00720c */ /* 0x000fe20003f06270 */
[----:B------:R-:W-:-:S12]  /*28e90*/  BSSY B0, `(.L_x_2647) ;  /* 0x0000072000007945 */ /* 0x000fd80003800000 */
[----:B------:R-:W-:Y:S05]  /*28ea0*/  @P0 BRA `(.L_x_2648) ;  /* 0x0000070000000947 */ /* 0x000fea0003800000 */
[----:B------:R-:W-:Y:S01]  /*28eb0*/  LEA.HI R4, R0, R40, RZ, 0x1d ;  /* 0x0000002800047211 */ /* 0x000fe200078fe8ff */
[----:B-1----:R-:W-:Y:S01]  /*28ec0*/  IMAD.SHL.U32 R2, R78, 0x40, RZ ;  /* 0x000000404e027824 */ /* 0x002fe200078e00ff */
[----:B------:R-:W-:Y:S02]  /*28ed0*/  SHF.R.S32.HI R3, RZ, 0x1f, R27 ;  /* 0x0000001fff037819 */ /* 0x000fe4000001141b */
[----:B------:R-:W-:Y:S01]  /*28ee0*/  SHF.R.S32.HI R6, RZ, 0x1f, R4 ;  /* 0x0000001fff067819 */ /* 0x000fe20000011404 */
[----:B------:R-:W-:Y:S01]  /*28ef0*/  IMAD.SHL.U32 R8, R4, 0x8, RZ ;  /* 0x0000000804087824 */ /* 0x000fe200078e00ff */
[----:B------:R-:W-:Y:S02]  /*28f00*/  LEA.HI R3, R3, R27, RZ, 0x6 ;  /* 0x0000001b03037211 */ /* 0x000fe400078f30ff */
[----:B------:R-:W-:Y:S02]  /*28f10*/  LEA.HI R6, R6, R4, RZ, 0x3 ;  /* 0x0000000406067211 */ /* 0x000fe400078f18ff */
[----:B------:R-:W-:Y:S01]  /*28f20*/  LOP3.LUT R2, R2, 0x1c0, RZ, 0xc0, !PT ;  /* 0x000001c002027812 */ /* 0x000fe200078ec0ff */
[----:B------:R-:W-:Y:S01]  /*28f30*/  IMAD.SHL.U32 R4, R3, 0x8, RZ ;  /* 0x0000000803047824 */ /* 0x000fe200078e00ff */
[----:B----4-:R-:W-:Y:S01]  /*28f40*/  SHF.R.U64 R24, R20, 0x10, R21 ;  /* 0x0000001014187819 */ /* 0x010fe20000001215 */
[----:B------:R-:W-:Y:S01]  /*28f50*/  IMAD.SHL.U32 R6, R6, 0x400, RZ ;  /* 0x0000040006067824 */ /* 0x000fe200078e00ff */
[----:B------:R-:W-:-:S02]  /*28f60*/  LOP3.LUT R8, R2, 0x38, R8, 0xf8, !PT ;  /* 0x0000003802087812 */ /* 0x000fc400078ef808 */
[----:B------:R-:W-:Y:S02]  /*28f70*/  SHF.R.U32.HI R3, RZ, 0x3, R2 ;  /* 0x00000003ff037819 */ /* 0x000fe40000011602 */
[----:B------:R-:W-:Y:S02]  /*28f80*/  LOP3.LUT R9, R2, 0x38, R42, 0xf8, !PT ;  /* 0x0000003802097812 */ /* 0x000fe400078ef82a */
[----:B------:R-:W-:Y:S02]  /*28f90*/  LOP3.LUT R2, R4, 0xfffffe00, RZ, 0xc0, !PT ;  /* 0xfffffe0004027812 */ /* 0x000fe400078ec0ff */
[----:B------:R-:W-:Y:S02]  /*28fa0*/  LOP3.LUT R4, R8, R3, RZ, 0x3c, !PT ;  /* 0x0000000308047212 */ /* 0x000fe400078e3cff */
[----:B------:R-:W-:Y:S02]  /*28fb0*/  LOP3.LUT R6, R6, 0xffffe000, RZ, 0xc0, !PT ;  /* 0xffffe00006067812 */ /* 0x000fe400078ec0ff */
[----:B------:R-:W-:-:S02]  /*28fc0*/  LOP3.LUT R9, R2, R9, R3, 0xf6, !PT ;  /* 0x0000000902097212 */ /* 0x000fc400078ef603 */
[----:B------:R-:W-:Y:S02]  /*28fd0*/  IADD3 R8, R4, R6, R2 ;  /* 0x0000000604087210 */ /* 0x000fe40007ffe002 */
[----:B------:R-:W-:Y:S01]  /*28fe0*/  SHF.R.U32.HI R13, RZ, 0x10, R21 ;  /* 0x00000010ff0d7819 */ /* 0x000fe20000011615 */
[----:B-----5:R-:W-:Y:S01]  /*28ff0*/  IMAD.WIDE.U32 R14, R9, 0x2, R38 ;  /* 0x00000002090e7825 */ /* 0x020fe200078e0026 */
[--C-:B------:R-:W-:Y:S02]  /*29000*/  SHF.R.U64 R3, R16, 0x10, R17.reuse ;  /* 0x0000001010037819 */ /* 0x100fe40000001211 */
[----:B------:R-:W-:Y:S01]  /*29010*/  SHF.R.U32.HI R2, RZ, 0x10, R17 ;  /* 0x00000010ff027819 */ /* 0x000fe20000011611 */
[----:B------:R-:W-:Y:S01]  /*29020*/  IMAD.WIDE.U32 R20, R8, 0x2, R38 ;  /* 0x0000000208147825 */ /* 0x000fe200078e0026 */
[--C-:B------:R-:W-:Y:S02]  /*29030*/  SHF.R.U64 R4, R18, 0x10, R19.reuse ;  /* 0x0000001012047819 */ /* 0x100fe40000001213 */
[----:B------:R-:W-:-:S02]  /*29040*/  SHF.R.U32.HI R6, RZ, 0x10, R19 ;  /* 0x00000010ff067819 */ /* 0x000fc40000011613 */
[----:B------:R-:W2:Y:S01]  /*29050*/  LD.E.128 R8, [R20.64] ;  /* 0x0000000414087980 */ /* 0x000ea2000c101d00 */
[----:B------:R-:W-:Y:S02]  /*29060*/  SHF.R.U64 R36, R22, 0x10, R23 ;  /* 0x0000001016247819 */ /* 0x000fe40000001217 */
[----:B------:R-:W-:Y:S01]  /*29070*/  PRMT R22, R37, 0x5410, R2 ;  /* 0x0000541025167816 */ /* 0x000fe20000000002 */
[----:B------:R-:W3:Y:S01]  /*29080*/  LD.E.128 R16, [R14.64] ;  /* 0x000000040e107980 */ /* 0x000ee2000c101d00 */
[----:B------:R-:W-:Y:S02]  /*29090*/  PRMT R2, R43, 0x5432, R24 ;  /* 0x000054322b027816 */ /* 0x000fe40000000018 */
[----:B------:R-:W-:Y:S02]  /*290a0*/  PRMT R3, R37, 0x5432, R3 ;  /* 0x0000543225037816 */ /* 0x000fe40000000003 */
[C---:B------:R-:W-:Y:S02]  /*290b0*/  PRMT R26, R41.reuse, 0x5432, R4 ;  /* 0x00005432291a7816 */ /* 0x040fe40000000004 */
[----:B------:R-:W-:-:S02]  /*290c0*/  PRMT R25, R41, 0x5410, R6 ;  /* 0x0000541029197816 */ /* 0x000fc40000000006 */
[----:B------:R-:W-:Y:S01]  /*290d0*/  PRMT R24, R76, 0x5432, R36 ;  /* 0x000054324c187816 */ /* 0x000fe20000000024 */
[----:B------:R-:W-:Y:S01]  /*290e0*/  IMAD.U32 R36, R2, 0x10000, RZ ;  /* 0x0001000002247824 */ /* 0x000fe200078e00ff */
[----:B------:R-:W-:Y:S01]  /*290f0*/  PRMT R13, R43, 0x5410, R13 ;  /* 0x000054102b0d7816 */ /* 0x000fe2000000000d */
[C---:B------:R-:W-:Y:S01]  /*29100*/  IMAD.U32 R6, R3.reuse, 0x10000, RZ ;  /* 0x0001000003067824 */ /* 0x040fe200078e00ff */
[----:B------:R-:W-:Y:S02]  /*29110*/  LOP3.LUT R3, R3, 0xffff0000, RZ, 0xc0, !PT ;  /* 0xffff000003037812 */ /* 0x000fe400078ec0ff */
[----:B------:R-:W-:-:S04]  /*29120*/  SHF.R.U32.HI R23, RZ, 0x10, R23 ;  /* 0x00000010ff177819 */ /* 0x000fc80000011617 */
[----:B------:R-:W-:Y:S01]  /*29130*/  PRMT R23, R76, 0x5410, R23 ;  /* 0x000054104c177816 */ /* 0x000fe20000000017 */
[----:B--2---:R-:W-:Y:S02]  /*29140*/  IMAD.U32 R41, R8, 0x10000, RZ ;  /* 0x0001000008297824 */ /* 0x004fe400078e00ff */
[----:B---3--:R-:W-:Y:S02]  /*29150*/  IMAD.U32 R43, R16, 0x10000, RZ ;  /* 0x00010000102b7824 */ /* 0x008fe400078e00ff */
[----:B------:R-:W-:-:S04]  /*29160*/  FMUL.FTZ R4, R41, R36 ;  /* 0x0000002429047220 */ /* 0x000fc80000410000 */
[-C--:B------:R-:W-:Y:S02]  /*29170*/  FFMA.FTZ R37, R43, R6.reuse, -R4 ;  /* 0x000000062b257223 */ /* 0x080fe40000010804 */
[----:B------:R-:W-:Y:S01]  /*29180*/  FMUL.FTZ R4, R41, R6 ;  /* 0x0000000629047220 */ /* 0x000fe20000410000 */
[----:B------:R-:W-:-:S03]  /*29190*/  LOP3.LUT R6, R8, 0xffff0000, RZ, 0xc0, !PT ;  /* 0xffff000008067812 */ /* 0x000fc600078ec0ff */
[----:B------:R-:W-:Y:S01]  /*291a0*/  FFMA.FTZ R41, R43, R36, R4 ;  /* 0x000000242b297223 */ /* 0x000fe20000010004 */
[----:B------:R-:W-:Y:S02]  /*291b0*/  LOP3.LUT R4, R2, 0xffff0000, RZ, 0xc0, !PT ;  /* 0xffff000002047812 */ /* 0x000fe400078ec0ff */
[----:B------:R-:W-:-:S03]  /*291c0*/  LOP3.LUT R16, R16, 0xffff0000, RZ, 0xc0, !PT ;  /* 0xffff000010107812 */ /* 0x000fc600078ec0ff */
[----:B------:R-:W-:-:S04]  /*291d0*/  FMUL.FTZ R2, R6, R4 ;  /* 0x0000000406027220 */ /* 0x000fc80000410000 */
[-C--:B------:R-:W-:Y:S02]  /*291e0*/  FFMA.FTZ R8, R16, R3.reuse, -R2 ;  /* 0x0000000310087223 */ /* 0x080fe40000010802 */
[----:B------:R-:W-:-:S04]  /*291f0*/  FMUL.FTZ R2, R6, R3 ;  /* 0x0000000306027220 */ /* 0x000fc80000410000 */
[----:B------:R-:W-:Y:S01]  /*29200*/  FFMA.FTZ R36, R16, R4, R2 ;  /* 0x0000000410247223 */ /* 0x000fe20000010002 */
[----:B------:R-:W-:Y:S01]  /*29210*/  F2FP.BF16.PACK_AB R16, R8, R37 ;  /* 0x000000250810723e */ /* 0x000fe200000010ff */
[----:B------:R-:W-:-:S03]  /*29220*/  IMAD.U32 R3, R9, 0x10000, RZ ;  /* 0x0001000009037824 */ /* 0x000fc600078e00ff */
[----:B------:R-:W-:Y:S01]  /*29230*/  F2FP.BF16.PACK_AB R8, R36, R41 ;  /* 0x000000292408723e */ /* 0x000fe200000010ff */
[----:B------:R-:W-:Y:S01]  /*29240*/  IMAD.U32 R36, R13, 0x10000, RZ ;  /* 0x000100000d247824 */ /* 0x000fe200078e00ff */
[C---:B------:R-:W-:Y:S01]  /*29250*/  LOP3.LUT R4, R17.reuse, 0xffff0000, RZ, 0xc0, !PT ;  /* 0xffff000011047812 */ /* 0x040fe200078ec0ff */
[----:B------:R-:W-:Y:S01]  /*29260*/  IMAD.U32 R6, R17, 0x10000, RZ ;  /* 0x0001000011067824 */ /* 0x000fe200078e00ff */
[----:B------:R-:W-:Y:S01]  /*29270*/  LOP3.LUT R2, R9, 0xffff0000, RZ, 0xc0, !PT ;  /* 0xffff000009027812 */ /* 0x000fe200078ec0ff */
[----:B------:R-:W-:Y:S02]  /*29280*/  IMAD.U32 R17, R22, 0x10000, RZ ;  /* 0x0001000016117824 */ /* 0x000fe400078e00ff */
[C---:B------:R-:W-:Y:S02]  /*29290*/  FMUL.FTZ R9, R3.reuse, R36 ;  /* 0x0000002403097220 */ /* 0x040fe40000410000 */
[-C--:B------:R-:W-:Y:S02]  /*292a0*/  FMUL.FTZ R3, R3, R17.reuse ;  /* 0x0000001103037220 */ /* 0x080fe40000410000 */
[----:B------:R-:W-:Y:S01]  /*292b0*/  FFMA.FTZ R9, R6, R17, -R9 ;  /* 0x0000001106097223 */ /* 0x000fe20000010809 */
[----:B------:R-:W-:-:S02]  /*292c0*/  LOP3.LUT R17, R13, 0xffff0000, RZ, 0xc0, !PT ;  /* 0xffff00000d117812 */ /* 0x000fc400078ec0ff */
[----:B------:R-:W-:Y:S01]  /*292d0*/  LOP3.LUT R13, R22, 0xffff0000, RZ, 0xc0, !PT ;  /* 0xffff0000160d7812 */ /* 0x000fe200078ec0ff */
[----:B------:R-:W-:Y:S02]  /*292e0*/  FFMA.FTZ R6, R6, R36, R3 ;  /* 0x0000002406067223 */ /* 0x000fe40000010003 */
[C---:B------:R-:W-:Y:S02]  /*292f0*/  FMUL.FTZ R3, R2.reuse, R17 ;  /* 0x0000001102037220 */ /* 0x040fe40000410000 */
[----:B------:R-:W-:Y:S02]  /*29300*/  FMUL.FTZ R2, R2, R13 ;  /* 0x0000000d02027220 */ /* 0x000fe40000410000 */
[----:B------:R-:W-:Y:S02]  /*29310*/  IMAD.U32 R36, R10, 0x10000, RZ ;  /* 0x000100000a247824 */ /* 0x000fe400078e00ff */
[----:B------:R-:W-:Y:S02]  /*29320*/  FFMA.FTZ R2, R4, R17, R2 ;  /* 0x0000001104027223 */ /* 0x000fe40000010002 */
[----:B------:R-:W-:-:S02]  /*29330*/  IMAD.U32 R17, R24, 0x10000, RZ ;  /* 0x0001000018117824 */ /* 0x000fc400078e00ff */
[----:B------:R-:W-:Y:S02]  /*29340*/  FFMA.FTZ R3, R4, R13, -R3 ;  /* 0x0000000d04037223 */ /* 0x000fe40000010803 */
[----:B------:R-:W-:Y:S02]  /*29350*/  IMAD.U32 R13, R26, 0x10000, RZ ;  /* 0x000100001a0d7824 */ /* 0x000fe400078e00ff */
[----:B------:R-:W-:Y:S02]  /*29360*/  IMAD.U32 R37, R18, 0x10000, RZ ;  /* 0x0001000012257824 */ /* 0x000fe400078e00ff */
[----:B------:R-:W-:-:S04]  /*29370*/  FMUL.FTZ R4, R36, R17 ;  /* 0x0000001124047220 */ /* 0x000fc80000410000 */
[-C--:B------:R-:W-:Y:S02]  /*29380*/  FFMA.FTZ R22, R37, R13.reuse, -R4 ;  /* 0x0000000d25167223 */ /* 0x080fe40000010804 */
[----:B------:R-:W-:-:S04]  /*29390*/  FMUL.FTZ R4, R36, R13 ;  /* 0x0000000d24047220 */ /* 0x000fc80000410000 */
[----:B------:R-:W-:Y:S01]  /*293a0*/  FFMA.FTZ R37, R37, R17, R4 ;  /* 0x0000001125257223 */ /* 0x000fe20000010004 */
[----:B------:R-:W-:Y:S01]  /*293b0*/  F2FP.BF16.PACK_AB R17, R3, R9 ;  /* 0x000000090311723e */ /* 0x000fe200000010ff */
[----:B------:R-:W-:Y:S01]  /*293c0*/  IMAD.U32 R4, R23, 0x10000, RZ ;  /* 0x0001000017047824 */ /* 0x000fe200078e00ff */
[----:B------:R-:W-:Y:S01]  /*293d0*/  F2FP.BF16.PACK_AB R9, R2, R6 ;  /* 0x000000060209723e */ /* 0x000fe200000010ff */
[----:B------:R-:W-:Y:S02]  /*293e0*/  IMAD.U32 R6, R11, 0x10000, RZ ;  /* 0x000100000b067824 */ /* 0x000fe400078e00ff */
[----:B------:R-:W-:Y:S02]  /*293f0*/  IMAD.U32 R3, R25, 0x10000, RZ ;  /* 0x0001000019037824 */ /* 0x000fe400078e00ff */
[----:B------:R-:W-:Y:S02]  /*29400*/  IMAD.U32 R36, R19, 0x10000, RZ ;  /* 0x0001000013247824 */ /* 0x000fe400078e00ff */
[----:B------:R-:W-:-:S04]  /*29410*/  FMUL.FTZ R2, R6, R4 ;  /* 0x0000000406027220 */ /* 0x000fc80000410000 */
[-C--:B------:R-:W-:Y:S02]  /*29420*/  FFMA.FTZ R13, R36, R3.reuse, -R2 ;  /* 0x00000003240d7223 */ /* 0x080fe40000010802 */
[----:B------:R-:W-:Y:S01]  /*29430*/  FMUL.FTZ R2, R6, R3 ;  /* 0x0000000306027220 */ /* 0x000fe20000410000 */
[----:B------:R-:W-:Y:S02]  /*29440*/  LOP3.LUT R41, R24, 0xffff0000, RZ, 0xc0, !PT ;  /* 0xffff000018297812 */ /* 0x000fe400078ec0ff */
[----:B------:R-:W-:Y:S01]  /*29450*/  LOP3.LUT R3, R10, 0xffff0000, RZ, 0xc0, !PT ;  /* 0xffff00000a037812 */ /* 0x000fe200078ec0ff */
[----:B------:R-:W-:Y:S01]  /*29460*/  FFMA.FTZ R36, R36, R4, R2 ;  /* 0x0000000424247223 */ /* 0x000fe20000010002 */
[----:B------:R-:W-:Y:S02]  /*29470*/  LOP3.LUT R2, R11, 0xffff0000, RZ, 0xc0, !PT ;  /* 0xffff00000b027812 */ /* 0x000fe400078ec0ff */
[----:B------:R-:W-:Y:S02]  /*29480*/  LOP3.LUT R24, R23, 0xffff0000, RZ, 0xc0, !PT ;  /* 0xffff000017187812 */ /* 0x000fe400078ec0ff */
[----:B------:R-:W-:-:S02]  /*29490*/  LOP3.LUT R26, R26, 0xffff0000, RZ, 0xc0, !PT ;  /* 0xffff00001a1a7812 */ /* 0x000fc400078ec0ff */
[----:B------:R-:W-:Y:S01]  /*294a0*/  LOP3.LUT R23, R25, 0xffff0000, RZ, 0xc0, !PT ;  /* 0xffff000019177812 */ /* 0x000fe200078ec0ff */
[----:B------:R-:W-:Y:S01]  /*294b0*/  FMUL.FTZ R10, R3, R41 ;  /* 0x00000029030a7220 */ /* 0x000fe20000410000 */
[----:B------:R-:W-:Y:S01]  /*294c0*/  LOP3.LUT R6, R18, 0xffff0000, RZ, 0xc0, !PT ;  /* 0xffff000012067812 */ /* 0x000fe200078ec0ff */
[C---:B------:R-:W-:Y:S01]  /*294d0*/  FMUL.FTZ R11, R2.reuse, R24 ;  /* 0x00000018020b7220 */ /* 0x040fe20000410000 */
[----:B------:R-:W-:Y:S01]  /*294e0*/  LOP3.LUT R4, R19, 0xffff0000, RZ, 0xc0, !PT ;  /* 0xffff000013047812 */ /* 0x000fe200078ec0ff */
[-C--:B------:R-:W-:Y:S02]  /*294f0*/  FMUL.FTZ R3, R3, R26.reuse ;  /* 0x0000001a03037220 */ /* 0x080fe40000410000 */
[-C--:B------:R-:W-:Y:S02]  /*29500*/  FMUL.FTZ R2, R2, R23.reuse ;  /* 0x0000001702027220 */ /* 0x080fe40000410000 */
[----:B------:R-:W-:Y:S02]  /*29510*/  FFMA.FTZ R10, R6, R26, -R10 ;  /* 0x0000001a060a7223 */ /* 0x000fe4000001080a */
[----:B------:R-:W-:-:S02]  /*29520*/  FFMA.FTZ R11, R4, R23, -R11 ;  /* 0x00000017040b7223 */ /* 0x000fc4000001080b */
[----:B------:R-:W-:Y:S02]  /*29530*/  FFMA.FTZ R3, R6, R41, R3 ;  /* 0x0000002906037223 */ /* 0x000fe40000010003 */
[----:B------:R-:W-:Y:S01]  /*29540*/  FFMA.FTZ R2, R4, R24, R2 ;  /* 0x0000001804027223 */ /* 0x000fe20000010002 */
[----:B------:R-:W-:Y:S02]  /*29550*/  F2FP.BF16.PACK_AB R18, R10, R22 ;  /* 0x000000160a12723e */ /* 0x000fe400000010ff */
[----:B------:R-:W-:Y:S02]  /*29560*/  F2FP.BF16.PACK_AB R19, R11, R13 ;  /* 0x0000000d0b13723e */ /* 0x000fe400000010ff */
[----:B------:R-:W-:Y:S02]  /*29570*/  F2FP.BF16.PACK_AB R10, R3, R37 ;  /* 0x00000025030a723e */ /* 0x000fe400000010ff */
[----:B------:R-:W-:Y:S01]  /*29580*/  F2FP.BF16.PACK_AB R11, R2, R36 ;  /* 0x00000024020b723e */ /* 0x000fe200000010ff */
[----:B------:R1:W-:Y:S04]  /*29590*/  ST.E.128 [R14.64], R16 ;  /* 0x000000100e007985 */ /* 0x0003e8000c101d04 */
[----:B------:R1:W-:Y:S02]  /*295a0*/  ST.E.128 [R20.64], R8 ;  /* 0x0000000814007985 */ /* 0x0003e4000c101d04 */
.L_x_2648:
[----:B------:R-:W-:Y:S05]  /*295b0*/  BSYNC B0 ;  /* 0x0000000000007941 */ /* 0x000fea0003800000 */
.L_x_2647:
[----:B-1----:R-:W-:-:S04]  /*295c0*/  IADD3 R2, R42, 0x40, RZ ;  /* 0x000000402a027810 */ /* 0x002fc80007ffe0ff */
[----:B------:R-:W-:-:S13]  /*295d0*/  ISETP.GE.AND P0, PT, R2, R0, PT ;  /* 0x000000000200720c */ /* 0x000fda0003f06270 */
[----:B------:R-:W-:Y:S05]  /*295e0*/  @P0 BRA `(.L_x_2646) ;  /* 0x0000077000000947 */ /* 0x000fea0003800000 */
[----:B------:R-:W-:Y:S02]  /*295f0*/  SHF.R.S32.HI R3, RZ, 0x1f, R2 ;  /* 0x0000001fff037819 */ /* 0x000fe40000011402 */
[----:B------:R-:W-:Y:S02]  /*29600*/  SHF.R.U64 R13, R32, 0x10, R33 ;  /* 0x00000010200d7819 */ /* 0x000fe40000001221 */
[CC--:B------:R-:W-:Y:S02]  /*29610*/  LEA.HI R4, R3.reuse, R2.reuse, RZ, 0x3 ;  /* 0x0000000203047211 */ /* 0x0c0fe400078f18ff */
[----:B------:R-:W-:Y:S02]  /*29620*/  LEA.HI R10, R3, R2, RZ, 0x6 ;  /* 0x00000002030a7211 */ /* 0x000fe400078f30ff */
[----:B------:R-:W-:Y:S02]  /*29630*/  SHF.R.S32.HI R2, RZ, 0x1f, R27 ;  /* 0x0000001fff027819 */ /* 0x000fe4000001141b */
[----:B------:R-:W-:-:S02]  /*29640*/  SHF.R.S32.HI R3, RZ, 0x3, R4 ;  /* 0x00000003ff037819 */ /* 0x000fc40000011404 */
[----:B------:R-:W-:Y:S01]  /*29650*/  LEA.HI R9, R2, R27, RZ, 0x6 ;  /* 0x0000001b02097211 */ /* 0x000fe200078f30ff */
[----:B------:R-:W-:Y:S01]  /*29660*/  IMAD.SHL.U32 R2, R78, 0x40, RZ ;  /* 0x000000404e027824 */ /* 0x000fe200078e00ff */
[----:B------:R-:W-:Y:S02]  /*29670*/  LEA.HI R3, R0, R3, RZ, 0x1d ;  /* 0x0000000300037211 */ /* 0x000fe400078fe8ff */
[----:B------:R-:W-:Y:S02]  /*29680*/  SHF.R.U32.HI R23, RZ, 0x10, R33 ;  /* 0x00000010ff177819 */ /* 0x000fe40000011621 */
[----:B------:R-:W-:Y:S01]  /*29690*/  LOP3.LUT R2, R2, 0x1c0, RZ, 0xc0, !PT ;  /* 0x000001c002027812 */ /* 0x000fe200078ec0ff */
[----:B------:R-:W-:Y:S01]  /*296a0*/  IMAD.SHL.U32 R6, R3, 0x8, RZ ;  /* 0x0000000803067824 */ /* 0x000fe200078e00ff */
[----:B------:R-:W-:Y:S02]  /*296b0*/  SHF.R.U32.HI R27, RZ, 0x10, R35 ;  /* 0x00000010ff1b7819 */ /* 0x000fe40000011623 */
[----:B------:R-:W-:-:S02]  /*296c0*/  LOP3.LUT R8, R2, 0x38, R4, 0xf8, !PT ;  /* 0x0000003802087812 */ /* 0x000fc400078ef804 */
[----:B------:R-:W-:Y:S02]  /*296d0*/  SHF.R.S32.HI R4, RZ, 0x1f, R3 ;  /* 0x0000001fff047819 */ /* 0x000fe40000011403 */
[----:B------:R-:W-:Y:S02]  /*296e0*/  LOP3.LUT R6, R2, 0x38, R6, 0xf8, !PT ;  /* 0x0000003802067812 */ /* 0x000fe400078ef806 */
[----:B------:R-:W-:Y:S02]  /*296f0*/  SHF.R.U32.HI R2, RZ, 0x3, R2 ;  /* 0x00000003ff027819 */ /* 0x000fe40000011602 */
[----:B------:R-:W-:Y:S01]  /*29700*/  LEA.HI R3, R4, R3, RZ, 0x3 ;  /* 0x0000000304037211 */ /* 0x000fe200078f18ff */
[----:B------:R-:W-:Y:S01]  /*29710*/  IMAD.SHL.U32 R4, R10, 0x80, RZ ;  /* 0x000000800a047824 */ /* 0x000fe200078e00ff */
[-C--:B------:R-:W-:Y:S02]  /*29720*/  LOP3.LUT R8, R8, R2.reuse, RZ, 0x3c, !PT ;  /* 0x0000000208087212 */ /* 0x080fe400078e3cff */
[----:B------:R-:W-:Y:S01]  /*29730*/  LOP3.LUT R6, R6, R2, RZ, 0x3c, !PT ;  /* 0x0000000206067212 */ /* 0x000fe200078e3cff */
[----:B------:R-:W-:Y:S01]  /*29740*/  IMAD.SHL.U32 R2, R9, 0x8, RZ ;  /* 0x0000000809027824 */ /* 0x000fe200078e00ff */
[----:B------:R-:W-:Y:S01]  /*29750*/  LOP3.LUT R4, R4, 0xffffe000, RZ, 0xc0, !PT ;  /* 0xffffe00004047812 */ /* 0x000fe200078ec0ff */
[----:B------:R-:W-:Y:S01]  /*29760*/  IMAD.SHL.U32 R3, R3, 0x400, RZ ;  /* 0x0000040003037824 */ /* 0x000fe200078e00ff */
[----:B----4-:R-:W-:-:S02]  /*29770*/  SHF.R.U64 R24, R34, 0x10, R35 ;  /* 0x0000001022187819 */ /* 0x010fc40000001223 */
[----:B------:R-:W-:Y:S02]  /*29780*/  LOP3.LUT R2, R2, 0xfffffe00, RZ, 0xc0, !PT ;  /* 0xfffffe0002027812 */ /* 0x000fe400078ec0ff */
[----:B------:R-:W-:Y:S02]  /*29790*/  LOP3.LUT R3, R3, 0xffffe000, RZ, 0xc0, !PT ;  /* 0xffffe00003037812 */ /* 0x000fe400078ec0ff */
[--C-:B------:R-:W-:Y:S02]  /*297a0*/  IADD3 R9, R8, R4, R2.reuse ;  /* 0x0000000408097210 */ /* 0x100fe40007ffe002 */
[----:B------:R-:W-:Y:S02]  /*297b0*/  IADD3 R8, R6, R3, R2 ;  /* 0x0000000306087210 */ /* 0x000fe40007ffe002 */
[----:B------:R-:W-:Y:S01]  /*297c0*/  SHF.R.U32.HI R2, RZ, 0x10, R29 ;  /* 0x00000010ff027819 */ /* 0x000fe2000001161d */
[----:B-----5:R-:W-:Y:S01]  /*297d0*/  IMAD.WIDE.U32 R14, R9, 0x2, R38 ;  /* 0x00000002090e7825 */ /* 0x020fe200078e0026 */
[----:B------:R-:W-:-:S02]  /*297e0*/  SHF.R.U64 R3, R28, 0x10, R29 ;  /* 0x000000101c037819 */ /* 0x000fc4000000121d */
[----:B------:R-:W-:Y:S01]  /*297f0*/  PRMT R22, R96, 0x5410, R2 ;  /* 0x0000541060167816 */ /* 0x000fe20000000002 */
[----:B------:R-:W-:Y:S01]  /*29800*/  IMAD.WIDE.U32 R20, R8, 0x2, R38 ;  /* 0x0000000208147825 */ /* 0x000fe200078e0026 */
[----:B------:R-:W2:Y:S01]  /*29810*/  LD.E.128 R16, [R14.64] ;  /* 0x000000040e107980 */ /* 0x000ea2000c101d00 */
[--C-:B------:R-:W-:Y:S02]  /*29820*/  SHF.R.U64 R4, R30, 0x10, R31.reuse ;  /* 0x000000101e047819 */ /* 0x100fe4000000121f */
[----:B------:R-:W-:Y:S01]  /*29830*/  SHF.R.U32.HI R6, RZ, 0x10, R31 ;  /* 0x00000010ff067819 */ /* 0x000fe2000001161f */
[----:B------:R-:W3:Y:S01]  /*29840*/  LD.E.128 R8, [R20.64] ;  /* 0x0000000414087980 */ /* 0x000ee2000c101d00 */
[C---:B------:R-:W-:Y:S02]  /*29850*/  PRMT R2, R99.reuse, 0x5432, R13 ;  /* 0x0000543263027816 */ /* 0x040fe4000000000d */
[----:B------:R-:W-:Y:S02]  /*29860*/  PRMT R13, R99, 0x5410, R23 ;  /* 0x00005410630d7816 */ /* 0x000fe40000000017 */
[----:B------:R-:W-:-:S02]  /*29870*/  PRMT R3, R96, 0x5432, R3 ;  /* 0x0000543260037816 */ /* 0x000fc40000000003 */
[----:B------:R-:W-:Y:S01]  /*29880*/  PRMT R23, R100, 0x5410, R27 ;  /* 0x0000541064177816 */ /* 0x000fe2000000001b */
[----:B------:R-:W-:Y:S01]  /*29890*/  IMAD.U32 R27, R2, 0x10000, RZ ;  /* 0x00010000021b7824 */ /* 0x000fe200078e00ff */
[C---:B------:R-:W-:Y:S02]  /*298a0*/  PRMT R26, R98.reuse, 0x5432, R4 ;  /* 0x00005432621a7816 */ /* 0x040fe40000000004 */
[----:B------:R-:W-:Y:S01]  /*298b0*/  PRMT R25, R98, 0x5410, R6 ;  /* 0x0000541062197816 */ /* 0x000fe20000000006 */
[C---:B------:R-:W-:Y:S01]  /*298c0*/  IMAD.U32 R6, R3.reuse, 0x10000, RZ ;  /* 0x0001000003067824 */ /* 0x040fe200078e00ff */
[----:B------:R-:W-:Y:S02]  /*298d0*/  LOP3.LUT R3, R3, 0xffff0000, RZ, 0xc0, !PT ;  /* 0xffff000003037812 */ /* 0x000fe400078ec0ff */
[----:B------:R-:W-:Y:S01]  /*298e0*/  PRMT R24, R100, 0x5432, R24 ;  /* 0x0000543264187816 */ /* 0x000fe20000000018 */
[----:B--2---:R-:W-:Y:S02]  /*298f0*/  IMAD.U32 R30, R16, 0x10000, RZ ;  /* 0x00010000101e7824 */ /* 0x004fe400078e00ff */
[----:B---3--:R-:W-:-:S04]  /*29900*/  IMAD.U32 R29, R8, 0x10000, RZ ;  /* 0x00010000081d7824 */ /* 0x008fc800078e00ff */
        /* <DEDUP_REMOVED lines=44> */
[CC--:B------:R-:W-:Y:S02]  /*29bd0*/  FFMA.FTZ R13, R27.reuse, R3.reuse, -R2 ;  /* 0x000000031b0d7223 */ /* 0x0c0fe40000010802 */
        /* <DEDUP_REMOVED lines=24> */
.L_x_2646:
[----:B------:R-:W-:Y:S05]  /*29d60*/  BSYNC B1 ;  /* 0x0000000000017941 */ /* 0x000fea0003800000 */
.L_x_2645:
[----:B------:R-:W-:Y:S01]  /*29d70*/  IADD3 R32, R78, 0x20, RZ ;  /* 0x000000204e207810 */ /* 0x000fe20007ffe0ff */
[----:B------:R-:W-:Y:S03]  /*29d80*/  BSSY B1, `(.L_x_2649) ;  /* 0x00000f1000017945 */ /* 0x000fe60003800000 */
[----:B------:R-:W-:-:S13]  /*29d90*/  ISETP.GE.AND P0, PT, R32, R77, PT ;  /* 0x0000004d2000720c */ /* 0x000fda0003f06270 */
[----:B------:R-:W-:Y:S05]  /*29da0*/  @P0 BRA `(.L_x_2650) ;  /* 0x00000ee000000947 */ /* 0x000fea0003800000 */
[----:B------:R-:W-:Y:S01]  /*29db0*/  ISETP.GE.AND P0, PT, R42, R0, PT ;  /* 0x000000002a00720c */ /* 0x000fe20003f06270 */
[----:B------:R-:W-:-:S12]  /*29dc0*/  BSSY B0, `(.L_x_2651) ;  /* 0x0000072000007945 */ /* 0x000fd80003800000 */
[----:B------:R-:W-:Y:S05]  /*29dd0*/  @P0 BRA `(.L_x_2652) ;  /* 0x0000070000000947 */ /* 0x000fea0003800000 */
[----:B------:R-:W-:Y:S01]  /*29de0*/  LEA.HI R4, R0, R40, RZ, 0x1d ;  /* 0x0000002800047211 */ /* 0x000fe200078fe8ff */
[----:B-1----:R-:W-:Y:S01]  /*29df0*/  IMAD.SHL.U32 R3, R32, 0x40, RZ ;  /* 0x0000004020037824 */ /* 0x002fe200078e00ff */
[----:B------:R-:W-:Y:S02]  /*29e00*/  SHF.R.S32.HI R2, RZ, 0x1f, R32 ;  /* 0x0000001fff027819 */ /* 0x000fe40000011420 */
[----:B------:R-:W-:Y:S02]  /*29e10*/  SHF.R.S32.HI R8, RZ, 0x1f, R4 ;  /* 0x0000001fff087819 */ /* 0x000fe40000011404 */
[----:B------:R-:W-:Y:S02]  /*29e20*/  LEA.HI R6, R2, R32, RZ, 0x3 ;  /* 0x0000002002067211 */ /* 0x000fe400078f18ff */
[----:B------:R-:W-:Y:S02]  /*29e30*/  LOP3.LUT R2, R3, 0x1c0, RZ, 0xc0, !PT ;  /* 0x000001c003027812 */ /* 0x000fe400078ec0ff */
[----:B------:R-:W-:Y:S01]  /*29e40*/  LEA.HI R3, R8, R4, RZ, 0x3 ;  /* 0x0000000408037211 */ /* 0x000fe200078f18ff */
[----:B------:R-:W-:Y:S01]  /*29e50*/  IMAD.SHL.U32 R4, R4, 0x8, RZ ;  /* 0x0000000804047824 */ /* 0x000fe200078e00ff */
[----:B------:R-:W-:Y:S01]  /*29e60*/  SHF.R.U32.HI R9, RZ, 0x3, R2 ;  /* 0x00000003ff097819 */ /* 0x000fe20000011602 */
[----:B------:R-:W-:-:S03]  /*29e70*/  IMAD.SHL.U32 R8, R6, 0x40, RZ ;  /* 0x0000004006087824 */ /* 0x000fc600078e00ff */
[----:B------:R-:W-:Y:S01]  /*29e80*/  LOP3.LUT R6, R2, 0x38, R4, 0xf8, !PT ;  /* 0x0000003802067812 */ /* 0x000fe200078ef804 */
[----:B------:R-:W-:Y:S01]  /*29e90*/  IMAD.SHL.U32 R4, R3, 0x400, RZ ;  /* 0x0000040003047824 */ /* 0x000fe200078e00ff */
[----:B------:R-:W-:Y:S02]  /*29ea0*/  LOP3.LUT R3, R8, 0xfffffe00, RZ, 0xc0, !PT ;  /* 0xfffffe0008037812 */ /* 0x000fe400078ec0ff */
[----:B------:R-:W-:Y:S02]  /*29eb0*/  LOP3.LUT R6, R6, R9, RZ, 0x3c, !PT ;  /* 0x0000000906067212 */ /* 0x000fe400078e3cff */
[----:B------:R-:W-:Y:S02]  /*29ec0*/  LOP3.LUT R4, R4, 0xffffe000, RZ, 0xc0, !PT ;  /* 0xffffe00004047812 */ /* 0x000fe400078ec0ff */
[----:B------:R-:W-:Y:S02]  /*29ed0*/  LOP3.LUT R2, R2, 0x38, R42, 0xf8, !PT ;  /* 0x0000003802027812 */ /* 0x000fe400078ef82a */
[----:B------:R-:W-:-:S02]  /*29ee0*/  IADD3 R4, R6, R4, R3 ;  /* 0x0000000406047210 */ /* 0x000fc40007ffe003 */
[----:B------:R-:W-:-:S03]  /*29ef0*/  LOP3.LUT R3, R3, R2, R9, 0xf6, !PT ;  /* 0x0000000203037212 */ /* 0x000fc600078ef609 */
[----:B-----5:R-:W-:-:S04]  /*29f00*/  IMAD.WIDE.U32 R20, R4, 0x2, R38 ;  /* 0x0000000204147825 */ /* 0x020fc800078e0026 */
[----:B------:R-:W-:Y:S01]  /*29f10*/  IMAD.WIDE.U32 R14, R3, 0x2, R38 ;  /* 0x00000002030e7825 */ /* 0x000fe200078e0026 */
[----:B------:R-:W2:Y:S04]  /*29f20*/  LD.E.128 R8, [R20.64] ;  /* 0x0000000414087980 */ /* 0x000ea8000c101d00 */
[----:B------:R-:W3:Y:S01]  /*29f30*/  LD.E.128 R16, [R14.64] ;  /* 0x000000040e107980 */ /* 0x000ee2000c101d00 */
[----:B------:R-:W-:Y:S02]  /*29f40*/  SHF.R.U64 R2, R48, 0x10, R49 ;  /* 0x0000001030027819 */ /* 0x000fe40000001231 */
[----:B------:R-:W-:Y:S02]  /*29f50*/  SHF.R.U64 R3, R44, 0x10, R45 ;  /* 0x000000102c037819 */ /* 0x000fe4000000122d */
[----:B------:R-:W-:-:S02]  /*29f60*/  PRMT R2, R101, 0x5410, R2 ;  /* 0x0000541065027816 */ /* 0x000fc40000000002 */
[----:B------:R-:W-:-:S03]  /*29f70*/  PRMT R3, R101, 0x5432, R3 ;  /* 0x0000543265037816 */ /* 0x000fc60000000003 */
[----:B------:R-:W-:Y:S02]  /*29f80*/  IMAD.U32 R13, R2, 0x10000, RZ ;  /* 0x00010000020d7824 */ /* 0x000fe400078e00ff */
[----:B------:R-:W-:Y:S02]  /*29f90*/  IMAD.U32 R22, R3, 0x10000, RZ ;  /* 0x0001000003167824 */ /* 0x000fe400078e00ff */
[----:B--2---:R-:W-:-:S04]  /*29fa0*/  IMAD.U32 R4, R8, 0x10000, RZ ;  /* 0x0001000008047824 */ /* 0x004fc800078e00ff */
[-C--:B------:R-:W-:Y:S02]  /*29fb0*/  FMUL.FTZ R6, R4, R13.reuse ;  /* 0x0000000d04067220 */ /* 0x080fe40000410000 */
[----:B---3--:R-:W-:Y:S02]  /*29fc0*/  IMAD.U32 R23, R16, 0x10000, RZ ;  /* 0x0001000010177824 */ /* 0x008fe400078e00ff */
[-C--:B------:R-:W-:Y:S02]  /*29fd0*/  FMUL.FTZ R4, R4, R22.reuse ;  /* 0x0000001604047220 */ /* 0x080fe40000410000 */
[----:B------:R-:W-:Y:S01]  /*29fe0*/  FFMA.FTZ R34, R23, R22, -R6 ;  /* 0x0000001617227223 */ /* 0x000fe20000010806 */
[----:B------:R-:W-:Y:S01]  /*29ff0*/  LOP3.LUT R22, R3, 0xffff0000, RZ, 0xc0, !PT ;  /* 0xffff000003167812 */ /* 0x000fe200078ec0ff */
[----:B------:R-:W-:Y:S01]  /*2a000*/  FFMA.FTZ R33, R23, R13, R4 ;  /* 0x0000000d17217223 */ /* 0x000fe20000010004 */
[----:B------:R-:W-:Y:S02]  /*2a010*/  LOP3.LUT R13, R2, 0xffff0000, RZ, 0xc0, !PT ;  /* 0xffff0000020d7812 */ /* 0x000fe400078ec0ff */
[----:B------:R-:W-:-:S02]  /*2a020*/  LOP3.LUT R2, R8, 0xffff0000, RZ, 0xc0, !PT ;  /* 0xffff000008027812 */ /* 0x000fc400078ec0ff */
[----:B------:R-:W-:Y:S01]  /*2a030*/  LOP3.LUT R8, R16, 0xffff0000, RZ, 0xc0, !PT ;  /* 0xffff000010087812 */ /* 0x000fe200078ec0ff */
[----:B------:R-:W-:Y:S01]  /*2a040*/  IMAD.U32 R16, R17, 0x10000, RZ ;  /* 0x0001000011107824 */ /* 0x000fe200078e00ff */
[----:B------:R-:W-:Y:S01]  /*2a050*/  SHF.R.U32.HI R6, RZ, 0x10, R49 ;  /* 0x00000010ff067819 */ /* 0x000fe20000011631 */
[CC--:B------:R-:W-:Y:S01]  /*2a060*/  FMUL.FTZ R3, R2.reuse, R13.reuse ;  /* 0x0000000d02037220 */ /* 0x0c0fe20000410000 */
[----:B------:R-:W-:Y:S01]  /*2a070*/  SHF.R.U32.HI R4, RZ, 0x10, R45 ;  /* 0x00000010ff047819 */ /* 0x000fe2000001162d */
[-C--:B------:R-:W-:Y:S02]  /*2a080*/  FMUL.FTZ R2, R2, R22.reuse ;  /* 0x0000001602027220 */ /* 0x080fe40000410000 */
[----:B------:R-:W-:Y:S01]  /*2a090*/  FFMA.FTZ R31, R8, R22, -R3 ;  /* 0x00000016081f7223 */ /* 0x000fe20000010803 */
[----:B------:R-:W-:Y:S01]  /*2a0a0*/  PRMT R4, R102, 0x5432, R4 ;  /* 0x0000543266047816 */ /* 0x000fe20000000004 */
[----:B------:R-:W-:Y:S01]  /*2a0b0*/  FFMA.FTZ R30, R8, R13, R2 ;  /* 0x0000000d081e7223 */ /* 0x000fe20000010002 */
[----:B------:R-:W-:Y:S01]  /*2a0c0*/  PRMT R2, R102, 0x5410, R6 ;  /* 0x0000541066027816 */ /* 0x000fe20000000006 */
[----:B------:R-:W-:-:S02]  /*2a0d0*/  IMAD.U32 R3, R9, 0x10000, RZ ;  /* 0x0001000009037824 */ /* 0x000fc400078e00ff */
[----:B------:R-:W-:Y:S02]  /*2a0e0*/  IMAD.U32 R13, R4, 0x10000, RZ ;  /* 0x00010000040d7824 */ /* 0x000fe400078e00ff */
[----:B------:R-:W-:-:S04]  /*2a0f0*/  IMAD.U32 R8, R2, 0x10000, RZ ;  /* 0x0001000002087824 */ /* 0x000fc800078e00ff */
[CC--:B------:R-:W-:Y:S02]  /*2a100*/  FMUL.FTZ R6, R3.reuse, R8.reuse ;  /* 0x0000000803067220 */ /* 0x0c0fe40000410000 */
[-C--:B------:R-:W-:Y:S02]  /*2a110*/  FMUL.FTZ R3, R3, R13.reuse ;  /* 0x0000000d03037220 */ /* 0x080fe40000410000 */
[----:B------:R-:W-:Y:S01]  /*2a120*/  FFMA.FTZ R29, R16, R13, -R6 ;  /* 0x0000000d101d7223 */ /* 0x000fe20000010806 */
[----:B------:R-:W-:Y:S01]  /*2a130*/  LOP3.LUT R6, R4, 0xffff0000, RZ, 0xc0, !PT ;  /* 0xffff000004067812 */ /* 0x000fe200078ec0ff */
[----:B------:R-:W-:Y:S01]  /*2a140*/  FFMA.FTZ R28, R16, R8, R3 ;  /* 0x00000008101c7223 */ /* 0x000fe20000010003 */
[----:B------:R-:W-:Y:S02]  /*2a150*/  LOP3.LUT R3, R9, 0xffff0000, RZ, 0xc0, !PT ;  /* 0xffff000009037812 */ /* 0x000fe400078ec0ff */
[----:B------:R-:W-:Y:S02]  /*2a160*/  LOP3.LUT R8, R2, 0xffff0000, RZ, 0xc0, !PT ;  /* 0xffff000002087812 */ /* 0x000fe400078ec0ff */
[----:B------:R-:W-:Y:S01]  /*2a170*/  LOP3.LUT R2, R17, 0xffff0000, RZ, 0xc0, !PT ;  /* 0xffff000011027812 */ /* 0x000fe200078ec0ff */
[----:B------:R-:W-:-:S02]  /*2a180*/  IMAD.U32 R17, R18, 0x10000, RZ ;  /* 0x0001000012117824 */ /* 0x000fc400078e00ff */
[C---:B------:R-:W-:Y:S02]  /*2a190*/  FMUL.FTZ R4, R3.reuse, R8 ;  /* 0x0000000803047220 */ /* 0x040fe40000410000 */
[-C--:B------:R-:W-:Y:S02]  /*2a1a0*/  FMUL.FTZ R3, R3, R6.reuse ;  /* 0x0000000603037220 */ /* 0x080fe40000410000 */
[C---:B------:R-:W-:Y:S01]  /*2a1b0*/  FFMA.FTZ R27, R2.reuse, R6, -R4 ;  /* 0x00000006021b7223 */ /* 0x040fe20000010804 */
[----:B------:R-:W-:Y:S01]  /*2a1c0*/  SHF.R.U32.HI R4, RZ, 0x10, R51 ;  /* 0x00000010ff047819 */ /* 0x000fe20000011633 */
[----:B----4-:R-:W-:Y:S01]  /*2a1d0*/  FFMA.FTZ R26, R2, R8, R3 ;  /* 0x00000008021a7223 */ /* 0x010fe20000010003 */
[----:B------:R-:W-:Y:S01]  /*2a1e0*/  SHF.R.U64 R2, R50, 0x10, R51 ;  /* 0x0000001032027819 */ /* 0x000fe20000001233 */
[----:B------:R-:W-:Y:S01]  /*2a1f0*/  IMAD.U32 R8, R10, 0x10000, RZ ;  /* 0x000100000a087824 */ /* 0x000fe200078e00ff */
[----:B------:R-:W-:Y:S02]  /*2a200*/  SHF.R.U64 R3, R46, 0x10, R47 ;  /* 0x000000102e037819 */ /* 0x000fe4000000122f */
[----:B------:R-:W-:-:S02]  /*2a210*/  PRMT R2, R103, 0x5410, R2 ;  /* 0x0000541067027816 */ /* 0x000fc40000000002 */
[----:B------:R-:W-:Y:S02]  /*2a220*/  PRMT R3, R103, 0x5432, R3 ;  /* 0x0000543267037816 */ /* 0x000fe40000000003 */
[----:B------:R-:W-:Y:S01]  /*2a230*/  SHF.R.U32.HI R6, RZ, 0x10, R47 ;  /* 0x00000010ff067819 */ /* 0x000fe2000001162f */
[----:B------:R-:W-:Y:S01]  /*2a240*/  IMAD.U32 R13, R2, 0x10000, RZ ;  /* 0x00010000020d7824 */ /* 0x000fe200078e00ff */
[C---:B------:R-:W-:Y:S01]  /*2a250*/  PRMT R4, R104.reuse, 0x5410, R4 ;  /* 0x0000541068047816 */ /* 0x040fe20000000004 */
[----:B------:R-:W-:Y:S01]  /*2a260*/  IMAD.U32 R16, R3, 0x10000, RZ ;  /* 0x0001000003107824 */ /* 0x000fe200078e00ff */
[----:B------:R-:W-:Y:S01]  /*2a270*/  PRMT R6, R104, 0x5432, R6 ;  /* 0x0000543268067816 */ /* 0x000fe20000000006 */
[C---:B------:R-:W-:Y:S02]  /*2a280*/  FMUL.FTZ R9, R8.reuse, R13 ;  /* 0x0000000d08097220 */ /* 0x040fe40000410000 */
[-C--:B------:R-:W-:Y:S02]  /*2a290*/  FMUL.FTZ R8, R8, R16.reuse ;  /* 0x0000001008087220 */ /* 0x080fe40000410000 */
[----:B------:R-:W-:-:S02]  /*2a2a0*/  FFMA.FTZ R25, R17, R16, -R9 ;  /* 0x0000001011197223 */ /* 0x000fc40000010809 */
[----:B------:R-:W-:Y:S02]  /*2a2b0*/  FFMA.FTZ R24, R17, R13, R8 ;  /* 0x0000000d11187223 */ /* 0x000fe40000010008 */
[----:B------:R-:W-:Y:S02]  /*2a2c0*/  IMAD.U32 R13, R4, 0x10000, RZ ;  /* 0x00010000040d7824 */ /* 0x000fe400078e00ff */
[----:B------:R-:W-:Y:S02]  /*2a2d0*/  IMAD.U32 R8, R11, 0x10000, RZ ;  /* 0x000100000b087824 */ /* 0x000fe400078e00ff */
[----:B------:R-:W-:Y:S02]  /*2a2e0*/  IMAD.U32 R16, R6, 0x10000, RZ ;  /* 0x0001000006107824 */ /* 0x000fe400078e00ff */
[----:B------:R-:W-:Y:S02]  /*2a2f0*/  IMAD.U32 R17, R19, 0x10000, RZ ;  /* 0x0001000013117824 */ /* 0x000fe400078e00ff */
[----:B------:R-:W-:-:S02]  /*2a300*/  FMUL.FTZ R9, R8, R13 ;  /* 0x0000000d08097220 */ /* 0x000fc40000410000 */
[-C--:B------:R-:W-:Y:S02]  /*2a310*/  FMUL.FTZ R8, R8, R16.reuse ;  /* 0x0000001008087220 */ /* 0x080fe40000410000 */
[----:B------:R-:W-:Y:S01]  /*2a320*/  FFMA.FTZ R23, R17, R16, -R9 ;  /* 0x0000001011177223 */ /* 0x000fe20000010809 */
[----:B------:R-:W-:Y:S01]  /*2a330*/  LOP3.LUT R9, R3, 0xffff0000, RZ, 0xc0, !PT ;  /* 0xffff000003097812 */ /* 0x000fe200078ec0ff */
[----:B------:R-:W-:Y:S01]  /*2a340*/  FFMA.FTZ R22, R17, R13, R8 ;  /* 0x0000000d11167223 */ /* 0x000fe20000010008 */
[----:B------:R-:W-:Y:S02]  /*2a350*/  LOP3.LUT R8, R2, 0xffff0000, RZ, 0xc0, !PT ;  /* 0xffff000002087812 */ /* 0x000fe400078ec0ff */
[----:B------:R-:W-:Y:S02]  /*2a360*/  LOP3.LUT R3, R10, 0xffff0000, RZ, 0xc0, !PT ;  /* 0xffff00000a037812 */ /* 0x000fe400078ec0ff */
[----:B------:R-:W-:Y:S02]  /*2a370*/  LOP3.LUT R13, R18, 0xffff0000, RZ, 0xc0, !PT ;  /* 0xffff0000120d7812 */ /* 0x000fe400078ec0ff */
[----:B------:R-:W-:Y:S01]  /*2a380*/  F2FP.BF16.PACK_AB R16, R31, R34 ;  /* 0x000000221f10723e */ /* 0x000fe200000010ff */
[----:B------:R-:W-:Y:S01]  /*2a390*/  FMUL.FTZ R2, R3, R8 ;  /* 0x0000000803027220 */ /* 0x000fe20000410000 */
[----:B------:R-:W-:Y:S01]  /*2a3a0*/  F2FP.BF16.PACK_AB R17, R27, R29 ;  /* 0x0000001d1b11723e */ /* 0x000fe200000010ff */
[----:B------:R-:W-:-:S02]  /*2a3b0*/  FMUL.FTZ R3, R3, R9 ;  /* 0x0000000903037220 */ /* 0x000fc40000410000 */
[C---:B------:R-:W-:Y:S01]  /*2a3c0*/  FFMA.FTZ R10, R13.reuse, R9, -R2 ;  /* 0x000000090d0a7223 */ /* 0x040fe20000010802 */
[----:B------:R-:W-:Y:S01]  /*2a3d0*/  LOP3.LUT R9, R4, 0xffff0000, RZ, 0xc0, !PT ;  /* 0xffff000004097812 */ /* 0x000fe200078ec0ff */
[----:B------:R-:W-:Y:S01]  /*2a3e0*/  FFMA.FTZ R13, R13, R8, R3 ;  /* 0x000000080d0d7223 */ /* 0x000fe20000010003 */
[----:B------:R-:W-:Y:S02]  /*2a3f0*/  LOP3.LUT R3, R11, 0xffff0000, RZ, 0xc0, !PT ;  /* 0xffff00000b037812 */ /* 0x000fe400078ec0ff */
[----:B------:R-:W-:Y:S02]  /*2a400*/  LOP3.LUT R8, R6, 0xffff0000, RZ, 0xc0, !PT ;  /* 0xffff000006087812 */ /* 0x000fe400078ec0ff */
[----:B------:R-:W-:Y:S01]  /*2a410*/  LOP3.LUT R2, R19, 0xffff0000, RZ, 0xc0, !PT ;  /* 0xffff000013027812 */ /* 0x000fe200078ec0ff */
[C---:B------:R-:W-:Y:S01]  /*2a420*/  FMUL.FTZ R6, R3.reuse, R9 ;  /* 0x0000000903067220 */ /* 0x040fe20000410000 */
        /* <DEDUP_REMOVED lines=9> */
[----:B------:R1:W-:Y:S04]  /*2a4c0*/  ST.E.128 [R14.64], R16 ;  /* 0x000000100e007985 */ /* 0x0003e8000c101d04 */
[----:B------:R1:W-:Y:S02]  /*2a4d0*/  ST.E.128 [R20.64], R8 ;  /* 0x0000000814007985 */ /* 0x0003e4000c101d04 */
.L_x_2652:
[----:B------:R-:W-:Y:S05]  /*2a4e0*/  BSYNC B0 ;  /* 0x0000000000007941 */ /* 0x000fea0003800000 */
.L_x_2651:
[----:B-1----:R-:W-:-:S04]  /*2a4f0*/  IADD3 R2, R42, 0x40, RZ ;  /* 0x000000402a027810 */ /* 0x002fc80007ffe0ff */
[----:B------:R-:W-:-:S13]  /*2a500*/  ISETP.GE.AND P0, PT, R2, R0, PT ;  /* 0x000000000200720c */ /* 0x000fda0003f06270 */
[----:B------:R-:W-:Y:S05]  /*2a510*/  @P0 BRA `(.L_x_2650) ;  /* 0x0000077000000947 */ /* 0x000fea0003800000 */
[----:B------:R-:W-:Y:S01]  /*2a520*/  SHF.R.S32.HI R6, RZ, 0x1f, R2 ;  /* 0x0000001fff067819 */ /* 0x000fe20000011402 */
[----:B------:R-:W-:Y:S01]  /*2a530*/  IMAD.SHL.U32 R8, R32, 0x40, RZ ;  /* 0x0000004020087824 */ /* 0x000fe200078e00ff */
[----:B------:R-:W-:Y:S02]  /*2a540*/  SHF.R.S32.HI R9, RZ, 0x1f, R32 ;  /* 0x0000001fff097819 */ /* 0x000fe40000011420 */
[CC--:B------:R-:W-:Y:S02]  /*2a550*/  LEA.HI R4, R6.reuse, R2.reuse, RZ, 0x3 ;  /* 0x0000000206047211 */ /* 0x0c0fe400078f18ff */
[----:B------:R-:W-:Y:S02]  /*2a560*/  LEA.HI R6, R6, R2, RZ, 0x6 ;  /* 0x0000000206067211 */ /* 0x000fe400078f30ff */
[----:B------:R-:W-:Y:S02]  /*2a570*/  SHF.R.S32.HI R3, RZ, 0x3, R4 ;  /* 0x00000003ff037819 */ /* 0x000fe40000011404 */
[----:B------:R-:W-:Y:S01]  /*2a580*/  LOP3.LUT R2, R8, 0x1c0, RZ, 0xc0, !PT ;  /* 0x000001c008027812 */ /* 0x000fe200078ec0ff */
[----:B------:R-:W-:Y:S01]  /*2a590*/  IMAD.SHL.U32 R8, R6, 0x80, RZ ;  /* 0x0000008006087824 */ /* 0x000fe200078e00ff */
[----:B------:R-:W-:-:S02]  /*2a5a0*/  LEA.HI R3, R0, R3, RZ, 0x1d ;  /* 0x0000000300037211 */ /* 0x000fc400078fe8ff */
[----:B------:R-:W-:Y:S02]  /*2a5b0*/  LEA.HI R9, R9, R32, RZ, 0x3 ;  /* 0x0000002009097211 */ /* 0x000fe400078f18ff */
[----:B------:R-:W-:Y:S02]  /*2a5c0*/  SHF.R.S32.HI R6, RZ, 0x1f, R3 ;  /* 0x0000001fff067819 */ /* 0x000fe40000011403 */
[----:B------:R-:W-:Y:S01]  /*2a5d0*/  LOP3.LUT R10, R2, 0x38, R4, 0xf8, !PT ;  /* 0x00000038020a7812 */ /* 0x000fe200078ef804 */
[----:B------:R-:W-:Y:S01]  /*2a5e0*/  IMAD.SHL.U32 R4, R3, 0x8, RZ ;  /* 0x0000000803047824 */ /* 0x000fe200078e00ff */
[----:B------:R-:W-:Y:S01]  /*2a5f0*/  LEA.HI R11, R6, R3, RZ, 0x3 ;  /* 0x00000003060b7211 */ /* 0x000fe200078f18ff */
[----:B------:R-:W-:Y:S01]  /*2a600*/  IMAD.SHL.U32 R9, R9, 0x40, RZ ;  /* 0x0000004009097824 */ /* 0x000fe200078e00ff */
[----:B------:R-:W-:Y:S02]  /*2a610*/  SHF.R.U32.HI R13, RZ, 0x3, R2 ;  /* 0x00000003ff0d7819 */ /* 0x000fe40000011602 */
[----:B------:R-:W-:Y:S01]  /*2a620*/  LOP3.LUT R4, R2, 0x38, R4, 0xf8, !PT ;  /* 0x0000003802047812 */ /* 0x000fe200078ef804 */
[----:B------:R-:W-:Y:S01]  /*2a630*/  IMAD.SHL.U32 R2, R11, 0x400, RZ ;  /* 0x000004000b027824 */ /* 0x000fe200078e00ff */
[----:B------:R-:W-:-:S02]  /*2a640*/  LOP3.LUT R6, R8, 0xffffe000, RZ, 0xc0, !PT ;  /* 0xffffe00008067812 */ /* 0x000fc400078ec0ff */
[----:B------:R-:W-:Y:S02]  /*2a650*/  LOP3.LUT R3, R9, 0xfffffe00, RZ, 0xc0, !PT ;  /* 0xfffffe0009037812 */ /* 0x000fe400078ec0ff */
[-C--:B------:R-:W-:Y:S02]  /*2a660*/  LOP3.LUT R8, R10, R13.reuse, RZ, 0x3c, !PT ;  /* 0x0000000d0a087212 */ /* 0x080fe400078e3cff */
[----:B------:R-:W-:Y:S02]  /*2a670*/  LOP3.LUT R4, R4, R13, RZ, 0x3c, !PT ;  /* 0x0000000d04047212 */ /* 0x000fe400078e3cff */
[----:B------:R-:W-:Y:S02]  /*2a680*/  LOP3.LUT R2, R2, 0xffffe000, RZ, 0xc0, !PT ;  /* 0xffffe00002027812 */ /* 0x000fe400078ec0ff */
[--C-:B------:R-:W-:Y:S02]  /*2a690*/  IADD3 R6, R8, R6, R3.reuse ;  /* 0x0000000608067210 */ /* 0x100fe40007ffe003 */
[----:B------:R-:W-:-:S03]  /*2a6a0*/  IADD3 R2, R4, R2, R3 ;  /* 0x0000000204027210 */ /* 0x000fc60007ffe003 */
[----:B-----5:R-:W-:-:S04]  /*2a6b0*/  IMAD.WIDE.U32 R30, R6, 0x2, R38 ;  /* 0x00000002061e7825 */ /* 0x020fc800078e0026 */
[----:B------:R-:W-:Y:S01]  /*2a6c0*/  IMAD.WIDE.U32 R28, R2, 0x2, R38 ;  /* 0x00000002021c7825 */ /* 0x000fe200078e0026 */
[----:B------:R-:W2:Y:S04]  /*2a6d0*/  LD.E.128 R16, [R30.64] ;  /* 0x000000041e107980 */ /* 0x000ea8000c101d00 */
[----:B------:R-:W3:Y:S01]  /*2a6e0*/  LD.E.128 R8, [R28.64] ;  /* 0x000000041c087980 */ /* 0x000ee2000c101d00 */
[----:B------:R-:W-:Y:S02]  /*2a6f0*/  SHF.R.U64 R15, R52, 0x10, R53 ;  /* 0x00000010340f7819 */ /* 0x000fe40000001235 */
[----:B------:R-:W-:Y:S02]  /*2a700*/  SHF.R.U64 R2, R56, 0x10, R57 ;  /* 0x0000001038027819 */ /* 0x000fe40000001239 */
[----:B------:R-:W-:-:S02]  /*2a710*/  SHF.R.U32.HI R22, RZ, 0x10, R55 ;  /* 0x00000010ff167819 */ /* 0x000fc40000011637 */
[----:B------:R-:W-:Y:S02]  /*2a720*/  SHF.R.U64 R13, R54, 0x10, R55 ;  /* 0x00000010360d7819 */ /* 0x000fe40000001237 */
[----:B------:R-:W-:Y:S02]  /*2a730*/  SHF.R.U32.HI R6, RZ, 0x10, R59 ;  /* 0x00000010ff067819 */ /* 0x000fe4000001163b */
[----:B------:R-:W-:Y:S02]  /*2a740*/  PRMT R15, R105, 0x5432, R15 ;  /* 0x00005432690f7816 */ /* 0x000fe4000000000f */
[----:B------:R-:W-:Y:S02]  /*2a750*/  PRMT R21, R107, 0x5432, R2 ;  /* 0x000054326b157816 */ /* 0x000fe40000000002 */
[----:B----4-:R-:W-:Y:S02]  /*2a760*/  PRMT R24, R106, 0x5410, R22 ;  /* 0x000054106a187816 */ /* 0x010fe40000000016 */
[----:B------:R-:W-:Y:S01]  /*2a770*/  SHF.R.U64 R4, R58, 0x10, R59 ;  /* 0x000000103a047819 */ /* 0x000fe2000000123b */
[----:B------:R-:W-:Y:S01]  /*2a780*/  IMAD.U32 R32, R21, 0x10000, RZ ;  /* 0x0001000015207824 */ /* 0x000fe200078e00ff */
[----:B------:R-:W-:-:S02]  /*2a790*/  PRMT R25, R106, 0x5432, R13 ;  /* 0x000054326a197816 */ /* 0x000fc4000000000d */
[C---:B------:R-:W-:Y:S02]  /*2a7a0*/  PRMT R26, R108.reuse, 0x5410, R6 ;  /* 0x000054106c1a7816 */ /* 0x040fe40000000006 */
[----:B------:R-:W-:Y:S02]  /*2a7b0*/  SHF.R.U32.HI R14, RZ, 0x10, R53 ;  /* 0x00000010ff0e7819 */ /* 0x000fe40000011635 */
[----:B------:R-:W-:Y:S02]  /*2a7c0*/  SHF.R.U32.HI R3, RZ, 0x10, R57 ;  /* 0x00000010ff037819 */ /* 0x000fe40000011639 */
[----:B------:R-:W-:Y:S02]  /*2a7d0*/  PRMT R27, R108, 0x5432, R4 ;  /* 0x000054326c1b7816 */ /* 0x000fe40000000004 */
[----:B------:R-:W-:Y:S02]  /*2a7e0*/  PRMT R14, R105, 0x5410, R14 ;  /* 0x00005410690e7816 */ /* 0x000fe4000000000e */
[----:B------:R-:W-:-:S02]  /*2a7f0*/  PRMT R20, R107, 0x5410, R3 ;  /* 0x000054106b147816 */ /* 0x000fc40000000003 */
[----:B------:R-:W-:Y:S01]  /*2a800*/  LOP3.LUT R33, R15, 0xffff0000, RZ, 0xc0, !PT ;  /* 0xffff00000f217812 */ /* 0x000fe200078ec0ff */
[C---:B--2---:R-:W-:Y:S01]  /*2a810*/  IMAD.U32 R23, R16.reuse, 0x10000, RZ ;  /* 0x0001000010177824 */ /* 0x044fe200078e00ff */
[----:B------:R-:W-:Y:S01]  /*2a820*/  LOP3.LUT R22, R16, 0xffff0000, RZ, 0xc0, !PT ;  /* 0xffff000010167812 */ /* 0x000fe200078ec0ff */
[C---:B------:R-:W-:Y:S01]  /*2a830*/  IMAD.U32 R16, R17.reuse, 0x10000, RZ ;  /* 0x0001000011107824 */ /* 0x040fe200078e00ff */
[----:B------:R-:W-:Y:S01]  /*2a840*/  LOP3.LUT R13, R17, 0xffff0000, RZ, 0xc0, !PT ;  /* 0xffff0000110d7812 */ /* 0x000fe200078ec0ff */
[----:B------:R-:W-:Y:S01]  /*2a850*/  IMAD.U32 R17, R15, 0x10000, RZ ;  /* 0x000100000f117824 */ /* 0x000fe200078e00ff */
[C---:B---3--:R-:W-:Y:S01]  /*2a860*/  LOP3.LUT R4, R8.reuse, 0xffff0000, RZ, 0xc0, !PT ;  /* 0xffff000008047812 */ /* 0x048fe200078ec0ff */
[----:B------:R-:W-:Y:S01]  /*2a870*/  IMAD.U32 R6, R8, 0x10000, RZ ;  /* 0x0001000008067824 */ /* 0x000fe200078e00ff */
[C---:B------:R-:W-:Y:S01]  /*2a880*/  LOP3.LUT R2, R9.reuse, 0xffff0000, RZ, 0xc0, !PT ;  /* 0xffff000009027812 */ /* 0x040fe200078ec0ff */
[----:B------:R-:W-:Y:S01]  /*2a890*/  IMAD.U32 R3, R9, 0x10000, RZ ;  /* 0x0001000009037824 */ /* 0x000fe200078e00ff */
[----:B------:R-:W-:Y:S01]  /*2a8a0*/  LOP3.LUT R9, R21, 0xffff0000, RZ, 0xc0, !PT ;  /* 0xffff000015097812 */ /* 0x000fe200078ec0ff */
[----:B------:R-:W-:-:S02]  /*2a8b0*/  FMUL.FTZ R8, R6, R17 ;  /* 0x0000001106087220 */ /* 0x000fc40000410000 */
[-C--:B------:R-:W-:Y:S02]  /*2a8c0*/  FMUL.FTZ R6, R6, R32.reuse ;  /* 0x0000002006067220 */ /* 0x080fe40000410000 */
[C---:B------:R-:W-:Y:S01]  /*2a8d0*/  IMAD.U32 R15, R14.reuse, 0x10000, RZ ;  /* 0x000100000e0f7824 */ /* 0x040fe200078e00ff */
[----:B------:R-:W-:Y:S01]  /*2a8e0*/  LOP3.LUT R14, R14, 0xffff0000, RZ, 0xc0, !PT ;  /* 0xffff00000e0e7812 */ /* 0x000fe200078ec0ff */
[C---:B------:R-:W-:Y:S02]  /*2a8f0*/  FFMA.FTZ R36, R23.reuse, R17, R6 ;  /* 0x0000001117247223 */ /* 0x040fe40000010006 */
[----:B------:R-:W-:Y:S02]  /*2a900*/  IMAD.U32 R17, R20, 0x10000, RZ ;  /* 0x0001000014117824 */ /* 0x000fe400078e00ff */
[----:B------:R-:W-:Y:S02]  /*2a910*/  FFMA.FTZ R37, R23, R32, -R8 ;  /* 0x0000002017257223 */ /* 0x000fe40000010808 */
[----:B------:R-:W-:-:S02]  /*2a920*/  FMUL.FTZ R6, R4, R33 ;  /* 0x0000002104067220 */ /* 0x000fc40000410000 */
[----:B------:R-:W-:Y:S02]  /*2a930*/  FMUL.FTZ R8, R4, R9 ;  /* 0x0000000904087220 */ /* 0x000fe40000410000 */
[C---:B------:R-:W-:Y:S02]  /*2a940*/  FMUL.FTZ R4, R3.reuse, R15 ;  /* 0x0000000f03047220 */ /* 0x040fe40000410000 */
[----:B------:R-:W-:Y:S02]  /*2a950*/  FMUL.FTZ R3, R3, R17 ;  /* 0x0000001103037220 */ /* 0x000fe40000410000 */
[----:B------:R-:W-:Y:S01]  /*2a960*/  FFMA.FTZ R35, R22, R9, -R6 ;  /* 0x0000000916237223 */ /* 0x000fe20000010806 */
[----:B------:R-:W-:Y:S01]  /*2a970*/  LOP3.LUT R6, R20, 0xffff0000, RZ, 0xc0, !PT ;  /* 0xffff000014067812 */ /* 0x000fe200078ec0ff */
[----:B------:R-:W-:Y:S02]  /*2a980*/  FFMA.FTZ R32, R16, R15, R3 ;  /* 0x0000000f10207223 */ /* 0x000fe40000010003 */
[----:B------:R-:W-:-:S02]  /*2a990*/  FFMA.FTZ R34, R22, R33, R8 ;  /* 0x0000002116227223 */ /* 0x000fc40000010008 */
[----:B------:R-:W-:Y:S02]  /*2a9a0*/  FMUL.FTZ R3, R2, R14 ;  /* 0x0000000e02037220 */ /* 0x000fe40000410000 */
[----:B------:R-:W-:Y:S02]  /*2a9b0*/  IMAD.U32 R15, R10, 0x10000, RZ ;  /* 0x000100000a0f7824 */ /* 0x000fe400078e00ff */
[C---:B------:R-:W-:Y:S02]  /*2a9c0*/  IMAD.U32 R8, R27.reuse, 0x10000, RZ ;  /* 0x000100001b087824 */ /* 0x040fe400078e00ff */
[----:B------:R-:W-:Y:S01]  /*2a9d0*/  FFMA.FTZ R33, R16, R17, -R4 ;  /* 0x0000001110217223 */ /* 0x000fe20000010804 */
[----:B------:R-:W-:Y:S01]  /*2a9e0*/  LOP3.LUT R17, R27, 0xffff0000, RZ, 0xc0, !PT ;  /* 0xffff00001b117812 */ /* 0x000fe200078ec0ff */
[----:B------:R-:W-:Y:S01]  /*2a9f0*/  IMAD.U32 R9, R25, 0x10000, RZ ;  /* 0x0001000019097824 */ /* 0x000fe200078e00ff */
[----:B------:R-:W-:Y:S01]  /*2aa00*/  LOP3.LUT R16, R26, 0xffff0000, RZ, 0xc0, !PT ;  /* 0xffff00001a107812 */ /* 0x000fe200078ec0ff */
[----:B------:R-:W-:-:S02]  /*2aa10*/  FMUL.FTZ R4, R2, R6 ;  /* 0x0000000602047220 */ /* 0x000fc40000410000 */
[----:B------:R-:W-:Y:S02]  /*2aa20*/  FFMA.FTZ R22, R13, R6, -R3 ;  /* 0x000000060d167223 */ /* 0x000fe40000010803 */
[----:B------:R-:W-:Y:S02]  /*2aa30*/  IMAD.U32 R6, R18, 0x10000, RZ ;  /* 0x0001000012067824 */ /* 0x000fe400078e00ff */
[C---:B------:R-:W-:Y:S02]  /*2aa40*/  FMUL.FTZ R2, R15.reuse, R8 ;  /* 0x000000080f027220 */ /* 0x040fe40000410000 */
[-C--:B------:R-:W-:Y:S02]  /*2aa50*/  FMUL.FTZ R3, R15, R9.reuse ;  /* 0x000000090f037220 */ /* 0x080fe40000410000 */
[----:B------:R-:W-:Y:S01]  /*2aa60*/  FFMA.FTZ R21, R13, R14, R4 ;  /* 0x0000000e0d157223 */ /* 0x000fe20000010004 */
[----:B------:R-:W-:Y:S01]  /*2aa70*/  LOP3.LUT R4, R19, 0xffff0000, RZ, 0xc0, !PT ;  /* 0xffff000013047812 */ /* 0x000fe200078ec0ff */
[----:B------:R-:W-:Y:S01]  /*2aa80*/  FFMA.FTZ R15, R6, R9, R2 ;  /* 0x00000009060f7223 */ /* 0x000fe20000010002 */
[----:B------:R-:W-:Y:S01]  /*2aa90*/  LOP3.LUT R2, R11, 0xffff0000, RZ, 0xc0, !PT ;  /* 0xffff00000b027812 */ /* 0x000fe200078ec0ff */
[----:B------:R-:W-:-:S02]  /*2aaa0*/  IMAD.U32 R23, R24, 0x10000, RZ ;  /* 0x0001000018177824 */ /* 0x000fc400078e00ff */
[----:B------:R-:W-:Y:S02]  /*2aab0*/  IMAD.U32 R9, R11, 0x10000, RZ ;  /* 0x000100000b097824 */ /* 0x000fe400078e00ff */
[----:B------:R-:W-:Y:S02]  /*2aac0*/  IMAD.U32 R13, R26, 0x10000, RZ ;  /* 0x000100001a0d7824 */ /* 0x000fe400078e00ff */
[----:B------:R-:W-:Y:S01]  /*2aad0*/  FFMA.FTZ R20, R6, R8, -R3 ;  /* 0x0000000806147223 */ /* 0x000fe20000010803 */
[----:B------:R-:W-:Y:S01]  /*2aae0*/  LOP3.LUT R8, R18, 0xffff0000, RZ, 0xc0, !PT ;  /* 0xffff000012087812 */ /* 0x000fe200078ec0ff */
[----:B------:R-:W-:Y:S01]  /*2aaf0*/  IMAD.U32 R6, R19, 0x10000, RZ ;  /* 0x0001000013067824 */ /* 0x000fe200078e00ff */
[----:B------:R-:W-:Y:S01]  /*2ab00*/  LOP3.LUT R3, R10, 0xffff0000, RZ, 0xc0, !PT ;  /* 0xffff00000a037812 */ /* 0x000fe200078ec0ff */
[----:B------:R-:W-:Y:S01]  /*2ab10*/  FMUL.FTZ R14, R9, R23 ;  /* 0x00000017090e7220 */ /* 0x000fe20000410000 */
[----:B------:R-:W-:Y:S01]  /*2ab20*/  LOP3.LUT R19, R25, 0xffff0000, RZ, 0xc0, !PT ;  /* 0xffff000019137812 */ /* 0x000fe200078ec0ff */
[-C--:B------:R-:W-:Y:S01]  /*2ab30*/  FMUL.FTZ R11, R9, R13.reuse ;  /* 0x0000000d090b7220 */ /* 0x080fe20000410000 */
[----:B------:R-:W-:Y:S01]  /*2ab40*/  LOP3.LUT R18, R24, 0xffff0000, RZ, 0xc0, !PT ;  /* 0xffff000018127812 */ /* 0x000fe200078ec0ff */
[----:B------:R-:W-:-:S02]  /*2ab50*/  FFMA.FTZ R14, R6, R13, -R14 ;  /* 0x0000000d060e7223 */ /* 0x000fc4000001080e */
[----:B------:R-:W-:Y:S02]  /*2ab60*/  FFMA.FTZ R11, R6, R23, R11 ;  /* 0x00000017060b7223 */ /* 0x000fe4000001000b */
[C---:B------:R-:W-:Y:S02]  /*2ab70*/  FMUL.FTZ R6, R3.reuse, R17 ;  /* 0x0000001103067220 */ /* 0x040fe40000410000 */
[-C--:B------:R-:W-:Y:S02]  /*2ab80*/  FMUL.FTZ R9, R3, R19.reuse ;  /* 0x0000001303097220 */ /* 0x080fe40000410000 */
[C---:B------:R-:W-:Y:S02]  /*2ab90*/  FMUL.FTZ R13, R2.reuse, R18 ;  /* 0x00000012020d7220 */ /* 0x040fe40000410000 */
[----:B------:R-:W-:Y:S02]  /*2aba0*/  FMUL.FTZ R10, R2, R16 ;  /* 0x00000010020a7220 */ /* 0x000fe40000410000 */
[----:B------:R-:W-:-:S02]  /*2abb0*/  FFMA.FTZ R2, R8, R19, R6 ;  /* 0x0000001308027223 */ /* 0x000fc40000010006 */
[----:B------:R-:W-:Y:S01]  /*2abc0*/  FFMA.FTZ R3, R8, R17, -R9 ;  /* 0x0000001108037223 */ /* 0x000fe20000010809 */
[----:B------:R-:W-:Y:S01]  /*2abd0*/  F2FP.BF16.PACK_AB R17, R22, R33 ;  /* 0x000000211611723e */ /* 0x000fe200000010ff */
[C---:B------:R-:W-:Y:S01]  /*2abe0*/  FFMA.FTZ R6, R4.reuse, R16, -R13 ;  /* 0x0000001004067223 */ /* 0x040fe2000001080d */
[----:B------:R-:W-:Y:S01]  /*2abf0*/  F2FP.BF16.PACK_AB R16, R35, R37 ;  /* 0x000000252310723e */ /* 0x000fe200000010ff */
[----:B------:R-:W-:Y:S01]  /*2ac00*/  FFMA.FTZ R4, R4, R18, R10 ;  /* 0x0000001204047223 */ /* 0x000fe2000001000a */
[----:B------:R-:W-:Y:S02]  /*2ac10*/  F2FP.BF16.PACK_AB R18, R3, R20 ;  /* 0x000000140312723e */ /* 0x000fe400000010ff */
[----:B------:R-:W-:Y:S02]  /*2ac20*/  F2FP.BF16.PACK_AB R19, R6, R14 ;  /* 0x0000000e0613723e */ /* 0x000fe400000010ff */
[----:B------:R-:W-:Y:S02]  /*2ac30*/  F2FP.BF16.PACK_AB R8, R34, R36 ;  /* 0x000000242208723e */ /* 0x000fe400000010ff */
[----:B------:R-:W-:Y:S01]  /*2ac40*/  F2FP.BF16.PACK_AB R9, R21, R32 ;  /* 0x000000201509723e */ /* 0x000fe200000010ff */
[----:B------:R1:W-:Y:S01]  /*2ac50*/  ST.E.128 [R30.64], R16 ;  /* 0x000000101e007985 */ /* 0x0003e2000c101d04 */
[----:B------:R-:W-:-:S02]  /*2ac60*/  F2FP.BF16.PACK_AB R10, R2, R15 ;  /* 0x0000000f020a723e */ /* 0x000fc400000010ff */
[----:B------:R-:W-:-:S05]  /*2ac70*/  F2FP.BF16.PACK_AB R11, R4, R11 ;  /* 0x0000000b040b723e */ /* 0x000fca00000010ff */
[----:B------:R1:W-:Y:S02]  /*2ac80*/  ST.E.128 [R28.64], R8 ;  /* 0x000000081c007985 */ /* 0x0003e4000c101d04 */
.L_x_2650:
[----:B------:R-:W-:Y:S05]  /*2ac90*/  BSYNC B1 ;  /* 0x0000000000017941 */ /* 0x000fea0003800000 */
.L_x_2649:
[----:B------:R-:W-:Y:S01]  /*2aca0*/  IADD3 R43, R78, 0x40, RZ ;  /* 0x000000404e2b7810 */ /* 0x000fe20007ffe0ff */
[----:B------:R-:W-:Y:S03]  /*2acb0*/  BSSY B1, `(.L_x_2653) ;  /* 0x00000f1000017945 */ /* 0x000fe60003800000 */
[----:B------:R-:W-:-:S13]  /*2acc0*/  ISETP.GE.AND P0, PT, R43, R77, PT ;  /* 0x0000004d2b00720c */ /* 0x000fda0003f06270 */
[----:B------:R-:W-:Y:S05]  /*2acd0*/  @P0 BRA `(.L_x_2654) ;  /* 0x00000ee000000947 */ /* 0x000fea0003800000 */
[----:B------:R-:W-:Y:S01]  /*2ace0*/  ISETP.GE.AND P0, PT, R42, R0, PT ;  /* 0x000000002a00720c */ /* 0x000fe20003f06270 */
[----:B------:R-:W-:-:S12]  /*2acf0*/  BSSY B0, `(.L_x_2655) ;  /* 0x0000072000007945 */ /* 0x000fd80003800000 */
[----:B------:R-:W-:Y:S05]  /*2ad00*/  @P0 BRA `(.L_x_2656) ;  /* 0x0000070000000947 */ /* 0x000fea0003800000 */
[----:B-1----:R-:W-:Y:S01]  /*2ad10*/  SHF.R.S32.HI R3, RZ, 0x1f, R43 ;  /* 0x0000001fff037819 */ /* 0x002fe2000001142b */
[----:B------:R-:W-:Y:S01]  /*2ad20*/  IMAD.SHL.U32 R2, R43, 0x40, RZ ;  /* 0x000000402b027824 */ /* 0x000fe200078e00ff */
[----:B------:R-:W-:Y:S02]  /*2ad30*/  LEA.HI R6, R0, R40, RZ, 0x1d ;  /* 0x0000002800067211 */ /* 0x000fe400078fe8ff */
[----:B------:R-:W-:Y:S02]  /*2ad40*/  LEA.HI R3, R3, R43, RZ, 0x3 ;  /* 0x0000002b03037211 */ /* 0x000fe400078f18ff */
[----:B------:R-:W-:Y:S02]  /*2ad50*/  SHF.R.S32.HI R8, RZ, 0x1f, R6 ;  /* 0x0000001fff087819 */ /* 0x000fe40000011406 */
[----:B------:R-:W-:Y:S01]  /*2ad60*/  LOP3.LUT R2, R2, 0x1c0, RZ, 0xc0, !PT ;  /* 0x000001c002027812 */ /* 0x000fe200078ec0ff */
[----:B------:R-:W-:Y:S01]  /*2ad70*/  IMAD.SHL.U32 R4, R3, 0x40, RZ ;  /* 0x0000004003047824 */ /* 0x000fe200078e00ff */
[----:B------:R-:W-:Y:S01]  /*2ad80*/  LEA.HI R8, R8, R6, RZ, 0x3 ;  /* 0x0000000608087211 */ /* 0x000fe200078f18ff */
[----:B------:R-:W-:Y:S01]  /*2ad90*/  IMAD.SHL.U32 R6, R6, 0x8, RZ ;  /* 0x0000000806067824 */ /* 0x000fe200078e00ff */
[----:B------:R-:W-:-:S02]  /*2ada0*/  LOP3.LUT R9, R2, 0x38, R42, 0xf8, !PT ;  /* 0x0000003802097812 */ /* 0x000fc400078ef82a */
[----:B------:R-:W-:Y:S02]  /*2adb0*/  SHF.R.U32.HI R3, RZ, 0x3, R2 ;  /* 0x00000003ff037819 */ /* 0x000fe40000011602 */
[----:B------:R-:W-:Y:S02]  /*2adc0*/  LOP3.LUT R4, R4, 0xfffffe00, RZ, 0xc0, !PT ;  /* 0xfffffe0004047812 */ /* 0x000fe400078ec0ff */
[----:B------:R-:W-:Y:S01]  /*2add0*/  LOP3.LUT R2, R2, 0x38, R6, 0xf8, !PT ;  /* 0x0000003802027812 */ /* 0x000fe200078ef806 */
[----:B------:R-:W-:Y:S01]  /*2ade0*/  IMAD.SHL.U32 R6, R8, 0x400, RZ ;  /* 0x0000040008067824 */ /* 0x000fe200078e00ff */
[----:B------:R-:W-:Y:S02]  /*2adf0*/  LOP3.LUT R8, R4, R9, R3, 0xf6, !PT ;  /* 0x0000000904087212 */ /* 0x000fe400078ef603 */
[----:B------:R-:W-:Y:S02]  /*2ae00*/  LOP3.LUT R3, R2, R3, RZ, 0x3c, !PT ;  /* 0x0000000302037212 */ /* 0x000fe400078e3cff */
[----:B------:R-:W-:Y:S01]  /*2ae10*/  LOP3.LUT R2, R6, 0xffffe000, RZ, 0xc0, !PT ;  /* 0xffffe00006027812 */ /* 0x000fe200078ec0ff */
[----:B----45:R-:W-:-:S03]  /*2ae20*/  IMAD.WIDE.U32 R36, R8, 0x2, R38 ;  /* 0x0000000208247825 */ /* 0x030fc600078e0026 */
[----:B------:R-:W-:Y:S02]  /*2ae30*/  IADD3 R2, R3, R2, R4 ;  /* 0x0000000203027210 */ /* 0x000fe40007ffe004 */
[----:B------:R-:W2:Y:S03]  /*2ae40*/  LD.E.128 R16, [R36.64] ;  /* 0x0000000424107980 */ /* 0x000ea6000c101d00 */
[----:B------:R-:W-:-:S05]  /*2ae50*/  IMAD.WIDE.U32 R34, R2, 0x2, R38 ;  /* 0x0000000202227825 */ /* 0x000fca00078e0026 */
[----:B------:R-:W3:Y:S01]  /*2ae60*/  LD.E.128 R8, [R34.64] ;  /* 0x0000000422087980 */ /* 0x000ee2000c101d00 */
[----:B------:R-:W-:Y:S02]  /*2ae70*/  SHF.R.U64 R13, R68, 0x10, R69 ;  /* 0x00000010440d7819 */ /* 0x000fe40000001245 */
[----:B------:R-:W-:Y:S02]  /*2ae80*/  SHF.R.U64 R2, R64, 0x10, R65 ;  /* 0x0000001040027819 */ /* 0x000fe40000001241 */
[----:B------:R-:W-:Y:S02]  /*2ae90*/  SHF.R.U64 R15, R70, 0x10, R71 ;  /* 0x00000010460f7819 */ /* 0x000fe40000001247 */
[----:B------:R-:W-:Y:S02]  /*2aea0*/  PRMT R25, R109, 0x5432, R13 ;  /* 0x000054326d197816 */ /* 0x000fe4000000000d */
[----:B------:R-:W-:Y:S02]  /*2aeb0*/  SHF.R.U32.HI R14, RZ, 0x10, R69 ;  /* 0x00000010ff0e7819 */ /* 0x000fe40000011645 */
[----:B------:R-:W-:Y:S01]  /*2aec0*/  PRMT R32, R111, 0x5432, R2 ;  /* 0x000054326f207816 */ /* 0x000fe20000000002 */
[----:B------:R-:W-:Y:S01]  /*2aed0*/  IMAD.U32 R33, R25, 0x10000, RZ ;  /* 0x0001000019217824 */ /* 0x000fe200078e00ff */
[----:B------:R-:W-:-:S02]  /*2aee0*/  PRMT R23, R110, 0x5432, R15 ;  /* 0x000054326e177816 */ /* 0x000fc4000000000f */
[----:B------:R-:W-:Y:S02]  /*2aef0*/  PRMT R24, R109, 0x5410, R14 ;  /* 0x000054106d187816 */ /* 0x000fe4000000000e */
[--C-:B------:R-:W-:Y:S02]  /*2af00*/  SHF.R.U64 R4, R66, 0x10, R67.reuse ;  /* 0x0000001042047819 */ /* 0x100fe40000001243 */
[----:B------:R-:W-:Y:S02]  /*2af10*/  SHF.R.U32.HI R6, RZ, 0x10, R67 ;  /* 0x00000010ff067819 */ /* 0x000fe40000011643 */
[----:B------:R-:W-:Y:S02]  /*2af20*/  LOP3.LUT R25, R25, 0xffff0000, RZ, 0xc0, !PT ;  /* 0xffff000019197812 */ /* 0x000fe400078ec0ff */
[----:B------:R-:W-:Y:S02]  /*2af30*/  SHF.R.U32.HI R3, RZ, 0x10, R65 ;  /* 0x00000010ff037819 */ /* 0x000fe40000011641 */
[----:B------:R-:W-:-:S02]  /*2af40*/  PRMT R27, R112, 0x5432, R4 ;  /* 0x00005432701b7816 */ /* 0x000fc40000000004 */
[----:B------:R-:W-:Y:S02]  /*2af50*/  PRMT R26, R112, 0x5410, R6 ;  /* 0x00005410701a7816 */ /* 0x000fe40000000006 */
[----:B------:R-:W-:Y:S02]  /*2af60*/  PRMT R31, R111, 0x5410, R3 ;  /* 0x000054106f1f7816 */ /* 0x000fe40000000003 */
[----:B------:R-:W-:-:S04]  /*2af70*/  SHF.R.U32.HI R22, RZ, 0x10, R71 ;  /* 0x00000010ff167819 */ /* 0x000fc80000011647 */
[----:B------:R-:W-:Y:S01]  /*2af80*/  PRMT R22, R110, 0x5410, R22 ;  /* 0x000054106e167816 */ /* 0x000fe20000000016 */
[C---:B--2---:R-:W-:Y:S01]  /*2af90*/  IMAD.U32 R28, R17.reuse, 0x10000, RZ ;  /* 0x00010000111c7824 */ /* 0x044fe200078e00ff */
[----:B------:R-:W-:Y:S01]  /*2afa0*/  LOP3.LUT R21, R17, 0xffff0000, RZ, 0xc0, !PT ;  /* 0xffff000011157812 */ /* 0x000fe200078ec0ff */
[C---:B------:R-:W-:Y:S01]  /*2afb0*/  IMAD.U32 R30, R16.reuse, 0x10000, RZ ;  /* 0x00010000101e7824 */ /* 0x040fe200078e00ff */
[----:B------:R-:W-:Y:S01]  /*2afc0*/  LOP3.LUT R29, R16, 0xffff0000, RZ, 0xc0, !PT ;  /* 0xffff0000101d7812 */ /* 0x000fe200078ec0ff */
[C---:B------:R-:W-:Y:S01]  /*2afd0*/  IMAD.U32 R20, R18.reuse, 0x10000, RZ ;  /* 0x0001000012147824 */ /* 0x040fe200078e00ff */
[----:B------:R-:W-:Y:S01]  /*2afe0*/  LOP3.LUT R17, R18, 0xffff0000, RZ, 0xc0, !PT ;  /* 0xffff000012117812 */ /* 0x000fe200078ec0ff */
[C---:B------:R-:W-:Y:S01]  /*2aff0*/  IMAD.U32 R16, R19.reuse, 0x10000, RZ ;  /* 0x0001000013107824 */ /* 0x040fe200078e00ff */
[----:B------:R-:W-:Y:S01]  /*2b000*/  LOP3.LUT R18, R19, 0xffff0000, RZ, 0xc0, !PT ;  /* 0xffff000013127812 */ /* 0x000fe200078ec0ff */
[C---:B---3--:R-:W-:Y:S01]  /*2b010*/  IMAD.U32 R15, R8.reuse, 0x10000, RZ ;  /* 0x00010000080f7824 */ /* 0x048fe200078e00ff */
[----:B------:R-:W-:Y:S01]  /*2b020*/  LOP3.LUT R14, R8, 0xffff0000, RZ, 0xc0, !PT ;  /* 0xffff0000080e7812 */ /* 0x000fe200078ec0ff */
[C---:B------:R-:W-:Y:S01]  /*2b030*/  IMAD.U32 R13, R9.reuse, 0x10000, RZ ;  /* 0x00010000090d7824 */ /* 0x040fe200078e00ff */
[----:B------:R-:W-:Y:S01]  /*2b040*/  LOP3.LUT R8, R9, 0xffff0000, RZ, 0xc0, !PT ;  /* 0xffff000009087812 */ /* 0x000fe200078ec0ff */
[----:B------:R-:W-:Y:S01]  /*2b050*/  IMAD.U32 R19, R32, 0x10000, RZ ;  /* 0x0001000020137824 */ /* 0x000fe200078e00ff */
[C---:B------:R-:W-:Y:S01]  /*2b060*/  LOP3.LUT R4, R10.reuse, 0xffff0000, RZ, 0xc0, !PT ;  /* 0xffff00000a047812 */ /* 0x040fe200078ec0ff */
[----:B------:R-:W-:Y:S01]  /*2b070*/  FMUL.FTZ R9, R15, R33 ;  /* 0x000000210f097220 */ /* 0x000fe20000410000 */
[----:B------:R-:W-:Y:S01]  /*2b080*/  LOP3.LUT R2, R11, 0xffff0000, RZ, 0xc0, !PT ;  /* 0xffff00000b027812 */ /* 0x000fe200078ec0ff */
[----:B------:R-:W-:-:S02]  /*2b090*/  IMAD.U32 R6, R10, 0x10000, RZ ;  /* 0x000100000a067824 */ /* 0x000fc400078e00ff */
[-C--:B------:R-:W-:Y:S02]  /*2b0a0*/  FMUL.FTZ R10, R15, R19.reuse ;  /* 0x000000130f0a7220 */ /* 0x080fe40000410000 */
[----:B------:R-:W-:Y:S01]  /*2b0b0*/  FFMA.FTZ R41, R30, R19, -R9 ;  /* 0x000000131e297223 */ /* 0x000fe20000010809 */
[----:B------:R-:W-:Y:S01]  /*2b0c0*/  LOP3.LUT R19, R32, 0xffff0000, RZ, 0xc0, !PT ;  /* 0xffff000020137812 */ /* 0x000fe200078ec0ff */
[----:B------:R-:W-:Y:S02]  /*2b0d0*/  FMUL.FTZ R9, R14, R25 ;  /* 0x000000190e097220 */ /* 0x000fe40000410000 */
[----:B------:R-:W-:Y:S02]  /*2b0e0*/  IMAD.U32 R32, R24, 0x10000, RZ ;  /* 0x0001000018207824 */ /* 0x000fe400078e00ff */
[----:B------:R-:W-:Y:S02]  /*2b0f0*/  IMAD.U32 R3, R11, 0x10000, RZ ;  /* 0x000100000b037824 */ /* 0x000fe400078e00ff */
[----:B------:R-:W-:-:S02]  /*2b100*/  FFMA.FTZ R33, R30, R33, R10 ;  /* 0x000000211e217223 */ /* 0x000fc4000001000a */
[-C--:B------:R-:W-:Y:S02]  /*2b110*/  FMUL.FTZ R11, R14, R19.reuse ;  /* 0x000000130e0b7220 */ /* 0x080fe40000410000 */
[----:B------:R-:W-:Y:S01]  /*2b120*/  FFMA.FTZ R30, R29, R19, -R9 ;  /* 0x000000131d1e7223 */ /* 0x000fe20000010809 */
[----:B------:R-:W-:Y:S01]  /*2b130*/  LOP3.LUT R19, R24, 0xffff0000, RZ, 0xc0, !PT ;  /* 0xffff000018137812 */ /* 0x000fe200078ec0ff */
[----:B------:R-:W-:Y:S02]  /*2b140*/  IMAD.U32 R15, R31, 0x10000, RZ ;  /* 0x000100001f0f7824 */ /* 0x000fe400078e00ff */
[----:B------:R-:W-:Y:S02]  /*2b150*/  FMUL.FTZ R10, R13, R32 ;  /* 0x000000200d0a7220 */ /* 0x000fe40000410000 */
[----:B------:R-:W-:Y:S01]  /*2b160*/  FFMA.FTZ R29, R29, R25, R11 ;  /* 0x000000191d1d7223 */ /* 0x000fe2000001000b */
[----:B------:R-:W-:Y:S01]  /*2b170*/  LOP3.LUT R11, R31, 0xffff0000, RZ, 0xc0, !PT ;  /* 0xffff00001f0b7812 */ /* 0x000fe200078ec0ff */
[----:B------:R-:W-:-:S02]  /*2b180*/  FMUL.FTZ R9, R13, R15 ;  /* 0x0000000f0d097220 */ /* 0x000fc40000410000 */
[----:B------:R-:W-:Y:S02]  /*2b190*/  FFMA.FTZ R25, R28, R15, -R10 ;  /* 0x0000000f1c197223 */ /* 0x000fe4000001080a */
[----:B------:R-:W-:Y:S02]  /*2b1a0*/  FMUL.FTZ R10, R8, R19 ;  /* 0x00000013080a7220 */ /* 0x000fe40000410000 */
[----:B------:R-:W-:Y:S02]  /*2b1b0*/  IMAD.U32 R14, R27, 0x10000, RZ ;  /* 0x000100001b0e7824 */ /* 0x000fe400078e00ff */
[C---:B------:R-:W-:Y:S01]  /*2b1c0*/  IMAD.U32 R13, R23.reuse, 0x10000, RZ ;  /* 0x00010000170d7824 */ /* 0x040fe200078e00ff */
[----:B------:R-:W-:Y:S01]  /*2b1d0*/  LOP3.LUT R23, R23, 0xffff0000, RZ, 0xc0, !PT ;  /* 0xffff000017177812 */ /* 0x000fe200078ec0ff */
[----:B------:R-:W-:Y:S02]  /*2b1e0*/  FFMA.FTZ R24, R28, R32, R9 ;  /* 0x000000201c187223 */ /* 0x000fe40000010009 */
[----:B------:R-:W-:-:S02]  /*2b1f0*/  FMUL.FTZ R9, R8, R11 ;  /* 0x0000000b08097220 */ /* 0x000fc40000410000 */
[----:B------:R-:W-:Y:S02]  /*2b200*/  FFMA.FTZ R15, R21, R11, -R10 ;  /* 0x0000000b150f7223 */ /* 0x000fe4000001080a */
[C---:B------:R-:W-:Y:S01]  /*2b210*/  IMAD.U32 R28, R22.reuse, 0x10000, RZ ;  /* 0x00010000161c7824 */ /* 0x040fe200078e00ff */
[----:B------:R-:W-:Y:S01]  /*2b220*/  LOP3.LUT R22, R22, 0xffff0000, RZ, 0xc0, !PT ;  /* 0xffff000016167812 */ /* 0x000fe200078ec0ff */
[----:B------:R-:W-:Y:S02]  /*2b230*/  IMAD.U32 R11, R26, 0x10000, RZ ;  /* 0x000100001a0b7824 */ /* 0x000fe400078e00ff */
[C---:B------:R-:W-:Y:S02]  /*2b240*/  FMUL.FTZ R8, R6.reuse, R13 ;  /* 0x0000000d06087220 */ /* 0x040fe40000410000 */
[----:B------:R-:W-:Y:S02]  /*2b250*/  FMUL.FTZ R10, R6, R14 ;  /* 0x0000000e060a7220 */ /* 0x000fe40000410000 */
[----:B------:R-:W-:-:S02]  /*2b260*/  FMUL.FTZ R6, R3, R28 ;  /* 0x0000001c03067220 */ /* 0x000fc40000410000 */
[C---:B------:R-:W-:Y:S02]  /*2b270*/  FFMA.FTZ R14, R20.reuse, R14, -R8 ;  /* 0x0000000e140e7223 */ /* 0x040fe40000010808 */
[----:B------:R-:W-:Y:S01]  /*2b280*/  FFMA.FTZ R10, R20, R13, R10 ;  /* 0x0000000d140a7223 */ /* 0x000fe2000001000a */
[----:B------:R-:W-:Y:S01]  /*2b290*/  LOP3.LUT R20, R27, 0xffff0000, RZ, 0xc0, !PT ;  /* 0xffff00001b147812 */ /* 0x000fe200078ec0ff */
[----:B------:R-:W-:Y:S02]  /*2b2a0*/  FMUL.FTZ R3, R3, R11 ;  /* 0x0000000b03037220 */ /* 0x000fe40000410000 */
[----:B------:R-:W-:Y:S01]  /*2b2b0*/  FFMA.FTZ R9, R21, R19, R9 ;  /* 0x0000001315097223 */ /* 0x000fe20000010009 */
[----:B------:R-:W-:Y:S01]  /*2b2c0*/  LOP3.LUT R19, R26, 0xffff0000, RZ, 0xc0, !PT ;  /* 0xffff00001a137812 */ /* 0x000fe200078ec0ff */
[C---:B------:R-:W-:Y:S02]  /*2b2d0*/  FFMA.FTZ R13, R16.reuse, R11, -R6 ;  /* 0x0000000b100d7223 */ /* 0x040fe40000010806 */
[----:B------:R-:W-:Y:S01]  /*2b2e0*/  FFMA.FTZ R11, R16, R28, R3 ;  /* 0x0000001c100b7223 */ /* 0x000fe20000010003 */
[----:B------:R-:W-:Y:S01]  /*2b2f0*/  F2FP.BF16.PACK_AB R16, R30, R41 ;  /* 0x000000291e10723e */ /* 0x000fe200000010ff */
[C---:B------:R-:W-:Y:S01]  /*2b300*/  FMUL.FTZ R3, R4.reuse, R23 ;  /* 0x0000001704037220 */ /* 0x040fe20000410000 */
[----:B------:R-:W-:Y:S01]  /*2b310*/  F2FP.BF16.PACK_AB R9, R9, R24 ;  /* 0x000000180909723e */ /* 0x000fe200000010ff */
[----:B------:R-:W-:-:S02]  /*2b320*/  FMUL.FTZ R4, R4, R20 ;  /* 0x0000001404047220 */ /* 0x000fc40000410000 */
[C---:B------:R-:W-:Y:S02]  /*2b330*/  FMUL.FTZ R6, R2.reuse, R22 ;  /* 0x0000001602067220 */ /* 0x040fe40000410000 */
[----:B------:R-:W-:Y:S02]  /*2b340*/  FMUL.FTZ R8, R2, R19 ;  /* 0x0000001302087220 */ /* 0x000fe40000410000 */
[C---:B------:R-:W-:Y:S02]  /*2b350*/  FFMA.FTZ R3, R17.reuse, R20, -R3 ;  /* 0x0000001411037223 */ /* 0x040fe40000010803 */
[----:B------:R-:W-:Y:S01]  /*2b360*/  FFMA.FTZ R2, R17, R23, R4 ;  /* 0x0000001711027223 */ /* 0x000fe20000010004 */
[----:B------:R-:W-:Y:S01]  /*2b370*/  F2FP.BF16.PACK_AB R17, R15, R25 ;  /* 0x000000190f11723e */ /* 0x000fe200000010ff */
[C---:B------:R-:W-:Y:S02]  /*2b380*/  FFMA.FTZ R6, R18.reuse, R19, -R6 ;  /* 0x0000001312067223 */ /* 0x040fe40000010806 */
[----:B------:R-:W-:Y:S01]  /*2b390*/  FFMA.FTZ R4, R18, R22, R8 ;  /* 0x0000001612047223 */ /* 0x000fe20000010008 */
[----:B------:R-:W-:-:S02]  /*2b3a0*/  F2FP.BF16.PACK_AB R18, R3, R14 ;  /* 0x0000000e0312723e */ /* 0x000fc400000010ff */
[----:B------:R-:W-:Y:S02]  /*2b3b0*/  F2FP.BF16.PACK_AB R19, R6, R13 ;  /* 0x0000000d0613723e */ /* 0x000fe400000010ff */
[----:B------:R-:W-:Y:S02]  /*2b3c0*/  F2FP.BF16.PACK_AB R8, R29, R33 ;  /* 0x000000211d08723e */ /* 0x000fe400000010ff */
[----:B------:R-:W-:Y:S01]  /*2b3d0*/  F2FP.BF16.PACK_AB R10, R2, R10 ;  /* 0x0000000a020a723e */ /* 0x000fe200000010ff */
[----:B------:R1:W-:Y:S01]  /*2b3e0*/  ST.E.128 [R36.64], R16 ;  /* 0x0000001024007985 */ /* 0x0003e2000c101d04 */
[----:B------:R-:W-:-:S05]  /*2b3f0*/  F2FP.BF16.PACK_AB R11, R4, R11 ;  /* 0x0000000b040b723e */ /* 0x000fca00000010ff */
[----:B------:R1:W-:Y:S02]  /*2b400*/  ST.E.128 [R34.64], R8 ;  /* 0x0000000822007985 */ /* 0x0003e4000c101d04 */
.L_x_2656:
[----:B------:R-:W-:Y:S05]  /*2b410*/  BSYNC B0 ;  /* 0x0000000000007941 */ /* 0x000fea0003800000 */
.L_x_2655:
        /* <DEDUP_REMOVED lines=9> */
[----:B------:R-:W-:-:S02]  /*2b4b0*/  LEA.HI R6, R6, R43, RZ, 0x3 ;  /* 0x0000002b06067211 */ /* 0x000fc400078f18ff */
[----:B------:R-:W-:Y:S01]  /*2b4c0*/  LOP3.LUT R2, R9, 0x1c0, RZ, 0xc0, !PT ;  /* 0x000001c009027812 */ /* 0x000fe200078ec0ff */
[----:B------:R-:W-:Y:S01]  /*2b4d0*/  IMAD.SHL.U32 R9, R3, 0x80, RZ ;  /* 0x0000008003097824 */ /* 0x000fe200078e00ff */
[----:B------:R-:W-:Y:S01]  /*2b4e0*/  LEA.HI R3, R0, R8, RZ, 0x1d ;  /* 0x0000000800037211 */ /* 0x000fe200078fe8ff */
[----:B------:R-:W-:Y:S01]  /*2b4f0*/  IMAD.SHL.U32 R10, R6, 0x40, RZ ;  /* 0x00000040060a7824 */ /* 0x000fe200078e00ff */
[----:B------:R-:W-:Y:S02]  /*2b500*/  LOP3.LUT R8, R2, 0x38, R4, 0xf8, !PT ;  /* 0x0000003802087812 */ /* 0x000fe400078ef804 */
[----:B------:R-:W-:Y:S02]  /*2b510*/  SHF.R.U32.HI R13, RZ, 0x3, R2 ;  /* 0x00000003ff0d7819 */ /* 0x000fe40000011602 */
[----:B------:R-:W-:Y:S02]  /*2b520*/  SHF.R.S32.HI R6, RZ, 0x1f, R3 ;  /* 0x0000001fff067819 */ /* 0x000fe40000011403 */
[----:B------:R-:W-:-:S02]  /*2b530*/  LOP3.LUT R11, R9, 0xffffe000, RZ, 0xc0, !PT ;  /* 0xffffe000090b7812 */ /* 0x000fc400078ec0ff */
[----:B------:R-:W-:Y:S01]  /*2b540*/  LOP3.LUT R9, R8, R13, RZ, 0x3c, !PT ;  /* 0x0000000d08097212 */ /* 0x000fe200078e3cff */
[----:B------:R-:W-:Y:S01]  /*2b550*/  IMAD.SHL.U32 R8, R3, 0x8, RZ ;  /* 0x0000000803087824 */ /* 0x000fe200078e00ff */
[----:B------:R-:W-:Y:S02]  /*2b560*/  LEA.HI R3, R6, R3, RZ, 0x3 ;  /* 0x0000000306037211 */ /* 0x000fe400078f18ff */
[----:B------:R-:W-:Y:S02]  /*2b570*/  LOP3.LUT R4, R10, 0xfffffe00, RZ, 0xc0, !PT ;  /* 0xfffffe000a047812 */ /* 0x000fe400078ec0ff */
[----:B------:R-:W-:Y:S01]  /*2b580*/  LOP3.LUT R6, R2, 0x38, R8, 0xf8, !PT ;  /* 0x0000003802067812 */ /* 0x000fe200078ef808 */
[----:B------:R-:W-:Y:S01]  /*2b590*/  IMAD.SHL.U32 R2, R3, 0x400, RZ ;  /* 0x0000040003027824 */ /* 0x000fe200078e00ff */
[----:B------:R-:W-:Y:S02]  /*2b5a0*/  IADD3 R9, R9, R11, R4 ;  /* 0x0000000b09097210 */ /* 0x000fe40007ffe004 */
[----:B------:R-:W-:-:S02]  /*2b5b0*/  LOP3.LUT R3, R6, R13, RZ, 0x3c, !PT ;  /* 0x0000000d06037212 */ /* 0x000fc400078e3cff */
        /* <DEDUP_REMOVED lines=96> */
.L_x_2654:
[----:B------:R-:W-:Y:S05]  /*2bbc0*/  BSYNC B1 ;  /* 0x0000000000017941 */ /* 0x000fea0003800000 */
.L_x_2653:
[----:B------:R-:W-:Y:S01]  /*2bbd0*/  IADD3 R4, R78, 0x60, RZ ;  /* 0x000000604e047810 */ /* 0x000fe20007ffe0ff */
[----:B-1----:R-:W-:Y:S02]  /*2bbe0*/  IMAD.MOV.U32 R2, RZ, RZ, R130 ;  /* 0x000000ffff027224 */ /* 0x002fe400078e0082 */
[----:B------:R-:W-:Y:S01]  /*2bbf0*/  IMAD.MOV.U32 R3, RZ, RZ, 0x0 ;  /* 0x00000000ff037424 */ /* 0x000fe200078e00ff */
[----:B------:R-:W-:-:S13]  /*2bc00*/  ISETP.GE.AND P0, PT, R4, R77, PT ;  /* 0x0000004d0400720c */ /* 0x000fda0003f06270 */
[----:B------:R-:W-:Y:S05]  /*2bc10*/  @P0 RET.REL.NODEC R2 `(_ZN7cutlass13device_kernelIN5flash19enable_sm80_to_sm89INS1_16FlashAttnFwdSm80INS1_25CollectiveMainloopFwdSm80ILi8ELi1ELb0EN4cute5tupleIJNS5_1CILi128EEENS7_ILi48EEENS7_ILi256EEEEEELi256ENS_10bfloat16_tEfNS_4arch4Sm80ELb0ELb1ELb1ELb1ELb1ELb1ELb1ELb1EEENS1_21CollectiveEpilogueFwdINS6_IJS8_SA_S9_EEENS6_IJNS7_ILi1EEESI_SI_EEESC_SE_Li256ELb1ELb1ELb1ELb0EEENS1_36VarlenDynamicPersistentTileSchedulerILi128ELi48ELi256ELi256ELb1ELb1ELb0ELb1ELb0ELb1EEEEEEEEEvNT_6ParamsE) ;  /* 0xfffd43e002000950 */ /* 0x000fea0003c3ffff */
[----:B------:R-:W-:Y:S01]  /*2bc20*/  ISETP.GE.AND P0, PT, R42, R0, PT ;  /* 0x000000002a00720c */ /* 0x000fe20003f06270 */
[----:B------:R-:W-:-:S12]  /*2bc30*/  BSSY B0, `(.L_x_2657) ;  /* 0x0000072000007945 */ /* 0x000fd80003800000 */
[----:B------:R-:W-:Y:S05]  /*2bc40*/  @P0 BRA `(.L_x_2658) ;  /* 0x0000070000000947 */ /* 0x000fea0003800000 */
[----:B------:R-:W-:Y:S01]  /*2bc50*/  SHF.R.S32.HI R3, RZ, 0x1f, R4 ;  /* 0x0000001fff037819 */ /* 0x000fe20000011404 */
        /* <DEDUP_REMOVED lines=23> */
[----:B------:R-:W-:Y:S02]  /*2bdd0*/  SHF.R.U32.HI R15, RZ, 0x10, R85 ;  /* 0x00000010ff0f7819 */ /* 0x000fe40000011655 */
[----:B------:R-:W-:Y:S02]  /*2bde0*/  PRMT R25, R79, 0x5432, R14 ;  /* 0x000054324f197816 */ /* 0x000fe4000000000e */
[----:B------:R-:W-:Y:S02]  /*2bdf0*/  SHF.R.U64 R6, R62, 0x10, R63 ;  /* 0x000000103e067819 */ /* 0x000fe4000000123f */
[----:B------:R-:W-:Y:S01]  /*2be00*/  PRMT R32, R119, 0x5432, R2 ;  /* 0x0000543277207816 */ /* 0x000fe20000000002 */
[----:B------:R-:W-:Y:S01]  /*2be10*/  IMAD.U32 R33, R25, 0x10000, RZ ;  /* 0x0001000019217824 */ /* 0x000fe200078e00ff */
[----:B------:R-:W-:-:S02]  /*2be20*/  PRMT R24, R79, 0x5410, R15 ;  /* 0x000054104f187816 */ /* 0x000fc4000000000f */
[----:B------:R-:W-:Y:S02]  /*2be30*/  SHF.R.U32.HI R3, RZ, 0x10, R61 ;  /* 0x00000010ff037819 */ /* 0x000fe4000001163d */
[C---:B------:R-:W-:Y:S02]  /*2be40*/  PRMT R27, R120.reuse, 0x5432, R6 ;  /* 0x00005432781b7816 */ /* 0x040fe40000000006 */
[----:B------:R-:W-:Y:S02]  /*2be50*/  SHF.R.U32.HI R13, RZ, 0x10, R63 ;  /* 0x00000010ff0d7819 */ /* 0x000fe4000001163f */
[----:B------:R-:W-:Y:S02]  /*2be60*/  PRMT R28, R119, 0x5410, R3 ;  /* 0x00005410771c7816 */ /* 0x000fe40000000003 */
[----:B------:R-:W-:Y:S02]  /*2be70*/  LOP3.LUT R25, R25, 0xffff0000, RZ, 0xc0, !PT ;  /* 0xffff000019197812 */ /* 0x000fe400078ec0ff */
[----:B------:R-:W-:-:S02]  /*2be80*/  PRMT R26, R120, 0x5410, R13 ;  /* 0x00005410781a7816 */ /* 0x000fc4000000000d */
[--C-:B------:R-:W-:Y:S02]  /*2be90*/  SHF.R.U64 R23, R86, 0x10, R87.reuse ;  /* 0x0000001056177819 */ /* 0x100fe40000001257 */
[----:B------:R-:W-:Y:S02]  /*2bea0*/  SHF.R.U32.HI R22, RZ, 0x10, R87 ;  /* 0x00000010ff167819 */ /* 0x000fe40000011657 */
[----:B------:R-:W-:Y:S02]  /*2beb0*/  LOP3.LUT R40, R24, 0xffff0000, RZ, 0xc0, !PT ;  /* 0xffff000018287812 */ /* 0x000fe400078ec0ff */
[C---:B------:R-:W-:Y:S02]  /*2bec0*/  PRMT R23, R118.reuse, 0x5432, R23 ;  /* 0x0000543276177816 */ /* 0x040fe40000000017 */
        /* <DEDUP_REMOVED lines=14> */
[----:B------:R-:W-:Y:S01]  /*2bfb0*/  LOP3.LUT R2, R11, 0xffff0000, RZ, 0xc0, !PT ;  /* 0xffff00000b027812 */ /* 0x000fe200078ec0ff */
[----:B------:R-:W-:-:S02]  /*2bfc0*/  FMUL.FTZ R10, R15, R33 ;  /* 0x000000210f0a7220 */ /* 0x000fc40000410000 */
[----:B------:R-:W-:Y:S02]  /*2bfd0*/  IMAD.U32 R3, R11, 0x10000, RZ ;  /* 0x000100000b037824 */ /* 0x000fe400078e00ff */
[-C--:B------:R-:W-:Y:S02]  /*2bfe0*/  FMUL.FTZ R11, R15, R19.reuse ;  /* 0x000000130f0b7220 */ /* 0x080fe40000410000 */
[----:B------:R-:W-:Y:S01]  /*2bff0*/  FFMA.FTZ R41, R31, R19, -R10 ;  /* 0x000000131f297223 */ /* 0x000fe2000001080a */
[----:B------:R-:W-:Y:S01]  /*2c000*/  LOP3.LUT R19, R32, 0xffff0000, RZ, 0xc0, !PT ;  /* 0xffff000020137812 */ /* 0x000fe200078ec0ff */
[C---:B------:R-:W-:Y:S01]  /*2c010*/  IMAD.U32 R13, R9.reuse, 0x10000, RZ ;  /* 0x00010000090d7824 */ /* 0x040fe200078e00ff */
[----:B------:R-:W-:Y:S01]  /*2c020*/  LOP3.LUT R9, R9, 0xffff0000, RZ, 0xc0, !PT ;  /* 0xffff000009097812 */ /* 0x000fe200078ec0ff */
[----:B------:R-:W-:Y:S02]  /*2c030*/  IMAD.U32 R32, R24, 0x10000, RZ ;  /* 0x0001000018207824 */ /* 0x000fe400078e00ff */
[----:B------:R-:W-:-:S02]  /*2c040*/  FMUL.FTZ R10, R14, R25 ;  /* 0x000000190e0a7220 */ /* 0x000fc40000410000 */
[----:B------:R-:W-:Y:S02]  /*2c050*/  IMAD.U32 R15, R28, 0x10000, RZ ;  /* 0x000100001c0f7824 */ /* 0x000fe400078e00ff */
[----:B------:R-:W-:Y:S02]  /*2c060*/  FFMA.FTZ R33, R31, R33, R11 ;  /* 0x000000211f217223 */ /* 0x000fe4000001000b */
[-C--:B------:R-:W-:Y:S02]  /*2c070*/  FMUL.FTZ R14, R14, R19.reuse ;  /* 0x000000130e0e7220 */ /* 0x080fe40000410000 */
[----:B------:R-:W-:Y:S02]  /*2c080*/  FFMA.FTZ R31, R30, R19, -R10 ;  /* 0x000000131e1f7223 */ /* 0x000fe4000001080a */
[C---:B------:R-:W-:Y:S02]  /*2c090*/  FMUL.FTZ R11, R13.reuse, R32 ;  /* 0x000000200d0b7220 */ /* 0x040fe40000410000 */
[----:B------:R-:W-:-:S02]  /*2c0a0*/  FMUL.FTZ R10, R13, R15 ;  /* 0x0000000f0d0a7220 */ /* 0x000fc40000410000 */
[----:B------:R-:W-:Y:S02]  /*2c0b0*/  FFMA.FTZ R30, R30, R25, R14 ;  /* 0x000000191e1e7223 */ /* 0x000fe4000001000e */
[C---:B------:R-:W-:Y:S01]  /*2c0c0*/  FFMA.FTZ R25, R29.reuse, R15, -R11 ;  /* 0x0000000f1d197223 */ /* 0x040fe2000001080b */
[----:B------:R-:W-:Y:S01]  /*2c0d0*/  LOP3.LUT R11, R28, 0xffff0000, RZ, 0xc0, !PT ;  /* 0xffff00001c0b7812 */ /* 0x000fe200078ec0ff */
[----:B------:R-:W-:Y:S02]  /*2c0e0*/  FFMA.FTZ R24, R29, R32, R10 ;  /* 0x000000201d187223 */ /* 0x000fe4000001000a */
[----:B------:R-:W-:Y:S02]  /*2c0f0*/  FMUL.FTZ R10, R9, R40 ;  /* 0x00000028090a7220 */ /* 0x000fe40000410000 */
[----:B------:R-:W-:Y:S02]  /*2c100*/  IMAD.U32 R15, R27, 0x10000, RZ ;  /* 0x000100001b0f7824 */ /* 0x000fe400078e00ff */
[C---:B------:R-:W-:Y:S01]  /*2c110*/  IMAD.U32 R13, R23.reuse, 0x10000, RZ ;  /* 0x00010000170d7824 */ /* 0x040fe200078e00ff */
[----:B------:R-:W-:Y:S01]  /*2c120*/  LOP3.LUT R23, R23, 0xffff0000, RZ, 0xc0, !PT ;  /* 0xffff000017177812 */ /* 0x000fe200078ec0ff */
[C---:B------:R-:W-:Y:S01]  /*2c130*/  IMAD.U32 R28, R22.reuse, 0x10000, RZ ;  /* 0x00010000161c7824 */ /* 0x040fe200078e00ff */
[----:B------:R-:W-:Y:S01]  /*2c140*/  LOP3.LUT R22, R22, 0xffff0000, RZ, 0xc0, !PT ;  /* 0xffff000016167812 */ /* 0x000fe200078ec0ff */
[----:B------:R-:W-:-:S02]  /*2c150*/  FMUL.FTZ R9, R9, R11 ;  /* 0x0000000b09097220 */ /* 0x000fc40000410000 */
[----:B------:R-:W-:Y:S02]  /*2c160*/  FFMA.FTZ R19, R21, R11, -R10 ;  /* 0x0000000b15137223 */ /* 0x000fe4000001080a */
[----:B------:R-:W-:Y:S02]  /*2c170*/  IMAD.U32 R14, R26, 0x10000, RZ ;  /* 0x000100001a0e7824 */ /* 0x000fe400078e00ff */
[C---:B------:R-:W-:Y:S02]  /*2c180*/  FMUL.FTZ R11, R8.reuse, R13 ;  /* 0x0000000d080b7220 */ /* 0x040fe40000410000 */
[----:B------:R-:W-:Y:S02]  /*2c190*/  FMUL.FTZ R10, R8, R15 ;  /* 0x0000000f080a7220 */ /* 0x000fe40000410000 */
[----:B------:R-:W-:Y:S02]  /*2c1a0*/  FMUL.FTZ R8, R3, R28 ;  /* 0x0000001c03087220 */ /* 0x000fe40000410000 */
[----:B------:R-:W-:Y:S01]  /*2c1b0*/  FFMA.FTZ R9, R21, R40, R9 ;  /* 0x0000002815097223 */ /* 0x000fe20000010009 */
[----:B------:R-:W-:Y:S01]  /*2c1c0*/  LOP3.LUT R21, R27, 0xffff0000, RZ, 0xc0, !PT ;  /* 0xffff00001b157812 */ /* 0x000fe200078ec0ff */
[----:B------:R-:W-:-:S02]  /*2c1d0*/  FMUL.FTZ R3, R3, R14 ;  /* 0x0000000e03037220 */ /* 0x000fc40000410000 */
[C---:B------:R-:W-:Y:S01]  /*2c1e0*/  FFMA.FTZ R15, R20.reuse, R15, -R11 ;  /* 0x0000000f140f7223 */ /* 0x040fe2000001080b */
[----:B------:R-:W-:Y:S01]  /*2c1f0*/  F2FP.BF16.PACK_AB R9, R9, R24 ;  /* 0x000000180909723e */ /* 0x000fe200000010ff */
[----:B------:R-:W-:Y:S01]  /*2c200*/  FFMA.FTZ R10, R20, R13, R10 ;  /* 0x0000000d140a7223 */ /* 0x000fe2000001000a */
[----:B------:R-:W-:Y:S01]  /*2c210*/  LOP3.LUT R20, R26, 0xffff0000, RZ, 0xc0, !PT ;  /* 0xffff00001a147812 */ /* 0x000fe200078ec0ff */
[----:B------:R-:W-:Y:S02]  /*2c220*/  FFMA.FTZ R13, R16, R28, R3 ;  /* 0x0000001c100d7223 */ /* 0x000fe40000010003 */
[----:B------:R-:W-:Y:S02]  /*2c230*/  FMUL.FTZ R3, R6, R23 ;  /* 0x0000001706037220 */ /* 0x000fe40000410000 */
[----:B------:R-:W-:Y:S01]  /*2c240*/  FFMA.FTZ R14, R16, R14, -R8 ;  /* 0x0000000e100e7223 */ /* 0x000fe20000010808 */
[----:B------:R-:W-:Y:S01]  /*2c250*/  F2FP.BF16.PACK_AB R16, R31, R41 ;  /* 0x000000291f10723e */ /* 0x000fe200000010ff */
[----:B------:R-:W-:-:S02]  /*2c260*/  FMUL.FTZ R6, R6, R21 ;  /* 0x0000001506067220 */ /* 0x000fc40000410000 */
[C---:B------:R-:W-:Y:S02]  /*2c270*/  FMUL.FTZ R11, R2.reuse, R22 ;  /* 0x00000016020b7220 */ /* 0x040fe40000410000 */
[-C--:B------:R-:W-:Y:S02]  /*2c280*/  FMUL.FTZ R8, R2, R20.reuse ;  /* 0x0000001402087220 */ /* 0x080fe40000410000 */
        /* <DEDUP_REMOVED lines=12> */
.L_x_2658:
[----:B------:R-:W-:Y:S05]  /*2c350*/  BSYNC B0 ;  /* 0x0000000000007941 */ /* 0x000fea0003800000 */
.L_x_2657:
[----:B------:R-:W-:Y:S01]  /*2c360*/  IADD3 R6, R42, 0x40, RZ ;  /* 0x000000402a067810 */ /* 0x000fe20007ffe0ff */
[----:B------:R-:W-:Y:S02]  /*2c370*/  IMAD.MOV.U32 R2, RZ, RZ, R130 ;  /* 0x000000ffff027224 */ /* 0x000fe400078e0082 */
[----:B------:R-:W-:Y:S01]  /*2c380*/  IMAD.MOV.U32 R3, RZ, RZ, 0x0 ;  /* 0x00000000ff037424 */ /* 0x000fe200078e00ff */
[----:B------:R-:W-:-:S13]  /*2c390*/  ISETP.GE.AND P0, PT, R6, R0, PT ;  /* 0x000000000600720c */ /* 0x000fda0003f06270 */
[----:B------:R-:W-:Y:S05]  /*2c3a0*/  @P0 RET.REL.NODEC R2 `(_ZN7cutlass13device_kernelIN5flash19enable_sm80_to_sm89INS1_16FlashAttnFwdSm80INS1_25CollectiveMainloopFwdSm80ILi8ELi1ELb0EN4cute5tupleIJNS5_1CILi128EEENS7_ILi48EEENS7_ILi256EEEEEELi256ENS_10bfloat16_tEfNS_4arch4Sm80ELb0ELb1ELb1ELb1ELb1ELb1ELb1ELb1EEENS1_21CollectiveEpilogueFwdINS6_IJS8_SA_S9_EEENS6_IJNS7_ILi1EEESI_SI_EEESC_SE_Li256ELb1ELb1ELb1ELb0EEENS1_36VarlenDynamicPersistentTileSchedulerILi128ELi48ELi256ELi256ELb1ELb1ELb0ELb1ELb0ELb1EEEEEEEEEvNT_6ParamsE) ;  /* 0xfffd3c5002000950 */ /* 0x000fea0003c3ffff */
[----:B------:R-:W-:Y:S01]  /*2c3b0*/  SHF.R.S32.HI R2, RZ, 0x1f, R6 ;  /* 0x0000001fff027819 */ /* 0x000fe20000011406 */
[----:B-1----:R-:W-:Y:S01]  /*2c3c0*/  IMAD.SHL.U32 R9, R4, 0x40, RZ ;  /* 0x0000004004097824 */ /* 0x002fe200078e00ff */
[----:B------:R-:W-:Y:S02]  /*2c3d0*/  SHF.R.S32.HI R10, RZ, 0x1f, R4 ;  /* 0x0000001fff0a7819 */ /* 0x000fe40000011404 */
[CC--:B------:R-:W-:Y:S02]  /*2c3e0*/  LEA.HI R3, R2.reuse, R6.reuse, RZ, 0x3 ;  /* 0x0000000602037211 */ /* 0x0c0fe400078f18ff */
[----:B------:R-:W-:Y:S02]  /*2c3f0*/  LEA.HI R6, R2, R6, RZ, 0x6 ;  /* 0x0000000602067211 */ /* 0x000fe400078f30ff */
[----:B------:R-:W-:Y:S02]  /*2c400*/  SHF.R.S32.HI R8, RZ, 0x3, R3 ;  /* 0x00000003ff087819 */ /* 0x000fe40000011403 */
[----:B------:R-:W-:-:S02]  /*2c410*/  LOP3.LUT R2, R9, 0x1c0, RZ, 0xc0, !PT ;  /* 0x000001c009027812 */ /* 0x000fc400078ec0ff */
[----:B------:R-:W-:Y:S01]  /*2c420*/  LEA.HI R9, R10, R4, RZ, 0x3 ;  /* 0x000000040a097211 */ /* 0x000fe200078f18ff */
[----:B------:R-:W-:Y:S01]  /*2c430*/  IMAD.SHL.U32 R4, R6, 0x80, RZ ;  /* 0x0000008006047824 */ /* 0x000fe200078e00ff */
[----:B------:R-:W-:Y:S02]  /*2c440*/  LEA.HI R0, R0, R8, RZ, 0x1d ;  /* 0x0000000800007211 */ /* 0x000fe400078fe8ff */
[----:B------:R-:W-:Y:S01]  /*2c450*/  LOP3.LUT R6, R2, 0x38, R3, 0xf8, !PT ;  /* 0x0000003802067812 */ /* 0x000fe200078ef803 */
[----:B------:R-:W-:Y:S01]  /*2c460*/  IMAD.SHL.U32 R3, R9, 0x40, RZ ;  /* 0x0000004009037824 */ /* 0x000fe200078e00ff */
[----:B------:R-:W-:Y:S02]  /*2c470*/  SHF.R.S32.HI R8, RZ, 0x1f, R0 ;  /* 0x0000001fff087819 */ /* 0x000fe40000011400 */
[----:B------:R-:W-:Y:S01]  /*2c480*/  LOP3.LUT R9, R4, 0xffffe000, RZ, 0xc0, !PT ;  /* 0xffffe00004097812 */ /* 0x000fe200078ec0ff */
[----:B------:R-:W-:Y:S01]  /*2c490*/  IMAD.SHL.U32 R4, R0, 0x8, RZ ;  /* 0x0000000800047824 */ /* 0x000fe200078e00ff */
[----:B------:R-:W-:-:S02]  /*2c4a0*/  LEA.HI R0, R8, R0, RZ, 0x3 ;  /* 0x0000000008007211 */ /* 0x000fc400078f18ff */
[----:B------:R-:W-:Y:S02]  /*2c4b0*/  SHF.R.U32.HI R10, RZ, 0x3, R2 ;  /* 0x00000003ff0a7819 */ /* 0x000fe40000011602 */
[----:B------:R-:W-:Y:S01]  /*2c4c0*/  LOP3.LUT R2, R2, 0x38, R4, 0xf8, !PT ;  /* 0x0000003802027812 */ /* 0x000fe200078ef804 */
[----:B------:R-:W-:Y:S01]  /*2c4d0*/  IMAD.SHL.U32 R0, R0, 0x400, RZ ;  /* 0x0000040000007824 */ /* 0x000fe200078e00ff */
[----:B------:R-:W-:Y:S02]  /*2c4e0*/  LOP3.LUT R3, R3, 0xfffffe00, RZ, 0xc0, !PT ;  /* 0xfffffe0003037812 */ /* 0x000fe400078ec0ff */
[-C--:B------:R-:W-:Y:S02]  /*2c4f0*/  LOP3.LUT R6, R6, R10.reuse, RZ, 0x3c, !PT ;  /* 0x0000000a06067212 */ /* 0x080fe400078e3cff */
[----:B------:R-:W-:Y:S02]  /*2c500*/  LOP3.LUT R2, R2, R10, RZ, 0x3c, !PT ;  /* 0x0000000a02027212 */ /* 0x000fe400078e3cff */
[----:B------:R-:W-:-:S02]  /*2c510*/  LOP3.LUT R0, R0, 0xffffe000, RZ, 0xc0, !PT ;  /* 0xffffe00000007812 */ /* 0x000fc400078ec0ff */
        /* <DEDUP_REMOVED lines=8> */
[----:B------:R-:W-:-:S02]  /*2c5a0*/  PRMT R23, R121, 0x5432, R6 ;  /* 0x0000543279177816 */ /* 0x000fc40000000006 */
[----:B------:R-:W-:Y:S02]  /*2c5b0*/  PRMT R30, R123, 0x5432, R0 ;  /* 0x000054327b1e7816 */ /* 0x000fe40000000000 */
[----:B------:R-:W-:Y:S01]  /*2c5c0*/  SHF.R.U32.HI R4, RZ, 0x10, R95 ;  /* 0x00000010ff047819 */ /* 0x000fe2000001165f */
[----:B------:R-:W-:Y:S01]  /*2c5d0*/  IMAD.U32 R31, R23, 0x10000, RZ ;  /* 0x00010000171f7824 */ /* 0x000fe200078e00ff */
[----:B------:R-:W-:Y:S02]  /*2c5e0*/  SHF.R.U32.HI R22, RZ, 0x10, R89 ;  /* 0x00000010ff167819 */ /* 0x000fe40000011659 */
[----:B------:R-:W-:Y:S02]  /*2c5f0*/  SHF.R.U32.HI R2, RZ, 0x10, R93 ;  /* 0x00000010ff027819 */ /* 0x000fe4000001165d */
[----:B----4-:R-:W-:Y:S02]  /*2c600*/  PRMT R24, R124, 0x5410, R4 ;  /* 0x000054107c187816 */ /* 0x010fe40000000004 */
[----:B------:R-:W-:-:S02]  /*2c610*/  SHF.R.U64 R3, R94, 0x10, R95 ;  /* 0x000000105e037819 */ /* 0x000fc4000000125f */
[----:B------:R-:W-:Y:S02]  /*2c620*/  PRMT R22, R121, 0x5410, R22 ;  /* 0x0000541079167816 */ /* 0x000fe40000000016 */
[----:B------:R-:W-:Y:S02]  /*2c630*/  PRMT R29, R123, 0x5410, R2 ;  /* 0x000054107b1d7816 */ /* 0x000fe40000000002 */
[----:B------:R-:W-:Y:S02]  /*2c640*/  LOP3.LUT R23, R23, 0xffff0000, RZ, 0xc0, !PT ;  /* 0xffff000017177812 */ /* 0x000fe400078ec0ff */
[----:B------:R-:W-:Y:S02]  /*2c650*/  PRMT R25, R124, 0x5432, R3 ;  /* 0x000054327c197816 */ /* 0x000fe40000000003 */
[--C-:B------:R-:W-:Y:S02]  /*2c660*/  SHF.R.U64 R21, R90, 0x10, R91.reuse ;  /* 0x000000105a157819 */ /* 0x100fe4000000125b */
[----:B------:R-:W-:-:S02]  /*2c670*/  SHF.R.U32.HI R20, RZ, 0x10, R91 ;  /* 0x00000010ff147819 */ /* 0x000fc4000001165b */
[----:B------:R-:W-:Y:S02]  /*2c680*/  LOP3.LUT R36, R22, 0xffff0000, RZ, 0xc0, !PT ;  /* 0xffff000016247812 */ /* 0x000fe400078ec0ff */
[C---:B------:R-:W-:Y:S02]  /*2c690*/  PRMT R21, R122.reuse, 0x5432, R21 ;  /* 0x000054327a157816 */ /* 0x040fe40000000015 */
[----:B------:R-:W-:Y:S01]  /*2c6a0*/  PRMT R20, R122, 0x5410, R20 ;  /* 0x000054107a147816 */ /* 0x000fe20000000014 */
[C---:B--2---:R-:W-:Y:S01]  /*2c6b0*/  IMAD.U32 R28, R16.reuse, 0x10000, RZ ;  /* 0x00010000101c7824 */ /* 0x044fe200078e00ff */
[----:B------:R-:W-:Y:S01]  /*2c6c0*/  LOP3.LUT R27, R16, 0xffff0000, RZ, 0xc0, !PT ;  /* 0xffff0000101b7812 */ /* 0x000fe200078ec0ff */
[C---:B------:R-:W-:Y:S01]  /*2c6d0*/  IMAD.U32 R16, R18.reuse, 0x10000, RZ ;  /* 0x0001000012107824 */ /* 0x040fe200078e00ff */
[----:B------:R-:W-:Y:S01]  /*2c6e0*/  LOP3.LUT R15, R18, 0xffff0000, RZ, 0xc0, !PT ;  /* 0xffff0000120f7812 */ /* 0x000fe200078ec0ff */
[C---:B---3--:R-:W-:Y:S01]  /*2c6f0*/  IMAD.U32 R13, R8.reuse, 0x10000, RZ ;  /* 0x00010000080d7824 */ /* 0x048fe200078e00ff */
[C---:B------:R-:W-:Y:S01]  /*2c700*/  LOP3.LUT R18, R19.reuse, 0xffff0000, RZ, 0xc0, !PT ;  /* 0xffff000013127812 */ /* 0x040fe200078ec0ff */
[----:B------:R-:W-:Y:S01]  /*2c710*/  IMAD.U32 R14, R19, 0x10000, RZ ;  /* 0x00010000130e7824 */ /* 0x000fe200078e00ff */
[----:B------:R-:W-:Y:S01]  /*2c720*/  LOP3.LUT R6, R8, 0xffff0000, RZ, 0xc0, !PT ;  /* 0xffff000008067812 */ /* 0x000fe200078ec0ff */
[C---:B------:R-:W-:Y:S01]  /*2c730*/  IMAD.U32 R19, R30.reuse, 0x10000, RZ ;  /* 0x000100001e137824 */ /* 0x040fe200078e00ff */
[C---:B------:R-:W-:Y:S01]  /*2c740*/  LOP3.LUT R8, R9.reuse, 0xffff0000, RZ, 0xc0, !PT ;  /* 0xffff000009087812 */ /* 0x040fe200078ec0ff */
[----:B------:R-:W-:Y:S01]  /*2c750*/  IMAD.U32 R4, R9, 0x10000, RZ ;  /* 0x0001000009047824 */ /* 0x000fe200078e00ff */
[----:B------:R-:W-:Y:S01]  /*2c760*/  LOP3.LUT R30, R30, 0xffff0000, RZ, 0xc0, !PT ;  /* 0xffff00001e1e7812 */ /* 0x000fe200078ec0ff */
[C---:B------:R-:W-:Y:S01]  /*2c770*/  FMUL.FTZ R9, R13.reuse, R31 ;  /* 0x0000001f0d097220 */ /* 0x040fe20000410000 */
[----:B------:R-:W-:Y:S01]  /*2c780*/  LOP3.LUT R2, R10, 0xffff0000, RZ, 0xc0, !PT ;  /* 0xffff00000a027812 */ /* 0x000fe200078ec0ff */
[----:B------:R-:W-:-:S02]  /*2c790*/  FMUL.FTZ R13, R13, R19 ;  /* 0x000000130d0d7220 */ /* 0x000fc40000410000 */
[----:B------:R-:W-:Y:S02]  /*2c7a0*/  FFMA.FTZ R37, R28, R19, -R9 ;  /* 0x000000131c257223 */ /* 0x000fe40000010809 */
[----:B------:R-:W-:Y:S01]  /*2c7b0*/  IMAD.U32 R3, R10, 0x10000, RZ ;  /* 0x000100000a037824 */ /* 0x000fe200078e00ff */
[C---:B------:R-:W-:Y:S01]  /*2c7c0*/  LOP3.LUT R10, R11.reuse, 0xffff0000, RZ, 0xc0, !PT ;  /* 0xffff00000b0a7812 */ /* 0x040fe200078ec0ff */
[----:B------:R-:W-:Y:S02]  /*2c7d0*/  IMAD.U32 R19, R22, 0x10000, RZ ;  /* 0x0001000016137824 */ /* 0x000fe400078e00ff */
[----:B------:R-:W-:Y:S02]  /*2c7e0*/  IMAD.U32 R0, R11, 0x10000, RZ ;  /* 0x000100000b007824 */ /* 0x000fe400078e00ff */
[----:B------:R-:W-:Y:S02]  /*2c7f0*/  FFMA.FTZ R31, R28, R31, R13 ;  /* 0x0000001f1c1f7223 */ /* 0x000fe4000001000d */
[----:B------:R-:W-:-:S02]  /*2c800*/  FMUL.FTZ R11, R6, R23 ;  /* 0x00000017060b7220 */ /* 0x000fc40000410000 */
[----:B------:R-:W-:Y:S02]  /*2c810*/  IMAD.U32 R13, R29, 0x10000, RZ ;  /* 0x000100001d0d7824 */ /* 0x000fe400078e00ff */
[-C--:B------:R-:W-:Y:S02]  /*2c820*/  FMUL.FTZ R9, R6, R30.reuse ;  /* 0x0000001e06097220 */ /* 0x080fe40000410000 */
[C---:B------:R-:W-:Y:S01]  /*2c830*/  IMAD.U32 R26, R17.reuse, 0x10000, RZ ;  /* 0x00010000111a7824 */ /* 0x040fe200078e00ff */
[----:B------:R-:W-:Y:S01]  /*2c840*/  LOP3.LUT R17, R17, 0xffff0000, RZ, 0xc0, !PT ;  /* 0xffff000011117812 */ /* 0x000fe200078ec0ff */
[C---:B------:R-:W-:Y:S02]  /*2c850*/  FMUL.FTZ R6, R4.reuse, R19 ;  /* 0x0000001304067220 */ /* 0x040fe40000410000 */
[----:B------:R-:W-:Y:S02]  /*2c860*/  FFMA.FTZ R30, R27, R30, -R11 ;  /* 0x0000001e1b1e7223 */ /* 0x000fe4000001080b */
[----:B------:R-:W-:-:S02]  /*2c870*/  FMUL.FTZ R4, R4, R13 ;  /* 0x0000000d04047220 */ /* 0x000fc40000410000 */
[----:B------:R-:W-:Y:S02]  /*2c880*/  FFMA.FTZ R27, R27, R23, R9 ;  /* 0x000000171b1b7223 */ /* 0x000fe40000010009 */
[C---:B------:R-:W-:Y:S01]  /*2c890*/  FFMA.FTZ R23, R26.reuse, R13, -R6 ;  /* 0x0000000d1a177223 */ /* 0x040fe20000010806 */
[----:B------:R-:W-:Y:S01]  /*2c8a0*/  LOP3.LUT R13, R29, 0xffff0000, RZ, 0xc0, !PT ;  /* 0xffff00001d0d7812 */ /* 0x000fe200078ec0ff */
[----:B------:R-:W-:Y:S02]  /*2c8b0*/  FFMA.FTZ R26, R26, R19, R4 ;  /* 0x000000131a1a7223 */ /* 0x000fe40000010004 */
[----:B------:R-:W-:Y:S02]  /*2c8c0*/  FMUL.FTZ R4, R8, R36 ;  /* 0x0000002408047220 */ /* 0x000fe40000410000 */
[C---:B------:R-:W-:Y:S01]  /*2c8d0*/  IMAD.U32 R19, R25.reuse, 0x10000, RZ ;  /* 0x0001000019137824 */ /* 0x040fe200078e00ff */
[----:B------:R-:W-:Y:S01]  /*2c8e0*/  LOP3.LUT R25, R25, 0xffff0000, RZ, 0xc0, !PT ;  /* 0xffff000019197812 */ /* 0x000fe200078ec0ff */
[C---:B------:R-:W-:Y:S01]  /*2c8f0*/  IMAD.U32 R22, R21.reuse, 0x10000, RZ ;  /* 0x0001000015167824 */ /* 0x040fe200078e00ff */
[----:B------:R-:W-:Y:S01]  /*2c900*/  LOP3.LUT R21, R21, 0xffff0000, RZ, 0xc0, !PT ;  /* 0xffff000015157812 */ /* 0x000fe200078ec0ff */
[C---:B------:R-:W-:Y:S01]  /*2c910*/  IMAD.U32 R28, R20.reuse, 0x10000, RZ ;  /* 0x00010000141c7824 */ /* 0x040fe200078e00ff */
[----:B------:R-:W-:Y:S01]  /*2c920*/  LOP3.LUT R20, R20, 0xffff0000, RZ, 0xc0, !PT ;  /* 0xffff000014147812 */ /* 0x000fe200078ec0ff */
[----:B------:R-:W-:-:S02]  /*2c930*/  FMUL.FTZ R8, R8, R13 ;  /* 0x0000000d08087220 */ /* 0x000fc40000410000 */
[C---:B------:R-:W-:Y:S01]  /*2c940*/  IMAD.U32 R11, R24.reuse, 0x10000, RZ ;  /* 0x00010000180b7824 */ /* 0x040fe200078e00ff */
[----:B------:R-:W-:Y:S01]  /*2c950*/  LOP3.LUT R24, R24, 0xffff0000, RZ, 0xc0, !PT ;  /* 0xffff000018187812 */ /* 0x000fe200078ec0ff */
[----:B------:R-:W-:Y:S02]  /*2c960*/  FFMA.FTZ R13, R17, R13, -R4 ;  /* 0x0000000d110d7223 */ /* 0x000fe40000010804 */
[C---:B------:R-:W-:Y:S02]  /*2c970*/  FMUL.FTZ R6, R3.reuse, R22 ;  /* 0x0000001603067220 */ /* 0x040fe40000410000 */
[----:B------:R-:W-:Y:S02]  /*2c980*/  FMUL.FTZ R4, R3, R19 ;  /* 0x0000001303047220 */ /* 0x000fe40000410000 */
[C---:B------:R-:W-:Y:S02]  /*2c990*/  FMUL.FTZ R3, R0.reuse, R28 ;  /* 0x0000001c00037220 */ /* 0x040fe40000410000 */
[----:B------:R-:W-:-:S02]  /*2c9a0*/  FMUL.FTZ R0, R0, R11 ;  /* 0x0000000b00007220 */ /* 0x000fc40000410000 */
[----:B------:R-:W-:Y:S02]  /*2c9b0*/  FFMA.FTZ R3, R14, R11, -R3 ;  /* 0x0000000b0e037223 */ /* 0x000fe40000010803 */
[----:B------:R-:W-:Y:S02]  /*2c9c0*/  FFMA.FTZ R6, R16, R19, -R6 ;  /* 0x0000001310067223 */ /* 0x000fe40000010806 */
[----:B------:R-:W-:Y:S02]  /*2c9d0*/  FFMA.FTZ R14, R14, R28, R0 ;  /* 0x0000001c0e0e7223 */ /* 0x000fe40000010000 */
[----:B------:R-:W-:Y:S02]  /*2c9e0*/  FMUL.FTZ R0, R2, R21 ;  /* 0x0000001502007220 */ /* 0x000fe40000410000 */
[----:B------:R-:W-:Y:S02]  /*2c9f0*/  FMUL.FTZ R19, R10, R20 ;  /* 0x000000140a137220 */ /* 0x000fe40000410000 */
[----:B------:R-:W-:-:S02]  /*2ca00*/  FMUL.FTZ R2, R2, R25 ;  /* 0x0000001902027220 */ /* 0x000fc40000410000 */
[-C--:B------:R-:W-:Y:S02]  /*2ca10*/  FMUL.FTZ R11, R10, R24.reuse ;  /* 0x000000180a0b7220 */ /* 0x080fe40000410000 */
[----:B------:R-:W-:Y:S02]  /*2ca20*/  FFMA.FTZ R0, R15, R25, -R0 ;  /* 0x000000190f007223 */ /* 0x000fe40000010800 */
[----:B------:R-:W-:Y:S02]  /*2ca30*/  FFMA.FTZ R19, R18, R24, -R19 ;  /* 0x0000001812137223 */ /* 0x000fe40000010813 */
[----:B------:R-:W-:Y:S01]  /*2ca40*/  FFMA.FTZ R9, R17, R36, R8 ;  /* 0x0000002411097223 */ /* 0x000fe20000010008 */
[----:B------:R-:W-:Y:S01]  /*2ca50*/  F2FP.BF16.PACK_AB R17, R13, R23 ;  /* 0x000000170d11723e */ /* 0x000fe200000010ff */
[----:B------:R-:W-:Y:S01]  /*2ca60*/  FFMA.FTZ R4, R16, R22, R4 ;  /* 0x0000001610047223 */ /* 0x000fe20000010004 */
[----:B------:R-:W-:Y:S01]  /*2ca70*/  F2FP.BF16.PACK_AB R16, R30, R37 ;  /* 0x000000251e10723e */ /* 0x000fe200000010ff */
[----:B------:R-:W-:Y:S01]  /*2ca80*/  FFMA.FTZ R10, R15, R21, R2 ;  /* 0x000000150f0a7223 */ /* 0x000fe20000010002 */
[----:B------:R-:W-:Y:S01]  /*2ca90*/  F2FP.BF16.PACK_AB R19, R19, R3 ;  /* 0x000000031313723e */ /* 0x000fe200000010ff */
[----:B------:R-:W-:Y:S01]  /*2caa0*/  FFMA.FTZ R11, R18, R20, R11 ;  /* 0x00000014120b7223 */ /* 0x000fe2000001000b */
[----:B------:R-:W-:Y:S01]  /*2cab0*/  F2FP.BF16.PACK_AB R18, R0, R6 ;  /* 0x000000060012723e */ /* 0x000fe200000010ff */
[----:B------:R-:W-:Y:S01]  /*2cac0*/  IMAD.MOV.U32 R2, RZ, RZ, R130 ;  /* 0x000000ffff027224 */ /* 0x000fe200078e0082 */
[----:B------:R-:W-:Y:S01]  /*2cad0*/  F2FP.BF16.PACK_AB R8, R27, R31 ;  /* 0x0000001f1b08723e */ /* 0x000fe200000010ff */
[----:B------:R-:W-:Y:S01]  /*2cae0*/  IMAD.MOV.U32 R3, RZ, RZ, 0x0 ;  /* 0x00000000ff037424 */ /* 0x000fe200078e00ff */
[----:B------:R-:W-:Y:S01]  /*2caf0*/  F2FP.BF16.PACK_AB R9, R9, R26 ;  /* 0x0000001a0909723e */ /* 0x000fe200000010ff */
[----:B------:R1:W-:Y:S01]  /*2cb00*/  ST.E.128 [R34.64], R16 ;  /* 0x0000001022007985 */ /* 0x0003e2000c101d04 */
[----:B------:R-:W-:-:S02]  /*2cb10*/  F2FP.BF16.PACK_AB R10, R10, R4 ;  /* 0x000000040a0a723e */ /* 0x000fc400000010ff */
[----:B------:R-:W-:-:S05]  /*2cb20*/  F2FP.BF16.PACK_AB R11, R11, R14 ;  /* 0x0000000e0b0b723e */ /* 0x000fca00000010ff */
[----:B------:R1:W-:Y:S01]  /*2cb30*/  ST.E.128 [R32.64], R8 ;  /* 0x0000000820007985 */ /* 0x0003e2000c101d04 */
[----:B------:R-:W-:Y:S05]  /*2cb40*/  RET.REL.NODEC R2 `(_ZN7cutlass13device_kernelIN5flash19enable_sm80_to_sm89INS1_16FlashAttnFwdSm80INS1_25CollectiveMainloopFwdSm80ILi8ELi1ELb0EN4cute5tupleIJNS5_1CILi128EEENS7_ILi48EEENS7_ILi256EEEEEELi256ENS_10bfloat16_tEfNS_4arch4Sm80ELb0ELb1ELb1ELb1ELb1ELb1ELb1ELb1EEENS1_21CollectiveEpilogueFwdINS6_IJS8_SA_S9_EEENS6_IJNS7_ILi1EEESI_SI_EEESC_SE_Li256ELb1ELb1ELb1ELb0EEENS1_36VarlenDynamicPersistentTileSchedulerILi128ELi48ELi256ELi256ELb1ELb1ELb0ELb1ELb0ELb1EEEEEEEEEvNT_6ParamsE) ;  /* 0xfffd34b002007950 */ /* 0x000fea0003c3ffff */
.L_x_2585:
[----:B------:R-:W-:Y:S01]  /*2cb50*/  IMAD.MOV.U32 R235, RZ, RZ, R32 ;  /* 0x000000ffffeb7224 */ /* 0x000fe200078e0020 */
[----:B------:R-:W-:Y:S01]  /*2cb60*/  MOV R2, RZ ;  /* 0x000000ff00027202 */ /* 0x000fe20000000f00 */
[----:B------:R-:W-:Y:S01]  /*2cb70*/  IMAD.MOV.U32 R236, RZ, RZ, 0x181f ;  /* 0x0000181fffec7424 */ /* 0x000fe200078e00ff */
[----:B------:R-:W-:Y:S02]  /*2cb80*/  MOV R3, 0x2cba0 ;  /* 0x0002cba000037802 */ /* 0x000fe40000000f00 */
[----:B------:R-:W-:Y:S05]  /*2cb90*/  CALL.REL.NOINC `($__internal_40_$__cuda_sm70_shflsync_idx_p) ;  /* 0x00000d5000007944 */ /* 0x000fea0003c00000 */
[----:B------:R-:W-:Y:S01]  /*2cba0*/  MOV R6, R237 ;  /* 0x000000ed00067202 */ /* 0x000fe20000000f00 */
[----:B------:R-:W-:Y:S05]  /*2cbb0*/  BRA `(.L_x_2659) ;  /* 0xffff640000007947 */ /* 0x000fea000383ffff */
.L_x_2586:
[----:B------:R-:W-:Y:S01]  /*2cbc0*/  IMAD.MOV.U32 R235, RZ, RZ, R33 ;  /* 0x000000ffffeb7224 */ /* 0x000fe200078e0021 */
[----:B------:R-:W-:Y:S01]  /*2cbd0*/  MOV R2, RZ ;  /* 0x000000ff00027202 */ /* 0x000fe20000000f00 */
[----:B------:R-:W-:Y:S01]  /*2cbe0*/  IMAD.MOV.U32 R236, RZ, RZ, 0x181f ;  /* 0x0000181fffec7424 */ /* 0x000fe200078e00ff */
[----:B------:R-:W-:Y:S02]  /*2cbf0*/  MOV R3, 0x2cc10 ;  /* 0x0002cc1000037802 */ /* 0x000fe40000000f00 */
[----:B-12---:R-:W-:Y:S05]  /*2cc00*/  CALL.REL.NOINC `($__internal_40_$__cuda_sm70_shflsync_idx_p) ;  /* 0x00000ce000007944 */ /* 0x006fea0003c00000 */
[----:B------:R-:W-:Y:S01]  /*2cc10*/  IMAD.MOV.U32 R235, RZ, RZ, R26 ;  /* 0x000000ffffeb7224 */ /* 0x000fe200078e001a */
[----:B------:R-:W-:Y:S01]  /*2cc20*/  MOV R2, RZ ;  /* 0x000000ff00027202 */ /* 0x000fe20000000f00 */
[----:B------:R-:W-:Y:S01]  /*2cc30*/  IMAD.MOV.U32 R236, RZ, RZ, 0x181f ;  /* 0x0000181fffec7424 */ /* 0x000fe200078e00ff */
[----:B------:R-:W-:Y:S01]  /*2cc40*/  MOV R8, R237 ;  /* 0x000000ed00087202 */ /* 0x000fe20000000f00 */
[----:B------:R-:W-:Y:S01]  /*2cc50*/  IMAD.MOV.U32 R9, RZ, RZ, R6 ;  /* 0x000000ffff097224 */ /* 0x000fe200078e0006 */
[----:B------:R-:W-:-:S02]  /*2cc60*/  MOV R3, 0x2cc80 ;  /* 0x0002cc8000037802 */ /* 0x000fc40000000f00 */
[----:B------:R-:W-:Y:S05]  /*2cc70*/  CALL.REL.NOINC `($__internal_40_$__cuda_sm70_shflsync_idx_p) ;  /* 0x00000c7000007944 */ /* 0x000fea0003c00000 */
[----:B------:R-:W-:Y:S01]  /*2cc80*/  IMAD.MOV.U32 R10, RZ, RZ, R237 ;  /* 0x000000ffff0a7224 */ /* 0x000fe200078e00ed */
[----:B------:R-:W-:Y:S01]  /*2cc90*/  MOV R2, RZ ;  /* 0x000000ff00027202 */ /* 0x000fe20000000f00 */
[----:B------:R-:W-:Y:S01]  /*2cca0*/  IMAD.MOV.U32 R235, RZ, RZ, R34 ;  /* 0x000000ffffeb7224 */ /* 0x000fe200078e0022 */
[----:B------:R-:W-:-:S02]  /*2ccb0*/  MOV R236, 0x181f ;  /* 0x0000181f00ec7802 */ /* 0x000fc40000000f00 */
[----:B------:R-:W-:Y:S02]  /*2ccc0*/  MOV R3, 0x2cce0 ;  /* 0x0002cce000037802 */ /* 0x000fe40000000f00 */
[----:B------:R-:W-:Y:S05]  /*2ccd0*/  CALL.REL.NOINC `($__internal_40_$__cuda_sm70_shflsync_idx_p) ;  /* 0x00000c1000007944 */ /* 0x000fea0003c00000 */
[----:B------:R-:W-:Y:S01]  /*2cce0*/  MOV R2, R237 ;  /* 0x000000ed00027202 */ /* 0x000fe20000000f00 */
[----:B------:R-:W-:Y:S05]  /*2ccf0*/  BRA `(.L_x_2660) ;  /* 0xffff631000007947 */ /* 0x000fea000383ffff */
.L_x_2589:
[----:B------:R-:W-:Y:S01]  /*2cd00*/  IMAD.MOV.U32 R235, RZ, RZ, R32 ;  /* 0x000000ffffeb7224 */ /* 0x000fe200078e0020 */
[----:B------:R-:W-:Y:S01]  /*2cd10*/  MOV R2, 0x1 ;  /* 0x0000000100027802 */ /* 0x000fe20000000f00 */
[----:B------:R-:W-:Y:S01]  /*2cd20*/  IMAD.MOV.U32 R236, RZ, RZ, 0x181f ;  /* 0x0000181fffec7424 */ /* 0x000fe200078e00ff */
[----:B------:R-:W-:Y:S02]  /*2cd30*/  MOV R3, 0x2cd50 ;  /* 0x0002cd5000037802 */ /* 0x000fe40000000f00 */
[----:B---3--:R-:W-:Y:S05]  /*2cd40*/  CALL.REL.NOINC `($__internal_40_$__cuda_sm70_shflsync_idx_p) ;  /* 0x00000ba000007944 */ /* 0x008fea0003c00000 */
[----:B------:R-:W-:Y:S01]  /*2cd50*/  IMAD.MOV.U32 R6, RZ, RZ, R237 ;  /* 0x000000ffff067224 */ /* 0x000fe200078e00ed */
[----:B------:R-:W-:Y:S01]  /*2cd60*/  MOV R2, 0x1 ;  /* 0x0000000100027802 */ /* 0x000fe20000000f00 */
[----:B------:R-:W-:Y:S01]  /*2cd70*/  IMAD.MOV.U32 R235, RZ, RZ, R33 ;  /* 0x000000ffffeb7224 */ /* 0x000fe200078e0021 */
[----:B------:R-:W-:Y:S02]  /*2cd80*/  MOV R236, 0x181f ;  /* 0x0000181f00ec7802 */ /* 0x000fe40000000f00 */
[----:B------:R-:W-:Y:S02]  /*2cd90*/  MOV R3, 0x2cdb0 ;  /* 0x0002cdb000037802 */ /* 0x000fe40000000f00 */
[----:B------:R-:W-:Y:S05]  /*2cda0*/  CALL.REL.NOINC `($__internal_40_$__cuda_sm70_shflsync_idx_p) ;  /* 0x00000b4000007944 */ /* 0x000fea0003c00000 */
[----:B------:R-:W-:Y:S01]  /*2cdb0*/  IMAD.MOV.U32 R235, RZ, RZ, R26 ;  /* 0x000000ffffeb7224 */ /* 0x000fe200078e001a */
[----:B------:R-:W-:Y:S01]  /*2cdc0*/  MOV R2, 0x1 ;  /* 0x0000000100027802 */ /* 0x000fe20000000f00 */
[----:B------:R-:W-:Y:S01]  /*2cdd0*/  IMAD.MOV.U32 R236, RZ, RZ, 0x181f ;  /* 0x0000181fffec7424 */ /* 0x000fe200078e00ff */
[----:B------:R-:W-:Y:S01]  /*2cde0*/  MOV R8, R237 ;  /* 0x000000ed00087202 */ /* 0x000fe20000000f00 */
[----:B------:R-:W-:Y:S01]  /*2cdf0*/  IMAD.MOV.U32 R9, RZ, RZ, R6 ;  /* 0x000000ffff097224 */ /* 0x000fe200078e0006 */
[----:B------:R-:W-:-:S02]  /*2ce00*/  MOV R3, 0x2ce20 ;  /* 0x0002ce2000037802 */ /* 0x000fc40000000f00 */
[----:B------:R-:W-:Y:S05]  /*2ce10*/  CALL.REL.NOINC `($__internal_40_$__cuda_sm70_shflsync_idx_p) ;  /* 0x00000ad000007944 */ /* 0x000fea0003c00000 */
        /* <DEDUP_REMOVED lines=8> */
.L_x_2592:
[----:B------:R-:W-:Y:S01]  /*2cea0*/  IMAD.MOV.U32 R235, RZ, RZ, R32 ;  /* 0x000000ffffeb7224 */ /* 0x000fe200078e0020 */
[----:B------:R-:W-:Y:S01]  /*2ceb0*/  MOV R2, 0x2 ;  /* 0x0000000200027802 */ /* 0x000fe20000000f00 */
[----:B------:R-:W-:Y:S01]  /*2cec0*/  IMAD.MOV.U32 R236, RZ, RZ, 0x181f ;  /* 0x0000181fffec7424 */ /* 0x000fe200078e00ff */
[----:B------:R-:W-:Y:S02]  /*2ced0*/  MOV R3, 0x2cef0 ;  /* 0x0002cef000037802 */ /* 0x000fe40000000f00 */
[----:B--2---:R-:W-:Y:S05]  /*2cee0*/  CALL.REL.NOINC `($__internal_40_$__cuda_sm70_shflsync_idx_p) ;  /* 0x00000a0000007944 */ /* 0x004fea0003c00000 */
[----:B------:R-:W-:Y:S01]  /*2cef0*/  MOV R6, R237 ;  /* 0x000000ed00067202 */ /* 0x000fe20000000f00 */
[----:B------:R-:W-:Y:S05]  /*2cf00*/  BRA `(.L_x_2662) ;  /* 0xffff6b9000007947 */ /* 0x000fea000383ffff */
.L_x_2593:
[----:B------:R-:W-:Y:S01]  /*2cf10*/  IMAD.MOV.U32 R235, RZ, RZ, R33 ;  /* 0x000000ffffeb7224 */ /* 0x000fe200078e0021 */
[----:B------:R-:W-:Y:S01]  /*2cf20*/  MOV R2, 0x2 ;  /* 0x0000000200027802 */ /* 0x000fe20000000f00 */
[----:B------:R-:W-:Y:S01]  /*2cf30*/  IMAD.MOV.U32 R236, RZ, RZ, 0x181f ;  /* 0x0000181fffec7424 */ /* 0x000fe200078e00ff */
[----:B------:R-:W-:Y:S02]  /*2cf40*/  MOV R3, 0x2cf60 ;  /* 0x0002cf6000037802 */ /* 0x000fe40000000f00 */
[----:B-123--:R-:W-:Y:S05]  /*2cf50*/  CALL.REL.NOINC `($__internal_40_$__cuda_sm70_shflsync_idx_p) ;  /* 0x0000099000007944 */ /* 0x00efea0003c00000 */
        /* <DEDUP_REMOVED lines=15> */
.L_x_2596:
[----:B------:R-:W-:Y:S01]  /*2d050*/  IMAD.MOV.U32 R235, RZ, RZ, R32 ;  /* 0x000000ffffeb7224 */ /* 0x000fe200078e0020 */
[----:B------:R-:W-:Y:S01]  /*2d060*/  MOV R2, 0x3 ;  /* 0x0000000300027802 */ /* 0x000fe20000000f00 */
[----:B------:R-:W-:Y:S01]  /*2d070*/  IMAD.MOV.U32 R236, RZ, RZ, 0x181f ;  /* 0x0000181fffec7424 */ /* 0x000fe200078e00ff */
[----:B------:R-:W-:Y:S02]  /*2d080*/  MOV R3, 0x2d0a0 ;  /* 0x0002d0a000037802 */ /* 0x000fe40000000f00 */
[----:B----4-:R-:W-:Y:S05]  /*2d090*/  CALL.REL.NOINC `($__internal_40_$__cuda_sm70_shflsync_idx_p) ;  /* 0x0000085000007944 */ /* 0x010fea0003c00000 */
[----:B------:R-:W-:Y:S01]  /*2d0a0*/  MOV R9, R237 ;  /* 0x000000ed00097202 */ /* 0x000fe20000000f00 */
[----:B------:R-:W-:Y:S05]  /*2d0b0*/  BRA `(.L_x_2664) ;  /* 0xffff6f8000007947 */ /* 0x000fea000383ffff */
.L_x_2597:
[----:B------:R-:W-:Y:S01]  /*2d0c0*/  IMAD.MOV.U32 R235, RZ, RZ, R33 ;  /* 0x000000ffffeb7224 */ /* 0x000fe200078e0021 */
[----:B------:R-:W-:Y:S01]  /*2d0d0*/  MOV R2, 0x3 ;  /* 0x0000000300027802 */ /* 0x000fe20000000f00 */
[----:B------:R-:W-:Y:S01]  /*2d0e0*/  IMAD.MOV.U32 R236, RZ, RZ, 0x181f ;  /* 0x0000181fffec7424 */ /* 0x000fe200078e00ff */
[----:B------:R-:W-:Y:S02]  /*2d0f0*/  MOV R3, 0x2d110 ;  /* 0x0002d11000037802 */ /* 0x000fe40000000f00 */
[----:B-12-4-:R-:W-:Y:S05]  /*2d100*/  CALL.REL.NOINC `($__internal_40_$__cuda_sm70_shflsync_idx_p) ;  /* 0x000007e000007944 */ /* 0x016fea0003c00000 */
[----:B------:R-:W-:Y:S01]  /*2d110*/  IMAD.MOV.U32 R235, RZ, RZ, R26 ;  /* 0x000000ffffeb7224 */ /* 0x000fe200078e001a */
[----:B------:R-:W-:Y:S01]  /*2d120*/  MOV R236, 0x181f ;  /* 0x0000181f00ec7802 */ /* 0x000fe20000000f00 */
[----:B------:R-:W-:Y:S01]  /*2d130*/  IMAD.MOV.U32 R2, RZ, RZ, 0x3 ;  /* 0x00000003ff027424 */ /* 0x000fe200078e00ff */
[----:B------:R-:W-:-:S02]  /*2d140*/  MOV R8, R237 ;  /* 0x000000ed00087202 */ /* 0x000fc40000000f00 */
[----:B------:R-:W-:Y:S02]  /*2d150*/  MOV R3, 0x2d170 ;  /* 0x0002d17000037802 */ /* 0x000fe40000000f00 */
[----:B------:R-:W-:Y:S05]  /*2d160*/  CALL.REL.NOINC `($__internal_40_$__cuda_sm70_shflsync_idx_p) ;  /* 0x0000078000007944 */ /* 0x000fea0003c00000 */
[----:B------:R-:W-:Y:S01]  /*2d170*/  IMAD.MOV.U32 R10, RZ, RZ, R237 ;  /* 0x000000ffff0a7224 */ /* 0x000fe200078e00ed */
[----:B------:R-:W-:Y:S01]  /*2d180*/  MOV R2, 0x3 ;  /* 0x0000000300027802 */ /* 0x000fe20000000f00 */
[----:B------:R-:W-:Y:S01]  /*2d190*/  IMAD.MOV.U32 R235, RZ, RZ, R34 ;  /* 0x000000ffffeb7224 */ /* 0x000fe200078e0022 */
[----:B------:R-:W-:Y:S02]  /*2d1a0*/  MOV R236, 0x181f ;  /* 0x0000181f00ec7802 */ /* 0x000fe40000000f00 */
[----:B------:R-:W-:Y:S02]  /*2d1b0*/  MOV R3, 0x2d1d0 ;  /* 0x0002d1d000037802 */ /* 0x000fe40000000f00 */
[----:B------:R-:W-:Y:S05]  /*2d1c0*/  CALL.REL.NOINC `($__internal_40_$__cuda_sm70_shflsync_idx_p) ;  /* 0x0000072000007944 */ /* 0x000fea0003c00000 */
[----:B------:R-:W-:Y:S01]  /*2d1d0*/  MOV R2, R237 ;  /* 0x000000ed00027202 */ /* 0x000fe20000000f00 */
[----:B------:R-:W-:Y:S05]  /*2d1e0*/  BRA `(.L_x_2665) ;  /* 0xffff6e9000007947 */ /* 0x000fea000383ffff */
.L_x_2630:
[----:B------:R-:W-:Y:S01]  /*2d1f0*/  IMAD.MOV.U32 R235, RZ, RZ, R25 ;  /* 0x000000ffffeb7224 */ /* 0x000fe200078e0019 */
[----:B------:R-:W-:Y:S01]  /*2d200*/  MOV R2, RZ ;  /* 0x000000ff00027202 */ /* 0x000fe20000000f00 */
[----:B------:R-:W-:Y:S01]  /*2d210*/  IMAD.MOV.U32 R236, RZ, RZ, 0x181f ;  /* 0x0000181fffec7424 */ /* 0x000fe200078e00ff */
[----:B------:R-:W-:Y:S02]  /*2d220*/  MOV R3, 0x2d240 ;  /* 0x0002d24000037802 */ /* 0x000fe40000000f00 */
[----:B------:R-:W-:Y:S05]  /*2d230*/  CALL.REL.NOINC `($__internal_40_$__cuda_sm70_shflsync_idx_p) ;  /* 0x000006b000007944 */ /* 0x000fea0003c00000 */
[----:B------:R-:W-:Y:S01]  /*2d240*/  MOV R4, R237 ;  /* 0x000000ed00047202 */ /* 0x000fe20000000f00 */
[----:B------:R-:W-:Y:S05]  /*2d250*/  BRA `(.L_x_2666) ;  /* 0xffffaa2000007947 */ /* 0x000fea000383ffff */
.L_x_2631:
[----:B------:R-:W-:Y:S01]  /*2d260*/  IMAD.MOV.U32 R235, RZ, RZ, R26 ;  /* 0x000000ffffeb7224 */ /* 0x000fe200078e001a */
[----:B------:R-:W-:Y:S01]  /*2d270*/  MOV R2, RZ ;  /* 0x000000ff00027202 */ /* 0x000fe20000000f00 */
[----:B------:R-:W-:Y:S01]  /*2d280*/  IMAD.MOV.U32 R236, RZ, RZ, 0x181f ;  /* 0x0000181fffec7424 */ /* 0x000fe200078e00ff */
[----:B------:R-:W-:-:S02]  /*2d290*/  MOV R3, 0x2d2b0 ;  /* 0x0002d2b000037802 */ /* 0x000fc40000000f00 */
        /* <DEDUP_REMOVED lines=16> */
.L_x_2634:
[----:B------:R-:W-:Y:S01]  /*2d3a0*/  IMAD.MOV.U32 R235, RZ, RZ, R25 ;  /* 0x000000ffffeb7224 */ /* 0x000fe200078e0019 */
[----:B------:R-:W-:Y:S01]  /*2d3b0*/  MOV R2, 0x1 ;  /* 0x0000000100027802 */ /* 0x000fe20000000f00 */
[----:B------:R-:W-:Y:S01]  /*2d3c0*/  IMAD.MOV.U32 R236, RZ, RZ, 0x181f ;  /* 0x0000181fffec7424 */ /* 0x000fe200078e00ff */
[----:B------:R-:W-:Y:S02]  /*2d3d0*/  MOV R3, 0x2d3f0 ;  /* 0x0002d3f000037802 */ /* 0x000fe40000000f00 */
[----:B---34-:R-:W-:Y:S05]  /*2d3e0*/  CALL.REL.NOINC `($__internal_40_$__cuda_sm70_shflsync_idx_p) ;  /* 0x0000050000007944 */ /* 0x018fea0003c00000 */
        /* <DEDUP_REMOVED lines=20> */
.L_x_2637:
[----:B------:R-:W-:Y:S01]  /*2d530*/  IMAD.MOV.U32 R235, RZ, RZ, R25 ;  /* 0x000000ffffeb7224 */ /* 0x000fe200078e0019 */
[----:B------:R-:W-:Y:S01]  /*2d540*/  MOV R2, 0x2 ;  /* 0x0000000200027802 */ /* 0x000fe20000000f00 */
[----:B------:R-:W-:Y:S01]  /*2d550*/  IMAD.MOV.U32 R236, RZ, RZ, 0x181f ;  /* 0x0000181fffec7424 */ /* 0x000fe200078e00ff */
[----:B------:R-:W-:Y:S02]  /*2d560*/  MOV R3, 0x2d580 ;  /* 0x0002d58000037802 */ /* 0x000fe40000000f00 */
[----:B----4-:R-:W-:Y:S05]  /*2d570*/  CALL.REL.NOINC `($__internal_40_$__cuda_sm70_shflsync_idx_p) ;  /* 0x0000037000007944 */ /* 0x010fea0003c00000 */
[----:B------:R-:W-:Y:S01]  /*2d580*/  MOV R4, R237 ;  /* 0x000000ed00047202 */ /* 0x000fe20000000f00 */
[----:B------:R-:W-:Y:S05]  /*2d590*/  BRA `(.L_x_2669) ;  /* 0xffffaf6000007947 */ /* 0x000fea000383ffff */
.L_x_2638:
[----:B------:R-:W-:Y:S01]  /*2d5a0*/  IMAD.MOV.U32 R235, RZ, RZ, R26 ;  /* 0x000000ffffeb7224 */ /* 0x000fe200078e001a */
[----:B------:R-:W-:Y:S01]  /*2d5b0*/  MOV R2, 0x2 ;  /* 0x0000000200027802 */ /* 0x000fe20000000f00 */
[----:B------:R-:W-:Y:S01]  /*2d5c0*/  IMAD.MOV.U32 R236, RZ, RZ, 0x181f ;  /* 0x0000181fffec7424 */ /* 0x000fe200078e00ff */
[----:B------:R-:W-:-:S02]  /*2d5d0*/  MOV R3, 0x2d5f0 ;  /* 0x0002d5f000037802 */ /* 0x000fc40000000f00 */
[----:B-12-4-:R-:W-:Y:S05]  /*2d5e0*/  CALL.REL.NOINC `($__internal_40_$__cuda_sm70_shflsync_idx_p) ;  /* 0x0000030000007944 */ /* 0x016fea0003c00000 */
        /* <DEDUP_REMOVED lines=15> */
.L_x_2641:
[----:B------:R-:W-:Y:S01]  /*2d6e0*/  IMAD.MOV.U32 R235, RZ, RZ, R25 ;  /* 0x000000ffffeb7224 */ /* 0x000fe200078e0019 */
[----:B------:R-:W-:Y:S01]  /*2d6f0*/  MOV R2, 0x3 ;  /* 0x0000000300027802 */ /* 0x000fe20000000f00 */
[----:B------:R-:W-:Y:S01]  /*2d700*/  IMAD.MOV.U32 R236, RZ, RZ, 0x181f ;  /* 0x0000181fffec7424 */ /* 0x000fe200078e00ff */
[----:B------:R-:W-:Y:S02]  /*2d710*/  MOV R3, 0x2d730 ;  /* 0x0002d73000037802 */ /* 0x000fe40000000f00 */
[----:B---34-:R-:W-:Y:S05]  /*2d720*/  CALL.REL.NOINC `($__internal_40_$__cuda_sm70_shflsync_idx_p) ;  /* 0x000001c000007944 */ /* 0x018fea0003c00000 */
[----:B------:R-:W-:Y:S01]  /*2d730*/  MOV R4, R237 ;  /* 0x000000ed00047202 */ /* 0x000fe20000000f00 */
[----:B------:R-:W-:Y:S05]  /*2d740*/  BRA `(.L_x_2671) ;  /* 0xffffb23000007947 */ /* 0x000fea000383ffff */
.L_x_2642:
[----:B------:R-:W-:Y:S01]  /*2d750*/  IMAD.MOV.U32 R235, RZ, RZ, R26 ;  /* 0x000000ffffeb7224 */ /* 0x000fe200078e001a */
[----:B------:R-:W-:Y:S01]  /*2d760*/  MOV R2, 0x3 ;  /* 0x0000000300027802 */ /* 0x000fe20000000f00 */
[----:B------:R-:W-:Y:S01]  /*2d770*/  IMAD.MOV.U32 R236, RZ, RZ, 0x181f ;  /* 0x0000181fffec7424 */ /* 0x000fe200078e00ff */
[----:B------:R-:W-:Y:S02]  /*2d780*/  MOV R3, 0x2d7a0 ;  /* 0x0002d7a000037802 */ /* 0x000fe40000000f00 */
[----:B-1234-:R-:W-:Y:S05]  /*2d790*/  CALL.REL.NOINC `($__internal_40_$__cuda_sm70_shflsync_idx_p) ;  /* 0x0000015000007944 */ /* 0x01efea0003c00000 */
        /* <DEDUP_REMOVED lines=15> */
        .weak           $__internal_39_$__cuda_sm70_shflsync_bfly_p
        .type           $__internal_39_$__cuda_sm70_shflsync_bfly_p,@function
        .size           $__internal_39_$__cuda_sm70_shflsync_bfly_p,($__internal_40_$__cuda_sm70_shflsync_idx_p - $__internal_39_$__cuda_sm70_shflsync_bfly_p)
$__internal_39_$__cuda_sm70_shflsync_bfly_p:
[----:B------:R-:W-:Y:S02]  /*2d890*/  MOV R184, 0x1f ;  /* 0x0000001f00b87802 */ /* 0x000fe40000000f00 */
[----:B------:R-:W-:-:S04]  /*2d8a0*/  MOV R185, 0xffffffff ;  /* 0xffffffff00b97802 */ /* 0x000fc80000000f00 */
[----:B------:R-:W-:Y:S04]  /*2d8b0*/  WARPSYNC R185 ;  /* 0x000000b900007348 */ /* 0x000fe80003800000 */
[----:B------:R1:W2:Y:S02]  /*2d8c0*/  SHFL.BFLY PT, R184, R0, R3, R184 ;  /* 0x0c00000300b87389 */ /* 0x0002a400000e00b8 */
[----:B-1----:R-:W-:-:S04]  /*2d8d0*/  MOV R3, 0x0 ;  /* 0x0000000000037802 */ /* 0x002fc80000000f00 */
[----:B--2---:R-:W-:Y:S05]  /*2d8e0*/  RET.REL.NODEC R2 `(_ZN7cutlass13device_kernelIN5flash19enable_sm80_to_sm89INS1_16FlashAttnFwdSm80INS1_25CollectiveMainloopFwdSm80ILi8ELi1ELb0EN4cute5tupleIJNS5_1CILi128EEENS7_ILi48EEENS7_ILi256EEEEEELi256ENS_10bfloat16_tEfNS_4arch4Sm80ELb0ELb1ELb1ELb1ELb1ELb1ELb1ELb1EEENS1_21CollectiveEpilogueFwdINS6_IJS8_SA_S9_EEENS6_IJNS7_ILi1EEESI_SI_EEESC_SE_Li256ELb1ELb1ELb1ELb0EEENS1_36VarlenDynamicPersistentTileSchedulerILi128ELi48ELi256ELi256ELb1ELb1ELb0ELb1ELb0ELb1EEEEEEEEEvNT_6ParamsE) ;  /* 0xfffd271002007950 */ /* 0x004fea0003c3ffff */
        .weak           $__internal_40_$__cuda_sm70_shflsync_idx_p
        .type           $__internal_40_$__cuda_sm70_shflsync_idx_p,@function
        .size           $__internal_40_$__cuda_sm70_shflsync_idx_p,($__internal_41_$__cuda_sm70_shflsync_up_p - $__internal_40_$__cuda_sm70_shflsync_idx_p)
$__internal_40_$__cuda_sm70_shflsync_idx_p:
[----:B------:R-:W-:-:S04]  /*2d8f0*/  MOV R237, 0xffffffff ;  /* 0xffffffff00ed7802 */ /* 0x000fc80000000f00 */
[----:B------:R-:W-:Y:S04]  /*2d900*/  WARPSYNC R237 ;  /* 0x000000ed00007348 */ /* 0x000fe80003800000 */
[----:B------:R1:W2:Y:S02]  /*2d910*/  SHFL.IDX PT, R237, R235, R2, R236 ;  /* 0x00000002ebed7389 */ /* 0x0002a400000e00ec */
[----:B-1----:R-:W-:Y:S02]  /*2d920*/  MOV R2, R3 ;  /* 0x0000000300027202 */ /* 0x002fe40000000f00 */
[----:B------:R-:W-:-:S04]  /*2d930*/  MOV R3, 0x0 ;  /* 0x0000000000037802 */ /* 0x000fc80000000f00 */
[----:B--2---:R-:W-:Y:S05]  /*2d940*/  RET.REL.NODEC R2 `(_ZN7cutlass13device_kernelIN5flash19enable_sm80_to_sm89INS1_16FlashAttnFwdSm80INS1_25CollectiveMainloopFwdSm80ILi8ELi1ELb0EN4cute5tupleIJNS5_1CILi128EEENS7_ILi48EEENS7_ILi256EEEEEELi256ENS_10bfloat16_tEfNS_4arch4Sm80ELb0ELb1ELb1ELb1ELb1ELb1ELb1ELb1EEENS1_21CollectiveEpilogueFwdINS6_IJS8_SA_S9_EEENS6_IJNS7_ILi1EEESI_SI_EEESC_SE_Li256ELb1ELb1ELb1ELb0EEENS1_36VarlenDynamicPersistentTileSchedulerILi128ELi48ELi256ELi256ELb1ELb1ELb0ELb1ELb0ELb1EEEEEEEEEvNT_6ParamsE) ;  /* 0xfffd26b002007950 */ /* 0x004fea0003c3ffff */
        .weak           $__internal_41_$__cuda_sm70_shflsync_up_p
        .type           $__internal_41_$__cuda_sm70_shflsync_up_p,@function
        .size           $__internal_41_$__cuda_sm70_shflsync_up_p,($__internal_42_$__cuda_sm70_votesync_ballot - $__internal_41_$__cuda_sm70_shflsync_up_p)
$__internal_41_$__cuda_sm70_shflsync_up_p:
[----:B------:R-:W-:Y:S02]  /*2d950*/  MOV R4, RZ ;  /* 0x000000ff00047202 */ /* 0x000fe40000000f00 */
[----:B------:R-:W-:-:S04]  /*2d960*/  MOV R15, 0xffffffff ;  /* 0xffffffff000f7802 */ /* 0x000fc80000000f00 */
[----:B------:R-:W-:Y:S04]  /*2d970*/  WARPSYNC R15 ;  /* 0x0000000f00007348 */ /* 0x000fe80003800000 */
[----:B------:R1:W2:Y:S02]  /*2d980*/  SHFL.UP PT, R4, R0, R3, R4 ;  /* 0x0400000300047389 */ /* 0x0002a400000e0004 */
[----:B-1----:R-:W-:-:S04]  /*2d990*/  MOV R3, 0x0 ;  /* 0x0000000000037802 */ /* 0x002fc80000000f00 */
[----:B--2---:R-:W-:Y:S05]  /*2d9a0*/  RET.REL.NODEC R2 `(_ZN7cutlass13device_kernelIN5flash19enable_sm80_to_sm89INS1_16FlashAttnFwdSm80INS1_25CollectiveMainloopFwdSm80ILi8ELi1ELb0EN4cute5tupleIJNS5_1CILi128EEENS7_ILi48EEENS7_ILi256EEEEEELi256ENS_10bfloat16_tEfNS_4arch4Sm80ELb0ELb1ELb1ELb1ELb1ELb1ELb1ELb1EEENS1_21CollectiveEpilogueFwdINS6_IJS8_SA_S9_EEENS6_IJNS7_ILi1EEESI_SI_EEESC_SE_Li256ELb1ELb1ELb1ELb0EEENS1_36VarlenDynamicPersistentTileSchedulerILi128ELi48ELi256ELi256ELb1ELb1ELb0ELb1ELb0ELb1EEEEEEEEEvNT_6ParamsE) ;  /* 0xfffd265002007950 */ /* 0x004fea0003c3ffff */
        .weak           $__internal_42_$__cuda_sm70_votesync_ballot
        .type           $__internal_42_$__cuda_sm70_votesync_ballot,@function
        .size           $__internal_42_$__cuda_sm70_votesync_ballot,(.L_x_3281 - $__internal_42_$__cuda_sm70_votesync_ballot)
$__internal_42_$__cuda_sm70_votesync_ballot:
[----:B------:R-:W-:Y:S01]  /*2d9b0*/  ISETP.NE.U32.AND P0, PT, R0, 0x1, PT ;  /* 0x000000010000780c */ /* 0x000fe20003f05070 */
[----:B------:R-:W-:-:S04]  /*2d9c0*/  IMAD.MOV.U32 R3, RZ, RZ, -0x1 ;  /* 0xffffffffff037424 */ /* 0x000fc800078e00ff */
[----:B------:R-:W-:Y:S08]  /*2d9d0*/  WARPSYNC R3 ;  /* 0x0000000300007348 */ /* 0x000ff00003800000 */
[----:B------:R-:W-:-:S04]  /*2d9e0*/  VOTE.ANY R0, PT, !P0 ;  /* 0x0000000000007806 */ /* 0x000fc800040e0100 */
[----:B------:R-:W-:Y:S01]  /*2d9f0*/  LOP3.LUT R0, R0, R3, RZ, 0xc0, !PT ;  /* 0x0000000300007212 */ /* 0x000fe200078ec0ff */
[----:B------:R-:W-:-:S04]  /*2da00*/  IMAD.MOV.U32 R3, RZ, RZ, 0x0 ;  /* 0x00000000ff037424 */ /* 0x000fc800078e00ff */
[----:B------:R-:W-:Y:S05]  /*2da10*/  RET.REL.NODEC R2 `(_ZN7cutlass13device_kernelIN5flash19enable_sm80_to_sm89INS1_16FlashAttnFwdSm80INS1_25CollectiveMainloopFwdSm80ILi8ELi1ELb0EN4cute5tupleIJNS5_1CILi128EEENS7_ILi48EEENS7_ILi256EEEEEELi256ENS_10bfloat16_tEfNS_4arch4Sm80ELb0ELb1ELb1ELb1ELb1ELb1ELb1ELb1EEENS1_21CollectiveEpilogueFwdINS6_IJS8_SA_S9_EEENS6_IJNS7_ILi1EEESI_SI_EEESC_SE_Li256ELb1ELb1ELb1ELb0EEENS1_36VarlenDynamicPersistentTileSchedulerILi128ELi48ELi256ELi256ELb1ELb1ELb0ELb1ELb0ELb1EEEEEEEEEvNT_6ParamsE) ;  /* 0xfffd25e002007950 */ /* 0x000fea0003c3ffff */
.L_x_2673:
        /* <DEDUP_REMOVED lines=14> */
.L_x_3281:


//--------------------- .text._ZN7cutlass13device_kernelIN5flash19enable_sm80_to_sm89INS1_16FlashAttnFwdSm80INS1_25CollectiveMainloopFwdSm80ILi8ELi1ELb0EN4cute5tupleIJNS5_1CILi128EEENS7_ILi96EEENS7_ILi256EEEEEELi256ENS_10bfloat16_tEfNS_4arch4Sm80ELb1ELb0ELb1ELb0ELb1ELb0ELb1ELb1EEENS1_21CollectiveEpilogueFwdINS6_IJS8_SA_S9_EEENS6_IJNS7_ILi1EEESI_SI_EEESC_SE_Li256ELb0ELb1ELb1ELb0EEENS1_30DynamicPersistentTileSchedulerILi256ELi256ELb1ELb1ELb0EEEEEEEEEvNT_6ParamsE --------------------------
	.section	.text._ZN7cutlass13device_kernelIN5flash19enable_sm80_to_sm89INS1_16FlashAttnFwdSm80INS1_25CollectiveMainloopFwdSm80ILi8ELi1ELb0EN4cute5tupleIJNS5_1CILi128EEENS7_ILi96EEENS7_ILi256EEEEEELi256ENS_10bfloat16_tEfNS_4arch4Sm80ELb1ELb0ELb1ELb0ELb1ELb0ELb1ELb1EEENS1_21CollectiveEpilogueFwdINS6_IJS8_SA_S9_EEENS6_IJNS7_ILi1EEESI_SI_EEESC_SE_Li256ELb0ELb1ELb1ELb0EEENS1_30DynamicPersistentTileSchedulerILi256ELi256ELb1ELb1ELb0EEEEEEEEEvNT_6ParamsE,"ax",@progbits
	.sectioninfo	@"SHI_REGISTERS=255"
	.align	128
.text._ZN7cutlass13device_kernelIN5flash19enable_sm80_to_sm89INS1_16FlashAttnFwdSm80INS1_25CollectiveMainloopFwdSm80ILi8ELi1ELb0EN4cute5tupleIJNS5_1CILi128EEENS7_ILi96EEENS7_ILi256EEEEEELi256ENS_10bfloat16_tEfNS_4arch4Sm80ELb1ELb0ELb1ELb0ELb1ELb0ELb1ELb1EEENS1_21CollectiveEpilogueFwdINS6_IJS8_SA_S9_EEENS6_IJNS7_ILi1EEESI_SI_EEESC_SE_Li256ELb0ELb1ELb1ELb0EEENS1_30DynamicPersistentTileSchedulerILi256ELi256ELb1ELb1ELb0EEEEEEEEEvNT_6ParamsE:
        .type           _ZN7cutlass13device_kernelIN5flash19enable_sm80_to_sm89INS1_16FlashAttnFwdSm80INS1_25CollectiveMainloopFwdSm80ILi8ELi1ELb0EN4cute5tupleIJNS5_1CILi128EEENS7_ILi96EEENS7_ILi256EEEEEELi256ENS_10bfloat16_tEfNS_4arch4Sm80ELb1ELb0ELb1ELb0ELb1ELb0ELb1ELb1EEENS1_21CollectiveEpilogueFwdINS6_IJS8_SA_S9_EEENS6_IJNS7_ILi1EEESI_SI_EEESC_SE_Li256ELb0ELb1ELb1ELb0EEENS1_30DynamicPersistentTileSchedulerILi256ELi256ELb1ELb1ELb0EEEEEEEEEvNT_6ParamsE,@function
        .size           _ZN7cutlass13device_kernelIN5flash19enable_sm80_to_sm89INS1_16FlashAttnFwdSm80INS1_25CollectiveMainloopFwdSm80ILi8ELi1ELb0EN4cute5tupleIJNS5_1CILi128EEENS7_ILi96EEENS7_ILi256EEEEEELi256ENS_10bfloat16_tEfNS_4arch4Sm80ELb1ELb0ELb1ELb0ELb1ELb0ELb1ELb1EEENS1_21CollectiveEpilogueFwdINS6_IJS8_SA_S9_EEENS6_IJNS7_ILi1EEESI_SI_EEESC_SE_Li256ELb0ELb1ELb1ELb0EEENS1_30DynamicPersistentTileSchedulerILi256ELi256ELb1ELb1ELb0EEEEEEEEEvNT_6ParamsE,(.L_x_3287 - _ZN7cutlass13device_kernelIN5flash19enable_sm80_to_sm89INS1_16FlashAttnFwdSm80INS1_25CollectiveMainloopFwdSm80ILi8ELi1ELb0EN4cute5tupleIJNS5_1CILi128EEENS7_ILi96EEENS7_ILi256EEEEEELi256ENS_10bfloat16_tEfNS_4arch4Sm80ELb1ELb0ELb1ELb0ELb1ELb0ELb1ELb1EEENS1_21CollectiveEpilogueFwdINS6_IJS8_SA_S9_EEENS6_IJNS7_ILi1EEESI_SI_EEESC_SE_Li256ELb0ELb1ELb1ELb0EEENS1_30DynamicPersistentTileSchedulerILi256ELi256ELb1ELb1ELb0EEEEEEEEEvNT_6ParamsE)
        .other          _ZN7cutlass13device_kernelIN5flash19enable_sm80_to_sm89INS1_16FlashAttnFwdSm80INS1_25CollectiveMainloopFwdSm80ILi8ELi1ELb0EN4cute5tupleIJNS5_1CILi128EEENS7_ILi96EEENS7_ILi256EEEEEELi256ENS_10bfloat16_tEfNS_4arch4Sm80ELb1ELb0ELb1ELb0ELb1ELb0ELb1ELb1EEENS1_21CollectiveEpilogueFwdINS6_IJS8_SA_S9_EEENS6_IJNS7_ILi1EEESI_SI_EEESC_SE_Li256ELb0ELb1ELb1ELb0EEENS1_30DynamicPersistentTileSchedulerILi256ELi256ELb1ELb1ELb0EEEEEEEEEvNT_6ParamsE,@"STO_CUDA_ENTRY STV_DEFAULT"
_ZN7cutlass13device_kernelIN5flash19enable_sm80_to_sm89INS1_16FlashAttnFwdSm80INS1_25CollectiveMainloopFwdSm80ILi8ELi1ELb0EN4cute5tupleIJNS5_1CILi128EEENS7_ILi96EEENS7_ILi256EEEEEELi256ENS_10bfloat16_tEfNS_4arch4Sm80ELb1ELb0ELb1ELb0ELb1ELb0ELb1ELb1EEENS1_21CollectiveEpilogueFwdINS6_IJS8_SA_S9_EEENS6_IJNS7_ILi1EEESI_SI_EEESC_SE_Li256ELb0ELb1ELb1ELb0EEENS1_30DynamicPersistentTileSchedulerILi256ELi256ELb1ELb1ELb0EEEEEEEEEvNT_6ParamsE:
        /* <DEDUP_REMOVED lines=13> */
[----:B------:R-:W-:Y:S01]  /*00d0*/  ULDC.64 UR6, c[0x0][0x118] ;  /* 0x0000460000067ab9 */ /* 0x000fe20000000a00 */
[----:B------:R-:W-:Y:S01]  /*00e0*/  IMAD.MOV.U32 R220, RZ, RZ, 0x40 ;  /* 0x00000040ffdc7424 */ /* 0x000fe200078e00ff */
[CC--:B------:R-:W-:Y:S02]  /*00f0*/  LEA.HI R6, R14.reuse, R19.reuse, RZ, 0x4 ;  /* 0x000000130e067211 */ /* 0x0c0fe400078f20ff */
[-C--:B------:R-:W-:Y:S02]  /*0100*/  LEA.HI R10, R14, R19.reuse, RZ, 0x3 ;  /* 0x000000130e0a7211 */ /* 0x080fe400078f18ff */
[----:B------:R-:W-:Y:S02]  /*0110*/  LOP3.LUT R2, R6, 0xfffffff0, RZ, 0xc0, !PT ;  /* 0xfffffff006027812 */ /* 0x000fe400078ec0ff */
[----:B------:R-:W-:-:S02]  /*0120*/  LEA.HI R0, R14, R19, RZ, 0x2 ;  /* 0x000000130e007211 */ /* 0x000fc400078f10ff */
[----:B------:R-:W-:Y:S01]  /*0130*/  SHF.R.S32.HI R7, RZ, 0x3, R10 ;  /* 0x00000003ff077819 */ /* 0x000fe2000001140a */
[----:B------:R-:W-:Y:S01]  /*0140*/  IMAD.IADD R5, R19, 0x1, -R2 ;  /* 0x0000000113057824 */ /* 0x000fe200078e0a02 */
[----:B------:R-:W-:Y:S02]  /*0150*/  LOP3.LUT R4, R10, 0xfffffff8, RZ, 0xc0, !PT ;  /* 0xfffffff80a047812 */ /* 0x000fe400078ec0ff */
[----:B------:R-:W-:Y:S01]  /*0160*/  SHF.R.S32.HI R3, RZ, 0x4, R6 ;  /* 0x00000004ff037819 */ /* 0x000fe20000011406 */
[----:B------:R-:W-:Y:S01]  /*0170*/  IMAD.SHL.U32 R2, R7, 0x40, RZ ;  /* 0x0000004007027824 */ /* 0x000fe200078e00ff */
[----:B------:R-:W-:Y:S01]  /*0180*/  LOP3.LUT R0, R0, 0xfffffffc, RZ, 0xc0, !PT ;  /* 0xfffffffc00007812 */ /* 0x000fe200078ec0ff */
[C---:B------:R-:W-:Y:S01]  /*0190*/  IMAD.IADD R8, R19.reuse, 0x1, -R4 ;  /* 0x0000000113087824 */ /* 0x040fe200078e0a04 */
[----:B------:R-:W-:Y:S02]  /*01a0*/  LEA.HI R4, R6, R3, RZ, 0x1 ;  /* 0x0000000306047211 */ /* 0x000fe400078f08ff */
[----:B------:R-:W-:Y:S01]  /*01b0*/  SHF.R.S32.HI R9, RZ, 0x1f, R5 ;  /* 0x0000001fff097819 */ /* 0x000fe20000011405 */
[----:B------:R-:W-:Y:S01]  /*01c0*/  IMAD.IADD R7, R19, 0x1, -R0 ;  /* 0x0000000113077824 */ /* 0x000fe200078e0a00 */
[----:B------:R-:W-:Y:S01]  /*01d0*/  LOP3.LUT R0, R2, 0x1c0, RZ, 0xc0, !PT ;  /* 0x000001c002007812 */ /* 0x000fe200078ec0ff */
[----:B------:R-:W-:Y:S01]  /*01e0*/  IMAD.SHL.U32 R18, R8, 0x8, RZ ;  /* 0x0000000808127824 */ /* 0x000fe200078e00ff */
[----:B------:R-:W-:-:S02]  /*01f0*/  LOP3.LUT R4, R4, 0xfffffffe, RZ, 0xc0, !PT ;  /* 0xfffffffe04047812 */ /* 0x000fc400078ec0ff */
[----:B------:R-:W-:Y:S02]  /*0200*/  SHF.R.U32.HI R6, RZ, 0x3, R0 ;  /* 0x00000003ff067819 */ /* 0x000fe40000011600 */
[----:B------:R-:W-:Y:S01]  /*0210*/  LOP3.LUT R2, R0, 0x38, R18, 0xf8, !PT ;  /* 0x0000003800027812 */ /* 0x000fe200078ef812 */
[----:B------:R-:W-:Y:S01]  /*0220*/  IMAD.IADD R135, R3, 0x1, -R4 ;  /* 0x0000000103877824 */ /* 0x000fe200078e0a04 */
[----:B------:R-:W-:Y:S01]  /*0230*/  LEA.HI R0, R7, R7, RZ, 0x1 ;  /* 0x0000000707007211 */ /* 0x000fe200078f08ff */
[----:B------:R-:W-:Y:S01]  /*0240*/  IMAD.SHL.U32 R3, R8, 0x40, RZ ;  /* 0x0000004008037824 */ /* 0x000fe200078e00ff */
[----:B------:R-:W-:Y:S01]  /*0250*/  LEA.HI R9, R9, R5, RZ, 0x3 ;  /* 0x0000000509097211 */ /* 0x000fe200078f18ff */
[----:B------:R-:W-:Y:S01]  /*0260*/  STL [R1+0xc], R18 ;  /* 0x00000c1201007387 */ /* 0x000fe20000100800 */
[----:B------:R-:W-:Y:S02]  /*0270*/  LOP3.LUT R12, R2, R6, RZ, 0x3c, !PT ;  /* 0x00000006020c7212 */ /* 0x000fe400078e3cff */
[----:B------:R-:W-:-:S02]  /*0280*/  LOP3.LUT R2, R0, 0x1ffffffe, RZ, 0xc0, !PT ;  /* 0x1ffffffe00027812 */ /* 0x000fc400078ec0ff */
[----:B------:R-:W-:Y:S02]  /*0290*/  LOP3.LUT R4, R9, 0xfffffff8, RZ, 0xc0, !PT ;  /* 0xfffffff809047812 */ /* 0x000fe400078ec0ff */
[----:B------:R-:W-:Y:S01]  /*02a0*/  LOP3.LUT R0, R3, 0x1c0, RZ, 0xc0, !PT ;  /* 0x000001c003007812 */ /* 0x000fe200078ec0ff */
[----:B------:R-:W-:Y:S01]  /*02b0*/  IMAD.IADD R13, R7, 0x1, -R2 ;  /* 0x00000001070d7824 */ /* 0x000fe200078e0a02 */
[----:B------:R-:W-:Y:S01]  /*02c0*/  LEA.HI R6, R14, R19, RZ, 0x5 ;  /* 0x000000130e067211 */ /* 0x000fe200078f28ff */
[----:B------:R-:W-:Y:S01]  /*02d0*/  IMAD.IADD R8, R5, 0x1, -R4 ;  /* 0x0000000105087824 */ /* 0x000fe200078e0a04 */
[----:B------:R-:W-:Y:S02]  /*02e0*/  LOP3.LUT R4, R0, 0x8, R10, 0xf8, !PT ;  /* 0x0000000800047812 */ /* 0x000fe400078ef80a */
[----:B------:R-:W-:Y:S02]  /*02f0*/  SHF.R.U32.HI R2, RZ, 0x3, R0 ;  /* 0x00000003ff027819 */ /* 0x000fe40000011600 */
[----:B------:R-:W-:-:S02]  /*0300*/  SHF.R.S32.HI R5, RZ, 0x5, R6 ;  /* 0x00000005ff057819 */ /* 0x000fc40000011406 */
[----:B------:R-:W-:Y:S02]  /*0310*/  SHF.R.S32.HI R0, RZ, 0x1f, R6 ;  /* 0x0000001fff007819 */ /* 0x000fe40000011406 */
[----:B------:R-:W-:Y:S02]  /*0320*/  LOP3.LUT R3, R6, 0xffffffe0, RZ, 0xc0, !PT ;  /* 0xffffffe006037812 */ /* 0x000fe400078ec0ff */
[----:B------:R-:W-:Y:S02]  /*0330*/  LEA.HI R0, R0, R5, RZ, 0x3 ;  /* 0x0000000500007211 */ /* 0x000fe400078f18ff */
[----:B------:R-:W-:Y:S01]  /*0340*/  LOP3.LUT R11, R4, R2, RZ, 0x3c, !PT ;  /* 0x00000002040b7212 */ /* 0x000fe200078e3cff */
        /* <DEDUP_REMOVED lines=9> */
[----:B------:R-:W-:Y:S01]  /*03e0*/  LEA.HI R6, R6, R17, RZ, 0x2 ;  /* 0x0000001106067211 */ /* 0x000fe200078f10ff */
[----:B------:R-:W-:Y:S01]  /*03f0*/  IMAD.SHL.U32 R10, R10, 0x8, RZ ;  /* 0x000000080a0a7824 */ /* 0x000fe200078e00ff */
[----:B------:R-:W-:Y:S01]  /*0400*/  LOP3.LUT R4, R0, 0x8, R4, 0xf8, !PT ;  /* 0x0000000800047812 */ /* 0x000fe200078ef804 */
[----:B------:R-:W-:Y:S01]  /*0410*/  IMAD R135, R135, 0x200, R11 ;  /* 0x0000020087877824 */ /* 0x000fe200078e020b */
[----:B------:R-:W-:-:S02]  /*0420*/  SHF.R.U32.HI R218, RZ, 0x3, R0 ;  /* 0x00000003ffda7819 */ /* 0x000fc40000011600 */
[----:B------:R-:W-:Y:S02]  /*0430*/  LOP3.LUT R2, R2, 0xfffffe00, RZ, 0xc0, !PT ;  /* 0xfffffe0002027812 */ /* 0x000fe400078ec0ff */
[----:B------:R-:W-:Y:S02]  /*0440*/  SHF.R.S32.HI R0, RZ, 0x2, R6 ;  /* 0x00000002ff007819 */ /* 0x000fe40000011406 */
[----:B------:R-:W-:Y:S01]  /*0450*/  LOP3.LUT R218, R4, R218, RZ, 0x3c, !PT ;  /* 0x000000da04da7212 */ /* 0x000fe200078e3cff */
[----:B------:R-:W-:Y:S01]  /*0460*/  IMAD R3, R5, 0x400, R2 ;  /* 0x0000040005037824 */ /* 0x000fe200078e0202 */
[C---:B------:R-:W-:Y:S01]  /*0470*/  IADD3 R5, R18.reuse, 0x40, RZ ;  /* 0x0000004012057810 */ /* 0x040fe20007ffe0ff */
[----:B------:R-:W-:Y:S01]  /*0480*/  IMAD R16, R7, 0x10, R0 ;  /* 0x0000001007107824 */ /* 0x000fe200078e0200 */
[----:B------:R-:W-:Y:S01]  /*0490*/  IADD3 R4, R18, 0x80, RZ ;  /* 0x0000008012047810 */ /* 0x000fe20007ffe0ff */
[----:B------:R-:W-:Y:S01]  /*04a0*/  IMAD.IADD R0, R3, 0x1, R218 ;  /* 0x0000000103007824 */ /* 0x000fe200078e02da */
[----:B------:R-:W-:-:S02]  /*04b0*/  SHF.R.S32.HI R3, RZ, 0x1f, R18 ;  /* 0x0000001fff037819 */ /* 0x000fc40000011412 */
[----:B------:R-:W-:Y:S01]  /*04c0*/  LOP3.LUT R218, R218, R2, RZ, 0xfc, !PT ;  /* 0x00000002dada7212 */ /* 0x000fe200078efcff */
[----:B------:R-:W-:Y:S01]  /*04d0*/  STL [R1+0x194], R16 ;  /* 0x0001941001007387 */ /* 0x000fe20000100800 */
[----:B------:R-:W-:Y:S02]  /*04e0*/  LEA.HI R2, R14, R19, RZ, 0x7 ;  /* 0x000000130e027211 */ /* 0x000fe400078f38ff */
[----:B------:R-:W-:Y:S01]  /*04f0*/  LOP3.LUT R10, R12, 0x7ffffe00, R10, 0xf8, !PT ;  /* 0x7ffffe000c0a7812 */ /* 0x000fe200078ef80a */
[----:B------:R-:W-:Y:S01]  /*0500*/  STL [R1+0x80], R15 ;  /* 0x0000800f01007387 */ /* 0x000fe20000100800 */
[----:B------:R-:W-:Y:S02]  /*0510*/  SHF.R.S32.HI R2, RZ, 0x7, R2 ;  /* 0x00000007ff027819 */ /* 0x000fe40000011402 */
[----:B------:R-:W-:Y:S01]  /*0520*/  LOP3.LUT R2, R6, 0x7ffffffc, RZ, 0xc0, !PT ;  /* 0x7ffffffc06027812 */ /* 0x000fe200078ec0ff */
[----:B------:R1:W-:Y:S01]  /*0530*/  STL [R1+0x10c], R3 ;  /* 0x00010c0301007387 */ /* 0x0003e20000100800 */
[----:B------:R-:W-:Y:S01]  /*0540*/  IMAD.SHL.U32 R251, R10, 0x2, RZ ;  /* 0x000000020afb7824 */ /* 0x000fe200078e00ff */
[----:B------:R-:W-:-:S02]  /*0550*/  R2P PR, R8, 0x6 ;  /* 0x0000000608007804 */ /* 0x000fc40000000000 */
[----:B------:R2:W-:Y:S01]  /*0560*/  STL [R1+0x28], R5 ;  /* 0x0000280501007387 */ /* 0x0005e20000100800 */
[----:B------:R-:W-:Y:S01]  /*0570*/  IMAD.IADD R2, R17, 0x1, -R2 ;  /* 0x0000000111027824 */ /* 0x000fe200078e0a02 */
[----:B------:R-:W-:Y:S02]  /*0580*/  LEA R222, R0, 0x18100, 0x1 ;  /* 0x0001810000de7811 */ /* 0x000fe400078e08ff */
[----:B------:R3:W-:Y:S01]  /*0590*/  STL [R1+0x24], R4 ;  /* 0x0000240401007387 */ /* 0x0007e20000100800 */
[----:B------:R-:W-:Y:S01]  /*05a0*/  IMAD.SHL.U32 R2, R2, 0x2, RZ ;  /* 0x0000000202027824 */ /* 0x000fe200078e00ff */
[----:B------:R-:W-:Y:S02]  /*05b0*/  SEL R219, R219, 0xffffffe0, !P1 ;  /* 0xffffffe0dbdb7807 */ /* 0x000fe40004800000 */
[----:B------:R-:W-:Y:S02]  /*05c0*/  LEA R218, R218, 0x100, 0x1 ;  /* 0x00000100dada7811 */ /* 0x000fe400078e08ff */
[----:B------:R-:W-:Y:S01]  /*05d0*/  IADD3 R33, R2, 0x8, RZ ;  /* 0x0000000802217810 */ /* 0x000fe20007ffe0ff */
[----:B------:R-:W-:Y:S01]  /*05e0*/  IMAD.IADD R223, R222, 0x1, R219 ;  /* 0x00000001dedf7824 */ /* 0x000fe200078e02db */
[C---:B------:R-:W-:Y:S01]  /*05f0*/  IADD3 R32, R2.reuse, 0x10, RZ ;  /* 0x0000001002207810 */ /* 0x040fe20007ffe0ff */
[----:B------:R-:W-:Y:S01]  /*0600*/  IMAD.IADD R219, R219, 0x1, R218 ;  /* 0x00000001dbdb7824 */ /* 0x000fe200078e02da */
[----:B------:R-:W-:-:S02]  /*0610*/  IADD3 R31, R2, 0x18, RZ ;  /* 0x00000018021f7810 */ /* 0x000fc40007ffe0ff */
[C---:B------:R-:W-:Y:S02]  /*0620*/  IADD3 R30, R2.reuse, 0x20, RZ ;  /* 0x00000020021e7810 */ /* 0x040fe40007ffe0ff */
[C---:B------:R-:W-:Y:S02]  /*0630*/  IADD3 R29, R2.reuse, 0x28, RZ ;  /* 0x00000028021d7810 */ /* 0x040fe40007ffe0ff */
[----:B------:R-:W-:Y:S02]  /*0640*/  IADD3 R28, R2, 0x30, RZ ;  /* 0x00000030021c7810 */ /* 0x000fe40007ffe0ff */
[----:B-1----:R-:W-:Y:S02]  /*0650*/  IADD3 R3, R18, 0xc0, RZ ;  /* 0x000000c012037810 */ /* 0x002fe40007ffe0ff */
[----:B------:R-:W-:Y:S02]  /*0660*/  IADD3 R27, R2, 0x38, RZ ;  /* 0x00000038021b7810 */ /* 0x000fe40007ffe0ff */
[----:B--2---:R-:W-:-:S02]  /*0670*/  SHF.R.S32.HI R5, RZ, 0x1f, R5 ;  /* 0x0000001fff057819 */ /* 0x004fc40000011405 */
[C---:B------:R-:W-:Y:S02]  /*0680*/  IADD3 R26, R2.reuse, 0x40, RZ ;  /* 0x00000040021a7810 */ /* 0x040fe40007ffe0ff */
[----:B---3--:R-:W-:Y:S01]  /*0690*/  SHF.R.S32.HI R4, RZ, 0x1f, R4 ;  /* 0x0000001fff047819 */ /* 0x008fe20000011404 */
        /* <DEDUP_REMOVED lines=17> */
[----:B-1----:R-:W-:Y:S02]  /*07b0*/  SHF.R.S32.HI R3, RZ, 0x1f, R3 ;  /* 0x0000001fff037819 */ /* 0x002fe40000011403 */
[C---:B------:R-:W-:Y:S02]  /*07c0*/  IADD3 R9, R2.reuse, 0xc0, RZ ;  /* 0x000000c002097810 */ /* 0x040fe40007ffe0ff */
[C---:B------:R-:W-:Y:S01]  /*07d0*/  IADD3 R8, R2.reuse, 0xc8, RZ ;  /* 0x000000c802087810 */ /* 0x040fe20007ffe0ff */
[----:B------:R1:W-:Y:S01]  /*07e0*/  STL [R1+0x100], R3 ;  /* 0x0001000301007387 */ /* 0x0003e20000100800 */
[----:B------:R-:W-:-:S02]  /*07f0*/  IADD3 R7, R2, 0xd0, RZ ;  /* 0x000000d002077810 */ /* 0x000fc40007ffe0ff */
[C---:B------:R-:W-:Y:S02]  /*0800*/  IADD3 R6, R2.reuse, 0xd8, RZ ;  /* 0x000000d802067810 */ /* 0x040fe40007ffe0ff */
[C---:B------:R-:W-:Y:S02]  /*0810*/  IADD3 R5, R2.reuse, 0xe0, RZ ;  /* 0x000000e002057810 */ /* 0x040fe40007ffe0ff */
[----:B--2---:R-:W-:Y:S02]  /*0820*/  IADD3 R4, R2, 0xe8, RZ ;  /* 0x000000e802047810 */ /* 0x004fe40007ffe0ff */
[----:B------:R-:W-:Y:S02]  /*0830*/  SEL R220, R220, 0xffffffc0, !P2 ;  /* 0xffffffc0dcdc7807 */ /* 0x000fe40005000000 */
[----:B------:R-:W-:-:S03]  /*0840*/  LEA R135, R135, 0xc100, 0x1 ;  /* 0x0000c10087877811 */ /* 0x000fc600078e08ff */
[----:B------:R-:W-:Y:S02]  /*0850*/  IMAD.IADD R225, R222, 0x1, R220 ;  /* 0x00000001dee17824 */ /* 0x000fe400078e02dc */
[C---:B------:R-:W-:Y:S02]  /*0860*/  IMAD.IADD R221, R220.reuse, 0x1, R218 ;  /* 0x00000001dcdd7824 */ /* 0x040fe400078e02da */
[----:B------:R-:W-:Y:S02]  /*0870*/  IMAD.IADD R224, R223, 0x1, R220 ;  /* 0x00000001dfe07824 */ /* 0x000fe400078e02dc */
[----:B------:R-:W-:Y:S02]  /*0880*/  IMAD.IADD R220, R220, 0x1, R219 ;  /* 0x00000001dcdc7824 */ /* 0x000fe400078e02db */
[----:B-1----:R-:W-:Y:S01]  /*0890*/  IMAD R3, R13, 0x8, R16 ;  /* 0x000000080d037824 */ /* 0x002fe200078e0210 */
[----:B------:R-:W-:Y:S02]  /*08a0*/  IADD3 R16, R2, 0x90, RZ ;  /* 0x0000009002107810 */ /* 0x000fe40007ffe0ff */
[----:B------:R-:W-:-:S02]  /*08b0*/  SHF.R.S32.HI R13, RZ, 0x1f, R33 ;  /* 0x0000001fff0d7819 */ /* 0x000fc40000011421 */
[----:B------:R1:W-:Y:S04]  /*08c0*/  STL [R1+0x18c], R3 ;  /* 0x00018c0301007387 */ /* 0x0003e80000100800 */
[----:B------:R2:W-:Y:S04]  /*08d0*/  STL [R1+0x68], R2 ;  /* 0x0000680201007387 */ /* 0x0005e80000100800 */
[----:B------:R-:W-:Y:S04]  /*08e0*/  STL [R1+0xfc], R33 ;  /* 0x0000fc2101007387 */ /* 0x000fe80000100800 */
[----:B------:R3:W-:Y:S04]  /*08f0*/  STL [R1+0xf8], R32 ;  /* 0x0000f82001007387 */ /* 0x0007e80000100800 */
[----:B------:R-:W-:Y:S04]  /*0900*/  STL [R1+0xf4], R31 ;  /* 0x0000f41f01007387 */ /* 0x000fe80000100800 */
[----:B------:R4:W-:Y:S04]  /*0910*/  STL [R1+0xf0], R30 ;  /* 0x0000f01e01007387 */ /* 0x0009e80000100800 */
[----:B------:R-:W-:Y:S01]  /*0920*/  STL [R1+0xec], R29 ;  /* 0x0000ec1d01007387 */ /* 0x000fe20000100800 */
[----:B-1----:R-:W-:-:S03]  /*0930*/  IADD3 R3, R2, 0xf0, RZ ;  /* 0x000000f002037810 */ /* 0x002fc60007ffe0ff */
[----:B------:R1:W-:Y:S01]  /*0940*/  STL [R1+0xe8], R28 ;  /* 0x0000e81c01007387 */ /* 0x0003e20000100800 */
[----:B--2---:R-:W-:-:S03]  /*0950*/  IADD3 R2, R2, 0xf8, RZ ;  /* 0x000000f802027810 */ /* 0x004fc60007ffe0ff */
[----:B------:R2:W-:Y:S01]  /*0960*/  STL [R1+0xe4], R27 ;  /* 0x0000e41b01007387 */ /* 0x0005e20000100800 */
[----:B------:R-:W-:-:S03]  /*0970*/  SHF.R.S32.HI R0, RZ, 0x1f, R2 ;  /* 0x0000001fff007819 */ /* 0x000fc60000011402 */
[----:B------:R-:W-:Y:S01]  /*0980*/  STL [R1+0xe0], R26 ;  /* 0x0000e01a01007387 */ /* 0x000fe20000100800 */
[----:B---3--:R-:W-:-:S03]  /*0990*/  SHF.R.S32.HI R32, RZ, 0x1f, R32 ;  /* 0x0000001fff207819 */ /* 0x008fc60000011420 */
[----:B------:R3:W-:Y:S04]  /*09a0*/  STL [R1+0xdc], R25 ;  /* 0x0000dc1901007387 */ /* 0x0007e80000100800 */
[----:B------:R5:W-:Y:S01]  /*09b0*/  STL [R1+0xd8], R24 ;  /* 0x0000d81801007387 */ /* 0x000be20000100800 */
[----:B----4-:R-:W-:-:S03]  /*09c0*/  SHF.R.S32.HI R30, RZ, 0x1f, R30 ;  /* 0x0000001fff1e7819 */ /* 0x010fc6000001141e */
        /* <DEDUP_REMOVED lines=9> */
[----:B-----5:R-:W-:-:S03]  /*0a60*/  SHF.R.S32.HI R24, RZ, 0x1f, R24 ;  /* 0x0000001fff187819 */ /* 0x020fc60000011418 */
[----:B------:R-:W-:Y:S04]  /*0a70*/  STL [R1+0xbc], R17 ;  /* 0x0000bc1101007387 */ /* 0x000fe80000100800 */
[----:B------:R5:W-:Y:S01]  /*0a80*/  STL [R1+0xb8], R16 ;  /* 0x0000b81001007387 */ /* 0x000be20000100800 */
[----:B----4-:R-:W-:-:S03]  /*0a90*/  SHF.R.S32.HI R22, RZ, 0x1f, R22 ;  /* 0x0000001fff167819 */ /* 0x010fc60000011416 */
[----:B------:R4:W-:Y:S01]  /*0aa0*/  STL [R1+0xb4], R15 ;  /* 0x0000b40f01007387 */ /* 0x0009e20000100800 */
[----:B-1----:R-:W-:-:S03]  /*0ab0*/  SHF.R.S32.HI R21, RZ, 0x1f, R21 ;  /* 0x0000001fff157819 */ /* 0x002fc60000011415 */
[----:B------:R-:W-:Y:S04]  /*0ac0*/  STL [R1+0xb0], R14 ;  /* 0x0000b00e01007387 */ /* 0x000fe80000100800 */
[----:B------:R1:W-:Y:S01]  /*0ad0*/  STL [R1+0xac], R12 ;  /* 0x0000ac0c01007387 */ /* 0x0003e20000100800 */
[----:B--2---:R-:W-:-:S03]  /*0ae0*/  SHF.R.S32.HI R19, RZ, 0x1f, R19 ;  /* 0x0000001fff137819 */ /* 0x004fc60000011413 */
[----:B------:R2:W-:Y:S01]  /*0af0*/  STL [R1+0xa8], R11 ;  /* 0x0000a80b01007387 */ /* 0x0005e20000100800 */
[----:B---3--:R-:W-:-:S03]  /*0b00*/  SHF.R.S32.HI R18, RZ, 0x1f, R18 ;  /* 0x0000001fff127819 */ /* 0x008fc60000011412 */
[----:B------:R3:W-:Y:S04]  /*0b10*/  STL [R1+0xa4], R10 ;  /* 0x0000a40a01007387 */ /* 0x0007e80000100800 */
[----:B------:R3:W-:Y:S01]  /*0b20*/  STL [R1+0xa0], R9 ;  /* 0x0000a00901007387 */ /* 0x0007e20000100800 */
[----:B-----5:R-:W-:-:S03]  /*0b30*/  SHF.R.S32.HI R16, RZ, 0x1f, R16 ;  /* 0x0000001fff107819 */ /* 0x020fc60000011410 */
[----:B------:R5:W-:Y:S01]  /*0b40*/  STL [R1+0x9c], R8 ;  /* 0x00009c0801007387 */ /* 0x000be20000100800 */
[----:B----4-:R-:W-:-:S03]  /*0b50*/  SHF.R.S32.HI R15, RZ, 0x1f, R15 ;  /* 0x0000001fff0f7819 */ /* 0x010fc6000001140f */
[----:B------:R4:W-:Y:S04]  /*0b60*/  STL [R1+0x98], R7 ;  /* 0x0000980701007387 */ /* 0x0009e80000100800 */
[----:B------:R4:W-:Y:S01]  /*0b70*/  STL [R1+0x94], R6 ;  /* 0x0000940601007387 */ /* 0x0009e20000100800 */
[----:B-1----:R-:W-:-:S03]  /*0b80*/  SHF.R.S32.HI R12, RZ, 0x1f, R12 ;  /* 0x0000001fff0c7819 */ /* 0x002fc6000001140c */
[----:B------:R1:W-:Y:S01]  /*0b90*/  STL [R1+0x90], R5 ;  /* 0x0000900501007387 */ /* 0x0003e20000100800 */
[----:B--2---:R-:W-:-:S03]  /*0ba0*/  SHF.R.S32.HI R11, RZ, 0x1f, R11 ;  /* 0x0000001fff0b7819 */ /* 0x004fc6000001140b */
[----:B------:R2:W-:Y:S01]  /*0bb0*/  STL [R1+0x8c], R4 ;  /* 0x00008c0401007387 */ /* 0x0005e20000100800 */
[----:B---3--:R-:W-:-:S03]  /*0bc0*/  SHF.R.S32.HI R10, RZ, 0x1f, R10 ;  /* 0x0000001fff0a7819 */ /* 0x008fc6000001140a */
[----:B------:R3:W-:Y:S01]  /*0bd0*/  STL [R1+0x188], R13 ;  /* 0x0001880d01007387 */ /* 0x0007e20000100800 */
[----:B------:R-:W-:-:S03]  /*0be0*/  SHF.R.S32.HI R9, RZ, 0x1f, R9 ;  /* 0x0000001fff097819 */ /* 0x000fc60000011409 */
[----:B------:R3:W-:Y:S01]  /*0bf0*/  STL [R1+0x88], R3 ;  /* 0x0000880301007387 */ /* 0x0007e20000100800 */
[----:B-----5:R-:W-:-:S03]  /*0c00*/  SHF.R.S32.HI R8, RZ, 0x1f, R8 ;  /* 0x0000001fff087819 */ /* 0x020fc60000011408 */
[----:B------:R-:W-:Y:S01]  /*0c10*/  STL [R1+0x184], R32 ;  /* 0x0001842001007387 */ /* 0x000fe20000100800 */
[----:B----4-:R-:W-:-:S03]  /*0c20*/  SHF.R.S32.HI R7, RZ, 0x1f, R7 ;  /* 0x0000001fff077819 */ /* 0x010fc60000011407 */
[----:B------:R-:W-:Y:S01]  /*0c30*/  STL [R1+0x84], R2 ;  /* 0x0000840201007387 */ /* 0x000fe20000100800 */
[----:B------:R-:W-:Y:S02]  /*0c40*/  SHF.R.S32.HI R6, RZ, 0x1f, R6 ;  /* 0x0000001fff067819 */ /* 0x000fe40000011406 */
[----:B-1----:R-:W-:Y:S02]  /*0c50*/  SHF.R.S32.HI R5, RZ, 0x1f, R5 ;  /* 0x0000001fff057819 */ /* 0x002fe40000011405 */
[----:B--2---:R-:W-:Y:S02]  /*0c60*/  SHF.R.S32.HI R4, RZ, 0x1f, R4 ;  /* 0x0000001fff047819 */ /* 0x004fe40000011404 */
[----:B---3--:R-:W-:Y:S02]  /*0c70*/  SHF.R.S32.HI R13, RZ, 0x1f, R31 ;  /* 0x0000001fff0d7819 */ /* 0x008fe4000001141f */
[----:B------:R-:W-:-:S03]  /*0c80*/  SHF.R.S32.HI R3, RZ, 0x1f, R3 ;  /* 0x0000001fff037819 */ /* 0x000fc60000011403 */
[----:B------:R1:W-:Y:S04]  /*0c90*/  STL [R1+0x180], R13 ;  /* 0x0001800d01007387 */ /* 0x0003e80000100800 */
        /* <DEDUP_REMOVED lines=21> */
[----:B-1----:R-:W-:-:S05]  /*0df0*/  SHF.R.S32.HI R13, RZ, 0x1f, R14 ;  /* 0x0000001fff0d7819 */ /* 0x002fca000001140e */
[----:B------:R2:W-:Y:S04]  /*0e00*/  STL [R1+0x13c], R13 ;  /* 0x00013c0d01007387 */ /* 0x0005e80000100800 */
        /* <DEDUP_REMOVED lines=10> */
[----:B------:R2:W-:Y:S02]  /*0eb0*/  STL [R1+0x110], R0 ;  /* 0x0001100001007387 */ /* 0x0005e40000100800 */
.L_x_2731:
        /* <DEDUP_REMOVED lines=19> */
.L_x_2675:
[----:B------:R-:W-:-:S04]  /*0ff0*/  MOV R0, c[0x0][0x554] ;  /* 0x0001550000007a02 */ /* 0x000fc80000000f00 */
[----:B------:R-:W-:Y:S02]  /*1000*/  ISETP.NE.AND P0, PT, R0, 0x1, PT ;  /* 0x000000010000780c */ /* 0x000fe40003f05270 */
[----:B------:R-:W-:-:S11]  /*1010*/  MOV R0, R2 ;  /* 0x0000000200007202 */ /* 0x000fd60000000f00 */
[----:B------:R-:W-:-:S05]  /*1020*/  @P0 IMAD.HI.U32 R4, R2, c[0x0][0x558], RZ ;  /* 0x0001560002040a27 */ /* 0x000fca00078e00ff */
[----:B------:R-:W-:-:S05]  /*1030*/  @P0 SHF.R.U32.HI R0, RZ, c[0x0][0x55c], R4 ;  /* 0x00015700ff000a19 */ /* 0x000fca0000011604 */
[----:B------:R-:W-:Y:S02]  /*1040*/  IMAD R4, R0, c[0x0][0x554], RZ ;  /* 0x0001550000047a24 */ /* 0x000fe400078e02ff */
.L_x_2676:
[----:B------:R-:W-:Y:S05]  /*1050*/  BSYNC B0 ;  /* 0x0000000000007941 */ /* 0x000fea0003800000 */
.L_x_2674:
[----:B------:R-:W-:Y:S01]  /*1060*/  IMAD.MOV.U32 R5, RZ, RZ, c[0x0][0x548] ;  /* 0x00015200ff057624 */ /* 0x000fe200078e00ff */
[----:B------:R-:W-:Y:S01]  /*1070*/  ISETP.NE.U32.AND P0, PT, RZ, c[0x0][0x370], PT ;  /* 0x0000dc00ff007a0c */ /* 0x000fe20003f05070 */
[----:B------:R-:W2:Y:S01]  /*1080*/  LDL.LU R6, [R1+0x78] ;  /* 0x0000780001067983 */ /* 0x000ea20000300800 */
[----:B------:R-:W-:Y:S01]  /*1090*/  IMAD.IADD R4, R2, 0x1, -R4 ;  /* 0x0000000102047824 */ /* 0x000fe200078e0a04 */
[----:B------:R-:W-:Y:S02]  /*10a0*/  MOV R7, RZ ;  /* 0x000000ff00077202 */ /* 0x000fe40000000f00 */
[----:B------:R-:W-:Y:S01]  /*10b0*/  ISETP.NE.AND P1, PT, R5, 0x1, PT ;  /* 0x000000010500780c */ /* 0x000fe20003f25270 */
[----:B------:R-:W-:Y:S01]  /*10c0*/  IMAD R5, R3, c[0x0][0x554], R4 ;  /* 0x0001550003057a24 */ /* 0x000fe200078e0204 */
[----:B------:R-:W-:-:S03]  /*10d0*/  ISETP.NE.AND.EX P0, PT, RZ, c[0x0][0x374], PT, P0 ;  /* 0x0000dd00ff007a0c */ /* 0x000fc60003f05300 */
[----:B------:R-:W-:-:S08]  /*10e0*/  IMAD.MOV.U32 R11, RZ, RZ, R5 ;  /* 0x000000ffff0b7224 */ /* 0x000fd000078e0005 */
[----:B------:R-:W-:-:S04]  /*10f0*/  @P1 IMAD.HI.U32 R2, R5, c[0x0][0x54c], RZ ;  /* 0x0001530005021a27 */ /* 0x000fc800078e00ff */
[----:B------:R-:W-:Y:S01]  /*1100*/  @P0 IMAD.MOV.U32 R3, RZ, RZ, 0x4 ;  /* 0x00000004ff030424 */ /* 0x000fe200078e00ff */
[----:B------:R-:W-:-:S05]  /*1110*/  @P1 SHF.R.U32.HI R11, RZ, c[0x0][0x550], R2 ;  /* 0x00015400ff0b1a19 */ /* 0x000fca0000011602 */
[----:B------:R-:W-:Y:S01]  /*1120*/  @P0 IMAD.WIDE R2, R11, R3, c[0x0][0x370] ;  /* 0x0000dc000b020625 */ /* 0x000fe200078e0203 */
[----:B------:R-:W-:Y:S04]  /*1130*/  STL [R1+0x6c], R11 ;  /* 0x00006c0b01007387 */ /* 0x000fe80000100800 */
[----:B------:R1:W3:Y:S01]  /*1140*/  @P0 LDG.E R7, [R2.64] ;  /* 0x0000000602070981 */ /* 0x0002e2000c1e1900 */
[----:B------:R-:W-:Y:S01]  /*1150*/  IMAD.MOV.U32 R12, RZ, RZ, R0 ;  /* 0x000000ffff0c7224 */ /* 0x000fe200078e0000 */
[----:B------:R-:W-:Y:S01]  /*1160*/  BSSY B0, `(.L_x_2677) ;  /* 0x0000047000007945 */ /* 0x000fe20003800000 */
[----:B------:R-:W-:-:S05]  /*1170*/  IMAD.MOV.U32 R4, RZ, RZ, c[0x0][0x2c4] ;  /* 0x0000b100ff047624 */ /* 0x000fca00078e00ff */
[----:B------:R-:W-:Y:S01]  /*1180*/  ISETP.NE.AND P3, PT, R4, 0x1, PT ;  /* 0x000000010400780c */ /* 0x000fe20003f65270 */
[----:B------:R-:W-:-:S05]  /*1190*/  IMAD.MOV.U32 R4, RZ, RZ, c[0x0][0x168] ;  /* 0x00005a00ff047624 */ /* 0x000fca00078e00ff */
[----:B------:R-:W-:Y:S01]  /*11a0*/  IADD3 R4, -R4, 0x60, RZ ;  /* 0x0000006004047810 */ /* 0x000fe20007ffe1ff */
[----:B-1----:R-:W-:-:S05]  /*11b0*/  IMAD.MOV.U32 R2, RZ, RZ, c[0x0][0x53c] ;  /* 0x00014f00ff027624 */ /* 0x002fca00078e00ff */
        /* <DEDUP_REMOVED lines=8> */
[----:B------:R-:W-:Y:S01]  /*1240*/  STL [R1+0x74], R12 ;  /* 0x0000740c01007387 */ /* 0x000fe20000100800 */
[----:B------:R-:W-:-:S03]  /*1250*/  IMAD R2, R2, c[0x0][0x1d0], R4 ;  /* 0x0000740002027a24 */ /* 0x000fc600078e0204 */
[----:B------:R-:W-:-:S04]  /*1260*/  SHF.L.U32 R17, R0, 0x7, RZ ;  /* 0x0000000700117819 */ /* 0x000fc800000006ff */
[----:B------:R-:W-:Y:S01]  /*1270*/  IADD3 R0, R17, 0x7f, RZ ;  /* 0x0000007f11007810 */ /* 0x000fe20007ffe0ff */
[----:B------:R-:W-:Y:S04]  /*1280*/  STL [R1+0x7c], R17 ;  /* 0x00007c1101007387 */ /* 0x000fe80000100800 */
[----:B------:R-:W-:-:S05]  /*1290*/  @P3 IMAD.HI.U32 R3, R0, c[0x0][0x2c8], RZ ;  /* 0x0000b20000033a27 */ /* 0x000fca00078e00ff */
[----:B------:R-:W-:Y:S02]  /*12a0*/  @P3 SHF.R.U32.HI R0, RZ, c[0x0][0x2cc], R3 ;  /* 0x0000b300ff003a19 */ /* 0x000fe40000011603 */
[----:B------:R-:W-:-:S03]  /*12b0*/  IADD3 R3, R250, 0x5f, RZ ;  /* 0x0000005ffa037810 */ /* 0x000fc60007ffe0ff */
[----:B------:R-:W-:Y:S02]  /*12c0*/  IMAD.IADD R2, R2, 0x1, R0 ;  /* 0x0000000102027824 */ /* 0x000fe400078e0200 */
[----:B------:R-:W-:-:S04]  /*12d0*/  IMAD.HI R0, R3, 0x2aaaaaab, RZ ;  /* 0x2aaaaaab03007827 */ /* 0x000fc800078e02ff */
[----:B------:R-:W-:Y:S01]  /*12e0*/  IMAD.HI R3, R2, 0x2aaaaaab, RZ ;  /* 0x2aaaaaab02037827 */ /* 0x000fe200078e02ff */
[----:B------:R-:W-:-:S04]  /*12f0*/  SHF.R.U32.HI R2, RZ, 0x1f, R0 ;  /* 0x0000001fff027819 */ /* 0x000fc80000011600 */
[----:B------:R-:W-:Y:S02]  /*1300*/  SHF.R.U32.HI R4, RZ, 0x1f, R3 ;  /* 0x0000001fff047819 */ /* 0x000fe40000011603 */
[----:B------:R-:W-:Y:S02]  /*1310*/  LEA.HI.SX32 R0, R0, R2, 0x1c ;  /* 0x0000000200007211 */ /* 0x000fe400078fe2ff */
[----:B------:R-:W-:Y:S02]  /*1320*/  LEA.HI.SX32 R2, R3, R4, 0x1c ;  /* 0x0000000403027211 */ /* 0x000fe400078fe2ff */
[----:B--2---:R-:W-:-:S04]  /*1330*/  LOP3.LUT R6, R6, 0xfffffffd, RZ, 0xc0, !PT ;  /* 0xfffffffd06067812 */ /* 0x004fc800078ec0ff */
[----:B------:R-:W-:-:S05]  /*1340*/  @P3 LOP3.LUT R6, R6, 0x2, RZ, 0xfc, !PT ;  /* 0x0000000206063812 */ /* 0x000fca00078efcff */
[----:B------:R-:W-:Y:S04]  /*1350*/  STL [R1+0x78], R6 ;  /* 0x0000780601007387 */ /* 0x000fe80000100800 */
[----:B---3--:R1:W-:Y:S02]  /*1360*/  STL [R1+0x3c], R7 ;  /* 0x00003c0701007387 */ /* 0x0083e40000100800 */
[----:B-1----:R-:W-:Y:S01]  /*1370*/  IMNMX R7, R0, R2, PT ;  /* 0x0000000200077217 */ /* 0x002fe20003800200 */
[----:B------:R-:W-:Y:S01]  /*1380*/  IMAD.MOV.U32 R2, RZ, RZ, RZ ;  /* 0x000000ffff027224 */ /* 0x000fe200078e00ff */
[----:B------:R-:W-:Y:S02]  /*1390*/  IADD3 R0, -R11, RZ, RZ ;  /* 0x000000ff0b007210 */ /* 0x000fe40007ffe1ff */
[----:B------:R-:W-:-:S03]  /*13a0*/  ISETP.GE.AND P0, PT, R7, 0x1, PT ;  /* 0x000000010700780c */ /* 0x000fc60003f06270 */
[----:B------:R-:W-:-:S05]  /*13b0*/  IMAD R16, R0, c[0x0][0x548], R5 ;  /* 0x0001520000107a24 */ /* 0x000fca00078e0205 */
[----:B------:R1:W-:Y:S05]  /*13c0*/  STL [R1+0x70], R16 ;  /* 0x0000701001007387 */ /* 0x0003ea0000100800 */
        /* <DEDUP_REMOVED lines=32> */
.L_x_2678:
[----:B------:R-:W-:Y:S05]  /*15d0*/  BSYNC B0 ;  /* 0x0000000000007941 */ /* 0x000fea0003800000 */
.L_x_2677:
[----:B------:R-:W-:Y:S01]  /*15e0*/  LOP3.LUT R0, R12, 0xffff, RZ, 0xc0, !PT ;  /* 0x0000ffff0c007812 */ /* 0x000fe200078ec0ff */
[----:B------:R-:W-:Y:S01]  /*15f0*/  CS2R R128, SRZ ;  /* 0x0000000000807805 */ /* 0x000fe2000001ff00 */
[----:B------:R-:W-:Y:S01]  /*1600*/  CS2R R12, SRZ ;  /* 0x00000000000c7805 */ /* 0x000fe2000001ff00 */
        /* <DEDUP_REMOVED lines=70> */
[----:B--2---:R-:W2:Y:S01]  /*1a70*/  S2R R3, SR_TID.X ;  /* 0x0000000000037919 */ /* 0x004ea20000002100 */
[----:B------:R-:W-:-:S03]  /*1a80*/  ISETP.NE.U32.AND P0, PT, RZ, c[0x0][0x340], PT ;  /* 0x0000d000ff007a0c */ /* 0x000fc60003f05070 */
[----:B------:R-:W3:Y:S01]  /*1a90*/  LDL R12, [R1+0xc] ;  /* 0x00000c00010c7983 */ /* 0x000ee20000100800 */
[----:B------:R-:W-:-:S03]  /*1aa0*/  ISETP.NE.AND.EX P0, PT, RZ, c[0x0][0x344], PT, P0 ;  /* 0x0000d100ff007a0c */ /* 0x000fc60003f05300 */
[----:B------:R-:W4:Y:S04]  /*1ab0*/  LDL R10, [R1+0x28] ;  /* 0x00002800010a7983 */ /* 0x000f280000100800 */
[----:B------:R-:W4:Y:S04]  /*1ac0*/  LDL R9, [R1+0x24] ;  /* 0x0000240001097983 */ /* 0x000f280000100800 */
[----:B------:R-:W4:Y:S02]  /*1ad0*/  LDL R8, [R1+0x20] ;  /* 0x0000200001087983 */ /* 0x000f240000100800 */
[----:B------:R-:W-:Y:S01]  /*1ae0*/  @P0 IMAD.MOV.U32 R2, RZ, RZ, 0x4 ;  /* 0x00000004ff020424 */ /* 0x000fe200078e00ff */
[----:B--2---:R-:W-:-:S02]  /*1af0*/  SHF.R.S32.HI R4, RZ, 0x1f, R3 ;  /* 0x0000001fff047819 */ /* 0x004fc40000011403 */
[----:B------:R-:W-:Y:S02]  /*1b00*/  SHF.R.S32.HI R5, RZ, 0x1f, R3 ;  /* 0x0000001fff057819 */ /* 0x000fe40000011403 */
[-C--:B------:R-:W-:Y:S02]  /*1b10*/  LEA.HI R4, R4, R3.reuse, RZ, 0x3 ;  /* 0x0000000304047211 */ /* 0x080fe400078f18ff */
[----:B------:R-:W-:Y:S02]  /*1b20*/  LEA.HI R5, R5, R3, RZ, 0x3 ;  /* 0x0000000305057211 */ /* 0x000fe400078f18ff */
[----:B------:R-:W-:Y:S02]  /*1b30*/  LOP3.LUT R4, R4, 0xfffffff8, RZ, 0xc0, !PT ;  /* 0xfffffff804047812 */ /* 0x000fe400078ec0ff */
[----:B------:R-:W-:-:S03]  /*1b40*/  SHF.R.S32.HI R5, RZ, 0x3, R5 ;  /* 0x00000003ff057819 */ /* 0x000fc60000011405 */
[----:B------:R-:W-:Y:S02]  /*1b50*/  IMAD.IADD R4, R3, 0x1, -R4 ;  /* 0x0000000103047824 */ /* 0x000fe400078e0a04 */
[----:B------:R-:W-:-:S05]  /*1b60*/  @P0 IMAD.WIDE R2, R11, R2, c[0x0][0x340] ;  /* 0x0000d0000b020625 */ /* 0x000fca00078e0202 */
[----:B------:R2:W5:Y:S01]  /*1b70*/  @P0 LDG.E R14, [R2.64] ;  /* 0x00000006020e0981 */ /* 0x000562000c1e1900 */
[----:B------:R-:W-:Y:S02]  /*1b80*/  SHF.R.S32.HI R15, RZ, 0x1f, R16 ;  /* 0x0000001fff0f7819 */ /* 0x000fe40000011410 */
[----:B------:R-:W-:-:S03]  /*1b90*/  LEA R4, R4, R5, 0x5 ;  /* 0x0000000504047211 */ /* 0x000fc600078e28ff */
[----:B------:R-:W-:Y:S02]  /*1ba0*/  IMAD R0, R15, c[0x0][0x1b8], RZ ;  /* 0x00006e000f007a24 */ /* 0x000fe400078e02ff */
[----:B------:R-:W-:Y:S01]  /*1bb0*/  IMAD.IADD R4, R17, 0x1, R4 ;  /* 0x0000000111047824 */ /* 0x000fe200078e0204 */
[----:B------:R-:W-:Y:S01]  /*1bc0*/  SHF.R.S32.HI R6, RZ, 0x1f, R11 ;  /* 0x0000001fff067819 */ /* 0x000fe2000001140b */
[----:B------:R-:W-:Y:S02]  /*1bd0*/  IMAD R5, R16, c[0x0][0x1bc], R0 ;  /* 0x00006f0010057a24 */ /* 0x000fe400078e0200 */
[----:B------:R-:W-:-:S04]  /*1be0*/  @P3 IMAD.HI.U32 R7, R4, c[0x0][0x2c8], RZ ;  /* 0x0000b20004073a27 */ /* 0x000fc800078e00ff */
[----:B------:R-:W-:Y:S01]  /*1bf0*/  IMAD.MOV.U32 R0, RZ, RZ, R4 ;  /* 0x000000ffff007224 */ /* 0x000fe200078e0004 */
[----:B------:R-:W-:Y:S01]  /*1c00*/  @P3 SHF.R.U32.HI R0, RZ, c[0x0][0x2cc], R7 ;  /* 0x0000b300ff003a19 */ /* 0x000fe20000011607 */
[----:B--2---:R-:W-:-:S05]  /*1c10*/  IMAD.WIDE.U32 R2, R16, c[0x0][0x1b8], RZ ;  /* 0x00006e0010027a25 */ /* 0x004fca00078e00ff */
[----:B------:R-:W-:Y:S01]  /*1c20*/  IADD3 R3, R3, R5, RZ ;  /* 0x0000000503037210 */ /* 0x000fe20007ffe0ff */
[----:B------:R-:W-:Y:S01]  /*1c30*/  IMAD R5, R6, c[0x0][0x1c0], RZ ;  /* 0x0000700006057a24 */ /* 0x000fe200078e02ff */
[----:B------:R-:W-:-:S03]  /*1c40*/  SHF.R.S32.HI R7, RZ, 0x1f, R0 ;  /* 0x0000001fff077819 */ /* 0x000fc60000011400 */
[C---:B------:R-:W-:Y:S02]  /*1c50*/  IMAD R6, R11.reuse, c[0x0][0x1c4], R5 ;  /* 0x000071000b067a24 */ /* 0x040fe400078e0205 */
[----:B------:R-:W-:Y:S02]  /*1c60*/  IMAD.MOV R5, RZ, RZ, -R0 ;  /* 0x000000ffff057224 */ /* 0x000fe400078e0a00 */
[----:B------:R-:W-:-:S04]  /*1c70*/  IMAD.WIDE.U32 R2, R11, c[0x0][0x1c0], R2 ;  /* 0x000070000b027a25 */ /* 0x000fc800078e0002 */
[----:B------:R-:W-:Y:S02]  /*1c80*/  IMAD R4, R5, c[0x0][0x2c4], R4 ;  /* 0x0000b10005047a24 */ /* 0x000fe400078e0204 */
[----:B------:R-:W-:Y:S02]  /*1c90*/  IMAD.IADD R3, R3, 0x1, R6 ;  /* 0x0000000103037824 */ /* 0x000fe400078e0206 */
        /* <DEDUP_REMOVED lines=9> */
[----:B------:R-:W-:Y:S02]  /*1d30*/  LEA R13, P1, R2, c[0x0][0x160], 0x1 ;  /* 0x00005800020d7a11 */ /* 0x000fe400078208ff */
[----:B------:R-:W-:Y:S02]  /*1d40*/  IADD3 R136, R252, -0x1, RZ ;  /* 0xfffffffffc887810 */ /* 0x000fe40007ffe0ff */
[----:B------:R-:W-:Y:S02]  /*1d50*/  LEA.HI.X R5, R2, c[0x0][0x164], R0, 0x1, P1 ;  /* 0x0000590002057a11 */ /* 0x000fe400008f0c00 */
[----:B---3--:R-:W-:Y:S02]  /*1d60*/  ISETP.GE.AND P6, PT, R12, c[0x0][0x198], PT ;  /* 0x000066000c007a0c */ /* 0x008fe40003fc6270 */
[----:B----4-:R-:W-:Y:S02]  /*1d70*/  ISETP.GE.AND P5, PT, R10, c[0x0][0x198], PT ;  /* 0x000066000a007a0c */ /* 0x010fe40003fa6270 */
[----:B------:R-:W-:-:S02]  /*1d80*/  ISETP.GE.AND P4, PT, R9, c[0x0][0x198], PT ;  /* 0x0000660009007a0c */ /* 0x000fc40003f86270 */
[----:B------:R-:W-:Y:S02]  /*1d90*/  ISETP.GE.AND P3, PT, R8, c[0x0][0x198], PT ;  /* 0x0000660008007a0c */ /* 0x000fe40003f66270 */
[----:B------:R-:W-:Y:S01]  /*1da0*/  @!P0 MOV R14, R11 ;  /* 0x0000000b000e8202 */ /* 0x000fe20000000f00 */
[----:B------:R-:W-:Y:S08]  /*1db0*/  BRA.DIV ~URZ, `(.L_x_2680) ;  /* 0x00013c927f007947 */ /* 0x000ff0000b800000 */
[----:B------:R2:W3:Y:S02]  /*1dc0*/  SHFL.IDX PT, R4, R5, RZ, 0x181f ;  /* 0x00181fff05047589 */ /* 0x0004e400000e0000 */
.L_x_2732:
[----:B------:R-:W-:Y:S05]  /*1dd0*/  BRA.DIV ~URZ, `(.L_x_2681) ;  /* 0x00013ce27f007947 */ /* 0x000fea000b800000 */
[----:B------:R4:W1:Y:S02]  /*1de0*/  SHFL.IDX PT, R0, R13, RZ, 0x181f ;  /* 0x00181fff0d007589 */ /* 0x00086400000e0000 */
.L_x_2733:
[----:B--2---:R-:W2:Y:S04]  /*1df0*/  LDL R3, [R1+0x7c] ;  /* 0x00007c0001037983 */ /* 0x004ea80000100800 */
[----:B------:R-:W4:Y:S01]  /*1e00*/  S2R R6, SR_TID.X ;  /* 0x0000000000067919 */ /* 0x000f220000002100 */
[----:B-1----:R-:W-:-:S04]  /*1e10*/  IMAD.MOV.U32 R16, RZ, RZ, c[0x0][0x2c4] ;  /* 0x0000b100ff107624 */ /* 0x002fc800078e00ff */
[----:B------:R-:W-:Y:S01]  /*1e20*/  IMAD R16, R16, c[0x0][0x168], RZ ;  /* 0x00005a0010107a24 */ /* 0x000fe200078e02ff */
[----:B----4-:R-:W-:-:S04]  /*1e30*/  SHF.R.S32.HI R2, RZ, 0x1f, R6 ;  /* 0x0000001fff027819 */ /* 0x010fc80000011406 */
[----:B------:R-:W-:-:S04]  /*1e40*/  LEA.HI R2, R2, R6, RZ, 0x3 ;  /* 0x0000000602027211 */ /* 0x000fc800078f18ff */
[----:B------:R-:W-:Y:S01]  /*1e50*/  SHF.R.S32.HI R2, RZ, 0x3, R2 ;  /* 0x00000003ff027819 */ /* 0x000fe20000011402 */
[----:B------:R-:W-:Y:S04]  /*1e60*/  BSSY B0, `(.L_x_2682) ;  /* 0x000001b000007945 */ /* 0x000fe80003800000 */
[----:B--2---:R-:W-:-:S05]  /*1e70*/  IMAD.IADD R12, R2, 0x1, R3 ;  /* 0x00000001020c7824 */ /* 0x004fca00078e0203 */
[----:B------:R-:W-:-:S13]  /*1e80*/  ISETP.GE.AND P0, PT, R12, R16, PT ;  /* 0x000000100c00720c */ /* 0x000fda0003f06270 */
[----:B------:R-:W-:Y:S05]  /*1e90*/  @P0 BRA `(.L_x_2683) ;  /* 0x0000017000000947 */ /* 0x000fea0003800000 */
        /* <DEDUP_REMOVED lines=8> */
[----:B--2---:R-:W-:-:S02]  /*1f20*/  LEA R10, P0, R6, R0, 0x1 ;  /* 0x00000000060a7211 */ /* 0x004fc400078008ff */
[----:B----4-:R-:W-:Y:S02]  /*1f30*/  LEA R8, P2, R2, R0, 0x1 ;  /* 0x0000000002087211 */ /* 0x010fe400078408ff */
[-C--:B---3--:R-:W-:Y:S02]  /*1f40*/  LEA.HI.X R11, R6, R4.reuse, R7, 0x1, P0 ;  /* 0x00000004060b7211 */ /* 0x088fe400000f0c07 */
[----:B------:R-:W-:-:S03]  /*1f50*/  LEA.HI.X R9, R2, R4, R3, 0x1, P2 ;  /* 0x0000000402097211 */ /* 0x000fc600010f0c03 */
[----:B------:R-:W-:Y:S01]  /*1f60*/  @!PT LDS RZ, [RZ] ;  /* 0x00000000fffff984 */ /* 0x000fe20000000800 */
[----:B------:R-:W-:Y:S01]  /*1f70*/  @!PT LDS RZ, [RZ] ;  /* 0x00000000fffff984 */ /* 0x000fe20000000800 */
[----:B------:R-:W-:Y:S01]  /*1f80*/  @!PT LDS RZ, [RZ] ;  /* 0x00000000fffff984 */ /* 0x000fe20000000800 */
[----:B------:R1:W-:Y:S01]  /*1f90*/  LDGSTS.E.BYPASS.LTC128B.128 [R251+0x18100], [R10.64], !P6 ;  /* 0x181000000afb7fae */ /* 0x0003e2000f101d46 */
[----:B------:R-:W-:-:S03]  /*1fa0*/  LEA R6, P1, R19, R0, 0x1 ;  /* 0x0000000013067211 */ /* 0x000fc600078208ff */
[----:B------:R1:W-:Y:S01]  /*1fb0*/  LDGSTS.E.BYPASS.LTC128B.128 [R251+0x1c100], [R8.64], !P5 ;  /* 0x1c10000008fb7fae */ /* 0x0003e2000e901d46 */
[----:B------:R-:W-:Y:S02]  /*1fc0*/  LEA R2, P0, R17, R0, 0x1 ;  /* 0x0000000011027211 */ /* 0x000fe400078008ff */
[-C--:B------:R-:W-:Y:S02]  /*1fd0*/  LEA.HI.X R7, R19, R4.reuse, R20, 0x1, P1 ;  /* 0x0000000413077211 */ /* 0x080fe400008f0c14 */
[----:B------:R-:W-:-:S03]  /*1fe0*/  LEA.HI.X R3, R17, R4, R18, 0x1, P0 ;  /* 0x0000000411037211 */ /* 0x000fc600000f0c12 */
[----:B------:R1:W-:Y:S04]  /*1ff0*/  LDGSTS.E.BYPASS.LTC128B.128 [R251+0x20100], [R6.64], !P4 ;  /* 0x2010000006fb7fae */ /* 0x0003e8000e101d46 */
[----:B------:R1:W-:Y:S02]  /*2000*/  LDGSTS.E.BYPASS.LTC128B.128 [R251+0x24100], [R2.64], !P3 ;  /* 0x2410000002fb7fae */ /* 0x0003e4000d901d46 */
.L_x_2683:
[----:B------:R-:W-:Y:S05]  /*2010*/  BSYNC B0 ;  /* 0x0000000000007941 */ /* 0x000fea0003800000 */
.L_x_2682:
[----:B------:R-:W-:Y:S05]  /*2020*/  BRA.DIV ~URZ, `(.L_x_2684) ;  /* 0x00013af27f007947 */ /* 0x000fea000b800000 */
[----:B---3--:R2:W3:Y:S04]  /*2030*/  SHFL.IDX PT, R4, R5, 0x1, 0x181f ;  /* 0x00381f0005047f89 */ /* 0x0084e800000e0000 */
[----:B------:R2:W4:Y:S02]  /*2040*/  SHFL.IDX PT, R0, R13, 0x1, 0x181f ;  /* 0x00381f000d007f89 */ /* 0x00052400000e0000 */
.L_x_2734:
[----:B-1----:R-:W-:Y:S01]  /*2050*/  IADD3 R2, R12, 0x20, RZ ;  /* 0x000000200c027810 */ /* 0x002fe20007ffe0ff */
[----:B------:R-:W-:Y:S03]  /*2060*/  BSSY B0, `(.L_x_2685) ;  /* 0x000001a000007945 */ /* 0x000fe60003800000 */
[----:B------:R-:W-:-:S13]  /*2070*/  ISETP.GE.AND P0, PT, R2, R16, PT ;  /* 0x000000100200720c */ /* 0x000fda0003f06270 */
[----:B------:R-:W-:Y:S05]  /*2080*/  @P0 BRA `(.L_x_2686) ;  /* 0x0000017000000947 */ /* 0x000fea0003800000 */
        /* <DEDUP_REMOVED lines=8> */
[----:B--2---:R-:W-:-:S04]  /*2110*/  LEA R10, P0, R6, R0, 0x1 ;  /* 0x00000000060a7211 */ /* 0x004fc800078008ff */
[----:B----4-:R-:W-:Y:S02]  /*2120*/  LEA.HI.X R11, R6, R4, R7, 0x1, P0 ;  /* 0x00000004060b7211 */ /* 0x010fe400000f0c07 */
[----:B---3--:R-:W-:-:S03]  /*2130*/  LEA R8, P2, R3, R0, 0x1 ;  /* 0x0000000003087211 */ /* 0x008fc600078408ff */
[----:B------:R-:W-:Y:S01]  /*2140*/  @!PT LDS RZ, [RZ] ;  /* 0x00000000fffff984 */ /* 0x000fe20000000800 */
[----:B------:R-:W-:Y:S01]  /*2150*/  @!PT LDS RZ, [RZ] ;  /* 0x00000000fffff984 */ /* 0x000fe20000000800 */
[----:B------:R-:W-:Y:S01]  /*2160*/  @!PT LDS RZ, [RZ] ;  /* 0x00000000fffff984 */ /* 0x000fe20000000800 */
[----:B------:R1:W-:Y:S01]  /*2170*/  LDGSTS.E.BYPASS.LTC128B.128 [R251+0x19100], [R10.64], !P6 ;  /* 0x191000000afb7fae */ /* 0x0003e2000f101d46 */
[-C--:B------:R-:W-:Y:S02]  /*2180*/  LEA R6, P1, R19, R0.reuse, 0x1 ;  /* 0x0000000013067211 */ /* 0x080fe400078208ff */
[----:B------:R-:W-:Y:S02]  /*2190*/  LEA R2, P0, R17, R0, 0x1 ;  /* 0x0000000011027211 */ /* 0x000fe400078008ff */
[-C--:B------:R-:W-:Y:S02]  /*21a0*/  LEA.HI.X R9, R3, R4.reuse, R21, 0x1, P2 ;  /* 0x0000000403097211 */ /* 0x080fe400010f0c15 */
[----:B------:R-:W-:-:S03]  /*21b0*/  LEA.HI.X R7, R19, R4, R20, 0x1, P1 ;  /* 0x0000000413077211 */ /* 0x000fc600008f0c14 */
[----:B------:R1:W-:Y:S01]  /*21c0*/  LDGSTS.E.BYPASS.LTC128B.128 [R251+0x1d100], [R8.64], !P5 ;  /* 0x1d10000008fb7fae */ /* 0x0003e2000e901d46 */
[----:B------:R-:W-:-:S03]  /*21d0*/  LEA.HI.X R3, R17, R4, R18, 0x1, P0 ;  /* 0x0000000411037211 */ /* 0x000fc600000f0c12 */
[----:B------:R1:W-:Y:S04]  /*21e0*/  LDGSTS.E.BYPASS.LTC128B.128 [R251+0x21100], [R6.64], !P4 ;  /* 0x2110000006fb7fae */ /* 0x0003e8000e101d46 */
[----:B------:R1:W-:Y:S02]  /*21f0*/  LDGSTS.E.BYPASS.LTC128B.128 [R251+0x25100], [R2.64], !P3 ;  /* 0x2510000002fb7fae */ /* 0x0003e4000d901d46 */
.L_x_2686:
[----:B------:R-:W-:Y:S05]  /*2200*/  BSYNC B0 ;  /* 0x0000000000007941 */ /* 0x000fea0003800000 */
.L_x_2685:
[----:B------:R-:W-:Y:S05]  /*2210*/  BRA.DIV ~URZ, `(.L_x_2687) ;  /* 0x000139c27f007947 */ /* 0x000fea000b800000 */
[----:B---3--:R3:W1:Y:S02]  /*2220*/  SHFL.IDX PT, R4, R5, 0x2, 0x181f ;  /* 0x00581f0005047f89 */ /* 0x00866400000e0000 */
.L_x_2735:
[----:B------:R-:W-:Y:S05]  /*2230*/  BRA.DIV ~URZ, `(.L_x_2688) ;  /* 0x00013a127f007947 */ /* 0x000fea000b800000 */
[----:B----4-:R4:W2:Y:S02]  /*2240*/  SHFL.IDX PT, R0, R13, 0x2, 0x181f ;  /* 0x00581f000d007f89 */ /* 0x0108a400000e0000 */
.L_x_2736:
[----:B-1----:R-:W-:Y:S01]  /*2250*/  IADD3 R2, R12, 0x40, RZ ;  /* 0x000000400c027810 */ /* 0x002fe20007ffe0ff */
[----:B------:R-:W-:Y:S03]  /*2260*/  BSSY B0, `(.L_x_2689) ;  /* 0x000001a000007945 */ /* 0x000fe60003800000 */
[----:B------:R-:W-:-:S13]  /*2270*/  ISETP.GE.AND P0, PT, R2, R16, PT ;  /* 0x000000100200720c */ /* 0x000fda0003f06270 */
[----:B------:R-:W-:Y:S05]  /*2280*/  @P0 BRA `(.L_x_2690) ;  /* 0x0000017000000947 */ /* 0x000fea0003800000 */
        /* <DEDUP_REMOVED lines=8> */
[----:B---3--:R-:W-:-:S04]  /*2310*/  LEA R10, P0, R6, R0, 0x1 ;  /* 0x00000000060a7211 */ /* 0x008fc800078008ff */
[----:B----4-:R-:W-:Y:S02]  /*2320*/  LEA.HI.X R11, R6, R4, R7, 0x1, P0 ;  /* 0x00000004060b7211 */ /* 0x010fe400000f0c07 */
[----:B--2---:R-:W-:-:S03]  /*2330*/  LEA R8, P2, R3, R0, 0x1 ;  /* 0x0000000003087211 */ /* 0x004fc600078408ff */
        /* <DEDUP_REMOVED lines=12> */
.L_x_2690:
[----:B------:R-:W-:Y:S05]  /*2400*/  BSYNC B0 ;  /* 0x0000000000007941 */ /* 0x000fea0003800000 */
.L_x_2689:
[----:B------:R-:W-:Y:S05]  /*2410*/  BRA.DIV ~URZ, `(.L_x_2691) ;  /* 0x000138927f007947 */ /* 0x000fea000b800000 */
[----:B------:R1:W3:Y:S04]  /*2420*/  SHFL.IDX PT, R4, R5, 0x3, 0x181f ;  /* 0x00781f0005047f89 */ /* 0x0002e800000e0000 */
[----:B--2---:R1:W2:Y:S02]  /*2430*/  SHFL.IDX PT, R0, R13, 0x3, 0x181f ;  /* 0x00781f000d007f89 */ /* 0x0042a400000e0000 */
.L_x_2737:
[----:B----4-:R-:W4:Y:S04]  /*2440*/  LDL R20, [R1+0xc] ;  /* 0x00000c0001147983 */ /* 0x010f280000100800 */
[----:B---3--:R-:W3:Y:S04]  /*2450*/  LDL R21, [R1+0x10c] ;  /* 0x00010c0001157983 */ /* 0x008ee80000100800 */
[----:B--2---:R-:W2:Y:S04]  /*2460*/  LDL R30, [R1+0x28] ;  /* 0x00002800011e7983 */ /* 0x004ea80000100800 */
[----:B------:R-:W2:Y:S04]  /*2470*/  LDL R19, [R1+0x108] ;  /* 0x0001080001137983 */ /* 0x000ea80000100800 */
[----:B------:R-:W2:Y:S04]  /*2480*/  LDL R29, [R1+0x24] ;  /* 0x00002400011d7983 */ /* 0x000ea80000100800 */
[----:B------:R-:W2:Y:S04]  /*2490*/  LDL R18, [R1+0x104] ;  /* 0x0001040001127983 */ /* 0x000ea80000100800 */
[----:B------:R-:W2:Y:S04]  /*24a0*/  LDL R28, [R1+0x20] ;  /* 0x00002000011c7983 */ /* 0x000ea80000100800 */
[----:B------:R-:W2:Y:S01]  /*24b0*/  LDL R17, [R1+0x100] ;  /* 0x0001000001117983 */ /* 0x000ea20000100800 */
[----:B-1----:R-:W-:-:S04]  /*24c0*/  IADD3 R2, R12, 0x60, RZ ;  /* 0x000000600c027810 */ /* 0x002fc80007ffe0ff */
[----:B------:R-:W-:Y:S01]  /*24d0*/  ISETP.GE.AND P0, PT, R2, R16, PT ;  /* 0x000000100200720c */ /* 0x000fe20003f06270 */
[----:B------:R-:W1:Y:S01]  /*24e0*/  S2R R5, SR_TID.X ;  /* 0x0000000000057919 */ /* 0x000e620000002100 */
[----:B-----5:R-:W-:-:S05]  /*24f0*/  IMAD.WIDE.U32 R146, R14, c[0x0][0x2b0], RZ ;  /* 0x0000ac000e927a25 */ /* 0x020fca00078e00ff */
[----:B------:R2:W-:Y:S01]  /*2500*/  STL.64 [R1+0x50], R146 ;  /* 0x0000509201007387 */ /* 0x0005e20000100a00 */
[--C-:B-1----:R-:W-:Y:S02]  /*2510*/  SHF.R.S32.HI R22, RZ, 0x1f, R5.reuse ;  /* 0x0000001fff167819 */ /* 0x102fe40000011405 */
[----:B------:R-:W-:Y:S02]  /*2520*/  SHF.R.S32.HI R24, RZ, 0x1f, R5 ;  /* 0x0000001fff187819 */ /* 0x000fe40000011405 */
[-C--:B------:R-:W-:Y:S02]  /*2530*/  LEA.HI R22, R22, R5.reuse, RZ, 0x3 ;  /* 0x0000000516167211 */ /* 0x080fe400078f18ff */
[----:B------:R-:W-:Y:S02]  /*2540*/  LEA.HI R24, R24, R5, RZ, 0x3 ;  /* 0x0000000518187211 */ /* 0x000fe400078f18ff */
[----:B------:R-:W-:Y:S02]  /*2550*/  LOP3.LUT R22, R22, 0xfffffff8, RZ, 0xc0, !PT ;  /* 0xfffffff816167812 */ /* 0x000fe400078ec0ff */
[----:B------:R-:W-:-:S03]  /*2560*/  SHF.R.S32.HI R24, RZ, 0x3, R24 ;  /* 0x00000003ff187819 */ /* 0x000fc60000011418 */
[----:B------:R-:W-:-:S04]  /*2570*/  IMAD.IADD R22, R5, 0x1, -R22 ;  /* 0x0000000105167824 */ /* 0x000fc800078e0a16 */
[----:B------:R-:W-:Y:S01]  /*2580*/  IMAD R133, R22, 0x20, R24 ;  /* 0x0000002016857824 */ /* 0x000fe200078e0218 */
[----:B----4-:R-:W-:-:S04]  /*2590*/  @!P0 LEA R10, P1, R20, R0, 0x1 ;  /* 0x00000000140a8211 */ /* 0x010fc800078208ff */
[----:B---3--:R-:W-:Y:S02]  /*25a0*/  @!P0 LEA.HI.X R11, R20, R4, R21, 0x1, P1 ;  /* 0x00000004140b8211 */ /* 0x008fe400008f0c15 */
[----:B--2---:R-:W-:-:S03]  /*25b0*/  @!P0 LEA R8, P1, R30, R0, 0x1 ;  /* 0x000000001e088211 */ /* 0x004fc600078208ff */
        /* <DEDUP_REMOVED lines=8> */
[----:B------:R-:W-:-:S03]  /*2640*/  @!P0 LEA R2, P1, R28, R0, 0x1 ;  /* 0x000000001c028211 */ /* 0x000fc600078208ff */
[----:B------:R1:W-:Y:S01]  /*2650*/  @!P0 LDGSTS.E.BYPASS.LTC128B.128 [R251+0x23100], [R6.64], !P4 ;  /* 0x2310000006fb8fae */ /* 0x0003e2000e101d46 */
[----:B------:R-:W-:-:S05]  /*2660*/  SHF.R.S32.HI R0, RZ, 0x1f, R14 ;  /* 0x0000001fff007819 */ /* 0x000fca000001140e */
[----:B------:R-:W-:-:S04]  /*2670*/  IMAD R0, R0, c[0x0][0x2b0], RZ ;  /* 0x0000ac0000007a24 */ /* 0x000fc800078e02ff */
[----:B------:R-:W-:-:S04]  /*2680*/  IMAD R0, R14, c[0x0][0x2b4], R0 ;  /* 0x0000ad000e007a24 */ /* 0x000fc800078e0200 */
[----:B------:R-:W-:-:S05]  /*2690*/  IMAD.IADD R144, R147, 0x1, R0 ;  /* 0x0000000193907824 */ /* 0x000fca00078e0200 */
[----:B------:R1:W-:Y:S01]  /*26a0*/  STL [R1+0x60], R144 ;  /* 0x0000609001007387 */ /* 0x0003e20000100800 */
[----:B------:R-:W-:-:S05]  /*26b0*/  @!P0 LEA.HI.X R3, R28, R4, R17, 0x1, P1 ;  /* 0x000000041c038211 */ /* 0x000fca00008f0c11 */
[----:B------:R1:W-:Y:S04]  /*26c0*/  @!P0 LDGSTS.E.BYPASS.LTC128B.128 [R251+0x27100], [R2.64], !P3 ;  /* 0x2710000002fb8fae */ /* 0x0003e8000d901d46 */
[----:B------:R-:W0:Y:S01]  /*26d0*/  LDGDEPBAR ;  /* 0x00000000000079af */ /* 0x000e220000000000 */
[----:B------:R-:W-:Y:S02]  /*26e0*/  WARPSYNC 0xffffffff ;  /* 0xffffffff00007948 */ /* 0x000fe40003800000 */
[----:B------:R-:W2:Y:S04]  /*26f0*/  LDL.LU R5, [R1+0x78] ;  /* 0x0000780001057983 */ /* 0x000ea80000300800 */
[----:B------:R-:W3:Y:S01]  /*2700*/  LDL R145, [R1+0x3c] ;  /* 0x00003c0001917983 */ /* 0x000ee20000100800 */
[----:B-1----:R-:W-:-:S02]  /*2710*/  IMAD.MOV.U32 R6, RZ, RZ, 0x60 ;  /* 0x00000060ff067424 */ /* 0x002fc400078e00ff */
[----:B------:R-:W-:Y:S01]  /*2720*/  IMAD.MOV.U32 R148, RZ, RZ, c[0x0][0x2b8] ;  /* 0x0000ae00ff947624 */ /* 0x000fe200078e00ff */
[----:B------:R-:W4:Y:S01]  /*2730*/  LDL R16, [R1+0x70] ;  /* 0x0000700001107983 */ /* 0x000f220000100800 */
[----:B------:R-:W-:-:S03]  /*2740*/  IMAD R134, R252, R6, -0x60 ;  /* 0xffffffa0fc867424 */ /* 0x000fc600078e0206 */
[----:B------:R-:W-:Y:S01]  /*2750*/  ISETP.NE.AND P1, PT, R148, 0x1, PT ;  /* 0x000000019400780c */ /* 0x000fe20003f25270 */
[----:B------:R-:W-:-:S05]  /*2760*/  IMAD.IADD R2, R133, 0x1, R134 ;  /* 0x0000000185027824 */ /* 0x000fca00078e0286 */
[----:B------:R-:W-:-:S04]  /*2770*/  ISETP.GE.AND P0, PT, R2, R250, PT ;  /* 0x000000fa0200720c */ /* 0x000fc80003f06270 */
[----:B------:R-:W-:Y:S01]  /*2780*/  ISETP.GT.OR P0, PT, R133, 0x5f, P0 ;  /* 0x0000005f8500780c */ /* 0x000fe20000704670 */
[----:B------:R-:W-:Y:S01]  /*2790*/  IMAD.MOV.U32 R14, RZ, RZ, RZ ;  /* 0x000000ffff0e7224 */ /* 0x000fe200078e00ff */
[----:B------:R-:W-:Y:S01]  /*27a0*/  BAR.SYNC.DEFER_BLOCKING 0x0 ;  /* 0x0000000000007b1d */ /* 0x000fe20000010000 */
[----:B---3--:R-:W-:Y:S01]  /*27b0*/  IMAD.IADD R2, R2, 0x1, R145 ;  /* 0x0000000102027824 */ /* 0x008fe200078e0291 */
[----:B--2---:R-:W-:-:S03]  /*27c0*/  LOP3.LUT R5, R5, 0xfffffffe, RZ, 0xc0, !PT ;  /* 0xfffffffe05057812 */ /* 0x004fc600078ec0ff */
[----:B------:R-:W-:Y:S01]  /*27d0*/  @P1 IMAD.HI.U32 R3, R2, c[0x0][0x2bc], RZ ;  /* 0x0000af0002031a27 */ /* 0x000fe200078e00ff */
[----:B------:R-:W-:-:S03]  /*27e0*/  @P1 LOP3.LUT R5, R5, 0x1, RZ, 0xfc, !PT ;  /* 0x0000000105051812 */ /* 0x000fc600078efcff */
[----:B------:R-:W-:Y:S01]  /*27f0*/  IMAD.MOV.U32 R0, RZ, RZ, R2 ;  /* 0x000000ffff007224 */ /* 0x000fe200078e0002 */
[----:B------:R-:W-:Y:S01]  /*2800*/  @P1 SHF.R.U32.HI R0, RZ, c[0x0][0x2c0], R3 ;  /* 0x0000b000ff001a19 */ /* 0x000fe20000011603 */
[----:B------:R1:W-:Y:S03]  /*2810*/  STL [R1+0x78], R5 ;  /* 0x0000780501007387 */ /* 0x0003e60000100800 */
[----:B------:R-:W-:-:S04]  /*2820*/  @!P0 IADD3 R3, P1, R0, R146, RZ ;  /* 0x0000009200038210 */ /* 0x000fc80007f3e0ff */
[----:B-1----:R-:W-:Y:S02]  /*2830*/  @!P0 LEA.HI.X.SX32 R5, R0, R144, 0x1, P1 ;  /* 0x0000009000058211 */ /* 0x002fe400008f0eff */
[----:B------:R-:W-:-:S04]  /*2840*/  @!P0 LEA R4, P1, R3, c[0x0][0x2a0], 0x2 ;  /* 0x0000a80003048a11 */ /* 0x000fc800078210ff */
[----:B------:R-:W-:-:S05]  /*2850*/  @!P0 LEA.HI.X R5, R3, c[0x0][0x2a4], R5, 0x2, P1 ;  /* 0x0000a90003058a11 */ /* 0x000fca00008f1405 */
[----:B------:R1:W2:Y:S01]  /*2860*/  @!P0 LDG.E R14, [R4.64] ;  /* 0x00000006040e8981 */ /* 0x0002a2000c1e1900 */
[----:B------:R-:W-:-:S04]  /*2870*/  IMAD.MOV R0, RZ, RZ, -R0 ;  /* 0x000000ffff007224 */ /* 0x000fc800078e0a00 */
[----:B------:R-:W-:-:S05]  /*2880*/  IMAD R23, R0, c[0x0][0x2b8], R2 ;  /* 0x0000ae0000177a24 */ /* 0x000fca00078e0202 */
[----:B------:R-:W-:Y:S01]  /*2890*/  SHF.R.S32.HI R10, RZ, 0x1f, R23 ;  /* 0x0000001fff0a7819 */ /* 0x000fe20000011417 */
[----:B------:R-:W-:-:S04]  /*28a0*/  IMAD.WIDE.U32 R2, R23, c[0x0][0x1e0], RZ ;  /* 0x0000780017027a25 */ /* 0x000fc800078e00ff */
[----:B------:R-:W-:-:S04]  /*28b0*/  IMAD R0, R10, c[0x0][0x1e0], RZ ;  /* 0x000078000a007a24 */ /* 0x000fc800078e02ff */
[----:B------:R-:W-:-:S04]  /*28c0*/  IMAD R0, R23, c[0x0][0x1e4], R0 ;  /* 0x0000790017007a24 */ /* 0x000fc800078e0200 */
[----:B------:R-:W-:Y:S02]  /*28d0*/  IMAD.IADD R3, R3, 0x1, R0 ;  /* 0x0000000103037824 */ /* 0x000fe400078e0200 */
[----:B------:R-:W-:Y:S02]  /*28e0*/  IMAD R0, R15, c[0x0][0x1e8], RZ ;  /* 0x00007a000f007a24 */ /* 0x000fe400078e02ff */
[----:B----4-:R-:W-:-:S04]  /*28f0*/  IMAD.WIDE.U32 R142, R16, c[0x0][0x1e8], RZ ;  /* 0x00007a00108e7a25 */ /* 0x010fc800078e00ff */
[----:B------:R-:W-:-:S04]  /*2900*/  IMAD R0, R16, c[0x0][0x1ec], R0 ;  /* 0x00007b0010007a24 */ /* 0x000fc800078e0200 */
[----:B------:R-:W-:Y:S02]  /*2910*/  IMAD.IADD R141, R143, 0x1, R0 ;  /* 0x000000018f8d7824 */ /* 0x000fe400078e0200 */
[----:B------:R-:W-:Y:S02]  /*2920*/  IMAD.MOV.U32 R132, RZ, RZ, c[0x0][0x2ac] ;  /* 0x0000ab00ff847624 */ /* 0x000fe400078e00ff */
[----:B-1----:R-:W-:-:S04]  /*2930*/  IMAD R5, R252, -0x60, R6 ;  /* 0xffffffa0fc057824 */ /* 0x002fc800078e0206 */
[----:B------:R-:W-:-:S04]  /*2940*/  IMAD R132, R132, c[0x0][0x1d0], R5 ;  /* 0x0000740084847a24 */ /* 0x000fc800078e0205 */
[----:B------:R-:W-:Y:S02]  /*2950*/  IMAD.IADD R26, R132, 0x1, -R24 ;  /* 0x00000001841a7824 */ /* 0x000fe400078e0a18 */
[----:B------:R-:W-:Y:S01]  /*2960*/  IMAD.WIDE.U32 R24, R16, c[0x0][0x210], RZ ;  /* 0x0000840010187a25 */ /* 0x000fe200078e00ff */
[----:B------:R-:W-:Y:S03]  /*2970*/  STL [R1+0x14], R23 ;  /* 0x0000141701007387 */ /* 0x000fe60000100800 */
[----:B------:R-:W-:Y:S02]  /*2980*/  IMAD.SHL.U32 R138, R30, 0x2, RZ ;  /* 0x000000021e8a7824 */ /* 0x000fe400078e00ff */
[----:B------:R-:W-:Y:S01]  /*2990*/  IMAD.SHL.U32 R139, R29, 0x2, RZ ;  /* 0x000000021d8b7824 */ /* 0x000fe200078e00ff */
[C---:B------:R-:W-:Y:S01]  /*29a0*/  SHF.L.U64.HI R128, R20.reuse, 0x1, R21 ;  /* 0x0000000114807819 */ /* 0x040fe20000010215 */
[----:B------:R-:W-:Y:S01]  /*29b0*/  IMAD.SHL.U32 R137, R20, 0x2, RZ ;  /* 0x0000000214897824 */ /* 0x000fe200078e00ff */
[----:B------:R-:W-:-:S02]  /*29c0*/  SHF.L.U64.HI R129, R30, 0x1, R19 ;  /* 0x000000011e817819 */ /* 0x000fc40000010213 */
[----:B------:R-:W-:Y:S02]  /*29d0*/  SHF.L.U64.HI R130, R29, 0x1, R18 ;  /* 0x000000011d827819 */ /* 0x000fe40000010212 */
[----:B------:R-:W-:Y:S01]  /*29e0*/  IADD3 R226, R135, 0x20, RZ ;  /* 0x0000002087e27810 */ /* 0x000fe20007ffe0ff */
[C---:B------:R-:W-:Y:S01]  /*29f0*/  IMAD.SHL.U32 R140, R28.reuse, 0x2, RZ ;  /* 0x000000021c8c7824 */ /* 0x040fe200078e00ff */
[----:B------:R-:W-:Y:S02]  /*2a00*/  SHF.L.U64.HI R131, R28, 0x1, R17 ;  /* 0x000000011c837819 */ /* 0x000fe40000010211 */
[----:B--2---:R-:W-:Y:S01]  /*2a10*/  SHF.R.S32.HI R12, RZ, 0x1f, R14 ;  /* 0x0000001fff0c7819 */ /* 0x004fe2000001140e */
[----:B------:R-:W-:-:S04]  /*2a20*/  IMAD.WIDE.U32 R2, R14, c[0x0][0x1f0], R2 ;  /* 0x00007c000e027a25 */ /* 0x000fc800078e0002 */
[----:B------:R-:W-:Y:S01]  /*2a30*/  IMAD R4, R12, c[0x0][0x1f0], RZ ;  /* 0x00007c000c047a24 */ /* 0x000fe200078e02ff */
[----:B------:R-:W-:-:S03]  /*2a40*/  IADD3 R0, P0, R2, R142, RZ ;  /* 0x0000008e02007210 */ /* 0x000fc60007f1e0ff */
[----:B------:R-:W-:-:S05]  /*2a50*/  IMAD R4, R14, c[0x0][0x1f4], R4 ;  /* 0x00007d000e047a24 */ /* 0x000fca00078e0204 */
[----:B------:R-:W-:Y:S02]  /*2a60*/  IADD3.X R2, R141, R3, R4, P0, !PT ;  /* 0x000000038d027210 */ /* 0x000fe400007fe404 */
[----:B------:R-:W-:-:S04]  /*2a70*/  LEA R9, P0, R0, c[0x0][0x1c8], 0x1 ;  /* 0x0000720000097a11 */ /* 0x000fc800078008ff */
[----:B------:R-:W-:Y:S02]  /*2a80*/  LEA.HI.X R13, R0, c[0x0][0x1cc], R2, 0x1, P0 ;  /* 0x00007300000d7a11 */ /* 0x000fe400000f0c02 */
[----:B------:R-:W1:Y:S01]  /*2a90*/  SHFL.IDX PT, R0, R9, RZ, 0x181f ;  /* 0x00181fff09007589 */ /* 0x000e6200000e0000 */
[----:B------:R-:W-:-:S03]  /*2aa0*/  ISETP.GE.AND P0, PT, R26, 0x1, PT ;  /* 0x000000011a00780c */ /* 0x000fc60003f06270 */
[----:B------:R-:W2:Y:S04]  /*2ab0*/  SHFL.IDX PT, R2, R13, RZ, 0x181f ;  /* 0x00181fff0d027589 */ /* 0x000ea800000e0000 */
[----:B------:R-:W3:Y:S06]  /*2ac0*/  SHFL.IDX PT, R8, R9, 0x1, 0x181f ;  /* 0x00381f0009087f89 */ /* 0x000eec00000e0000 */
[----:B------:R-:W-:-:S02]  /*2ad0*/  @P0 ISETP.GE.AND P3, PT, R20, c[0x0][0x1d4], PT ;  /* 0x0000750014000a0c */ /* 0x000fc40003f66270 */
[----:B------:R-:W-:Y:S01]  /*2ae0*/  @P0 ISETP.GE.AND P4, PT, R30, c[0x0][0x1d4], PT ;  /* 0x000075001e000a0c */ /* 0x000fe20003f86270 */
[----:B------:R-:W4:Y:S01]  /*2af0*/  SHFL.IDX PT, R11, R13, 0x1, 0x181f ;  /* 0x00381f000d0b7f89 */ /* 0x000f2200000e0000 */
[-C--:B-1----:R-:W-:Y:S02]  /*2b00*/  @P0 LEA R4, P2, R20, R0.reuse, 0x1 ;  /* 0x0000000014040211 */ /* 0x082fe400078408ff */
[----:B------:R-:W-:Y:S02]  /*2b10*/  @P0 LEA R6, P1, R30, R0, 0x1 ;  /* 0x000000001e060211 */ /* 0x000fe400078208ff */
[-C--:B--2---:R-:W-:Y:S02]  /*2b20*/  @P0 LEA.HI.X R5, R20, R2.reuse, R21, 0x1, P2 ;  /* 0x0000000214050211 */ /* 0x084fe400010f0c15 */
[----:B------:R-:W-:Y:S02]  /*2b30*/  @P0 LEA.HI.X R7, R30, R2, R19, 0x1, P1 ;  /* 0x000000021e070211 */ /* 0x000fe400008f0c13 */
[----:B------:R-:W-:Y:S01]  /*2b40*/  ISETP.GE.AND P1, PT, R26, 0x21, PT ;  /* 0x000000211a00780c */ /* 0x000fe20003f26270 */
[----:B------:R1:W-:Y:S01]  /*2b50*/  @P0 LDGSTS.E.BYPASS.LTC128B.128 [R251+0xc100], [R4.64], !P3 ;  /* 0x0c10000004fb0fae */ /* 0x0003e2000d901d46 */
[----:B------:R-:W-:-:S03]  /*2b60*/  @P0 ISETP.GE.AND P5, PT, R29, c[0x0][0x1d4], PT ;  /* 0x000075001d000a0c */ /* 0x000fc60003fa6270 */
[----:B------:R2:W-:Y:S01]  /*2b70*/  @P0 LDGSTS.E.BYPASS.LTC128B.128 [R251+0xf100], [R6.64], !P4 ;  /* 0x0f10000006fb0fae */ /* 0x0005e2000e101d46 */
[----:B------:R-:W-:Y:S02]  /*2b80*/  @P0 ISETP.GE.AND P4, PT, R28, c[0x0][0x1d4], PT ;  /* 0x000075001c000a0c */ /* 0x000fe40003f86270 */
[----:B-1----:R-:W-:-:S04]  /*2b90*/  @P0 LEA R4, P2, R29, R0, 0x1 ;  /* 0x000000001d040211 */ /* 0x002fc800078408ff */
[----:B------:R-:W-:Y:S02]  /*2ba0*/  @P0 LEA.HI.X R5, R29, R2, R18, 0x1, P2 ;  /* 0x000000021d050211 */ /* 0x000fe400010f0c12 */
[----:B--2---:R-:W-:-:S03]  /*2bb0*/  @P0 LEA R6, P2, R28, R0, 0x1 ;  /* 0x000000001c060211 */ /* 0x004fc600078408ff */
[----:B------:R3:W-:Y:S01]  /*2bc0*/  @P0 LDGSTS.E.BYPASS.LTC128B.128 [R251+0x12100], [R4.64], !P5 ;  /* 0x1210000004fb0fae */ /* 0x0007e2000e901d46 */
[----:B------:R-:W-:Y:S02]  /*2bd0*/  @P0 LEA.HI.X R7, R28, R2, R17, 0x1, P2 ;  /* 0x000000021c070211 */ /* 0x000fe400010f0c11 */
[----:B------:R-:W-:Y:S01]  /*2be0*/  @P1 ISETP.GE.AND P2, PT, R20, c[0x0][0x1d4], PT ;  /* 0x0000750014001a0c */ /* 0x000fe20003f46270 */
[----:B------:R-:W-:Y:S02]  /*2bf0*/  IMAD R0, R10, c[0x0][0x208], RZ ;  /* 0x000082000a007a24 */ /* 0x000fe400078e02ff */
[----:B------:R1:W-:Y:S01]  /*2c00*/  @P0 LDGSTS.E.BYPASS.LTC128B.128 [R251+0x15100], [R6.64], !P4 ;  /* 0x1510000006fb0fae */ /* 0x0003e2000e101d46 */
[----:B------:R-:W-:Y:S01]  /*2c10*/  @P1 ISETP.GE.AND P4, PT, R30, c[0x0][0x1d4], PT ;  /* 0x000075001e001a0c */ /* 0x000fe20003f86270 */
[----:B------:R-:W-:Y:S02]  /*2c20*/  IMAD.WIDE.U32 R2, R23, c[0x0][0x208], RZ ;  /* 0x0000820017027a25 */ /* 0x000fe400078e00ff */
[----:B------:R-:W-:Y:S01]  /*2c30*/  SHFL.IDX PT, R10, R13, 0x2, 0x181f ;  /* 0x00581f000d0a7f89 */ /* 0x000fe200000e0000 */
[----:B---3--:R-:W-:-:S04]  /*2c40*/  @P1 LEA R4, P3, R20, R8, 0x1 ;  /* 0x0000000814041211 */ /* 0x008fc800078608ff */
[----:B----4-:R-:W-:Y:S01]  /*2c50*/  @P1 LEA.HI.X R5, R20, R11, R21, 0x1, P3 ;  /* 0x0000000b14051211 */ /* 0x010fe200018f0c15 */
[----:B-1----:R-:W-:Y:S02]  /*2c60*/  IMAD R7, R23, c[0x0][0x20c], R0 ;  /* 0x0000830017077a24 */ /* 0x002fe400078e0200 */
[----:B------:R-:W1:Y:S01]  /*2c70*/  SHFL.IDX PT, R0, R9, 0x2, 0x181f ;  /* 0x00581f0009007f89 */ /* 0x000e6200000e0000 */
[----:B------:R-:W-:-:S03]  /*2c80*/  @P1 LEA R6, P0, R30, R8, 0x1 ;  /* 0x000000081e061211 */ /* 0x000fc600078008ff */
[----:B------:R2:W-:Y:S01]  /*2c90*/  @P1 LDGSTS.E.BYPASS.LTC128B.128 [R251+0xd100], [R4.64], !P2 ;  /* 0x0d10000004fb1fae */ /* 0x0005e2000d101d46 */
[----:B------:R-:W-:Y:S01]  /*2ca0*/  @P1 ISETP.GE.AND P2, PT, R29, c[0x0][0x1d4], PT ;  /* 0x000075001d001a0c */ /* 0x000fe20003f46270 */
[----:B------:R-:W-:Y:S01]  /*2cb0*/  IMAD.IADD R3, R3, 0x1, R7 ;  /* 0x0000000103037824 */ /* 0x000fe200078e0207 */
[----:B------:R-:W-:Y:S02]  /*2cc0*/  @P1 LEA.HI.X R7, R30, R11, R19, 0x1, P0 ;  /* 0x0000000b1e071211 */ /* 0x000fe400000f0c13 */
[----:B------:R-:W-:-:S03]  /*2cd0*/  ISETP.GE.AND P0, PT, R26, 0x41, PT ;  /* 0x000000411a00780c */ /* 0x000fc60003f06270 */
[----:B------:R3:W-:Y:S01]  /*2ce0*/  @P1 LDGSTS.E.BYPASS.LTC128B.128 [R251+0x10100], [R6.64], !P4 ;  /* 0x1010000006fb1fae */ /* 0x0007e2000e101d46 */
[----:B------:R-:W-:Y:S01]  /*2cf0*/  @P1 ISETP.GE.AND P4, PT, R28, c[0x0][0x1d4], PT ;  /* 0x000075001c001a0c */ /* 0x000fe20003f86270 */
[----:B------:R-:W-:Y:S01]  /*2d00*/  IMAD.WIDE.U32 R2, R14, c[0x0][0x218], R2 ;  /* 0x000086000e027a25 */ /* 0x000fe200078e0002 */
[----:B--2---:R-:W-:-:S04]  /*2d10*/  @P1 LEA R4, P3, R29, R8, 0x1 ;  /* 0x000000081d041211 */ /* 0x004fc800078608ff */
[----:B------:R-:W-:Y:S01]  /*2d20*/  @P1 LEA.HI.X R5, R29, R11, R18, 0x1, P3 ;  /* 0x0000000b1d051211 */ /* 0x000fe200018f0c12 */
[----:B---3--:R-:W-:-:S04]  /*2d30*/  IMAD R6, R15, c[0x0][0x210], RZ ;  /* 0x000084000f067a24 */ /* 0x008fc800078e02ff */
[----:B------:R2:W-:Y:S04]  /*2d40*/  @P1 LDGSTS.E.BYPASS.LTC128B.128 [R251+0x13100], [R4.64], !P2 ;  /* 0x1310000004fb1fae */ /* 0x0005e8000d101d46 */
[----:B------:R-:W-:Y:S04]  /*2d50*/  STL [R1+0x10], R14 ;  /* 0x0000100e01007387 */ /* 0x000fe80000100800 */
[----:B------:R-:W-:Y:S01]  /*2d60*/  STL.64 [R1+0x48], R142 ;  /* 0x0000488e01007387 */ /* 0x000fe20000100a00 */
[----:B--2---:R-:W-:Y:S01]  /*2d70*/  IMAD R5, R16, c[0x0][0x214], R6 ;  /* 0x0000850010057a24 */ /* 0x004fe200078e0206 */
[----:B------:R-:W-:Y:S01]  /*2d80*/  @P1 LEA R6, P3, R28, R8, 0x1 ;  /* 0x000000081c061211 */ /* 0x000fe200078608ff */
[----:B------:R-:W-:Y:S01]  /*2d90*/  IMAD R8, R12, c[0x0][0x218], RZ ;  /* 0x000086000c087a24 */ /* 0x000fe200078e02ff */
[----:B-1----:R-:W-:-:S02]  /*2da0*/  @P0 LEA R4, P2, R20, R0, 0x1 ;  /* 0x0000000014040211 */ /* 0x002fc400078408ff */
[----:B------:R-:W-:Y:S02]  /*2db0*/  @P1 LEA.HI.X R7, R28, R11, R17, 0x1, P3 ;  /* 0x0000000b1c071211 */ /* 0x000fe400018f0c11 */
[C---:B------:R-:W-:Y:S01]  /*2dc0*/  @P0 ISETP.GE.AND P3, PT, R20.reuse, c[0x0][0x1d4], PT ;  /* 0x0000750014000a0c */ /* 0x040fe20003f66270 */
[----:B------:R-:W-:Y:S01]  /*2dd0*/  IMAD.IADD R9, R25, 0x1, R5 ;  /* 0x0000000119097824 */ /* 0x000fe200078e0205 */
[----:B------:R-:W-:Y:S01]  /*2de0*/  @P0 LEA.HI.X R5, R20, R10, R21, 0x1, P2 ;  /* 0x0000000a14050211 */ /* 0x000fe200010f0c15 */
[----:B------:R-:W-:Y:S01]  /*2df0*/  IMAD R8, R14, c[0x0][0x21c], R8 ;  /* 0x000087000e087a24 */ /* 0x000fe200078e0208 */
[----:B------:R-:W-:Y:S01]  /*2e00*/  IADD3 R2, P2, R2, R24, RZ ;  /* 0x0000001802027210 */ /* 0x000fe20007f5e0ff */
[----:B------:R1:W-:Y:S03]  /*2e10*/  @P1 LDGSTS.E.BYPASS.LTC128B.128 [R251+0x16100], [R6.64], !P4 ;  /* 0x1610000006fb1fae */ /* 0x0003e6000e101d46 */
[----:B------:R-:W-:Y:S01]  /*2e20*/  IADD3.X R3, R9, R3, R8, P2, !PT ;  /* 0x0000000309037210 */ /* 0x000fe200017fe408 */
[----:B------:R-:W-:Y:S01]  /*2e30*/  STL [R1+0x40], R141 ;  /* 0x0000408d01007387 */ /* 0x000fe20000100800 */
[----:B------:R-:W-:-:S02]  /*2e40*/  @P0 LEA R8, P2, R30, R0, 0x1 ;  /* 0x000000001e080211 */ /* 0x000fc400078408ff */
[----:B------:R-:W-:Y:S01]  /*2e50*/  LEA R13, P1, R2, c[0x0][0x1f8], 0x1 ;  /* 0x00007e00020d7a11 */ /* 0x000fe200078208ff */
[----:B------:R-:W-:Y:S01]  /*2e60*/  STL.64 [R1+0x58], R24 ;  /* 0x0000581801007387 */ /* 0x000fe20000100a00 */
[----:B------:R-:W-:-:S03]  /*2e70*/  @P0 ISETP.GE.AND P4, PT, R30, c[0x0][0x1d4], PT ;  /* 0x000075001e000a0c */ /* 0x000fc60003f86270 */
[----:B------:R2:W-:Y:S01]  /*2e80*/  STL [R1+0x64], R9 ;  /* 0x0000640901007387 */ /* 0x0005e20000100800 */
[----:B------:R-:W-:-:S03]  /*2e90*/  LEA.HI.X R27, R2, c[0x0][0x1fc], R3, 0x1, P1 ;  /* 0x00007f00021b7a11 */ /* 0x000fc600008f0c03 */
[----:B------:R3:W-:Y:S01]  /*2ea0*/  @P0 LDGSTS.E.BYPASS.LTC128B.128 [R251+0xe100], [R4.64], !P3 ;  /* 0x0e10000004fb0fae */ /* 0x0007e2000d901d46 */
[----:B------:R-:W-:-:S03]  /*2eb0*/  @P0 ISETP.GE.AND P1, PT, R28, c[0x0][0x1d4], PT ;  /* 0x000075001c000a0c */ /* 0x000fc60003f26270 */
[----:B------:R-:W-:Y:S04]  /*2ec0*/  SHFL.IDX PT, R12, R13, 0x1, 0x181f ;  /* 0x00381f000d0c7f89 */ /* 0x000fe800000e0000 */
[----:B------:R-:W4:Y:S01]  /*2ed0*/  LDL R149, [R1+0x34] ;  /* 0x0000340001957983 */ /* 0x000f220000100800 */
[----:B-1----:R-:W-:-:S04]  /*2ee0*/  @P0 LEA R6, P3, R29, R0, 0x1 ;  /* 0x000000001d060211 */ /* 0x002fc800078608ff */
[CC--:B------:R-:W-:Y:S02]  /*2ef0*/  @P0 LEA.HI.X R7, R29.reuse, R10.reuse, R18, 0x1, P3 ;  /* 0x0000000a1d070211 */ /* 0x0c0fe400018f0c12 */
[----:B--2---:R-:W-:Y:S02]  /*2f00*/  @P0 LEA.HI.X R9, R30, R10, R19, 0x1, P2 ;  /* 0x0000000a1e090211 */ /* 0x004fe400010f0c13 */
[----:B------:R-:W-:-:S03]  /*2f10*/  @P0 ISETP.GE.AND P2, PT, R29, c[0x0][0x1d4], PT ;  /* 0x000075001d000a0c */ /* 0x000fc60003f46270 */
[----:B------:R1:W-:Y:S01]  /*2f20*/  @P0 LDGSTS.E.BYPASS.LTC128B.128 [R251+0x11100], [R8.64], !P4 ;  /* 0x1110000008fb0fae */ /* 0x0003e2000e101d46 */
[----:B---3--:R-:W-:-:S04]  /*2f30*/  @P0 LEA R4, P3, R28, R0, 0x1 ;  /* 0x000000001c040211 */ /* 0x008fc800078608ff */
[----:B------:R-:W-:-:S05]  /*2f40*/  @P0 LEA.HI.X R5, R28, R10, R17, 0x1, P3 ;  /* 0x0000000a1c050211 */ /* 0x000fca00018f0c11 */
[----:B------:R2:W-:Y:S04]  /*2f50*/  @P0 LDGSTS.E.BYPASS.LTC128B.128 [R251+0x14100], [R6.64], !P2 ;  /* 0x1410000006fb0fae */ /* 0x0005e8000d101d46 */
[----:B------:R2:W-:Y:S04]  /*2f60*/  @P0 LDGSTS.E.BYPASS.LTC128B.128 [R251+0x17100], [R4.64], !P1 ;  /* 0x1710000004fb0fae */ /* 0x0005e8000c901d46 */
[----:B------:R-:W0:Y:S04]  /*2f70*/  LDGDEPBAR ;  /* 0x00000000000079af */ /* 0x000e280000000000 */
[----:B------:R-:W3:Y:S04]  /*2f80*/  SHFL.IDX PT, R0, R13, RZ, 0x181f ;  /* 0x00181fff0d007589 */ /* 0x000ee800000e0000 */
[----:B------:R-:W5:Y:S04]  /*2f90*/  SHFL.IDX PT, R2, R27, RZ, 0x181f ;  /* 0x00181fff1b027589 */ /* 0x000f6800000e0000 */
[----:B------:R-:W1:Y:S01]  /*2fa0*/  SHFL.IDX PT, R3, R27, 0x1, 0x181f ;  /* 0x00381f001b037f89 */ /* 0x000e6200000e0000 */
[----:B------:R-:W-:-:S02]  /*2fb0*/  R2P PR, R22, 0x6 ;  /* 0x0000000616007804 */ /* 0x000fc40000000000 */
[----:B------:R-:W-:Y:S01]  /*2fc0*/  ISETP.GE.AND P5, PT, R20, c[0x0][0x1d4], PT ;  /* 0x0000750014007a0c */ /* 0x000fe20003fa6270 */
[----:B------:R-:W-:-:S04]  /*2fd0*/  DEPBAR.LE SB0, 0x1 ;  /* 0x000080400000791a */ /* 0x000fc80000000000 */
[----:B------:R-:W-:-:S04]  /*2fe0*/  DEPBAR.LE SB0, 0x0 ;  /* 0x000080000000791a */ /* 0x000fc80000000000 */
[----:B------:R-:W-:Y:S01]  /*2ff0*/  BAR.SYNC.DEFER_BLOCKING 0x0 ;  /* 0x0000000000007b1d */ /* 0x000fe20000010000 */
[CC--:B---3--:R-:W-:Y:S02]  /*3000*/  IADD3 R20, P0, R0.reuse, R138.reuse, RZ ;  /* 0x0000008a00147210 */ /* 0x0c8fe40007f1e0ff */
[----:B------:R-:W-:Y:S02]  /*3010*/  IADD3 R18, P4, R0, R139, RZ ;  /* 0x0000008b00127210 */ /* 0x000fe40007f9e0ff */
[----:B------:R-:W-:Y:S01]  /*3020*/  @P1 IADD3 R226, R135, -0x20, RZ ;  /* 0xffffffe087e21810 */ /* 0x000fe20007ffe0ff */
[--C-:B-----5:R-:W-:Y:S01]  /*3030*/  IMAD.X R21, R2, 0x1, R129.reuse, P0 ;  /* 0x0000000102157824 */ /* 0x120fe200000e0681 */
[-C--:B------:R-:W-:Y:S01]  /*3040*/  IADD3 R14, P1, R12, R137.reuse, RZ ;  /* 0x000000890c0e7210 */ /* 0x080fe20007f3e0ff */
[----:B------:R-:W-:Y:S01]  /*3050*/  IMAD.X R19, R2, 0x1, R130, P4 ;  /* 0x0000000102137824 */ /* 0x000fe200020e0682 */
[----:B------:R-:W-:Y:S02]  /*3060*/  IADD3 R24, P0, R12, R138, RZ ;  /* 0x0000008a0c187210 */ /* 0x000fe40007f1e0ff */
[----:B------:R-:W-:Y:S01]  /*3070*/  ISETP.GE.AND P4, PT, R30, c[0x0][0x1d4], PT ;  /* 0x000075001e007a0c */ /* 0x000fe20003f86270 */
[C---:B-1----:R-:W-:Y:S01]  /*3080*/  IMAD.X R15, R3.reuse, 0x1, R128, P1 ;  /* 0x00000001030f7824 */ /* 0x042fe200008e0680 */
[----:B------:R-:W-:Y:S01]  /*3090*/  IADD3 R22, P3, R0, R137, RZ ;  /* 0x0000008900167210 */ /* 0x000fe20007f7e0ff */
[----:B------:R-:W-:Y:S01]  /*30a0*/  IMAD.X R25, R3, 0x1, R129, P0 ;  /* 0x0000000103197824 */ /* 0x000fe200000e0681 */
[----:B------:R-:W-:-:S02]  /*30b0*/  ISETP.LT.OR P1, PT, R26, 0x1, P5 ;  /* 0x000000011a00780c */ /* 0x000fc40002f21670 */
[----:B------:R-:W-:Y:S01]  /*30c0*/  ISETP.LT.OR P0, PT, R26, 0x1, P4 ;  /* 0x000000011a00780c */ /* 0x000fe20002701670 */
[----:B------:R-:W-:Y:S01]  /*30d0*/  IMAD.X R23, R2, 0x1, R128, P3 ;  /* 0x0000000102177824 */ /* 0x000fe200018e0680 */
[----:B------:R-:W-:-:S05]  /*30e0*/  IADD3 R16, P3, R0, R140, RZ ;  /* 0x0000008c00107210 */ /* 0x000fca0007f7e0ff */
[----:B------:R-:W-:Y:S01]  /*30f0*/  IMAD.X R17, R2, 0x1, R131, P3 ;  /* 0x0000000102117824 */ /* 0x000fe200018e0683 */
[----:B------:R-:W-:Y:S01]  /*3100*/  ISETP.GE.AND P3, PT, R29, c[0x0][0x1d4], PT ;  /* 0x000075001d007a0c */ /* 0x000fe20003f66270 */
[----:B------:R-:W-:Y:S04]  /*3110*/  LDSM.16.M88.4 R8, [R222] ;  /* 0x00000000de08783b */ /* 0x000fe80000000200 */
[----:B------:R-:W-:Y:S04]  /*3120*/  LDSM.16.M88.4 R32, [R135] ;  /* 0x000000008720783b */ /* 0x000fe80000000200 */
[----:B------:R-:W-:Y:S04]  /*3130*/  LDSM.16.M88.4 R40, [R135+0x800] ;  /* 0x000800008728783b */ /* 0x000fe80000000200 */
[----:B------:R-:W-:Y:S04]  /*3140*/  LDSM.16.M88.4 R48, [R135+0x1000] ;  /* 0x001000008730783b */ /* 0x000fe80000000200 */
[----:B------:R-:W-:Y:S04]  /*3150*/  LDSM.16.M88.4 R52, [R135+0x1800] ;  /* 0x001800008734783b */ /* 0x000fe80000000200 */
[----:B------:R-:W-:Y:S04]  /*3160*/  LDSM.16.M88.4 R44, [R135+0x2000] ;  /* 0x00200000872c783b */ /* 0x000fe80000000200 */
[----:B------:R-:W-:Y:S04]  /*3170*/  LDSM.16.M88.4 R56, [R135+0x2800] ;  /* 0x002800008738783b */ /* 0x000fe80000000200 */
[----:B--2---:R-:W-:Y:S04]  /*3180*/  LDSM.16.M88.4 R4, [R223] ;  /* 0x00000000df04783b */ /* 0x004fe80000000200 */
[----:B------:R-:W-:Y:S04]  /*3190*/  LDSM.16.M88.4 R92, [R226] ;  /* 0x00000000e25c783b */ /* 0x000fe80000000200 */
[----:B------:R-:W-:Y:S04]  /*31a0*/  LDSM.16.M88.4 R96, [R226+0x800] ;  /* 0x00080000e260783b */ /* 0x000fe80000000200 */
[----:B------:R-:W-:Y:S04]  /*31b0*/  LDSM.16.M88.4 R100, [R226+0x1000] ;  /* 0x00100000e264783b */ /* 0x000fe80000000200 */
[----:B------:R-:W-:Y:S04]  /*31c0*/  LDSM.16.M88.4 R104, [R226+0x1800] ;  /* 0x00180000e268783b */ /* 0x000fe80000000200 */
[----:B------:R-:W-:Y:S04]  /*31d0*/  LDSM.16.M88.4 R108, [R226+0x2000] ;  /* 0x00200000e26c783b */ /* 0x000fe80000000200 */
[----:B------:R-:W-:Y:S04]  /*31e0*/  LDSM.16.M88.4 R112, [R226+0x2800] ;  /* 0x00280000e270783b */ /* 0x000fe80000000200 */
[----:B------:R-:W-:Y:S01]  /*31f0*/  @!PT LDS RZ, [RZ] ;  /* 0x00000000fffff984 */ /* 0x000fe20000000800 */
[----:B------:R-:W-:Y:S01]  /*3200*/  @!PT LDS RZ, [RZ] ;  /* 0x00000000fffff984 */ /* 0x000fe20000000800 */
[----:B------:R-:W-:Y:S01]  /*3210*/  @!PT LDS RZ, [RZ] ;  /* 0x00000000fffff984 */ /* 0x000fe20000000800 */
[----:B------:R1:W-:Y:S04]  /*3220*/  LDGSTS.E.BYPASS.LTC128B.128 [R251+0x100], [R22.64], !P1 ;  /* 0x0010000016fb7fae */ /* 0x0003e8000c901d46 */
[----:B------:R1:W-:Y:S01]  /*3230*/  LDGSTS.E.BYPASS.LTC128B.128 [R251+0x3100], [R20.64], !P0 ;  /* 0x0310000014fb7fae */ /* 0x0003e2000c101d46 */
[----:B------:R-:W-:-:S02]  /*3240*/  ISETP.LT.OR P0, PT, R26, 0x1, P3 ;  /* 0x000000011a00780c */ /* 0x000fc40001f01670 */
[----:B------:R-:W-:-:S11]  /*3250*/  ISETP.GE.AND P1, PT, R28, c[0x0][0x1d4], PT ;  /* 0x000075001c007a0c */ /* 0x000fd60003f26270 */
[----:B------:R2:W-:Y:S01]  /*3260*/  LDGSTS.E.BYPASS.LTC128B.128 [R251+0x6100], [R18.64], !P0 ;  /* 0x0610000012fb7fae */ /* 0x0005e2000c101d46 */
[----:B------:R-:W-:-:S13]  /*3270*/  ISETP.LT.OR P0, PT, R26, 0x1, P1 ;  /* 0x000000011a00780c */ /* 0x000fda0000f01670 */
[----:B------:R3:W-:Y:S04]  /*3280*/  LDGSTS.E.BYPASS.LTC128B.128 [R251+0x9100], [R16.64], !P0 ;  /* 0x0910000010fb7fae */ /* 0x0007e8000c101d46 */
[----:B------:R-:W5:Y:S01]  /*3290*/  SHFL.IDX PT, R0, R13, 0x2, 0x181f ;  /* 0x00581f000d007f89 */ /* 0x000f6200000e0000 */
[----:B---3--:R-:W-:-:S05]  /*32a0*/  IADD3 R16, P0, R12, R139, RZ ;  /* 0x0000008b0c107210 */ /* 0x008fca0007f1e0ff */
[----:B------:R-:W-:Y:S01]  /*32b0*/  IMAD.X R17, R3, 0x1, R130, P0 ;  /* 0x0000000103117824 */ /* 0x000fe200000e0682 */
[----:B------:R-:W-:Y:S01]  /*32c0*/  ISETP.LT.OR P0, PT, R26, 0x21, P5 ;  /* 0x000000211a00780c */ /* 0x000fe20002f01670 */
[----:B------:R-:W3:-:S12]  /*32d0*/  SHFL.IDX PT, R2, R27, 0x2, 0x181f ;  /* 0x00581f001b027f89 */ /* 0x000ed800000e0000 */
[----:B------:R1:W-:Y:S02]  /*32e0*/  LDGSTS.E.BYPASS.LTC128B.128 [R251+0x1100], [R14.64], !P0 ;  /* 0x011000000efb7fae */ /* 0x0003e4000c101d46 */
[----:B-1----:R-:W-:-:S05]  /*32f0*/  IADD3 R14, P0, R12, R140, RZ ;  /* 0x0000008c0c0e7210 */ /* 0x002fca0007f1e0ff */
[----:B------:R-:W-:Y:S01]  /*3300*/  IMAD.X R15, R3, 0x1, R131, P0 ;  /* 0x00000001030f7824 */ /* 0x000fe200000e0683 */
[----:B------:R-:W-:-:S13]  /*3310*/  ISETP.LT.OR P0, PT, R26, 0x21, P4 ;  /* 0x000000211a00780c */ /* 0x000fda0002701670 */
[----:B------:R1:W-:Y:S01]  /*3320*/  LDGSTS.E.BYPASS.LTC128B.128 [R251+0x4100], [R24.64], !P0 ;  /* 0x0410000018fb7fae */ /* 0x0003e2000c101d46 */
[----:B-----5:R-:W-:-:S05]  /*3330*/  IADD3 R12, P0, R0, R137, RZ ;  /* 0x00000089000c7210 */ /* 0x020fca0007f1e0ff */
[----:B---3--:R-:W-:Y:S01]  /*3340*/  IMAD.X R13, R2, 0x1, R128, P0 ;  /* 0x00000001020d7824 */ /* 0x008fe200000e0680 */
[----:B------:R-:W-:-:S13]  /*3350*/  ISETP.LT.OR P0, PT, R26, 0x21, P3 ;  /* 0x000000211a00780c */ /* 0x000fda0001f01670 */
[----:B------:R3:W-:Y:S02]  /*3360*/  LDGSTS.E.BYPASS.LTC128B.128 [R251+0x7100], [R16.64], !P0 ;  /* 0x0710000010fb7fae */ /* 0x0007e4000c101d46 */
[----:B---3--:R-:W-:-:S05]  /*3370*/  IADD3 R16, P0, R0, R138, RZ ;  /* 0x0000008a00107210 */ /* 0x008fca0007f1e0ff */
[----:B------:R-:W-:Y:S01]  /*3380*/  IMAD.X R17, R2, 0x1, R129, P0 ;  /* 0x0000000102117824 */ /* 0x000fe200000e0681 */
[----:B------:R-:W-:-:S13]  /*3390*/  ISETP.LT.OR P0, PT, R26, 0x21, P1 ;  /* 0x000000211a00780c */ /* 0x000fda0000f01670 */
[----:B------:R3:W-:Y:S01]  /*33a0*/  LDGSTS.E.BYPASS.LTC128B.128 [R251+0xa100], [R14.64], !P0 ;  /* 0x0a1000000efb7fae */ /* 0x0007e2000c101d46 */
[C---:B------:R-:W-:Y:S01]  /*33b0*/  ISETP.LT.OR P4, PT, R26.reuse, 0x41, P4 ;  /* 0x000000411a00780c */ /* 0x040fe20002781670 */
[----:B------:R-:W-:Y:S01]  /*33c0*/  IMAD.MOV.U32 R3, RZ, RZ, 0x40 ;  /* 0x00000040ff037424 */ /* 0x000fe200078e00ff */
[C---:B------:R-:W-:Y:S02]  /*33d0*/  ISETP.LT.OR P3, PT, R26.reuse, 0x41, P3 ;  /* 0x000000411a00780c */ /* 0x040fe40001f61670 */
[----:B------:R-:W-:Y:S02]  /*33e0*/  ISETP.LT.OR P1, PT, R26, 0x41, P1 ;  /* 0x000000411a00780c */ /* 0x000fe40000f21670 */
[----:B---3--:R-:W-:-:S05]  /*33f0*/  IADD3 R14, P0, R0, R139, RZ ;  /* 0x0000008b000e7210 */ /* 0x008fca0007f1e0ff */
[----:B------:R-:W-:Y:S01]  /*3400*/  IMAD.X R15, R2, 0x1, R130, P0 ;  /* 0x00000001020f7824 */ /* 0x000fe200000e0682 */
[----:B------:R-:W-:Y:S01]  /*3410*/  ISETP.LT.OR P0, PT, R26, 0x41, P5 ;  /* 0x000000411a00780c */ /* 0x000fe20002f01670 */
[C---:B------:R-:W-:Y:S08]  /*3420*/  HMMA.16816.F32.BF16 R28, R8.reuse, R40, RZ ;  /* 0x00000028081c723c */ /* 0x040ff000000418ff */
[C---:B------:R-:W-:Y:S04]  /*3430*/  HMMA.16816.F32.BF16 R20, R8.reuse, R42, RZ ;  /* 0x0000002a0814723c */ /* 0x040fe800000418ff */
[----:B------:R3:W-:Y:S04]  /*3440*/  LDGSTS.E.BYPASS.LTC128B.128 [R251+0x2100], [R12.64], !P0 ;  /* 0x021000000cfb7fae */ /* 0x0007e8000c101d46 */
[----:B------:R-:W-:Y:S01]  /*3450*/  HMMA.16816.F32.BF16 R40, R8, R48, RZ ;  /* 0x000000300828723c */ /* 0x000fe200000418ff */
[----:B------:R2:W-:Y:S04]  /*3460*/  LDGSTS.E.BYPASS.LTC128B.128 [R251+0x5100], [R16.64], !P4 ;  /* 0x0510000010fb7fae */ /* 0x0005e8000e101d46 */
[----:B------:R5:W-:Y:S01]  /*3470*/  LDGSTS.E.BYPASS.LTC128B.128 [R251+0x8100], [R14.64], !P3 ;  /* 0x081000000efb7fae */ /* 0x000be2000d901d46 */
[----:B---3--:R-:W-:-:S02]  /*3480*/  IADD3 R12, P0, R0, R140, RZ ;  /* 0x0000008c000c7210 */ /* 0x008fc40007f1e0ff */
[----:B------:R-:W-:-:S03]  /*3490*/  SEL R0, R3, 0xffffffc0, !P2 ;  /* 0xffffffc003007807 */ /* 0x000fc60005000000 */
[----:B------:R-:W-:Y:S02]  /*34a0*/  IMAD.X R13, R2, 0x1, R131, P0 ;  /* 0x00000001020d7824 */ /* 0x000fe400000e0683 */
[----:B------:R-:W-:-:S03]  /*34b0*/  IMAD.IADD R217, R135, 0x1, R0 ;  /* 0x0000000187d97824 */ /* 0x000fc600078e0200 */
[----:B------:R5:W-:Y:S04]  /*34c0*/  LDGSTS.E.BYPASS.LTC128B.128 [R251+0xb100], [R12.64], !P1 ;  /* 0x0b1000000cfb7fae */ /* 0x000be8000c901d46 */
[----:B------:R-:W-:Y:S01]  /*34d0*/  LDSM.16.M88.4 R64, [R217+0x1000] ;  /* 0x00100000d940783b */ /* 0x000fe20000000200 */
[C---:B------:R-:W-:Y:S03]  /*34e0*/  HMMA.16816.F32.BF16 R36, R8.reuse, R32, RZ ;  /* 0x000000200824723c */ /* 0x040fe600000418ff */
[----:B------:R-:W-:Y:S04]  /*34f0*/  LDSM.16.M88.4 R72, [R217] ;  /* 0x00000000d948783b */ /* 0x000fe80000000200 */
[----:B------:R-:W-:Y:S01]  /*3500*/  LDSM.16.M88.4 R68, [R217+0x800] ;  /* 0x00080000d944783b */ /* 0x000fe20000000200 */
[----:B------:R-:W-:Y:S01]  /*3510*/  HMMA.16816.F32.BF16 R32, R8, R34, RZ ;  /* 0x000000220820723c */ /* 0x000fe200000418ff */
[----:B------:R-:W-:-:S02]  /*3520*/  IADD3 R227, R226, 0x9000, RZ ;  /* 0x00009000e2e37810 */ /* 0x000fc40007ffe0ff */
[C---:B------:R-:W-:Y:S01]  /*3530*/  IADD3 R233, R226.reuse, 0x3000, RZ ;  /* 0x00003000e2e97810 */ /* 0x040fe20007ffe0ff */
[----:B------:R-:W-:Y:S04]  /*3540*/  LDSM.16.M88.4 R124, [R217+0x3000] ;  /* 0x00300000d97c783b */ /* 0x000fe80000000200 */
[C---:B------:R-:W-:Y:S01]  /*3550*/  HMMA.16816.F32.BF16 R48, R8.reuse, R50, RZ ;  /* 0x000000320830723c */ /* 0x040fe200000418ff */
[C---:B------:R-:W-:Y:S01]  /*3560*/  IADD3 R228, R226.reuse, 0x3800, RZ ;  /* 0x00003800e2e47810 */ /* 0x040fe20007ffe0ff */
[----:B------:R-:W-:Y:S04]  /*3570*/  LDSM.16.M88.4 R116, [R217+0x5800] ;  /* 0x00580000d974783b */ /* 0x000fe80000000200 */
[----:B-----5:R-:W3:Y:S02]  /*3580*/  LDSM.16.M88.4 R12, [R225] ;  /* 0x00000000e10c783b */ /* 0x020ee40000000200 */
[C---:B------:R-:W-:Y:S08]  /*3590*/  HMMA.16816.F32.BF16 R60, R8.reuse, R52, RZ ;  /* 0x00000034083c723c */ /* 0x040ff000000418ff */
[C---:B------:R-:W-:Y:S01]  /*35a0*/  HMMA.16816.F32.BF16 R80, R8.reuse, R54, RZ ;  /* 0x000000360850723c */ /* 0x040fe200000418ff */
[----:B------:R-:W-:Y:S01]  /*35b0*/  IADD3 R229, R226, 0x4000, RZ ;  /* 0x00004000e2e57810 */ /* 0x000fe20007ffe0ff */
[----:B------:R-:W0:Y:S06]  /*35c0*/  LDGDEPBAR ;  /* 0x00000000000079af */ /* 0x000e2c0000000000 */
[C---:B------:R-:W-:Y:S08]  /*35d0*/  HMMA.16816.F32.BF16 R88, R8.reuse, R44, RZ ;  /* 0x0000002c0858723c */ /* 0x040ff000000418ff */
[C---:B------:R-:W-:Y:S08]  /*35e0*/  HMMA.16816.F32.BF16 R84, R8.reuse, R46, RZ ;  /* 0x0000002e0854723c */ /* 0x040ff000000418ff */
[C---:B------:R-:W-:Y:S08]  /*35f0*/  HMMA.16816.F32.BF16 R76, R8.reuse, R56, RZ ;  /* 0x00000038084c723c */ /* 0x040ff000000418ff */
[----:B-1----:R-:W-:Y:S08]  /*3600*/  HMMA.16816.F32.BF16 R24, R8, R58, RZ ;  /* 0x0000003a0818723c */ /* 0x002ff000000418ff */
[C---:B------:R-:W-:Y:S01]  /*3610*/  HMMA.16816.F32.BF16 R8, R4.reuse, R100, R40 ;  /* 0x000000640408723c */ /* 0x040fe20000041828 */
[----:B------:R-:W1:Y:S07]  /*3620*/  LDSM.16.M88.4 R40, [R217+0x1800] ;  /* 0x00180000d928783b */ /* 0x000e6e0000000200 */
[C---:B------:R-:W-:Y:S08]  /*3630*/  HMMA.16816.F32.BF16 R56, R4.reuse, R92, R36 ;  /* 0x0000005c0438723c */ /* 0x040ff00000041824 */
[C---:B------:R-:W-:Y:S08]  /*3640*/  HMMA.16816.F32.BF16 R52, R4.reuse, R94, R32 ;  /* 0x0000005e0434723c */ /* 0x040ff00000041820 */
[C---:B--2---:R-:W-:Y:S08]  /*3650*/  HMMA.16816.F32.BF16 R16, R4.reuse, R98, R20 ;  /* 0x000000620410723c */ /* 0x044ff00000041814 */
[C---:B------:R-:W-:Y:S08]  /*3660*/  HMMA.16816.F32.BF16 R20, R4.reuse, R102, R48 ;  /* 0x000000660414723c */ /* 0x040ff00000041830 */
[C---:B------:R-:W-:Y:S08]  /*3670*/  HMMA.16816.F32.BF16 R44, R4.reuse, R96, R28 ;  /* 0x00000060042c723c */ /* 0x040ff0000004181c */
[C---:B------:R-:W-:Y:S08]  /*3680*/  HMMA.16816.F32.BF16 R36, R4.reuse, R104, R60 ;  /* 0x000000680424723c */ /* 0x040ff0000004183c */
[C---:B------:R-:W-:Y:S08]  /*3690*/  HMMA.16816.F32.BF16 R32, R4.reuse, R106, R80 ;  /* 0x0000006a0420723c */ /* 0x040ff00000041850 */
[C---:B------:R-:W-:Y:S08]  /*36a0*/  HMMA.16816.F32.BF16 R96, R4.reuse, R112, R76 ;  /* 0x000000700460723c */ /* 0x040ff0000004184c */
[----:B------:R-:W-:Y:S01]  /*36b0*/  HMMA.16816.F32.BF16 R104, R4, R114, R24 ;  /* 0x000000720468723c */ /* 0x000fe20000041818 */
[----:B------:R-:W2:Y:S07]  /*36c0*/  LDSM.16.M88.4 R24, [R217+0x2000] ;  /* 0x00200000d918783b */ /* 0x000eae0000000200 */
[----:B---3--:R-:W-:Y:S01]  /*36d0*/  HMMA.16816.F32.BF16 R76, R12, R64, R8 ;  /* 0x000000400c4c723c */ /* 0x008fe20000041808 */
[----:B------:R-:W3:Y:S01]  /*36e0*/  LDSM.16.M88.4 R8, [R217+0x2800] ;  /* 0x00280000d908783b */ /* 0x000ee20000000200 */
[----:B------:R-:W-:-:S05]  /*36f0*/  IMAD.IADD R216, R227, 0x1, R0 ;  /* 0x00000001e3d87824 */ /* 0x000fca00078e0200 */
[----:B------:R-:W-:Y:S01]  /*3700*/  LDSM.16.M88.4 R48, [R216+-0x7800] ;  /* 0xff880000d830783b */ /* 0x000fe20000000200 */
[----:B------:R-:W-:Y:S08]  /*3710*/  HMMA.16816.F32.BF16 R28, R4, R108, R88 ;  /* 0x0000006c041c723c */ /* 0x000ff00000041858 */
[C---:B------:R-:W-:Y:S08]  /*3720*/  HMMA.16816.F32.BF16 R100, R12.reuse, R72, R56 ;  /* 0x000000480c64723c */ /* 0x040ff00000041838 */
[----:B------:R-:W-:Y:S01]  /*3730*/  HMMA.16816.F32.BF16 R92, R12, R74, R52 ;  /* 0x0000004a0c5c723c */ /* 0x000fe20000041834 */
[----:B------:R-:W-:Y:S07]  /*3740*/  LDSM.16.M88.4 R52, [R216+-0x9000] ;  /* 0xff700000d834783b */ /* 0x000fee0000000200 */
[----:B------:R-:W-:Y:S01]  /*3750*/  HMMA.16816.F32.BF16 R84, R4, R110, R84 ;  /* 0x0000006e0454723c */ /* 0x000fe20000041854 */
[----:B------:R-:W5:Y:S04]  /*3760*/  LDSM.16.M88.4 R4, [R224] ;  /* 0x00000000e004783b */ /* 0x000f680000000200 */
[----:B------:R-:W-:Y:S03]  /*3770*/  LDSM.16.M88.4 R108, [R135+0x3800] ;  /* 0x00380000876c783b */ /* 0x000fe60000000200 */
[C---:B------:R-:W-:Y:S01]  /*3780*/  HMMA.16816.F32.BF16 R72, R12.reuse, R66, R20 ;  /* 0x000000420c48723c */ /* 0x040fe20000041814 */
[----:B------:R-:W3:Y:S07]  /*3790*/  LDSM.16.M88.4 R64, [R216+-0x8000] ;  /* 0xff800000d840783b */ /* 0x000eee0000000200 */
[C---:B------:R-:W-:Y:S01]  /*37a0*/  HMMA.16816.F32.BF16 R88, R12.reuse, R68, R44 ;  /* 0x000000440c58723c */ /* 0x040fe2000004182c */
[----:B------:R-:W-:Y:S07]  /*37b0*/  LDSM.16.M88.4 R44, [R216+-0x7000] ;  /* 0xff900000d82c783b */ /* 0x000fee0000000200 */
[C---:B------:R-:W-:Y:S01]  /*37c0*/  HMMA.16816.F32.BF16 R80, R12.reuse, R70, R16 ;  /* 0x000000460c50723c */ /* 0x040fe20000041810 */
[----:B------:R-:W4:Y:S04]  /*37d0*/  LDSM.16.M88.4 R68, [R216+-0x8800] ;  /* 0xff780000d844783b */ /* 0x000f280000000200 */
[----:B------:R-:W-:Y:S03]  /*37e0*/  LDSM.16.M88.4 R16, [R222+0x4000] ;  /* 0x00400000de10783b */ /* 0x000fe60000000200 */
[C---:B-1----:R-:W-:Y:S01]  /*37f0*/  HMMA.16816.F32.BF16 R60, R12.reuse, R40, R36 ;  /* 0x000000280c3c723c */ /* 0x042fe20000041824 */
[----:B------:R-:W1:Y:S07]  /*3800*/  LDSM.16.M88.4 R36, [R216+-0x6800] ;  /* 0xff980000d824783b */ /* 0x000e6e0000000200 */
[C---:B------:R-:W-:Y:S08]  /*3810*/  HMMA.16816.F32.BF16 R56, R12.reuse, R42, R32 ;  /* 0x0000002a0c38723c */ /* 0x040ff00000041820 */
[C---:B--2---:R-:W-:Y:S08]  /*3820*/  HMMA.16816.F32.BF16 R40, R12.reuse, R24, R28 ;  /* 0x000000180c28723c */ /* 0x044ff0000004181c */
[C---:B---3--:R-:W-:Y:S08]  /*3830*/  HMMA.16816.F32.BF16 R28, R12.reuse, R8, R96 ;  /* 0x000000080c1c723c */ /* 0x048ff00000041860 */
[C---:B------:R-:W-:Y:S08]  /*3840*/  HMMA.16816.F32.BF16 R20, R12.reuse, R10, R104 ;  /* 0x0000000a0c14723c */ /* 0x040ff00000041868 */
[----:B------:R-:W-:Y:S01]  /*3850*/  HMMA.16816.F32.BF16 R32, R12, R26, R84 ;  /* 0x0000001a0c20723c */ /* 0x000fe20000041854 */
[----:B------:R-:W2:Y:S07]  /*3860*/  LDSM.16.M88.4 R24, [R135+0x3000] ;  /* 0x003000008718783b */ /* 0x000eae0000000200 */
[C---:B-----5:R-:W-:Y:S08]  /*3870*/  HMMA.16816.F32.BF16 R8, R4.reuse, R54, R92 ;  /* 0x000000360408723c */ /* 0x060ff0000004185c */
[C---:B------:R-:W-:Y:S01]  /*3880*/  HMMA.16816.F32.BF16 R84, R4.reuse, R64, R76 ;  /* 0x000000400454723c */ /* 0x040fe2000004184c */
[----:B------:R-:W3:Y:S07]  /*3890*/  LDSM.16.M88.4 R76, [R135+0x4000] ;  /* 0x00400000874c783b */ /* 0x000eee0000000200 */
[C---:B------:R-:W-:Y:S08]  /*38a0*/  HMMA.16816.F32.BF16 R12, R4.reuse, R52, R100 ;  /* 0x00000034040c723c */ /* 0x040ff00000041864 */
[C---:B------:R-:W-:Y:S08]  /*38b0*/  HMMA.16816.F32.BF16 R92, R4.reuse, R48, R60 ;  /* 0x00000030045c723c */ /* 0x040ff0000004183c */
[C---:B------:R-:W-:Y:S01]  /*38c0*/  HMMA.16816.F32.BF16 R96, R4.reuse, R50, R56 ;  /* 0x000000320460723c */ /* 0x040fe20000041838 */
[----:B------:R-:W5:Y:S07]  /*38d0*/  LDSM.16.M88.4 R48, [R135+0x4800] ;  /* 0x004800008730783b */ /* 0x000f6e0000000200 */
[C---:B----4-:R-:W-:Y:S08]  /*38e0*/  HMMA.16816.F32.BF16 R52, R4.reuse, R68, R88 ;  /* 0x000000440434723c */ /* 0x050ff00000041858 */
[C---:B------:R-:W-:Y:S08]  /*38f0*/  HMMA.16816.F32.BF16 R80, R4.reuse, R70, R80 ;  /* 0x000000460450723c */ /* 0x040ff00000041850 */
[C---:B------:R-:W-:Y:S01]  /*3900*/  HMMA.16816.F32.BF16 R100, R4.reuse, R44, R40 ;  /* 0x0000002c0464723c */ /* 0x040fe20000041828 */
[----:B------:R-:W4:Y:S07]  /*3910*/  LDSM.16.M88.4 R40, [R135+0x5000] ;  /* 0x005000008728783b */ /* 0x000f2e0000000200 */
[C---:B-1----:R-:W-:Y:S01]  /*3920*/  HMMA.16816.F32.BF16 R68, R4.reuse, R36, R28 ;  /* 0x000000240444723c */ /* 0x042fe2000004181c */
[----:B------:R-:W-:Y:S07]  /*3930*/  LDSM.16.M88.4 R28, [R228] ;  /* 0x00000000e41c783b */ /* 0x000fee0000000200 */
[C---:B------:R-:W-:Y:S01]  /*3940*/  HMMA.16816.F32.BF16 R56, R4.reuse, R38, R20 ;  /* 0x000000260438723c */ /* 0x040fe20000041814 */
[----:B------:R-:W1:Y:S07]  /*3950*/  LDSM.16.M88.4 R36, [R135+0x5800] ;  /* 0x005800008724783b */ /* 0x000e6e0000000200 */
[----:B------:R-:W-:Y:S01]  /*3960*/  HMMA.16816.F32.BF16 R88, R4, R66, R72 ;  /* 0x000000420458723c */ /* 0x000fe20000041848 */
[C---:B------:R-:W-:Y:S01]  /*3970*/  IADD3 R230, R226.reuse, 0x4800, RZ ;  /* 0x00004800e2e67810 */ /* 0x040fe20007ffe0ff */
[----:B------:R-:W-:Y:S01]  /*3980*/  LDSM.16.M88.4 R64, [R229] ;  /* 0x00000000e540783b */ /* 0x000fe20000000200 */
[----:B------:R-:W-:-:S02]  /*3990*/  IADD3 R231, R226, 0x5000, RZ ;  /* 0x00005000e2e77810 */ /* 0x000fc40007ffe0ff */
[C---:B------:R-:W-:Y:S01]  /*39a0*/  IADD3 R232, R226.reuse, 0x5800, RZ ;  /* 0x00005800e2e87810 */ /* 0x040fe20007ffe0ff */
[----:B------:R-:W-:Y:S02]  /*39b0*/  LDSM.16.M88.4 R104, [R230] ;  /* 0x00000000e668783b */ /* 0x000fe40000000200 */
[----:B------:R-:W-:Y:S02]  /*39c0*/  HMMA.16816.F32.BF16 R72, R4, R46, R32 ;  /* 0x0000002e0448723c */ /* 0x000fe40000041820 */
[----:B------:R-:W-:Y:S04]  /*39d0*/  LDSM.16.M88.4 R4, [R223+0x4000] ;  /* 0x00400000df04783b */ /* 0x000fe80000000200 */
[----:B------:R-:W1:Y:S02]  /*39e0*/  LDSM.16.M88.4 R32, [R233] ;  /* 0x00000000e920783b */ /* 0x000e640000000200 */
[C---:B--2---:R-:W-:Y:S02]  /*39f0*/  HMMA.16816.F32.BF16 R44, R16.reuse, R24, R12 ;  /* 0x00000018102c723c */ /* 0x044fe4000004180c */
[----:B------:R-:W2:Y:S04]  /*3a00*/  LDSM.16.M88.4 R112, [R231] ;  /* 0x00000000e770783b */ /* 0x000ea80000000200 */
[----:B------:R-:W1:Y:S02]  /*3a10*/  LDSM.16.M88.4 R120, [R232] ;  /* 0x00000000e878783b */ /* 0x000e640000000200 */
[C---:B------:R-:W-:Y:S02]  /*3a20*/  HMMA.16816.F32.BF16 R24, R16.reuse, R26, R8 ;  /* 0x0000001a1018723c */ /* 0x040fe40000041808 */
[----:B------:R-:W1:Y:S06]  /*3a30*/  LDSM.16.M88.4 R8, [R225+0x4000] ;  /* 0x00400000e108783b */ /* 0x000e6c0000000200 */
[C---:B------:R-:W-:Y:S01]  /*3a40*/  HMMA.16816.F32.BF16 R20, R16.reuse, R108, R52 ;  /* 0x0000006c1014723c */ /* 0x040fe20000041834 */
[----:B------:R-:W1:Y:S07]  /*3a50*/  LDSM.16.M88.4 R52, [R217+0x3800] ;  /* 0x00380000d934783b */ /* 0x000e6e0000000200 */
[C---:B------:R-:W-:Y:S01]  /*3a60*/  HMMA.16816.F32.BF16 R12, R16.reuse, R110, R80 ;  /* 0x0000006e100c723c */ /* 0x040fe20000041850 */
[----:B------:R-:W-:Y:S07]  /*3a70*/  LDSM.16.M88.4 R108, [R217+0x5000] ;  /* 0x00500000d96c783b */ /* 0x000fee0000000200 */
[C---:B---3--:R-:W-:Y:S08]  /*3a80*/  HMMA.16816.F32.BF16 R80, R16.reuse, R78, R88 ;  /* 0x0000004e1050723c */ /* 0x048ff00000041858 */
[C---:B-----5:R-:W-:Y:S08]  /*3a90*/  HMMA.16816.F32.BF16 R88, R16.reuse, R48, R92 ;  /* 0x000000301058723c */ /* 0x060ff0000004185c */
[C---:B------:R-:W-:Y:S08]  /*3aa0*/  HMMA.16816.F32.BF16 R60, R16.reuse, R76, R84 ;  /* 0x0000004c103c723c */ /* 0x040ff00000041854 */
[C---:B------:R-:W-:Y:S01]  /*3ab0*/  HMMA.16816.F32.BF16 R96, R16.reuse, R50, R96 ;  /* 0x000000321060723c */ /* 0x040fe20000041860 */
[----:B------:R-:W3:Y:S07]  /*3ac0*/  LDSM.16.M88.4 R48, [R217+0x4000] ;  /* 0x00400000d930783b */ /* 0x000eee0000000200 */
[C---:B----4-:R-:W-:Y:S08]  /*3ad0*/  HMMA.16816.F32.BF16 R92, R16.reuse, R42, R72 ;  /* 0x0000002a105c723c */ /* 0x050ff00000041848 */
[C---:B------:R-:W-:Y:S08]  /*3ae0*/  HMMA.16816.F32.BF16 R100, R16.reuse, R40, R100 ;  /* 0x000000281064723c */ /* 0x040ff00000041864 */
[C---:B-1----:R-:W-:Y:S08]  /*3af0*/  HMMA.16816.F32.BF16 R84, R16.reuse, R36, R68 ;  /* 0x000000241054723c */ /* 0x042ff00000041844 */
[----:B------:R-:W-:Y:S08]  /*3b00*/  HMMA.16816.F32.BF16 R72, R16, R38, R56 ;  /* 0x000000261048723c */ /* 0x000ff00000041838 */
[C---:B------:R-:W-:Y:S01]  /*3b10*/  HMMA.16816.F32.BF16 R68, R4.reuse, R32, R44 ;  /* 0x000000200444723c */ /* 0x040fe2000004182c */
[----:B------:R-:W1:Y:S07]  /*3b20*/  LDSM.16.M88.4 R44, [R217+0x4800] ;  /* 0x00480000d92c783b */ /* 0x000e6e0000000200 */
[C---:B------:R-:W-:Y:S08]  /*3b30*/  HMMA.16816.F32.BF16 R76, R4.reuse, R34, R24 ;  /* 0x00000022044c723c */ /* 0x040ff00000041818 */
[C---:B------:R-:W-:Y:S08]  /*3b40*/  HMMA.16816.F32.BF16 R56, R4.reuse, R28, R20 ;  /* 0x0000001c0438723c */ /* 0x040ff00000041814 */
[C---:B------:R-:W-:Y:S08]  /*3b50*/  HMMA.16816.F32.BF16 R40, R4.reuse, R30, R12 ;  /* 0x0000001e0428723c */ /* 0x040ff0000004180c */
[C---:B------:R-:W-:Y:S08]  /*3b60*/  HMMA.16816.F32.BF16 R36, R4.reuse, R64, R60 ;  /* 0x000000400424723c */ /* 0x040ff0000004183c */
[C---:B------:R-:W-:Y:S08]  /*3b70*/  HMMA.16816.F32.BF16 R32, R4.reuse, R66, R80 ;  /* 0x000000420420723c */ /* 0x040ff00000041850 */
[C---:B------:R-:W-:Y:S08]  /*3b80*/  HMMA.16816.F32.BF16 R28, R4.reuse, R104, R88 ;  /* 0x00000068041c723c */ /* 0x040ff00000041858 */
[C---:B------:R-:W-:Y:S08]  /*3b90*/  HMMA.16816.F32.BF16 R24, R4.reuse, R106, R96 ;  /* 0x0000006a0418723c */ /* 0x040ff00000041860 */
[C---:B--2---:R-:W-:Y:S08]  /*3ba0*/  HMMA.16816.F32.BF16 R20, R4.reuse, R112, R100 ;  /* 0x000000700414723c */ /* 0x044ff00000041864 */
[C---:B------:R-:W-:Y:S01]  /*3bb0*/  HMMA.16816.F32.BF16 R16, R4.reuse, R114, R92 ;  /* 0x000000720410723c */ /* 0x040fe2000004185c */
[----:B------:R-:W-:Y:S07]  /*3bc0*/  LDSM.16.M88.4 R112, [R216+-0x5800] ;  /* 0xffa80000d870783b */ /* 0x000fee0000000200 */
[C---:B------:R-:W-:Y:S08]  /*3bd0*/  HMMA.16816.F32.BF16 R12, R4.reuse, R120, R84 ;  /* 0x00000078040c723c */ /* 0x040ff00000041854 */
[----:B------:R-:W-:Y:S01]  /*3be0*/  HMMA.16816.F32.BF16 R64, R4, R122, R72 ;  /* 0x0000007a0440723c */ /* 0x000fe20000041848 */
[----:B------:R-:W-:Y:S04]  /*3bf0*/  LDSM.16.M88.4 R4, [R224+0x4000] ;  /* 0x00400000e004783b */ /* 0x000fe80000000200 */
[----:B------:R-:W2:Y:S03]  /*3c00*/  LDSM.16.M88.4 R72, [R216+-0x6000] ;  /* 0xffa00000d848783b */ /* 0x000ea60000000200 */
[C---:B------:R-:W-:Y:S01]  /*3c10*/  HMMA.16816.F32.BF16 R68, R8.reuse, R124, R68 ;  /* 0x0000007c0844723c */ /* 0x040fe20000041844 */
[C---:B------:R-:W-:Y:S01]  /*3c20*/  IADD3 R239, R226.reuse, 0x6000, RZ ;  /* 0x00006000e2ef7810 */ /* 0x040fe20007ffe0ff */
[----:B------:R-:W-:Y:S06]  /*3c30*/  LDSM.16.M88.4 R120, [R135+0x9000] ;  /* 0x009000008778783b */ /* 0x000fec0000000200 */
[C---:B------:R-:W-:Y:S08]  /*3c40*/  HMMA.16816.F32.BF16 R76, R8.reuse, R126, R76 ;  /* 0x0000007e084c723c */ /* 0x040ff0000004184c */
[C---:B------:R-:W-:Y:S01]  /*3c50*/  HMMA.16816.F32.BF16 R100, R8.reuse, R52, R56 ;  /* 0x000000340864723c */ /* 0x040fe20000041838 */
[----:B------:R-:W4:Y:S07]  /*3c60*/  LDSM.16.M88.4 R56, [R216+-0x5000] ;  /* 0xffb00000d838783b */ /* 0x000f2e0000000200 */
[C---:B------:R-:W-:Y:S01]  /*3c70*/  HMMA.16816.F32.BF16 R104, R8.reuse, R54, R40 ;  /* 0x000000360868723c */ /* 0x040fe20000041828 */
[----:B------:R-:W5:Y:S04]  /*3c80*/  LDSM.16.M88.4 R52, [R216+-0x4800] ;  /* 0xffb80000d834783b */ /* 0x000f680000000200 */
[----:B------:R-:W-:Y:S03]  /*3c90*/  LDSM.16.M88.4 R40, [R216+-0x3800] ;  /* 0xffc80000d828783b */ /* 0x000fe60000000200 */
[C---:B---3--:R-:W-:Y:S08]  /*3ca0*/  HMMA.16816.F32.BF16 R96, R8.reuse, R48, R36 ;  /* 0x000000300860723c */ /* 0x048ff00000041824 */
[C---:B------:R-:W-:Y:S01]  /*3cb0*/  HMMA.16816.F32.BF16 R92, R8.reuse, R50, R32 ;  /* 0x00000032085c723c */ /* 0x040fe20000041820 */
[----:B------:R-:W-:Y:S07]  /*3cc0*/  LDSM.16.M88.4 R32, [R135+0x6000] ;  /* 0x006000008720783b */ /* 0x000fee0000000200 */
[C---:B-1----:R-:W-:Y:S01]  /*3cd0*/  HMMA.16816.F32.BF16 R88, R8.reuse, R44, R28 ;  /* 0x0000002c0858723c */ /* 0x042fe2000004181c */
[----:B------:R-:W-:Y:S07]  /*3ce0*/  LDSM.16.M88.4 R28, [R135+0x6800] ;  /* 0x00680000871c783b */ /* 0x000fee0000000200 */
[C---:B------:R-:W-:Y:S01]  /*3cf0*/  HMMA.16816.F32.BF16 R84, R8.reuse, R46, R24 ;  /* 0x0000002e0854723c */ /* 0x040fe20000041818 */
[----:B------:R-:W1:Y:S07]  /*3d00*/  LDSM.16.M88.4 R44, [R216+-0x4000] ;  /* 0xffc00000d82c783b */ /* 0x000e6e0000000200 */
[C---:B------:R-:W-:Y:S01]  /*3d10*/  HMMA.16816.F32.BF16 R48, R8.reuse, R116, R12 ;  /* 0x000000740830723c */ /* 0x040fe2000004180c */
[----:B------:R-:W3:Y:S07]  /*3d20*/  LDSM.16.M88.4 R12, [R222+0x8000] ;  /* 0x00800000de0c783b */ /* 0x000eee0000000200 */
[C---:B------:R-:W-:Y:S08]  /*3d30*/  HMMA.16816.F32.BF16 R80, R8.reuse, R108, R20 ;  /* 0x0000006c0850723c */ /* 0x040ff00000041814 */
[C---:B------:R-:W-:Y:S08]  /*3d40*/  HMMA.16816.F32.BF16 R60, R8.reuse, R110, R16 ;  /* 0x0000006e083c723c */ /* 0x040ff00000041810 */
[----:B------:R-:W-:Y:S01]  /*3d50*/  HMMA.16816.F32.BF16 R36, R8, R118, R64 ;  /* 0x000000760824723c */ /* 0x000fe20000041840 */
[C---:B------:R-:W-:Y:S01]  /*3d60*/  IADD3 R234, R226.reuse, 0x6800, RZ ;  /* 0x00006800e2ea7810 */ /* 0x040fe20007ffe0ff */
[----:B------:R-:W-:Y:S06]  /*3d70*/  LDSM.16.M88.4 R116, [R217+0x6000] ;  /* 0x00600000d974783b */ /* 0x000fec0000000200 */
[C---:B--2---:R-:W-:Y:S01]  /*3d80*/  HMMA.16816.F32.BF16 R24, R4.reuse, R72, R68 ;  /* 0x000000480418723c */ /* 0x044fe20000041844 */
[----:B------:R-:W2:Y:S07]  /*3d90*/  LDSM.16.M88.4 R68, [R135+0x7000] ;  /* 0x007000008744783b */ /* 0x000eae0000000200 */
[C---:B------:R-:W-:Y:S08]  /*3da0*/  HMMA.16816.F32.BF16 R20, R4.reuse, R74, R76 ;  /* 0x0000004a0414723c */ /* 0x040ff0000004184c */
[C---:B------:R-:W-:Y:S01]  /*3db0*/  HMMA.16816.F32.BF16 R16, R4.reuse, R112, R100 ;  /* 0x000000700410723c */ /* 0x040fe20000041864 */
[----:B------:R-:W-:Y:S07]  /*3dc0*/  LDSM.16.M88.4 R100, [R135+0x7800] ;  /* 0x007800008764783b */ /* 0x000fee0000000200 */
[C---:B------:R-:W-:Y:S01]  /*3dd0*/  HMMA.16816.F32.BF16 R8, R4.reuse, R114, R104 ;  /* 0x000000720408723c */ /* 0x040fe20000041868 */
[C---:B------:R-:W-:Y:S01]  /*3de0*/  IADD3 R235, R226.reuse, 0x7000, RZ ;  /* 0x00007000e2eb7810 */ /* 0x040fe20007ffe0ff */
[----:B------:R-:W-:Y:S06]  /*3df0*/  LDSM.16.M88.4 R112, [R216+-0x3000] ;  /* 0xffd00000d870783b */ /* 0x000fec0000000200 */
[C---:B----4-:R-:W-:Y:S08]  /*3e00*/  HMMA.16816.F32.BF16 R64, R4.reuse, R56, R96 ;  /* 0x000000380440723c */ /* 0x050ff00000041860 */
[C---:B------:R-:W-:Y:S01]  /*3e10*/  HMMA.16816.F32.BF16 R56, R4.reuse, R58, R92 ;  /* 0x0000003a0438723c */ /* 0x040fe2000004185c */
[----:B------:R-:W4:Y:S07]  /*3e20*/  LDSM.16.M88.4 R92, [R135+0x8000] ;  /* 0x00800000875c783b */ /* 0x000f2e0000000200 */
[C---:B-----5:R-:W-:Y:S08]  /*3e30*/  HMMA.16816.F32.BF16 R72, R4.reuse, R52, R88 ;  /* 0x000000340448723c */ /* 0x060ff00000041858 */
[C---:B------:R-:W-:Y:S08]  /*3e40*/  HMMA.16816.F32.BF16 R84, R4.reuse, R54, R84 ;  /* 0x000000360454723c */ /* 0x040ff00000041854 */
[C---:B-1----:R-:W-:Y:S08]  /*3e50*/  HMMA.16816.F32.BF16 R76, R4.reuse, R44, R80 ;  /* 0x0000002c044c723c */ /* 0x042ff00000041850 */
[C---:B------:R-:W-:Y:S08]  /*3e60*/  HMMA.16816.F32.BF16 R96, R4.reuse, R40, R48 ;  /* 0x000000280460723c */ /* 0x040ff00000041830 */
[----:B------:R-:W-:Y:S01]  /*3e70*/  HMMA.16816.F32.BF16 R80, R4, R42, R36 ;  /* 0x0000002a0450723c */ /* 0x000fe20000041824 */
[----:B------:R-:W-:Y:S07]  /*3e80*/  LDSM.16.M88.4 R36, [R235] ;  /* 0x00000000eb24783b */ /* 0x000fee0000000200 */
[C---:B---3--:R-:W-:Y:S01]  /*3e90*/  HMMA.16816.F32.BF16 R52, R12.reuse, R32, R24 ;  /* 0x000000200c34723c */ /* 0x048fe20000041818 */
[----:B------:R-:W-:Y:S07]  /*3ea0*/  LDSM.16.M88.4 R24, [R234] ;  /* 0x00000000ea18783b */ /* 0x000fee0000000200 */
[C---:B------:R-:W-:Y:S01]  /*3eb0*/  HMMA.16816.F32.BF16 R48, R12.reuse, R34, R20 ;  /* 0x000000220c30723c */ /* 0x040fe20000041814 */
[----:B------:R-:W1:Y:S07]  /*3ec0*/  LDSM.16.M88.4 R32, [R135+0x8800] ;  /* 0x008800008720783b */ /* 0x000e6e0000000200 */
[C---:B------:R-:W-:Y:S08]  /*3ed0*/  HMMA.16816.F32.BF16 R40, R12.reuse, R28, R16 ;  /* 0x0000001c0c28723c */ /* 0x040ff00000041810 */
[----:B------:R-:W-:Y:S01]  /*3ee0*/  HMMA.16816.F32.BF16 R20, R12, R30, R8 ;  /* 0x0000001e0c14723c */ /* 0x000fe20000041808 */
[----:B------:R-:W-:Y:S04]  /*3ef0*/  LDSM.16.M88.4 R8, [R223+0x8000] ;  /* 0x00800000df08783b */ /* 0x000fe80000000200 */
[----:B------:R-:W3:Y:S03]  /*3f00*/  LDSM.16.M88.4 R28, [R239] ;  /* 0x00000000ef1c783b */ /* 0x000ee60000000200 */
[----:B------:R-:W-:Y:S01]  /*3f10*/  HMMA.16816.F32.BF16 R88, R4, R46, R60 ;  /* 0x0000002e0458723c */ /* 0x000fe2000004183c */
[C---:B------:R-:W-:Y:S01]  /*3f20*/  IADD3 R236, R226.reuse, 0x7800, RZ ;  /* 0x00007800e2ec7810 */ /* 0x040fe20007ffe0ff */
[----:B------:R-:W-:Y:S06]  /*3f30*/  LDSM.16.M88.4 R4, [R225+0x8000] ;  /* 0x00800000e104783b */ /* 0x000fec0000000200 */
[C---:B--2---:R-:W-:Y:S08]  /*3f40*/  HMMA.16816.F32.BF16 R16, R12.reuse, R68, R64 ;  /* 0x000000440c10723c */ /* 0x044ff00000041840 */
[----:B------:R-:W-:Y:S01]  /*3f50*/  HMMA.16816.F32.BF16 R44, R12, R70, R56 ;  /* 0x000000460c2c723c */ /* 0x000fe20000041838 */
[----:B------:R-:W2:Y:S01]  /*3f60*/  LDSM.16.M88.4 R68, [R236] ;  /* 0x00000000ec44783b */ /* 0x000ea20000000200 */
[----:B------:R-:W-:-:S06]  /*3f70*/  IADD3 R237, R226, 0x8000, RZ ;  /* 0x00008000e2ed7810 */ /* 0x000fcc0007ffe0ff */
[C---:B----4-:R-:W-:Y:S01]  /*3f80*/  HMMA.16816.F32.BF16 R60, R12.reuse, R92, R76 ;  /* 0x0000005c0c3c723c */ /* 0x050fe2000004184c */
[----:B------:R-:W4:Y:S07]  /*3f90*/  LDSM.16.M88.4 R76, [R237] ;  /* 0x00000000ed4c783b */ /* 0x000f2e0000000200 */
[C---:B------:R-:W-:Y:S08]  /*3fa0*/  HMMA.16816.F32.BF16 R56, R12.reuse, R94, R88 ;  /* 0x0000005e0c38723c */ /* 0x040ff00000041858 */
[C---:B------:R-:W-:Y:S08]  /*3fb0*/  HMMA.16816.F32.BF16 R72, R12.reuse, R100, R72 ;  /* 0x000000640c48723c */ /* 0x040ff00000041848 */
[C---:B------:R-:W-:Y:S01]  /*3fc0*/  HMMA.16816.F32.BF16 R64, R12.reuse, R102, R84 ;  /* 0x000000660c40723c */ /* 0x040fe20000041854 */
[C---:B------:R-:W-:Y:S01]  /*3fd0*/  IADD3 R238, R226.reuse, 0x8800, RZ ;  /* 0x00008800e2ee7810 */ /* 0x040fe20007ffe0ff */
[----:B------:R-:W-:Y:S04]  /*3fe0*/  LDSM.16.M88.4 R100, [R217+0x7800] ;  /* 0x00780000d964783b */ /* 0x000fe80000000200 */
[----:B------:R-:W-:Y:S02]  /*3ff0*/  LDSM.16.M88.4 R108, [R238] ;  /* 0x00000000ee6c783b */ /* 0x000fe40000000200 */
[C---:B-1----:R-:W-:Y:S08]  /*4000*/  HMMA.16816.F32.BF16 R92, R12.reuse, R32, R96 ;  /* 0x000000200c5c723c */ /* 0x042ff00000041860 */
[----:B------:R-:W-:Y:S01]  /*4010*/  HMMA.16816.F32.BF16 R104, R12, R34, R80 ;  /* 0x000000220c68723c */ /* 0x000fe20000041850 */
[----:B------:R-:W-:Y:S04]  /*4020*/  LDSM.16.M88.4 R32, [R217+0x7000] ;  /* 0x00700000d920783b */ /* 0x000fe80000000200 */
[----:B------:R-:W-:Y:S03]  /*4030*/  LDSM.16.M88.4 R80, [R217+0x8800] ;  /* 0x00880000d950783b */ /* 0x000fe60000000200 */
[C---:B---3--:R-:W-:Y:S08]  /*4040*/  HMMA.16816.F32.BF16 R12, R8.reuse, R28, R52 ;  /* 0x0000001c080c723c */ /* 0x048ff00000041834 */
[C---:B------:R-:W-:Y:S08]  /*4050*/  HMMA.16816.F32.BF16 R52, R8.reuse, R30, R48 ;  /* 0x0000001e0834723c */ /* 0x040ff00000041830 */
[C---:B------:R-:W-:Y:S08]  /*4060*/  HMMA.16816.F32.BF16 R48, R8.reuse, R24, R40 ;  /* 0x000000180830723c */ /* 0x040ff00000041828 */
[C---:B------:R-:W-:Y:S01]  /*4070*/  HMMA.16816.F32.BF16 R40, R8.reuse, R26, R20 ;  /* 0x0000001a0828723c */ /* 0x040fe20000041814 */
[----:B------:R-:W-:Y:S07]  /*4080*/  LDSM.16.M88.4 R20, [R222+0xc000] ;  /* 0x00c00000de14783b */ /* 0x000fee0000000200 */
[C---:B------:R-:W-:Y:S01]  /*4090*/  HMMA.16816.F32.BF16 R28, R8.reuse, R36, R16 ;  /* 0x00000024081c723c */ /* 0x040fe20000041810 */
[----:B------:R-:W-:Y:S07]  /*40a0*/  LDSM.16.M88.4 R16, [R224+0x8000] ;  /* 0x00800000e010783b */ /* 0x000fee0000000200 */
[C---:B------:R-:W-:Y:S01]  /*40b0*/  HMMA.16816.F32.BF16 R24, R8.reuse, R38, R44 ;  /* 0x000000260818723c */ /* 0x040fe2000004182c */
[----:B------:R-:W1:Y:S07]  /*40c0*/  LDSM.16.M88.4 R36, [R217+0x6800] ;  /* 0x00680000d924783b */ /* 0x000e6e0000000200 */
[----:B--2---:R-:W-:Y:S01]  /*40d0*/  HMMA.16816.F32.BF16 R88, R8, R68, R72 ;  /* 0x000000440858723c */ /* 0x004fe20000041848 */
[----:B------:R-:W2:Y:S07]  /*40e0*/  LDSM.16.M88.4 R72, [R217+0x8000] ;  /* 0x00800000d948783b */ /* 0x000eae0000000200 */
[----:B------:R-:W-:Y:S08]  /*40f0*/  HMMA.16816.F32.BF16 R12, R4, R116, R12 ;  /* 0x00000074040c723c */ /* 0x000ff0000004180c */
[----:B------:R-:W-:Y:S08]  /*4100*/  HMMA.16816.F32.BF16 R96, R8, R70, R64 ;  /* 0x000000460860723c */ /* 0x000ff00000041840 */
[----:B------:R-:W-:Y:S01]  /*4110*/  HMMA.16816.F32.BF16 R44, R4, R118, R52 ;  /* 0x00000076042c723c */ /* 0x000fe20000041834 */
[----:B------:R-:W-:Y:S07]  /*4120*/  LDSM.16.M88.4 R52, [R216+-0x1800] ;  /* 0xffe80000d834783b */ /* 0x000fee0000000200 */
[C---:B----4-:R-:W-:Y:S08]  /*4130*/  HMMA.16816.F32.BF16 R84, R8.reuse, R76, R60 ;  /* 0x0000004c0854723c */ /* 0x050ff0000004183c */
[----:B------:R-:W-:Y:S08]  /*4140*/  HMMA.16816.F32.BF16 R76, R8, R78, R56 ;  /* 0x0000004e084c723c */ /* 0x000ff00000041838 */
[----:B-1----:R-:W-:Y:S01]  /*4150*/  HMMA.16816.F32.BF16 R60, R4, R38, R40 ;  /* 0x00000026043c723c */ /* 0x002fe20000041828 */
[----:B------:R-:W1:Y:S07]  /*4160*/  LDSM.16.M88.4 R40, [R216+-0x2800] ;  /* 0xffd80000d828783b */ /* 0x000e6e0000000200 */
[----:B------:R-:W-:Y:S08]  /*4170*/  HMMA.16816.F32.BF16 R68, R8, R108, R92 ;  /* 0x0000006c0844723c */ /* 0x000ff0000004185c */
[----:B------:R-:W-:Y:S01]  /*4180*/  HMMA.16816.F32.BF16 R64, R4, R36, R48 ;  /* 0x000000240440723c */ /* 0x000fe20000041830 */
[----:B------:R-:W3:Y:S07]  /*4190*/  LDSM.16.M88.4 R36, [R216+-0x2000] ;  /* 0xffe00000d824783b */ /* 0x000eee0000000200 */
[----:B------:R-:W-:Y:S01]  /*41a0*/  HMMA.16816.F32.BF16 R92, R8, R110, R104 ;  /* 0x0000006e085c723c */ /* 0x000fe20000041868 */
[----:B------:R-:W-:Y:S07]  /*41b0*/  LDSM.16.M88.4 R104, [R227] ;  /* 0x00000000e368783b */ /* 0x000fee0000000200 */
[----:B------:R-:W-:Y:S01]  /*41c0*/  HMMA.16816.F32.BF16 R8, R16, R112, R12 ;  /* 0x000000701008723c */ /* 0x000fe2000004180c */
[----:B------:R-:W4:Y:S07]  /*41d0*/  LDSM.16.M88.4 R12, [R223+0xc000] ;  /* 0x00c00000df0c783b */ /* 0x000f2e0000000200 */
[C---:B------:R-:W-:Y:S08]  /*41e0*/  HMMA.16816.F32.BF16 R56, R4.reuse, R32, R28 ;  /* 0x000000200438723c */ /* 0x040ff0000004181c */
[C---:B------:R-:W-:Y:S08]  /*41f0*/  HMMA.16816.F32.BF16 R48, R4.reuse, R34, R24 ;  /* 0x000000220430723c */ /* 0x040ff00000041818 */
[C---:B------:R-:W-:Y:S08]  /*4200*/  HMMA.16816.F32.BF16 R32, R4.reuse, R100, R88 ;  /* 0x000000640420723c */ /* 0x040ff00000041858 */
[----:B------:R-:W-:Y:S08]  /*4210*/  HMMA.16816.F32.BF16 R88, R4, R102, R96 ;  /* 0x000000660458723c */ /* 0x000ff00000041860 */
[----:B------:R-:W-:Y:S08]  /*4220*/  HMMA.16816.F32.BF16 R28, R16, R114, R44 ;  /* 0x00000072101c723c */ /* 0x000ff0000004182c */
[C---:B--2---:R-:W-:Y:S08]  /*4230*/  HMMA.16816.F32.BF16 R96, R4.reuse, R72, R84 ;  /* 0x000000480460723c */ /* 0x044ff00000041854 */
[C---:B------:R-:W-:Y:S01]  /*4240*/  HMMA.16816.F32.BF16 R72, R4.reuse, R74, R76 ;  /* 0x0000004a0448723c */ /* 0x040fe2000004184c */
[----:B------:R-:W2:Y:S07]  /*4250*/  LDSM.16.M88.4 R76, [R135+0x9800] ;  /* 0x00980000874c783b */ /* 0x000eae0000000200 */
[----:B------:R-:W-:Y:S01]  /*4260*/  HMMA.16816.F32.BF16 R108, R4, R80, R68 ;  /* 0x00000050046c723c */ /* 0x000fe20000041844 */
[----:B------:R-:W5:Y:S07]  /*4270*/  LDSM.16.M88.4 R68, [R216+-0x1000] ;  /* 0xfff00000d844783b */ /* 0x000f6e0000000200 */
[----:B------:R-:W-:Y:S01]  /*4280*/  HMMA.16816.F32.BF16 R24, R20, R120, R8 ;  /* 0x000000781418723c */ /* 0x000fe20000041808 */
[----:B------:R-:W-:Y:S01]  /*4290*/  LDSM.16.M88.4 R8, [R225+0xc000] ;  /* 0x00c00000e108783b */ /* 0x000fe20000000200 */
[----:B------:R-:W-:-:S06]  /*42a0*/  IADD3 R240, R226, 0x9800, RZ ;  /* 0x00009800e2f07810 */ /* 0x000fcc0007ffe0ff */
[----:B-1----:R-:W-:Y:S08]  /*42b0*/  HMMA.16816.F32.BF16 R44, R16, R40, R64 ;  /* 0x00000028102c723c */ /* 0x002ff00000041840 */
[----:B------:R-:W-:Y:S01]  /*42c0*/  HMMA.16816.F32.BF16 R112, R4, R82, R92 ;  /* 0x000000520470723c */ /* 0x000fe2000004185c */
[----:B------:R-:W1:Y:S04]  /*42d0*/  LDSM.16.M88.4 R80, [R217+0x9000] ;  /* 0x00900000d950783b */ /* 0x000e680000000200 */
[----:B------:R-:W-:Y:S03]  /*42e0*/  LDSM.16.M88.4 R4, [R224+0xc000] ;  /* 0x00c00000e004783b */ /* 0x000fe60000000200 */
[----:B------:R-:W-:Y:S08]  /*42f0*/  HMMA.16816.F32.BF16 R28, R20, R122, R28 ;  /* 0x0000007a141c723c */ /* 0x000ff0000004181c */
[C---:B---3--:R-:W-:Y:S01]  /*4300*/  HMMA.16816.F32.BF16 R100, R16.reuse, R36, R56 ;  /* 0x000000241064723c */ /* 0x048fe20000041838 */
[----:B------:R-:W3:Y:S07]  /*4310*/  LDSM.16.M88.4 R56, [R240] ;  /* 0x00000000f038783b */ /* 0x000eee0000000200 */
[----:B------:R-:W-:Y:S01]  /*4320*/  HMMA.16816.F32.BF16 R92, R16, R38, R48 ;  /* 0x00000026105c723c */ /* 0x000fe20000041830 */
[----:B------:R-:W1:Y:S04]  /*4330*/  LDSM.16.M88.4 R48, [R216+-0x800] ;  /* 0xfff80000d830783b */ /* 0x000e680000000200 */
[----:B------:R-:W-:Y:S03]  /*4340*/  LDSM.16.M88.4 R36, [R135+0xa000] ;  /* 0x00a000008724783b */ /* 0x000fe60000000200 */
[----:B----4-:R-:W-:Y:S08]  /*4350*/  HMMA.16816.F32.BF16 R24, R12, R104, R24 ;  /* 0x000000680c18723c */ /* 0x010ff00000041818 */
[----:B------:R-:W-:Y:S08]  /*4360*/  HMMA.16816.F32.BF16 R84, R16, R52, R32 ;  /* 0x000000341054723c */ /* 0x000ff00000041820 */
[----:B--2---:R-:W-:Y:S08]  /*4370*/  HMMA.16816.F32.BF16 R32, R20, R76, R44 ;  /* 0x0000004c1420723c */ /* 0x004ff0000004182c */
[----:B------:R-:W-:Y:S01]  /*4380*/  HMMA.16816.F32.BF16 R40, R16, R42, R60 ;  /* 0x0000002a1028723c */ /* 0x000fe2000004183c */
[----:B------:R-:W2:Y:S07]  /*4390*/  LDSM.16.M88.4 R60, [R216] ;  /* 0x00000000d83c783b */ /* 0x000eae0000000200 */
[----:B------:R-:W-:Y:S08]  /*43a0*/  HMMA.16816.F32.BF16 R28, R12, R106, R28 ;  /* 0x0000006a0c1c723c */ /* 0x000ff0000004181c */
[----:B-----5:R-:W-:Y:S01]  /*43b0*/  HMMA.16816.F32.BF16 R104, R16, R70, R72 ;  /* 0x000000461068723c */ /* 0x020fe20000041848 */
[----:B------:R-:W4:Y:S01]  /*43c0*/  LDSM.16.M88.4 R72, [R217+0x9800] ;  /* 0x00980000d948783b */ /* 0x000f220000000200 */
[----:B------:R-:W-:-:S05]  /*43d0*/  IADD3 R241, R226, 0xa000, RZ ;  /* 0x0000a000e2f17810 */ /* 0x000fca0007ffe0ff */
[----:B------:R-:W5:Y:S01]  /*43e0*/  LDSM.16.M88.4 R64, [R241] ;  /* 0x00000000f140783b */ /* 0x000f620000000200 */
[----:B-1----:R-:W-:Y:S08]  /*43f0*/  HMMA.16816.F32.BF16 R24, R8, R80, R24 ;  /* 0x000000500818723c */ /* 0x002ff00000041818 */
[----:B---3--:R-:W-:Y:S08]  /*4400*/  HMMA.16816.F32.BF16 R32, R12, R56, R32 ;  /* 0x000000380c20723c */ /* 0x008ff00000041820 */
[----:B------:R-:W-:Y:S08]  /*4410*/  HMMA.16816.F32.BF16 R40, R20, R78, R40 ;  /* 0x0000004e1428723c */ /* 0x000ff00000041828 */
[----:B------:R-:W-:Y:S08]  /*4420*/  HMMA.16816.F32.BF16 R28, R8, R82, R28 ;  /* 0x00000052081c723c */ /* 0x000ff0000004181c */
[C---:B------:R-:W-:Y:S08]  /*4430*/  HMMA.16816.F32.BF16 R108, R16.reuse, R48, R108 ;  /* 0x00000030106c723c */ /* 0x040ff0000004186c */
[C---:B------:R-:W-:Y:S01]  /*4440*/  HMMA.16816.F32.BF16 R112, R16.reuse, R50, R112 ;  /* 0x000000321070723c */ /* 0x040fe20000041870 */
[----:B------:R-:W1:Y:S07]  /*4450*/  LDSM.16.M88.4 R48, [R216+0x800] ;  /* 0x00080000d830783b */ /* 0x000e6e0000000200 */
[----:B------:R-:W-:Y:S01]  /*4460*/  HMMA.16816.F32.BF16 R88, R16, R54, R88 ;  /* 0x000000361058723c */ /* 0x000fe20000041858 */
[----:B------:R-:W3:Y:S07]  /*4470*/  LDSM.16.M88.4 R52, [R135+0xa800] ;  /* 0x00a800008734783b */ /* 0x000eee0000000200 */
[----:B--2---:R-:W-:Y:S08]  /*4480*/  HMMA.16816.F32.BF16 R44, R4, R60, R24 ;  /* 0x0000003c042c723c */ /* 0x004ff00000041818 */
[----:B------:R-:W-:Y:S08]  /*4490*/  HMMA.16816.F32.BF16 R24, R20, R36, R100 ;  /* 0x000000241418723c */ /* 0x000ff00000041864 */
[----:B------:R-:W-:Y:S08]  /*44a0*/  HMMA.16816.F32.BF16 R96, R16, R68, R96 ;  /* 0x000000441060723c */ /* 0x000ff00000041860 */
[----:B------:R-:W-:Y:S08]  /*44b0*/  HMMA.16816.F32.BF16 R68, R20, R38, R92 ;  /* 0x000000261444723c */ /* 0x000ff0000004185c */
[----:B----4-:R-:W-:Y:S08]  /*44c0*/  HMMA.16816.F32.BF16 R16, R8, R72, R32 ;  /* 0x000000480810723c */ /* 0x010ff00000041820 */
[----:B------:R-:W-:Y:S08]  /*44d0*/  HMMA.16816.F32.BF16 R36, R12, R58, R40 ;  /* 0x0000003a0c24723c */ /* 0x000ff00000041828 */
[----:B------:R-:W-:Y:S01]  /*44e0*/  HMMA.16816.F32.BF16 R28, R4, R62, R28 ;  /* 0x0000003e041c723c */ /* 0x000fe2000004181c */
[----:B------:R-:W2:Y:S01]  /*44f0*/  LDSM.16.M88.4 R60, [R217+0xa000] ;  /* 0x00a00000d93c783b */ /* 0x000ea20000000200 */
[----:B------:R-:W-:Y:S01]  /*4500*/  FMUL.FTZ R0, R44, c[0x0][0x320] ;  /* 0x0000c8002c007a20 */ /* 0x000fe20000410000 */
[----:B------:R-:W-:-:S02]  /*4510*/  IADD3 R242, R226, 0xa800, RZ ;  /* 0x0000a800e2f27810 */ /* 0x000fc40007ffe0ff */
[----:B------:R-:W4:Y:S01]  /*4520*/  LDSM.16.M88.4 R40, [R135+0xb000] ;  /* 0x00b000008728783b */ /* 0x000f220000000200 */
[----:B------:R3:W2:Y:S02]  /*4530*/  MUFU.TANH R116, R0 ;  /* 0x0000000000747308 */ /* 0x0006a40000002400 */
[----:B-----5:R-:W-:Y:S08]  /*4540*/  HMMA.16816.F32.BF16 R24, R12, R64, R24 ;  /* 0x000000400c18723c */ /* 0x020ff00000041818 */
[----:B-1----:R-:W-:Y:S01]  /*4550*/  HMMA.16816.F32.BF16 R32, R4, R48, R16 ;  /* 0x000000300420723c */ /* 0x002fe20000041810 */
[----:B---3--:R-:W-:-:S07]  /*4560*/  FMUL.FTZ R0, R45, c[0x0][0x320] ;  /* 0x0000c8002d007a20 */ /* 0x008fce0000410000 */
[----:B------:R-:W-:Y:S01]  /*4570*/  HMMA.16816.F32.BF16 R16, R8, R74, R36 ;  /* 0x0000004a0810723c */ /* 0x000fe20000041824 */
[----:B------:R-:W1:Y:S01]  /*4580*/  LDSM.16.M88.4 R36, [R242] ;  /* 0x00000000f224783b */ /* 0x000e620000000200 */
[----:B------:R3:W1:Y:S06]  /*4590*/  MUFU.TANH R95, R0 ;  /* 0x00000000005f7308 */ /* 0x00066c0000002400 */
[C---:B------:R-:W-:Y:S08]  /*45a0*/  HMMA.16816.F32.BF16 R84, R20.reuse, R52, R84 ;  /* 0x000000341454723c */ /* 0x040ff00000041854 */
[----:B------:R-:W-:Y:S01]  /*45b0*/  HMMA.16816.F32.BF16 R80, R20, R54, R88 ;  /* 0x000000361450723c */ /* 0x000fe20000041858 */
[----:B------:R-:W5:Y:S01]  /*45c0*/  LDSM.16.M88.4 R52, [R216+0x1000] ;  /* 0x00100000d834783b */ /* 0x000f620000000200 */
[----:B---3--:R-:W-:-:S04]  /*45d0*/  FMUL.FTZ R0, R46, c[0x0][0x320] ;  /* 0x0000c8002e007a20 */ /* 0x008fc80000410000 */
[----:B------:R3:W1:Y:S02]  /*45e0*/  MUFU.TANH R121, R0 ;  /* 0x0000000000797308 */ /* 0x0006640000002400 */
[----:B--2---:R-:W-:Y:S01]  /*45f0*/  HMMA.16816.F32.BF16 R24, R8, R60, R24 ;  /* 0x0000003c0818723c */ /* 0x004fe20000041818 */
[----:B---3--:R-:W-:-:S05]  /*4600*/  FMUL.FTZ R0, R47, c[0x0][0x320] ;  /* 0x0000c8002f007a20 */ /* 0x008fca0000410000 */
[----:B------:R2:W3:Y:S02]  /*4610*/  MUFU.TANH R120, R0 ;  /* 0x0000000000787308 */ /* 0x0004e40000002400 */
[----:B------:R-:W-:Y:S01]  /*4620*/  HMMA.16816.F32.BF16 R44, R12, R66, R68 ;  /* 0x000000420c2c723c */ /* 0x000fe20000041844 */
[----:B------:R-:W-:Y:S01]  /*4630*/  LDSM.16.M88.4 R68, [R135+0xb800] ;  /* 0x00b800008744783b */ /* 0x000fe20000000200 */
[----:B--2---:R-:W-:-:S04]  /*4640*/  FMUL.FTZ R0, R28, c[0x0][0x320] ;  /* 0x0000c8001c007a20 */ /* 0x004fc80000410000 */
[----:B------:R2:W1:Y:S02]  /*4650*/  MUFU.TANH R92, R0 ;  /* 0x00000000005c7308 */ /* 0x0004640000002400 */
[----:B------:R-:W-:Y:S01]  /*4660*/  HMMA.16816.F32.BF16 R16, R4, R50, R16 ;  /* 0x000000320410723c */ /* 0x000fe20000041810 */
[----:B------:R-:W1:Y:S01]  /*4670*/  LDSM.16.M88.4 R48, [R217+0xa800] ;  /* 0x00a80000d930783b */ /* 0x000e620000000200 */
[----:B--2---:R-:W-:-:S04]  /*4680*/  FMUL.FTZ R0, R29, c[0x0][0x320] ;  /* 0x0000c8001d007a20 */ /* 0x004fc80000410000 */
[----:B------:R2:W1:Y:S02]  /*4690*/  MUFU.TANH R91, R0 ;  /* 0x00000000005b7308 */ /* 0x0004640000002400 */
[----:B--2---:R-:W-:-:S06]  /*46a0*/  FMUL.FTZ R0, R30, c[0x0][0x320] ;  /* 0x0000c8001e007a20 */ /* 0x004fcc0000410000 */
[----:B------:R2:W1:Y:S01]  /*46b0*/  MUFU.TANH R94, R0 ;  /* 0x00000000005e7308 */ /* 0x0004620000002400 */
[----:B----4-:R-:W-:Y:S01]  /*46c0*/  HMMA.16816.F32.BF16 R76, R20, R40, R96 ;  /* 0x00000028144c723c */ /* 0x010fe20000041860 */
[----:B--2---:R-:W-:-:S06]  /*46d0*/  FMUL.FTZ R0, R31, c[0x0][0x320] ;  /* 0x0000c8001f007a20 */ /* 0x004fcc0000410000 */
[----:B------:R2:W4:Y:S01]  /*46e0*/  MUFU.TANH R93, R0 ;  /* 0x00000000005d7308 */ /* 0x0005220000002400 */
[----:B-1----:R-:W-:Y:S01]  /*46f0*/  HMMA.16816.F32.BF16 R28, R12, R36, R84 ;  /* 0x000000240c1c723c */ /* 0x002fe20000041854 */
[----:B--2---:R-:W-:-:S06]  /*4700*/  FMUL.FTZ R0, R32, c[0x0][0x320] ;  /* 0x0000c80020007a20 */ /* 0x004fcc0000410000 */
[----:B------:R1:W2:Y:S01]  /*4710*/  MUFU.TANH R89, R0 ;  /* 0x0000000000597308 */ /* 0x0002a20000002400 */
[----:B------:R-:W-:Y:S08]  /*4720*/  HMMA.16816.F32.BF16 R64, R20, R42, R104 ;  /* 0x0000002a1440723c */ /* 0x000ff00000041868 */
[----:B-----5:R-:W-:Y:S01]  /*4730*/  HMMA.16816.F32.BF16 R40, R4, R52, R24 ;  /* 0x000000340428723c */ /* 0x020fe20000041818 */
[----:B-1----:R-:W-:-:S07]  /*4740*/  FMUL.FTZ R0, R33, c[0x0][0x320] ;  /* 0x0000c80021007a20 */ /* 0x002fce0000410000 */
[----:B------:R-:W-:Y:S01]  /*4750*/  HMMA.16816.F32.BF16 R24, R8, R62, R44 ;  /* 0x0000003e0818723c */ /* 0x000fe2000004182c */
[----:B------:R-:W1:Y:S01]  /*4760*/  LDSM.16.M88.4 R60, [R216+0x1800] ;  /* 0x00180000d83c783b */ /* 0x000e620000000200 */
[----:B------:R5:W1:Y:S01]  /*4770*/  MUFU.TANH R88, R0 ;  /* 0x0000000000587308 */ /* 0x000a620000002400 */
[C---:B------:R-:W-:Y:S02]  /*4780*/  IADD3 R243, R226.reuse, 0xb000, RZ ;  /* 0x0000b000e2f37810 */ /* 0x040fe40007ffe0ff */
[----:B------:R-:W-:Y:S01]  /*4790*/  LDSM.16.M88.4 R44, [R217+0xb000] ;  /* 0x00b00000d92c783b */ /* 0x000fe20000000200 */
[----:B------:R-:W-:Y:S02]  /*47a0*/  IADD3 R244, R226, 0xb800, RZ ;  /* 0x0000b800e2f47810 */ /* 0x000fe40007ffe0ff */
[----:B------:R-:W-:Y:S01]  /*47b0*/  HMMA.16816.F32.BF16 R36, R12, R38, R80 ;  /* 0x000000260c24723c */ /* 0x000fe20000041850 */
[----:B------:R-:W1:Y:S01]  /*47c0*/  LDSM.16.M88.4 R56, [R243] ;  /* 0x00000000f338783b */ /* 0x000e620000000200 */
[----:B-----5:R-:W-:-:S04]  /*47d0*/  FMUL.FTZ R0, R34, c[0x0][0x320] ;  /* 0x0000c80022007a20 */ /* 0x020fc80000410000 */
[----:B------:R5:W1:Y:S02]  /*47e0*/  MUFU.TANH R90, R0 ;  /* 0x00000000005a7308 */ /* 0x000a640000002400 */
[----:B-----5:R-:W-:-:S06]  /*47f0*/  FMUL.FTZ R0, R35, c[0x0][0x320] ;  /* 0x0000c80023007a20 */ /* 0x020fcc0000410000 */
[----:B------:R5:W1:Y:S01]  /*4800*/  MUFU.TANH R86, R0 ;  /* 0x0000000000567308 */ /* 0x000a620000002400 */
[----:B------:R-:W-:Y:S01]  /*4810*/  HMMA.16816.F32.BF16 R32, R8, R48, R28 ;  /* 0x000000300820723c */ /* 0x000fe2000004181c */
[----:B-----5:R-:W-:-:S06]  /*4820*/  FMUL.FTZ R0, R16, c[0x0][0x320] ;  /* 0x0000c80010007a20 */ /* 0x020fcc0000410000 */
[----:B------:R5:W1:Y:S01]  /*4830*/  MUFU.TANH R85, R0 ;  /* 0x0000000000557308 */ /* 0x000a620000002400 */
[----:B------:R-:W-:Y:S01]  /*4840*/  HMMA.16816.F32.BF16 R72, R20, R68, R108 ;  /* 0x000000441448723c */ /* 0x000fe2000004186c */
[----:B-----5:R-:W-:-:S06]  /*4850*/  FMUL.FTZ R0, R17, c[0x0][0x320] ;  /* 0x0000c80011007a20 */ /* 0x020fcc0000410000 */
[----:B------:R5:W1:Y:S02]  /*4860*/  MUFU.TANH R84, R0 ;  /* 0x0000000000547308 */ /* 0x000a640000002400 */
[----:B-----5:R-:W-:-:S06]  /*4870*/  FMUL.FTZ R0, R18, c[0x0][0x320] ;  /* 0x0000c80012007a20 */ /* 0x020fcc0000410000 */
[----:B------:R5:W1:Y:S02]  /*4880*/  MUFU.TANH R69, R0 ;  /* 0x0000000000457308 */ /* 0x000a640000002400 */
[----:B-----5:R-:W-:Y:S02]  /*4890*/  FMUL.FTZ R0, R19, c[0x0][0x320] ;  /* 0x0000c80013007a20 */ /* 0x020fe40000410000 */
[----:B------:R-:W-:Y:S01]  /*48a0*/  HMMA.16816.F32.BF16 R16, R4, R54, R24 ;  /* 0x000000360410723c */ /* 0x000fe20000041818 */
[----:B------:R-:W5:Y:S03]  /*48b0*/  LDSM.16.M88.4 R52, [R244] ;  /* 0x00000000f434783b */ /* 0x000f660000000200 */
[----:B------:R1:W1:Y:S02]  /*48c0*/  MUFU.TANH R68, R0 ;  /* 0x0000000000447308 */ /* 0x0002640000002400 */
[----:B-1----:R-:W-:-:S06]  /*48d0*/  FMUL.FTZ R0, R40, c[0x0][0x320] ;  /* 0x0000c80028007a20 */ /* 0x002fcc0000410000 */
[----:B------:R1:W1:Y:S01]  /*48e0*/  MUFU.TANH R100, R0 ;  /* 0x0000000000647308 */ /* 0x0002620000002400 */
[----:B------:R-:W-:Y:S01]  /*48f0*/  HMMA.16816.F32.BF16 R24, R8, R50, R36 ;  /* 0x000000320818723c */ /* 0x000fe20000041824 */
[----:B------:R-:W-:Y:S01]  /*4900*/  LDSM.16.M88.4 R48, [R216+0x2000] ;  /* 0x00200000d830783b */ /* 0x000fe20000000200 */
[----:B-1----:R-:W-:-:S05]  /*4910*/  FMUL.FTZ R0, R41, c[0x0][0x320] ;  /* 0x0000c80029007a20 */ /* 0x002fca0000410000 */
[----:B------:R1:W1:Y:S01]  /*4920*/  MUFU.TANH R103, R0 ;  /* 0x0000000000677308 */ /* 0x0002620000002400 */
[----:B------:R-:W-:Y:S08]  /*4930*/  HMMA.16816.F32.BF16 R20, R20, R70, R112 ;  /* 0x000000461414723c */ /* 0x000ff00000041870 */
[----:B------:R-:W-:Y:S01]  /*4940*/  HMMA.16816.F32.BF16 R36, R4, R60, R32 ;  /* 0x0000003c0424723c */ /* 0x000fe20000041820 */
[----:B-1----:R-:W-:-:S04]  /*4950*/  FMUL.FTZ R0, R42, c[0x0][0x320] ;  /* 0x0000c8002a007a20 */ /* 0x002fc80000410000 */
[----:B------:R1:W1:Y:S03]  /*4960*/  MUFU.TANH R105, R0 ;  /* 0x0000000000697308 */ /* 0x0002660000002400 */
[C---:B------:R-:W-:Y:S01]  /*4970*/  HMMA.16816.F32.BF16 R32, R12.reuse, R58, R64 ;  /* 0x0000003a0c20723c */ /* 0x040fe20000041840 */
[----:B-1----:R-:W-:Y:S02]  /*4980*/  FMUL.FTZ R0, R43, c[0x0][0x320] ;  /* 0x0000c8002b007a20 */ /* 0x002fe40000410000 */
[----:B------:R-:W1:Y:S02]  /*4990*/  LDSM.16.M88.4 R40, [R217+0xb800] ;  /* 0x00b80000d928783b */ /* 0x000e640000000200 */
[----:B------:R2:W1:Y:S03]  /*49a0*/  MUFU.TANH R104, R0 ;  /* 0x0000000000687308 */ /* 0x0004660000002400 */
[----:B------:R-:W-:Y:S01]  /*49b0*/  HMMA.16816.F32.BF16 R28, R12, R56, R76 ;  /* 0x000000380c1c723c */ /* 0x000fe2000004184c */
[----:B--2---:R-:W-:-:S04]  /*49c0*/  FMUL.FTZ R0, R16, c[0x0][0x320] ;  /* 0x0000c80010007a20 */ /* 0x004fc80000410000 */
[----:B------:R2:W1:Y:S03]  /*49d0*/  MUFU.TANH R60, R0 ;  /* 0x00000000003c7308 */ /* 0x0004660000002400 */
[----:B------:R-:W-:Y:S02]  /*49e0*/  FMUL.FTZ R37, R37, c[0x0][0x320] ;  /* 0x0000c80025257a20 */ /* 0x000fe40000410000 */
[----:B------:R-:W-:Y:S02]  /*49f0*/  FMUL.FTZ R38, R38, c[0x0][0x320] ;  /* 0x0000c80026267a20 */ /* 0x000fe40000410000 */
[----:B--2---:R-:W-:-:S04]  /*4a00*/  FMUL.FTZ R0, R17, c[0x0][0x320] ;  /* 0x0000c80011007a20 */ /* 0x004fc80000410000 */
[----:B------:R2:W1:Y:S01]  /*4a10*/  MUFU.TANH R58, R0 ;  /* 0x00000000003a7308 */ /* 0x0004620000002400 */
[----:B------:R-:W-:Y:S02]  /*4a20*/  FMUL.FTZ R39, R39, c[0x0][0x320] ;  /* 0x0000c80027277a20 */ /* 0x000fe40000410000 */
[----:B--2---:R-:W-:-:S05]  /*4a30*/  FMUL.FTZ R0, R18, c[0x0][0x320] ;  /* 0x0000c80012007a20 */ /* 0x004fca0000410000 */
[----:B------:R2:W1:Y:S08]  /*4a40*/  MUFU.TANH R102, R0 ;  /* 0x0000000000667308 */ /* 0x0004700000002400 */
[----:B------:R-:W1:Y:S01]  /*4a50*/  MUFU.TANH R56, R37 ;  /* 0x0000002500387308 */ /* 0x000e620000002400 */
[----:B--2---:R-:W-:Y:S02]  /*4a60*/  FMUL.FTZ R0, R19, c[0x0][0x320] ;  /* 0x0000c80013007a20 */ /* 0x004fe40000410000 */
[C---:B-----5:R-:W-:Y:S05]  /*4a70*/  HMMA.16816.F32.BF16 R16, R12.reuse, R52, R72 ;  /* 0x000000340c10723c */ /* 0x060fea0000041848 */
[----:B------:R-:W2:Y:S03]  /*4a80*/  MUFU.TANH R99, R38 ;  /* 0x0000002600637308 */ /* 0x000ea60000002400 */
[----:B------:R-:W-:Y:S05]  /*4a90*/  HMMA.16816.F32.BF16 R12, R12, R54, R20 ;  /* 0x000000360c0c723c */ /* 0x000fea0000041814 */
[----:B------:R5:W1:Y:S08]  /*4aa0*/  MUFU.TANH R101, R0 ;  /* 0x0000000000657308 */ /* 0x000a700000002400 */
[----:B------:R1:W1:Y:S01]  /*4ab0*/  MUFU.TANH R98, R39 ;  /* 0x0000002700627308 */ /* 0x0002620000002400 */
[----:B-----5:R-:W-:-:S02]  /*4ac0*/  FMUL.FTZ R0, R36, c[0x0][0x320] ;  /* 0x0000c80024007a20 */ /* 0x020fc40000410000 */
[----:B-1----:R-:W1:Y:S01]  /*4ad0*/  LDSM.16.M88.4 R36, [R216+0x2800] ;  /* 0x00280000d824783b */ /* 0x002e620000000200 */
[C---:B------:R-:W-:Y:S08]  /*4ae0*/  HMMA.16816.F32.BF16 R28, R8.reuse, R44, R28 ;  /* 0x0000002c081c723c */ /* 0x040ff0000004181c */
[C---:B------:R-:W-:Y:S08]  /*4af0*/  HMMA.16816.F32.BF16 R32, R8.reuse, R46, R32 ;  /* 0x0000002e0820723c */ /* 0x040ff00000041820 */
[----:B------:R-:W-:Y:S08]  /*4b00*/  HMMA.16816.F32.BF16 R16, R8, R40, R16 ;  /* 0x000000280810723c */ /* 0x000ff00000041810 */
[----:B------:R-:W-:Y:S01]  /*4b10*/  HMMA.16816.F32.BF16 R24, R4, R62, R24 ;  /* 0x0000003e0418723c */ /* 0x000fe20000041818 */
[----:B------:R-:W-:Y:S01]  /*4b20*/  ISETP.GT.AND P0, PT, R136, R149, PT ;  /* 0x000000958800720c */ /* 0x000fe20003f04270 */
[----:B------:R1:W1:Y:S01]  /*4b30*/  MUFU.TANH R57, R0 ;  /* 0x0000000000397308 */ /* 0x0002620000002400 */
[----:B------:R-:W-:-:S05]  /*4b40*/  DEPBAR.LE SB0, 0x0 ;  /* 0x000080000000791a */ /* 0x000fca0000000000 */
[----:B------:R-:W-:Y:S08]  /*4b50*/  HMMA.16816.F32.BF16 R8, R8, R42, R12 ;  /* 0x0000002a0808723c */ /* 0x000ff0000004180c */
[C---:B------:R-:W-:Y:S08]  /*4b60*/  HMMA.16816.F32.BF16 R28, R4.reuse, R48, R28 ;  /* 0x00000030041c723c */ /* 0x040ff0000004181c */
[C---:B------:R-:W-:Y:S08]  /*4b70*/  HMMA.16816.F32.BF16 R20, R4.reuse, R50, R32 ;  /* 0x000000320414723c */ /* 0x040ff00000041820 */
[C---:B-1----:R-:W-:Y:S08]  /*4b80*/  HMMA.16816.F32.BF16 R12, R4.reuse, R36, R16 ;  /* 0x00000024040c723c */ /* 0x042ff00000041810 */
[----:B------:R-:W-:Y:S01]  /*4b90*/  HMMA.16816.F32.BF16 R4, R4, R38, R8 ;  /* 0x000000260404723c */ /* 0x000fe20000041808 */
        /* <DEDUP_REMOVED lines=42> */
[----:B------:R-:W-:-:S02]  /*4e40*/  ISETP.GT.AND P6, PT, R133, 0x5f, PT ;  /* 0x0000005f8500780c */ /* 0x000fc40003fc4270 */
[C---:B------:R-:W-:Y:S02]  /*4e50*/  IADD3 R249, R226.reuse, 0x2800, RZ ;  /* 0x00002800e2f97810 */ /* 0x040fe40007ffe0ff */
[C---:B------:R-:W-:Y:S02]  /*4e60*/  IADD3 R248, R226.reuse, 0x2000, RZ ;  /* 0x00002000e2f87810 */ /* 0x040fe40007ffe0ff */
[C---:B------:R-:W-:Y:S02]  /*4e70*/  IADD3 R247, R226.reuse, 0x1800, RZ ;  /* 0x00001800e2f77810 */ /* 0x040fe40007ffe0ff */
[C---:B------:R-:W-:Y:S02]  /*4e80*/  IADD3 R246, R226.reuse, 0x1000, RZ ;  /* 0x00001000e2f67810 */ /* 0x040fe40007ffe0ff */
[----:B------:R-:W-:Y:S01]  /*4e90*/  IADD3 R245, R226, 0x800, RZ ;  /* 0x00000800e2f57810 */ /* 0x000fe20007ffe0ff */
[----:B------:R-:W-:Y:S05]  /*4ea0*/  @!P0 BRA `(.L_x_2693) ;  /* 0x0000064000008947 */ /* 0x000fea0003800000 */
[----:B--234-:R-:W-:Y:S01]  /*4eb0*/  ISETP.NE.AND P5, PT, R148, 0x1, PT ;  /* 0x000000019400780c */ /* 0x01cfe20003fa5270 */
[----:B-1----:R-:W-:Y:S01]  /*4ec0*/  IMAD.MOV.U32 R6, RZ, RZ, RZ ;  /* 0x000000ffff067224 */ /* 0x002fe200078e00ff */
[----:B------:R-:W-:-:S04]  /*4ed0*/  IADD3 R2, R133, R134, R145 ;  /* 0x0000008685027210 */ /* 0x000fc80007ffe091 */
[----:B------:R-:W-:-:S05]  /*4ee0*/  IADD3 R2, R2, -0x60, RZ ;  /* 0xffffffa002027810 */ /* 0x000fca0007ffe0ff */
        /* <DEDUP_REMOVED lines=11> */
[----:B------:R-:W-:Y:S01]  /*4fa0*/  SHF.R.S32.HI R0, RZ, 0x1f, R7 ;  /* 0x0000001fff007819 */ /* 0x000fe20000011407 */
[----:B------:R1:W-:Y:S04]  /*4fb0*/  STL [R1+0x14], R7 ;  /* 0x0000140701007387 */ /* 0x0003e80000100800 */
[----:B------:R-:W-:-:S04]  /*4fc0*/  IMAD R0, R0, c[0x0][0x1e0], RZ ;  /* 0x0000780000007a24 */ /* 0x000fc800078e02ff */
[----:B------:R-:W-:-:S04]  /*4fd0*/  IMAD R0, R7, c[0x0][0x1e4], R0 ;  /* 0x0000790007007a24 */ /* 0x000fc800078e0200 */
[----:B------:R-:W-:Y:S01]  /*4fe0*/  IMAD.IADD R3, R3, 0x1, R0 ;  /* 0x0000000103037824 */ /* 0x000fe200078e0200 */
[----:B--2---:R1:W-:Y:S01]  /*4ff0*/  STL [R1+0x10], R6 ;  /* 0x0000100601007387 */ /* 0x0043e20000100800 */
[----:B------:R-:W-:Y:S02]  /*5000*/  SHF.R.S32.HI R0, RZ, 0x1f, R6 ;  /* 0x0000001fff007819 */ /* 0x000fe40000011406 */
        /* <DEDUP_REMOVED lines=8> */
[----:B------:R2:W3:Y:S02]  /*5090*/  SHFL.IDX PT, R4, R5, RZ, 0x181f ;  /* 0x00181fff05047589 */ /* 0x0004e400000e0000 */
.L_x_2738:
[----:B------:R-:W-:Y:S05]  /*50a0*/  BRA.DIV ~URZ, `(.L_x_2695) ;  /* 0x00010d327f007947 */ /* 0x000fea000b800000 */
[----:B-1----:R-:W4:Y:S04]  /*50b0*/  LDL R6, [R1+0xc] ;  /* 0x00000c0001067983 */ /* 0x002f280000100800 */
[----:B------:R-:W5:Y:S04]  /*50c0*/  LDL R39, [R1+0x28] ;  /* 0x0000280001277983 */ /* 0x000f680000100800 */
[----:B--2---:R-:W2:Y:S04]  /*50d0*/  LDL R38, [R1+0x24] ;  /* 0x0000240001267983 */ /* 0x004ea80000100800 */
[----:B---3--:R-:W3:Y:S04]  /*50e0*/  LDL R37, [R1+0x20] ;  /* 0x0000200001257983 */ /* 0x008ee80000100800 */
[----:B------:R-:W1:Y:S04]  /*50f0*/  SHFL.IDX PT, R3, R22, RZ, 0x181f ;  /* 0x00181fff16037589 */ /* 0x000e6800000e0000 */
[----:B------:R-:W1:Y:S04]  /*5100*/  SHFL.IDX PT, R0, R22, 0x1, 0x181f ;  /* 0x00381f0016007f89 */ /* 0x000e6800000e0000 */
[----:B------:R-:W1:Y:S02]  /*5110*/  SHFL.IDX PT, R2, R5, 0x1, 0x181f ;  /* 0x00381f0005027f89 */ /* 0x000e6400000e0000 */
[----:B-1----:R-:W-:-:S02]  /*5120*/  IADD3 R20, P0, R3, R137, RZ ;  /* 0x0000008903147210 */ /* 0x002fc40007f1e0ff */
[C---:B------:R-:W-:Y:S02]  /*5130*/  IADD3 R18, P2, R3.reuse, R138, RZ ;  /* 0x0000008a03127210 */ /* 0x040fe40007f5e0ff */
[C---:B------:R-:W-:Y:S01]  /*5140*/  IADD3 R14, P1, R3.reuse, R140, RZ ;  /* 0x0000008c030e7210 */ /* 0x040fe20007f3e0ff */
[--C-:B------:R-:W-:Y:S01]  /*5150*/  IMAD.X R21, R4, 0x1, R128.reuse, P0 ;  /* 0x0000000104157824 */ /* 0x100fe200000e0680 */
[----:B------:R-:W-:Y:S01]  /*5160*/  IADD3 R12, P0, R0, R137, RZ ;  /* 0x00000089000c7210 */ /* 0x000fe20007f1e0ff */
[C---:B------:R-:W-:Y:S01]  /*5170*/  IMAD.X R19, R4.reuse, 0x1, R129, P2 ;  /* 0x0000000104137824 */ /* 0x040fe200010e0681 */
[-C--:B------:R-:W-:Y:S01]  /*5180*/  IADD3 R16, P4, R3, R139.reuse, RZ ;  /* 0x0000008b03107210 */ /* 0x080fe20007f9e0ff */
[----:B------:R-:W-:Y:S01]  /*5190*/  IMAD.X R15, R4, 0x1, R131, P1 ;  /* 0x00000001040f7824 */ /* 0x000fe200008e0683 */
[----:B------:R-:W-:Y:S01]  /*51a0*/  IADD3 R10, P2, R0, R138, RZ ;  /* 0x0000008a000a7210 */ /* 0x000fe20007f5e0ff */
[----:B------:R-:W-:Y:S01]  /*51b0*/  IMAD.X R13, R2, 0x1, R128, P0 ;  /* 0x00000001020d7824 */ /* 0x000fe200000e0680 */
[----:B------:R-:W-:Y:S01]  /*51c0*/  IADD3 R8, P1, R0, R139, RZ ;  /* 0x0000008b00087210 */ /* 0x000fe20007f3e0ff */
[----:B------:R-:W-:-:S02]  /*51d0*/  IMAD.X R17, R4, 0x1, R130, P4 ;  /* 0x0000000104117824 */ /* 0x000fc400020e0682 */
[C---:B------:R-:W-:Y:S01]  /*51e0*/  IMAD.X R11, R2.reuse, 0x1, R129, P2 ;  /* 0x00000001020b7824 */ /* 0x040fe200010e0681 */
[----:B------:R1:W1:Y:S01]  /*51f0*/  SHFL.IDX PT, R4, R5, 0x2, 0x181f ;  /* 0x00581f0005047f89 */ /* 0x00026200000e0000 */
[----:B------:R-:W-:Y:S01]  /*5200*/  IMAD.X R9, R2, 0x1, R130, P1 ;  /* 0x0000000102097824 */ /* 0x000fe200008e0682 */
[----:B----4-:R-:W-:Y:S02]  /*5210*/  ISETP.GE.AND P3, PT, R6, c[0x0][0x1d4], PT ;  /* 0x0000750006007a0c */ /* 0x010fe40003f66270 */
[----:B------:R-:W-:Y:S02]  /*5220*/  IADD3 R6, P0, R0, R140, RZ ;  /* 0x0000008c00067210 */ /* 0x000fe40007f1e0ff */
[----:B-----5:R-:W-:Y:S01]  /*5230*/  ISETP.GE.AND P2, PT, R39, c[0x0][0x1d4], PT ;  /* 0x0000750027007a0c */ /* 0x020fe20003f46270 */
[----:B------:R4:W1:Y:S02]  /*5240*/  SHFL.IDX PT, R0, R22, 0x2, 0x181f ;  /* 0x00581f0016007f89 */ /* 0x00086400000e0000 */
[----:B------:R-:W-:Y:S01]  /*5250*/  IMAD.X R7, R2, 0x1, R131, P0 ;  /* 0x0000000102077824 */ /* 0x000fe200000e0683 */
[----:B--2---:R-:W-:-:S02]  /*5260*/  ISETP.GE.AND P1, PT, R38, c[0x0][0x1d4], PT ;  /* 0x0000750026007a0c */ /* 0x004fc40003f26270 */
[----:B---3--:R-:W-:-:S03]  /*5270*/  ISETP.GE.AND P0, PT, R37, c[0x0][0x1d4], PT ;  /* 0x0000750025007a0c */ /* 0x008fc60003f06270 */
[----:B------:R4:W-:Y:S04]  /*5280*/  LDGSTS.E.BYPASS.LTC128B.128 [R251+0xc100], [R20.64], !P3 ;  /* 0x0c10000014fb7fae */ /* 0x0009e8000d901d46 */
[----:B------:R4:W-:Y:S04]  /*5290*/  LDGSTS.E.BYPASS.LTC128B.128 [R251+0xf100], [R18.64], !P2 ;  /* 0x0f10000012fb7fae */ /* 0x0009e8000d101d46 */
[----:B------:R4:W-:Y:S04]  /*52a0*/  LDGSTS.E.BYPASS.LTC128B.128 [R251+0x12100], [R16.64], !P1 ;  /* 0x1210000010fb7fae */ /* 0x0009e8000c901d46 */
[----:B------:R2:W-:Y:S04]  /*52b0*/  LDGSTS.E.BYPASS.LTC128B.128 [R251+0x15100], [R14.64], !P0 ;  /* 0x151000000efb7fae */ /* 0x0005e8000c101d46 */
[----:B------:R3:W-:Y:S04]  /*52c0*/  LDGSTS.E.BYPASS.LTC128B.128 [R251+0xd100], [R12.64], !P3 ;  /* 0x0d1000000cfb7fae */ /* 0x0007e8000d901d46 */
[----:B------:R4:W-:Y:S04]  /*52d0*/  LDGSTS.E.BYPASS.LTC128B.128 [R251+0x10100], [R10.64], !P2 ;  /* 0x101000000afb7fae */ /* 0x0009e8000d101d46 */
[----:B------:R4:W-:Y:S04]  /*52e0*/  LDGSTS.E.BYPASS.LTC128B.128 [R251+0x13100], [R8.64], !P1 ;  /* 0x1310000008fb7fae */ /* 0x0009e8000c901d46 */
[----:B------:R5:W-:Y:S01]  /*52f0*/  LDGSTS.E.BYPASS.LTC128B.128 [R251+0x16100], [R6.64], !P0 ;  /* 0x1610000006fb7fae */ /* 0x000be2000c101d46 */
[----:B--2---:R-:W-:-:S02]  /*5300*/  SEL R14, RZ, 0x10, P2 ;  /* 0x00000010ff0e7807 */ /* 0x004fc40001000000 */
[----:B---3--:R-:W-:Y:S02]  /*5310*/  SEL R13, RZ, 0x10, P1 ;  /* 0x00000010ff0d7807 */ /* 0x008fe40000800000 */
[----:B------:R-:W-:Y:S02]  /*5320*/  SEL R12, RZ, 0x10, P0 ;  /* 0x00000010ff0c7807 */ /* 0x000fe40000000000 */
[----:B-----5:R-:W-:-:S04]  /*5330*/  SEL R7, RZ, 0x10, P3 ;  /* 0x00000010ff077807 */ /* 0x020fc80001800000 */
.L_x_2739:
[----:B-1--4-:R-:W-:Y:S02]  /*5340*/  IADD3 R10, -R7, 0x10, RZ ;  /* 0x00000010070a7810 */ /* 0x012fe40007ffe1ff */
[----:B------:R-:W-:Y:S02]  /*5350*/  IADD3 R2, -R14, 0x10, RZ ;  /* 0x000000100e027810 */ /* 0x000fe40007ffe1ff */
[----:B------:R-:W-:Y:S02]  /*5360*/  LOP3.LUT R10, R10, 0xf, RZ, 0xc0, !PT ;  /* 0x0000000f0a0a7812 */ /* 0x000fe400078ec0ff */
[----:B------:R-:W-:-:S02]  /*5370*/  IADD3 R6, -R13, 0x10, RZ ;  /* 0x000000100d067810 */ /* 0x000fc40007ffe1ff */
[----:B------:R-:W-:Y:S02]  /*5380*/  LOP3.LUT R2, R2, 0xf, RZ, 0xc0, !PT ;  /* 0x0000000f02027812 */ /* 0x000fe400078ec0ff */
[-C--:B------:R-:W-:Y:S02]  /*5390*/  IADD3 R10, P1, P0, R10, R0.reuse, R137 ;  /* 0x000000000a0a7210 */ /* 0x080fe4000783e089 */
[----:B------:R-:W-:Y:S02]  /*53a0*/  LOP3.LUT R6, R6, 0xf, RZ, 0xc0, !PT ;  /* 0x0000000f06067812 */ /* 0x000fe400078ec0ff */
[----:B------:R-:W-:Y:S02]  /*53b0*/  IADD3 R3, -R12, 0x10, RZ ;  /* 0x000000100c037810 */ /* 0x000fe40007ffe1ff */
[----:B------:R-:W-:Y:S02]  /*53c0*/  IADD3 R8, P3, P2, R2, R0, R138 ;  /* 0x0000000002087210 */ /* 0x000fe40007a7e08a */
[----:B------:R-:W-:-:S02]  /*53d0*/  IADD3.X R11, RZ, R4, R128, P1, P0 ;  /* 0x00000004ff0b7210 */ /* 0x000fc40000fe0480 */
[----:B------:R-:W-:Y:S02]  /*53e0*/  IADD3 R6, P1, P0, R6, R0, R139 ;  /* 0x0000000006067210 */ /* 0x000fe4000783e08b */
[----:B------:R-:W-:Y:S02]  /*53f0*/  LOP3.LUT R2, R3, 0xf, RZ, 0xc0, !PT ;  /* 0x0000000f03027812 */ /* 0x000fe400078ec0ff */
[-C--:B------:R-:W-:Y:S02]  /*5400*/  IADD3.X R9, RZ, R4.reuse, R129, P3, P2 ;  /* 0x00000004ff097210 */ /* 0x080fe40001fe4481 */
[----:B------:R-:W-:Y:S02]  /*5410*/  ISETP.NE.U32.AND P3, PT, R7, RZ, PT ;  /* 0x000000ff0700720c */ /* 0x000fe40003f65070 */
[----:B------:R-:W-:Y:S02]  /*5420*/  IADD3.X R7, RZ, R4, R130, P1, P0 ;  /* 0x00000004ff077210 */ /* 0x000fe40000fe0482 */
[----:B------:R-:W-:-:S02]  /*5430*/  IADD3 R2, P1, P0, R2, R0, R140 ;  /* 0x0000000002027210 */ /* 0x000fc4000783e08c */
[----:B------:R-:W-:Y:S02]  /*5440*/  ISETP.NE.U32.AND P2, PT, R14, RZ, PT ;  /* 0x000000ff0e00720c */ /* 0x000fe40003f45070 */
[----:B------:R-:W-:Y:S02]  /*5450*/  IADD3.X R3, RZ, R4, R131, P1, P0 ;  /* 0x00000004ff037210 */ /* 0x000fe40000fe0483 */
[----:B------:R-:W-:Y:S02]  /*5460*/  ISETP.NE.U32.AND P1, PT, R13, RZ, PT ;  /* 0x000000ff0d00720c */ /* 0x000fe40003f25070 */
[----:B------:R-:W-:Y:S01]  /*5470*/  ISETP.NE.U32.AND P0, PT, R12, RZ, PT ;  /* 0x000000ff0c00720c */ /* 0x000fe20003f05070 */
[----:B------:R-:W-:Y:S01]  /*5480*/  @!PT LDS RZ, [RZ] ;  /* 0x00000000fffff984 */ /* 0x000fe20000000800 */
[----:B------:R-:W-:Y:S01]  /*5490*/  @!PT LDS RZ, [RZ] ;  /* 0x00000000fffff984 */ /* 0x000fe20000000800 */
[----:B------:R-:W-:Y:S01]  /*54a0*/  @!PT LDS RZ, [RZ] ;  /* 0x00000000fffff984 */ /* 0x000fe20000000800 */
[----:B------:R1:W-:Y:S06]  /*54b0*/  LDGSTS.E.BYPASS.LTC128B.128.ZFILL [R251+0xe100], [R10.64], P3 ;  /* 0x0e1000000afb7fae */ /* 0x0003ec0009941d46 */
[----:B------:R1:W-:Y:S04]  /*54c0*/  LDGSTS.E.BYPASS.LTC128B.128.ZFILL [R251+0x11100], [R8.64], P2 ;  /* 0x1110000008fb7fae */ /* 0x0003e80009141d46 */
[----:B------:R1:W-:Y:S04]  /*54d0*/  LDGSTS.E.BYPASS.LTC128B.128.ZFILL [R251+0x14100], [R6.64], P1 ;  /* 0x1410000006fb7fae */ /* 0x0003e80008941d46 */
[----:B------:R1:W-:Y:S02]  /*54e0*/  LDGSTS.E.BYPASS.LTC128B.128.ZFILL [R251+0x17100], [R2.64], P0 ;  /* 0x1710000002fb7fae */ /* 0x0003e40008141d46 */
.L_x_2693:
[----:B--234-:R-:W-:Y:S05]  /*54f0*/  BSYNC B0 ;  /* 0x0000000000007941 */ /* 0x01cfea0003800000 */
.L_x_2692:
[----:B-1----:R-:W2:Y:S01]  /*5500*/  LDL R3, [R1+0x7c] ;  /* 0x00007c0001037983 */ /* 0x002ea20000100800 */
[----:B------:R-:W-:-:S03]  /*5510*/  IMAD.MOV.U32 R4, RZ, RZ, c[0x0][0x2c4] ;  /* 0x0000b100ff047624 */ /* 0x000fc600078e00ff */
[----:B------:R-:W2:Y:S04]  /*5520*/  LDL R0, [R1+0x18c] ;  /* 0x00018c0001007983 */ /* 0x000ea80000100800 */
[----:B------:R-:W3:Y:S01]  /*5530*/  LDL R2, [R1+0x68] ;  /* 0x0000680001027983 */ /* 0x000ee20000100800 */
[----:B------:R-:W-:-:S03]  /*5540*/  ISETP.NE.AND P0, PT, R4, 0x1, PT ;  /* 0x000000010400780c */ /* 0x000fc60003f05270 */
[----:B------:R-:W0:Y:S01]  /*5550*/  LDGDEPBAR ;  /* 0x00000000000079af */ /* 0x000e220000000000 */
[----:B--2---:R-:W-:-:S05]  /*5560*/  IMAD.IADD R3, R0, 0x1, R3 ;  /* 0x0000000100037824 */ /* 0x004fca00078e0203 */
[----:B------:R1:W-:Y:S04]  /*5570*/  STL [R1+0x30], R3 ;  /* 0x0000300301007387 */ /* 0x0003e80000100800 */
[----:B------:R-:W-:Y:S01]  /*5580*/  @P0 IMAD.HI.U32 R0, R3, c[0x0][0x2c8], RZ ;  /* 0x0000b20003000a27 */ /* 0x000fe200078e00ff */
[----:B---3--:R-:W-:Y:S02]  /*5590*/  IADD3 R5, -R2, 0x1, R132 ;  /* 0x0000000102057810 */ /* 0x008fe40007ffe184 */
[----:B------:R-:W-:Y:S01]  /*55a0*/  MOV R4, R3 ;  /* 0x0000000300047202 */ /* 0x000fe20000000f00 */
[----:B------:R-:W-:Y:S01]  /*55b0*/  IMAD.IADD R6, R132, 0x1, -R2 ;  /* 0x0000000184067824 */ /* 0x000fe200078e0a02 */
[----:B------:R-:W-:Y:S02]  /*55c0*/  @P0 SHF.R.U32.HI R4, RZ, c[0x0][0x2cc], R0 ;  /* 0x0000b300ff040a19 */ /* 0x000fe40000011600 */
[----:B------:R-:W-:Y:S01]  /*55d0*/  IADD3 R5, R5, -c[0x0][0x168], RZ ;  /* 0x80005a0005057a10 */ /* 0x000fe20007ffe0ff */
[----:B------:R-:W-:Y:S05]  /*55e0*/  BRA.DIV ~URZ, `(.L_x_2696) ;  /* 0x00010d127f007947 */ /* 0x000fea000b800000 */
[----:B------:R2:W3:Y:S02]  /*55f0*/  SHFL.IDX PT, R0, R4, RZ, 0x1c1f ;  /* 0x001c1fff04007589 */ /* 0x0004e400000e0000 */
.L_x_2740:
[----:B---3--:R-:W-:-:S05]  /*5600*/  IMAD.IADD R0, R5, 0x1, R0 ;  /* 0x0000000105007824 */ /* 0x008fca00078e0200 */
[----:B------:R-:W-:-:S04]  /*5610*/  IMNMX R0, R6, R0, PT ;  /* 0x0000000006007217 */ /* 0x000fc80003800200 */
[C---:B------:R-:W-:Y:S02]  /*5620*/  ISETP.GT.AND P0, PT, R0.reuse, RZ, PT ;  /* 0x000000ff0000720c */ /* 0x040fe40003f04270 */
[----:B------:R-:W-:Y:S02]  /*5630*/  ISETP.GT.AND P1, PT, R0, 0x1, PT ;  /* 0x000000010000780c */ /* 0x000fe40003f24270 */
[----:B------:R-:W-:Y:S02]  /*5640*/  FSEL R7, R116, -INF , P0 ;  /* 0xff80000074077808 */ /* 0x000fe40000000000 */
[C---:B------:R-:W-:Y:S02]  /*5650*/  ISETP.GT.AND P4, PT, R0.reuse, 0x9, PT ;  /* 0x000000090000780c */ /* 0x040fe40003f84270 */
[----:B------:R-:W-:Y:S02]  /*5660*/  ISETP.GT.AND P0, PT, R0, 0x10, PT ;  /* 0x000000100000780c */ /* 0x000fe40003f04270 */
        /* <DEDUP_REMOVED lines=44> */
[----:B------:R-:W3:Y:S01]  /*5930*/  SHFL.IDX PT, R0, R4, 0x1, 0x1c1f ;  /* 0x003c1f0004007f89 */ /* 0x000ee200000e0000 */
[----:B------:R-:W-:-:S04]  /*5940*/  FMNMX.FTZ R2, R7, R8, !PT ;  /* 0x0000000807027209 */ /* 0x000fc80007810000 */
[----:B------:R-:W-:-:S04]  /*5950*/  FMNMX.FTZ R2, R12, R2, !PT ;  /* 0x000000020c027209 */ /* 0x000fc80007810000 */
[----:B------:R-:W-:-:S04]  /*5960*/  FMNMX.FTZ R2, R14, R2, !PT ;  /* 0x000000020e027209 */ /* 0x000fc80007810000 */
[----:B------:R-:W-:-:S04]  /*5970*/  FMNMX.FTZ R2, R15, R2, !PT ;  /* 0x000000020f027209 */ /* 0x000fc80007810000 */
[----:B------:R-:W-:-:S04]  /*5980*/  FMNMX.FTZ R2, R16, R2, !PT ;  /* 0x0000000210027209 */ /* 0x000fc80007810000 */
[----:B------:R-:W-:Y:S01]  /*5990*/  FMNMX.FTZ R2, R18, R2, !PT ;  /* 0x0000000212027209 */ /* 0x000fe20007810000 */
[----:B---3--:R-:W-:-:S03]  /*59a0*/  IMAD.IADD R0, R5, 0x1, R0 ;  /* 0x0000000105007824 */ /* 0x008fc600078e0200 */
        /* <DEDUP_REMOVED lines=10> */
[----:B-1----:R-:W-:Y:S02]  /*5a50*/  FMNMX.FTZ R3, R5, R6, !PT ;  /* 0x0000000605037209 */ /* 0x002fe40007810000 */
        /* <DEDUP_REMOVED lines=31> */
[C---:B------:R-:W-:Y:S02]  /*5c50*/  ISETP.GT.AND P0, PT, R0.reuse, 0x31, PT ;  /* 0x000000310000780c */ /* 0x040fe40003f04270 */
        /* <DEDUP_REMOVED lines=43> */
[----:B------:R-:W-:Y:S02]  /*5f10*/  FSEL R88, R30, -INF , P0 ;  /* 0xff8000001e587808 */ /* 0x000fe40000000000 */
[----:B------:R-:W-:Y:S02]  /*5f20*/  FMNMX.FTZ R2, R89, R3, !PT ;  /* 0x0000000359027209 */ /* 0x000fe40007810000 */
[----:B------:R-:W1:Y:S02]  /*5f30*/  SHFL.BFLY PT, R3, R0, 0x2, 0x1f ;  /* 0x0c401f0000037f89 */ /* 0x000e6400000e0000 */
[----:B------:R-:W-:-:S05]  /*5f40*/  FMNMX.FTZ R2, R88, R2, !PT ;  /* 0x0000000258027209 */ /* 0x000fca0007810000 */
[----:B------:R-:W3:Y:S01]  /*5f50*/  SHFL.BFLY PT, R24, R2, 0x2, 0x1f ;  /* 0x0c401f0002187f89 */ /* 0x000ee200000e0000 */
[----:B-1----:R-:W-:-:S05]  /*5f60*/  FMNMX.FTZ R0, R3, R0, !PT ;  /* 0x0000000003007209 */ /* 0x002fca0007810000 */
[----:B------:R-:W1:Y:S01]  /*5f70*/  SHFL.BFLY PT, R132, R0, 0x1, 0x1f ;  /* 0x0c201f0000847f89 */ /* 0x000e6200000e0000 */
[----:B---3--:R-:W-:-:S05]  /*5f80*/  FMNMX.FTZ R24, R2, R24, !PT ;  /* 0x0000001802187209 */ /* 0x008fca0007810000 */
[----:B------:R3:W4:Y:S01]  /*5f90*/  SHFL.BFLY PT, R3, R24, 0x1, 0x1f ;  /* 0x0c201f0018037f89 */ /* 0x00072200000e0000 */
[----:B-1----:R-:W-:-:S05]  /*5fa0*/  FMNMX.FTZ R132, R0, R132, !PT ;  /* 0x0000008400847209 */ /* 0x002fca0007810000 */
.L_x_2741:
[C---:B------:R-:W-:Y:S01]  /*5fb0*/  FMUL.FTZ R2, R132.reuse, c[0x0][0x2d0] ;  /* 0x0000b40084027a20 */ /* 0x040fe20000410000 */
[----:B------:R-:W-:Y:S01]  /*5fc0*/  FSETP.NEU.FTZ.AND P0, PT, R132, -INF , PT ;  /* 0xff8000008400780b */ /* 0x000fe20003f1d000 */
[----:B------:R-:W-:Y:S01]  /*5fd0*/  WARPSYNC 0xffffffff ;  /* 0xffffffff00007948 */ /* 0x000fe20003800000 */
[----:B---34-:R-:W-:Y:S01]  /*5fe0*/  FMNMX.FTZ R24, R3, R24, !PT ;  /* 0x0000001803187209 */ /* 0x018fe20007810000 */
[----:B------:R-:W-:Y:S01]  /*5ff0*/  LDSM.16.MT88.4 R36, [R218+0x800] ;  /* 0x00080000da24783b */ /* 0x000fe20000004200 */
[----:B------:R-:W-:Y:S02]  /*6000*/  FSEL R2, R2, RZ, P0 ;  /* 0x000000ff02027208 */ /* 0x000fe40000000000 */
[----:B------:R-:W-:Y:S01]  /*6010*/  FSETP.NEU.FTZ.AND P0, PT, R24, -INF , PT ;  /* 0xff8000001800780b */ /* 0x000fe20003f1d000 */
[----:B------:R-:W-:Y:S02]  /*6020*/  LDSM.16.MT88.4 R32, [R219] ;  /* 0x00000000db20783b */ /* 0x000fe40000004200 */
[----:B------:R-:W-:-:S02]  /*6030*/  FFMA.FTZ R0, R7, c[0x0][0x2d0], -R2 ;  /* 0x0000b40007007a23 */ /* 0x000fc40000010802 */
[--C-:B------:R-:W-:Y:S01]  /*6040*/  FFMA.FTZ R3, R18, c[0x0][0x2d0], -R2.reuse ;  /* 0x0000b40012037a23 */ /* 0x100fe20000010802 */
[----:B------:R-:W-:Y:S01]  /*6050*/  LDSM.16.MT88.4 R60, [R219+0x800] ;  /* 0x00080000db3c783b */ /* 0x000fe20000004200 */
[----:B------:R1:W-:Y:S03]  /*6060*/  MUFU.EX2 R120, R0 ;  /* 0x0000000000787308 */ /* 0x0003e60000000800 */
[----:B------:R-:W-:Y:S04]  /*6070*/  LDSM.16.MT88.4 R72, [R218+0x3000] ;  /* 0x00300000da48783b */ /* 0x000fe80000004200 */
[----:B------:R-:W-:Y:S01]  /*6080*/  LDSM.16.MT88.4 R56, [R220] ;  /* 0x00000000dc38783b */ /* 0x000fe20000004200 */
        /* <DEDUP_REMOVED lines=9> */
[----:B------:R-:W3:Y:S03]  /*6120*/  MUFU.EX2 R134, R3 ;  /* 0x0000000300867308 */ /* 0x000ee60000000800 */
[----:B------:R-:W-:Y:S04]  /*6130*/  LDSM.16.MT88.4 R80, [R219+0x3800] ;  /* 0x00380000db50783b */ /* 0x000fe80000004200 */
[----:B------:R-:W-:Y:S01]  /*6140*/  LDSM.16.MT88.4 R84, [R220+0x3000] ;  /* 0x00300000dc54783b */ /* 0x000fe20000004200 */
[----:B-1----:R-:W-:Y:S01]  /*6150*/  FFMA.FTZ R0, R12, c[0x0][0x2d0], -R2 ;  /* 0x0000b4000c007a23 */ /* 0x002fe20000010802 */
[----:B----4-:R-:W-:-:S03]  /*6160*/  F2FP.BF16.PACK_AB R20, R27, R120 ;  /* 0x000000781b14723e */ /* 0x010fc600000010ff */
[----:B------:R1:W-:Y:S01]  /*6170*/  MUFU.EX2 R125, R0 ;  /* 0x00000000007d7308 */ /* 0x0003e20000000800 */
[----:B---3--:R-:W-:Y:S01]  /*6180*/  F2FP.BF16.PACK_AB R18, R134, R131 ;  /* 0x000000838612723e */ /* 0x008fe200000010ff */
[----:B-1----:R-:W-:-:S06]  /*6190*/  FFMA.FTZ R0, R14, c[0x0][0x2d0], -R2 ;  /* 0x0000b4000e007a23 */ /* 0x002fcc0000010802 */
[----:B------:R1:W3:Y:S02]  /*61a0*/  MUFU.EX2 R127, R0 ;  /* 0x00000000007f7308 */ /* 0x0002e40000000800 */
[----:B-1----:R-:W-:Y:S01]  /*61b0*/  FFMA.FTZ R0, R15, c[0x0][0x2d0], -R2 ;  /* 0x0000b4000f007a23 */ /* 0x002fe20000010802 */
[----:B---3--:R-:W-:-:S05]  /*61c0*/  F2FP.BF16.PACK_AB R22, R127, R125 ;  /* 0x0000007d7f16723e */ /* 0x008fca00000010ff */
[----:B------:R1:W-:Y:S02]  /*61d0*/  MUFU.EX2 R128, R0 ;  /* 0x0000000000807308 */ /* 0x0003e40000000800 */
[----:B-1----:R-:W-:-:S06]  /*61e0*/  FFMA.FTZ R0, R16, c[0x0][0x2d0], -R2 ;  /* 0x0000b40010007a23 */ /* 0x002fcc0000010802 */
[----:B------:R1:W3:Y:S02]  /*61f0*/  MUFU.EX2 R129, R0 ;  /* 0x0000000000817308 */ /* 0x0002e40000000800 */
[----:B-1----:R-:W-:Y:S01]  /*6200*/  FMUL.FTZ R0, R24, c[0x0][0x2d0] ;  /* 0x0000b40018007a20 */ /* 0x002fe20000410000 */
[----:B---3--:R-:W-:-:S04]  /*6210*/  F2FP.BF16.PACK_AB R16, R129, R128 ;  /* 0x000000808110723e */ /* 0x008fc800000010ff */
[----:B------:R-:W-:-:S05]  /*6220*/  FSEL R0, R0, RZ, P0 ;  /* 0x000000ff00007208 */ /* 0x000fca0000000000 */
[----:B------:R-:W-:-:S04]  /*6230*/  FFMA.FTZ R3, R5, c[0x0][0x2d0], -R0 ;  /* 0x0000b40005037a23 */ /* 0x000fc80000010800 */
[----:B------:R1:W-:Y:S02]  /*6240*/  MUFU.EX2 R26, R3 ;  /* 0x00000003001a7308 */ /* 0x0003e40000000800 */
[--C-:B-1----:R-:W-:Y:S02]  /*6250*/  FFMA.FTZ R3, R6, c[0x0][0x2d0], -R0.reuse ;  /* 0x0000b40006037a23 */ /* 0x102fe40000010800 */
[----:B--2---:R-:W1:Y:S04]  /*6260*/  LDSM.16.MT88.4 R4, [R218] ;  /* 0x00000000da04783b */ /* 0x004e680000004200 */
        /* <DEDUP_REMOVED lines=9> */
[C---:B-1----:R-:W-:Y:S08]  /*6300*/  HMMA.16816.F32.BF16 R28, R20.reuse, R4, RZ ;  /* 0x00000004141c723c */ /* 0x042ff000000418ff */
[----:B------:R-:W-:Y:S01]  /*6310*/  HMMA.16816.F32.BF16 R8, R20, R6, RZ ;  /* 0x000000061408723c */ /* 0x000fe200000418ff */
[----:B--2---:R-:W-:-:S02]  /*6320*/  FFMA.FTZ R3, R13, c[0x0][0x2d0], -R0 ;  /* 0x0000b4000d037a23 */ /* 0x004fc40000010800 */
[----:B------:R-:W1:Y:S02]  /*6330*/  LDSM.16.MT88.4 R12, [R221] ;  /* 0x00000000dd0c783b */ /* 0x000e640000004200 */
[----:B------:R2:W3:Y:S03]  /*6340*/  MUFU.EX2 R133, R3 ;  /* 0x0000000300857308 */ /* 0x0004e60000000800 */
[C---:B------:R-:W-:Y:S08]  /*6350*/  HMMA.16816.F32.BF16 R4, R20.reuse, R32, RZ ;  /* 0x000000201404723c */ /* 0x040ff000000418ff */
[----:B------:R-:W-:Y:S01]  /*6360*/  HMMA.16816.F32.BF16 R52, R20, R34, RZ ;  /* 0x000000221434723c */ /* 0x000fe200000418ff */
[----:B--2---:R-:W-:Y:S01]  /*6370*/  FFMA.FTZ R3, R17, c[0x0][0x2d0], -R0 ;  /* 0x0000b40011037a23 */ /* 0x004fe20000010800 */
[----:B---3--:R-:W-:-:S06]  /*6380*/  F2FP.BF16.PACK_AB R17, R133, R130 ;  /* 0x000000828511723e */ /* 0x008fcc00000010ff */
[----:B------:R-:W-:Y:S01]  /*6390*/  HMMA.16816.F32.BF16 R32, R20, R56, RZ ;  /* 0x000000381420723c */ /* 0x000fe200000418ff */
[----:B------:R2:W-:Y:S02]  /*63a0*/  MUFU.EX2 R136, R3 ;  /* 0x0000000300887308 */ /* 0x0005e40000000800 */
[----:B--2---:R-:W-:-:S06]  /*63b0*/  FFMA.FTZ R3, R19, c[0x0][0x2d0], -R0 ;  /* 0x0000b40013037a23 */ /* 0x004fcc0000010800 */
[----:B------:R-:W2:Y:S02]  /*63c0*/  MUFU.EX2 R137, R3 ;  /* 0x0000000300897308 */ /* 0x000ea40000000800 */
[----:B--2---:R-:W-:-:S07]  /*63d0*/  F2FP.BF16.PACK_AB R19, R137, R136 ;  /* 0x000000888913723e */ /* 0x004fce00000010ff */
[C---:B------:R-:W-:Y:S08]  /*63e0*/  HMMA.16816.F32.BF16 R40, R16.reuse, R36, R28 ;  /* 0x000000241028723c */ /* 0x040ff0000004181c */
[C---:B------:R-:W-:Y:S08]  /*63f0*/  HMMA.16816.F32.BF16 R8, R16.reuse, R38, R8 ;  /* 0x000000261008723c */ /* 0x040ff00000041808 */
[----:B------:R-:W-:Y:S08]  /*6400*/  HMMA.16816.F32.BF16 R4, R16, R60, R4 ;  /* 0x0000003c1004723c */ /* 0x000ff00000041804 */
[----:B------:R-:W-:Y:S01]  /*6410*/  MOV R146, R41 ;  /* 0x0000002900927202 */ /* 0x000fe20000000f00 */
[----:B-1----:R-:W-:Y:S01]  /*6420*/  HMMA.16816.F32.BF16 R36, R20, R14, RZ ;  /* 0x0000000e1424723c */ /* 0x002fe200000418ff */
[----:B------:R-:W-:-:S02]  /*6430*/  MOV R145, R42 ;  /* 0x0000002a00917202 */ /* 0x000fc40000000f00 */
[----:B------:R-:W-:Y:S02]  /*6440*/  MOV R144, R43 ;  /* 0x0000002b00907202 */ /* 0x000fe40000000f00 */
[----:B------:R-:W-:Y:S02]  /*6450*/  MOV R143, R40 ;  /* 0x00000028008f7202 */ /* 0x000fe40000000f00 */
[----:B------:R-:W-:Y:S01]  /*6460*/  MOV R142, R9 ;  /* 0x00000009008e7202 */ /* 0x000fe20000000f00 */
[----:B------:R-:W-:Y:S01]  /*6470*/  HMMA.16816.F32.BF16 R40, R20, R12, RZ ;  /* 0x0000000c1428723c */ /* 0x000fe200000418ff */
[----:B------:R-:W-:Y:S02]  /*6480*/  MOV R141, R10 ;  /* 0x0000000a008d7202 */ /* 0x000fe40000000f00 */
[----:B------:R-:W-:Y:S02]  /*6490*/  MOV R140, R11 ;  /* 0x0000000b008c7202 */ /* 0x000fe40000000f00 */
[----:B------:R-:W-:-:S02]  /*64a0*/  MOV R139, R8 ;  /* 0x00000008008b7202 */ /* 0x000fc40000000f00 */
[----:B------:R-:W-:Y:S01]  /*64b0*/  MOV R138, R5 ;  /* 0x00000005008a7202 */ /* 0x000fe20000000f00 */
[----:B------:R-:W-:Y:S01]  /*64c0*/  HMMA.16816.F32.BF16 R12, R20, R72, RZ ;  /* 0x00000048140c723c */ /* 0x000fe200000418ff */
[----:B------:R-:W-:Y:S02]  /*64d0*/  MOV R123, R6 ;  /* 0x00000006007b7202 */ /* 0x000fe40000000f00 */
[----:B------:R-:W-:Y:S02]  /*64e0*/  MOV R122, R7 ;  /* 0x00000007007a7202 */ /* 0x000fe40000000f00 */
[----:B------:R-:W-:-:S03]  /*64f0*/  MOV R121, R4 ;  /* 0x0000000400797202 */ /* 0x000fc60000000f00 */
[----:B------:R-:W-:Y:S08]  /*6500*/  HMMA.16816.F32.BF16 R8, R20, R74, RZ ;  /* 0x0000004a1408723c */ /* 0x000ff000000418ff */
[C---:B------:R-:W-:Y:S01]  /*6510*/  HMMA.16816.F32.BF16 R60, R16.reuse, R62, R52 ;  /* 0x0000003e103c723c */ /* 0x040fe20000041834 */
[----:B------:R-:W1:Y:S07]  /*6520*/  LDSM.16.MT88.4 R52, [R221+0x3800] ;  /* 0x00380000dd34783b */ /* 0x000e6e0000004200 */
[----:B------:R-:W-:Y:S01]  /*6530*/  HMMA.16816.F32.BF16 R148, R16, R68, R40 ;  /* 0x000000441094723c */ /* 0x000fe20000041828 */
[----:B------:R-:W2:Y:S07]  /*6540*/  LDSM.16.MT88.4 R40, [R218+0x6000] ;  /* 0x00600000da28783b */ /* 0x000eae0000004200 */
[C---:B------:R-:W-:Y:S08]  /*6550*/  HMMA.16816.F32.BF16 R4, R20.reuse, R76, RZ ;  /* 0x0000004c1404723c */ /* 0x040ff000000418ff */
[----:B------:R-:W-:Y:S01]  /*6560*/  HMMA.16816.F32.BF16 R28, R20, R58, RZ ;  /* 0x0000003a141c723c */ /* 0x000fe200000418ff */
[----:B------:R-:W3:Y:S07]  /*6570*/  LDSM.16.MT88.4 R56, [R220+0x3800] ;  /* 0x00380000dc38783b */ /* 0x000eee0000004200 */
[----:B------:R-:W-:Y:S01]  /*6580*/  HMMA.16816.F32.BF16 R208, R16, R44, R12 ;  /* 0x0000002c10d0723c */ /* 0x000fe2000004180c */
[----:B------:R-:W-:-:S02]  /*6590*/  MOV R68, R150 ;  /* 0x0000009600447202 */ /* 0x000fc40000000f00 */
[----:B------:R-:W-:Y:S02]  /*65a0*/  MOV R3, R151 ;  /* 0x0000009700037202 */ /* 0x000fe40000000f00 */
[----:B------:R-:W-:Y:S02]  /*65b0*/  MOV R76, R148 ;  /* 0x00000094004c7202 */ /* 0x000fe40000000f00 */
[----:B------:R-:W-:Y:S01]  /*65c0*/  MOV R77, R149 ;  /* 0x00000095004d7202 */ /* 0x000fe20000000f00 */
[----:B------:R-:W-:Y:S01]  /*65d0*/  HMMA.16816.F32.BF16 R188, R16, R46, R8 ;  /* 0x0000002e10bc723c */ /* 0x000fe20000041808 */
[----:B------:R-:W4:Y:S07]  /*65e0*/  LDSM.16.MT88.4 R44, [R219+0x6000] ;  /* 0x00600000db2c783b */ /* 0x000f2e0000004200 */
[C---:B------:R-:W-:Y:S07]  /*65f0*/  HMMA.16816.F32.BF16 R12, R20.reuse, R64, RZ ;  /* 0x00000040140c723c */ /* 0x040fee00000418ff */
[----:B------:R-:W-:Y:S01]  /*6600*/  MOV R65, R146 ;  /* 0x0000009200417202 */ /* 0x000fe20000000f00 */
[----:B------:R-:W-:Y:S01]  /*6610*/  HMMA.16816.F32.BF16 R8, R20, R66, RZ ;  /* 0x000000421408723c */ /* 0x000fe200000418ff */
[----:B------:R-:W-:-:S06]  /*6620*/  MOV R64, R143 ;  /* 0x0000008f00407202 */ /* 0x000fcc0000000f00 */
[----:B------:R-:W-:Y:S01]  /*6630*/  MOV R66, R145 ;  /* 0x0000009100427202 */ /* 0x000fe20000000f00 */
[----:B------:R-:W-:Y:S01]  /*6640*/  HMMA.16816.F32.BF16 R212, R16, R48, R32 ;  /* 0x0000003010d4723c */ /* 0x000fe20000041820 */
[----:B------:R-:W5:Y:S01]  /*6650*/  LDSM.16.MT88.4 R32, [R218+0x6800] ;  /* 0x00680000da20783b */ /* 0x000f620000004200 */
[----:B------:R-:W-:-:S05]  /*6660*/  MOV R67, R144 ;  /* 0x0000009000437202 */ /* 0x000fca0000000f00 */
[--C-:B------:R-:W-:Y:S01]  /*6670*/  FFMA.FTZ R48, R95, c[0x0][0x2d0], -R0.reuse ;  /* 0x0000b4005f307a23 */ /* 0x100fe20000010800 */
[----:B------:R-:W-:Y:S01]  /*6680*/  HMMA.16816.F32.BF16 R204, R16, R80, R4 ;  /* 0x0000005010cc723c */ /* 0x000fe20000041804 */
[----:B------:R-:W-:-:S06]  /*6690*/  FFMA.FTZ R49, R94, c[0x0][0x2d0], -R0 ;  /* 0x0000b4005e317a23 */ /* 0x000fcc0000010800 */
[----:B------:R-:W-:Y:S01]  /*66a0*/  MOV R80, R121 ;  /* 0x0000007900507202 */ /* 0x000fe20000000f00 */
[----:B------:R-:W-:Y:S01]  /*66b0*/  HMMA.16816.F32.BF16 R4, R20, R84, RZ ;  /* 0x000000541404723c */ /* 0x000fe200000418ff */
[----:B------:R-:W-:-:S06]  /*66c0*/  MOV R81, R138 ;  /* 0x0000008a00517202 */ /* 0x000fcc0000000f00 */
[----:B------:R-:W-:Y:S01]  /*66d0*/  MOV R85, R142 ;  /* 0x0000008e00557202 */ /* 0x000fe20000000f00 */
[----:B------:R-:W-:Y:S01]  /*66e0*/  HMMA.16816.F32.BF16 R200, R16, R70, R36 ;  /* 0x0000004610c8723c */ /* 0x000fe20000041824 */
[----:B------:R-:W3:Y:S01]  /*66f0*/  LDSM.16.MT88.4 R36, [R219+0x6800] ;  /* 0x00680000db24783b */ /* 0x000ee20000004200 */
[----:B------:R-:W-:-:S06]  /*6700*/  MOV R84, R139 ;  /* 0x0000008b00547202 */ /* 0x000fcc0000000f00 */
[C---:B-1----:R-:W-:Y:S07]  /*6710*/  HMMA.16816.F32.BF16 R184, R16.reuse, R52, R12 ;  /* 0x0000003410b8723c */ /* 0x042fee000004180c */
[--C-:B------:R-:W-:Y:S01]  /*6720*/  FFMA.FTZ R52, R91, c[0x0][0x2d0], -R0.reuse ;  /* 0x0000b4005b347a23 */ /* 0x100fe20000010800 */
[----:B------:R-:W-:Y:S01]  /*6730*/  HMMA.16816.F32.BF16 R176, R16, R54, R8 ;  /* 0x0000003610b0723c */ /* 0x000fe20000041808 */
[----:B------:R-:W-:-:S06]  /*6740*/  FFMA.FTZ R53, R90, c[0x0][0x2d0], -R0 ;  /* 0x0000b4005a357a23 */ /* 0x000fcc0000010800 */
[--C-:B------:R-:W-:Y:S01]  /*6750*/  FFMA.FTZ R55, R89, c[0x0][0x2d0], -R0.reuse ;  /* 0x0000b40059377a23 */ /* 0x100fe20000010800 */
[----:B------:R-:W-:Y:S01]  /*6760*/  HMMA.16816.F32.BF16 R192, R16, R50, R28 ;  /* 0x0000003210c0723c */ /* 0x000fe2000004181c */
[----:B------:R-:W-:-:S06]  /*6770*/  FFMA.FTZ R54, R88, c[0x0][0x2d0], -R0 ;  /* 0x0000b40058367a23 */ /* 0x000fcc0000010800 */
[--C-:B------:R-:W-:Y:S01]  /*6780*/  FFMA.FTZ R50, R93, c[0x0][0x2d0], -R0.reuse ;  /* 0x0000b4005d327a23 */ /* 0x100fe20000010800 */
[----:B--2---:R-:W-:Y:S01]  /*6790*/  HMMA.16816.F32.BF16 R12, R20, R40, RZ ;  /* 0x00000028140c723c */ /* 0x004fe200000418ff */
[----:B------:R-:W-:-:S07]  /*67a0*/  FFMA.FTZ R51, R92, c[0x0][0x2d0], -R0 ;  /* 0x0000b4005c337a23 */ /* 0x000fce0000010800 */
[C---:B------:R-:W-:Y:S01]  /*67b0*/  HMMA.16816.F32.BF16 R8, R20.reuse, R42, RZ ;  /* 0x0000002a1408723c */ /* 0x040fe200000418ff */
[----:B------:R-:W1:Y:S07]  /*67c0*/  LDSM.16.MT88.4 R40, [R221+0x6000] ;  /* 0x00600000dd28783b */ /* 0x000e6e0000004200 */
[----:B------:R-:W-:Y:S07]  /*67d0*/  HMMA.16816.F32.BF16 R28, R20, R78, RZ ;  /* 0x0000004e141c723c */ /* 0x000fee00000418ff */
[----:B------:R-:W-:Y:S01]  /*67e0*/  MOV R78, R68 ;  /* 0x00000044004e7202 */ /* 0x000fe20000000f00 */
[----:B---3--:R-:W-:Y:S01]  /*67f0*/  HMMA.16816.F32.BF16 R180, R16, R56, R4 ;  /* 0x0000003810b4723c */ /* 0x008fe20000041804 */
[----:B------:R-:W-:Y:S01]  /*6800*/  MOV R79, R3 ;  /* 0x00000003004f7202 */ /* 0x000fe20000000f00 */
[----:B------:R-:W-:-:S02]  /*6810*/  FADD.FTZ R3, R120, R27 ;  /* 0x0000001b78037221 */ /* 0x000fc40000010000 */
[----:B------:R-:W-:Y:S02]  /*6820*/  FFMA.FTZ R27, R103, c[0x0][0x2d0], -R2 ;  /* 0x0000b400671b7a23 */ /* 0x000fe40000010802 */
[----:B------:R-:W-:Y:S01]  /*6830*/  FADD.FTZ R3, R125, R3 ;  /* 0x000000037d037221 */ /* 0x000fe20000010000 */
[----:B------:R-:W-:Y:S01]  /*6840*/  MOV R56, R141 ;  /* 0x0000008d00387202 */ /* 0x000fe20000000f00 */
[----:B----4-:R-:W-:Y:S01]  /*6850*/  HMMA.16816.F32.BF16 R4, R20, R44, RZ ;  /* 0x0000002c1404723c */ /* 0x010fe200000418ff */
[----:B------:R-:W-:Y:S01]  /*6860*/  MOV R57, R140 ;  /* 0x0000008c00397202 */ /* 0x000fe20000000f00 */
[----:B------:R-:W-:-:S04]  /*6870*/  FADD.FTZ R3, R127, R3 ;  /* 0x000000037f037221 */ /* 0x000fc80000010000 */
[----:B------:R-:W-:Y:S02]  /*6880*/  FADD.FTZ R3, R128, R3 ;  /* 0x0000000380037221 */ /* 0x000fe40000010000 */
[C---:B-----5:R-:W-:Y:S01]  /*6890*/  HMMA.16816.F32.BF16 R172, R16.reuse, R32, R12 ;  /* 0x0000002010ac723c */ /* 0x060fe2000004180c */
[----:B------:R-:W2:Y:S01]  /*68a0*/  LDSM.16.MT88.4 R12, [R221+0x6800] ;  /* 0x00680000dd0c783b */ /* 0x000ea20000004200 */
[----:B------:R-:W-:Y:S02]  /*68b0*/  FADD.FTZ R3, R129, R3 ;  /* 0x0000000381037221 */ /* 0x000fe40000010000 */
[--C-:B------:R-:W-:Y:S02]  /*68c0*/  FFMA.FTZ R45, R116, c[0x0][0x2d0], -R2.reuse ;  /* 0x0000b400742d7a23 */ /* 0x100fe40000010802 */
[----:B------:R-:W-:Y:S02]  /*68d0*/  FFMA.FTZ R44, R115, c[0x0][0x2d0], -R2 ;  /* 0x0000b400732c7a23 */ /* 0x000fe40000010802 */
[----:B------:R-:W-:Y:S07]  /*68e0*/  HMMA.16816.F32.BF16 R72, R16, R82, R28 ;  /* 0x000000521048723c */ /* 0x000fee000004181c */
[----:B------:R-:W-:Y:S01]  /*68f0*/  MOV R82, R123 ;  /* 0x0000007b00527202 */ /* 0x000fe20000000f00 */
[----:B------:R-:W-:Y:S01]  /*6900*/  HMMA.16816.F32.BF16 R28, R20, R86, RZ ;  /* 0x00000056141c723c */ /* 0x000fe200000418ff */
[----:B------:R-:W-:-:S06]  /*6910*/  MOV R83, R122 ;  /* 0x0000007a00537202 */ /* 0x000fcc0000000f00 */
[----:B------:R-:W-:Y:S01]  /*6920*/  MOV R86, R56 ;  /* 0x0000003800567202 */ /* 0x000fe20000000f00 */
[----:B------:R-:W-:Y:S01]  /*6930*/  HMMA.16816.F32.BF16 R168, R16, R36, R4 ;  /* 0x0000002410a8723c */ /* 0x000fe20000041804 */
[----:B------:R-:W-:-:S06]  /*6940*/  IMAD.MOV.U32 R87, RZ, RZ, R57 ;  /* 0x000000ffff577224 */ /* 0x000fcc00078e0039 */
[--C-:B------:R-:W-:Y:S01]  /*6950*/  FFMA.FTZ R37, R108, c[0x0][0x2d0], -R2.reuse ;  /* 0x0000b4006c257a23 */ /* 0x100fe20000010802 */
[----:B-1----:R-:W-:Y:S01]  /*6960*/  HMMA.16816.F32.BF16 R4, R20, R40, RZ ;  /* 0x000000281404723c */ /* 0x002fe200000418ff */
[----:B------:R-:W-:-:S06]  /*6970*/  FFMA.FTZ R36, R107, c[0x0][0x2d0], -R2 ;  /* 0x0000b4006b247a23 */ /* 0x000fcc0000010802 */
[--C-:B------:R-:W-:Y:S01]  /*6980*/  FFMA.FTZ R41, R112, c[0x0][0x2d0], -R2.reuse ;  /* 0x0000b40070297a23 */ /* 0x100fe20000010802 */
[----:B------:R-:W-:Y:S01]  /*6990*/  HMMA.16816.F32.BF16 R160, R16, R34, R8 ;  /* 0x0000002210a0723c */ /* 0x000fe20000041808 */
[----:B------:R-:W-:Y:S01]  /*69a0*/  LDSM.16.MT88.4 R32, [R219+0x9000] ;  /* 0x00900000db20783b */ /* 0x000fe20000004200 */
[----:B------:R-:W-:-:S06]  /*69b0*/  FFMA.FTZ R40, R111, c[0x0][0x2d0], -R2 ;  /* 0x0000b4006f287a23 */ /* 0x000fcc0000010802 */
[----:B------:R-:W-:Y:S01]  /*69c0*/  HMMA.16816.F32.BF16 R68, R16, R58, R28 ;  /* 0x0000003a1044723c */ /* 0x000fe2000004181c */
[----:B------:R-:W1:Y:S07]  /*69d0*/  LDSM.16.MT88.4 R28, [R220+0x6000] ;  /* 0x00600000dc1c783b */ /* 0x000e6e0000004200 */
[----:B------:R-:W-:Y:S07]  /*69e0*/  HMMA.16816.F32.BF16 R8, R20, R46, RZ ;  /* 0x0000002e1408723c */ /* 0x000fee00000418ff */
[--C-:B------:R-:W-:Y:S01]  /*69f0*/  FFMA.FTZ R46, R97, c[0x0][0x2d0], -R0.reuse ;  /* 0x0000b400612e7a23 */ /* 0x100fe20000010800 */
[----:B--2---:R-:W-:Y:S01]  /*6a00*/  HMMA.16816.F32.BF16 R152, R16, R12, R4 ;  /* 0x0000000c1098723c */ /* 0x004fe20000041804 */
[----:B------:R-:W-:-:S06]  /*6a10*/  FFMA.FTZ R47, R96, c[0x0][0x2d0], -R0 ;  /* 0x0000b400602f7a23 */ /* 0x000fcc0000010800 */
[----:B------:R-:W-:Y:S01]  /*6a20*/  FADD.FTZ R12, R26, R25 ;  /* 0x000000191a0c7221 */ /* 0x000fe20000010000 */
[----:B------:R-:W-:Y:S01]  /*6a30*/  HMMA.16816.F32.BF16 R4, R20, R42, RZ ;  /* 0x0000002a1404723c */ /* 0x000fe200000418ff */
[--C-:B------:R-:W-:Y:S02]  /*6a40*/  FFMA.FTZ R26, R106, c[0x0][0x2d0], -R2.reuse ;  /* 0x0000b4006a1a7a23 */ /* 0x100fe40000010802 */
[----:B------:R-:W-:-:S04]  /*6a50*/  FFMA.FTZ R25, R119, c[0x0][0x2d0], -R2 ;  /* 0x0000b40077197a23 */ /* 0x000fc80000010802 */
[--C-:B------:R-:W-:Y:S01]  /*6a60*/  FFMA.FTZ R43, R114, c[0x0][0x2d0], -R2.reuse ;  /* 0x0000b400722b7a23 */ /* 0x100fe20000010802 */
[----:B------:R-:W-:Y:S01]  /*6a70*/  HMMA.16816.F32.BF16 R148, R16, R38, R8 ;  /* 0x000000261094723c */ /* 0x000fe20000041808 */
[----:B------:R-:W2:Y:S01]  /*6a80*/  LDSM.16.MT88.4 R8, [R220+0x6800] ;  /* 0x00680000dc08783b */ /* 0x000ea20000004200 */
[--C-:B------:R-:W-:Y:S01]  /*6a90*/  FFMA.FTZ R42, R113, c[0x0][0x2d0], -R2.reuse ;  /* 0x0000b400712a7a23 */ /* 0x100fe20000010802 */
[----:B------:R-:W-:Y:S04]  /*6aa0*/  MUFU.EX2 R26, R26 ;  /* 0x0000001a001a7308 */ /* 0x000fe80000000800 */
[--C-:B------:R-:W-:Y:S02]  /*6ab0*/  FFMA.FTZ R39, R110, c[0x0][0x2d0], -R2.reuse ;  /* 0x0000b4006e277a23 */ /* 0x100fe40000010802 */
[----:B------:R-:W-:-:S07]  /*6ac0*/  FFMA.FTZ R38, R109, c[0x0][0x2d0], -R2 ;  /* 0x0000b4006d267a23 */ /* 0x000fce0000010802 */
[----:B------:R-:W-:Y:S08]  /*6ad0*/  HMMA.16816.F32.BF16 R120, R16, R14, R4 ;  /* 0x0000000e1078723c */ /* 0x000ff00000041804 */
[----:B-1----:R-:W-:Y:S07]  /*6ae0*/  HMMA.16816.F32.BF16 R4, R20, R28, RZ ;  /* 0x0000001c1404723c */ /* 0x002fee00000418ff */
[----:B------:R-:W-:-:S06]  /*6af0*/  FFMA.FTZ R28, R100, c[0x0][0x2d0], -R2 ;  /* 0x0000b400641c7a23 */ /* 0x000fcc0000010802 */
[----:B------:R-:W-:Y:S11]  /*6b00*/  MUFU.EX2 R28, R28 ;  /* 0x0000001c001c7308 */ /* 0x000ff60000000800 */
[----:B--2---:R-:W-:Y:S07]  /*6b10*/  HMMA.16816.F32.BF16 R144, R16, R8, R4 ;  /* 0x000000081090723c */ /* 0x004fee0000041804 */
[----:B------:R-:W-:Y:S01]  /*6b20*/  FADD.FTZ R8, R124, R12 ;  /* 0x0000000c7c087221 */ /* 0x000fe20000010000 */
[----:B------:R-:W-:Y:S01]  /*6b30*/  HMMA.16816.F32.BF16 R4, R20, R30, RZ ;  /* 0x0000001e1404723c */ /* 0x000fe200000418ff */
[----:B------:R-:W-:Y:S06]  /*6b40*/  LDSM.16.MT88.4 R12, [R218+0x9800] ;  /* 0x00980000da0c783b */ /* 0x000fec0000004200 */
[----:B------:R-:W-:-:S02]  /*6b50*/  FFMA.FTZ R30, R118, c[0x0][0x2d0], -R2 ;  /* 0x0000b400761e7a23 */ /* 0x000fc40000010802 */
[----:B------:R-:W-:Y:S02]  /*6b60*/  FFMA.FTZ R31, R117, c[0x0][0x2d0], -R2 ;  /* 0x0000b400751f7a23 */ /* 0x000fe40000010802 */
[----:B------:R-:W-:-:S04]  /*6b70*/  FADD.FTZ R2, R131, R3 ;  /* 0x0000000383027221 */ /* 0x000fc80000010000 */
[----:B------:R-:W-:-:S09]  /*6b80*/  FADD.FTZ R2, R134, R2 ;  /* 0x0000000286027221 */ /* 0x000fd20000010000 */
[----:B------:R-:W-:Y:S07]  /*6b90*/  HMMA.16816.F32.BF16 R156, R16, R10, R4 ;  /* 0x0000000a109c723c */ /* 0x000fee0000041804 */
[----:B------:R-:W-:Y:S02]  /*6ba0*/  FADD.FTZ R4, R126, R8 ;  /* 0x000000087e047221 */ /* 0x000fe40000010000 */
[----:B------:R-:W1:Y:S02]  /*6bb0*/  LDSM.16.MT88.4 R8, [R218+0x9000] ;  /* 0x00900000da08783b */ /* 0x000e640000004200 */
[----:B------:R-:W-:-:S04]  /*6bc0*/  FADD.FTZ R29, R130, R4 ;  /* 0x00000004821d7221 */ /* 0x000fc80000010000 */
[----:B------:R-:W-:-:S04]  /*6bd0*/  FADD.FTZ R3, R133, R29 ;  /* 0x0000001d85037221 */ /* 0x000fc80000010000 */
[----:B------:R-:W-:Y:S01]  /*6be0*/  FADD.FTZ R3, R136, R3 ;  /* 0x0000000388037221 */ /* 0x000fe20000010000 */
[----:B-1----:R-:W-:Y:S01]  /*6bf0*/  HMMA.16816.F32.BF16 R4, R20, R8, RZ ;  /* 0x000000081404723c */ /* 0x002fe200000418ff */
[----:B------:R1:W2:Y:S06]  /*6c00*/  MUFU.EX2 R8, R25 ;  /* 0x0000001900087308 */ /* 0x0002ac0000000800 */
[--C-:B------:R-:W-:Y:S02]  /*6c10*/  FFMA.FTZ R9, R105, c[0x0][0x2d0], -R0.reuse ;  /* 0x0000b40069097a23 */ /* 0x100fe40000010800 */
[--C-:B-1----:R-:W-:Y:S11]  /*6c20*/  FFMA.FTZ R25, R98, c[0x0][0x2d0], -R0.reuse ;  /* 0x0000b40062197a23 */ /* 0x102ff60000010800 */
[----:B------:R-:W-:Y:S04]  /*6c30*/  @!UPT UIADD3 URZ, URZ, URZ, URZ ;  /* 0x0000003f3f3ff290 */ /* 0x000fe8000fffe03f */
[----:B------:R-:W-:Y:S01]  /*6c40*/  HMMA.16816.F32.BF16 R164, R16, R12, R4 ;  /* 0x0000000c10a4723c */ /* 0x000fe20000041804 */
[----:B------:R-:W1:Y:S06]  /*6c50*/  MUFU.EX2 R12, R27 ;  /* 0x0000001b000c7308 */ /* 0x000e6c0000000800 */
[--C-:B------:R-:W-:Y:S01]  /*6c60*/  FFMA.FTZ R13, R101, c[0x0][0x2d0], -R0.reuse ;  /* 0x0000b400650d7a23 */ /* 0x100fe20000010800 */
[----:B------:R-:W-:Y:S01]  /*6c70*/  HMMA.16816.F32.BF16 R4, R20, R10, RZ ;  /* 0x0000000a1404723c */ /* 0x000fe200000418ff */
[----:B------:R-:W-:Y:S06]  /*6c80*/  MUFU.EX2 R27, R45 ;  /* 0x0000002d001b7308 */ /* 0x000fec0000000800 */
[----:B------:R-:W-:-:S02]  /*6c90*/  FFMA.FTZ R10, R104, c[0x0][0x2d0], -R0 ;  /* 0x0000b400680a7a23 */ /* 0x000fc40000010800 */
[----:B------:R-:W-:-:S06]  /*6ca0*/  FFMA.FTZ R11, R102, c[0x0][0x2d0], -R0 ;  /* 0x0000b400660b7a23 */ /* 0x000fcc0000010800 */
[----:B------:R-:W-:Y:S09]  /*6cb0*/  MUFU.EX2 R11, R11 ;  /* 0x0000000b000b7308 */ /* 0x000ff20000000800 */
[----:B------:R-:W-:Y:S01]  /*6cc0*/  HMMA.16816.F32.BF16 R196, R16, R14, R4 ;  /* 0x0000000e10c4723c */ /* 0x000fe20000041804 */
[----:B------:R-:W3:Y:S06]  /*6cd0*/  MUFU.EX2 R5, R30 ;  /* 0x0000001e00057308 */ /* 0x000eec0000000800 */
[----:B------:R-:W-:Y:S01]  /*6ce0*/  FFMA.FTZ R15, R99, c[0x0][0x2d0], -R0 ;  /* 0x0000b400630f7a23 */ /* 0x000fe20000010800 */
[----:B--2---:R-:W-:Y:S01]  /*6cf0*/  F2FP.BF16.PACK_AB R14, R8, R26 ;  /* 0x0000001a080e723e */ /* 0x004fe200000010ff */
[----:B------:R-:W-:Y:S01]  /*6d00*/  FADD.FTZ R0, R28, R2 ;  /* 0x000000021c007221 */ /* 0x000fe20000010000 */
[----:B------:R2:W4:Y:S01]  /*6d10*/  MUFU.EX2 R4, R31 ;  /* 0x0000001f00047308 */ /* 0x0005220000000800 */
[----:B------:R-:W-:-:S02]  /*6d20*/  FADD.FTZ R2, R137, R3 ;  /* 0x0000000389027221 */ /* 0x000fc40000010000 */
[C---:B-1----:R-:W-:Y:S01]  /*6d30*/  FADD.FTZ R0, R12.reuse, R0 ;  /* 0x000000000c007221 */ /* 0x042fe20000010000 */
[----:B------:R-:W-:-:S03]  /*6d40*/  F2FP.BF16.PACK_AB R12, R12, R28 ;  /* 0x0000001c0c0c723e */ /* 0x000fc600000010ff */
[----:B------:R-:W-:Y:S01]  /*6d50*/  FADD.FTZ R0, R26, R0 ;  /* 0x000000001a007221 */ /* 0x000fe20000010000 */
[----:B------:R-:W1:Y:S03]  /*6d60*/  MUFU.EX2 R3, R44 ;  /* 0x0000002c00037308 */ /* 0x000e660000000800 */
[----:B------:R-:W-:-:S04]  /*6d70*/  FADD.FTZ R0, R8, R0 ;  /* 0x0000000008007221 */ /* 0x000fc80000010000 */
[----:B---3--:R-:W-:Y:S01]  /*6d80*/  FADD.FTZ R0, R5, R0 ;  /* 0x0000000005007221 */ /* 0x008fe20000010000 */
[----:B--2---:R-:W2:Y:S01]  /*6d90*/  LDSM.16.MT88.4 R28, [R219+0x9800] ;  /* 0x00980000db1c783b */ /* 0x004ea20000004200 */
[C---:B----4-:R-:W-:Y:S01]  /*6da0*/  F2FP.BF16.PACK_AB R8, R4.reuse, R5 ;  /* 0x000000050408723e */ /* 0x050fe200000010ff */
[----:B------:R-:W-:Y:S01]  /*6db0*/  MUFU.EX2 R26, R42 ;  /* 0x0000002a001a7308 */ /* 0x000fe20000000800 */
[----:B------:R-:W-:Y:S02]  /*6dc0*/  FADD.FTZ R0, R4, R0 ;  /* 0x0000000004007221 */ /* 0x000fe40000010000 */
[----:B------:R-:W-:Y:S02]  /*6dd0*/  HMMA.16816.F32.BF16 R4, R20, R32, RZ ;  /* 0x000000201404723c */ /* 0x000fe400000418ff */
[----:B------:R-:W-:-:S03]  /*6de0*/  FADD.FTZ R0, R27, R0 ;  /* 0x000000001b007221 */ /* 0x000fc60000010000 */
[----:B------:R-:W-:Y:S01]  /*6df0*/  MUFU.EX2 R32, R41 ;  /* 0x0000002900207308 */ /* 0x000fe20000000800 */
[----:B-1----:R-:W-:-:S07]  /*6e00*/  FADD.FTZ R0, R3, R0 ;  /* 0x0000000003007221 */ /* 0x002fce0000010000 */
[----:B------:R-:W-:Y:S08]  /*6e10*/  MUFU.EX2 R33, R38 ;  /* 0x0000002600217308 */ /* 0x000ff00000000800 */
[----:B------:R-:W-:Y:S03]  /*6e20*/  MUFU.EX2 R41, R37 ;  /* 0x0000002500297308 */ /* 0x000fe60000000800 */
[----:B--2---:R-:W-:Y:S05]  /*6e30*/  HMMA.16816.F32.BF16 R140, R16, R28, R4 ;  /* 0x0000001c108c723c */ /* 0x004fea0000041804 */
[----:B------:R-:W1:Y:S03]  /*6e40*/  MUFU.EX2 R28, R43 ;  /* 0x0000002b001c7308 */ /* 0x000e660000000800 */
[----:B------:R-:W-:Y:S05]  /*6e50*/  HMMA.16816.F32.BF16 R4, R20, R34, RZ ;  /* 0x000000221404723c */ /* 0x000fea00000418ff */
[----:B------:R-:W2:Y:S08]  /*6e60*/  MUFU.EX2 R29, R40 ;  /* 0x00000028001d7308 */ /* 0x000eb00000000800 */
[----:B------:R-:W3:Y:S01]  /*6e70*/  MUFU.EX2 R34, R39 ;  /* 0x0000002700227308 */ /* 0x000ee20000000800 */
[----:B-1----:R-:W-:-:S04]  /*6e80*/  FADD.FTZ R0, R28, R0 ;  /* 0x000000001c007221 */ /* 0x002fc80000010000 */
[----:B------:R-:W-:-:S03]  /*6e90*/  FADD.FTZ R0, R26, R0 ;  /* 0x000000001a007221 */ /* 0x000fc60000010000 */
[----:B------:R1:W4:Y:S01]  /*6ea0*/  MUFU.EX2 R35, R36 ;  /* 0x0000002400237308 */ /* 0x0003220000000800 */
[----:B------:R-:W-:-:S04]  /*6eb0*/  FADD.FTZ R0, R32, R0 ;  /* 0x0000000020007221 */ /* 0x000fc80000010000 */
[----:B--2---:R-:W-:Y:S01]  /*6ec0*/  FADD.FTZ R0, R29, R0 ;  /* 0x000000001d007221 */ /* 0x004fe20000010000 */
[----:B------:R-:W-:Y:S01]  /*6ed0*/  HMMA.16816.F32.BF16 R136, R16, R30, R4 ;  /* 0x0000001e1088723c */ /* 0x000fe20000041804 */
[C---:B---3--:R-:W-:Y:S02]  /*6ee0*/  F2FP.BF16.PACK_AB R128, R33.reuse, R34 ;  /* 0x000000222180723e */ /* 0x048fe400000010ff */
[----:B------:R-:W-:Y:S01]  /*6ef0*/  FADD.FTZ R0, R34, R0 ;  /* 0x0000000022007221 */ /* 0x000fe20000010000 */
[----:B------:R-:W2:Y:S03]  /*6f00*/  MUFU.EX2 R40, R9 ;  /* 0x0000000900287308 */ /* 0x000ea60000000800 */
[----:B------:R-:W-:Y:S01]  /*6f10*/  FADD.FTZ R0, R33, R0 ;  /* 0x0000000021007221 */ /* 0x000fe20000010000 */
[----:B------:R-:W-:Y:S01]  /*6f20*/  F2FP.BF16.PACK_AB R6, R29, R32 ;  /* 0x000000201d06723e */ /* 0x000fe200000010ff */
[----:B-1----:R-:W1:Y:S02]  /*6f30*/  LDSM.16.MT88.4 R36, [R221+0x9000] ;  /* 0x00900000dd24783b */ /* 0x002e640000004200 */
[----:B------:R-:W-:Y:S01]  /*6f40*/  FADD.FTZ R0, R41, R0 ;  /* 0x0000000029007221 */ /* 0x000fe20000010000 */
[C---:B----4-:R-:W-:Y:S01]  /*6f50*/  F2FP.BF16.PACK_AB R130, R35.reuse, R41 ;  /* 0x000000292382723e */ /* 0x050fe200000010ff */
[----:B------:R3:W4:Y:S01]  /*6f60*/  MUFU.EX2 R9, R10 ;  /* 0x0000000a00097308 */ /* 0x0007220000000800 */
[----:B------:R-:W-:Y:S01]  /*6f70*/  F2FP.BF16.PACK_AB R4, R26, R28 ;  /* 0x0000001c1a04723e */ /* 0x000fe200000010ff */
[----:B------:R-:W-:-:S02]  /*6f80*/  FADD.FTZ R0, R35, R0 ;  /* 0x0000000023007221 */ /* 0x000fc40000010000 */
[----:B------:R-:W5:Y:S01]  /*6f90*/  LDSM.16.MT88.4 R32, [R221+0x9800] ;  /* 0x00980000dd20783b */ /* 0x000f620000004200 */
[----:B--2---:R-:W-:-:S03]  /*6fa0*/  FADD.FTZ R2, R40, R2 ;  /* 0x0000000228027221 */ /* 0x004fc60000010000 */
[----:B------:R2:W2:Y:S01]  /*6fb0*/  MUFU.EX2 R7, R13 ;  /* 0x0000000d00077308 */ /* 0x0004a20000000800 */
[----:B------:R1:W-:Y:S01]  /*6fc0*/  STL [R1+0x1c], R0 ;  /* 0x00001c0001007387 */ /* 0x0003e20000100800 */
[----:B---3--:R-:W-:-:S06]  /*6fd0*/  F2FP.BF16.PACK_AB R10, R3, R27 ;  /* 0x0000001b030a723e */ /* 0x008fcc00000010ff */
[----:B------:R3:W1:Y:S01]  /*6fe0*/  MUFU.EX2 R5, R15 ;  /* 0x0000000f00057308 */ /* 0x0006620000000800 */
[----:B----4-:R-:W-:-:S04]  /*6ff0*/  FADD.FTZ R2, R9, R2 ;  /* 0x0000000209027221 */ /* 0x010fc80000010000 */
[----:B------:R-:W-:Y:S01]  /*7000*/  FADD.FTZ R2, R11, R2 ;  /* 0x000000020b027221 */ /* 0x000fe20000010000 */
[----:B--2---:R-:W-:Y:S02]  /*7010*/  F2FP.BF16.PACK_AB R13, R9, R40 ;  /* 0x00000028090d723e */ /* 0x004fe400000010ff */
[----:B------:R-:W2:Y:S01]  /*7020*/  MUFU.EX2 R3, R25 ;  /* 0x0000001900037308 */ /* 0x000ea20000000800 */
[C---:B---3--:R-:W-:Y:S01]  /*7030*/  F2FP.BF16.PACK_AB R15, R7.reuse, R11 ;  /* 0x0000000b070f723e */ /* 0x048fe200000010ff */
[----:B-1----:R-:W-:-:S06]  /*7040*/  FADD.FTZ R0, R7, R2 ;  /* 0x0000000207007221 */ /* 0x002fcc0000010000 */
[----:B------:R-:W-:Y:S01]  /*7050*/  MUFU.EX2 R26, R48 ;  /* 0x00000030001a7308 */ /* 0x000fe20000000800 */
[----:B------:R-:W-:Y:S01]  /*7060*/  HMMA.16816.F32.BF16 R28, R20, R36, RZ ;  /* 0x00000024141c723c */ /* 0x000fe200000418ff */
[----:B------:R-:W-:Y:S01]  /*7070*/  FADD.FTZ R0, R5, R0 ;  /* 0x0000000005007221 */ /* 0x000fe20000010000 */
[----:B--2---:R-:W-:-:S03]  /*7080*/  F2FP.BF16.PACK_AB R9, R3, R5 ;  /* 0x000000050309723e */ /* 0x004fc600000010ff */
[----:B------:R-:W-:Y:S02]  /*7090*/  FADD.FTZ R0, R3, R0 ;  /* 0x0000000003007221 */ /* 0x000fe40000010000 */
[----:B------:R-:W1:Y:S08]  /*70a0*/  MUFU.EX2 R7, R46 ;  /* 0x0000002e00077308 */ /* 0x000e700000000800 */
[----:B------:R-:W2:Y:S08]  /*70b0*/  MUFU.EX2 R5, R47 ;  /* 0x0000002f00057308 */ /* 0x000eb00000000800 */
[----:B------:R-:W3:Y:S01]  /*70c0*/  MUFU.EX2 R25, R49 ;  /* 0x0000003100197308 */ /* 0x000ee20000000800 */
[----:B-1----:R-:W-:Y:S01]  /*70d0*/  FADD.FTZ R0, R7, R0 ;  /* 0x0000000007007221 */ /* 0x002fe20000010000 */
[----:B-----5:R-:W-:Y:S06]  /*70e0*/  HMMA.16816.F32.BF16 R124, R16, R32, R28 ;  /* 0x00000020107c723c */ /* 0x020fec000004181c */
[----:B------:R-:W1:Y:S01]  /*70f0*/  MUFU.EX2 R32, R50 ;  /* 0x0000003200207308 */ /* 0x000e620000000800 */
[C---:B--2---:R-:W-:Y:S01]  /*7100*/  FADD.FTZ R0, R5.reuse, R0 ;  /* 0x0000000005007221 */ /* 0x044fe20000010000 */
[----:B------:R-:W-:Y:S01]  /*7110*/  HMMA.16816.F32.BF16 R28, R20, R38, RZ ;  /* 0x00000026141c723c */ /* 0x000fe200000418ff */
[----:B------:R-:W-:-:S02]  /*7120*/  F2FP.BF16.PACK_AB R11, R5, R7 ;  /* 0x00000007050b723e */ /* 0x000fc400000010ff */
[----:B------:R-:W-:-:S03]  /*7130*/  FADD.FTZ R0, R26, R0 ;  /* 0x000000001a007221 */ /* 0x000fc60000010000 */
[----:B------:R-:W2:Y:S01]  /*7140*/  MUFU.EX2 R27, R51 ;  /* 0x00000033001b7308 */ /* 0x000ea20000000800 */
[C---:B---3--:R-:W-:Y:S01]  /*7150*/  FADD.FTZ R0, R25.reuse, R0 ;  /* 0x0000000019007221 */ /* 0x048fe20000010000 */
[----:B------:R-:W-:-:S03]  /*7160*/  F2FP.BF16.PACK_AB R5, R25, R26 ;  /* 0x0000001a1905723e */ /* 0x000fc600000010ff */
[----:B-1----:R-:W-:-:S03]  /*7170*/  FADD.FTZ R0, R32, R0 ;  /* 0x0000000020007221 */ /* 0x002fc60000010000 */
[----:B------:R-:W1:Y:S01]  /*7180*/  MUFU.EX2 R3, R52 ;  /* 0x0000003400037308 */ /* 0x000e620000000800 */
[----:B--2---:R-:W-:-:S07]  /*7190*/  F2FP.BF16.PACK_AB R7, R27, R32 ;  /* 0x000000201b07723e */ /* 0x004fce00000010ff */
[----:B------:R-:W2:Y:S02]  /*71a0*/  MUFU.EX2 R2, R53 ;  /* 0x0000003500027308 */ /* 0x000ea40000000800 */
[----:B------:R-:W-:Y:S01]  /*71b0*/  HMMA.16816.F32.BF16 R116, R16, R34, R28 ;  /* 0x000000221074723c */ /* 0x000fe2000004181c */
[----:B------:R-:W3:Y:S01]  /*71c0*/  LDSM.16.MT88.4 R28, [R220+0x9000] ;  /* 0x00900000dc1c783b */ /* 0x000ee20000004200 */
[----:B------:R-:W-:-:S04]  /*71d0*/  FADD.FTZ R0, R27, R0 ;  /* 0x000000001b007221 */ /* 0x000fc80000010000 */
[----:B-1----:R-:W-:-:S04]  /*71e0*/  FADD.FTZ R0, R3, R0 ;  /* 0x0000000003007221 */ /* 0x002fc80000010000 */
[C---:B--2---:R-:W-:Y:S01]  /*71f0*/  FADD.FTZ R0, R2.reuse, R0 ;  /* 0x0000000002007221 */ /* 0x044fe20000010000 */
[----:B------:R-:W-:Y:S02]  /*7200*/  F2FP.BF16.PACK_AB R129, R2, R3 ;  /* 0x000000030281723e */ /* 0x000fe400000010ff */
[----:B------:R-:W1:Y:S08]  /*7210*/  MUFU.EX2 R3, R55 ;  /* 0x0000003700037308 */ /* 0x000e700000000800 */
[----:B------:R-:W2:Y:S01]  /*7220*/  MUFU.EX2 R2, R54 ;  /* 0x0000003600027308 */ /* 0x000ea20000000800 */
[----:B-1----:R-:W-:Y:S01]  /*7230*/  FADD.FTZ R0, R3, R0 ;  /* 0x0000000003007221 */ /* 0x002fe20000010000 */
[----:B---3--:R-:W-:Y:S03]  /*7240*/  HMMA.16816.F32.BF16 R32, R20, R28, RZ ;  /* 0x0000001c1420723c */ /* 0x008fe600000418ff */
[C---:B--2---:R-:W-:Y:S01]  /*7250*/  FADD.FTZ R0, R2.reuse, R0 ;  /* 0x0000000002007221 */ /* 0x044fe20000010000 */
[----:B------:R-:W-:-:S04]  /*7260*/  F2FP.BF16.PACK_AB R131, R2, R3 ;  /* 0x000000030283723e */ /* 0x000fc800000010ff */
[----:B------:R-:W-:Y:S01]  /*7270*/  STL [R1+0x2c], R0 ;  /* 0x00002c0001007387 */ /* 0x000fe20000100800 */
[----:B------:R-:W-:Y:S03]  /*7280*/  HMMA.16816.F32.BF16 R20, R20, R30, RZ ;  /* 0x0000001e1414723c */ /* 0x000fe600000418ff */
[----:B------:R-:W1:Y:S11]  /*7290*/  LDSM.16.MT88.4 R28, [R220+0x9800] ;  /* 0x00980000dc1c783b */ /* 0x000e760000004200 */
[----:B------:R-:W-:Y:S01]  /*72a0*/  @!UPT UIADD3 URZ, URZ, URZ, URZ ;  /* 0x0000003f3f3ff290 */ /* 0x000fe2000fffe03f */
[C---:B-1----:R-:W-:Y:S09]  /*72b0*/  HMMA.16816.F32.BF16 R100, R16.reuse, R28, R32 ;  /* 0x0000001c1064723c */ /* 0x042ff20000041820 */
        /* <DEDUP_REMOVED lines=43> */
[----:B------:R-:W1:Y:S11]  /*7570*/  LDSM.16.MT88.4 R16, [R221+0xa000] ;  /* 0x00a00000dd10783b */ /* 0x000e760000004200 */
[----:B------:R-:W-:Y:S04]  /*7580*/  @!UPT UIADD3 URZ, URZ, URZ, URZ ;  /* 0x0000003f3f3ff290 */ /* 0x000fe8000fffe03f */
[----:B------:R-:W-:Y:S02]  /*7590*/  MOV R25, R140 ;  /* 0x0000008c00197202 */ /* 0x000fe40000000f00 */
[----:B------:R-:W-:Y:S02]  /*75a0*/  MOV R3, R141 ;  /* 0x0000008d00037202 */ /* 0x000fe40000000f00 */
[----:B------:R-:W-:Y:S02]  /*75b0*/  MOV R2, R142 ;  /* 0x0000008e00027202 */ /* 0x000fe40000000f00 */
[----:B------:R-:W-:Y:S01]  /*75c0*/  MOV R0, R143 ;  /* 0x0000008f00007202 */ /* 0x000fe20000000f00 */
[C---:B-1----:R-:W-:Y:S08]  /*75d0*/  HMMA.16816.F32.BF16 R208, R12.reuse, R16, R124 ;  /* 0x000000100cd0723c */ /* 0x042ff0000004187c */
[C---:B------:R-:W-:Y:S01]  /*75e0*/  HMMA.16816.F32.BF16 R192, R12.reuse, R18, R116 ;  /* 0x000000120cc0723c */ /* 0x040fe20000041874 */
[----:B------:R-:W1:Y:S07]  /*75f0*/  LDSM.16.MT88.4 R16, [R220+0xa000] ;  /* 0x00a00000dc10783b */ /* 0x000e6e0000004200 */
[C---:B-1----:R-:W-:Y:S08]  /*7600*/  HMMA.16816.F32.BF16 R140, R12.reuse, R16, R100 ;  /* 0x000000100c8c723c */ /* 0x042ff00000041864 */
[----:B------:R-:W-:Y:S01]  /*7610*/  HMMA.16816.F32.BF16 R188, R12, R18, R44 ;  /* 0x000000120cbc723c */ /* 0x000fe2000004182c */
[----:B------:R-:W1:Y:S04]  /*7620*/  LDSM.16.MT88.4 R12, [R218+0x1800] ;  /* 0x00180000da0c783b */ /* 0x000e680000004200 */
[----:B------:R-:W2:Y:S11]  /*7630*/  LDSM.16.MT88.4 R16, [R219+0x1800] ;  /* 0x00180000db10783b */ /* 0x000eb60000004200 */
[----:B------:R-:W-:-:S02]  /*7640*/  MOV R101, R140 ;  /* 0x0000008c00657202 */ /* 0x000fc40000000f00 */
[----:B------:R-:W-:Y:S02]  /*7650*/  MOV R100, R141 ;  /* 0x0000008d00647202 */ /* 0x000fe40000000f00 */
[----:B------:R-:W-:Y:S02]  /*7660*/  MOV R27, R142 ;  /* 0x0000008e001b7202 */ /* 0x000fe40000000f00 */
[----:B------:R-:W-:Y:S01]  /*7670*/  MOV R26, R143 ;  /* 0x0000008f001a7202 */ /* 0x000fe20000000f00 */
        /* <DEDUP_REMOVED lines=8> */
[----:B------:R-:W-:Y:S01]  /*7700*/  HMMA.16816.F32.BF16 R176, R8, R14, R36 ;  /* 0x0000000e08b0723c */ /* 0x000fe20000041824 */
[----:B------:R-:W1:Y:S01]  /*7710*/  LDSM.16.MT88.4 R12, [R218+0x4800] ;  /* 0x00480000da0c783b */ /* 0x000e620000004200 */
[----:B------:R-:W-:-:S02]  /*7720*/  MOV R61, R3 ;  /* 0x00000003003d7202 */ /* 0x000fc40000000f00 */
[----:B------:R-:W-:Y:S02]  /*7730*/  MOV R62, R2 ;  /* 0x00000002003e7202 */ /* 0x000fe40000000f00 */
[----:B------:R-:W-:Y:S02]  /*7740*/  MOV R63, R0 ;  /* 0x00000000003f7202 */ /* 0x000fe40000000f00 */
[C---:B--2---:R-:W-:Y:S01]  /*7750*/  HMMA.16816.F32.BF16 R160, R8.reuse, R16, R92 ;  /* 0x0000001008a0723c */ /* 0x044fe2000004185c */
[----:B------:R-:W-:Y:S02]  /*7760*/  MOV R36, R101 ;  /* 0x0000006500247202 */ /* 0x000fe40000000f00 */
[----:B------:R-:W-:Y:S02]  /*7770*/  MOV R37, R100 ;  /* 0x0000006400257202 */ /* 0x000fe40000000f00 */
[----:B------:R-:W-:Y:S02]  /*7780*/  MOV R38, R27 ;  /* 0x0000001b00267202 */ /* 0x000fe40000000f00 */
[----:B------:R-:W-:Y:S01]  /*7790*/  MOV R39, R26 ;  /* 0x0000001a00277202 */ /* 0x000fe20000000f00 */
        /* <DEDUP_REMOVED lines=31> */
[----:B------:R-:W2:Y:S11]  /*7990*/  LDSM.16.MT88.4 R16, [R220+0xa800] ;  /* 0x00a80000dc10783b */ /* 0x000eb60000004200 */
[----:B------:R-:W-:Y:S04]  /*79a0*/  @!UPT UIADD3 URZ, URZ, URZ, URZ ;  /* 0x0000003f3f3ff290 */ /* 0x000fe8000fffe03f */
[----:B------:R-:W-:Y:S01]  /*79b0*/  IMAD.MOV.U32 R25, RZ, RZ, R60 ;  /* 0x000000ffff197224 */ /* 0x000fe200078e003c */
[----:B------:R-:W-:Y:S02]  /*79c0*/  MOV R3, R61 ;  /* 0x0000003d00037202 */ /* 0x000fe40000000f00 */
[----:B------:R-:W-:Y:S02]  /*79d0*/  MOV R2, R62 ;  /* 0x0000003e00027202 */ /* 0x000fe40000000f00 */
[----:B------:R-:W-:Y:S02]  /*79e0*/  MOV R0, R63 ;  /* 0x0000003f00007202 */ /* 0x000fe40000000f00 */
[C---:B-1----:R-:W-:Y:S08]  /*79f0*/  HMMA.16816.F32.BF16 R60, R8.reuse, R12, R208 ;  /* 0x0000000c083c723c */ /* 0x042ff000000418d0 */
[C---:B------:R-:W-:Y:S01]  /*7a00*/  HMMA.16816.F32.BF16 R48, R8.reuse, R14, R192 ;  /* 0x0000000e0830723c */ /* 0x040fe200000418c0 */
[----:B------:R-:W1:Y:S07]  /*7a10*/  LDSM.16.MT88.4 R12, [R218+0x2000] ;  /* 0x00200000da0c783b */ /* 0x000e6e0000004200 */
[C---:B--2---:R-:W-:Y:S08]  /*7a20*/  HMMA.16816.F32.BF16 R36, R8.reuse, R16, R36 ;  /* 0x000000100824723c */ /* 0x044ff00000041824 */
[----:B------:R-:W-:Y:S01]  /*7a30*/  HMMA.16816.F32.BF16 R20, R8, R18, R188 ;  /* 0x000000120814723c */ /* 0x000fe200000418bc */
[----:B------:R-:W2:Y:S04]  /*7a40*/  LDSM.16.MT88.4 R16, [R219+0x2000] ;  /* 0x00200000db10783b */ /* 0x000ea80000004200 */
[----:B------:R-:W3:Y:S03]  /*7a50*/  LDSM.16.MT88.4 R8, [R220+0x2000] ;  /* 0x00200000dc08783b */ /* 0x000ee60000004200 */
[C---:B-1----:R-:W-:Y:S08]  /*7a60*/  HMMA.16816.F32.BF16 R144, R4.reuse, R12, R172 ;  /* 0x0000000c0490723c */ /* 0x042ff000000418ac */
[C---:B------:R-:W-:Y:S01]  /*7a70*/  HMMA.16816.F32.BF16 R84, R4.reuse, R14, R152 ;  /* 0x0000000e0454723c */ /* 0x040fe20000041898 */
[----:B------:R-:W1:Y:S06]  /*7a80*/  LDSM.16.MT88.4 R12, [R221+0x2000] ;  /* 0x00200000dd0c783b */ /* 0x000e6c0000004200 */
[----:B------:R-:W-:Y:S01]  /*7a90*/  MOV R155, R0 ;  /* 0x00000000009b7202 */ /* 0x000fe20000000f00 */
[----:B--2---:R-:W-:Y:S01]  /*7aa0*/  HMMA.16816.F32.BF16 R172, R4, R16, R204 ;  /* 0x0000001004ac723c */ /* 0x004fe200000418cc */
[----:B------:R-:W-:-:S02]  /*7ab0*/  MOV R153, R3 ;  /* 0x0000000300997202 */ /* 0x000fc40000000f00 */
[----:B------:R-:W-:Y:S02]  /*7ac0*/  MOV R154, R2 ;  /* 0x00000002009a7202 */ /* 0x000fe40000000f00 */
[----:B------:R-:W-:-:S03]  /*7ad0*/  MOV R152, R25 ;  /* 0x0000001900987202 */ /* 0x000fc60000000f00 */
[C---:B------:R-:W-:Y:S01]  /*7ae0*/  HMMA.16816.F32.BF16 R88, R4.reuse, R18, R184 ;  /* 0x000000120458723c */ /* 0x040fe200000418b8 */
[----:B------:R-:W2:Y:S07]  /*7af0*/  LDSM.16.MT88.4 R16, [R218+0x5000] ;  /* 0x00500000da10783b */ /* 0x000eae0000004200 */
[C---:B---3--:R-:W-:Y:S01]  /*7b00*/  HMMA.16816.F32.BF16 R156, R4.reuse, R8, R160 ;  /* 0x00000008049c723c */ /* 0x048fe200000418a0 */
[----:B------:R-:W-:Y:S07]  /*7b10*/  LDSM.16.MT88.4 R160, [R221+0x2800] ;  /* 0x00280000dda0783b */ /* 0x000fee0000004200 */
[C---:B------:R-:W-:Y:S01]  /*7b20*/  HMMA.16816.F32.BF16 R96, R4.reuse, R10, R96 ;  /* 0x0000000a0460723c */ /* 0x040fe20000041860 */
[----:B------:R-:W3:Y:S07]  /*7b30*/  LDSM.16.MT88.4 R8, [R221+0x5000] ;  /* 0x00500000dd08783b */ /* 0x000eee0000004200 */
[C---:B-1----:R-:W-:Y:S08]  /*7b40*/  HMMA.16816.F32.BF16 R164, R4.reuse, R12, R180 ;  /* 0x0000000c04a4723c */ /* 0x042ff000000418b4 */
[C---:B------:R-:W-:Y:S01]  /*7b50*/  HMMA.16816.F32.BF16 R92, R4.reuse, R14, R176 ;  /* 0x0000000e045c723c */ /* 0x040fe200000418b0 */
[----:B------:R-:W1:Y:S04]  /*7b60*/  LDSM.16.MT88.4 R12, [R219+0x5000] ;  /* 0x00500000db0c783b */ /* 0x000e680000004200 */
[----:B------:R-:W-:Y:S03]  /*7b70*/  LDSM.16.MT88.4 R176, [R218+0x2800] ;  /* 0x00280000dab0783b */ /* 0x000fe60000004200 */
[C---:B--2---:R-:W-:Y:S08]  /*7b80*/  HMMA.16816.F32.BF16 R104, R4.reuse, R16, R200 ;  /* 0x000000100468723c */ /* 0x044ff000000418c8 */
[C---:B------:R-:W-:Y:S01]  /*7b90*/  HMMA.16816.F32.BF16 R200, R4.reuse, R18, R168 ;  /* 0x0000001204c8723c */ /* 0x040fe200000418a8 */
[----:B------:R-:W2:Y:S07]  /*7ba0*/  LDSM.16.MT88.4 R168, [R219+0x2800] ;  /* 0x00280000dba8783b */ /* 0x000eae0000004200 */
[C---:B---3--:R-:W-:Y:S01]  /*7bb0*/  HMMA.16816.F32.BF16 R112, R4.reuse, R8, R136 ;  /* 0x000000080470723c */ /* 0x048fe20000041888 */
[----:B------:R-:W-:Y:S07]  /*7bc0*/  LDSM.16.MT88.4 R136, [R219+0x5800] ;  /* 0x00580000db88783b */ /* 0x000fee0000004200 */
[----:B------:R-:W-:Y:S01]  /*7bd0*/  MOV R0, R107 ;  /* 0x0000006b00007202 */ /* 0x000fe20000000f00 */
[----:B------:R-:W-:Y:S01]  /*7be0*/  HMMA.16816.F32.BF16 R116, R4, R10, R116 ;  /* 0x0000000a0474723c */ /* 0x000fe20000041874 */
[----:B------:R-:W-:Y:S01]  /*7bf0*/  MOV R3, R105 ;  /* 0x0000006900037202 */ /* 0x000fe20000000f00 */
[----:B------:R-:W3:Y:S01]  /*7c00*/  LDSM.16.MT88.4 R8, [R219+0x8000] ;  /* 0x00800000db08783b */ /* 0x000ee20000004200 */
[----:B------:R-:W-:-:S02]  /*7c10*/  MOV R16, R104 ;  /* 0x0000006800107202 */ /* 0x000fc40000000f00 */
[----:B------:R-:W-:-:S03]  /*7c20*/  MOV R2, R106 ;  /* 0x0000006a00027202 */ /* 0x000fc60000000f00 */
[C---:B-1----:R-:W-:Y:S07]  /*7c30*/  HMMA.16816.F32.BF16 R192, R4.reuse, R12, R148 ;  /* 0x0000000c04c0723c */ /* 0x042fee0000041894 */
[----:B------:R-:W-:Y:S01]  /*7c40*/  MOV R151, R0 ;  /* 0x0000000000977202 */ /* 0x000fe20000000f00 */
[----:B------:R-:W-:Y:S01]  /*7c50*/  HMMA.16816.F32.BF16 R184, R4, R14, R140 ;  /* 0x0000000e04b8723c */ /* 0x000fe2000004188c */
[----:B------:R-:W4:Y:S01]  /*7c60*/  LDL R0, [R1+0x7c] ;  /* 0x00007c0001007983 */ /* 0x000f220000100800 */
[----:B------:R-:W-:-:S02]  /*7c70*/  MOV R149, R3 ;  /* 0x0000000300957202 */ /* 0x000fc40000000f00 */
[----:B------:R-:W-:Y:S01]  /*7c80*/  MOV R148, R16 ;  /* 0x0000001000947202 */ /* 0x000fe20000000f00 */
[----:B------:R-:W5:Y:S01]  /*7c90*/  LDL R3, [R1+0x34] ;  /* 0x0000340001037983 */ /* 0x000f620000100800 */
[----:B------:R-:W-:Y:S02]  /*7ca0*/  MOV R150, R2 ;  /* 0x0000000200967202 */ /* 0x000fe40000000f00 */
[C---:B--2---:R-:W-:Y:S01]  /*7cb0*/  HMMA.16816.F32.BF16 R172, R128.reuse, R168, R172 ;  /* 0x000000a880ac723c */ /* 0x044fe200000418ac */
[----:B------:R-:W1:Y:S04]  /*7cc0*/  LDSM.16.MT88.4 R16, [R220+0x5000] ;  /* 0x00500000dc10783b */ /* 0x000e680000004200 */
[----:B------:R-:W2:Y:S03]  /*7cd0*/  LDSM.16.MT88.4 R12, [R218+0x8000] ;  /* 0x00800000da0c783b */ /* 0x000ea60000004200 */
[C---:B------:R-:W-:Y:S01]  /*7ce0*/  HMMA.16816.F32.BF16 R168, R128.reuse, R170, R88 ;  /* 0x000000aa80a8723c */ /* 0x040fe20000041858 */
[----:B------:R-:W-:Y:S07]  /*7cf0*/  LDSM.16.MT88.4 R88, [R221+0x8800] ;  /* 0x00880000dd58783b */ /* 0x000fee0000004200 */
[----:B------:R-:W-:Y:S08]  /*7d00*/  HMMA.16816.F32.BF16 R180, R128, R176, R144 ;  /* 0x000000b080b4723c */ /* 0x000ff00000041890 */
[C---:B---3--:R-:W-:Y:S08]  /*7d10*/  HMMA.16816.F32.BF16 R188, R4.reuse, R8, R44 ;  /* 0x0000000804bc723c */ /* 0x048ff0000004182c */
[----:B------:R-:W-:Y:S01]  /*7d20*/  HMMA.16816.F32.BF16 R120, R4, R10, R32 ;  /* 0x0000000a0478723c */ /* 0x000fe20000041820 */
[----:B------:R-:W3:Y:S01]  /*7d30*/  LDSM.16.MT88.4 R8, [R218+0xb000] ;  /* 0x00b00000da08783b */ /* 0x000ee20000004200 */
[----:B------:R-:W-:-:S03]  /*7d40*/  MOV R2, c[0x0][0x2c4] ;  /* 0x0000b10000027a02 */ /* 0x000fc60000000f00 */
[----:B------:R-:W-:Y:S01]  /*7d50*/  LDSM.16.MT88.4 R144, [R218+0x5800] ;  /* 0x00580000da90783b */ /* 0x000fe20000004200 */
[----:B------:R-:W-:Y:S02]  /*7d60*/  IADD3 R252, R252, -0x2, RZ ;  /* 0xfffffffefcfc7810 */ /* 0x000fe40007ffe0ff */
[----:B------:R-:W-:Y:S08]  /*7d70*/  HMMA.16816.F32.BF16 R164, R128, R160, R164 ;  /* 0x000000a080a4723c */ /* 0x000ff000000418a4 */
[C---:B-1----:R-:W-:Y:S08]  /*7d80*/  HMMA.16816.F32.BF16 R124, R4.reuse, R16, R124 ;  /* 0x00000010047c723c */ /* 0x042ff0000004187c */
[C---:B------:R-:W-:Y:S01]  /*7d90*/  HMMA.16816.F32.BF16 R100, R4.reuse, R18, R100 ;  /* 0x000000120464723c */ /* 0x040fe20000041864 */
[----:B------:R-:W1:Y:S07]  /*7da0*/  LDSM.16.MT88.4 R16, [R221+0x8000] ;  /* 0x00800000dd10783b */ /* 0x000e6e0000004200 */
[C---:B--2---:R-:W-:Y:S01]  /*7db0*/  HMMA.16816.F32.BF16 R212, R4.reuse, R12, R80 ;  /* 0x0000000c04d4723c */ /* 0x044fe20000041850 */
[----:B------:R-:W-:Y:S07]  /*7dc0*/  LDSM.16.MT88.4 R80, [R219+0x8800] ;  /* 0x00880000db50783b */ /* 0x000fee0000004200 */
[C---:B------:R-:W-:Y:S01]  /*7dd0*/  HMMA.16816.F32.BF16 R196, R4.reuse, R14, R56 ;  /* 0x0000000e04c4723c */ /* 0x040fe20000041838 */
[----:B------:R-:W2:Y:S04]  /*7de0*/  LDSM.16.MT88.4 R12, [R220+0x8000] ;  /* 0x00800000dc0c783b */ /* 0x000ea80000004200 */
[----:B------:R-:W-:Y:S03]  /*7df0*/  LDSM.16.MT88.4 R56, [R221+0x5800] ;  /* 0x00580000dd38783b */ /* 0x000fe60000004200 */
[C---:B---3--:R-:W-:Y:S08]  /*7e00*/  HMMA.16816.F32.BF16 R208, R4.reuse, R8, R40 ;  /* 0x0000000804d0723c */ /* 0x048ff00000041828 */
[----:B------:R-:W-:Y:S01]  /*7e10*/  HMMA.16816.F32.BF16 R40, R4, R10, R28 ;  /* 0x0000000a0428723c */ /* 0x000fe2000004181c */
[----:B------:R-:W3:Y:S01]  /*7e20*/  LDSM.16.MT88.4 R8, [R220+0xb000] ;  /* 0x00b00000dc08783b */ /* 0x000ee20000004200 */
[----:B------:R-:W-:-:S06]  /*7e30*/  ISETP.NE.AND P1, PT, R2, 0x1, PT ;  /* 0x000000010200780c */ /* 0x000fcc0003f25270 */
[----:B------:R-:W-:Y:S08]  /*7e40*/  HMMA.16816.F32.BF16 R176, R128, R178, R84 ;  /* 0x000000b280b0723c */ /* 0x000ff00000041854 */
[C---:B-1----:R-:W-:Y:S08]  /*7e50*/  HMMA.16816.F32.BF16 R108, R4.reuse, R16, R76 ;  /* 0x00000010046c723c */ /* 0x042ff0000004184c */
[C---:B------:R-:W-:Y:S01]  /*7e60*/  HMMA.16816.F32.BF16 R104, R4.reuse, R18, R72 ;  /* 0x000000120468723c */ /* 0x040fe20000041848 */
[----:B------:R-:W1:Y:S04]  /*7e70*/  LDSM.16.MT88.4 R16, [R219+0xb000] ;  /* 0x00b00000db10783b */ /* 0x000e680000004200 */
[----:B------:R-:W-:Y:S03]  /*7e80*/  LDSM.16.MT88.4 R72, [R218+0x8800] ;  /* 0x00880000da48783b */ /* 0x000fe60000004200 */
[C---:B--2---:R-:W-:Y:S01]  /*7e90*/  HMMA.16816.F32.BF16 R44, R4.reuse, R12, R64 ;  /* 0x0000000c042c723c */ /* 0x044fe20000041840 */
[----:B------:R-:W-:Y:S07]  /*7ea0*/  LDSM.16.MT88.4 R64, [R220+0x5800] ;  /* 0x00580000dc40783b */ /* 0x000fee0000004200 */
[C---:B------:R-:W-:Y:S01]  /*7eb0*/  HMMA.16816.F32.BF16 R32, R4.reuse, R14, R52 ;  /* 0x0000000e0420723c */ /* 0x040fe20000041834 */
[----:B------:R-:W-:Y:S07]  /*7ec0*/  LDSM.16.MT88.4 R12, [R221+0xb000] ;  /* 0x00b00000dd0c783b */ /* 0x000fee0000004200 */
[C---:B---3--:R-:W-:Y:S08]  /*7ed0*/  HMMA.16816.F32.BF16 R36, R4.reuse, R8, R36 ;  /* 0x000000080424723c */ /* 0x048ff00000041824 */
[----:B------:R-:W-:Y:S08]  /*7ee0*/  HMMA.16816.F32.BF16 R20, R4, R10, R20 ;  /* 0x0000000a0414723c */ /* 0x000ff00000041814 */
[----:B------:R-:W-:Y:S08]  /*7ef0*/  HMMA.16816.F32.BF16 R160, R128, R162, R92 ;  /* 0x000000a280a0723c */ /* 0x000ff0000004185c */
[----:B-1----:R-:W-:Y:S01]  /*7f00*/  HMMA.16816.F32.BF16 R204, R4, R16, R152 ;  /* 0x0000001004cc723c */ /* 0x002fe20000041898 */
[----:B------:R-:W1:Y:S07]  /*7f10*/  LDSM.16.MT88.4 R152, [R220+0x2800] ;  /* 0x00280000dc98783b */ /* 0x000e6e0000004200 */
[C---:B------:R-:W-:Y:S08]  /*7f20*/  HMMA.16816.F32.BF16 R76, R128.reuse, R80, R188 ;  /* 0x00000050804c723c */ /* 0x040ff000000418bc */
[----:B------:R-:W-:Y:S08]  /*7f30*/  HMMA.16816.F32.BF16 R84, R128, R88, R108 ;  /* 0x000000588054723c */ /* 0x000ff0000004186c */
[----:B------:R-:W-:Y:S08]  /*7f40*/  HMMA.16816.F32.BF16 R28, R4, R18, R68 ;  /* 0x00000012041c723c */ /* 0x000ff00000041844 */
[C---:B------:R-:W-:Y:S01]  /*7f50*/  HMMA.16816.F32.BF16 R52, R128.reuse, R56, R112 ;  /* 0x000000388034723c */ /* 0x040fe20000041870 */
[----:B------:R-:W-:Y:S07]  /*7f60*/  LDSM.16.MT88.4 R112, [R219+0xb800] ;  /* 0x00b80000db70783b */ /* 0x000fee0000004200 */
[C---:B------:R-:W-:Y:S01]  /*7f70*/  HMMA.16816.F32.BF16 R80, R128.reuse, R82, R120 ;  /* 0x000000528050723c */ /* 0x040fe20000041878 */
[----:B------:R-:W-:Y:S07]  /*7f80*/  LDSM.16.MT88.4 R120, [R221+0xb800] ;  /* 0x00b80000dd78783b */ /* 0x000fee0000004200 */
[C---:B-1----:R-:W-:Y:S08]  /*7f90*/  HMMA.16816.F32.BF16 R156, R128.reuse, R152, R156 ;  /* 0x00000098809c723c */ /* 0x042ff0000004189c */
[C---:B------:R-:W-:Y:S01]  /*7fa0*/  HMMA.16816.F32.BF16 R152, R128.reuse, R154, R96 ;  /* 0x0000009a8098723c */ /* 0x040fe20000041860 */
[----:B------:R-:W1:Y:S07]  /*7fb0*/  LDSM.16.MT88.4 R96, [R220+0x8800] ;  /* 0x00880000dc60783b */ /* 0x000e6e0000004200 */
[----:B------:R-:W-:Y:S01]  /*7fc0*/  HMMA.16816.F32.BF16 R88, R128, R90, R104 ;  /* 0x0000005a8058723c */ /* 0x000fe20000041868 */
[----:B------:R-:W2:Y:S07]  /*7fd0*/  LDSM.16.MT88.4 R104, [R218+0xb800] ;  /* 0x00b80000da68783b */ /* 0x000eae0000004200 */
[C---:B------:R-:W-:Y:S08]  /*7fe0*/  HMMA.16816.F32.BF16 R16, R4.reuse, R12, R60 ;  /* 0x0000000c0410723c */ /* 0x040ff0000004183c */
[----:B------:R-:W-:Y:S01]  /*7ff0*/  HMMA.16816.F32.BF16 R48, R4, R14, R48 ;  /* 0x0000000e0430723c */ /* 0x000fe20000041830 */
[----:B------:R-:W3:Y:S07]  /*8000*/  LDSM.16.MT88.4 R4, [R220+0xb800] ;  /* 0x00b80000dc04783b */ /* 0x000eee0000004200 */
[C---:B------:R-:W-:Y:S08]  /*8010*/  HMMA.16816.F32.BF16 R60, R128.reuse, R64, R124 ;  /* 0x00000040803c723c */ /* 0x040ff0000004187c */
[----:B------:R-:W-:Y:S01]  /*8020*/  HMMA.16816.F32.BF16 R148, R128, R144, R148 ;  /* 0x000000908094723c */ /* 0x000fe20000041894 */
[----:B----4-:R-:W-:-:S05]  /*8030*/  @P1 IMAD.HI.U32 R2, R0, c[0x0][0x2c8], RZ ;  /* 0x0000b20000021a27 */ /* 0x010fca00078e00ff */
[----:B------:R-:W-:-:S04]  /*8040*/  @P1 SHF.R.U32.HI R0, RZ, c[0x0][0x2cc], R2 ;  /* 0x0000b300ff001a19 */ /* 0x000fc80000011602 */
[----:B------:R-:W-:-:S05]  /*8050*/  IADD3 R0, R0, -c[0x0][0x168], R250 ;  /* 0x80005a0000007a10 */ /* 0x000fca0007ffe0fa */
[----:B------:R-:W-:-:S05]  /*8060*/  IMAD.HI R0, R0, 0x2aaaaaab, RZ ;  /* 0x2aaaaaab00007827 */ /* 0x000fca00078e02ff */
[----:B------:R-:W-:-:S04]  /*8070*/  SHF.R.U32.HI R2, RZ, 0x1f, R0 ;  /* 0x0000001fff027819 */ /* 0x000fc80000011600 */
[----:B------:R-:W-:-:S04]  /*8080*/  LEA.HI.SX32 R0, R0, R2, 0x1c ;  /* 0x0000000200007211 */ /* 0x000fc800078fe2ff */
[----:B-----5:R-:W-:-:S05]  /*8090*/  IMNMX R3, R3, R0, !PT ;  /* 0x0000000003037217 */ /* 0x020fca0007800200 */
[----:B------:R4:W-:Y:S01]  /*80a0*/  STL [R1+0x38], R3 ;  /* 0x0000380301007387 */ /* 0x0009e20000100800 */
[----:B------:R-:W-:Y:S01]  /*80b0*/  ISETP.GE.AND P0, PT, R252, R3, PT ;  /* 0x00000003fc00720c */ /* 0x000fe20003f06270 */
[C---:B------:R-:W-:Y:S08]  /*80c0*/  HMMA.16816.F32.BF16 R56, R128.reuse, R58, R116 ;  /* 0x0000003a8038723c */ /* 0x040ff00000041874 */
[C---:B------:R-:W-:Y:S08]  /*80d0*/  HMMA.16816.F32.BF16 R64, R128.reuse, R66, R100 ;  /* 0x000000428040723c */ /* 0x040ff00000041864 */
[C---:B------:R-:W-:Y:S08]  /*80e0*/  HMMA.16816.F32.BF16 R140, R128.reuse, R136, R192 ;  /* 0x00000088808c723c */ /* 0x040ff000000418c0 */
[C---:B------:R-:W-:Y:S08]  /*80f0*/  HMMA.16816.F32.BF16 R68, R128.reuse, R72, R212 ;  /* 0x000000488044723c */ /* 0x040ff000000418d4 */
[C---:B-1----:R-:W-:Y:S08]  /*8100*/  HMMA.16816.F32.BF16 R92, R128.reuse, R96, R44 ;  /* 0x00000060805c723c */ /* 0x042ff0000004182c */
[C---:B--2---:R-:W-:Y:S08]  /*8110*/  HMMA.16816.F32.BF16 R100, R128.reuse, R104, R208 ;  /* 0x000000688064723c */ /* 0x044ff000000418d0 */
[C---:B------:R-:W-:Y:S08]  /*8120*/  HMMA.16816.F32.BF16 R108, R128.reuse, R112, R204 ;  /* 0x00000070806c723c */ /* 0x040ff000000418cc */
        /* <DEDUP_REMOVED lines=8> */
[C---:B---3--:R-:W-:Y:S08]  /*81b0*/  HMMA.16816.F32.BF16 R124, R128.reuse, R4, R36 ;  /* 0x00000004807c723c */ /* 0x048ff00000041824 */
[----:B------:R-:W-:Y:S01]  /*81c0*/  HMMA.16816.F32.BF16 R128, R128, R6, R20 ;  /* 0x000000068080723c */ /* 0x000fe20000041814 */
[----:B------:R-:W-:Y:S02]  /*81d0*/  @!UPT UIADD3 URZ, URZ, URZ, URZ ;  /* 0x0000003f3f3ff290 */ /* 0x000fe4000fffe03f */
[----:B------:R-:W-:Y:S11]  /*81e0*/  @!P0 BRA `(.L_x_2698) ;  /* 0x00005ba000008947 */ /* 0x000ff60003800000 */
[----:B----4-:R1:W-:Y:S01]  /*81f0*/  STL [R1+0x18], R252 ;  /* 0x000018fc01007387 */ /* 0x0103e20000100800 */
[----:B------:R-:W-:-:S02]  /*8200*/  MOV R134, R24 ;  /* 0x0000001800867202 */ /* 0x000fc40000000f00 */
[----:B------:R-:W-:-:S07]  /*8210*/  MOV R133, R132 ;  /* 0x0000008400857202 */ /* 0x000fce0000000f00 */
.L_x_2709:
[----:B------:R-:W2:Y:S01]  /*8220*/  LDL R2, [R1+0x18] ;  /* 0x0000180001027983 */ /* 0x000ea20000100800 */
[----:B------:R-:W-:Y:S04]  /*8230*/  DEPBAR.LE SB0, 0x0 ;  /* 0x000080000000791a */ /* 0x000fe80000000000 */
[----:B------:R-:W2:Y:S01]  /*8240*/  LDL R0, [R1+0x34] ;  /* 0x0000340001007983 */ /* 0x000ea20000100800 */
[----:B------:R-:W-:Y:S01]  /*8250*/  WARPSYNC 0xffffffff ;  /* 0xffffffff00007948 */ /* 0x000fe20003800000 */
[----:B------:R-:W-:Y:S02]  /*8260*/  BSSY B0, `(.L_x_2699) ;  /* 0x000007c000007945 */ /* 0x000fe40003800000 */
[----:B------:R-:W-:Y:S06]  /*8270*/  BAR.SYNC.DEFER_BLOCKING 0x0 ;  /* 0x0000000000007b1d */ /* 0x000fec0000010000 */
[----:B------:R3:W4:Y:S04]  /*8280*/  LDSM.16.M88.4 R48, [R222] ;  /* 0x00000000de30783b */ /* 0x0007280000000200 */
[----:B------:R3:W1:Y:S04]  /*8290*/  LDSM.16.M88.4 R8, [R135] ;  /* 0x000000008708783b */ /* 0x0006680000000200 */
[----:B------:R3:W1:Y:S04]  /*82a0*/  LDSM.16.M88.4 R16, [R135+0x800] ;  /* 0x000800008710783b */ /* 0x0006680000000200 */
[----:B------:R3:W1:Y:S04]  /*82b0*/  LDSM.16.M88.4 R24, [R135+0x1000] ;  /* 0x001000008718783b */ /* 0x0006680000000200 */
[----:B------:R3:W1:Y:S04]  /*82c0*/  LDSM.16.M88.4 R32, [R135+0x1800] ;  /* 0x001800008720783b */ /* 0x0006680000000200 */
[----:B------:R3:W1:Y:S04]  /*82d0*/  LDSM.16.M88.4 R40, [R135+0x2000] ;  /* 0x002000008728783b */ /* 0x0006680000000200 */
[----:B------:R3:W1:Y:S04]  /*82e0*/  LDSM.16.M88.4 R184, [R135+0x2800] ;  /* 0x0028000087b8783b */ /* 0x0006680000000200 */
[----:B------:R3:W1:Y:S04]  /*82f0*/  LDSM.16.M88.4 R188, [R223] ;  /* 0x00000000dfbc783b */ /* 0x0006680000000200 */
[----:B------:R3:W1:Y:S04]  /*8300*/  LDSM.16.M88.4 R192, [R226] ;  /* 0x00000000e2c0783b */ /* 0x0006680000000200 */
[----:B------:R3:W1:Y:S04]  /*8310*/  LDSM.16.M88.4 R196, [R245] ;  /* 0x00000000f5c4783b */ /* 0x0006680000000200 */
[----:B------:R3:W1:Y:S04]  /*8320*/  LDSM.16.M88.4 R200, [R246] ;  /* 0x00000000f6c8783b */ /* 0x0006680000000200 */
[----:B------:R3:W1:Y:S04]  /*8330*/  LDSM.16.M88.4 R204, [R247] ;  /* 0x00000000f7cc783b */ /* 0x0006680000000200 */
[----:B------:R3:W1:Y:S04]  /*8340*/  LDSM.16.M88.4 R208, [R248] ;  /* 0x00000000f8d0783b */ /* 0x0006680000000200 */
[----:B------:R3:W1:Y:S01]  /*8350*/  LDSM.16.M88.4 R212, [R249] ;  /* 0x00000000f9d4783b */ /* 0x0006620000000200 */
[----:B--2---:R-:W-:Y:S11]  /*8360*/  ISETP.GT.AND P0, PT, R0, R2, PT ;  /* 0x000000020000720c */ /* 0x004ff60003f04270 */
[----:B------:R-:W-:Y:S02]  /*8370*/  @!UPT UIADD3 URZ, URZ, URZ, URZ ;  /* 0x0000003f3f3ff290 */ /* 0x000fe4000fffe03f */
[----:B------:R-:W-:-:S05]  /*8380*/  @P0 BRA `(.L_x_2700) ;  /* 0x0000069000000947 */ /* 0x000fca0003800000 */
[----:B-1-34-:R-:W2:Y:S04]  /*8390*/  LDL R4, [R1+0x14] ;  /* 0x0000140001047983 */ /* 0x01aea80000100800 */
[----:B------:R-:W3:Y:S04]  /*83a0*/  LDL R5, [R1+0x10] ;  /* 0x0000100001057983 */ /* 0x000ee80000100800 */
[----:B------:R-:W4:Y:S04]  /*83b0*/  LDL.64 R28, [R1+0x58] ;  /* 0x00005800011c7983 */ /* 0x000f280000100a00 */
[----:B------:R-:W5:Y:S04]  /*83c0*/  LDL R6, [R1+0x64] ;  /* 0x0000640001067983 */ /* 0x000f680000100800 */
[----:B------:R-:W4:Y:S04]  /*83d0*/  LDL R14, [R1+0x100] ;  /* 0x00010000010e7983 */ /* 0x000f280000100800 */
[----:B------:R-:W4:Y:S04]  /*83e0*/  LDL R22, [R1+0x20] ;  /* 0x0000200001167983 */ /* 0x000f280000100800 */
[----:B------:R-:W5:Y:S04]  /*83f0*/  LDL R13, [R1+0x104] ;  /* 0x00010400010d7983 */ /* 0x000f680000100800 */
[----:B------:R-:W5:Y:S04]  /*8400*/  LDL R21, [R1+0x24] ;  /* 0x0000240001157983 */ /* 0x000f680000100800 */
[----:B------:R-:W5:Y:S04]  /*8410*/  LDL R12, [R1+0x108] ;  /* 0x00010800010c7983 */ /* 0x000f680000100800 */
[----:B------:R-:W5:Y:S04]  /*8420*/  LDL R20, [R1+0x28] ;  /* 0x0000280001147983 */ /* 0x000f680000100800 */
[----:B------:R-:W5:Y:S04]  /*8430*/  LDL R7, [R1+0x10c] ;  /* 0x00010c0001077983 */ /* 0x000f680000100800 */
[----:B------:R-:W5:Y:S01]  /*8440*/  LDL R15, [R1+0xc] ;  /* 0x00000c00010f7983 */ /* 0x000f620000100800 */
[----:B--2---:R-:W-:Y:S01]  /*8450*/  SHF.R.S32.HI R0, RZ, 0x1f, R4 ;  /* 0x0000001fff007819 */ /* 0x004fe20000011404 */
[----:B------:R-:W-:Y:S04]  /*8460*/  IMAD.WIDE.U32 R2, R4, c[0x0][0x208], RZ ;  /* 0x0000820004027a25 */ /* 0x000fe800078e00ff */
[----:B------:R-:W-:Y:S04]  /*8470*/  IMAD R0, R0, c[0x0][0x208], RZ ;  /* 0x0000820000007a24 */ /* 0x000fe800078e02ff */
[----:B------:R-:W-:Y:S01]  /*8480*/  IMAD R0, R4, c[0x0][0x20c], R0 ;  /* 0x0000830004007a24 */ /* 0x000fe200078e0200 */
[----:B---3--:R-:W-:Y:S03]  /*8490*/  SHF.R.S32.HI R4, RZ, 0x1f, R5 ;  /* 0x0000001fff047819 */ /* 0x008fe60000011405 */
[----:B------:R-:W-:Y:S02]  /*84a0*/  IMAD.IADD R3, R3, 0x1, R0 ;  /* 0x0000000103037824 */ /* 0x000fe400078e0200 */
[----:B------:R-:W-:Y:S02]  /*84b0*/  IMAD R0, R4, c[0x0][0x218], RZ ;  /* 0x0000860004007a24 */ /* 0x000fe400078e02ff */
[C---:B------:R-:W-:Y:S01]  /*84c0*/  IMAD.WIDE.U32 R2, R5.reuse, c[0x0][0x218], R2 ;  /* 0x0000860005027a25 */ /* 0x040fe200078e0002 */
[----:B----4-:R-:W-:Y:S03]  /*84d0*/  SHF.L.U64.HI R14, R22, 0x1, R14 ;  /* 0x00000001160e7819 */ /* 0x010fe6000001020e */
[----:B------:R-:W-:Y:S01]  /*84e0*/  IMAD R0, R5, c[0x0][0x21c], R0 ;  /* 0x0000870005007a24 */ /* 0x000fe200078e0200 */
[----:B------:R-:W-:Y:S01]  /*84f0*/  IADD3 R5, P0, R28, R2, RZ ;  /* 0x000000021c057210 */ /* 0x000fe20007f1e0ff */
[----:B------:R-:W-:Y:S03]  /*8500*/  IMAD.SHL.U32 R36, R22, 0x2, RZ ;  /* 0x0000000216247824 */ /* 0x000fe600078e00ff */
[----:B-----5:R-:W-:Y:S02]  /*8510*/  IADD3.X R0, R6, R3, R0, P0, !PT ;  /* 0x0000000306007210 */ /* 0x020fe400007fe400 */
[----:B------:R-:W-:Y:S02]  /*8520*/  LEA R6, P0, R5, c[0x0][0x1f8], 0x1 ;  /* 0x00007e0005067a11 */ /* 0x000fe400078008ff */
        /* <DEDUP_REMOVED lines=8> */
[----:B------:R1:W2:Y:S02]  /*85b0*/  SHFL.IDX PT, R4, R5, RZ, 0x181f ;  /* 0x00181fff05047589 */ /* 0x0002a400000e0000 */
.L_x_2742:
[----:B------:R-:W-:-:S05]  /*85c0*/  BRA.DIV ~URZ, `(.L_x_2702) ;  /* 0x0000e5a27f007947 */ /* 0x000fca000b800000 */
[----:B------:R-:W3:Y:S04]  /*85d0*/  LDL R20, [R1+0xc] ;  /* 0x00000c0001147983 */ /* 0x000ee80000100800 */
[----:B------:R-:W4:Y:S04]  /*85e0*/  LDL R38, [R1+0x28] ;  /* 0x0000280001267983 */ /* 0x000f280000100800 */
[----:B------:R-:W5:Y:S04]  /*85f0*/  LDL R2, [R1+0x24] ;  /* 0x0000240001027983 */ /* 0x000f680000100800 */
[----:B--2---:R-:W2:Y:S04]  /*8600*/  LDL R37, [R1+0x20] ;  /* 0x0000200001257983 */ /* 0x004ea80000100800 */
[----:B------:R-:W1:Y:S04]  /*8610*/  SHFL.IDX PT, R3, R6, RZ, 0x181f ;  /* 0x00181fff06037589 */ /* 0x000e6800000e0000 */
[----:B------:R-:W1:Y:S01]  /*8620*/  SHFL.IDX PT, R0, R6, 0x1, 0x181f ;  /* 0x00381f0006007f89 */ /* 0x000e6200000e0000 */
[----:B--2---:R-:W-:Y:S02]  /*8630*/  ISETP.GE.AND P1, PT, R37, c[0x0][0x1d4], PT ;  /* 0x0000750025007a0c */ /* 0x004fe40003f26270 */
[----:B---3--:R-:W-:Y:S02]  /*8640*/  ISETP.GE.AND P4, PT, R20, c[0x0][0x1d4], PT ;  /* 0x0000750014007a0c */ /* 0x008fe40003f86270 */
[C---:B-1----:R-:W-:Y:S02]  /*8650*/  IADD3 R20, P0, R3.reuse, R29, RZ ;  /* 0x0000001d03147210 */ /* 0x042fe40007f1e0ff */
[----:B----4-:R-:W-:Y:S02]  /*8660*/  ISETP.GE.AND P3, PT, R38, c[0x0][0x1d4], PT ;  /* 0x0000750026007a0c */ /* 0x010fe40003f66270 */
[----:B-----5:R-:W-:Y:S01]  /*8670*/  ISETP.GE.AND P2, PT, R2, c[0x0][0x1d4], PT ;  /* 0x0000750002007a0c */ /* 0x020fe20003f46270 */
[C---:B------:R-:W-:Y:S01]  /*8680*/  IMAD.X R21, R4.reuse, 0x1, R7, P0 ;  /* 0x0000000104157824 */ /* 0x040fe200000e0607 */
[----:B------:R-:W1:Y:S01]  /*8690*/  SHFL.IDX PT, R2, R5, 0x1, 0x181f ;  /* 0x00381f0005027f89 */ /* 0x000e6200000e0000 */
[C---:B------:R-:W-:Y:S02]  /*86a0*/  IADD3 R22, P0, R3.reuse, R30, RZ ;  /* 0x0000001e03167210 */ /* 0x040fe40007f1e0ff */
[----:B------:R-:W-:Y:S02]  /*86b0*/  SEL R15, RZ, 0x10, P4 ;  /* 0x00000010ff0f7807 */ /* 0x000fe40002000000 */
[----:B------:R2:W-:Y:S01]  /*86c0*/  LDGSTS.E.BYPASS.LTC128B.128 [R251+0x100], [R20.64], !P4 ;  /* 0x0010000014fb7fae */ /* 0x0005e2000e101d46 */
[C---:B------:R-:W-:Y:S01]  /*86d0*/  IMAD.X R23, R4.reuse, 0x1, R12, P0 ;  /* 0x0000000104177824 */ /* 0x040fe200000e060c */
[----:B------:R-:W-:Y:S04]  /*86e0*/  SEL R28, RZ, 0x10, P3 ;  /* 0x00000010ff1c7807 */ /* 0x000fe80001800000 */
[----:B------:R3:W-:Y:S01]  /*86f0*/  LDGSTS.E.BYPASS.LTC128B.128 [R251+0x3100], [R22.64], !P3 ;  /* 0x0310000016fb7fae */ /* 0x0007e2000d901d46 */
[C---:B--2---:R-:W-:Y:S05]  /*8700*/  IADD3 R20, P0, R3.reuse, R31, RZ ;  /* 0x0000001f03147210 */ /* 0x044fea0007f1e0ff */
[C---:B------:R-:W-:Y:S01]  /*8710*/  IMAD.X R21, R4.reuse, 0x1, R13, P0 ;  /* 0x0000000104157824 */ /* 0x040fe200000e060d */
[----:B---3--:R-:W-:Y:S04]  /*8720*/  IADD3 R22, P0, R3, R36, RZ ;  /* 0x0000002403167210 */ /* 0x008fe80007f1e0ff */
[----:B------:R2:W-:Y:S01]  /*8730*/  LDGSTS.E.BYPASS.LTC128B.128 [R251+0x6100], [R20.64], !P2 ;  /* 0x0610000014fb7fae */ /* 0x0005e2000d101d46 */
[----:B------:R-:W-:Y:S03]  /*8740*/  IMAD.X R23, R4, 0x1, R14, P0 ;  /* 0x0000000104177824 */ /* 0x000fe600000e060e */
[----:B------:R3:W4:Y:S04]  /*8750*/  SHFL.IDX PT, R4, R5, 0x2, 0x181f ;  /* 0x00581f0005047f89 */ /* 0x00072800000e0000 */
[----:B------:R5:W-:Y:S01]  /*8760*/  LDGSTS.E.BYPASS.LTC128B.128 [R251+0x9100], [R22.64], !P1 ;  /* 0x0910000016fb7fae */ /* 0x000be2000c901d46 */
[----:B--2---:R-:W-:Y:S05]  /*8770*/  IADD3 R20, P0, R0, R29, RZ ;  /* 0x0000001d00147210 */ /* 0x004fea0007f1e0ff */
[----:B-1----:R-:W-:Y:S05]  /*8780*/  IMAD.X R21, R2, 0x1, R7, P0 ;  /* 0x0000000102157824 */ /* 0x002fea00000e0607 */
[----:B------:R1:W-:Y:S02]  /*8790*/  LDGSTS.E.BYPASS.LTC128B.128 [R251+0x1100], [R20.64], !P4 ;  /* 0x0110000014fb7fae */ /* 0x0003e4000e101d46 */
[----:B-1----:R-:W-:Y:S05]  /*87a0*/  IADD3 R20, P0, R0, R30, RZ ;  /* 0x0000001e00147210 */ /* 0x002fea0007f1e0ff */
[----:B------:R-:W-:Y:S01]  /*87b0*/  IMAD.X R21, R2, 0x1, R12, P0 ;  /* 0x0000000102157824 */ /* 0x000fe200000e060c */
[----:B-----5:R-:W-:Y:S04]  /*87c0*/  IADD3 R22, P0, R0, R31, RZ ;  /* 0x0000001f00167210 */ /* 0x020fe80007f1e0ff */
[----:B------:R1:W-:Y:S01]  /*87d0*/  LDGSTS.E.BYPASS.LTC128B.128 [R251+0x4100], [R20.64], !P3 ;  /* 0x0410000014fb7fae */ /* 0x0003e2000d901d46 */
[----:B------:R-:W-:Y:S05]  /*87e0*/  IMAD.X R23, R2, 0x1, R13, P0 ;  /* 0x0000000102177824 */ /* 0x000fea00000e060d */
[----:B------:R2:W-:Y:S01]  /*87f0*/  LDGSTS.E.BYPASS.LTC128B.128 [R251+0x7100], [R22.64], !P2 ;  /* 0x0710000016fb7fae */ /* 0x0005e2000d101d46 */
[----:B-1----:R-:W-:Y:S03]  /*8800*/  IADD3 R20, P0, R0, R36, RZ ;  /* 0x0000002400147210 */ /* 0x002fe60007f1e0ff */
[----:B------:R3:W1:Y:S02]  /*8810*/  SHFL.IDX PT, R0, R6, 0x2, 0x181f ;  /* 0x00581f0006007f89 */ /* 0x00066400000e0000 */
[----:B------:R-:W-:Y:S01]  /*8820*/  IMAD.X R21, R2, 0x1, R14, P0 ;  /* 0x0000000102157824 */ /* 0x000fe200000e060e */
[----:B--2---:R-:W-:Y:S02]  /*8830*/  SEL R23, RZ, 0x10, P2 ;  /* 0x00000010ff177807 */ /* 0x004fe40001000000 */
[----:B------:R-:W-:Y:S02]  /*8840*/  SEL R22, RZ, 0x10, P1 ;  /* 0x00000010ff167807 */ /* 0x000fe40000800000 */
[----:B------:R3:W-:Y:S04]  /*8850*/  LDGSTS.E.BYPASS.LTC128B.128 [R251+0xa100], [R20.64], !P1 ;  /* 0x0a10000014fb7fae */ /* 0x0007e8000c901d46 */
.L_x_2743:
[C---:B----4-:R-:W-:Y:S02]  /*8860*/  ISETP.NE.U32.AND P2, PT, R15.reuse, RZ, PT ;  /* 0x000000ff0f00720c */ /* 0x050fe40003f45070 */
[----:B------:R-:W-:Y:S02]  /*8870*/  IADD3 R15, -R15, 0x10, RZ ;  /* 0x000000100f0f7810 */ /* 0x000fe40007ffe1ff */
[----:B---3--:R-:W-:Y:S02]  /*8880*/  IADD3 R6, -R23, 0x10, RZ ;  /* 0x0000001017067810 */ /* 0x008fe40007ffe1ff */
[----:B------:R-:W-:Y:S02]  /*8890*/  LOP3.LUT R15, R15, 0xf, RZ, 0xc0, !PT ;  /* 0x0000000f0f0f7812 */ /* 0x000fe400078ec0ff */
[----:B------:R-:W-:Y:S02]  /*88a0*/  IADD3 R20, -R28, 0x10, RZ ;  /* 0x000000101c147810 */ /* 0x000fe40007ffe1ff */
[----:B-1----:R-:W-:Y:S02]  /*88b0*/  IADD3 R2, P1, P0, R15, R0, R29 ;  /* 0x000000000f027210 */ /* 0x002fe4000783e01d */
[----:B------:R-:W-:Y:S02]  /*88c0*/  LOP3.LUT R6, R6, 0xf, RZ, 0xc0, !PT ;  /* 0x0000000f06067812 */ /* 0x000fe400078ec0ff */
[----:B------:R-:W-:Y:S02]  /*88d0*/  IADD3.X R3, RZ, R4, R7, P1, P0 ;  /* 0x00000004ff037210 */ /* 0x000fe40000fe0407 */
[----:B------:R-:W-:Y:S03]  /*88e0*/  LOP3.LUT R20, R20, 0xf, RZ, 0xc0, !PT ;  /* 0x0000000f14147812 */ /* 0x000fe600078ec0ff */
[----:B------:R-:W-:Y:S01]  /*88f0*/  @!PT LDS RZ, [RZ] ;  /* 0x00000000fffff984 */ /* 0x000fe20000000800 */
[----:B------:R-:W-:Y:S01]  /*8900*/  @!PT LDS RZ, [RZ] ;  /* 0x00000000fffff984 */ /* 0x000fe20000000800 */
[----:B------:R-:W-:Y:S01]  /*8910*/  @!PT LDS RZ, [RZ] ;  /* 0x00000000fffff984 */ /* 0x000fe20000000800 */
[----:B------:R1:W-:Y:S01]  /*8920*/  LDGSTS.E.BYPASS.LTC128B.128.ZFILL [R251+0x2100], [R2.64], P2 ;  /* 0x0210000002fb7fae */ /* 0x0003e20009141d46 */
[-C--:B------:R-:W-:Y:S02]  /*8930*/  IADD3 R6, P3, P2, R6, R0.reuse, R31 ;  /* 0x0000000006067210 */ /* 0x080fe40007a7e01f */
[----:B------:R-:W-:Y:S02]  /*8940*/  IADD3 R20, P1, P0, R20, R0, R30 ;  /* 0x0000000014147210 */ /* 0x000fe4000783e01e */
[-C--:B------:R-:W-:Y:S02]  /*8950*/  IADD3.X R7, RZ, R4.reuse, R13, P3, P2 ;  /* 0x00000004ff077210 */ /* 0x080fe40001fe440d */
[----:B------:R-:W-:Y:S02]  /*8960*/  ISETP.NE.U32.AND P3, PT, R28, RZ, PT ;  /* 0x000000ff1c00720c */ /* 0x000fe40003f65070 */
[----:B------:R-:W-:Y:S02]  /*8970*/  IADD3.X R21, RZ, R4, R12, P1, P0 ;  /* 0x00000004ff157210 */ /* 0x000fe40000fe040c */
[----:B------:R-:W-:Y:S09]  /*8980*/  ISETP.NE.U32.AND P2, PT, R23, RZ, PT ;  /* 0x000000ff1700720c */ /* 0x000ff20003f45070 */
        /* <DEDUP_REMOVED lines=9> */
.L_x_2700:
[----:B-1-34-:R-:W-:Y:S05]  /*8a20*/  BSYNC B0 ;  /* 0x0000000000007941 */ /* 0x01afea0003800000 */
.L_x_2699:
[----:B------:R-:W0:Y:S01]  /*8a30*/  LDGDEPBAR ;  /* 0x00000000000079af */ /* 0x000e220000000000 */
[----:B------:R-:W-:Y:S01]  /*8a40*/  WARPSYNC 0xffffffff ;  /* 0xffffffff00007948 */ /* 0x000fe20003800000 */
[C---:B--2---:R-:W-:Y:S01]  /*8a50*/  HMMA.16816.F32.BF16 R4, R48.reuse, R8, RZ ;  /* 0x000000083004723c */ /* 0x044fe200000418ff */
[----:B------:R-:W-:Y:S07]  /*8a60*/  BSSY B0, `(.L_x_2703) ;  /* 0x0000210000007945 */ /* 0x000fee0003800000 */
        /* <DEDUP_REMOVED lines=29> */
[----:B------:R-:W5:Y:S07]  /*8c40*/  LDSM.16.M88.4 R188, [R217+0x2000] ;  /* 0x00200000d9bc783b */ /* 0x000f6e0000000200 */
        /* <DEDUP_REMOVED lines=8> */
[----:B------:R-:W-:Y:S07]  /*8cd0*/  LDSM.16.M88.4 R200, [R216+-0x8000] ;  /* 0xff800000d8c8783b */ /* 0x000fee0000000200 */
[C---:B----4-:R-:W-:Y:S08]  /*8ce0*/  HMMA.16816.F32.BF16 R28, R184.reuse, R204, R28 ;  /* 0x000000ccb81c723c */ /* 0x050ff0000004181c */
[C---:B------:R-:W-:Y:S01]  /*8cf0*/  HMMA.16816.F32.BF16 R32, R184.reuse, R206, R32 ;  /* 0x000000ceb820723c */ /* 0x040fe20000041820 */
[----:B------:R-:W-:Y:S07]  /*8d00*/  LDSM.16.M88.4 R204, [R216+-0x7800] ;  /* 0xff880000d8cc783b */ /* 0x000fee0000000200 */
[C---:B-----5:R-:W-:Y:S08]  /*8d10*/  HMMA.16816.F32.BF16 R36, R184.reuse, R188, R36 ;  /* 0x000000bcb824723c */ /* 0x060ff00000041824 */
        /* <DEDUP_REMOVED lines=42> */
[----:B------:R-:W2:Y:S08]  /*8fc0*/  LDSM.16.M88.4 R184, [R231] ;  /* 0x00000000e7b8783b */ /* 0x000eb00000000200 */
[----:B------:R-:W3:Y:S01]  /*8fd0*/  LDSM.16.M88.4 R208, [R232] ;  /* 0x00000000e8d0783b */ /* 0x000ee20000000200 */
        /* <DEDUP_REMOVED lines=113> */
[----:B------:R-:W-:Y:S01]  /*96f0*/  LDSM.16.M88.4 R208, [R135+0xa000] ;  /* 0x00a0000087d0783b */ /* 0x000fe20000000200 */
[C---:B-1----:R-:W-:Y:S08]  /*9700*/  HMMA.16816.F32.BF16 R4, R188.reuse, R192, R4 ;  /* 0x000000c0bc04723c */ /* 0x042ff00000041804 */
[C---:B------:R-:W-:Y:S01]  /*9710*/  HMMA.16816.F32.BF16 R8, R188.reuse, R194, R8 ;  /* 0x000000c2bc08723c */ /* 0x040fe20000041808 */
[----:B------:R-:W1:Y:S07]  /*9720*/  LDSM.16.M88.4 R192, [R216+-0x800] ;  /* 0xfff80000d8c0783b */ /* 0x000e6e0000000200 */
        /* <DEDUP_REMOVED lines=18> */
[----:B------:R-:W-:Y:S07]  /*9850*/  LDSM.16.M88.4 R200, [R223+0xc000] ;  /* 0x00c00000dfc8783b */ /* 0x000fee0000000200 */
[C---:B----4-:R-:W-:Y:S08]  /*9860*/  HMMA.16816.F32.BF16 R12, R196.reuse, R204, R12 ;  /* 0x000000ccc40c723c */ /* 0x050ff0000004180c */
[C---:B------:R-:W-:Y:S01]  /*9870*/  HMMA.16816.F32.BF16 R16, R196.reuse, R206, R16 ;  /* 0x000000cec410723c */ /* 0x040fe20000041810 */
[----:B------:R-:W4:Y:S07]  /*9880*/  LDSM.16.M88.4 R204, [R227] ;  /* 0x00000000e3cc783b */ /* 0x000f2e0000000200 */
[C---:B------:R-:W-:Y:S08]  /*9890*/  HMMA.16816.F32.BF16 R20, R196.reuse, R208, R20 ;  /* 0x000000d0c414723c */ /* 0x040ff00000041814 */
[C---:B------:R-:W-:Y:S01]  /*98a0*/  HMMA.16816.F32.BF16 R24, R196.reuse, R210, R24 ;  /* 0x000000d2c418723c */ /* 0x040fe20000041818 */
[----:B------:R-:W5:Y:S07]  /*98b0*/  LDSM.16.M88.4 R208, [R240] ;  /* 0x00000000f0d0783b */ /* 0x000f6e0000000200 */
[C---:B--2---:R-:W-:Y:S08]  /*98c0*/  HMMA.16816.F32.BF16 R28, R196.reuse, R184, R28 ;  /* 0x000000b8c41c723c */ /* 0x044ff0000004181c */
[C---:B------:R-:W-:Y:S01]  /*98d0*/  HMMA.16816.F32.BF16 R32, R196.reuse, R186, R32 ;  /* 0x000000bac420723c */ /* 0x040fe20000041820 */
[----:B------:R-:W2:Y:S07]  /*98e0*/  LDSM.16.M88.4 R184, [R241] ;  /* 0x00000000f1b8783b */ /* 0x000eae0000000200 */
[C---:B-1----:R-:W-:Y:S08]  /*98f0*/  HMMA.16816.F32.BF16 R36, R196.reuse, R188, R36 ;  /* 0x000000bcc424723c */ /* 0x042ff00000041824 */
[C---:B------:R-:W-:Y:S01]  /*9900*/  HMMA.16816.F32.BF16 R40, R196.reuse, R190, R40 ;  /* 0x000000bec428723c */ /* 0x040fe20000041828 */
[----:B------:R-:W1:Y:S07]  /*9910*/  LDSM.16.M88.4 R188, [R242] ;  /* 0x00000000f2bc783b */ /* 0x000e6e0000000200 */
[C---:B---3--:R-:W-:Y:S08]  /*9920*/  HMMA.16816.F32.BF16 R44, R196.reuse, R192, R44 ;  /* 0x000000c0c42c723c */ /* 0x048ff0000004182c */
[----:B------:R-:W-:Y:S01]  /*9930*/  HMMA.16816.F32.BF16 R48, R196, R194, R48 ;  /* 0x000000c2c430723c */ /* 0x000fe20000041830 */
[----:B------:R-:W3:Y:S07]  /*9940*/  LDSM.16.M88.4 R192, [R243] ;  /* 0x00000000f3c0783b */ /* 0x000eee0000000200 */
[C---:B----4-:R-:W-:Y:S01]  /*9950*/  HMMA.16816.F32.BF16 R4, R200.reuse, R204, R4 ;  /* 0x000000ccc804723c */ /* 0x050fe20000041804 */
[----:B------:R-:W4:Y:S07]  /*9960*/  LDSM.16.M88.4 R196, [R244] ;  /* 0x00000000f4c4783b */ /* 0x000f2e0000000200 */
[C---:B------:R-:W-:Y:S01]  /*9970*/  HMMA.16816.F32.BF16 R8, R200.reuse, R206, R8 ;  /* 0x000000cec808723c */ /* 0x040fe20000041808 */
[----:B------:R-:W-:Y:S07]  /*9980*/  LDSM.16.M88.4 R204, [R225+0xc000] ;  /* 0x00c00000e1cc783b */ /* 0x000fee0000000200 */
[C---:B-----5:R-:W-:Y:S08]  /*9990*/  HMMA.16816.F32.BF16 R12, R200.reuse, R208, R12 ;  /* 0x000000d0c80c723c */ /* 0x060ff0000004180c */
[C---:B------:R-:W-:Y:S01]  /*99a0*/  HMMA.16816.F32.BF16 R16, R200.reuse, R210, R16 ;  /* 0x000000d2c810723c */ /* 0x040fe20000041810 */
[----:B------:R-:W5:Y:S07]  /*99b0*/  LDSM.16.M88.4 R208, [R217+0x9000] ;  /* 0x00900000d9d0783b */ /* 0x000f6e0000000200 */
[C---:B--2---:R-:W-:Y:S08]  /*99c0*/  HMMA.16816.F32.BF16 R20, R200.reuse, R184, R20 ;  /* 0x000000b8c814723c */ /* 0x044ff00000041814 */
[C---:B------:R-:W-:Y:S01]  /*99d0*/  HMMA.16816.F32.BF16 R24, R200.reuse, R186, R24 ;  /* 0x000000bac818723c */ /* 0x040fe20000041818 */
[----:B------:R-:W2:Y:S07]  /*99e0*/  LDSM.16.M88.4 R184, [R217+0x9800] ;  /* 0x00980000d9b8783b */ /* 0x000eae0000000200 */
        /* <DEDUP_REMOVED lines=9> */
[C---:B-----5:R-:W-:Y:S01]  /*9a80*/  HMMA.16816.F32.BF16 R4, R204.reuse, R208, R4 ;  /* 0x000000d0cc04723c */ /* 0x060fe20000041804 */
[----:B------:R-:W-:Y:S07]  /*9a90*/  LDSM.16.M88.4 R200, [R224+0xc000] ;  /* 0x00c00000e0c8783b */ /* 0x000fee0000000200 */
[C---:B------:R-:W-:Y:S01]  /*9aa0*/  HMMA.16816.F32.BF16 R8, R204.reuse, R210, R8 ;  /* 0x000000d2cc08723c */ /* 0x040fe20000041808 */
[----:B------:R-:W-:Y:S07]  /*9ab0*/  LDSM.16.M88.4 R208, [R216] ;  /* 0x00000000d8d0783b */ /* 0x000fee0000000200 */
[C---:B--2---:R-:W-:Y:S08]  /*9ac0*/  HMMA.16816.F32.BF16 R12, R204.reuse, R184, R12 ;  /* 0x000000b8cc0c723c */ /* 0x044ff0000004180c */
[C---:B------:R-:W-:Y:S01]  /*9ad0*/  HMMA.16816.F32.BF16 R16, R204.reuse, R186, R16 ;  /* 0x000000bacc10723c */ /* 0x040fe20000041810 */
[----:B------:R-:W2:Y:S07]  /*9ae0*/  LDSM.16.M88.4 R184, [R217+0xb800] ;  /* 0x00b80000d9b8783b */ /* 0x000eae0000000200 */
[C---:B-1----:R-:W-:Y:S08]  /*9af0*/  HMMA.16816.F32.BF16 R20, R204.reuse, R188, R20 ;  /* 0x000000bccc14723c */ /* 0x042ff00000041814 */
[C---:B------:R-:W-:Y:S08]  /*9b00*/  HMMA.16816.F32.BF16 R24, R204.reuse, R190, R24 ;  /* 0x000000becc18723c */ /* 0x040ff00000041818 */
[C---:B---3--:R-:W-:Y:S08]  /*9b10*/  HMMA.16816.F32.BF16 R28, R204.reuse, R192, R28 ;  /* 0x000000c0cc1c723c */ /* 0x048ff0000004181c */
[C---:B------:R-:W-:Y:S08]  /*9b20*/  HMMA.16816.F32.BF16 R32, R204.reuse, R194, R32 ;  /* 0x000000c2cc20723c */ /* 0x040ff00000041820 */
[C---:B----4-:R-:W-:Y:S08]  /*9b30*/  HMMA.16816.F32.BF16 R36, R204.reuse, R196, R36 ;  /* 0x000000c4cc24723c */ /* 0x050ff00000041824 */
        /* <DEDUP_REMOVED lines=19> */
[----:B------:R-:W-:Y:S01]  /*9c70*/  MUFU.TANH R250, R4 ;  /* 0x0000000400fa7308 */ /* 0x000fe20000002400 */
[----:B--2---:R2:W-:Y:S09]  /*9c80*/  STL [R1+0x8], R2 ;  /* 0x0000080201007387 */ /* 0x0045f20000100800 */
[----:B------:R3:W-:Y:S01]  /*9c90*/  MUFU.TANH R215, R5 ;  /* 0x0000000500d77308 */ /* 0x0007e20000002400 */
        /* <DEDUP_REMOVED lines=8> */
[----:B------:R-:W-:Y:S02]  /*9d20*/  FMUL.FTZ R19, R19, c[0x0][0x320] ;  /* 0x0000c80013137a20 */ /* 0x000fe40000410000 */
[----:B------:R-:W-:Y:S01]  /*9d30*/  FMUL.FTZ R16, R16, c[0x0][0x320] ;  /* 0x0000c80010107a20 */ /* 0x000fe20000410000 */
[----:B--2---:R-:W2:Y:S04]  /*9d40*/  LDL R2, [R1+0x18] ;  /* 0x0000180001027983 */ /* 0x004ea80000100800 */
[----:B------:R-:W-:Y:S01]  /*9d50*/  MUFU.TANH R211, R9 ;  /* 0x0000000900d37308 */ /* 0x000fe20000002400 */
[----:B---3--:R-:W3:Y:S09]  /*9d60*/  LDSM.16.M88.4 R4, [R216+0x1000] ;  /* 0x00100000d804783b */ /* 0x008ef20000000200 */
[----:B------:R-:W4:Y:S01]  /*9d70*/  MUFU.TANH R3, R10 ;  /* 0x0000000a00037308 */ /* 0x000f220000002400 */
[----:B-1----:R-:W2:Y:S09]  /*9d80*/  LDL R0, [R1+0x34] ;  /* 0x0000340001007983 */ /* 0x002eb20000100800 */
[----:B------:R1:W1:Y:S10]  /*9d90*/  MUFU.TANH R252, R11 ;  /* 0x0000000b00fc7308 */ /* 0x0002740000002400 */
[----:B------:R-:W2:Y:S01]  /*9da0*/  MUFU.TANH R199, R17 ;  /* 0x0000001100c77308 */ /* 0x000ea20000002400 */
[----:B----4-:R-:W-:Y:S09]  /*9db0*/  STL [R1], R3 ;  /* 0x0000000301007387 */ /* 0x010ff20000100800 */
[----:B------:R-:W4:Y:S01]  /*9dc0*/  MUFU.TANH R210, R18 ;  /* 0x0000001200d27308 */ /* 0x000f220000002400 */
[----:B-1----:R-:W1:Y:S01]  /*9dd0*/  LDSM.16.M88.4 R8, [R216+0x1800] ;  /* 0x00180000d808783b */ /* 0x002e620000000200 */
[C---:B---3--:R-:W-:Y:S08]  /*9de0*/  HMMA.16816.F32.BF16 R20, R200.reuse, R4, R20 ;  /* 0x00000004c814723c */ /* 0x048ff00000041814 */
[----:B------:R-:W3:Y:S01]  /*9df0*/  MUFU.TANH R209, R19 ;  /* 0x0000001300d17308 */ /* 0x000ee20000002400 */
[C---:B------:R-:W-:Y:S01]  /*9e00*/  HMMA.16816.F32.BF16 R24, R200.reuse, R6, R24 ;  /* 0x00000006c818723c */ /* 0x040fe20000041818 */
[----:B------:R-:W5:Y:S08]  /*9e10*/  LDSM.16.M88.4 R4, [R216+0x2000] ;  /* 0x00200000d804783b */ /* 0x000f700000000200 */
[----:B------:R-:W1:Y:S06]  /*9e20*/  MUFU.TANH R208, R12 ;  /* 0x0000000c00d07308 */ /* 0x000e6c0000002400 */
[----:B------:R-:W-:Y:S04]  /*9e30*/  FMUL.FTZ R20, R20, c[0x0][0x320] ;  /* 0x0000c80014147a20 */ /* 0x000fe80000410000 */
[----:B------:R-:W2:Y:S01]  /*9e40*/  MUFU.TANH R207, R13 ;  /* 0x0000000d00cf7308 */ /* 0x000ea20000002400 */
[----:B------:R-:W-:Y:S02]  /*9e50*/  FMUL.FTZ R21, R21, c[0x0][0x320] ;  /* 0x0000c80015157a20 */ /* 0x000fe40000410000 */
[----:B------:R-:W-:Y:S02]  /*9e60*/  FMUL.FTZ R22, R22, c[0x0][0x320] ;  /* 0x0000c80016167a20 */ /* 0x000fe40000410000 */
[----:B------:R-:W-:Y:S02]  /*9e70*/  FMUL.FTZ R23, R23, c[0x0][0x320] ;  /* 0x0000c80017177a20 */ /* 0x000fe40000410000 */
[----:B------:R-:W-:Y:S02]  /*9e80*/  FMUL.FTZ R24, R24, c[0x0][0x320] ;  /* 0x0000c80018187a20 */ /* 0x000fe40000410000 */
[----:B------:R-:W-:Y:S01]  /*9e90*/  FMUL.FTZ R25, R25, c[0x0][0x320] ;  /* 0x0000c80019197a20 */ /* 0x000fe20000410000 */
[----:B------:R-:W2:Y:S01]  /*9ea0*/  MUFU.TANH R196, R20 ;  /* 0x0000001400c47308 */ /* 0x000ea20000002400 */
[----:B------:R-:W-:Y:S02]  /*9eb0*/  FMUL.FTZ R26, R26, c[0x0][0x320] ;  /* 0x0000c8001a1a7a20 */ /* 0x000fe40000410000 */
[----:B------:R-:W-:Y:S01]  /*9ec0*/  FMUL.FTZ R27, R27, c[0x0][0x320] ;  /* 0x0000c8001b1b7a20 */ /* 0x000fe20000410000 */
[C---:B-1----:R-:W-:Y:S06]  /*9ed0*/  HMMA.16816.F32.BF16 R28, R200.reuse, R8, R28 ;  /* 0x00000008c81c723c */ /* 0x042fec000004181c */
[----:B------:R1:W1:Y:S02]  /*9ee0*/  MUFU.TANH R185, R21 ;  /* 0x0000001500b97308 */ /* 0x0002640000002400 */
[C---:B------:R-:W-:Y:S01]  /*9ef0*/  HMMA.16816.F32.BF16 R32, R200.reuse, R10, R32 ;  /* 0x0000000ac820723c */ /* 0x040fe20000041820 */
[----:B------:R-:W3:Y:S01]  /*9f00*/  LDSM.16.M88.4 R8, [R216+0x2800] ;  /* 0x00280000d808783b */ /* 0x000ee20000000200 */
[----:B------:R-:W-:Y:S06]  /*9f10*/  DEPBAR.LE SB0, 0x0 ;  /* 0x000080000000791a */ /* 0x000fec0000000000 */
[----:B------:R4:W2:Y:S01]  /*9f20*/  MUFU.TANH R206, R22 ;  /* 0x0000001600ce7308 */ /* 0x0008a20000002400 */
[----:B------:R-:W-:Y:S01]  /*9f30*/  BAR.SYNC.DEFER_BLOCKING 0x0 ;  /* 0x0000000000007b1d */ /* 0x000fe20000010000 */
[C---:B-----5:R-:W-:Y:S06]  /*9f40*/  HMMA.16816.F32.BF16 R36, R200.reuse, R4, R36 ;  /* 0x00000004c824723c */ /* 0x060fec0000041824 */
[----:B------:R-:W-:Y:S02]  /*9f50*/  FMUL.FTZ R30, R30, c[0x0][0x320] ;  /* 0x0000c8001e1e7a20 */ /* 0x000fe40000410000 */
[----:B------:R-:W2:Y:S01]  /*9f60*/  MUFU.TANH R214, R14 ;  /* 0x0000000e00d67308 */ /* 0x000ea20000002400 */
[C---:B------:R-:W-:Y:S03]  /*9f70*/  HMMA.16816.F32.BF16 R40, R200.reuse, R6, R40 ;  /* 0x00000006c828723c */ /* 0x040fe60000041828 */
[----:B-1----:R-:W-:Y:S02]  /*9f80*/  FMUL.FTZ R21, R29, c[0x0][0x320] ;  /* 0x0000c8001d157a20 */ /* 0x002fe40000410000 */
[----:B------:R-:W-:Y:S02]  /*9f90*/  FMUL.FTZ R34, R34, c[0x0][0x320] ;  /* 0x0000c80022227a20 */ /* 0x000fe40000410000 */
[----:B------:R-:W-:Y:S02]  /*9fa0*/  FMUL.FTZ R35, R35, c[0x0][0x320] ;  /* 0x0000c80023237a20 */ /* 0x000fe40000410000 */
[----:B------:R-:W1:Y:S03]  /*9fb0*/  MUFU.TANH R189, R34 ;  /* 0x0000002200bd7308 */ /* 0x000e660000002400 */
[----:B------:R-:W-:Y:S02]  /*9fc0*/  FMUL.FTZ R20, R32, c[0x0][0x320] ;  /* 0x0000c80020147a20 */ /* 0x000fe40000410000 */
[----:B----4-:R-:W-:Y:S02]  /*9fd0*/  FMUL.FTZ R22, R28, c[0x0][0x320] ;  /* 0x0000c8001c167a20 */ /* 0x010fe40000410000 */
[----:B------:R-:W-:Y:S02]  /*9fe0*/  FMUL.FTZ R38, R38, c[0x0][0x320] ;  /* 0x0000c80026267a20 */ /* 0x000fe40000410000 */
[----:B------:R-:W-:Y:S01]  /*9ff0*/  FMUL.FTZ R39, R39, c[0x0][0x320] ;  /* 0x0000c80027277a20 */ /* 0x000fe20000410000 */
[----:B------:R-:W4:Y:S01]  /*a000*/  MUFU.TANH R188, R35 ;  /* 0x0000002300bc7308 */ /* 0x000f220000002400 */
[----:B------:R-:W-:Y:S01]  /*a010*/  FMUL.FTZ R19, R33, c[0x0][0x320] ;  /* 0x0000c80021137a20 */ /* 0x000fe20000410000 */
[C---:B---3--:R-:W-:Y:S03]  /*a020*/  HMMA.16816.F32.BF16 R44, R200.reuse, R8, R44 ;  /* 0x00000008c82c723c */ /* 0x048fe6000004182c */
[----:B------:R-:W-:Y:S02]  /*a030*/  FMUL.FTZ R18, R36, c[0x0][0x320] ;  /* 0x0000c80024127a20 */ /* 0x000fe40000410000 */
[----:B------:R-:W-:Y:S03]  /*a040*/  FMUL.FTZ R17, R37, c[0x0][0x320] ;  /* 0x0000c80025117a20 */ /* 0x000fe60000410000 */
[----:B------:R3:W1:Y:S01]  /*a050*/  MUFU.TANH R187, R38 ;  /* 0x0000002600bb7308 */ /* 0x0006620000002400 */
[----:B------:R-:W-:Y:S03]  /*a060*/  HMMA.16816.F32.BF16 R48, R200, R10, R48 ;  /* 0x0000000ac830723c */ /* 0x000fe60000041830 */
[----:B------:R-:W-:Y:S02]  /*a070*/  FMUL.FTZ R31, R31, c[0x0][0x320] ;  /* 0x0000c8001f1f7a20 */ /* 0x000fe40000410000 */
[----:B------:R-:W-:Y:S02]  /*a080*/  FMUL.FTZ R42, R42, c[0x0][0x320] ;  /* 0x0000c8002a2a7a20 */ /* 0x000fe40000410000 */
[----:B------:R-:W-:Y:S02]  /*a090*/  FMUL.FTZ R43, R43, c[0x0][0x320] ;  /* 0x0000c8002b2b7a20 */ /* 0x000fe40000410000 */
[----:B------:R5:W1:Y:S06]  /*a0a0*/  MUFU.TANH R186, R39 ;  /* 0x0000002700ba7308 */ /* 0x000a6c0000002400 */
[----:B------:R-:W-:Y:S02]  /*a0b0*/  FMUL.FTZ R37, R44, c[0x0][0x320] ;  /* 0x0000c8002c257a20 */ /* 0x000fe40000410000 */
[----:B------:R-:W-:Y:S02]  /*a0c0*/  FMUL.FTZ R36, R45, c[0x0][0x320] ;  /* 0x0000c8002d247a20 */ /* 0x000fe40000410000 */
[----:B------:R1:W1:Y:S01]  /*a0d0*/  MUFU.TANH R213, R15 ;  /* 0x0000000f00d57308 */ /* 0x0002620000002400 */
[----:B------:R-:W-:Y:S02]  /*a0e0*/  FMUL.FTZ R46, R46, c[0x0][0x320] ;  /* 0x0000c8002e2e7a20 */ /* 0x000fe40000410000 */
[----:B------:R-:W-:Y:S02]  /*a0f0*/  FMUL.FTZ R47, R47, c[0x0][0x320] ;  /* 0x0000c8002f2f7a20 */ /* 0x000fe40000410000 */
[----:B---3--:R-:W-:Y:S02]  /*a100*/  FMUL.FTZ R38, R41, c[0x0][0x320] ;  /* 0x0000c80029267a20 */ /* 0x008fe40000410000 */
[----:B------:R-:W-:Y:S02]  /*a110*/  FMUL.FTZ R35, R48, c[0x0][0x320] ;  /* 0x0000c80030237a20 */ /* 0x000fe40000410000 */
[----:B------:R-:W-:Y:S01]  /*a120*/  FMUL.FTZ R34, R49, c[0x0][0x320] ;  /* 0x0000c80031227a20 */ /* 0x000fe20000410000 */
[----:B------:R3:W1:Y:S01]  /*a130*/  MUFU.TANH R204, R16 ;  /* 0x0000001000cc7308 */ /* 0x0006620000002400 */
[----:B------:R-:W-:Y:S02]  /*a140*/  FMUL.FTZ R50, R50, c[0x0][0x320] ;  /* 0x0000c80032327a20 */ /* 0x000fe40000410000 */
[----:B------:R-:W-:Y:S02]  /*a150*/  FMUL.FTZ R51, R51, c[0x0][0x320] ;  /* 0x0000c80033337a20 */ /* 0x000fe40000410000 */
[----:B-----5:R-:W-:Y:S05]  /*a160*/  FMUL.FTZ R39, R40, c[0x0][0x320] ;  /* 0x0000c80028277a20 */ /* 0x020fea0000410000 */
[----:B------:R3:W1:Y:S10]  /*a170*/  MUFU.TANH R205, R23 ;  /* 0x0000001700cd7308 */ /* 0x0006740000002400 */
[----:B------:R-:W1:Y:S10]  /*a180*/  MUFU.TANH R24, R24 ;  /* 0x0000001800187308 */ /* 0x000e740000002400 */
[----:B------:R3:W1:Y:S10]  /*a190*/  MUFU.TANH R23, R25 ;  /* 0x0000001900177308 */ /* 0x0006740000002400 */
[----:B------:R3:W1:Y:S10]  /*a1a0*/  MUFU.TANH R198, R26 ;  /* 0x0000001a00c67308 */ /* 0x0006740000002400 */
[----:B------:R3:W1:Y:S10]  /*a1b0*/  MUFU.TANH R197, R27 ;  /* 0x0000001b00c57308 */ /* 0x0006740000002400 */
[----:B------:R-:W1:Y:S10]  /*a1c0*/  MUFU.TANH R22, R22 ;  /* 0x0000001600167308 */ /* 0x000e740000002400 */
[----:B------:R-:W1:Y:S10]  /*a1d0*/  MUFU.TANH R21, R21 ;  /* 0x0000001500157308 */ /* 0x000e740000002400 */
[----:B------:R3:W1:Y:S10]  /*a1e0*/  MUFU.TANH R195, R30 ;  /* 0x0000001e00c37308 */ /* 0x0006740000002400 */
[----:B------:R3:W1:Y:S10]  /*a1f0*/  MUFU.TANH R194, R31 ;  /* 0x0000001f00c27308 */ /* 0x0006740000002400 */
[----:B------:R-:W1:Y:S10]  /*a200*/  MUFU.TANH R20, R20 ;  /* 0x0000001400147308 */ /* 0x000e740000002400 */
[----:B------:R-:W1:Y:S10]  /*a210*/  MUFU.TANH R19, R19 ;  /* 0x0000001300137308 */ /* 0x000e740000002400 */
[----:B------:R-:W1:Y:S10]  /*a220*/  MUFU.TANH R18, R18 ;  /* 0x0000001200127308 */ /* 0x000e740000002400 */
[----:B------:R-:W1:Y:S10]  /*a230*/  MUFU.TANH R17, R17 ;  /* 0x0000001100117308 */ /* 0x000e740000002400 */
[----:B------:R-:W1:Y:S01]  /*a240*/  MUFU.TANH R39, R39 ;  /* 0x0000002700277308 */ /* 0x000e620000002400 */
[----:B--2---:R-:W-:Y:S09]  /*a250*/  ISETP.GT.AND P0, PT, R2, R0, PT ;  /* 0x000000000200720c */ /* 0x004ff20003f04270 */
[----:B------:R-:W2:Y:S10]  /*a260*/  MUFU.TANH R38, R38 ;  /* 0x0000002600267308 */ /* 0x000eb40000002400 */
        /* <DEDUP_REMOVED lines=11> */
[----:B--2-4-:R-:W2:Y:S01]  /*a320*/  LDL R12, [R1+0x3c] ;  /* 0x00003c00010c7983 */ /* 0x014ea20000100800 */
[----:B------:R-:W-:Y:S02]  /*a330*/  IMAD.MOV.U32 R13, RZ, RZ, c[0x0][0x2b8] ;  /* 0x0000ae00ff0d7624 */ /* 0x000fe400078e00ff */
[----:B------:R-:W-:Y:S01]  /*a340*/  IMAD.MOV.U32 R11, RZ, RZ, RZ ;  /* 0x000000ffff0b7224 */ /* 0x000fe200078e00ff */
[----:B------:R-:W4:Y:S02]  /*a350*/  LDL.64 R28, [R1+0x50] ;  /* 0x00005000011c7983 */ /* 0x000f240000100a00 */
[----:B------:R-:W-:Y:S02]  /*a360*/  ISETP.NE.AND P1, PT, R13, 0x1, PT ;  /* 0x000000010d00780c */ /* 0x000fe40003f25270 */
[----:B---3--:R-:W3:Y:S04]  /*a370*/  LDL R16, [R1+0x60] ;  /* 0x0000600001107983 */ /* 0x008ee80000100800 */
[----:B------:R-:W5:Y:S04]  /*a380*/  S2R R14, SR_TID.X ;  /* 0x00000000000e7919 */ /* 0x000f680000002100 */
[----:B------:R-:W3:Y:S04]  /*a390*/  LDL.64 R26, [R1+0x48] ;  /* 0x00004800011a7983 */ /* 0x000ee80000100a00 */
[----:B------:R-:W3:Y:S04]  /*a3a0*/  LDL R6, [R1+0x40] ;  /* 0x0000400001067983 */ /* 0x000ee80000100800 */
[----:B------:R-:W3:Y:S04]  /*a3b0*/  LDL R10, [R1+0x100] ;  /* 0x00010000010a7983 */ /* 0x000ee80000100800 */
[----:B-1----:R-:W3:Y:S04]  /*a3c0*/  LDL R15, [R1+0x20] ;  /* 0x00002000010f7983 */ /* 0x002ee80000100800 */
[----:B------:R-:W3:Y:S01]  /*a3d0*/  LDL R9, [R1+0x104] ;  /* 0x0001040001097983 */ /* 0x000ee20000100800 */
[--C-:B-----5:R-:W-:Y:S03]  /*a3e0*/  SHF.R.S32.HI R0, RZ, 0x1f, R14.reuse ;  /* 0x0000001fff007819 */ /* 0x120fe6000001140e */
        /* <DEDUP_REMOVED lines=8> */
[----:B------:R-:W-:Y:S02]  /*a470*/  IMAD.IADD R0, R14, 0x1, -R0 ;  /* 0x000000010e007824 */ /* 0x000fe400078e0a00 */
[----:B------:R-:W5:Y:S02]  /*a480*/  LDL R14, [R1+0x24] ;  /* 0x00002400010e7983 */ /* 0x000f640000100800 */
[----:B------:R-:W-:Y:S02]  /*a490*/  IMAD R0, R0, 0x20, R3 ;  /* 0x0000002000007824 */ /* 0x000fe400078e0203 */
[----:B--2---:R-:W-:Y:S02]  /*a4a0*/  IMAD R2, R2, 0x60, R12 ;  /* 0x0000006002027824 */ /* 0x004fe400078e020c */
[----:B------:R-:W2:Y:S03]  /*a4b0*/  LDL R12, [R1+0xc] ;  /* 0x00000c00010c7983 */ /* 0x000ea60000100800 */
[----:B------:R-:W-:Y:S05]  /*a4c0*/  IADD3 R2, R2, -0x60, R0 ;  /* 0xffffffa002027810 */ /* 0x000fea0007ffe000 */
[----:B------:R-:W-:Y:S04]  /*a4d0*/  @P1 IMAD.HI.U32 R3, R2, c[0x0][0x2bc], RZ ;  /* 0x0000af0002031a27 */ /* 0x000fe800078e00ff */
[----:B------:R-:W-:Y:S01]  /*a4e0*/  IMAD.MOV.U32 R0, RZ, RZ, R2 ;  /* 0x000000ffff007224 */ /* 0x000fe200078e0002 */
[----:B------:R-:W-:Y:S04]  /*a4f0*/  @P1 SHF.R.U32.HI R0, RZ, c[0x0][0x2c0], R3 ;  /* 0x0000b000ff001a19 */ /* 0x000fe80000011603 */
[C---:B----4-:R-:W-:Y:S04]  /*a500*/  @!P6 IADD3 R3, P0, R0.reuse, R28, RZ ;  /* 0x0000001c0003e210 */ /* 0x050fe80007f1e0ff */
[----:B---3--:R-:W-:Y:S01]  /*a510*/  @!P6 LEA.HI.X.SX32 R5, R0, R16, 0x1, P0 ;  /* 0x000000100005e211 */ /* 0x008fe200000f0eff */
[----:B------:R-:W-:Y:S01]  /*a520*/  IMAD.MOV R0, RZ, RZ, -R0 ;  /* 0x000000ffff007224 */ /* 0x000fe200078e0a00 */
[C---:B------:R-:W-:Y:S03]  /*a530*/  @!P6 LEA R4, P0, R3.reuse, c[0x0][0x2a0], 0x2 ;  /* 0x0000a8000304ea11 */ /* 0x040fe600078010ff */
[----:B------:R-:W-:Y:S01]  /*a540*/  IMAD R16, R0, c[0x0][0x2b8], R2 ;  /* 0x0000ae0000107a24 */ /* 0x000fe200078e0202 */
[----:B------:R-:W-:Y:S01]  /*a550*/  @!P6 LEA.HI.X R5, R3, c[0x0][0x2a4], R5, 0x2, P0 ;  /* 0x0000a9000305ea11 */ /* 0x000fe200000f1405 */
[C---:B------:R-:W-:Y:S01]  /*a560*/  IMAD.SHL.U32 R28, R15.reuse, 0x2, RZ ;  /* 0x000000020f1c7824 */ /* 0x040fe200078e00ff */
[----:B------:R-:W-:Y:S01]  /*a570*/  SHF.L.U64.HI R10, R15, 0x1, R10 ;  /* 0x000000010f0a7819 */ /* 0x000fe2000001020a */
[----:B------:R-:W-:Y:S01]  /*a580*/  IMAD.WIDE.U32 R2, R16, c[0x0][0x1e0], RZ ;  /* 0x0000780010027a25 */ /* 0x000fe200078e00ff */
[----:B------:R-:W-:Y:S01]  /*a590*/  SHF.R.S32.HI R0, RZ, 0x1f, R16 ;  /* 0x0000001fff007819 */ /* 0x000fe20000011410 */
[----:B------:R-:W3:Y:S04]  /*a5a0*/  @!P6 LDG.E R11, [R4.64] ;  /* 0x00000006040be981 */ /* 0x000ee8000c1e1900 */
[----:B------:R-:W-:Y:S01]  /*a5b0*/  IMAD R0, R0, c[0x0][0x1e0], RZ ;  /* 0x0000780000007a24 */ /* 0x000fe200078e02ff */
[----:B------:R1:W-:Y:S01]  /*a5c0*/  STL [R1+0x14], R16 ;  /* 0x0000141001007387 */ /* 0x0003e20000100800 */
[----:B-----5:R-:W-:Y:S02]  /*a5d0*/  SHF.L.U64.HI R8, R13, 0x1, R8 ;  /* 0x000000010d087819 */ /* 0x020fe40000010208 */
[----:B------:R-:W-:Y:S04]  /*a5e0*/  IMAD R0, R16, c[0x0][0x1e4], R0 ;  /* 0x0000790010007a24 */ /* 0x000fe800078e0200 */
[----:B------:R-:W-:Y:S01]  /*a5f0*/  IMAD.IADD R3, R3, 0x1, R0 ;  /* 0x0000000103037824 */ /* 0x000fe200078e0200 */
[C---:B------:R-:W-:Y:S01]  /*a600*/  SHF.L.U64.HI R9, R14.reuse, 0x1, R9 ;  /* 0x000000010e097819 */ /* 0x040fe20000010209 */
[----:B------:R-:W-:Y:S01]  /*a610*/  IMAD.SHL.U32 R27, R14, 0x2, RZ ;  /* 0x000000020e1b7824 */ /* 0x000fe200078e00ff */
[C---:B--2---:R-:W-:Y:S01]  /*a620*/  SHF.L.U64.HI R7, R12.reuse, 0x1, R7 ;  /* 0x000000010c077819 */ /* 0x044fe20000010207 */
[----:B------:R-:W-:Y:S01]  /*a630*/  IMAD.SHL.U32 R25, R12, 0x2, RZ ;  /* 0x000000020c197824 */ /* 0x000fe200078e00ff */
[----:B---3--:R-:W-:Y:S01]  /*a640*/  SHF.R.S32.HI R0, RZ, 0x1f, R11 ;  /* 0x0000001fff007819 */ /* 0x008fe2000001140b */
[----:B------:R-:W-:Y:S01]  /*a650*/  IMAD.WIDE.U32 R2, R11, c[0x0][0x1f0], R2 ;  /* 0x00007c000b027a25 */ /* 0x000fe200078e0002 */
[----:B------:R1:W-:Y:S03]  /*a660*/  STL [R1+0x10], R11 ;  /* 0x0000100b01007387 */ /* 0x0003e60000100800 */
[----:B------:R-:W-:Y:S01]  /*a670*/  IMAD R0, R0, c[0x0][0x1f0], RZ ;  /* 0x00007c0000007a24 */ /* 0x000fe200078e02ff */
[----:B------:R-:W-:Y:S01]  /*a680*/  IADD3 R5, P0, R26, R2, RZ ;  /* 0x000000021a057210 */ /* 0x000fe20007f1e0ff */
[----:B------:R-:W-:Y:S02]  /*a690*/  IMAD.SHL.U32 R26, R13, 0x2, RZ ;  /* 0x000000020d1a7824 */ /* 0x000fe400078e00ff */
[----:B------:R-:W-:Y:S05]  /*a6a0*/  IMAD R0, R11, c[0x0][0x1f4], R0 ;  /* 0x00007d000b007a24 */ /* 0x000fea00078e0200 */
[----:B------:R-:W-:Y:S02]  /*a6b0*/  IADD3.X R2, R6, R3, R0, P0, !PT ;  /* 0x0000000306027210 */ /* 0x000fe400007fe400 */
[C---:B------:R-:W-:Y:S04]  /*a6c0*/  LEA R6, P0, R5.reuse, c[0x0][0x1c8], 0x1 ;  /* 0x0000720005067a11 */ /* 0x040fe800078008ff */
[----:B------:R-:W-:Y:S01]  /*a6d0*/  LEA.HI.X R5, R5, c[0x0][0x1cc], R2, 0x1, P0 ;  /* 0x0000730005057a11 */ /* 0x000fe200000f0c02 */
[----:B------:R-:W-:-:S06]  /*a6e0*/  BRA.DIV ~URZ, `(.L_x_2705) ;  /* 0x0000c9a27f007947 */ /* 0x000fcc000b800000 */
[----:B------:R2:W3:Y:S02]  /*a6f0*/  SHFL.IDX PT, R4, R5, RZ, 0x181f ;  /* 0x00181fff05047589 */ /* 0x0004e400000e0000 */
.L_x_2744:
[----:B------:R-:W-:-:S05]  /*a700*/  BRA.DIV ~URZ, `(.L_x_2706) ;  /* 0x0000c9f27f007947 */ /* 0x000fca000b800000 */
[----:B------:R-:W4:Y:S04]  /*a710*/  LDL R12, [R1+0xc] ;  /* 0x00000c00010c7983 */ /* 0x000f280000100800 */
[----:B------:R-:W5:Y:S04]  /*a720*/  LDL R30, [R1+0x28] ;  /* 0x00002800011e7983 */ /* 0x000f680000100800 */
[----:B--2---:R-:W2:Y:S04]  /*a730*/  LDL R2, [R1+0x24] ;  /* 0x0000240001027983 */ /* 0x004ea80000100800 */
[----:B---3--:R-:W3:Y:S04]  /*a740*/  LDL R29, [R1+0x20] ;  /* 0x00002000011d7983 */ /* 0x008ee80000100800 */
[----:B------:R-:W1:Y:S04]  /*a750*/  SHFL.IDX PT, R3, R6, RZ, 0x181f ;  /* 0x00181fff06037589 */ /* 0x000e6800000e0000 */
[----:B------:R-:W1:Y:S01]  /*a760*/  SHFL.IDX PT, R0, R6, 0x1, 0x181f ;  /* 0x00381f0006007f89 */ /* 0x000e6200000e0000 */
[----:B---3--:R-:W-:Y:S02]  /*a770*/  ISETP.GE.AND P1, PT, R29, c[0x0][0x1d4], PT ;  /* 0x000075001d007a0c */ /* 0x008fe40003f26270 */
[----:B----4-:R-:W-:Y:S02]  /*a780*/  ISETP.GE.AND P4, PT, R12, c[0x0][0x1d4], PT ;  /* 0x000075000c007a0c */ /* 0x010fe40003f86270 */
[C---:B-1----:R-:W-:Y:S02]  /*a790*/  IADD3 R12, P0, R3.reuse, R25, RZ ;  /* 0x00000019030c7210 */ /* 0x042fe40007f1e0ff */
[----:B-----5:R-:W-:Y:S02]  /*a7a0*/  ISETP.GE.AND P3, PT, R30, c[0x0][0x1d4], PT ;  /* 0x000075001e007a0c */ /* 0x020fe40003f66270 */
[----:B--2---:R-:W-:Y:S01]  /*a7b0*/  ISETP.GE.AND P2, PT, R2, c[0x0][0x1d4], PT ;  /* 0x0000750002007a0c */ /* 0x004fe20003f46270 */
        /* <DEDUP_REMOVED lines=30> */
.L_x_2745:
        /* <DEDUP_REMOVED lines=28> */
.L_x_2704:
[----:B--2-4-:R-:W-:Y:S05]  /*ab60*/  BSYNC B0 ;  /* 0x0000000000007941 */ /* 0x014fea0003800000 */
.L_x_2703:
[----:B------:R-:W2:Y:S01]  /*ab70*/  LDL R4, [R1+0x30] ;  /* 0x0000300001047983 */ /* 0x000ea20000100800 */
[----:B------:R-:W-:Y:S03]  /*ab80*/  IMAD.MOV.U32 R0, RZ, RZ, c[0x0][0x2c4] ;  /* 0x0000b100ff007624 */ /* 0x000fe600078e00ff */
[----:B------:R-:W4:Y:S02]  /*ab90*/  LDL R3, [R1+0x18] ;  /* 0x0000180001037983 */ /* 0x000f240000100800 */
[----:B------:R-:W-:Y:S02]  /*aba0*/  ISETP.NE.AND P0, PT, R0, 0x1, PT ;  /* 0x000000010000780c */ /* 0x000fe40003f05270 */
[----:B------:R-:W5:Y:S04]  /*abb0*/  LDL R2, [R1+0x68] ;  /* 0x0000680001027983 */ /* 0x000f680000100800 */
[----:B------:R-:W0:Y:S07]  /*abc0*/  LDGDEPBAR ;  /* 0x00000000000079af */ /* 0x000e2e0000000000 */
[----:B--2---:R-:W-:Y:S04]  /*abd0*/  @P0 IMAD.HI.U32 R0, R4, c[0x0][0x2c8], RZ ;  /* 0x0000b20004000a27 */ /* 0x004fe800078e00ff */
[----:B----4-:R-:W-:Y:S01]  /*abe0*/  IMAD R5, R3, -0x60, RZ ;  /* 0xffffffa003057824 */ /* 0x010fe200078e02ff */
[----:B------:R-:W-:Y:S02]  /*abf0*/  @P0 SHF.R.U32.HI R4, RZ, c[0x0][0x2cc], R0 ;  /* 0x0000b300ff040a19 */ /* 0x000fe40000011600 */
[----:B------:R-:W-:Y:S02]  /*ac00*/  MOV R0, c[0x0][0x2ac] ;  /* 0x0000ab0000007a02 */ /* 0x000fe40000000f00 */
[----:B-----5:R-:W-:Y:S05]  /*ac10*/  IADD3 R5, -R2, 0x1, R5 ;  /* 0x0000000102057810 */ /* 0x020fea0007ffe105 */
[----:B------:R-:W-:Y:S05]  /*ac20*/  IMAD R5, R0, c[0x0][0x1d0], R5 ;  /* 0x0000740000057a24 */ /* 0x000fea00078e0205 */
[----:B------:R-:W-:Y:S01]  /*ac30*/  IADD3 R5, R5, -c[0x0][0x168], RZ ;  /* 0x80005a0005057a10 */ /* 0x000fe20007ffe0ff */
[----:B------:R-:W-:-:S05]  /*ac40*/  BRA.DIV ~URZ, `(.L_x_2707) ;  /* 0x0000c9d27f007947 */ /* 0x000fca000b800000 */
[----:B------:R2:W4:Y:S02]  /*ac50*/  SHFL.IDX PT, R0, R4, RZ, 0x1c1f ;  /* 0x001c1fff04007589 */ /* 0x00052400000e0000 */
.L_x_2746:
[----:B----4-:R-:W-:Y:S05]  /*ac60*/  IMAD.IADD R0, R5, 0x1, R0 ;  /* 0x0000000105007824 */ /* 0x010fea00078e0200 */
[C---:B------:R-:W-:Y:S02]  /*ac70*/  ISETP.GT.AND P0, PT, R0.reuse, RZ, PT ;  /* 0x000000ff0000720c */ /* 0x040fe40003f04270 */
[C---:B------:R-:W-:Y:S02]  /*ac80*/  ISETP.GT.AND P1, PT, R0.reuse, 0x1, PT ;  /* 0x000000010000780c */ /* 0x040fe40003f24270 */
[----:B------:R-:W-:Y:S02]  /*ac90*/  ISETP.GT.AND P4, PT, R0, 0x9, PT ;  /* 0x000000090000780c */ /* 0x000fe40003f84270 */
[----:B------:R-:W-:Y:S02]  /*aca0*/  FSEL R6, R250, -INF , P0 ;  /* 0xff800000fa067808 */ /* 0x000fe40000000000 */
[C---:B------:R-:W-:Y:S02]  /*acb0*/  ISETP.GT.AND P0, PT, R0.reuse, 0x10, PT ;  /* 0x000000100000780c */ /* 0x040fe40003f04270 */
[C---:B------:R-:W-:Y:S02]  /*acc0*/  ISETP.GT.AND P2, PT, R0.reuse, 0x8, PT ;  /* 0x000000080000780c */ /* 0x040fe40003f44270 */
[----:B------:R-:W-:Y:S02]  /*acd0*/  FSEL R33, R215, -INF , P1 ;  /* 0xff800000d7217808 */ /* 0x000fe40000800000 */
[C---:B------:R-:W-:Y:S02]  /*ace0*/  ISETP.GT.AND P1, PT, R0.reuse, 0x11, PT ;  /* 0x000000110000780c */ /* 0x040fe40003f24270 */
[C---:B------:R-:W-:Y:S02]  /*acf0*/  ISETP.GT.AND P3, PT, R0.reuse, 0x18, PT ;  /* 0x000000180000780c */ /* 0x040fe40003f64270 */
[----:B---3--:R-:W-:Y:S02]  /*ad00*/  FSEL R31, R211, -INF , P4 ;  /* 0xff800000d31f7808 */ /* 0x008fe40002000000 */
[----:B------:R-:W-:Y:S02]  /*ad10*/  ISETP.GT.AND P4, PT, R0, 0x19, PT ;  /* 0x000000190000780c */ /* 0x000fe40003f84270 */
[----:B------:R-:W-:Y:S02]  /*ad20*/  FSEL R30, R208, -INF , P0 ;  /* 0xff800000d01e7808 */ /* 0x000fe40000000000 */
[----:B------:R-:W-:Y:S02]  /*ad30*/  ISETP.GT.AND P0, PT, R0, 0x20, PT ;  /* 0x000000200000780c */ /* 0x000fe40003f04270 */
[----:B------:R-:W-:Y:S02]  /*ad40*/  FSEL R32, R212, -INF , P2 ;  /* 0xff800000d4207808 */ /* 0x000fe40001000000 */
[----:B------:R-:W-:Y:S02]  /*ad50*/  FSEL R29, R207, -INF , P1 ;  /* 0xff800000cf1d7808 */ /* 0x000fe40000800000 */
[----:B------:R-:W-:Y:S02]  /*ad60*/  ISETP.GT.AND P2, PT, R0, 0x21, PT ;  /* 0x000000210000780c */ /* 0x000fe40003f44270 */
[----:B-1----:R-:W-:Y:S02]  /*ad70*/  FSEL R28, R204, -INF , P3 ;  /* 0xff800000cc1c7808 */ /* 0x002fe40001800000 */
        /* <DEDUP_REMOVED lines=12> */
[C---:B------:R-:W-:Y:S02]  /*ae40*/  ISETP.GT.AND P2, PT, R0.reuse, 0x40, PT ;  /* 0x000000400000780c */ /* 0x040fe40003f44270 */
[----:B------:R-:W-:Y:S02]  /*ae50*/  FSEL R21, R21, -INF , P0 ;  /* 0xff80000015157808 */ /* 0x000fe40000000000 */
[C---:B------:R-:W-:Y:S02]  /*ae60*/  ISETP.GT.AND P1, PT, R0.reuse, 0x41, PT ;  /* 0x000000410000780c */ /* 0x040fe40003f24270 */
[----:B------:R-:W-:Y:S02]  /*ae70*/  ISETP.GT.AND P0, PT, R0, 0x48, PT ;  /* 0x000000480000780c */ /* 0x000fe40003f04270 */
[----:B------:R-:W-:Y:S02]  /*ae80*/  FSEL R20, R20, -INF , P3 ;  /* 0xff80000014147808 */ /* 0x000fe40001800000 */
[----:B------:R-:W-:Y:S02]  /*ae90*/  FSEL R19, R19, -INF , P4 ;  /* 0xff80000013137808 */ /* 0x000fe40002000000 */
[----:B------:R-:W-:Y:S02]  /*aea0*/  ISETP.GT.AND P4, PT, R0, 0x49, PT ;  /* 0x000000490000780c */ /* 0x000fe40003f84270 */
[----:B------:R-:W-:Y:S02]  /*aeb0*/  FSEL R18, R18, -INF , P2 ;  /* 0xff80000012127808 */ /* 0x000fe40001000000 */
[C---:B------:R-:W-:Y:S02]  /*aec0*/  ISETP.GT.AND P3, PT, R0.reuse, 0x50, PT ;  /* 0x000000500000780c */ /* 0x040fe40003f64270 */
[----:B------:R-:W-:Y:S02]  /*aed0*/  FSEL R17, R17, -INF , P1 ;  /* 0xff80000011117808 */ /* 0x000fe40000800000 */
[C---:B------:R-:W-:Y:S02]  /*aee0*/  ISETP.GT.AND P2, PT, R0.reuse, 0x51, PT ;  /* 0x000000510000780c */ /* 0x040fe40003f44270 */
        /* <DEDUP_REMOVED lines=9> */
[----:B------:R-:W3:Y:S04]  /*af80*/  LDL.LU R196, [R1+0x8] ;  /* 0x0000080001c47983 */ /* 0x000ee80000300800 */
[----:B------:R-:W4:Y:S04]  /*af90*/  LDL.LU R3, [R1+0x4] ;  /* 0x0000040001037983 */ /* 0x000f280000300800 */
[----:B------:R-:W5:Y:S04]  /*afa0*/  LDL.LU R2, [R1] ;  /* 0x0000000001027983 */ /* 0x000f680000300800 */
[----:B------:R-:W1:Y:S02]  /*afb0*/  SHFL.IDX PT, R0, R4, 0x1, 0x1c1f ;  /* 0x003c1f0004007f89 */ /* 0x000e6400000e0000 */
[----:B-1----:R-:W-:Y:S05]  /*afc0*/  IMAD.IADD R0, R5, 0x1, R0 ;  /* 0x0000000105007824 */ /* 0x002fea00078e0200 */
[C---:B------:R-:W-:Y:S02]  /*afd0*/  ISETP.GT.AND P0, PT, R0.reuse, RZ, PT ;  /* 0x000000ff0000720c */ /* 0x040fe40003f04270 */
[C---:B------:R-:W-:Y:S02]  /*afe0*/  ISETP.GT.AND P1, PT, R0.reuse, 0x1, PT ;  /* 0x000000010000780c */ /* 0x040fe40003f24270 */
[C---:B------:R-:W-:Y:S02]  /*aff0*/  ISETP.GT.AND P4, PT, R0.reuse, 0x9, PT ;  /* 0x000000090000780c */ /* 0x040fe40003f84270 */
[C---:B------:R-:W-:Y:S02]  /*b000*/  ISETP.GT.AND P2, PT, R0.reuse, 0x8, PT ;  /* 0x000000080000780c */ /* 0x040fe40003f44270 */
[----:B------:R-:W-:Y:S02]  /*b010*/  ISETP.GT.AND P3, PT, R0, 0x18, PT ;  /* 0x000000180000780c */ /* 0x000fe40003f64270 */
        /* <DEDUP_REMOVED lines=11> */
[----:B------:R-:W-:Y:S02]  /*b0d0*/  FSEL R38, R188, -INF , P4 ;  /* 0xff800000bc267808 */ /* 0x000fe40002000000 */
[C---:B------:R-:W-:Y:S02]  /*b0e0*/  ISETP.GT.AND P4, PT, R0.reuse, 0x49, PT ;  /* 0x000000490000780c */ /* 0x040fe40003f84270 */
[----:B------:R-:W-:Y:S02]  /*b0f0*/  ISETP.GT.AND P3, PT, R0, 0x50, PT ;  /* 0x000000500000780c */ /* 0x000fe40003f64270 */
[----:B------:R-:W-:Y:S02]  /*b100*/  FSEL R34, R132, -INF , P4 ;  /* 0xff80000084227808 */ /* 0x000fe40002000000 */
[----:B------:R-:W-:Y:S02]  /*b110*/  FSEL R10, R193, -INF , P3 ;  /* 0xff800000c10a7808 */ /* 0x000fe40001800000 */
[----:B---3--:R-:W-:Y:S02]  /*b120*/  FSEL R5, R196, -INF , P0 ;  /* 0xff800000c4057808 */ /* 0x008fe40000000000 */
[C---:B------:R-:W-:Y:S02]  /*b130*/  ISETP.GT.AND P0, PT, R0.reuse, 0x10, PT ;  /* 0x000000100000780c */ /* 0x040fe40003f04270 */
[----:B----4-:R-:W-:Y:S02]  /*b140*/  FSEL R185, R3, -INF , P1 ;  /* 0xff80000003b97808 */ /* 0x010fe40000800000 */
[----:B------:R-:W-:Y:S02]  /*b150*/  ISETP.GT.AND P1, PT, R0, 0x11, PT ;  /* 0x000000110000780c */ /* 0x000fe40003f24270 */
[----:B------:R-:W-:Y:S02]  /*b160*/  FSEL R49, R214, -INF , P0 ;  /* 0xff800000d6317808 */ /* 0x000fe40000000000 */
[----:B------:R-:W-:Y:S02]  /*b170*/  ISETP.GT.AND P0, PT, R0, 0x20, PT ;  /* 0x000000200000780c */ /* 0x000fe40003f04270 */
[----:B-----5:R-:W-:Y:S02]  /*b180*/  FSEL R51, R2, -INF , P2 ;  /* 0xff80000002337808 */ /* 0x020fe40001000000 */
[----:B------:R-:W-:Y:S02]  /*b190*/  FSEL R48, R213, -INF , P1 ;  /* 0xff800000d5307808 */ /* 0x000fe40000800000 */
[----:B------:R-:W-:Y:S02]  /*b1a0*/  ISETP.GT.AND P2, PT, R0, 0x21, PT ;  /* 0x000000210000780c */ /* 0x000fe40003f44270 */
[----:B------:R-:W-:Y:S02]  /*b1b0*/  FSEL R45, R206, -INF , P0 ;  /* 0xff800000ce2d7808 */ /* 0x000fe40000000000 */
[C---:B------:R-:W-:Y:S02]  /*b1c0*/  ISETP.GT.AND P1, PT, R0.reuse, 0x30, PT ;  /* 0x000000300000780c */ /* 0x040fe40003f24270 */
[C---:B------:R-:W-:Y:S02]  /*b1d0*/  ISETP.GT.AND P0, PT, R0.reuse, 0x31, PT ;  /* 0x000000310000780c */ /* 0x040fe40003f04270 */
[----:B------:R-:W-:Y:S02]  /*b1e0*/  FSEL R44, R205, -INF , P2 ;  /* 0xff800000cd2c7808 */ /* 0x000fe40001000000 */
[----:B------:R-:W-:Y:S02]  /*b1f0*/  FSEL R41, R195, -INF , P1 ;  /* 0xff800000c3297808 */ /* 0x000fe40000800000 */
[----:B------:R-:W-:Y:S02]  /*b200*/  ISETP.GT.AND P2, PT, R0, 0x40, PT ;  /* 0x000000400000780c */ /* 0x000fe40003f44270 */
        /* <DEDUP_REMOVED lines=62> */
[----:B--2---:R-:W-:Y:S04]  /*b5f0*/  FMNMX.FTZ R4, R8, R0, !PT ;  /* 0x0000000008047209 */ /* 0x004fe80007810000 */
[----:B------:R-:W-:Y:S05]  /*b600*/  FMNMX.FTZ R4, R7, R4, !PT ;  /* 0x0000000407047209 */ /* 0x000fea0007810000 */
[----:B------:R-:W1:Y:S02]  /*b610*/  SHFL.BFLY PT, R0, R4, 0x2, 0x1f ;  /* 0x0c401f0004007f89 */ /* 0x000e6400000e0000 */
[----:B-1----:R-:W-:Y:S06]  /*b620*/  FMNMX.FTZ R4, R4, R0, !PT ;  /* 0x0000000004047209 */ /* 0x002fec0007810000 */
[----:B------:R1:W2:Y:S02]  /*b630*/  SHFL.BFLY PT, R0, R4, 0x1, 0x1f ;  /* 0x0c201f0004007f89 */ /* 0x0002a400000e0000 */
.L_x_2747:
        /* <DEDUP_REMOVED lines=39> */
[----:B------:R-:W-:Y:S02]  /*b8b0*/  FFMA.FTZ R32, R32, c[0x0][0x2d0], -R2 ;  /* 0x0000b40020207a23 */ /* 0x000fe40000010802 */
[--C-:B------:R-:W-:Y:S02]  /*b8c0*/  FFMA.FTZ R133, R51, c[0x0][0x2d0], -R4.reuse ;  /* 0x0000b40033857a23 */ /* 0x100fe40000010804 */
        /* <DEDUP_REMOVED lines=39> */
[C---:B------:R-:W-:Y:S02]  /*bb40*/  FMUL.FTZ R48, R0.reuse, R136 ;  /* 0x0000008800307220 */ /* 0x040fe40000410000 */
[----:B------:R-:W-:Y:S02]  /*bb50*/  FMUL.FTZ R49, R0, R137 ;  /* 0x0000008900317220 */ /* 0x000fe40000410000 */
[----:B------:R-:W-:Y:S02]  /*bb60*/  FADD.FTZ R2, -R2, R134 ;  /* 0x0000008602027221 */ /* 0x000fe40000010100 */
[----:B------:R-:W-:Y:S02]  /*bb70*/  FFMA.FTZ R134, R50, c[0x0][0x2d0], -R4 ;  /* 0x0000b40032867a23 */ /* 0x000fe40000010804 */
[----:B------:R-:W-:Y:S02]  /*bb80*/  FMUL.FTZ R2, R2, c[0x0][0x2d0] ;  /* 0x0000b40002027a20 */ /* 0x000fe40000410000 */
[C---:B------:R-:W-:Y:S01]  /*bb90*/  FMUL.FTZ R21, R0.reuse, R165 ;  /* 0x000000a500157220 */ /* 0x040fe20000410000 */
[----:B------:R-:W-:Y:S01]  /*bba0*/  MOV R165, R28 ;  /* 0x0000001c00a57202 */ /* 0x000fe20000000f00 */
[C---:B------:R-:W-:Y:S02]  /*bbb0*/  FMUL.FTZ R12, R0.reuse, R172 ;  /* 0x000000ac000c7220 */ /* 0x040fe40000410000 */
[----:B------:R-:W1:Y:S01]  /*bbc0*/  MUFU.EX2 R2, R2 ;  /* 0x0000000200027308 */ /* 0x000e620000000800 */
[C---:B------:R-:W-:Y:S01]  /*bbd0*/  FMUL.FTZ R17, R0.reuse, R169 ;  /* 0x000000a900117220 */ /* 0x040fe20000410000 */
[----:B------:R-:W-:Y:S01]  /*bbe0*/  MOV R169, R29 ;  /* 0x0000001d00a97202 */ /* 0x000fe20000000f00 */
[----:B------:R-:W-:Y:S01]  /*bbf0*/  FMUL.FTZ R29, R0, R157 ;  /* 0x0000009d001d7220 */ /* 0x000fe20000410000 */
[----:B------:R-:W-:Y:S01]  /*bc00*/  MOV R157, R165 ;  /* 0x000000a5009d7202 */ /* 0x000fe20000000f00 */
[----:B------:R-:W-:Y:S02]  /*bc10*/  FADD.FTZ R4, R32, R6 ;  /* 0x0000000620047221 */ /* 0x000fe40000010000 */
[C---:B----4-:R-:W-:Y:S01]  /*bc20*/  FMUL.FTZ R5, R0.reuse, R181 ;  /* 0x000000b500057220 */ /* 0x050fe20000410000 */
[----:B------:R-:W-:Y:S01]  /*bc30*/  MOV R181, R18 ;  /* 0x0000001200b57202 */ /* 0x000fe20000000f00 */
[----:B------:R-:W-:Y:S01]  /*bc40*/  FADD.FTZ R188, R31, R4 ;  /* 0x000000041fbc7221 */ /* 0x000fe20000010000 */
[----:B------:R-:W3:Y:S01]  /*bc50*/  MUFU.EX2 R172, R185 ;  /* 0x000000b900ac7308 */ /* 0x000ee20000000800 */
        /* <DEDUP_REMOVED lines=12> */
[----:B------:R-:W-:Y:S01]  /*bd20*/  FMUL.FTZ R24, R0, R160 ;  /* 0x000000a000187220 */ /* 0x000fe20000410000 */
[----:B------:R-:W-:Y:S01]  /*bd30*/  MOV R173, R26 ;  /* 0x0000001a00ad7202 */ /* 0x000fe20000000f00 */
[C---:B-1----:R-:W-:Y:S01]  /*bd40*/  FMUL.FTZ R50, R2.reuse, R138 ;  /* 0x0000008a02327220 */ /* 0x042fe20000410000 */
[----:B------:R-:W-:Y:S01]  /*bd50*/  MOV R160, R30 ;  /* 0x0000001e00a07202 */ /* 0x000fe20000000f00 */
[C---:B------:R-:W-:Y:S02]  /*bd60*/  FMUL.FTZ R51, R2.reuse, R139 ;  /* 0x0000008b02337220 */ /* 0x040fe40000410000 */
[----:B------:R-:W1:Y:S01]  /*bd70*/  LDSM.16.MT88.4 R136, [R218] ;  /* 0x00000000da88783b */ /* 0x000e620000004200 */
[C---:B------:R-:W-:Y:S01]  /*bd80*/  FMUL.FTZ R22, R2.reuse, R166 ;  /* 0x000000a602167220 */ /* 0x040fe20000410000 */
[----:B------:R-:W-:Y:S01]  /*bd90*/  MUFU.EX2 R133, R196 ;  /* 0x000000c400857308 */ /* 0x000fe20000000800 */
[C---:B------:R-:W-:Y:S01]  /*bda0*/  FMUL.FTZ R6, R2.reuse, R182 ;  /* 0x000000b602067220 */ /* 0x040fe20000410000 */
[----:B------:R-:W-:Y:S01]  /*bdb0*/  MOV R182, R173 ;  /* 0x000000ad00b67202 */ /* 0x000fe20000000f00 */
[----:B------:R-:W-:Y:S01]  /*bdc0*/  FMUL.FTZ R7, R2, R183 ;  /* 0x000000b702077220 */ /* 0x000fe20000410000 */
[----:B---3--:R-:W-:Y:S01]  /*bdd0*/  F2FP.BF16.PACK_AB R185, R172, R187 ;  /* 0x000000bbacb9723e */ /* 0x008fe200000010ff */
        /* <DEDUP_REMOVED lines=8> */
[----:B------:R-:W-:Y:S01]  /*be60*/  FMUL.FTZ R26, R2, R162 ;  /* 0x000000a2021a7220 */ /* 0x000fe20000410000 */
[----:B------:R-:W-:Y:S01]  /*be70*/  MUFU.EX2 R134, R193 ;  /* 0x000000c100867308 */ /* 0x000fe20000000800 */
[----:B------:R-:W-:Y:S01]  /*be80*/  FMUL.FTZ R28, R0, R156 ;  /* 0x0000009c001c7220 */ /* 0x000fe20000410000 */
[----:B------:R-:W-:Y:S01]  /*be90*/  MOV R156, R27 ;  /* 0x0000001b009c7202 */ /* 0x000fe20000000f00 */
[C---:B------:R-:W-:Y:S02]  /*bea0*/  FMUL.FTZ R27, R2.reuse, R163 ;  /* 0x000000a3021b7220 */ /* 0x040fe40000410000 */
[C---:B------:R-:W-:Y:S02]  /*beb0*/  FMUL.FTZ R30, R2.reuse, R158 ;  /* 0x0000009e021e7220 */ /* 0x040fe40000410000 */
[----:B------:R-:W-:Y:S02]  /*bec0*/  FMUL.FTZ R31, R2, R159 ;  /* 0x0000009f021f7220 */ /* 0x000fe40000410000 */
        /* <DEDUP_REMOVED lines=15> */
[C---:B------:R-:W-:Y:S02]  /*bfc0*/  FMUL.FTZ R44, R0.reuse, R140 ;  /* 0x0000008c002c7220 */ /* 0x040fe40000410000 */
[----:B------:R-:W-:Y:S02]  /*bfd0*/  FMUL.FTZ R45, R0, R141 ;  /* 0x0000008d002d7220 */ /* 0x000fe40000410000 */
[C---:B------:R-:W-:Y:S02]  /*bfe0*/  FMUL.FTZ R46, R2.reuse, R142 ;  /* 0x0000008e022e7220 */ /* 0x040fe40000410000 */
[----:B------:R-:W-:Y:S01]  /*bff0*/  FMUL.FTZ R47, R2, R143 ;  /* 0x0000008f022f7220 */ /* 0x000fe20000410000 */
[----:B------:R-:W-:Y:S01]  /*c000*/  MUFU.EX2 R144, R194 ;  /* 0x000000c200907308 */ /* 0x000fe20000000800 */
[C---:B------:R-:W-:Y:S01]  /*c010*/  FMUL.FTZ R52, R0.reuse, R52 ;  /* 0x0000003400347220 */ /* 0x040fe20000410000 */
[----:B------:R-:W-:Y:S01]  /*c020*/  LDSM.16.MT88.4 R140, [R218+0x800] ;  /* 0x00080000da8c783b */ /* 0x000fe20000004200 */
        /* <DEDUP_REMOVED lines=19> */
[----:B---3--:R-:W-:Y:S01]  /*c160*/  MOV R202, R166 ;  /* 0x000000a600ca7202 */ /* 0x008fe20000000f00 */
        /* <DEDUP_REMOVED lines=24> */
[----:B---3--:R-:W-:Y:S01]  /*c2f0*/  LDSM.16.MT88.4 R176, [R218+0x2800] ;  /* 0x00280000dab0783b */ /* 0x008fe20000004200 */
        /* <DEDUP_REMOVED lines=44> */
[----:B------:R-:W-:Y:S02]  /*c5c0*/  FADD.FTZ R0, R133, R188 ;  /* 0x000000bc85007221 */ /* 0x000fe40000010000 */
[----:B------:R-:W-:Y:S01]  /*c5d0*/  MUFU.EX2 R188, R181 ;  /* 0x000000b500bc7308 */ /* 0x000fe20000000800 */
[----:B--2---:R-:W-:Y:S01]  /*c5e0*/  FFMA.FTZ R164, R2, R164, R187 ;  /* 0x000000a402a47223 */ /* 0x004fe200000100bb */
[----:B------:R-:W-:Y:S08]  /*c5f0*/  F2FP.BF16.PACK_AB R187, R166, R165 ;  /* 0x000000a5a6bb723e */ /* 0x000ff000000010ff */
[----:B------:R-:W2:Y:S01]  /*c600*/  MUFU.EX2 R2, R195 ;  /* 0x000000c300027308 */ /* 0x000ea20000000800 */
[C---:B-1----:R-:W-:Y:S09]  /*c610*/  HMMA.16816.F32.BF16 R4, R184.reuse, R136, R4 ;  /* 0x00000088b804723c */ /* 0x042ff20000041804 */
[----:B------:R-:W1:Y:S01]  /*c620*/  MUFU.EX2 R195, R192 ;  /* 0x000000c000c37308 */ /* 0x000e620000000800 */
[C---:B------:R-:W-:Y:S01]  /*c630*/  HMMA.16816.F32.BF16 R8, R184.reuse, R138, R8 ;  /* 0x0000008ab808723c */ /* 0x040fe20000041808 */
[----:B------:R-:W3:Y:S08]  /*c640*/  LDSM.16.MT88.4 R136, [R219] ;  /* 0x00000000db88783b */ /* 0x000ef00000004200 */
[----:B------:R-:W-:Y:S03]  /*c650*/  MUFU.EX2 R192, R215 ;  /* 0x000000d700c07308 */ /* 0x000fe60000000800 */
[----:B--2---:R-:W-:Y:S04]  /*c660*/  FADD.FTZ R0, R2, R0 ;  /* 0x0000000002007221 */ /* 0x004fe80000010000 */
[----:B------:R-:W-:Y:S04]  /*c670*/  FADD.FTZ R0, R144, R0 ;  /* 0x0000000090007221 */ /* 0x000fe80000010000 */
[----:B------:R-:W-:Y:S01]  /*c680*/  FADD.FTZ R0, R134, R0 ;  /* 0x0000000086007221 */ /* 0x000fe20000010000 */
[C---:B---3--:R-:W-:Y:S08]  /*c690*/  HMMA.16816.F32.BF16 R12, R184.reuse, R136, R12 ;  /* 0x00000088b80c723c */ /* 0x048ff0000004180c */
[C---:B------:R-:W-:Y:S01]  /*c6a0*/  HMMA.16816.F32.BF16 R16, R184.reuse, R138, R16 ;  /* 0x0000008ab810723c */ /* 0x040fe20000041810 */
[----:B------:R-:W2:Y:S07]  /*c6b0*/  LDSM.16.MT88.4 R136, [R221] ;  /* 0x00000000dd88783b */ /* 0x000eae0000004200 */
[C---:B--2---:R-:W-:Y:S08]  /*c6c0*/  HMMA.16816.F32.BF16 R20, R184.reuse, R136, R20 ;  /* 0x00000088b814723c */ /* 0x044ff00000041814 */
[C---:B------:R-:W-:Y:S01]  /*c6d0*/  HMMA.16816.F32.BF16 R24, R184.reuse, R138, R24 ;  /* 0x0000008ab818723c */ /* 0x040fe20000041818 */
[----:B------:R-:W2:Y:S07]  /*c6e0*/  LDSM.16.MT88.4 R136, [R220] ;  /* 0x00000000dc88783b */ /* 0x000eae0000004200 */
        /* <DEDUP_REMOVED lines=38> */
[----:B------:R-:W-:Y:S01]  /*c950*/  HMMA.16816.F32.BF16 R128, R184, R138, R128 ;  /* 0x0000008ab880723c */ /* 0x000fe20000041880 */
[----:B------:R2:W3:Y:S03]  /*c960*/  MUFU.EX2 R133, R204 ;  /* 0x000000cc00857308 */ /* 0x0004e60000000800 */
[----:B------:R-:W-:Y:S03]  /*c970*/  F2FP.BF16.PACK_AB R137, R173, R167 ;  /* 0x000000a7ad89723e */ /* 0x000fe600000010ff */
[----:B------:R-:W-:Y:S02]  /*c980*/  F2FP.BF16.PACK_AB R138, R134, R144 ;  /* 0x00000090868a723e */ /* 0x000fe400000010ff */
[----:B------:R-:W4:Y:S02]  /*c990*/  LDSM.16.MT88.4 R144, [R219+0x800] ;  /* 0x00080000db90783b */ /* 0x000f240000004200 */
[----:B------:R-:W5:Y:S01]  /*c9a0*/  MUFU.EX2 R2, R203 ;  /* 0x000000cb00027308 */ /* 0x000f620000000800 */
[----:B-1----:R-:W-:Y:S02]  /*c9b0*/  F2FP.BF16.PACK_AB R139, R195, R196 ;  /* 0x000000c4c38b723e */ /* 0x002fe400000010ff */
[----:B------:R-:W-:Y:S05]  /*c9c0*/  F2FP.BF16.PACK_AB R185, R189, R190 ;  /* 0x000000bebdb9723e */ /* 0x000fea00000010ff */
[C---:B------:R-:W-:Y:S02]  /*c9d0*/  HMMA.16816.F32.BF16 R4, R136.reuse, R140, R4 ;  /* 0x0000008c8804723c */ /* 0x040fe40000041804 */
[----:B------:R-:W-:Y:S03]  /*c9e0*/  MUFU.EX2 R186, R168 ;  /* 0x000000a800ba7308 */ /* 0x000fe60000000800 */
[----:B--2---:R-:W-:Y:S01]  /*c9f0*/  MOV R204, R173 ;  /* 0x000000ad00cc7202 */ /* 0x004fe20000000f00 */
[----:B---3--:R-:W-:Y:S02]  /*ca00*/  FADD.FTZ R0, R133, R0 ;  /* 0x0000000085007221 */ /* 0x008fe40000010000 */
[C---:B------:R-:W-:Y:S01]  /*ca10*/  HMMA.16816.F32.BF16 R8, R136.reuse, R142, R8 ;  /* 0x0000008e8808723c */ /* 0x040fe20000041808 */
[----:B------:R-:W1:Y:S03]  /*ca20*/  LDSM.16.MT88.4 R140, [R221+0x800] ;  /* 0x00080000dd8c783b */ /* 0x000e660000004200 */
[----:B------:R-:W-:Y:S01]  /*ca30*/  MUFU.EX2 R184, R160 ;  /* 0x000000a000b87308 */ /* 0x000fe20000000800 */
[----:B-----5:R-:W-:Y:S01]  /*ca40*/  FADD.FTZ R0, R2, R0 ;  /* 0x0000000002007221 */ /* 0x020fe20000010000 */
[----:B------:R-:W-:Y:S03]  /*ca50*/  MOV R203, R167 ;  /* 0x000000a700cb7202 */ /* 0x000fe60000000f00 */
[----:B------:R-:W-:Y:S05]  /*ca60*/  FADD.FTZ R0, R148, R0 ;  /* 0x0000000094007221 */ /* 0x000fea0000010000 */
[----:B------:R-:W2:Y:S01]  /*ca70*/  MUFU.EX2 R134, R201 ;  /* 0x000000c900867308 */ /* 0x000ea20000000800 */
[C---:B----4-:R-:W-:Y:S08]  /*ca80*/  HMMA.16816.F32.BF16 R12, R136.reuse, R144, R12 ;  /* 0x00000090880c723c */ /* 0x050ff0000004180c */
[C---:B------:R-:W-:Y:S01]  /*ca90*/  HMMA.16816.F32.BF16 R16, R136.reuse, R146, R16 ;  /* 0x000000928810723c */ /* 0x040fe20000041810 */
[----:B------:R-:W3:Y:S03]  /*caa0*/  LDSM.16.MT88.4 R144, [R220+0x800] ;  /* 0x00080000dc90783b */ /* 0x000ee60000004200 */
[C---:B--2---:R-:W-:Y:S04]  /*cab0*/  FADD.FTZ R0, R134.reuse, R0 ;  /* 0x0000000086007221 */ /* 0x044fe80000010000 */
        /* <DEDUP_REMOVED lines=58> */
[----:B------:R-:W-:Y:S04]  /*ce60*/  FADD.FTZ R0, R2, R0 ;  /* 0x0000000002007221 */ /* 0x000fe80000010000 */
[C---:B------:R-:W-:Y:S01]  /*ce70*/  HMMA.16816.F32.BF16 R24, R136.reuse, R150, R24 ;  /* 0x000000968818723c */ /* 0x040fe20000041818 */
[----:B------:R-:W1:Y:S03]  /*ce80*/  LDSM.16.MT88.4 R148, [R219+0x4000] ;  /* 0x00400000db94783b */ /* 0x000e660000004200 */
[----:B------:R-:W-:Y:S04]  /*ce90*/  FADD.FTZ R0, R152, R0 ;  /* 0x0000000098007221 */ /* 0x000fe80000010000 */
[C---:B----4-:R-:W-:Y:S04]  /*cea0*/  HMMA.16816.F32.BF16 R28, R136.reuse, R140, R28 ;  /* 0x0000008c881c723c */ /* 0x050fe8000004181c */
[C---:B------:R-:W-:Y:S04]  /*ceb0*/  FADD.FTZ R0, R134.reuse, R0 ;  /* 0x0000000086007221 */ /* 0x040fe80000010000 */
        /* <DEDUP_REMOVED lines=39> */
[----:B------:R-:W-:Y:S01]  /*d130*/  F2FP.BF16.PACK_AB R136, R2, R133 ;  /* 0x000000850288723e */ /* 0x000fe200000010ff */
[----:B------:R-:W4:Y:S01]  /*d140*/  LDSM.16.MT88.4 R152, [R220+0x1800] ;  /* 0x00180000dc98783b */ /* 0x000f220000004200 */
[----:B------:R-:W-:Y:S01]  /*d150*/  MUFU.EX2 R2, R157 ;  /* 0x0000009d00027308 */ /* 0x000fe20000000800 */
[----:B------:R-:W-:Y:S02]  /*d160*/  F2FP.BF16.PACK_AB R137, R205, R206 ;  /* 0x000000cecd89723e */ /* 0x000fe400000010ff */
[----:B------:R-:W-:Y:S07]  /*d170*/  F2FP.BF16.PACK_AB R139, R208, R207 ;  /* 0x000000cfd08b723e */ /* 0x000fee00000010ff */
[C---:B--2---:R-:W-:Y:S01]  /*d180*/  HMMA.16816.F32.BF16 R4, R136.reuse, R144, R4 ;  /* 0x000000908804723c */ /* 0x044fe20000041804 */
[----:B------:R-:W2:Y:S07]  /*d190*/  MUFU.EX2 R133, R182 ;  /* 0x000000b600857308 */ /* 0x000eae0000000800 */
[C---:B------:R-:W-:Y:S01]  /*d1a0*/  HMMA.16816.F32.BF16 R8, R136.reuse, R146, R8 ;  /* 0x000000928808723c */ /* 0x040fe20000041808 */
[----:B------:R-:W5:Y:S02]  /*d1b0*/  LDSM.16.MT88.4 R144, [R218+0x4800] ;  /* 0x00480000da90783b */ /* 0x000f640000004200 */
[----:B------:R-:W4:Y:S05]  /*d1c0*/  MUFU.EX2 R134, R252 ;  /* 0x000000fc00867308 */ /* 0x000f2a0000000800 */
[C---:B-1----:R-:W-:Y:S08]  /*d1d0*/  HMMA.16816.F32.BF16 R12, R136.reuse, R148, R12 ;  /* 0x00000094880c723c */ /* 0x042ff0000004180c */
[C---:B------:R-:W-:Y:S01]  /*d1e0*/  HMMA.16816.F32.BF16 R16, R136.reuse, R150, R16 ;  /* 0x000000968810723c */ /* 0x040fe20000041810 */
[----:B------:R-:W1:Y:S03]  /*d1f0*/  LDSM.16.MT88.4 R148, [R219+0x4800] ;  /* 0x00480000db94783b */ /* 0x000e660000004200 */
[----:B--2---:R-:W-:Y:S04]  /*d200*/  FADD.FTZ R0, R133, R0 ;  /* 0x0000000085007221 */ /* 0x004fe80000010000 */
[C---:B---3--:R-:W-:Y:S04]  /*d210*/  HMMA.16816.F32.BF16 R20, R136.reuse, R140, R20 ;  /* 0x0000008c8814723c */ /* 0x048fe80000041814 */
[----:B------:R-:W-:Y:S04]  /*d220*/  FADD.FTZ R0, R2, R0 ;  /* 0x0000000002007221 */ /* 0x000fe80000010000 */
[C---:B------:R-:W-:Y:S01]  /*d230*/  HMMA.16816.F32.BF16 R24, R136.reuse, R142, R24 ;  /* 0x0000008e8818723c */ /* 0x040fe20000041818 */
[----:B------:R-:W2:Y:S03]  /*d240*/  LDSM.16.MT88.4 R140, [R221+0x4800] ;  /* 0x00480000dd8c783b */ /* 0x000ea60000004200 */
[----:B------:R-:W-:Y:S04]  /*d250*/  FADD.FTZ R0, R156, R0 ;  /* 0x000000009c007221 */ /* 0x000fe80000010000 */
[C---:B----4-:R-:W-:Y:S04]  /*d260*/  HMMA.16816.F32.BF16 R28, R136.reuse, R152, R28 ;  /* 0x00000098881c723c */ /* 0x050fe8000004181c */
[----:B------:R-:W-:Y:S04]  /*d270*/  FADD.FTZ R0, R134, R0 ;  /* 0x0000000086007221 */ /* 0x000fe80000010000 */
[C---:B------:R-:W-:Y:S01]  /*d280*/  HMMA.16816.F32.BF16 R32, R136.reuse, R154, R32 ;  /* 0x0000009a8820723c */ /* 0x040fe20000041820 */
[----:B------:R-:W-:Y:S07]  /*d290*/  LDSM.16.MT88.4 R152, [R218+0x7800] ;  /* 0x00780000da98783b */ /* 0x000fee0000004200 */
[C---:B-----5:R-:W-:Y:S08]  /*d2a0*/  HMMA.16816.F32.BF16 R36, R136.reuse, R144, R36 ;  /* 0x000000908824723c */ /* 0x060ff00000041824 */
        /* <DEDUP_REMOVED lines=16> */
[----:B------:R-:W-:Y:S07]  /*d3b0*/  LDSM.16.MT88.4 R148, [R221+0xa800] ;  /* 0x00a80000dd94783b */ /* 0x000fee0000004200 */
        /* <DEDUP_REMOVED lines=15> */
[C---:B--2---:R-:W-:Y:S08]  /*d4b0*/  HMMA.16816.F32.BF16 R124, R136.reuse, R144, R124 ;  /* 0x00000090887c723c */ /* 0x044ff0000004187c */
[----:B------:R-:W-:Y:S01]  /*d4c0*/  HMMA.16816.F32.BF16 R128, R136, R146, R128 ;  /* 0x000000928880723c */ /* 0x000fe20000041880 */
[----:B------:R-:W2:Y:S06]  /*d4d0*/  LDSM.16.MT88.4 R144, [R220+0x2000] ;  /* 0x00200000dc90783b */ /* 0x000eac0000004200 */
[----:B------:R-:W-:Y:S02]  /*d4e0*/  F2FP.BF16.PACK_AB R136, R2, R133 ;  /* 0x000000850288723e */ /* 0x000fe400000010ff */
[----:B------:R-:W-:Y:S01]  /*d4f0*/  F2FP.BF16.PACK_AB R138, R134, R156 ;  /* 0x0000009c868a723e */ /* 0x000fe200000010ff */
[----:B------:R4:W-:Y:S01]  /*d500*/  MUFU.EX2 R133, R169 ;  /* 0x000000a900857308 */ /* 0x0009e20000000800 */
[----:B------:R-:W-:Y:S01]  /*d510*/  LDSM.16.MT88.4 R156, [R219+0x5000] ;  /* 0x00500000db9c783b */ /* 0x000fe20000004200 */
[----:B------:R-:W-:Y:S02]  /*d520*/  F2FP.BF16.PACK_AB R137, R193, R194 ;  /* 0x000000c2c189723e */ /* 0x000fe400000010ff */
[----:B------:R-:W-:Y:S06]  /*d530*/  F2FP.BF16.PACK_AB R139, R191, R192 ;  /* 0x000000c0bf8b723e */ /* 0x000fec00000010ff */
[----:B------:R-:W5:Y:S01]  /*d540*/  MUFU.EX2 R2, R161 ;  /* 0x000000a100027308 */ /* 0x000f620000000800 */
[C---:B-1----:R-:W-:Y:S08]  /*d550*/  HMMA.16816.F32.BF16 R4, R136.reuse, R140, R4 ;  /* 0x0000008c8804723c */ /* 0x042ff00000041804 */
[C---:B------:R-:W-:Y:S01]  /*d560*/  HMMA.16816.F32.BF16 R8, R136.reuse, R142, R8 ;  /* 0x0000008e8808723c */ /* 0x040fe20000041808 */
[----:B------:R-:W1:Y:S01]  /*d570*/  LDSM.16.MT88.4 R140, [R218+0x5000] ;  /* 0x00500000da8c783b */ /* 0x000e620000004200 */
[----:B------:R-:W2:Y:S06]  /*d580*/  MUFU.EX2 R134, R180 ;  /* 0x000000b400867308 */ /* 0x000eac0000000800 */
[C---:B------:R-:W-:Y:S01]  /*d590*/  HMMA.16816.F32.BF16 R12, R136.reuse, R152, R12 ;  /* 0x00000098880c723c */ /* 0x040fe2000004180c */
[----:B----4-:R-:W-:Y:S03]  /*d5a0*/  LDSM.16.MT88.4 R168, [R219+0x2800] ;  /* 0x00280000dba8783b */ /* 0x010fe60000004200 */
[----:B-----5:R-:W-:Y:S04]  /*d5b0*/  FADD.FTZ R0, R2, R0 ;  /* 0x0000000002007221 */ /* 0x020fe80000010000 */
[C---:B------:R-:W-:Y:S01]  /*d5c0*/  HMMA.16816.F32.BF16 R16, R136.reuse, R154, R16 ;  /* 0x0000009a8810723c */ /* 0x040fe20000041810 */
[----:B------:R-:W4:Y:S03]  /*d5d0*/  LDSM.16.MT88.4 R152, [R221+0x5000] ;  /* 0x00500000dd98783b */ /* 0x000f260000004200 */
[C---:B------:R-:W-:Y:S01]  /*d5e0*/  FADD.FTZ R0, R184.reuse, R0 ;  /* 0x00000000b8007221 */ /* 0x040fe20000010000 */
[----:B------:R-:W-:Y:S01]  /*d5f0*/  F2FP.BF16.PACK_AB R184, R184, R2 ;  /* 0x00000002b8b8723e */ /* 0x000fe200000010ff */
[----:B------:R-:W-:Y:S02]  /*d600*/  FADD.FTZ R2, R172, R164 ;  /* 0x000000a4ac027221 */ /* 0x000fe40000010000 */
[C---:B---3--:R-:W-:Y:S01]  /*d610*/  HMMA.16816.F32.BF16 R20, R136.reuse, R148, R20 ;  /* 0x000000948814723c */ /* 0x048fe20000041814 */
[----:B------:R-:W-:Y:S03]  /*d620*/  LDSM.16.MT88.4 R160, [R221+0x2800] ;  /* 0x00280000dda0783b */ /* 0x000fe60000004200 */
[----:B------:R-:W-:Y:S01]  /*d630*/  FADD.FTZ R0, R133, R0 ;  /* 0x0000000085007221 */ /* 0x000fe20000010000 */
[----:B--2---:R-:W-:Y:S03]  /*d640*/  F2FP.BF16.PACK_AB R187, R134, R188 ;  /* 0x000000bc86bb723e */ /* 0x004fe600000010ff */
[C---:B------:R-:W-:Y:S01]  /*d650*/  HMMA.16816.F32.BF16 R24, R136.reuse, R150, R24 ;  /* 0x000000968818723c */ /* 0x040fe20000041818 */
[----:B------:R-:W2:Y:S03]  /*d660*/  LDSM.16.MT88.4 R148, [R220+0x5000] ;  /* 0x00500000dc94783b */ /* 0x000ea60000004200 */
[C---:B------:R-:W-:Y:S01]  /*d670*/  FADD.FTZ R0, R186.reuse, R0 ;  /* 0x00000000ba007221 */ /* 0x040fe20000010000 */
[----:B------:R-:W-:Y:S02]  /*d680*/  F2FP.BF16.PACK_AB R186, R186, R133 ;  /* 0x00000085baba723e */ /* 0x000fe400000010ff */
[----:B------:R-:W-:Y:S01]  /*d690*/  MOV R133, R132 ;  /* 0x0000008400857202 */ /* 0x000fe20000000f00 */
[C---:B------:R-:W-:Y:S01]  /*d6a0*/  HMMA.16816.F32.BF16 R28, R136.reuse, R144, R28 ;  /* 0x00000090881c723c */ /* 0x040fe2000004181c */
[----:B------:R3:W-:Y:S07]  /*d6b0*/  STL [R1+0x1c], R0 ;  /* 0x00001c0001007387 */ /* 0x0007ee0000100800 */
[C---:B------:R-:W-:Y:S01]  /*d6c0*/  HMMA.16816.F32.BF16 R32, R136.reuse, R146, R32 ;  /* 0x000000928820723c */ /* 0x040fe20000041820 */
[----:B------:R-:W-:Y:S07]  /*d6d0*/  LDSM.16.MT88.4 R144, [R219+0x8000] ;  /* 0x00800000db90783b */ /* 0x000fee0000004200 */
[C---:B-1----:R-:W-:Y:S08]  /*d6e0*/  HMMA.16816.F32.BF16 R36, R136.reuse, R140, R36 ;  /* 0x0000008c8824723c */ /* 0x042ff00000041824 */
[C---:B------:R-:W-:Y:S01]  /*d6f0*/  HMMA.16816.F32.BF16 R40, R136.reuse, R142, R40 ;  /* 0x0000008e8828723c */ /* 0x040fe20000041828 */
[----:B------:R-:W1:Y:S03]  /*d700*/  LDSM.16.MT88.4 R140, [R218+0x8000] ;  /* 0x00800000da8c783b */ /* 0x000e660000004200 */
[----:B---3--:R-:W-:Y:S04]  /*d710*/  FADD.FTZ R0, R165, R2 ;  /* 0x00000002a5007221 */ /* 0x008fe80000010000 */
[C---:B------:R-:W-:Y:S04]  /*d720*/  HMMA.16816.F32.BF16 R44, R136.reuse, R156, R44 ;  /* 0x0000009c882c723c */ /* 0x040fe8000004182c */
[----:B------:R-:W-:Y:S04]  /*d730*/  FADD.FTZ R0, R202, R0 ;  /* 0x00000000ca007221 */ /* 0x000fe80000010000 */
[C---:B------:R-:W-:Y:S01]  /*d740*/  HMMA.16816.F32.BF16 R48, R136.reuse, R158, R48 ;  /* 0x0000009e8830723c */ /* 0x040fe20000041830 */
[----:B------:R-:W3:Y:S03]  /*d750*/  LDSM.16.MT88.4 R156, [R221+0x8000] ;  /* 0x00800000dd9c783b */ /* 0x000ee60000004200 */
[----:B------:R-:W-:Y:S04]  /*d760*/  FADD.FTZ R0, R203, R0 ;  /* 0x00000000cb007221 */ /* 0x000fe80000010000 */
        /* <DEDUP_REMOVED lines=8> */
[----:B------:R-:W-:Y:S03]  /*d7f0*/  LDSM.16.MT88.4 R148, [R221+0xb000] ;  /* 0x00b00000dd94783b */ /* 0x000fe60000004200 */
[----:B------:R-:W-:Y:S04]  /*d800*/  FADD.FTZ R0, R198, R0 ;  /* 0x00000000c6007221 */ /* 0x000fe80000010000 */
        /* <DEDUP_REMOVED lines=8> */
[----:B------:R-:W2:Y:S03]  /*d890*/  LDSM.16.MT88.4 R144, [R219+0xb000] ;  /* 0x00b00000db90783b */ /* 0x000ea60000004200 */
[----:B------:R-:W-:Y:S04]  /*d8a0*/  FADD.FTZ R0, R206, R0 ;  /* 0x00000000ce007221 */ /* 0x000fe80000010000 */
[C---:B---3--:R-:W-:Y:S04]  /*d8b0*/  HMMA.16816.F32.BF16 R84, R136.reuse, R156, R84 ;  /* 0x0000009c8854723c */ /* 0x048fe80000041854 */
        /* <DEDUP_REMOVED lines=15> */
[C---:B------:R-:W-:Y:S01]  /*d9b0*/  HMMA.16816.F32.BF16 R112, R136.reuse, R146, R112 ;  /* 0x000000928870723c */ /* 0x040fe20000041870 */
[----:B------:R-:W1:Y:S03]  /*d9c0*/  LDSM.16.MT88.4 R144, [R218+0x5800] ;  /* 0x00580000da90783b */ /* 0x000e660000004200 */
[----:B------:R-:W-:Y:S04]  /*d9d0*/  FADD.FTZ R0, R190, R0 ;  /* 0x00000000be007221 */ /* 0x000fe80000010000 */
[C---:B------:R-:W-:Y:S04]  /*d9e0*/  HMMA.16816.F32.BF16 R116, R136.reuse, R148, R116 ;  /* 0x000000948874723c */ /* 0x040fe80000041874 */
[----:B------:R-:W-:Y:S04]  /*d9f0*/  FADD.FTZ R0, R189, R0 ;  /* 0x00000000bd007221 */ /* 0x000fe80000010000 */
[C---:B------:R-:W-:Y:S04]  /*da00*/  HMMA.16816.F32.BF16 R120, R136.reuse, R150, R120 ;  /* 0x000000968878723c */ /* 0x040fe80000041878 */
[----:B------:R-:W-:Y:S04]  /*da10*/  FADD.FTZ R0, R188, R0 ;  /* 0x00000000bc007221 */ /* 0x000fe80000010000 */
[C---:B---3--:R-:W-:Y:S04]  /*da20*/  HMMA.16816.F32.BF16 R124, R136.reuse, R156, R124 ;  /* 0x0000009c887c723c */ /* 0x048fe8000004187c */
[----:B------:R-:W-:Y:S01]  /*da30*/  FADD.FTZ R0, R134, R0 ;  /* 0x0000000086007221 */ /* 0x000fe20000010000 */
[-C--:B------:R-:W-:Y:S03]  /*da40*/  MOV R134, R3.reuse ;  /* 0x0000000300867202 */ /* 0x080fe60000000f00 */
[----:B------:R-:W-:Y:S01]  /*da50*/  HMMA.16816.F32.BF16 R128, R136, R158, R128 ;  /* 0x0000009e8880723c */ /* 0x000fe20000041880 */
[----:B------:R-:W2:Y:S07]  /*da60*/  LDSM.16.MT88.4 R136, [R219+0x5800] ;  /* 0x00580000db88783b */ /* 0x000eae0000004200 */
[C---:B------:R-:W-:Y:S01]  /*da70*/  HMMA.16816.F32.BF16 R180, R184.reuse, R176, R4 ;  /* 0x000000b0b8b4723c */ /* 0x040fe20000041804 */
[----:B------:R-:W3:Y:S07]  /*da80*/  LDSM.16.MT88.4 R4, [R221+0x5800] ;  /* 0x00580000dd04783b */ /* 0x000eee0000004200 */
[C---:B------:R-:W-:Y:S01]  /*da90*/  HMMA.16816.F32.BF16 R176, R184.reuse, R178, R8 ;  /* 0x000000b2b8b0723c */ /* 0x040fe20000041808 */
[----:B------:R-:W5:Y:S07]  /*daa0*/  LDSM.16.MT88.4 R8, [R220+0x5800] ;  /* 0x00580000dc08783b */ /* 0x000f6e0000004200 */
[C---:B------:R-:W-:Y:S01]  /*dab0*/  HMMA.16816.F32.BF16 R172, R184.reuse, R168, R12 ;  /* 0x000000a8b8ac723c */ /* 0x040fe2000004180c */
[----:B------:R-:W1:Y:S07]  /*dac0*/  LDSM.16.MT88.4 R12, [R218+0x8800] ;  /* 0x00880000da0c783b */ /* 0x000e6e0000004200 */
[C---:B------:R-:W-:Y:S01]  /*dad0*/  HMMA.16816.F32.BF16 R168, R184.reuse, R170, R16 ;  /* 0x000000aab8a8723c */ /* 0x040fe20000041810 */
[----:B------:R-:W2:Y:S07]  /*dae0*/  LDSM.16.MT88.4 R16, [R219+0x8800] ;  /* 0x00880000db10783b */ /* 0x000eae0000004200 */
[C---:B------:R-:W-:Y:S01]  /*daf0*/  HMMA.16816.F32.BF16 R164, R184.reuse, R160, R20 ;  /* 0x000000a0b8a4723c */ /* 0x040fe20000041814 */
[----:B------:R-:W2:Y:S07]  /*db00*/  LDSM.16.MT88.4 R20, [R221+0x8800] ;  /* 0x00880000dd14783b */ /* 0x000eae0000004200 */
[C---:B------:R-:W-:Y:S01]  /*db10*/  HMMA.16816.F32.BF16 R160, R184.reuse, R162, R24 ;  /* 0x000000a2b8a0723c */ /* 0x040fe20000041818 */
[----:B------:R-:W3:Y:S07]  /*db20*/  LDSM.16.MT88.4 R24, [R220+0x8800] ;  /* 0x00880000dc18783b */ /* 0x000eee0000004200 */
[C---:B----4-:R-:W-:Y:S08]  /*db30*/  HMMA.16816.F32.BF16 R156, R184.reuse, R152, R28 ;  /* 0x00000098b89c723c */ /* 0x050ff0000004181c */
[C---:B------:R-:W-:Y:S08]  /*db40*/  HMMA.16816.F32.BF16 R152, R184.reuse, R154, R32 ;  /* 0x0000009ab898723c */ /* 0x040ff00000041820 */
[C---:B-1----:R-:W-:Y:S08]  /*db50*/  HMMA.16816.F32.BF16 R148, R184.reuse, R144, R36 ;  /* 0x00000090b894723c */ /* 0x042ff00000041824 */
[C---:B------:R-:W-:Y:S08]  /*db60*/  HMMA.16816.F32.BF16 R144, R184.reuse, R146, R40 ;  /* 0x00000092b890723c */ /* 0x040ff00000041828 */
[C---:B--2---:R-:W-:Y:S08]  /*db70*/  HMMA.16816.F32.BF16 R140, R184.reuse, R136, R44 ;  /* 0x00000088b88c723c */ /* 0x044ff0000004182c */
[C---:B------:R-:W-:Y:S08]  /*db80*/  HMMA.16816.F32.BF16 R136, R184.reuse, R138, R48 ;  /* 0x0000008ab888723c */ /* 0x040ff00000041830 */
[C---:B---3--:R-:W-:Y:S08]  /*db90*/  HMMA.16816.F32.BF16 R52, R184.reuse, R4, R52 ;  /* 0x00000004b834723c */ /* 0x048ff00000041834 */
[C---:B------:R-:W-:Y:S01]  /*dba0*/  HMMA.16816.F32.BF16 R56, R184.reuse, R6, R56 ;  /* 0x00000006b838723c */ /* 0x040fe20000041838 */
[----:B------:R-:W1:Y:S07]  /*dbb0*/  LDSM.16.MT88.4 R4, [R218+0xb800] ;  /* 0x00b80000da04783b */ /* 0x000e6e0000004200 */
[C---:B-----5:R-:W-:Y:S08]  /*dbc0*/  HMMA.16816.F32.BF16 R60, R184.reuse, R8, R60 ;  /* 0x00000008b83c723c */ /* 0x060ff0000004183c */
[C---:B------:R-:W-:Y:S01]  /*dbd0*/  HMMA.16816.F32.BF16 R64, R184.reuse, R10, R64 ;  /* 0x0000000ab840723c */ /* 0x040fe20000041840 */
[----:B------:R-:W2:Y:S07]  /*dbe0*/  LDSM.16.MT88.4 R8, [R219+0xb800] ;  /* 0x00b80000db08783b */ /* 0x000eae0000004200 */
[C---:B------:R-:W-:Y:S08]  /*dbf0*/  HMMA.16816.F32.BF16 R68, R184.reuse, R12, R68 ;  /* 0x0000000cb844723c */ /* 0x040ff00000041844 */
[C---:B------:R-:W-:Y:S01]  /*dc00*/  HMMA.16816.F32.BF16 R72, R184.reuse, R14, R72 ;  /* 0x0000000eb848723c */ /* 0x040fe20000041848 */
[----:B------:R-:W3:Y:S07]  /*dc10*/  LDSM.16.MT88.4 R12, [R221+0xb800] ;  /* 0x00b80000dd0c783b */ /* 0x000eee0000004200 */
[C---:B------:R-:W-:Y:S01]  /*dc20*/  HMMA.16816.F32.BF16 R76, R184.reuse, R16, R76 ;  /* 0x00000010b84c723c */ /* 0x040fe2000004184c */
[----:B------:R-:W4:Y:S04]  /*dc30*/  LDL R16, [R1+0x38] ;  /* 0x0000380001107983 */ /* 0x000f280000100800 */
[----:B------:R-:W5:Y:S03]  /*dc40*/  LDL.LU R2, [R1+0x18] ;  /* 0x0000180001027983 */ /* 0x000f660000300800 */
[C---:B------:R-:W-:Y:S01]  /*dc50*/  HMMA.16816.F32.BF16 R80, R184.reuse, R18, R80 ;  /* 0x00000012b850723c */ /* 0x040fe20000041850 */
[----:B------:R-:W-:Y:S07]  /*dc60*/  STL [R1+0x2c], R0 ;  /* 0x00002c0001007387 */ /* 0x000fee0000100800 */
[C---:B------:R-:W-:Y:S08]  /*dc70*/  HMMA.16816.F32.BF16 R84, R184.reuse, R20, R84 ;  /* 0x00000014b854723c */ /* 0x040ff00000041854 */
[C---:B------:R-:W-:Y:S08]  /*dc80*/  HMMA.16816.F32.BF16 R88, R184.reuse, R22, R88 ;  /* 0x00000016b858723c */ /* 0x040ff00000041858 */
[C---:B------:R-:W-:Y:S07]  /*dc90*/  HMMA.16816.F32.BF16 R92, R184.reuse, R24, R92 ;  /* 0x00000018b85c723c */ /* 0x040fee000004185c */
[----:B------:R-:W-:Y:S01]  /*dca0*/  MOV R24, R3 ;  /* 0x0000000300187202 */ /* 0x000fe20000000f00 */
[C---:B------:R-:W-:Y:S08]  /*dcb0*/  HMMA.16816.F32.BF16 R96, R184.reuse, R26, R96 ;  /* 0x0000001ab860723c */ /* 0x040ff00000041860 */
[C---:B-1----:R-:W-:Y:S08]  /*dcc0*/  HMMA.16816.F32.BF16 R100, R184.reuse, R4, R100 ;  /* 0x00000004b864723c */ /* 0x042ff00000041864 */
[C---:B------:R-:W-:Y:S01]  /*dcd0*/  HMMA.16816.F32.BF16 R104, R184.reuse, R6, R104 ;  /* 0x00000006b868723c */ /* 0x040fe20000041868 */
[----:B------:R-:W1:Y:S07]  /*dce0*/  LDSM.16.MT88.4 R4, [R220+0xb800] ;  /* 0x00b80000dc04783b */ /* 0x000e6e0000004200 */
[C---:B--2---:R-:W-:Y:S08]  /*dcf0*/  HMMA.16816.F32.BF16 R108, R184.reuse, R8, R108 ;  /* 0x00000008b86c723c */ /* 0x044ff0000004186c */
[C---:B------:R-:W-:Y:S08]  /*dd00*/  HMMA.16816.F32.BF16 R112, R184.reuse, R10, R112 ;  /* 0x0000000ab870723c */ /* 0x040ff00000041870 */
[C---:B---3--:R-:W-:Y:S08]  /*dd10*/  HMMA.16816.F32.BF16 R116, R184.reuse, R12, R116 ;  /* 0x0000000cb874723c */ /* 0x048ff00000041874 */
[C---:B------:R-:W-:Y:S08]  /*dd20*/  HMMA.16816.F32.BF16 R120, R184.reuse, R14, R120 ;  /* 0x0000000eb878723c */ /* 0x040ff00000041878 */
[C---:B-1----:R-:W-:Y:S08]  /*dd30*/  HMMA.16816.F32.BF16 R124, R184.reuse, R4, R124 ;  /* 0x00000004b87c723c */ /* 0x042ff0000004187c */
[----:B------:R-:W-:Y:S04]  /*dd40*/  HMMA.16816.F32.BF16 R128, R184, R6, R128 ;  /* 0x00000006b880723c */ /* 0x000fe80000041880 */
[C---:B-----5:R-:W-:Y:S02]  /*dd50*/  IADD3 R252, R2.reuse, -0x1, RZ ;  /* 0xffffffff02fc7810 */ /* 0x060fe40007ffe0ff */
[----:B----4-:R-:W-:Y:S03]  /*dd60*/  ISETP.GT.AND P0, PT, R2, R16, PT ;  /* 0x000000100200720c */ /* 0x010fe60003f04270 */
[----:B------:R1:W-:Y:S10]  /*dd70*/  STL [R1+0x18], R252 ;  /* 0x000018fc01007387 */ /* 0x0003f40000100800 */
[----:B-1----:R-:W-:-:S05]  /*dd80*/  @P0 BRA `(.L_x_2709) ;  /* 0xffffa49000000947 */ /* 0x002fca000383ffff */
.L_x_2698:
[----:B----4-:R-:W2:Y:S02]  /*dd90*/  LDL R0, [R1+0x34] ;  /* 0x0000340001007983 */ /* 0x010ea40000100800 */
[----:B--2---:R-:W-:-:S13]  /*dda0*/  ISETP.GE.AND P0, PT, R252, R0, PT ;  /* 0x00000000fc00720c */ /* 0x004fda0003f06270 */
[----:B------:R-:W-:Y:S05]  /*ddb0*/  @!P0 BRA `(.L_x_2710) ;  /* 0x000051c000008947 */ /* 0x000fea0003800000 */
[----:B------:R-:W-:Y:S02]  /*ddc0*/  MOV R134, R24 ;  /* 0x0000001800867202 */ /* 0x000fe40000000f00 */
[----:B------:R-:W-:Y:S02]  /*ddd0*/  MOV R133, R132 ;  /* 0x0000008400857202 */ /* 0x000fe40000000f00 */
.L_x_2717:
[----:B------:R-:W2:Y:S01]  /*dde0*/  LDL R4, [R1+0x14] ;  /* 0x0000140001047983 */ /* 0x000ea20000100800 */
[----:B------:R-:W-:Y:S04]  /*ddf0*/  DEPBAR.LE SB0, 0x0 ;  /* 0x000080000000791a */ /* 0x000fe80000000000 */
[----:B------:R-:W3:Y:S01]  /*de00*/  LDL R6, [R1+0x10] ;  /* 0x0000100001067983 */ /* 0x000ee20000100800 */
[----:B------:R-:W-:Y:S03]  /*de10*/  WARPSYNC 0xffffffff ;  /* 0xffffffff00007948 */ /* 0x000fe60003800000 */
        /* <DEDUP_REMOVED lines=9> */
[----:B------:R-:W-:Y:S06]  /*deb0*/  BAR.SYNC.DEFER_BLOCKING 0x0 ;  /* 0x0000000000007b1d */ /* 0x000fec0000010000 */
[----:B------:R1:W1:Y:S04]  /*dec0*/  LDSM.16.M88.4 R48, [R222] ;  /* 0x00000000de30783b */ /* 0x0002680000000200 */
        /* <DEDUP_REMOVED lines=13> */
[----:B--2---:R-:W-:Y:S01]  /*dfa0*/  SHF.R.S32.HI R0, RZ, 0x1f, R4 ;  /* 0x0000001fff007819 */ /* 0x004fe20000011404 */
[----:B------:R-:W-:Y:S04]  /*dfb0*/  IMAD.WIDE.U32 R2, R4, c[0x0][0x208], RZ ;  /* 0x0000820004027a25 */ /* 0x000fe800078e00ff */
[----:B------:R-:W-:Y:S04]  /*dfc0*/  IMAD R0, R0, c[0x0][0x208], RZ ;  /* 0x0000820000007a24 */ /* 0x000fe800078e02ff */
[----:B------:R-:W-:Y:S02]  /*dfd0*/  IMAD R0, R4, c[0x0][0x20c], R0 ;  /* 0x0000830004007a24 */ /* 0x000fe400078e0200 */
[----:B------:R-:W2:Y:S02]  /*dfe0*/  LDL R4, [R1+0xc] ;  /* 0x00000c0001047983 */ /* 0x000ea40000100800 */
[----:B------:R-:W-:Y:S01]  /*dff0*/  IMAD.IADD R3, R3, 0x1, R0 ;  /* 0x0000000103037824 */ /* 0x000fe200078e0200 */
[----:B---3--:R-:W-:Y:S03]  /*e000*/  SHF.R.S32.HI R0, RZ, 0x1f, R6 ;  /* 0x0000001fff007819 */ /* 0x008fe60000011406 */
[----:B------:R-:W-:Y:S01]  /*e010*/  IMAD.WIDE.U32 R2, R6, c[0x0][0x218], R2 ;  /* 0x0000860006027a25 */ /* 0x000fe200078e0002 */
[C---:B----4-:R-:W-:Y:S03]  /*e020*/  SHF.L.U64.HI R14, R21.reuse, 0x1, R14 ;  /* 0x00000001150e7819 */ /* 0x050fe6000001020e */
[----:B------:R-:W-:Y:S02]  /*e030*/  IMAD R0, R0, c[0x0][0x218], RZ ;  /* 0x0000860000007a24 */ /* 0x000fe400078e02ff */
[----:B------:R-:W-:Y:S02]  /*e040*/  IMAD.SHL.U32 R47, R21, 0x2, RZ ;  /* 0x00000002152f7824 */ /* 0x000fe400078e00ff */
[----:B------:R-:W-:Y:S01]  /*e050*/  IMAD R0, R6, c[0x0][0x21c], R0 ;  /* 0x0000870006007a24 */ /* 0x000fe200078e0200 */
[----:B------:R-:W-:Y:S02]  /*e060*/  IADD3 R6, P0, R22, R2, RZ ;  /* 0x0000000216067210 */ /* 0x000fe40007f1e0ff */
[----:B-----5:R-:W-:Y:S02]  /*e070*/  SHF.L.U64.HI R13, R20, 0x1, R13 ;  /* 0x00000001140d7819 */ /* 0x020fe4000001020d */
[----:B------:R-:W-:Y:S02]  /*e080*/  IADD3.X R2, R5, R3, R0, P0, !PT ;  /* 0x0000000305027210 */ /* 0x000fe400007fe400 */
[----:B------:R-:W-:Y:S02]  /*e090*/  LEA R5, P0, R6, c[0x0][0x1f8], 0x1 ;  /* 0x00007e0006057a11 */ /* 0x000fe400078008ff */
[----:B------:R-:W-:Y:S02]  /*e0a0*/  SHF.L.U32 R46, R20, 0x1, RZ ;  /* 0x00000001142e7819 */ /* 0x000fe400000006ff */
[----:B------:R-:W-:Y:S01]  /*e0b0*/  LEA.HI.X R6, R6, c[0x0][0x1fc], R2, 0x1, P0 ;  /* 0x00007f0006067a11 */ /* 0x000fe200000f0c02 */
[C---:B------:R-:W-:Y:S01]  /*e0c0*/  IMAD.SHL.U32 R39, R15.reuse, 0x2, RZ ;  /* 0x000000020f277824 */ /* 0x040fe200078e00ff */
[----:B------:R-:W-:Y:S02]  /*e0d0*/  SHF.L.U64.HI R12, R15, 0x1, R12 ;  /* 0x000000010f0c7819 */ /* 0x000fe4000001020c */
[C---:B--2---:R-:W-:Y:S02]  /*e0e0*/  SHF.L.U64.HI R7, R4.reuse, 0x1, R7 ;  /* 0x0000000104077819 */ /* 0x044fe40000010207 */
[----:B------:R-:W-:Y:S01]  /*e0f0*/  SHF.L.U32 R37, R4, 0x1, RZ ;  /* 0x0000000104257819 */ /* 0x000fe200000006ff */
[----:B------:R-:W-:-:S05]  /*e100*/  BRA.DIV ~URZ, `(.L_x_2711) ;  /* 0x00009d127f007947 */ /* 0x000fca000b800000 */
[----:B-1----:R1:W2:Y:S02]  /*e110*/  SHFL.IDX PT, R0, R6, RZ, 0x181f ;  /* 0x00181fff06007589 */ /* 0x0022a400000e0000 */
.L_x_2748:
[----:B------:R-:W3:Y:S01]  /*e120*/  LDL R20, [R1+0xc] ;  /* 0x00000c0001147983 */ /* 0x000ee20000100800 */
[----:B------:R-:W-:Y:S05]  /*e130*/  BSSY B0, `(.L_x_2712) ;  /* 0x000023d000007945 */ /* 0x000fea0003800000 */
[----:B------:R-:W4:Y:S06]  /*e140*/  LDL R23, [R1+0x28] ;  /* 0x0000280001177983 */ /* 0x000f2c0000100800 */
[----:B------:R-:W5:Y:S06]  /*e150*/  LDL R22, [R1+0x24] ;  /* 0x0000240001167983 */ /* 0x000f6c0000100800 */
[----:B--2---:R-:W2:Y:S06]  /*e160*/  LDL R15, [R1+0x20] ;  /* 0x00002000010f7983 */ /* 0x004eac0000100800 */
[----:B------:R-:W1:Y:S06]  /*e170*/  SHFL.IDX PT, R2, R5, RZ, 0x181f ;  /* 0x00181fff05027589 */ /* 0x000e6c00000e0000 */
[----:B------:R-:W2:Y:S06]  /*e180*/  SHFL.IDX PT, R3, R5, 0x1, 0x181f ;  /* 0x00381f0005037f89 */ /* 0x000eac00000e0000 */
[----:B------:R-:W2:Y:S01]  /*e190*/  SHFL.IDX PT, R4, R6, 0x1, 0x181f ;  /* 0x00381f0006047f89 */ /* 0x000ea200000e0000 */
[C---:B-1----:R-:W-:Y:S02]  /*e1a0*/  IADD3 R28, P2, R2.reuse, R39, RZ ;  /* 0x00000027021c7210 */ /* 0x042fe40007f5e0ff */
[----:B------:R-:W-:Y:S02]  /*e1b0*/  IADD3 R30, P0, R2, R46, RZ ;  /* 0x0000002e021e7210 */ /* 0x000fe40007f1e0ff */
[C---:B------:R-:W-:Y:S02]  /*e1c0*/  IADD3.X R29, R0.reuse, R12, RZ, P2, !PT ;  /* 0x0000000c001d7210 */ /* 0x040fe400017fe4ff */
[----:B------:R-:W-:Y:S02]  /*e1d0*/  IADD3.X R31, R0, R13, RZ, P0, !PT ;  /* 0x0000000d001f7210 */ /* 0x000fe400007fe4ff */
[----:B---3--:R-:W-:Y:S02]  /*e1e0*/  ISETP.GE.AND P1, PT, R20, c[0x0][0x1d4], PT ;  /* 0x0000750014007a0c */ /* 0x008fe40003f26270 */
[----:B------:R-:W-:Y:S02]  /*e1f0*/  IADD3 R20, P3, R2, R37, RZ ;  /* 0x0000002502147210 */ /* 0x000fe40007f7e0ff */
[----:B------:R-:W-:Y:S02]  /*e200*/  SEL R132, RZ, 0x10, P1 ;  /* 0x00000010ff847807 */ /* 0x000fe40000800000 */
[----:B------:R-:W-:Y:S02]  /*e210*/  IADD3.X R21, R0, R7, RZ, P3, !PT ;  /* 0x0000000700157210 */ /* 0x000fe40001ffe4ff */
[----:B----4-:R-:W-:Y:S02]  /*e220*/  ISETP.GE.AND P5, PT, R23, c[0x0][0x1d4], PT ;  /* 0x0000750017007a0c */ /* 0x010fe40003fa6270 */
[----:B------:R-:W-:Y:S02]  /*e230*/  IADD3 R36, -R132, 0x10, RZ ;  /* 0x0000001084247810 */ /* 0x000fe40007ffe1ff */
[----:B-----5:R-:W-:Y:S01]  /*e240*/  ISETP.GE.AND P4, PT, R22, c[0x0][0x1d4], PT ;  /* 0x0000750016007a0c */ /* 0x020fe20003f86270 */
[----:B------:R1:W-:Y:S01]  /*e250*/  LDGSTS.E.BYPASS.LTC128B.128 [R251+0x100], [R20.64], !P1 ;  /* 0x0010000014fb7fae */ /* 0x0003e2000c901d46 */
[----:B------:R-:W-:Y:S02]  /*e260*/  IADD3 R22, P0, R2, R47, RZ ;  /* 0x0000002f02167210 */ /* 0x000fe40007f1e0ff */
[----:B------:R-:W-:Y:S02]  /*e270*/  SEL R44, RZ, 0x10, P4 ;  /* 0x00000010ff2c7807 */ /* 0x000fe40002000000 */
[----:B--2---:R-:W-:Y:S01]  /*e280*/  ISETP.GE.AND P3, PT, R15, c[0x0][0x1d4], PT ;  /* 0x000075000f007a0c */ /* 0x004fe20003f66270 */
[----:B------:R-:W2:Y:S01]  /*e290*/  SHFL.IDX PT, R2, R5, 0x2, 0x181f ;  /* 0x00581f0005027f89 */ /* 0x000ea200000e0000 */
[----:B------:R-:W-:Y:S02]  /*e2a0*/  IADD3.X R23, R0, R14, RZ, P0, !PT ;  /* 0x0000000e00177210 */ /* 0x000fe400007fe4ff */
[----:B------:R-:W-:Y:S02]  /*e2b0*/  SEL R15, RZ, 0x10, P5 ;  /* 0x00000010ff0f7807 */ /* 0x000fe40002800000 */
[----:B------:R-:W-:Y:S01]  /*e2c0*/  LOP3.LUT R36, R36, 0xf, RZ, 0xc0, !PT ;  /* 0x0000000f24247812 */ /* 0x000fe200078ec0ff */
[----:B------:R3:W-:Y:S01]  /*e2d0*/  LDGSTS.E.BYPASS.LTC128B.128 [R251+0x3100], [R28.64], !P5 ;  /* 0x031000001cfb7fae */ /* 0x0007e2000e901d46 */
[----:B------:R-:W-:Y:S02]  /*e2e0*/  IADD3 R38, -R44, 0x10, RZ ;  /* 0x000000102c267810 */ /* 0x000fe40007ffe1ff */
[----:B------:R-:W-:Y:S02]  /*e2f0*/  SEL R45, RZ, 0x10, P3 ;  /* 0x00000010ff2d7807 */ /* 0x000fe40001800000 */
[----:B------:R-:W-:Y:S01]  /*e300*/  LOP3.LUT R38, R38, 0xf, RZ, 0xc0, !PT ;  /* 0x0000000f26267812 */ /* 0x000fe200078ec0ff */
[----:B------:R4:W-:Y:S01]  /*e310*/  LDGSTS.E.BYPASS.LTC128B.128 [R251+0x6100], [R30.64], !P4 ;  /* 0x061000001efb7fae */ /* 0x0009e2000e101d46 */
[----:B------:R-:W-:Y:S05]  /*e320*/  ISETP.NE.U32.AND P2, PT, R15, RZ, PT ;  /* 0x000000ff0f00720c */ /* 0x000fea0003f45070 */
[----:B------:R5:W-:Y:S01]  /*e330*/  LDGSTS.E.BYPASS.LTC128B.128 [R251+0x9100], [R22.64], !P3 ;  /* 0x0910000016fb7fae */ /* 0x000be2000d901d46 */
[----:B-1----:R-:W-:Y:S05]  /*e340*/  IADD3 R20, P0, R3, R37, RZ ;  /* 0x0000002503147210 */ /* 0x002fea0007f1e0ff */
[----:B------:R-:W1:Y:S01]  /*e350*/  SHFL.IDX PT, R0, R6, 0x2, 0x181f ;  /* 0x00581f0006007f89 */ /* 0x000e6200000e0000 */
[----:B------:R-:W-:Y:S05]  /*e360*/  IADD3.X R21, R4, R7, RZ, P0, !PT ;  /* 0x0000000704157210 */ /* 0x000fea00007fe4ff */
[----:B------:R1:W-:Y:S01]  /*e370*/  LDGSTS.E.BYPASS.LTC128B.128 [R251+0x1100], [R20.64], !P1 ;  /* 0x0110000014fb7fae */ /* 0x0003e2000c901d46 */
[----:B----4-:R-:W-:Y:S04]  /*e380*/  IADD3 R30, -R15, 0x10, RZ ;  /* 0x000000100f1e7810 */ /* 0x010fe80007ffe1ff */
[----:B------:R-:W-:Y:S02]  /*e390*/  LOP3.LUT R30, R30, 0xf, RZ, 0xc0, !PT ;  /* 0x0000000f1e1e7812 */ /* 0x000fe400078ec0ff */
[C---:B-----5:R-:W-:Y:S04]  /*e3a0*/  IADD3 R22, P1, R3.reuse, R46, RZ ;  /* 0x0000002e03167210 */ /* 0x060fe80007f3e0ff */
[C---:B------:R-:W-:Y:S02]  /*e3b0*/  IADD3.X R23, R4.reuse, R13, RZ, P1, !PT ;  /* 0x0000000d04177210 */ /* 0x040fe40000ffe4ff */
[C---:B-1----:R-:W-:Y:S04]  /*e3c0*/  IADD3 R20, P0, R3.reuse, R39, RZ ;  /* 0x0000002703147210 */ /* 0x042fe80007f1e0ff */
[C---:B------:R-:W-:Y:S02]  /*e3d0*/  IADD3.X R21, R4.reuse, R12, RZ, P0, !PT ;  /* 0x0000000c04157210 */ /* 0x040fe400007fe4ff */
[----:B---3--:R-:W-:Y:S02]  /*e3e0*/  IADD3 R28, P0, R3, R47, RZ ;  /* 0x0000002f031c7210 */ /* 0x008fe40007f1e0ff */
[----:B------:R-:W-:Y:S01]  /*e3f0*/  IADD3 R3, -R45, 0x10, RZ ;  /* 0x000000102d037810 */ /* 0x000fe20007ffe1ff */
[----:B------:R1:W-:Y:S01]  /*e400*/  LDGSTS.E.BYPASS.LTC128B.128 [R251+0x4100], [R20.64], !P5 ;  /* 0x0410000014fb7fae */ /* 0x0003e2000e901d46 */
[----:B------:R-:W-:Y:S02]  /*e410*/  IADD3.X R29, R4, R14, RZ, P0, !PT ;  /* 0x0000000e041d7210 */ /* 0x000fe400007fe4ff */
[----:B--2---:R-:W-:Y:S02]  /*e420*/  IADD3 R36, P1, P0, R36, R2, R37 ;  /* 0x0000000224247210 */ /* 0x004fe4000783e025 */
[----:B------:R-:W-:Y:S01]  /*e430*/  LOP3.LUT R3, R3, 0xf, RZ, 0xc0, !PT ;  /* 0x0000000f03037812 */ /* 0x000fe200078ec0ff */
[----:B------:R1:W-:Y:S01]  /*e440*/  LDGSTS.E.BYPASS.LTC128B.128 [R251+0x7100], [R22.64], !P4 ;  /* 0x0710000016fb7fae */ /* 0x0003e2000e101d46 */
[----:B------:R-:W-:Y:S02]  /*e450*/  IADD3.X R37, RZ, R0, R7, P1, P0 ;  /* 0x00000000ff257210 */ /* 0x000fe40000fe0407 */
[C---:B------:R-:W-:Y:S03]  /*e460*/  HMMA.16816.F32.BF16 R4, R48.reuse, R8, RZ ;  /* 0x000000083004723c */ /* 0x040fe600000418ff */
[----:B------:R-:W-:Y:S01]  /*e470*/  IADD3 R30, P1, P0, R30, R2, R39 ;  /* 0x000000021e1e7210 */ /* 0x000fe2000783e027 */
[----:B------:R2:W-:Y:S03]  /*e480*/  LDGSTS.E.BYPASS.LTC128B.128 [R251+0xa100], [R28.64], !P3 ;  /* 0x0a1000001cfb7fae */ /* 0x0005e6000d901d46 */
[----:B------:R-:W-:Y:S01]  /*e490*/  IADD3.X R31, RZ, R0, R12, P1, P0 ;  /* 0x00000000ff1f7210 */ /* 0x000fe20000fe040c */
[C---:B------:R-:W-:Y:S01]  /*e4a0*/  HMMA.16816.F32.BF16 R8, R48.reuse, R10, RZ ;  /* 0x0000000a3008723c */ /* 0x040fe200000418ff */
[----:B------:R-:W-:Y:S04]  /*e4b0*/  IADD3 R38, P1, P0, R38, R2, R46 ;  /* 0x0000000226267210 */ /* 0x000fe8000783e02e */
[----:B------:R-:W-:Y:S02]  /*e4c0*/  IADD3.X R39, RZ, R0, R13, P1, P0 ;  /* 0x00000000ff277210 */ /* 0x000fe40000fe040d */
[----:B------:R-:W-:Y:S05]  /*e4d0*/  IADD3 R2, P1, P0, R3, R2, R47 ;  /* 0x0000000203027210 */ /* 0x000fea000783e02f */
[----:B------:R-:W-:Y:S02]  /*e4e0*/  IADD3.X R3, RZ, R0, R14, P1, P0 ;  /* 0x00000000ff037210 */ /* 0x000fe40000fe040e */
[C---:B------:R-:W-:Y:S01]  /*e4f0*/  HMMA.16816.F32.BF16 R12, R48.reuse, R16, RZ ;  /* 0x00000010300c723c */ /* 0x040fe200000418ff */
[----:B------:R-:W-:Y:S01]  /*e500*/  ISETP.NE.U32.AND P0, PT, R132, RZ, PT ;  /* 0x000000ff8400720c */ /* 0x000fe20003f05070 */
[----:B------:R-:W3:Y:S01]  /*e510*/  LDL R0, [R1+0x34] ;  /* 0x0000340001007983 */ /* 0x000ee20000100800 */
[----:B------:R-:W-:Y:S05]  /*e520*/  ISETP.NE.U32.AND P1, PT, R44, RZ, PT ;  /* 0x000000ff2c00720c */ /* 0x000fea0003f25070 */
[C---:B------:R-:W-:Y:S06]  /*e530*/  HMMA.16816.F32.BF16 R16, R48.reuse, R18, RZ ;  /* 0x000000123010723c */ /* 0x040fec00000418ff */
[----:B------:R4:W-:Y:S01]  /*e540*/  LDGSTS.E.BYPASS.LTC128B.128.ZFILL [R251+0x2100], [R36.64], P0 ;  /* 0x0210000024fb7fae */ /* 0x0009e20008141d46 */
[----:B------:R-:W-:Y:S01]  /*e550*/  ISETP.NE.U32.AND P0, PT, R45, RZ, PT ;  /* 0x000000ff2d00720c */ /* 0x000fe20003f05070 */
[C---:B-1----:R-:W-:Y:S04]  /*e560*/  HMMA.16816.F32.BF16 R20, R48.reuse, R24, RZ ;  /* 0x000000183014723c */ /* 0x042fe800000418ff */
[----:B------:R2:W-:Y:S04]  /*e570*/  LDGSTS.E.BYPASS.LTC128B.128.ZFILL [R251+0x5100], [R30.64], P2 ;  /* 0x051000001efb7fae */ /* 0x0005e80009141d46 */
[C---:B------:R-:W-:Y:S02]  /*e580*/  HMMA.16816.F32.BF16 R24, R48.reuse, R26, RZ ;  /* 0x0000001a3018723c */ /* 0x040fe400000418ff */
[----:B------:R4:W-:Y:S06]  /*e590*/  LDGSTS.E.BYPASS.LTC128B.128.ZFILL [R251+0x8100], [R38.64], P1 ;  /* 0x0810000026fb7fae */ /* 0x0009ec0008941d46 */
[----:B------:R1:W-:Y:S06]  /*e5a0*/  LDGSTS.E.BYPASS.LTC128B.128.ZFILL [R251+0xb100], [R2.64], P0 ;  /* 0x0b10000002fb7fae */ /* 0x0003ec0008141d46 */
[----:B------:R-:W0:Y:S01]  /*e5b0*/  LDGDEPBAR ;  /* 0x00000000000079af */ /* 0x000e220000000000 */
[C---:B--2---:R-:W-:Y:S08]  /*e5c0*/  HMMA.16816.F32.BF16 R28, R48.reuse, R32, RZ ;  /* 0x00000020301c723c */ /* 0x044ff000000418ff */
[C---:B------:R-:W-:Y:S08]  /*e5d0*/  HMMA.16816.F32.BF16 R32, R48.reuse, R34, RZ ;  /* 0x000000223020723c */ /* 0x040ff000000418ff */
[C---:B----4-:R-:W-:Y:S08]  /*e5e0*/  HMMA.16816.F32.BF16 R36, R48.reuse, R40, RZ ;  /* 0x000000283024723c */ /* 0x050ff000000418ff */
[C---:B------:R-:W-:Y:S08]  /*e5f0*/  HMMA.16816.F32.BF16 R40, R48.reuse, R42, RZ ;  /* 0x0000002a3028723c */ /* 0x040ff000000418ff */
[C---:B------:R-:W-:Y:S08]  /*e600*/  HMMA.16816.F32.BF16 R44, R48.reuse, R184, RZ ;  /* 0x000000b8302c723c */ /* 0x040ff000000418ff */
[----:B------:R-:W-:Y:S01]  /*e610*/  HMMA.16816.F32.BF16 R48, R48, R186, RZ ;  /* 0x000000ba3030723c */ /* 0x000fe200000418ff */
[----:B------:R-:W-:Y:S07]  /*e620*/  LDSM.16.M88.4 R184, [R225] ;  /* 0x00000000e1b8783b */ /* 0x000fee0000000200 */
[C---:B------:R-:W-:Y:S08]  /*e630*/  HMMA.16816.F32.BF16 R4, R188.reuse, R192, R4 ;  /* 0x000000c0bc04723c */ /* 0x040ff00000041804 */
[C---:B------:R-:W-:Y:S01]  /*e640*/  HMMA.16816.F32.BF16 R8, R188.reuse, R194, R8 ;  /* 0x000000c2bc08723c */ /* 0x040fe20000041808 */
[----:B------:R-:W2:Y:S07]  /*e650*/  LDSM.16.M88.4 R192, [R217] ;  /* 0x00000000d9c0783b */ /* 0x000eae0000000200 */
[C---:B------:R-:W-:Y:S08]  /*e660*/  HMMA.16816.F32.BF16 R12, R188.reuse, R196, R12 ;  /* 0x000000c4bc0c723c */ /* 0x040ff0000004180c */
[C---:B------:R-:W-:Y:S01]  /*e670*/  HMMA.16816.F32.BF16 R16, R188.reuse, R198, R16 ;  /* 0x000000c6bc10723c */ /* 0x040fe20000041810 */
[----:B------:R-:W4:Y:S07]  /*e680*/  LDSM.16.M88.4 R196, [R217+0x800] ;  /* 0x00080000d9c4783b */ /* 0x000f2e0000000200 */
[C---:B------:R-:W-:Y:S08]  /*e690*/  HMMA.16816.F32.BF16 R20, R188.reuse, R200, R20 ;  /* 0x000000c8bc14723c */ /* 0x040ff00000041814 */
[C---:B------:R-:W-:Y:S01]  /*e6a0*/  HMMA.16816.F32.BF16 R24, R188.reuse, R202, R24 ;  /* 0x000000cabc18723c */ /* 0x040fe20000041818 */
[----:B------:R-:W5:Y:S07]  /*e6b0*/  LDSM.16.M88.4 R200, [R217+0x1000] ;  /* 0x00100000d9c8783b */ /* 0x000f6e0000000200 */
[C---:B------:R-:W-:Y:S08]  /*e6c0*/  HMMA.16816.F32.BF16 R28, R188.reuse, R204, R28 ;  /* 0x000000ccbc1c723c */ /* 0x040ff0000004181c */
[C---:B------:R-:W-:Y:S01]  /*e6d0*/  HMMA.16816.F32.BF16 R32, R188.reuse, R206, R32 ;  /* 0x000000cebc20723c */ /* 0x040fe20000041820 */
[----:B------:R-:W1:Y:S07]  /*e6e0*/  LDSM.16.M88.4 R204, [R217+0x1800] ;  /* 0x00180000d9cc783b */ /* 0x000e6e0000000200 */
[C---:B------:R-:W-:Y:S08]  /*e6f0*/  HMMA.16816.F32.BF16 R36, R188.reuse, R208, R36 ;  /* 0x000000d0bc24723c */ /* 0x040ff00000041824 */
[C---:B------:R-:W-:Y:S01]  /*e700*/  HMMA.16816.F32.BF16 R40, R188.reuse, R210, R40 ;  /* 0x000000d2bc28723c */ /* 0x040fe20000041828 */
[----:B------:R-:W-:Y:S07]  /*e710*/  LDSM.16.M88.4 R208, [R217+0x2800] ;  /* 0x00280000d9d0783b */ /* 0x000fee0000000200 */
[C---:B------:R-:W-:Y:S08]  /*e720*/  HMMA.16816.F32.BF16 R44, R188.reuse, R212, R44 ;  /* 0x000000d4bc2c723c */ /* 0x040ff0000004182c */
[----:B------:R-:W-:Y:S01]  /*e730*/  HMMA.16816.F32.BF16 R48, R188, R214, R48 ;  /* 0x000000d6bc30723c */ /* 0x000fe20000041830 */
[----:B------:R-:W1:Y:S07]  /*e740*/  LDSM.16.M88.4 R188, [R217+0x2000] ;  /* 0x00200000d9bc783b */ /* 0x000e6e0000000200 */
[C---:B--2---:R-:W-:Y:S08]  /*e750*/  HMMA.16816.F32.BF16 R4, R184.reuse, R192, R4 ;  /* 0x000000c0b804723c */ /* 0x044ff00000041804 */
[C---:B------:R-:W-:Y:S01]  /*e760*/  HMMA.16816.F32.BF16 R8, R184.reuse, R194, R8 ;  /* 0x000000c2b808723c */ /* 0x040fe20000041808 */
[----:B------:R-:W-:Y:S07]  /*e770*/  LDSM.16.M88.4 R192, [R216+-0x9000] ;  /* 0xff700000d8c0783b */ /* 0x000fee0000000200 */
[C---:B----4-:R-:W-:Y:S08]  /*e780*/  HMMA.16816.F32.BF16 R12, R184.reuse, R196, R12 ;  /* 0x000000c4b80c723c */ /* 0x050ff0000004180c */
[C---:B------:R-:W-:Y:S01]  /*e790*/  HMMA.16816.F32.BF16 R16, R184.reuse, R198, R16 ;  /* 0x000000c6b810723c */ /* 0x040fe20000041810 */
[----:B------:R-:W-:Y:S07]  /*e7a0*/  LDSM.16.M88.4 R196, [R216+-0x8800] ;  /* 0xff780000d8c4783b */ /* 0x000fee0000000200 */
[C---:B-----5:R-:W-:Y:S08]  /*e7b0*/  HMMA.16816.F32.BF16 R20, R184.reuse, R200, R20 ;  /* 0x000000c8b814723c */ /* 0x060ff00000041814 */
[C---:B------:R-:W-:Y:S01]  /*e7c0*/  HMMA.16816.F32.BF16 R24, R184.reuse, R202, R24 ;  /* 0x000000cab818723c */ /* 0x040fe20000041818 */
[----:B------:R-:W-:Y:S07]  /*e7d0*/  LDSM.16.M88.4 R200, [R216+-0x8000] ;  /* 0xff800000d8c8783b */ /* 0x000fee0000000200 */
[C---:B-1----:R-:W-:Y:S08]  /*e7e0*/  HMMA.16816.F32.BF16 R28, R184.reuse, R204, R28 ;  /* 0x000000ccb81c723c */ /* 0x042ff0000004181c */
[C---:B------:R-:W-:Y:S01]  /*e7f0*/  HMMA.16816.F32.BF16 R32, R184.reuse, R206, R32 ;  /* 0x000000ceb820723c */ /* 0x040fe20000041820 */
[----:B------:R-:W-:Y:S07]  /*e800*/  LDSM.16.M88.4 R204, [R216+-0x7800] ;  /* 0xff880000d8cc783b */ /* 0x000fee0000000200 */
[C---:B------:R-:W-:Y:S08]  /*e810*/  HMMA.16816.F32.BF16 R36, R184.reuse, R188, R36 ;  /* 0x000000bcb824723c */ /* 0x040ff00000041824 */
[C---:B------:R-:W-:Y:S01]  /*e820*/  HMMA.16816.F32.BF16 R40, R184.reuse, R190, R40 ;  /* 0x000000beb828723c */ /* 0x040fe20000041828 */
[----:B------:R-:W1:Y:S07]  /*e830*/  LDSM.16.M88.4 R188, [R224] ;  /* 0x00000000e0bc783b */ /* 0x000e6e0000000200 */
[C---:B------:R-:W-:Y:S08]  /*e840*/  HMMA.16816.F32.BF16 R44, R184.reuse, R208, R44 ;  /* 0x000000d0b82c723c */ /* 0x040ff0000004182c */
[----:B------:R-:W-:Y:S01]  /*e850*/  HMMA.16816.F32.BF16 R48, R184, R210, R48 ;  /* 0x000000d2b830723c */ /* 0x000fe20000041830 */
[----:B------:R-:W2:Y:S06]  /*e860*/  LDSM.16.M88.4 R184, [R216+-0x7000] ;  /* 0xff900000d8b8783b */ /* 0x000eac0000000200 */
[----:B------:R-:W4:Y:S01]  /*e870*/  LDSM.16.M88.4 R208, [R216+-0x6800] ;  /* 0xff980000d8d0783b */ /* 0x000f220000000200 */
[----:B---3--:R-:W-:Y:S01]  /*e880*/  ISETP.GT.AND P0, PT, R252, R0, PT ;  /* 0x00000000fc00720c */ /* 0x008fe20003f04270 */
        /* <DEDUP_REMOVED lines=36> */
[----:B------:R-:W2:Y:S06]  /*ead0*/  LDSM.16.M88.4 R184, [R231] ;  /* 0x00000000e7b8783b */ /* 0x000eac0000000200 */
        /* <DEDUP_REMOVED lines=18> */
[----:B------:R-:W2:Y:S06]  /*ec00*/  LDSM.16.M88.4 R188, [R217+0x5000] ;  /* 0x00500000d9bc783b */ /* 0x000eac0000000200 */
        /* <DEDUP_REMOVED lines=18> */
[----:B------:R-:W2:Y:S06]  /*ed30*/  LDSM.16.M88.4 R184, [R216+-0x4000] ;  /* 0xffc00000d8b8783b */ /* 0x000eac0000000200 */
        /* <DEDUP_REMOVED lines=94> */
[----:B------:R-:W1:Y:S06]  /*f320*/  LDSM.16.M88.4 R188, [R135+0xb000] ;  /* 0x00b0000087bc783b */ /* 0x000e6c0000000200 */
[----:B------:R-:W5:Y:S01]  /*f330*/  LDSM.16.M88.4 R192, [R135+0xb800] ;  /* 0x00b8000087c0783b */ /* 0x000f620000000200 */
        /* <DEDUP_REMOVED lines=15> */
[C---:B-----5:R-:W-:Y:S08]  /*f430*/  HMMA.16816.F32.BF16 R44, R196.reuse, R192, R44 ;  /* 0x000000c0c42c723c */ /* 0x060ff0000004182c */
[----:B------:R-:W-:Y:S01]  /*f440*/  HMMA.16816.F32.BF16 R48, R196, R194, R48 ;  /* 0x000000c2c430723c */ /* 0x000fe20000041830 */
[----:B------:R-:W5:Y:S06]  /*f450*/  LDSM.16.M88.4 R192, [R243] ;  /* 0x00000000f3c0783b */ /* 0x000f6c0000000200 */
[----:B------:R-:W1:Y:S01]  /*f460*/  LDSM.16.M88.4 R196, [R244] ;  /* 0x00000000f4c4783b */ /* 0x000e620000000200 */
        /* <DEDUP_REMOVED lines=12> */
[C---:B-----5:R-:W-:Y:S08]  /*f530*/  HMMA.16816.F32.BF16 R36, R200.reuse, R192, R36 ;  /* 0x000000c0c824723c */ /* 0x060ff00000041824 */
[C---:B------:R-:W-:Y:S01]  /*f540*/  HMMA.16816.F32.BF16 R40, R200.reuse, R194, R40 ;  /* 0x000000c2c828723c */ /* 0x040fe20000041828 */
[----:B------:R-:W4:Y:S07]  /*f550*/  LDSM.16.M88.4 R192, [R217+0xa800] ;  /* 0x00a80000d9c0783b */ /* 0x000f2e0000000200 */
[C---:B------:R-:W-:Y:S08]  /*f560*/  HMMA.16816.F32.BF16 R44, R200.reuse, R196, R44 ;  /* 0x000000c4c82c723c */ /* 0x040ff0000004182c */
[----:B------:R-:W-:Y:S01]  /*f570*/  HMMA.16816.F32.BF16 R48, R200, R198, R48 ;  /* 0x000000c6c830723c */ /* 0x000fe20000041830 */
[----:B------:R-:W5:Y:S06]  /*f580*/  LDSM.16.M88.4 R196, [R217+0xb000] ;  /* 0x00b00000d9c4783b */ /* 0x000f6c0000000200 */
[----:B------:R-:W-:Y:S01]  /*f590*/  LDSM.16.M88.4 R200, [R224+0xc000] ;  /* 0x00c00000e0c8783b */ /* 0x000fe20000000200 */
[C---:B---3--:R-:W-:Y:S08]  /*f5a0*/  HMMA.16816.F32.BF16 R4, R204.reuse, R208, R4 ;  /* 0x000000d0cc04723c */ /* 0x048ff00000041804 */
[C---:B------:R-:W-:Y:S01]  /*f5b0*/  HMMA.16816.F32.BF16 R8, R204.reuse, R210, R8 ;  /* 0x000000d2cc08723c */ /* 0x040fe20000041808 */
[----:B------:R-:W-:Y:S07]  /*f5c0*/  LDSM.16.M88.4 R208, [R216] ;  /* 0x00000000d8d0783b */ /* 0x000fee0000000200 */
[C---:B--2---:R-:W-:Y:S08]  /*f5d0*/  HMMA.16816.F32.BF16 R12, R204.reuse, R184, R12 ;  /* 0x000000b8cc0c723c */ /* 0x044ff0000004180c */
[C---:B------:R-:W-:Y:S01]  /*f5e0*/  HMMA.16816.F32.BF16 R16, R204.reuse, R186, R16 ;  /* 0x000000bacc10723c */ /* 0x040fe20000041810 */
[----:B------:R-:W2:Y:S07]  /*f5f0*/  LDSM.16.M88.4 R184, [R217+0xb800] ;  /* 0x00b80000d9b8783b */ /* 0x000eae0000000200 */
[C---:B-1----:R-:W-:Y:S08]  /*f600*/  HMMA.16816.F32.BF16 R20, R204.reuse, R188, R20 ;  /* 0x000000bccc14723c */ /* 0x042ff00000041814 */
[C---:B------:R-:W-:Y:S08]  /*f610*/  HMMA.16816.F32.BF16 R24, R204.reuse, R190, R24 ;  /* 0x000000becc18723c */ /* 0x040ff00000041818 */
[C---:B----4-:R-:W-:Y:S08]  /*f620*/  HMMA.16816.F32.BF16 R28, R204.reuse, R192, R28 ;  /* 0x000000c0cc1c723c */ /* 0x050ff0000004181c */
[C---:B------:R-:W-:Y:S08]  /*f630*/  HMMA.16816.F32.BF16 R32, R204.reuse, R194, R32 ;  /* 0x000000c2cc20723c */ /* 0x040ff00000041820 */
[C---:B-----5:R-:W-:Y:S08]  /*f640*/  HMMA.16816.F32.BF16 R36, R204.reuse, R196, R36 ;  /* 0x000000c4cc24723c */ /* 0x060ff00000041824 */
        /* <DEDUP_REMOVED lines=29> */
[----:B------:R-:W-:Y:S05]  /*f820*/  FMUL.FTZ R19, R19, c[0x0][0x320] ;  /* 0x0000c80013137a20 */ /* 0x000fea0000410000 */
[----:B------:R-:W1:Y:S01]  /*f830*/  MUFU.TANH R210, R9 ;  /* 0x0000000900d27308 */ /* 0x000e620000002400 */
[----:B----4-:R-:W4:Y:S09]  /*f840*/  LDSM.16.M88.4 R4, [R216+0x1000] ;  /* 0x00100000d804783b */ /* 0x010f320000000200 */
[----:B------:R-:W1:Y:S10]  /*f850*/  MUFU.TANH R215, R10 ;  /* 0x0000000a00d77308 */ /* 0x000e740000002400 */
[----:B------:R5:W1:Y:S10]  /*f860*/  MUFU.TANH R213, R11 ;  /* 0x0000000b00d57308 */ /* 0x000a740000002400 */
[----:B------:R-:W1:Y:S10]  /*f870*/  MUFU.TANH R199, R16 ;  /* 0x0000001000c77308 */ /* 0x000e740000002400 */
[----:B------:R-:W1:Y:S01]  /*f880*/  MUFU.TANH R197, R17 ;  /* 0x0000001100c57308 */ /* 0x000e620000002400 */
[----:B-----5:R-:W5:Y:S01]  /*f890*/  LDSM.16.M88.4 R8, [R216+0x1800] ;  /* 0x00180000d808783b */ /* 0x020f620000000200 */
[C---:B----4-:R-:W-:Y:S08]  /*f8a0*/  HMMA.16816.F32.BF16 R20, R200.reuse, R4, R20 ;  /* 0x00000004c814723c */ /* 0x050ff00000041814 */
[----:B------:R-:W4:Y:S01]  /*f8b0*/  MUFU.TANH R204, R18 ;  /* 0x0000001200cc7308 */ /* 0x000f220000002400 */
[C---:B------:R-:W-:Y:S01]  /*f8c0*/  HMMA.16816.F32.BF16 R24, R200.reuse, R6, R24 ;  /* 0x00000006c818723c */ /* 0x040fe20000041818 */
[----:B------:R-:W1:Y:S08]  /*f8d0*/  LDSM.16.M88.4 R4, [R216+0x2000] ;  /* 0x00200000d804783b */ /* 0x000e700000000200 */
[----:B------:R-:W1:Y:S06]  /*f8e0*/  MUFU.TANH R198, R19 ;  /* 0x0000001300c67308 */ /* 0x000e6c0000002400 */
[----:B------:R-:W-:Y:S04]  /*f8f0*/  FMUL.FTZ R20, R20, c[0x0][0x320] ;  /* 0x0000c80014147a20 */ /* 0x000fe80000410000 */
[----:B------:R-:W1:Y:S01]  /*f900*/  MUFU.TANH R206, R12 ;  /* 0x0000000c00ce7308 */ /* 0x000e620000002400 */
        /* <DEDUP_REMOVED lines=8> */
[C---:B-----5:R-:W-:Y:S06]  /*f990*/  HMMA.16816.F32.BF16 R28, R200.reuse, R8, R28 ;  /* 0x00000008c81c723c */ /* 0x060fec000004181c */
[----:B------:R-:W2:Y:S02]  /*f9a0*/  MUFU.TANH R193, R21 ;  /* 0x0000001500c17308 */ /* 0x000ea40000002400 */
[C---:B------:R-:W-:Y:S01]  /*f9b0*/  HMMA.16816.F32.BF16 R32, R200.reuse, R10, R32 ;  /* 0x0000000ac820723c */ /* 0x040fe20000041820 */
[----:B------:R-:W5:Y:S01]  /*f9c0*/  LDSM.16.M88.4 R8, [R216+0x2800] ;  /* 0x00280000d808783b */ /* 0x000f620000000200 */
[----:B------:R-:W-:Y:S06]  /*f9d0*/  DEPBAR.LE SB0, 0x0 ;  /* 0x000080000000791a */ /* 0x000fec0000000000 */
[----:B------:R-:W2:Y:S01]  /*f9e0*/  MUFU.TANH R196, R22 ;  /* 0x0000001600c47308 */ /* 0x000ea20000002400 */
[----:B------:R-:W-:Y:S01]  /*f9f0*/  BAR.SYNC.DEFER_BLOCKING 0x0 ;  /* 0x0000000000007b1d */ /* 0x000fe20000010000 */
[C---:B-1----:R-:W-:Y:S06]  /*fa00*/  HMMA.16816.F32.BF16 R36, R200.reuse, R4, R36 ;  /* 0x00000004c824723c */ /* 0x042fec0000041824 */
[----:B------:R-:W-:Y:S02]  /*fa10*/  FMUL.FTZ R28, R28, c[0x0][0x320] ;  /* 0x0000c8001c1c7a20 */ /* 0x000fe40000410000 */
[----:B------:R1:W1:Y:S01]  /*fa20*/  MUFU.TANH R195, R23 ;  /* 0x0000001700c37308 */ /* 0x0002620000002400 */
[C---:B------:R-:W-:Y:S03]  /*fa30*/  HMMA.16816.F32.BF16 R40, R200.reuse, R6, R40 ;  /* 0x00000006c828723c */ /* 0x040fe60000041828 */
[----:B------:R-:W-:Y:S02]  /*fa40*/  FMUL.FTZ R29, R29, c[0x0][0x320] ;  /* 0x0000c8001d1d7a20 */ /* 0x000fe40000410000 */
[----:B------:R-:W-:Y:S02]  /*fa50*/  FMUL.FTZ R30, R30, c[0x0][0x320] ;  /* 0x0000c8001e1e7a20 */ /* 0x000fe40000410000 */
[----:B------:R-:W-:Y:S02]  /*fa60*/  FMUL.FTZ R31, R31, c[0x0][0x320] ;  /* 0x0000c8001f1f7a20 */ /* 0x000fe40000410000 */
[----:B------:R2:W2:Y:S03]  /*fa70*/  MUFU.TANH R191, R24 ;  /* 0x0000001800bf7308 */ /* 0x0004a60000002400 */
[----:B------:R-:W-:Y:S07]  /*fa80*/  FMUL.FTZ R32, R32, c[0x0][0x320] ;  /* 0x0000c80020207a20 */ /* 0x000fee0000410000 */
[----:B------:R3:W3:Y:S01]  /*fa90*/  MUFU.TANH R189, R25 ;  /* 0x0000001900bd7308 */ /* 0x0006e20000002400 */
[C---:B-----5:R-:W-:Y:S04]  /*faa0*/  HMMA.16816.F32.BF16 R44, R200.reuse, R8, R44 ;  /* 0x00000008c82c723c */ /* 0x060fe8000004182c */
[----:B-1----:R-:W-:Y:S05]  /*fab0*/  FMUL.FTZ R23, R41, c[0x0][0x320] ;  /* 0x0000c80029177a20 */ /* 0x002fea0000410000 */
[----:B------:R1:W1:Y:S01]  /*fac0*/  MUFU.TANH R192, R26 ;  /* 0x0000001a00c07308 */ /* 0x0002620000002400 */
[----:B------:R-:W-:Y:S03]  /*fad0*/  HMMA.16816.F32.BF16 R48, R200, R10, R48 ;  /* 0x0000000ac830723c */ /* 0x000fe60000041830 */
[----:B--2---:R-:W-:Y:S06]  /*fae0*/  FMUL.FTZ R24, R40, c[0x0][0x320] ;  /* 0x0000c80028187a20 */ /* 0x004fec0000410000 */
[----:B------:R2:W2:Y:S03]  /*faf0*/  MUFU.TANH R190, R27 ;  /* 0x0000001b00be7308 */ /* 0x0004a60000002400 */
[----:B---3--:R-:W-:Y:S02]  /*fb00*/  FMUL.FTZ R25, R43, c[0x0][0x320] ;  /* 0x0000c8002b197a20 */ /* 0x008fe40000410000 */
[----:B------:R-:W-:Y:S02]  /*fb10*/  FMUL.FTZ R22, R44, c[0x0][0x320] ;  /* 0x0000c8002c167a20 */ /* 0x000fe40000410000 */
[----:B------:R-:W-:Y:S03]  /*fb20*/  FMUL.FTZ R17, R45, c[0x0][0x320] ;  /* 0x0000c8002d117a20 */ /* 0x000fe60000410000 */
[----:B------:R3:W3:Y:S01]  /*fb30*/  MUFU.TANH R186, R28 ;  /* 0x0000001c00ba7308 */ /* 0x0006e20000002400 */
[----:B------:R-:W-:Y:S02]  /*fb40*/  FMUL.FTZ R21, R46, c[0x0][0x320] ;  /* 0x0000c8002e157a20 */ /* 0x000fe40000410000 */
[----:B------:R-:W-:Y:S02]  /*fb50*/  FMUL.FTZ R20, R47, c[0x0][0x320] ;  /* 0x0000c8002f147a20 */ /* 0x000fe40000410000 */
[----:B-1----:R-:W-:Y:S02]  /*fb60*/  FMUL.FTZ R26, R42, c[0x0][0x320] ;  /* 0x0000c8002a1a7a20 */ /* 0x002fe40000410000 */
[----:B------:R-:W-:Y:S02]  /*fb70*/  FMUL.FTZ R16, R48, c[0x0][0x320] ;  /* 0x0000c80030107a20 */ /* 0x000fe40000410000 */
[----:B------:R-:W-:Y:S01]  /*fb80*/  FMUL.FTZ R11, R49, c[0x0][0x320] ;  /* 0x0000c800310b7a20 */ /* 0x000fe20000410000 */
[----:B------:R1:W1:Y:S01]  /*fb90*/  MUFU.TANH R185, R29 ;  /* 0x0000001d00b97308 */ /* 0x0002620000002400 */
[----:B------:R-:W-:Y:S02]  /*fba0*/  FMUL.FTZ R19, R50, c[0x0][0x320] ;  /* 0x0000c80032137a20 */ /* 0x000fe40000410000 */
[----:B------:R-:W-:Y:S02]  /*fbb0*/  FMUL.FTZ R18, R51, c[0x0][0x320] ;  /* 0x0000c80033127a20 */ /* 0x000fe40000410000 */
[----:B--2---:R-:W-:Y:S05]  /*fbc0*/  FMUL.FTZ R27, R37, c[0x0][0x320] ;  /* 0x0000c800251b7a20 */ /* 0x004fea0000410000 */
[----:B------:R2:W2:Y:S01]  /*fbd0*/  MUFU.TANH R188, R30 ;  /* 0x0000001e00bc7308 */ /* 0x0004a20000002400 */
[----:B---3--:R-:W-:Y:S09]  /*fbe0*/  FMUL.FTZ R28, R39, c[0x0][0x320] ;  /* 0x0000c800271c7a20 */ /* 0x008ff20000410000 */
[----:B------:R3:W3:Y:S01]  /*fbf0*/  MUFU.TANH R187, R31 ;  /* 0x0000001f00bb7308 */ /* 0x0006e20000002400 */
[----:B-1----:R-:W-:Y:S09]  /*fc00*/  FMUL.FTZ R29, R38, c[0x0][0x320] ;  /* 0x0000c800261d7a20 */ /* 0x002ff20000410000 */
[----:B------:R1:W1:Y:S01]  /*fc10*/  MUFU.TANH R184, R32 ;  /* 0x0000002000b87308 */ /* 0x0002620000002400 */
[----:B--2---:R-:W-:Y:S09]  /*fc20*/  FMUL.FTZ R30, R36, c[0x0][0x320] ;  /* 0x0000c800241e7a20 */ /* 0x004ff20000410000 */
[----:B------:R2:W2:Y:S01]  /*fc30*/  MUFU.TANH R205, R13 ;  /* 0x0000000d00cd7308 */ /* 0x0004a20000002400 */
[----:B---3--:R-:W-:Y:S02]  /*fc40*/  FMUL.FTZ R31, R33, c[0x0][0x320] ;  /* 0x0000c800211f7a20 */ /* 0x008fe40000410000 */
[----:B------:R-:W-:Y:S07]  /*fc50*/  FMUL.FTZ R33, R34, c[0x0][0x320] ;  /* 0x0000c80022217a20 */ /* 0x000fee0000410000 */
[----:B------:R3:W2:Y:S01]  /*fc60*/  MUFU.TANH R209, R14 ;  /* 0x0000000e00d17308 */ /* 0x0006a20000002400 */
[----:B-1----:R-:W-:Y:S09]  /*fc70*/  FMUL.FTZ R32, R35, c[0x0][0x320] ;  /* 0x0000c80023207a20 */ /* 0x002ff20000410000 */
[----:B------:R3:W1:Y:S10]  /*fc80*/  MUFU.TANH R207, R15 ;  /* 0x0000000f00cf7308 */ /* 0x0006740000002400 */
        /* <DEDUP_REMOVED lines=20> */
[----:B--234-:R-:W2:Y:S01]  /*fdd0*/  LDL R2, [R1+0x3c] ;  /* 0x00003c0001027983 */ /* 0x01cea20000100800 */
[----:B------:R-:W-:Y:S03]  /*fde0*/  IMAD.MOV.U32 R12, RZ, RZ, c[0x0][0x2b8] ;  /* 0x0000ae00ff0c7624 */ /* 0x000fe600078e00ff */
[----:B------:R-:W3:Y:S02]  /*fdf0*/  LDL.64 R36, [R1+0x50] ;  /* 0x0000500001247983 */ /* 0x000ee40000100a00 */
[----:B------:R-:W-:Y:S02]  /*fe00*/  ISETP.NE.AND P2, PT, R12, 0x1, PT ;  /* 0x000000010c00780c */ /* 0x000fe40003f45270 */
[----:B------:R-:W4:Y:S04]  /*fe10*/  LDL R5, [R1+0x60] ;  /* 0x0000600001057983 */ /* 0x000f280000100800 */
[----:B------:R-:W5:Y:S04]  /*fe20*/  S2R R13, SR_TID.X ;  /* 0x00000000000d7919 */ /* 0x000f680000002100 */
[----:B------:R-:W3:Y:S04]  /*fe30*/  LDL.64 R34, [R1+0x48] ;  /* 0x0000480001227983 */ /* 0x000ee80000100a00 */
[----:B------:R-:W4:Y:S04]  /*fe40*/  LDL R6, [R1+0x40] ;  /* 0x0000400001067983 */ /* 0x000f280000100800 */
[----:B------:R-:W4:Y:S04]  /*fe50*/  LDL R10, [R1+0x100] ;  /* 0x00010000010a7983 */ /* 0x000f280000100800 */
[----:B------:R-:W4:Y:S04]  /*fe60*/  LDL R15, [R1+0x20] ;  /* 0x00002000010f7983 */ /* 0x000f280000100800 */
[----:B------:R-:W4:Y:S01]  /*fe70*/  LDL R9, [R1+0x104] ;  /* 0x0001040001097983 */ /* 0x000f220000100800 */
        /* <DEDUP_REMOVED lines=10> */
[----:B------:R-:W5:Y:S03]  /*ff20*/  LDL R12, [R1+0xc] ;  /* 0x00000c00010c7983 */ /* 0x000f660000100800 */
[----:B------:R-:W-:Y:S01]  /*ff30*/  IMAD R0, R0, 0x20, R3 ;  /* 0x0000002000007824 */ /* 0x000fe200078e0203 */
[----:B------:R-:W5:Y:S01]  /*ff40*/  LDL R13, [R1+0x28] ;  /* 0x00002800010d7983 */ /* 0x000f620000100800 */
[----:B--2---:R-:W-:Y:S05]  /*ff50*/  IMAD R2, R252, 0x60, R2 ;  /* 0x00000060fc027824 */ /* 0x004fea00078e0202 */
[----:B------:R-:W-:Y:S05]  /*ff60*/  IADD3 R2, R2, -0x60, R0 ;  /* 0xffffffa002027810 */ /* 0x000fea0007ffe000 */
[----:B------:R-:W-:Y:S04]  /*ff70*/  @P2 IMAD.HI.U32 R3, R2, c[0x0][0x2bc], RZ ;  /* 0x0000af0002032a27 */ /* 0x000fe800078e00ff */
[----:B------:R-:W-:Y:S01]  /*ff80*/  IMAD.MOV.U32 R0, RZ, RZ, R2 ;  /* 0x000000ffff007224 */ /* 0x000fe200078e0002 */
[----:B------:R-:W-:Y:S04]  /*ff90*/  @P2 SHF.R.U32.HI R0, RZ, c[0x0][0x2c0], R3 ;  /* 0x0000b000ff002a19 */ /* 0x000fe80000011603 */
[C---:B---3--:R-:W-:Y:S01]  /*ffa0*/  @!P6 IADD3 R3, P0, R0.reuse, R36, RZ ;  /* 0x000000240003e210 */ /* 0x048fe20007f1e0ff */
[----:B------:R-:W-:Y:S03]  /*ffb0*/  IMAD.MOV.U32 R36, RZ, RZ, RZ ;  /* 0x000000ffff247224 */ /* 0x000fe600078e00ff */
[----:B----4-:R-:W-:Y:S01]  /*ffc0*/  @!P6 LEA.HI.X.SX32 R5, R0, R5, 0x1, P0 ;  /* 0x000000050005e211 */ /* 0x010fe200000f0eff */
[----:B------:R-:W-:Y:S01]  /*ffd0*/  IMAD.MOV R0, RZ, RZ, -R0 ;  /* 0x000000ffff007224 */ /* 0x000fe200078e0a00 */
[C---:B------:R-:W-:Y:S03]  /*ffe0*/  @!P6 LEA R4, P0, R3.reuse, c[0x0][0x2a0], 0x2 ;  /* 0x0000a8000304ea11 */ /* 0x040fe600078010ff */
[----:B------:R-:W-:Y:S01]  /*fff0*/  IMAD R37, R0, c[0x0][0x2b8], R2 ;  /* 0x0000ae0000257a24 */ /* 0x000fe200078e0202 */
[----:B------:R-:W-:Y:S02]  /*10000*/  @!P6 LEA.HI.X R5, R3, c[0x0][0x2a4], R5, 0x2, P0 ;  /* 0x0000a9000305ea11 */ /* 0x000fe400000f1405 */
[----:B------:R-:W-:Y:S01]  /*10010*/  SHF.L.U64.HI R10, R15, 0x1, R10 ;  /* 0x000000010f0a7819 */ /* 0x000fe2000001020a */
[C---:B------:R-:W-:Y:S01]  /*10020*/  IMAD.WIDE.U32 R2, R37.reuse, c[0x0][0x1e0], RZ ;  /* 0x0000780025027a25 */ /* 0x040fe200078e00ff */
[----:B------:R-:W-:Y:S01]  /*10030*/  SHF.R.S32.HI R0, RZ, 0x1f, R37 ;  /* 0x0000001fff007819 */ /* 0x000fe20000011425 */
[----:B------:R-:W2:Y:S01]  /*10040*/  @!P6 LDG.E R36, [R4.64] ;  /* 0x000000060424e981 */ /* 0x000ea2000c1e1900 */
[----:B-----5:R-:W-:Y:S03]  /*10050*/  SHF.L.U64.HI R9, R14, 0x1, R9 ;  /* 0x000000010e097819 */ /* 0x020fe60000010209 */
[----:B------:R-:W-:Y:S01]  /*10060*/  IMAD R0, R0, c[0x0][0x1e0], RZ ;  /* 0x0000780000007a24 */ /* 0x000fe200078e02ff */
[----:B------:R3:W-:Y:S03]  /*10070*/  STL [R1+0x14], R37 ;  /* 0x0000142501007387 */ /* 0x0007e60000100800 */
[----:B------:R-:W-:Y:S04]  /*10080*/  IMAD R0, R37, c[0x0][0x1e4], R0 ;  /* 0x0000790025007a24 */ /* 0x000fe800078e0200 */
[----:B------:R-:W-:Y:S01]  /*10090*/  IMAD.IADD R3, R3, 0x1, R0 ;  /* 0x0000000103037824 */ /* 0x000fe200078e0200 */
[----:B------:R-:W-:Y:S01]  /*100a0*/  SHF.L.U64.HI R7, R12, 0x1, R7 ;  /* 0x000000010c077819 */ /* 0x000fe20000010207 */
[C---:B------:R-:W-:Y:S01]  /*100b0*/  IMAD.SHL.U32 R35, R13.reuse, 0x2, RZ ;  /* 0x000000020d237824 */ /* 0x040fe200078e00ff */
[----:B------:R-:W-:Y:S01]  /*100c0*/  SHF.L.U64.HI R8, R13, 0x1, R8 ;  /* 0x000000010d087819 */ /* 0x000fe20000010208 */
[----:B---3--:R-:W-:Y:S02]  /*100d0*/  IMAD.SHL.U32 R37, R15, 0x2, RZ ;  /* 0x000000020f257824 */ /* 0x008fe400078e00ff */
[----:B--2---:R-:W-:Y:S01]  /*100e0*/  IMAD.WIDE.U32 R2, R36, c[0x0][0x1f0], R2 ;  /* 0x00007c0024027a25 */ /* 0x004fe200078e0002 */
[----:B------:R-:W-:Y:S01]  /*100f0*/  SHF.R.S32.HI R0, RZ, 0x1f, R36 ;  /* 0x0000001fff007819 */ /* 0x000fe20000011424 */
[----:B------:R2:W-:Y:S03]  /*10100*/  STL [R1+0x10], R36 ;  /* 0x0000102401007387 */ /* 0x0005e60000100800 */
[----:B------:R-:W-:Y:S01]  /*10110*/  IADD3 R5, P0, R34, R2, RZ ;  /* 0x0000000222057210 */ /* 0x000fe20007f1e0ff */
[----:B------:R-:W-:Y:S02]  /*10120*/  IMAD R0, R0, c[0x0][0x1f0], RZ ;  /* 0x00007c0000007a24 */ /* 0x000fe400078e02ff */
[----:B------:R-:W-:Y:S02]  /*10130*/  IMAD.SHL.U32 R34, R12, 0x2, RZ ;  /* 0x000000020c227824 */ /* 0x000fe400078e00ff */
[----:B------:R-:W-:Y:S05]  /*10140*/  IMAD R0, R36, c[0x0][0x1f4], R0 ;  /* 0x00007d0024007a24 */ /* 0x000fea00078e0200 */
[----:B------:R-:W-:Y:S02]  /*10150*/  IADD3.X R2, R6, R3, R0, P0, !PT ;  /* 0x0000000306027210 */ /* 0x000fe400007fe400 */
[C---:B------:R-:W-:Y:S04]  /*10160*/  LEA R6, P0, R5.reuse, c[0x0][0x1c8], 0x1 ;  /* 0x0000720005067a11 */ /* 0x040fe800078008ff */
[----:B------:R-:W-:Y:S01]  /*10170*/  LEA.HI.X R5, R5, c[0x0][0x1cc], R2, 0x1, P0 ;  /* 0x0000730005057a11 */ /* 0x000fe200000f0c02 */
[----:B--2---:R-:W-:Y:S01]  /*10180*/  IMAD.SHL.U32 R36, R14, 0x2, RZ ;  /* 0x000000020e247824 */ /* 0x004fe200078e00ff */
[----:B------:R-:W-:-:S05]  /*10190*/  BRA.DIV ~URZ, `(.L_x_2714) ;  /* 0x00007ce27f007947 */ /* 0x000fca000b800000 */
[----:B------:R2:W3:Y:S02]  /*101a0*/  SHFL.IDX PT, R4, R5, RZ, 0x181f ;  /* 0x00181fff05047589 */ /* 0x0004e400000e0000 */
.L_x_2749:
[----:B------:R-:W-:-:S05]  /*101b0*/  BRA.DIV ~URZ, `(.L_x_2715) ;  /* 0x00007d327f007947 */ /* 0x000fca000b800000 */
[----:B------:R-:W4:Y:S01]  /*101c0*/  SHFL.IDX PT, R0, R6, RZ, 0x181f ;  /* 0x00181fff06007589 */ /* 0x000f2200000e0000 */
[C---:B------:R-:W-:Y:S02]  /*101d0*/  IADD3 R12, -R132.reuse, 0x10, RZ ;  /* 0x00000010840c7810 */ /* 0x040fe40007ffe1ff */
[----:B------:R-:W-:Y:S02]  /*101e0*/  ISETP.NE.U32.AND P2, PT, R132, RZ, PT ;  /* 0x000000ff8400720c */ /* 0x000fe40003f45070 */
[----:B------:R-:W-:Y:S04]  /*101f0*/  LOP3.LUT R12, R12, 0xf, RZ, 0xc0, !PT ;  /* 0x0000000f0c0c7812 */ /* 0x000fe800078ec0ff */
[----:B----4-:R-:W-:Y:S04]  /*10200*/  IADD3 R2, P1, P0, R12, R0, R34 ;  /* 0x000000000c027210 */ /* 0x010fe8000783e022 */
[----:B---3--:R-:W-:Y:S02]  /*10210*/  IADD3.X R3, RZ, R4, R7, P1, P0 ;  /* 0x00000004ff037210 */ /* 0x008fe40000fe0407 */
[----:B------:R-:W-:Y:S03]  /*10220*/  IADD3 R14, P0, R0, R35, RZ ;  /* 0x00000023000e7210 */ /* 0x000fe60007f1e0ff */
[----:B------:R-:W-:Y:S01]  /*10230*/  @!PT LDS RZ, [RZ] ;  /* 0x00000000fffff984 */ /* 0x000fe20000000800 */
[----:B------:R-:W-:Y:S01]  /*10240*/  @!PT LDS RZ, [RZ] ;  /* 0x00000000fffff984 */ /* 0x000fe20000000800 */
[----:B------:R3:W-:Y:S02]  /*10250*/  LDGSTS.E.BYPASS.LTC128B.128.ZFILL [R251+0xc100], [R2.64], P2 ;  /* 0x0c10000002fb7fae */ /* 0x0007e40009141d46 */
[----:B------:R-:W-:Y:S05]  /*10260*/  IMAD.X R15, R4, 0x1, R8, P0 ;  /* 0x00000001040f7824 */ /* 0x000fea00000e0608 */
[----:B------:R4:W-:Y:S01]  /*10270*/  LDGSTS.E.BYPASS.LTC128B.128 [R251+0xf100], [R14.64], !P5 ;  /* 0x0f1000000efb7fae */ /* 0x0009e2000e901d46 */
[----:B---3--:R-:W-:Y:S05]  /*10280*/  IADD3 R2, P0, R0, R36, RZ ;  /* 0x0000002400027210 */ /* 0x008fea0007f1e0ff */
[----:B------:R-:W-:Y:S05]  /*10290*/  IMAD.X R3, R4, 0x1, R9, P0 ;  /* 0x0000000104037824 */ /* 0x000fea00000e0609 */
[----:B------:R3:W-:Y:S02]  /*102a0*/  LDGSTS.E.BYPASS.LTC128B.128 [R251+0x12100], [R2.64], !P4 ;  /* 0x1210000002fb7fae */ /* 0x0007e4000e101d46 */
[----:B---3--:R-:W-:Y:S02]  /*102b0*/  IADD3 R2, P0, R0, R37, RZ ;  /* 0x0000002500027210 */ /* 0x008fe40007f1e0ff */
[----:B------:R-:W3:Y:S03]  /*102c0*/  SHFL.IDX PT, R0, R6, 0x1, 0x181f ;  /* 0x00381f0006007f89 */ /* 0x000ee600000e0000 */
[----:B------:R-:W-:Y:S02]  /*102d0*/  IMAD.X R3, R4, 0x1, R10, P0 ;  /* 0x0000000104037824 */ /* 0x000fe400000e060a */
[----:B------:R-:W-:Y:S04]  /*102e0*/  SHFL.IDX PT, R4, R5, 0x2, 0x181f ;  /* 0x00581f0005047f89 */ /* 0x000fe800000e0000 */
[----:B------:R5:W-:Y:S01]  /*102f0*/  LDGSTS.E.BYPASS.LTC128B.128 [R251+0x15100], [R2.64], !P3 ;  /* 0x1510000002fb7fae */ /* 0x000be2000d901d46 */
[----:B---3--:R-:W-:Y:S03]  /*10300*/  IADD3 R12, P1, P0, R12, R0, R34 ;  /* 0x000000000c0c7210 */ /* 0x008fe6000783e022 */
[----:B-----5:R-:W3:Y:S02]  /*10310*/  SHFL.IDX PT, R2, R5, 0x1, 0x181f ;  /* 0x00381f0005027f89 */ /* 0x020ee400000e0000 */
[----:B---3--:R-:W-:Y:S05]  /*10320*/  IADD3.X R13, RZ, R2, R7, P1, P0 ;  /* 0x00000002ff0d7210 */ /* 0x008fea0000fe0407 */
[----:B------:R3:W-:Y:S02]  /*10330*/  LDGSTS.E.BYPASS.LTC128B.128.ZFILL [R251+0xd100], [R12.64], P2 ;  /* 0x0d1000000cfb7fae */ /* 0x0007e40009141d46 */
[----:B---3--:R-:W-:Y:S05]  /*10340*/  IADD3 R12, P0, R0, R35, RZ ;  /* 0x00000023000c7210 */ /* 0x008fea0007f1e0ff */
[----:B------:R-:W-:Y:S05]  /*10350*/  IMAD.X R13, R2, 0x1, R8, P0 ;  /* 0x00000001020d7824 */ /* 0x000fea00000e0608 */
[----:B------:R3:W-:Y:S02]  /*10360*/  LDGSTS.E.BYPASS.LTC128B.128 [R251+0x10100], [R12.64], !P5 ;  /* 0x101000000cfb7fae */ /* 0x0007e4000e901d46 */
[----:B---3--:R-:W-:Y:S05]  /*10370*/  IADD3 R12, P0, R0, R36, RZ ;  /* 0x00000024000c7210 */ /* 0x008fea0007f1e0ff */
[----:B------:R-:W-:Y:S01]  /*10380*/  IMAD.X R13, R2, 0x1, R9, P0 ;  /* 0x00000001020d7824 */ /* 0x000fe200000e0609 */
[----:B----4-:R-:W-:Y:S02]  /*10390*/  IADD3 R14, P0, R0, R37, RZ ;  /* 0x00000025000e7210 */ /* 0x010fe40007f1e0ff */
[----:B------:R3:W4:Y:S03]  /*103a0*/  SHFL.IDX PT, R0, R6, 0x2, 0x181f ;  /* 0x00581f0006007f89 */ /* 0x00072600000e0000 */
[----:B------:R-:W-:Y:S01]  /*103b0*/  IMAD.X R15, R2, 0x1, R10, P0 ;  /* 0x00000001020f7824 */ /* 0x000fe200000e060a */
[----:B------:R3:W-:Y:S04]  /*103c0*/  LDGSTS.E.BYPASS.LTC128B.128 [R251+0x13100], [R12.64], !P4 ;  /* 0x131000000cfb7fae */ /* 0x0007e8000e101d46 */
[----:B------:R3:W-:Y:S03]  /*103d0*/  LDGSTS.E.BYPASS.LTC128B.128 [R251+0x16100], [R14.64], !P3 ;  /* 0x161000000efb7fae */ /* 0x0007e6000d901d46 */
.L_x_2750:
[C---:B------:R-:W-:Y:S02]  /*103e0*/  IADD3 R2, -R132.reuse, 0x10, RZ ;  /* 0x0000001084027810 */ /* 0x040fe40007ffe1ff */
[----:B------:R-:W-:Y:S02]  /*103f0*/  ISETP.NE.U32.AND P0, PT, R132, RZ, PT ;  /* 0x000000ff8400720c */ /* 0x000fe40003f05070 */
[----:B------:R-:W-:Y:S04]  /*10400*/  LOP3.LUT R2, R2, 0xf, RZ, 0xc0, !PT ;  /* 0x0000000f02027812 */ /* 0x000fe800078ec0ff */
[----:B----4-:R-:W-:Y:S04]  /*10410*/  IADD3 R2, P2, P1, R2, R0, R34 ;  /* 0x0000000002027210 */ /* 0x010fe8000795e022 */
[----:B------:R-:W-:Y:S02]  /*10420*/  IADD3.X R3, RZ, R4, R7, P2, P1 ;  /* 0x00000004ff037210 */ /* 0x000fe400017e2407 */
[C---:B---3--:R-:W-:Y:S03]  /*10430*/  IADD3 R6, P1, R0.reuse, R36, RZ ;  /* 0x0000002400067210 */ /* 0x048fe60007f3e0ff */
        /* <DEDUP_REMOVED lines=9> */
[----:B---3--:R-:W-:Y:S05]  /*104d0*/  IADD3 R2, P0, R0, R37, RZ ;  /* 0x0000002500027210 */ /* 0x008fea0007f1e0ff */
[----:B------:R-:W-:Y:S05]  /*104e0*/  IMAD.X R3, R4, 0x1, R10, P0 ;  /* 0x0000000104037824 */ /* 0x000fea00000e060a */
[----:B------:R4:W-:Y:S03]  /*104f0*/  LDGSTS.E.BYPASS.LTC128B.128 [R251+0x17100], [R2.64], !P3 ;  /* 0x1710000002fb7fae */ /* 0x0009e6000d901d46 */
.L_x_2713:
[----:B--234-:R-:W-:Y:S05]  /*10500*/  BSYNC B0 ;  /* 0x0000000000007941 */ /* 0x01cfea0003800000 */
.L_x_2712:
        /* <DEDUP_REMOVED lines=57> */
.L_x_2751:
        /* <DEDUP_REMOVED lines=34> */
[----:B------:R-:W-:Y:S02]  /*10ac0*/  FFMA.FTZ R15, R16, c[0x0][0x2d0], -R4 ;  /* 0x0000b400100f7a23 */ /* 0x000fe40000010804 */
[C---:B-1----:R-:W-:Y:S01]  /*10ad0*/  FADD.FTZ R0, -R3.reuse, R134 ;  /* 0x0000008603007221 */ /* 0x042fe20000010100 */
[----:B------:R-:W-:Y:S03]  /*10ae0*/  MOV R134, R12 ;  /* 0x0000000c00867202 */ /* 0x000fe60000000f00 */
[----:B------:R-:W-:Y:S03]  /*10af0*/  FMUL.FTZ R0, R0, c[0x0][0x2d0] ;  /* 0x0000b40000007a20 */ /* 0x000fe60000410000 */
[----:B------:R-:W-:Y:S10]  /*10b00*/  MUFU.EX2 R133, R133 ;  /* 0x0000008500857308 */ /* 0x000ff40000000800 */
[----:B------:R-:W1:Y:S01]  /*10b10*/  MUFU.EX2 R0, R0 ;  /* 0x0000000000007308 */ /* 0x000e620000000800 */
[C---:B---3--:R-:W-:Y:S02]  /*10b20*/  FFMA.FTZ R4, R2.reuse, R13, R7 ;  /* 0x0000000d02047223 */ /* 0x048fe40000010007 */
[----:B------:R-:W-:Y:S02]  /*10b30*/  FMUL.FTZ R48, R2, R136 ;  /* 0x0000008802307220 */ /* 0x000fe40000410000 */
[C---:B--2---:R-:W-:Y:S01]  /*10b40*/  FADD.FTZ R6, R184.reuse, R4 ;  /* 0x00000004b8067221 */ /* 0x044fe20000010000 */
[----:B------:R-:W-:Y:S01]  /*10b50*/  F2FP.BF16.PACK_AB R184, R184, R7 ;  /* 0x00000007b8b8723e */ /* 0x000fe200000010ff */
[----:B------:R-:W-:Y:S02]  /*10b60*/  FMUL.FTZ R4, R3, c[0x0][0x2d0] ;  /* 0x0000b40003047a20 */ /* 0x000fe40000410000 */
[----:B------:R-:W-:Y:S02]  /*10b70*/  FMUL.FTZ R49, R2, R137 ;  /* 0x0000008902317220 */ /* 0x000fe40000410000 */
[--C-:B------:R-:W-:Y:S02]  /*10b80*/  FFMA.FTZ R23, R20, c[0x0][0x2d0], -R4.reuse ;  /* 0x0000b40014177a23 */ /* 0x100fe40000010804 */
[----:B------:R-:W-:Y:S02]  /*10b90*/  FMUL.FTZ R20, R2, R164 ;  /* 0x000000a402147220 */ /* 0x000fe40000410000 */
[----:B------:R-:W2:Y:S01]  /*10ba0*/  LDL.LU R164, [R1+0x2c] ;  /* 0x00002c0001a47983 */ /* 0x000ea20000300800 */
[C---:B-1----:R-:W-:Y:S02]  /*10bb0*/  FMUL.FTZ R50, R0.reuse, R138 ;  /* 0x0000008a00327220 */ /* 0x042fe40000410000 */
[----:B------:R-:W-:Y:S02]  /*10bc0*/  FMUL.FTZ R51, R0, R139 ;  /* 0x0000008b00337220 */ /* 0x000fe40000410000 */
[----:B------:R-:W1:Y:S01]  /*10bd0*/  LDSM.16.MT88.4 R136, [R218] ;  /* 0x00000000da88783b */ /* 0x000e620000004200 */
[--C-:B------:R-:W-:Y:S02]  /*10be0*/  FFMA.FTZ R215, R215, c[0x0][0x2d0], -R4.reuse ;  /* 0x0000b400d7d77a23 */ /* 0x100fe40000010804 */
[--C-:B------:R-:W-:Y:S02]  /*10bf0*/  FFMA.FTZ R213, R213, c[0x0][0x2d0], -R4.reuse ;  /* 0x0000b400d5d57a23 */ /* 0x100fe40000010804 */
[--C-:B------:R-:W-:Y:S02]  /*10c00*/  FFMA.FTZ R5, R212, c[0x0][0x2d0], -R4.reuse ;  /* 0x0000b400d4057a23 */ /* 0x100fe40000010804 */
[--C-:B------:R-:W-:Y:S01]  /*10c10*/  FFMA.FTZ R7, R250, c[0x0][0x2d0], -R4.reuse ;  /* 0x0000b400fa077a23 */ /* 0x100fe20000010804 */
[----:B------:R-:W-:Y:S01]  /*10c20*/  MUFU.EX2 R215, R215 ;  /* 0x000000d700d77308 */ /* 0x000fe20000000800 */
[--C-:B------:R-:W-:Y:S02]  /*10c30*/  FFMA.FTZ R22, R21, c[0x0][0x2d0], -R4.reuse ;  /* 0x0000b40015167a23 */ /* 0x100fe40000010804 */
[----:B------:R-:W-:Y:S02]  /*10c40*/  FMUL.FTZ R21, R2, R165 ;  /* 0x000000a502157220 */ /* 0x000fe40000410000 */
[----:B------:R-:W-:Y:S01]  /*10c50*/  FFMA.FTZ R200, R187, c[0x0][0x2d0], -R4 ;  /* 0x0000b400bbc87a23 */ /* 0x000fe20000010804 */
[----:B------:R-:W-:Y:S01]  /*10c60*/  MOV R187, R9 ;  /* 0x0000000900bb7202 */ /* 0x000fe20000000f00 */
[----:B------:R-:W-:Y:S01]  /*10c70*/  FADD.FTZ R6, R186, R6 ;  /* 0x00000006ba067221 */ /* 0x000fe20000010000 */
[----:B------:R-:W-:Y:S01]  /*10c80*/  F2FP.BF16.PACK_AB R186, R8, R186 ;  /* 0x000000ba08ba723e */ /* 0x000fe200000010ff */
[--C-:B------:R-:W-:Y:S01]  /*10c90*/  FFMA.FTZ R190, R190, c[0x0][0x2d0], -R4.reuse ;  /* 0x0000b400bebe7a23 */ /* 0x100fe20000010804 */
[----:B------:R3:W-:Y:S01]  /*10ca0*/  MUFU.EX2 R165, R7 ;  /* 0x0000000700a57308 */ /* 0x0007e20000000800 */
        /* <DEDUP_REMOVED lines=11> */
[----:B------:R-:W5:Y:S01]  /*10d60*/  MUFU.EX2 R213, R213 ;  /* 0x000000d500d57308 */ /* 0x000f620000000800 */
[--C-:B------:R-:W-:Y:S02]  /*10d70*/  FFMA.FTZ R195, R195, c[0x0][0x2d0], -R4.reuse ;  /* 0x0000b400c3c37a23 */ /* 0x100fe40000010804 */
[--C-:B------:R-:W-:Y:S02]  /*10d80*/  FFMA.FTZ R192, R192, c[0x0][0x2d0], -R4.reuse ;  /* 0x0000b400c0c07a23 */ /* 0x100fe40000010804 */
[----:B---3--:R-:W-:Y:S02]  /*10d90*/  FMUL.FTZ R7, R0, R183 ;  /* 0x000000b700077220 */ /* 0x008fe40000410000 */
[--C-:B------:R-:W-:Y:S02]  /*10da0*/  FFMA.FTZ R201, R188, c[0x0][0x2d0], -R4.reuse ;  /* 0x0000b400bcc97a23 */ /* 0x100fe40000010804 */
[--C-:B------:R-:W-:Y:S01]  /*10db0*/  FFMA.FTZ R203, R32, c[0x0][0x2d0], -R4.reuse ;  /* 0x0000b40020cb7a23 */ /* 0x100fe20000010804 */
[----:B------:R-:W-:Y:S01]  /*10dc0*/  MUFU.EX2 R209, R209 ;  /* 0x000000d100d17308 */ /* 0x000fe20000000800 */
[--C-:B------:R-:W-:Y:S02]  /*10dd0*/  FFMA.FTZ R212, R29, c[0x0][0x2d0], -R4.reuse ;  /* 0x0000b4001dd47a23 */ /* 0x100fe40000010804 */
[C---:B------:R-:W-:Y:S01]  /*10de0*/  FMUL.FTZ R29, R2.reuse, R157 ;  /* 0x0000009d021d7220 */ /* 0x040fe20000410000 */
[----:B------:R-:W-:Y:S01]  /*10df0*/  MOV R157, R187 ;  /* 0x000000bb009d7202 */ /* 0x000fe20000000f00 */
[----:B----4-:R-:W-:Y:S01]  /*10e00*/  FMUL.FTZ R5, R2, R181 ;  /* 0x000000b502057220 */ /* 0x010fe20000410000 */
[----:B------:R-:W-:Y:S01]  /*10e10*/  MOV R181, R19 ;  /* 0x0000001300b57202 */ /* 0x000fe20000000f00 */
[----:B------:R-:W-:Y:S02]  /*10e20*/  FFMA.FTZ R214, R28, c[0x0][0x2d0], -R4 ;  /* 0x0000b4001cd67a23 */ /* 0x000fe40000010804 */
[----:B------:R-:W-:Y:S01]  /*10e30*/  FMUL.FTZ R4, R2, R180 ;  /* 0x000000b402047220 */ /* 0x000fe20000410000 */
[----:B------:R-:W-:Y:S01]  /*10e40*/  MOV R180, R18 ;  /* 0x0000001200b47202 */ /* 0x000fe20000000f00 */
[----:B------:R-:W-:Y:S01]  /*10e50*/  FADD.FTZ R188, R8, R6 ;  /* 0x0000000608bc7221 */ /* 0x000fe20000010000 */
[----:B------:R-:W-:Y:S01]  /*10e60*/  MUFU.EX2 R207, R207 ;  /* 0x000000cf00cf7308 */ /* 0x000fe20000000800 */
[----:B------:R-:W-:Y:S01]  /*10e70*/  FMUL.FTZ R6, R0, R182 ;  /* 0x000000b600067220 */ /* 0x000fe20000410000 */
[----:B-----5:R-:W-:Y:S01]  /*10e80*/  F2FP.BF16.PACK_AB R187, R213, R215 ;  /* 0x000000d7d5bb723e */ /* 0x020fe200000010ff */
[C---:B------:R-:W-:Y:S01]  /*10e90*/  FMUL.FTZ R8, R2.reuse, R176 ;  /* 0x000000b002087220 */ /* 0x040fe20000410000 */
[----:B------:R-:W-:Y:S01]  /*10ea0*/  MOV R176, R23 ;  /* 0x0000001700b07202 */ /* 0x000fe20000000f00 */
[C---:B------:R-:W-:Y:S01]  /*10eb0*/  FMUL.FTZ R9, R2.reuse, R177 ;  /* 0x000000b102097220 */ /* 0x040fe20000410000 */
[----:B------:R-:W-:Y:S01]  /*10ec0*/  MOV R177, R22 ;  /* 0x0000001600b17202 */ /* 0x000fe20000000f00 */
[----:B------:R-:W-:Y:S01]  /*10ed0*/  FMUL.FTZ R12, R2, R172 ;  /* 0x000000ac020c7220 */ /* 0x000fe20000410000 */
[----:B------:R-:W-:Y:S01]  /*10ee0*/  MOV R172, R11 ;  /* 0x0000000b00ac7202 */ /* 0x000fe20000000f00 */
[----:B------:R-:W-:Y:S01]  /*10ef0*/  FMUL.FTZ R11, R0, R179 ;  /* 0x000000b3000b7220 */ /* 0x000fe20000410000 */
[----:B------:R-:W-:Y:S01]  /*10f00*/  MOV R182, R134 ;  /* 0x0000008600b67202 */ /* 0x000fe20000000f00 */
[----:B------:R-:W-:Y:S01]  /*10f10*/  FMUL.FTZ R17, R2, R169 ;  /* 0x000000a902117220 */ /* 0x000fe20000410000 */
[----:B------:R-:W-:Y:S01]  /*10f20*/  MOV R169, R10 ;  /* 0x0000000a00a97202 */ /* 0x000fe20000000f00 */
[----:B------:R-:W-:Y:S01]  /*10f30*/  FMUL.FTZ R10, R0, R178 ;  /* 0x000000b2000a7220 */ /* 0x000fe20000410000 */
[----:B------:R-:W-:Y:S01]  /*10f40*/  MUFU.EX2 R134, R197 ;  /* 0x000000c500867308 */ /* 0x000fe20000000800 */
[C---:B------:R-:W-:Y:S01]  /*10f50*/  FMUL.FTZ R13, R2.reuse, R173 ;  /* 0x000000ad020d7220 */ /* 0x040fe20000410000 */
[----:B------:R-:W-:Y:S01]  /*10f60*/  MOV R173, R15 ;  /* 0x0000000f00ad7202 */ /* 0x000fe20000000f00 */
[----:B------:R-:W-:Y:S01]  /*10f70*/  FMUL.FTZ R16, R2, R168 ;  /* 0x000000a802107220 */ /* 0x000fe20000410000 */
[----:B------:R-:W-:Y:S01]  /*10f80*/  MOV R168, R14 ;  /* 0x0000000e00a87202 */ /* 0x000fe20000000f00 */
[C---:B------:R-:W-:Y:S02]  /*10f90*/  FMUL.FTZ R14, R0.reuse, R174 ;  /* 0x000000ae000e7220 */ /* 0x040fe40000410000 */
[C---:B------:R-:W-:Y:S02]  /*10fa0*/  FMUL.FTZ R15, R0.reuse, R175 ;  /* 0x000000af000f7220 */ /* 0x040fe40000410000 */
[C---:B------:R-:W-:Y:S01]  /*10fb0*/  FMUL.FTZ R18, R0.reuse, R170 ;  /* 0x000000aa00127220 */ /* 0x040fe20000410000 */
[----:B------:R-:W-:Y:S01]  /*10fc0*/  MUFU.EX2 R204, R204 ;  /* 0x000000cc00cc7308 */ /* 0x000fe20000000800 */
[C---:B------:R-:W-:Y:S02]  /*10fd0*/  FMUL.FTZ R19, R0.reuse, R171 ;  /* 0x000000ab00137220 */ /* 0x040fe40000410000 */
[C---:B------:R-:W-:Y:S02]  /*10fe0*/  FMUL.FTZ R22, R0.reuse, R166 ;  /* 0x000000a600167220 */ /* 0x040fe40000410000 */
[C---:B------:R-:W-:Y:S02]  /*10ff0*/  FMUL.FTZ R23, R0.reuse, R167 ;  /* 0x000000a700177220 */ /* 0x040fe40000410000 */
[----:B------:R-:W-:Y:S02]  /*11000*/  FMUL.FTZ R26, R0, R162 ;  /* 0x000000a2001a7220 */ /* 0x000fe40000410000 */
[----:B------:R-:W-:Y:S01]  /*11010*/  FMUL.FTZ R24, R2, R160 ;  /* 0x000000a002187220 */ /* 0x000fe20000410000 */
[----:B------:R-:W-:Y:S01]  /*11020*/  MOV R160, R27 ;  /* 0x0000001b00a07202 */ /* 0x000fe20000000f00 */
[----:B------:R-:W-:Y:S01]  /*11030*/  FMUL.FTZ R27, R0, R163 ;  /* 0x000000a3001b7220 */ /* 0x000fe20000410000 */
[----:B------:R-:W-:Y:S01]  /*11040*/  MUFU.EX2 R197, R195 ;  /* 0x000000c300c57308 */ /* 0x000fe20000000800 */
[----:B------:R-:W-:Y:S01]  /*11050*/  FMUL.FTZ R25, R2, R161 ;  /* 0x000000a102197220 */ /* 0x000fe20000410000 */
[----:B------:R-:W-:Y:S01]  /*11060*/  MOV R161, R34 ;  /* 0x0000002200a17202 */ /* 0x000fe20000000f00 */
[C---:B------:R-:W-:Y:S02]  /*11070*/  FMUL.FTZ R30, R0.reuse, R158 ;  /* 0x0000009e001e7220 */ /* 0x040fe40000410000 */
[----:B------:R-:W-:Y:S02]  /*11080*/  FMUL.FTZ R31, R0, R159 ;  /* 0x0000009f001f7220 */ /* 0x000fe40000410000 */
[C---:B------:R-:W-:Y:S01]  /*11090*/  FMUL.FTZ R28, R2.reuse, R156 ;  /* 0x0000009c021c7220 */ /* 0x040fe20000410000 */
[----:B------:R-:W-:Y:S01]  /*110a0*/  MOV R156, R35 ;  /* 0x00000023009c7202 */ /* 0x000fe20000000f00 */
        /* <DEDUP_REMOVED lines=112> */
[C---:B--2---:R-:W-:Y:S01]  /*117b0*/  FFMA.FTZ R164, R0.reuse, R164, R185 ;  /* 0x000000a400a47223 */ /* 0x044fe200000100b9 */
[----:B------:R-:W-:Y:S01]  /*117c0*/  F2FP.BF16.PACK_AB R185, R165, R185 ;  /* 0x000000b9a5b9723e */ /* 0x000fe200000010ff */
[----:B------:R-:W-:Y:S02]  /*117d0*/  FMUL.FTZ R131, R0, R131 ;  /* 0x0000008300837220 */ /* 0x000fe40000410000 */
[----:B------:R-:W-:Y:S02]  /*117e0*/  FADD.FTZ R0, R133, R188 ;  /* 0x000000bc85007221 */ /* 0x000fe40000010000 */
[----:B------:R-:W-:Y:S02]  /*117f0*/  MUFU.EX2 R188, R181 ;  /* 0x000000b500bc7308 */ /* 0x000fe40000000800 */
[C---:B-1----:R-:W-:Y:S08]  /*11800*/  HMMA.16816.F32.BF16 R4, R184.reuse, R136, R4 ;  /* 0x00000088b804723c */ /* 0x042ff00000041804 */
[C---:B------:R-:W-:Y:S01]  /*11810*/  HMMA.16816.F32.BF16 R8, R184.reuse, R138, R8 ;  /* 0x0000008ab808723c */ /* 0x040fe20000041808 */
[----:B------:R-:W1:Y:S03]  /*11820*/  LDSM.16.MT88.4 R136, [R219] ;  /* 0x00000000db88783b */ /* 0x000e660000004200 */
[----:B---3--:R-:W-:Y:S04]  /*11830*/  FADD.FTZ R0, R2, R0 ;  /* 0x0000000002007221 */ /* 0x008fe80000010000 */
[----:B------:R-:W-:Y:S01]  /*11840*/  FADD.FTZ R0, R144, R0 ;  /* 0x0000000090007221 */ /* 0x000fe20000010000 */
[----:B------:R-:W2:Y:S03]  /*11850*/  LDL R205, [R1+0x34] ;  /* 0x0000340001cd7983 */ /* 0x000ea60000100800 */
        /* <DEDUP_REMOVED lines=18> */
[----:B------:R-:W1:Y:S02]  /*11980*/  LDSM.16.MT88.4 R136, [R220+0x3000] ;  /* 0x00300000dc88783b */ /* 0x000e640000004200 */
[----:B--2---:R-:W-:Y:S05]  /*11990*/  ISETP.GT.AND P0, PT, R252, R205, PT ;  /* 0x000000cdfc00720c */ /* 0x004fea0003f04270 */
        /* <DEDUP_REMOVED lines=28> */
[----:B------:R-:W-:Y:S03]  /*11b60*/  F2FP.BF16.PACK_AB R137, R207, R209 ;  /* 0x000000d1cf89723e */ /* 0x000fe600000010ff */
[----:B------:R-:W-:Y:S02]  /*11b70*/  F2FP.BF16.PACK_AB R138, R134, R144 ;  /* 0x00000090868a723e */ /* 0x000fe400000010ff */
[----:B------:R-:W1:Y:S02]  /*11b80*/  LDSM.16.MT88.4 R144, [R219+0x800] ;  /* 0x00080000db90783b */ /* 0x000e640000004200 */
[----:B------:R-:W-:Y:S01]  /*11b90*/  MUFU.EX2 R134, R189 ;  /* 0x000000bd00867308 */ /* 0x000fe20000000800 */
[----:B------:R-:W-:Y:S07]  /*11ba0*/  F2FP.BF16.PACK_AB R139, R199, R204 ;  /* 0x000000ccc78b723e */ /* 0x000fee00000010ff */
[C---:B------:R-:W-:Y:S02]  /*11bb0*/  HMMA.16816.F32.BF16 R4, R136.reuse, R140, R4 ;  /* 0x0000008c8804723c */ /* 0x040fe40000041804 */
[----:B------:R2:W3:Y:S06]  /*11bc0*/  MUFU.EX2 R189, R176 ;  /* 0x000000b000bd7308 */ /* 0x0004ec0000000800 */
[C---:B------:R-:W-:Y:S01]  /*11bd0*/  HMMA.16816.F32.BF16 R8, R136.reuse, R142, R8 ;  /* 0x0000008e8808723c */ /* 0x040fe20000041808 */
[----:B------:R-:W4:Y:S03]  /*11be0*/  LDSM.16.MT88.4 R140, [R221+0x800] ;  /* 0x00080000dd8c783b */ /* 0x000f260000004200 */
[----:B------:R-:W-:Y:S10]  /*11bf0*/  MUFU.EX2 R186, R172 ;  /* 0x000000ac00ba7308 */ /* 0x000ff40000000800 */
[----:B------:R-:W5:Y:S01]  /*11c00*/  MUFU.EX2 R133, R194 ;  /* 0x000000c200857308 */ /* 0x000f620000000800 */
[----:B--2---:R-:W-:Y:S01]  /*11c10*/  LDSM.16.MT88.4 R176, [R218+0x2800] ;  /* 0x00280000dab0783b */ /* 0x004fe20000004200 */
[----:B---3--:R-:W-:Y:S01]  /*11c20*/  F2FP.BF16.PACK_AB R185, R189, R190 ;  /* 0x000000bebdb9723e */ /* 0x008fe200000010ff */
[C---:B-1----:R-:W-:Y:S07]  /*11c30*/  HMMA.16816.F32.BF16 R12, R136.reuse, R144, R12 ;  /* 0x00000090880c723c */ /* 0x042fee000004180c */
[----:B------:R-:W-:Y:S01]  /*11c40*/  MUFU.EX2 R194, R212 ;  /* 0x000000d400c27308 */ /* 0x000fe20000000800 */
[C---:B------:R-:W-:Y:S01]  /*11c50*/  HMMA.16816.F32.BF16 R16, R136.reuse, R146, R16 ;  /* 0x000000928810723c */ /* 0x040fe20000041810 */
[----:B------:R-:W1:Y:S08]  /*11c60*/  LDSM.16.MT88.4 R144, [R220+0x800] ;  /* 0x00080000dc90783b */ /* 0x000e700000004200 */
[----:B------:R-:W2:Y:S03]  /*11c70*/  MUFU.EX2 R2, R193 ;  /* 0x000000c100027308 */ /* 0x000ea60000000800 */
[----:B-----5:R-:W-:Y:S01]  /*11c80*/  FADD.FTZ R0, R133, R0 ;  /* 0x0000000085007221 */ /* 0x020fe20000010000 */
[C---:B----4-:R-:W-:Y:S06]  /*11c90*/  HMMA.16816.F32.BF16 R20, R136.reuse, R140, R20 ;  /* 0x0000008c8814723c */ /* 0x050fec0000041814 */
[----:B------:R-:W-:Y:S02]  /*11ca0*/  MUFU.EX2 R193, R214 ;  /* 0x000000d600c17308 */ /* 0x000fe40000000800 */
[C---:B------:R-:W-:Y:S01]  /*11cb0*/  HMMA.16816.F32.BF16 R24, R136.reuse, R142, R24 ;  /* 0x0000008e8818723c */ /* 0x040fe20000041818 */
[----:B------:R-:W3:Y:S03]  /*11cc0*/  LDSM.16.MT88.4 R140, [R218+0x3800] ;  /* 0x00380000da8c783b */ /* 0x000ee60000004200 */
[----:B--2---:R-:W-:Y:S04]  /*11cd0*/  FADD.FTZ R0, R2, R0 ;  /* 0x0000000002007221 */ /* 0x004fe80000010000 */
[----:B------:R-:W-:Y:S04]  /*11ce0*/  FADD.FTZ R0, R148, R0 ;  /* 0x0000000094007221 */ /* 0x000fe80000010000 */
[C---:B------:R-:W-:Y:S01]  /*11cf0*/  FADD.FTZ R0, R134.reuse, R0 ;  /* 0x0000000086007221 */ /* 0x040fe20000010000 */
        /* <DEDUP_REMOVED lines=60> */
[C---:B------:R-:W-:Y:S04]  /*120c0*/  FADD.FTZ R0, R134.reuse, R0 ;  /* 0x0000000086007221 */ /* 0x040fe80000010000 */
        /* <DEDUP_REMOVED lines=44> */
[C---:B-1----:R-:W-:Y:S01]  /*12390*/  HMMA.16816.F32.BF16 R4, R136.reuse, R144, R4 ;  /* 0x000000908804723c */ /* 0x042fe20000041804 */
[----:B------:R1:W-:Y:S07]  /*123a0*/  MUFU.EX2 R134, R161 ;  /* 0x000000a100867308 */ /* 0x0003ee0000000800 */
[C---:B------:R-:W-:Y:S01]  /*123b0*/  HMMA.16816.F32.BF16 R8, R136.reuse, R146, R8 ;  /* 0x000000928808723c */ /* 0x040fe20000041808 */
[----:B------:R-:W5:Y:S02]  /*123c0*/  LDSM.16.MT88.4 R144, [R218+0x4800] ;  /* 0x00480000da90783b */ /* 0x000f640000004200 */
[----:B------:R-:W4:Y:S05]  /*123d0*/  MUFU.EX2 R133, R182 ;  /* 0x000000b600857308 */ /* 0x000f2a0000000800 */
[C---:B--2---:R-:W-:Y:S08]  /*123e0*/  HMMA.16816.F32.BF16 R12, R136.reuse, R148, R12 ;  /* 0x00000094880c723c */ /* 0x044ff0000004180c */
[C---:B------:R-:W-:Y:S01]  /*123f0*/  HMMA.16816.F32.BF16 R16, R136.reuse, R150, R16 ;  /* 0x000000968810723c */ /* 0x040fe20000041810 */
[----:B------:R-:W2:Y:S07]  /*12400*/  LDSM.16.MT88.4 R148, [R219+0x4800] ;  /* 0x00480000db94783b */ /* 0x000eae0000004200 */
[C---:B---3--:R-:W-:Y:S01]  /*12410*/  HMMA.16816.F32.BF16 R20, R136.reuse, R140, R20 ;  /* 0x0000008c8814723c */ /* 0x048fe20000041814 */
[----:B-1----:R-:W-:Y:S03]  /*12420*/  LDSM.16.MT88.4 R160, [R221+0x2800] ;  /* 0x00280000dda0783b */ /* 0x002fe60000004200 */
[----:B----4-:R-:W-:Y:S04]  /*12430*/  FADD.FTZ R0, R133, R0 ;  /* 0x0000000085007221 */ /* 0x010fe80000010000 */
[C---:B------:R-:W-:Y:S01]  /*12440*/  HMMA.16816.F32.BF16 R24, R136.reuse, R142, R24 ;  /* 0x0000008e8818723c */ /* 0x040fe20000041818 */
[----:B------:R-:W1:Y:S03]  /*12450*/  LDSM.16.MT88.4 R140, [R221+0x4800] ;  /* 0x00480000dd8c783b */ /* 0x000e660000004200 */
[----:B------:R-:W-:Y:S04]  /*12460*/  FADD.FTZ R0, R2, R0 ;  /* 0x0000000002007221 */ /* 0x000fe80000010000 */
[C---:B------:R-:W-:Y:S04]  /*12470*/  HMMA.16816.F32.BF16 R28, R136.reuse, R152, R28 ;  /* 0x00000098881c723c */ /* 0x040fe8000004181c */
[----:B------:R-:W-:Y:S04]  /*12480*/  FADD.FTZ R0, R156, R0 ;  /* 0x000000009c007221 */ /* 0x000fe80000010000 */
[C---:B------:R-:W-:Y:S01]  /*12490*/  HMMA.16816.F32.BF16 R32, R136.reuse, R154, R32 ;  /* 0x0000009a8820723c */ /* 0x040fe20000041820 */
[----:B------:R-:W-:Y:S03]  /*124a0*/  LDSM.16.MT88.4 R152, [R218+0x7800] ;  /* 0x00780000da98783b */ /* 0x000fe60000004200 */
[----:B------:R-:W-:Y:S04]  /*124b0*/  FADD.FTZ R0, R134, R0 ;  /* 0x0000000086007221 */ /* 0x000fe80000010000 */
[C---:B-----5:R-:W-:Y:S08]  /*124c0*/  HMMA.16816.F32.BF16 R36, R136.reuse, R144, R36 ;  /* 0x000000908824723c */ /* 0x060ff00000041824 */
        /* <DEDUP_REMOVED lines=11> */
[C---:B------:R-:W-:Y:S08]  /*12580*/  HMMA.16816.F32.BF16 R68, R136.reuse, R152, R68 ;  /* 0x000000988844723c */ /* 0x040ff00000041844 */
[C---:B------:R-:W-:Y:S01]  /*12590*/  HMMA.16816.F32.BF16 R72, R136.reuse, R154, R72 ;  /* 0x0000009a8848723c */ /* 0x040fe20000041848 */
[----:B------:R-:W4:Y:S07]  /*125a0*/  LDSM.16.MT88.4 R152, [R218+0xa800] ;  /* 0x00a80000da98783b */ /* 0x000f2e0000004200 */
[C---:B--2---:R-:W-:Y:S08]  /*125b0*/  HMMA.16816.F32.BF16 R76, R136.reuse, R148, R76 ;  /* 0x00000094884c723c */ /* 0x044ff0000004184c */
[C---:B------:R-:W-:Y:S01]  /*125c0*/  HMMA.16816.F32.BF16 R80, R136.reuse, R150, R80 ;  /* 0x000000968850723c */ /* 0x040fe20000041850 */
[----:B------:R-:W-:Y:S07]  /*125d0*/  LDSM.16.MT88.4 R148, [R221+0xa800] ;  /* 0x00a80000dd94783b */ /* 0x000fee0000004200 */
        /* <DEDUP_REMOVED lines=20> */
[----:B------:R-:W4:Y:S01]  /*12720*/  MUFU.EX2 R2, R169 ;  /* 0x000000a900027308 */ /* 0x000f220000000800 */
[----:B------:R-:W-:Y:S01]  /*12730*/  LDSM.16.MT88.4 R156, [R219+0x5000] ;  /* 0x00500000db9c783b */ /* 0x000fe20000004200 */
[----:B------:R-:W-:Y:S02]  /*12740*/  F2FP.BF16.PACK_AB R137, R193, R194 ;  /* 0x000000c2c189723e */ /* 0x000fe400000010ff */
[----:B------:R-:W-:Y:S06]  /*12750*/  F2FP.BF16.PACK_AB R139, R191, R192 ;  /* 0x000000c0bf8b723e */ /* 0x000fec00000010ff */
[----:B------:R-:W5:Y:S01]  /*12760*/  MUFU.EX2 R133, R173 ;  /* 0x000000ad00857308 */ /* 0x000f620000000800 */
[C---:B-1----:R-:W-:Y:S08]  /*12770*/  HMMA.16816.F32.BF16 R4, R136.reuse, R140, R4 ;  /* 0x0000008c8804723c */ /* 0x042ff00000041804 */
[C---:B------:R-:W-:Y:S01]  /*12780*/  HMMA.16816.F32.BF16 R8, R136.reuse, R142, R8 ;  /* 0x0000008e8808723c */ /* 0x040fe20000041808 */
[----:B------:R-:W1:Y:S01]  /*12790*/  LDSM.16.MT88.4 R140, [R218+0x5000] ;  /* 0x00500000da8c783b */ /* 0x000e620000004200 */
[----:B------:R-:W2:Y:S02]  /*127a0*/  MUFU.EX2 R134, R180 ;  /* 0x000000b400867308 */ /* 0x000ea40000000800 */
[----:B----4-:R-:W-:Y:S04]  /*127b0*/  FADD.FTZ R0, R2, R0 ;  /* 0x0000000002007221 */ /* 0x010fe80000010000 */
[C---:B------:R-:W-:Y:S01]  /*127c0*/  HMMA.16816.F32.BF16 R12, R136.reuse, R152, R12 ;  /* 0x00000098880c723c */ /* 0x040fe2000004180c */
[----:B------:R-:W-:Y:S03]  /*127d0*/  LDSM.16.MT88.4 R168, [R219+0x2800] ;  /* 0x00280000dba8783b */ /* 0x000fe60000004200 */
[C---:B------:R-:W-:Y:S01]  /*127e0*/  FADD.FTZ R0, R184.reuse, R0 ;  /* 0x00000000b8007221 */ /* 0x040fe20000010000 */
[----:B------:R-:W-:Y:S01]  /*127f0*/  F2FP.BF16.PACK_AB R184, R184, R2 ;  /* 0x00000002b8b8723e */ /* 0x000fe200000010ff */
[----:B------:R-:W-:Y:S02]  /*12800*/  FADD.FTZ R2, R165, R164 ;  /* 0x000000a4a5027221 */ /* 0x000fe40000010000 */
[C---:B------:R-:W-:Y:S01]  /*12810*/  HMMA.16816.F32.BF16 R16, R136.reuse, R154, R16 ;  /* 0x0000009a8810723c */ /* 0x040fe20000041810 */
[----:B------:R-:W4:Y:S03]  /*12820*/  LDSM.16.MT88.4 R152, [R221+0x5000] ;  /* 0x00500000dd98783b */ /* 0x000f260000004200 */
[----:B-----5:R-:W-:Y:S04]  /*12830*/  FADD.FTZ R0, R133, R0 ;  /* 0x0000000085007221 */ /* 0x020fe80000010000 */
[C---:B---3--:R-:W-:Y:S04]  /*12840*/  HMMA.16816.F32.BF16 R20, R136.reuse, R148, R20 ;  /* 0x000000948814723c */ /* 0x048fe80000041814 */
[C---:B------:R-:W-:Y:S01]  /*12850*/  FADD.FTZ R0, R186.reuse, R0 ;  /* 0x00000000ba007221 */ /* 0x040fe20000010000 */
[----:B------:R-:W-:Y:S02]  /*12860*/  F2FP.BF16.PACK_AB R186, R186, R133 ;  /* 0x00000085baba723e */ /* 0x000fe400000010ff */
[----:B--2---:R-:W-:Y:S01]  /*12870*/  F2FP.BF16.PACK_AB R187, R134, R188 ;  /* 0x000000bc86bb723e */ /* 0x004fe200000010ff */
[C---:B------:R-:W-:Y:S01]  /*12880*/  HMMA.16816.F32.BF16 R24, R136.reuse, R150, R24 ;  /* 0x000000968818723c */ /* 0x040fe20000041818 */
[----:B------:R-:W2:Y:S03]  /*12890*/  LDSM.16.MT88.4 R148, [R220+0x5000] ;  /* 0x00500000dc94783b */ /* 0x000ea60000004200 */
[----:B------:R-:W-:Y:S04]  /*128a0*/  MOV R133, R132 ;  /* 0x0000008400857202 */ /* 0x000fe80000000f00 */
        /* <DEDUP_REMOVED lines=55> */
[----:B------:R-:W-:Y:S01]  /*12c20*/  FADD.FTZ R2, R188, R0 ;  /* 0x00000000bc027221 */ /* 0x000fe20000010000 */
[----:B------:R-:W-:Y:S03]  /*12c30*/  IADD3 R0, R252, -0x1, RZ ;  /* 0xfffffffffc007810 */ /* 0x000fe60007ffe0ff */
[C---:B---3--:R-:W-:Y:S04]  /*12c40*/  HMMA.16816.F32.BF16 R124, R136.reuse, R156, R124 ;  /* 0x0000009c887c723c */ /* 0x048fe8000004187c */
[----:B------:R-:W-:Y:S01]  /*12c50*/  FADD.FTZ R2, R134, R2 ;  /* 0x0000000286027221 */ /* 0x000fe20000010000 */
[----:B------:R-:W-:Y:S02]  /*12c60*/  MOV R252, R0 ;  /* 0x0000000000fc7202 */ /* 0x000fe40000000f00 */
[-C--:B------:R-:W-:Y:S01]  /*12c70*/  MOV R134, R3.reuse ;  /* 0x0000000300867202 */ /* 0x080fe20000000f00 */
        /* <DEDUP_REMOVED lines=14> */
[C---:B----4-:R-:W-:Y:S01]  /*12d60*/  HMMA.16816.F32.BF16 R156, R184.reuse, R152, R28 ;  /* 0x00000098b89c723c */ /* 0x050fe2000004181c */
[----:B------:R-:W-:Y:S07]  /*12d70*/  STL [R1+0x2c], R2 ;  /* 0x00002c0201007387 */ /* 0x000fee0000100800 */
        /* <DEDUP_REMOVED lines=14> */
[C---:B------:R-:W-:Y:S08]  /*12e60*/  HMMA.16816.F32.BF16 R76, R184.reuse, R16, R76 ;  /* 0x00000010b84c723c */ /* 0x040ff0000004184c */
[C---:B------:R-:W-:Y:S08]  /*12e70*/  HMMA.16816.F32.BF16 R80, R184.reuse, R18, R80 ;  /* 0x00000012b850723c */ /* 0x040ff00000041850 */
        /* <DEDUP_REMOVED lines=13> */
[----:B------:R-:W-:Y:S01]  /*12f50*/  HMMA.16816.F32.BF16 R128, R184, R6, R128 ;  /* 0x00000006b880723c */ /* 0x000fe20000041880 */
[----:B------:R-:W-:Y:S07]  /*12f60*/  @!UPT UIADD3 URZ, URZ, URZ, URZ ;  /* 0x0000003f3f3ff290 */ /* 0x000fee000fffe03f */
[----:B------:R-:W-:-:S11]  /*12f70*/  @P0 BRA `(.L_x_2717) ;  /* 0xffffae6000000947 */ /* 0x000fd6000383ffff */
.L_x_2710:
[----:B------:R-:W-:Y:S05]  /*12f80*/  BRA.DIV ~URZ, `(.L_x_2718) ;  /* 0x000054927f007947 */ /* 0x000fea000b800000 */
[----:B------:R-:W2:Y:S04]  /*12f90*/  LDL R0, [R1+0x1c] ;  /* 0x00001c0001007983 */ /* 0x000ea80000100800 */
[----:B--2---:R1:W2:Y:S02]  /*12fa0*/  SHFL.BFLY PT, R5, R0, 0x2, 0x1f ;  /* 0x0c401f0000057f89 */ /* 0x0042a400000e0000 */
.L_x_2752:
        /* <DEDUP_REMOVED lines=9> */
.L_x_2753:
        /* <DEDUP_REMOVED lines=149> */
.L_x_2679:
[----:B--2---:R-:W2:Y:S04]  /*13990*/  LDL.LU R2, [R1+0x78] ;  /* 0x0000780001027983 */ /* 0x004ea80000300800 */
[----:B------:R-:W3:Y:S04]  /*139a0*/  S2R R6, SR_TID.X ;  /* 0x0000000000067919 */ /* 0x000ee80000002100 */
[----:B------:R4:W5:Y:S01]  /*139b0*/  LDL R7, [R1+0x80] ;  /* 0x0000800001077983 */ /* 0x0009620000100800 */
[----:B------:R-:W-:Y:S01]  /*139c0*/  BSSY B0, `(.L_x_2720) ;  /* 0x0000014000007945 */ /* 0x000fe20003800000 */
[----:B---3--:R-:W-:-:S02]  /*139d0*/  LOP3.LUT P0, RZ, R6, 0xff, RZ, 0xc0, !PT ;  /* 0x000000ff06ff7812 */ /* 0x008fc4000780c0ff */
[----:B--2---:R-:W-:-:S11]  /*139e0*/  LOP3.LUT R2, R2, 0xfffffffd, RZ, 0xc0, !PT ;  /* 0xfffffffd02027812 */ /* 0x004fd600078ec0ff */
[----:B------:R-:W-:-:S05]  /*139f0*/  @P0 LOP3.LUT R2, R2, 0x2, RZ, 0xfc, !PT ;  /* 0x0000000202020812 */ /* 0x000fca00078efcff */
[----:B------:R4:W-:Y:S01]  /*13a00*/  STL [R1+0x78], R2 ;  /* 0x0000780201007387 */ /* 0x0009e20000100800 */
[----:B------:R-:W-:Y:S05]  /*13a10*/  @P0 BRA `(.L_x_2721) ;  /* 0x000000e000000947 */ /* 0x000fea0003800000 */
[----:B------:R-:W2:Y:S01]  /*13a20*/  S2R R4, SR_LANEID ;  /* 0x0000000000047919 */ /* 0x000ea20000000000 */
[----:B------:R-:W-:Y:S01]  /*13a30*/  VOTEU.ANY UR4, UPT, PT ;  /* 0x0000000000047886 */ /* 0x000fe200038e0100 */
[----:B------:R-:W-:Y:S01]  /*13a40*/  IMAD.MOV.U32 R5, RZ, RZ, c[0x0][0x584] ;  /* 0x00016100ff057624 */ /* 0x000fe200078e00ff */
[----:B------:R-:W2:Y:S08]  /*13a50*/  FLO.U32 R3, UR4 ;  /* 0x0000000400037d00 */ /* 0x000eb000080e0000 */
[----:B----4-:R-:W3:Y:S01]  /*13a60*/  POPC R2, UR4 ;  /* 0x0000000400027d09 */ /* 0x010ee20008000000 */
[----:B--2---:R-:W-:Y:S01]  /*13a70*/  ISETP.EQ.U32.AND P0, PT, R3, R4, PT ;  /* 0x000000040300720c */ /* 0x004fe20003f02070 */
[----:B------:R-:W-:-:S12]  /*13a80*/  IMAD.MOV.U32 R4, RZ, RZ, c[0x0][0x580] ;  /* 0x00016000ff047624 */ /* 0x000fd800078e00ff */
[----:B---3--:R2:W3:Y:S04]  /*13a90*/  @P0 ATOMG.E.ADD.STRONG.GPU PT, R2, [R4.64], R2 ;  /* 0x00000002040209a8 */ /* 0x0084e800081ee1c6 */
[----:B--2---:R-:W2:Y:S04]  /*13aa0*/  S2R R4, SR_LTMASK ;  /* 0x0000000000047919 */ /* 0x004ea80000003900 */
[----:B---3--:R2:W3:Y:S02]  /*13ab0*/  SHFL.IDX PT, R3, R2, R3, 0x1f ;  /* 0x00001f0302037589 */ /* 0x0084e400000e0000 */
[----:B--2---:R-:W-:-:S06]  /*13ac0*/  LOP3.LUT R2, R4, UR4, RZ, 0xc0, !PT ;  /* 0x0000000404027c12 */ /* 0x004fcc000f8ec0ff */
[----:B------:R-:W3:Y:S02]  /*13ad0*/  POPC R2, R2 ;  /* 0x0000000200027309 */ /* 0x000ee40000000000 */
[----:B---3-5:R-:W-:-:S05]  /*13ae0*/  IADD3 R7, R3, c[0x0][0xc], R2 ;  /* 0x0000030003077a10 */ /* 0x028fca0007ffe002 */
[----:B------:R2:W-:Y:S02]  /*13af0*/  STL [R1+0x80], R7 ;  /* 0x0000800701007387 */ /* 0x0005e40000100800 */
.L_x_2721:
[----:B------:R-:W-:Y:S05]  /*13b00*/  BSYNC B0 ;  /* 0x0000000000007941 */ /* 0x000fea0003800000 */
.L_x_2720:
        /* <DEDUP_REMOVED lines=8> */
[----:B----4-:R-:W-:Y:S01]  /*13b90*/  SHF.R.S32.HI R2, RZ, 0x1f, R6 ;  /* 0x0000001fff027819 */ /* 0x010fe20000011406 */
[----:B------:R-:W-:Y:S02]  /*13ba0*/  IMAD.MOV.U32 R44, RZ, RZ, RZ ;  /* 0x000000ffff2c7224 */ /* 0x000fe400078e00ff */
[----:B------:R-:W-:Y:S01]  /*13bb0*/  IMAD.MOV.U32 R3, RZ, RZ, 0x1f ;  /* 0x0000001fff037424 */ /* 0x000fe200078e00ff */
[----:B------:R-:W-:-:S04]  /*13bc0*/  LEA.HI R2, R2, R6, RZ, 0x7 ;  /* 0x0000000602027211 */ /* 0x000fc800078f38ff */
[----:B------:R-:W-:-:S05]  /*13bd0*/  SHF.R.S32.HI R2, RZ, 0x7, R2 ;  /* 0x00000007ff027819 */ /* 0x000fca0000011402 */
[----:B------:R-:W-:Y:S01]  /*13be0*/  IMAD.MOV.U32 R0, RZ, RZ, R2 ;  /* 0x000000ffff007224 */ /* 0x000fe200078e0002 */
[----:B------:R-:W-:Y:S02]  /*13bf0*/  MOV R2, 0x13c10 ;  /* 0x00013c1000027802 */ /* 0x000fe40000000f00 */
[----:B-12---:R-:W-:Y:S05]  /*13c00*/  CALL.REL.NOINC `($__internal_44_$__cuda_sm70_shflsync_idx_p) ;  /* 0x00004a3000007944 */ /* 0x006fea0003c00000 */
.L_x_2724:
[----:B------:R-:W3:Y:S04]  /*13c10*/  LDL R5, [R1+0x18c] ;  /* 0x00018c0001057983 */ /* 0x000ee80000100800 */
[----:B--2---:R-:W2:Y:S04]  /*13c20*/  LDL.LU R18, [R1+0x70] ;  /* 0x0000700001127983 */ /* 0x004ea80000300800 */
[----:B-1--4-:R-:W4:Y:S04]  /*13c30*/  LDL.LU R16, [R1+0x6c] ;  /* 0x00006c0001107983 */ /* 0x012f280000300800 */
[----:B------:R-:W3:Y:S04]  /*13c40*/  LDL.LU R15, [R1+0x74] ;  /* 0x00007400010f7983 */ /* 0x000ee80000300800 */
[----:B------:R-:W3:Y:S01]  /*13c50*/  LDL.LU R17, [R1+0x7c] ;  /* 0x00007c0001117983 */ /* 0x000ee20000300800 */
[----:B-----5:R-:W-:-:S03]  /*13c60*/  MOV R4, 0x1 ;  /* 0x0000000100047802 */ /* 0x020fc60000000f00 */
        /* <DEDUP_REMOVED lines=59> */
[----:B------:R1:W5:Y:S01]  /*14020*/  LDL R19, [R1+0x8c] ;  /* 0x00008c0001137983 */ /* 0x0003620000100800 */
[----:B--2---:R-:W-:Y:S01]  /*14030*/  SHF.R.S32.HI R7, RZ, 0x1f, R18 ;  /* 0x0000001fff077819 */ /* 0x004fe20000011412 */
[----:B------:R-:W-:Y:S01]  /*14040*/  IMAD.WIDE.U32 R2, R18, c[0x0][0x4d0], RZ ;  /* 0x0001340012027a25 */ /* 0x000fe200078e00ff */
[----:B----4-:R-:W-:-:S03]  /*14050*/  SHF.R.S32.HI R10, RZ, 0x1f, R16 ;  /* 0x0000001fff0a7819 */ /* 0x010fc60000011410 */
[----:B------:R-:W-:Y:S01]  /*14060*/  IMAD R0, R7, c[0x0][0x4d0], RZ ;  /* 0x0001340007007a24 */ /* 0x000fe200078e02ff */
[----:B---3--:R-:W-:-:S03]  /*14070*/  SHF.R.S32.HI R11, RZ, 0x1f, R15 ;  /* 0x0000001fff0b7819 */ /* 0x008fc6000001140f */
[----:B------:R-:W-:Y:S02]  /*14080*/  IMAD R0, R18, c[0x0][0x4d4], R0 ;  /* 0x0001350012007a24 */ /* 0x000fe400078e0200 */
[----:B------:R-:W-:-:S03]  /*14090*/  IMAD.IADD R6, R5, 0x1, R17 ;  /* 0x0000000105067824 */ /* 0x000fc600078e0211 */
[----:B------:R-:W-:Y:S01]  /*140a0*/  IADD3 R3, R3, R0, RZ ;  /* 0x0000000003037210 */ /* 0x000fe20007ffe0ff */
[----:B------:R-:W-:Y:S02]  /*140b0*/  IMAD R0, R10, c[0x0][0x4d8], RZ ;  /* 0x000136000a007a24 */ /* 0x000fe400078e02ff */
[----:B------:R-:W-:-:S04]  /*140c0*/  @P0 IMAD.HI.U32 R5, R6, c[0x0][0x4ec], RZ ;  /* 0x00013b0006050a27 */ /* 0x000fc800078e00ff */
[C---:B------:R-:W-:Y:S01]  /*140d0*/  IMAD R4, R16.reuse, c[0x0][0x4dc], R0 ;  /* 0x0001370010047a24 */ /* 0x040fe200078e0200 */
[----:B------:R-:W-:Y:S01]  /*140e0*/  MOV R0, R6 ;  /* 0x0000000600007202 */ /* 0x000fe20000000f00 */
[----:B------:R-:W-:Y:S01]  /*140f0*/  IMAD.WIDE.U32 R2, R16, c[0x0][0x4d8], R2 ;  /* 0x0001360010027a25 */ /* 0x000fe200078e0002 */
[----:B------:R-:W-:-:S03]  /*14100*/  @P0 SHF.R.U32.HI R0, RZ, c[0x0][0x4f0], R5 ;  /* 0x00013c00ff000a19 */ /* 0x000fc60000011605 */
[----:B------:R-:W-:Y:S01]  /*14110*/  IMAD.IADD R3, R3, 0x1, R4 ;  /* 0x0000000103037824 */ /* 0x000fe200078e0204 */
[----:B------:R-:W-:Y:S01]  /*14120*/  SHF.R.S32.HI R5, RZ, 0x1f, R0 ;  /* 0x0000001fff057819 */ /* 0x000fe20000011400 */
[----:B------:R-:W-:Y:S02]  /*14130*/  IMAD R4, R11, c[0x0][0x4e0], RZ ;  /* 0x000138000b047a24 */ /* 0x000fe400078e02ff */
[----:B------:R-:W-:-:S04]  /*14140*/  IMAD.WIDE.U32 R2, R15, c[0x0][0x4e0], R2 ;  /* 0x000138000f027a25 */ /* 0x000fc800078e0002 */
[----:B------:R-:W-:Y:S01]  /*14150*/  IMAD R4, R15, c[0x0][0x4e4], R4 ;  /* 0x000139000f047a24 */ /* 0x000fe200078e0204 */
[----:B------:R-:W-:Y:S01]  /*14160*/  IADD3 R8, P1, R0, R2, RZ ;  /* 0x0000000200087210 */ /* 0x000fe20007f3e0ff */
[----:B------:R-:W-:-:S03]  /*14170*/  IMAD R2, R7, c[0x0][0x438], RZ ;  /* 0x00010e0007027a24 */ /* 0x000fc600078e02ff */
[----:B------:R-:W-:Y:S01]  /*14180*/  IADD3.X R9, R5, R3, R4, P1, !PT ;  /* 0x0000000305097210 */ /* 0x000fe20000ffe404 */
[C---:B------:R-:W-:Y:S02]  /*14190*/  IMAD R4, R18.reuse, c[0x0][0x43c], R2 ;  /* 0x00010f0012047a24 */ /* 0x040fe400078e0202 */
[----:B------:R-:W-:-:S04]  /*141a0*/  IMAD.WIDE.U32 R2, R18, c[0x0][0x438], RZ ;  /* 0x00010e0012027a25 */ /* 0x000fc800078e00ff */
[----:B------:R-:W-:Y:S01]  /*141b0*/  IMAD R5, R10, c[0x0][0x440], RZ ;  /* 0x000110000a057a24 */ /* 0x000fe200078e02ff */
[----:B------:R-:W-:Y:S01]  /*141c0*/  IADD3 R3, R3, R4, RZ ;  /* 0x0000000403037210 */ /* 0x000fe20007ffe0ff */
[----:B------:R-:W2:Y:S01]  /*141d0*/  S2R R18, SR_TID.X ;  /* 0x0000000000127919 */ /* 0x000ea20000002100 */
[----:B------:R-:W-:Y:S01]  /*141e0*/  IADD3 R4, -R0, RZ, RZ ;  /* 0x000000ff00047210 */ /* 0x000fe20007ffe1ff */
[C---:B------:R-:W-:Y:S02]  /*141f0*/  IMAD R7, R16.reuse, c[0x0][0x444], R5 ;  /* 0x0001110010077a24 */ /* 0x040fe400078e0205 */
[----:B------:R-:W-:Y:S02]  /*14200*/  IMAD.WIDE.U32 R2, R16, c[0x0][0x440], R2 ;  /* 0x0001100010027a25 */ /* 0x000fe400078e0002 */
[----:B------:R-:W3:Y:S02]  /*14210*/  LDL R16, [R1+0x194] ;  /* 0x0001940001107983 */ /* 0x000ee40000100800 */
[----:B------:R-:W-:Y:S01]  /*14220*/  IMAD R4, R4, c[0x0][0x4e8], R6 ;  /* 0x00013a0004047a24 */ /* 0x000fe200078e0206 */
[----:B------:R-:W-:Y:S01]  /*14230*/  IADD3 R3, R3, R7, RZ ;  /* 0x0000000703037210 */ /* 0x000fe20007ffe0ff */
[----:B------:R-:W-:-:S03]  /*14240*/  @P0 IMAD.HI.U32 R5, R6, c[0x0][0x4ec], RZ ;  /* 0x00013b0006050a27 */ /* 0x000fc600078e00ff */
[----:B------:R-:W-:Y:S01]  /*14250*/  SHF.R.S32.HI R10, RZ, 0x1f, R4 ;  /* 0x0000001fff0a7819 */ /* 0x000fe20000011404 */
[----:B------:R-:W-:Y:S02]  /*14260*/  IMAD R7, R11, c[0x0][0x448], RZ ;  /* 0x000112000b077a24 */ /* 0x000fe400078e02ff */
[----:B------:R-:W-:Y:S01]  /*14270*/  IMAD.MOV.U32 R0, RZ, RZ, R6 ;  /* 0x000000ffff007224 */ /* 0x000fe200078e0006 */
[----:B------:R-:W-:Y:S01]  /*14280*/  @P0 SHF.R.U32.HI R0, RZ, c[0x0][0x4f0], R5 ;  /* 0x00013c00ff000a19 */ /* 0x000fe20000011605 */
[C---:B------:R-:W-:Y:S02]  /*14290*/  IMAD R11, R15.reuse, c[0x0][0x44c], R7 ;  /* 0x000113000f0b7a24 */ /* 0x040fe400078e0207 */
[----:B------:R-:W-:Y:S01]  /*142a0*/  IMAD.WIDE.U32 R2, R15, c[0x0][0x448], R2 ;  /* 0x000112000f027a25 */ /* 0x000fe200078e0002 */
[----:B--2---:R-:W-:-:S03]  /*142b0*/  SHF.R.S32.HI R15, RZ, 0x1f, R18 ;  /* 0x0000001fff0f7819 */ /* 0x004fc60000011412 */
[----:B------:R-:W-:Y:S01]  /*142c0*/  IMAD R5, R10, c[0x0][0x4c8], RZ ;  /* 0x000132000a057a24 */ /* 0x000fe200078e02ff */
[----:B------:R-:W-:-:S03]  /*142d0*/  LEA.HI R15, R15, R18, RZ, 0x5 ;  /* 0x000000120f0f7211 */ /* 0x000fc600078f28ff */
[C---:B------:R-:W-:Y:S01]  /*142e0*/  IMAD R7, R4.reuse, c[0x0][0x4cc], R5 ;  /* 0x0001330004077a24 */ /* 0x040fe200078e0205 */
[----:B------:R-:W-:Y:S01]  /*142f0*/  SHF.R.S32.HI R10, RZ, 0x1f, R0 ;  /* 0x0000001fff0a7819 */ /* 0x000fe20000011400 */
[----:B------:R-:W-:Y:S01]  /*14300*/  IMAD.WIDE.U32 R4, R4, c[0x0][0x4c8], R8 ;  /* 0x0001320004047a25 */ /* 0x000fe200078e0008 */
[----:B------:R-:W-:-:S03]  /*14310*/  LOP3.LUT R15, R15, 0xffffffe0, RZ, 0xc0, !PT ;  /* 0xffffffe00f0f7812 */ /* 0x000fc600078ec0ff */
[----:B------:R-:W-:Y:S01]  /*14320*/  IMAD.IADD R3, R3, 0x1, R11 ;  /* 0x0000000103037824 */ /* 0x000fe200078e020b */
[----:B------:R-:W-:Y:S01]  /*14330*/  IADD3 R7, R5, R7, RZ ;  /* 0x0000000705077210 */ /* 0x000fe20007ffe0ff */
[----:B------:R-:W-:Y:S01]  /*14340*/  IMAD R5, R10, c[0x0][0x430], RZ ;  /* 0x00010c000a057a24 */ /* 0x000fe200078e02ff */
[----:B------:R-:W-:Y:S02]  /*14350*/  LEA R9, P0, R4, c[0x0][0x4a8], 0x2 ;  /* 0x00012a0004097a11 */ /* 0x000fe400078010ff */
[----:B------:R-:W-:Y:S01]  /*14360*/  IADD3 R15, -R15, R18, RZ ;  /* 0x000000120f0f7210 */ /* 0x000fe20007ffe1ff */
[C---:B------:R-:W-:Y:S01]  /*14370*/  IMAD R10, R0.reuse, c[0x0][0x434], R5 ;  /* 0x00010d00000a7a24 */ /* 0x040fe200078e0205 */
[C---:B------:R-:W-:Y:S01]  /*14380*/  IADD3 R8, -R0.reuse, RZ, RZ ;  /* 0x000000ff00087210 */ /* 0x040fe20007ffe1ff */
[----:B------:R-:W-:Y:S01]  /*14390*/  IMAD.WIDE.U32 R2, R0, c[0x0][0x430], R2 ;  /* 0x00010c0000027a25 */ /* 0x000fe200078e0002 */
[----:B------:R-:W-:Y:S01]  /*143a0*/  LEA.HI.X R7, R4, c[0x0][0x4ac], R7, 0x2, P0 ;  /* 0x00012b0004077a11 */ /* 0x000fe200000f1407 */
[----:B------:R1:W5:Y:S01]  /*143b0*/  LDL R18, [R1+0x114] ;  /* 0x0001140001127983 */ /* 0x0003620000100800 */
[----:B------:R-:W-:-:S03]  /*143c0*/  LOP3.LUT P0, RZ, R15, 0x3, RZ, 0xc0, !PT ;  /* 0x000000030fff7812 */ /* 0x000fc6000780c0ff */
[----:B------:R1:W5:Y:S01]  /*143d0*/  LDL R15, [R1+0x84] ;  /* 0x00008400010f7983 */ /* 0x0003620000100800 */
[----:B---3--:R-:W-:-:S03]  /*143e0*/  IADD3 R0, R16, R17, RZ ;  /* 0x0000001110007210 */ /* 0x008fc60007ffe0ff */
[----:B------:R1:W5:Y:S04]  /*143f0*/  LDL R17, [R1+0x88] ;  /* 0x0000880001117983 */ /* 0x0003680000100800 */
[----:B------:R1:W5:Y:S01]  /*14400*/  LDL R16, [R1+0x110] ;  /* 0x0001100001107983 */ /* 0x0003620000100800 */
[----:B------:R-:W-:-:S03]  /*14410*/  IMAD R8, R8, c[0x0][0x4e8], R6 ;  /* 0x00013a0008087a24 */ /* 0x000fc600078e0206 */
[----:B------:R-:W-:Y:S04]  /*14420*/  SHFL.IDX PT, R4, R9, RZ, 0x1c1f ;  /* 0x001c1fff09047589 */ /* 0x000fe800000e0000 */
[----:B------:R2:W-:Y:S01]  /*14430*/  SHFL.IDX PT, R6, R9, 0x1, 0x1c1f ;  /* 0x003c1f0009067f89 */ /* 0x0005e200000e0000 */
[----:B------:R-:W-:Y:S01]  /*14440*/  IMAD.IADD R3, R3, 0x1, R10 ;  /* 0x0000000103037824 */ /* 0x000fe200078e020a */
[----:B------:R-:W-:Y:S02]  /*14450*/  ULDC UR5, c[0x0][0x4e8] ;  /* 0x00013a0000057ab9 */ /* 0x000fe40000000800 */
[----:B------:R-:W3:Y:S01]  /*14460*/  SHFL.IDX PT, R5, R7, RZ, 0x1c1f ;  /* 0x001c1fff07057589 */ /* 0x000ee200000e0000 */
[----:B------:R-:W-:-:S03]  /*14470*/  ULDC UR4, c[0x0][0x388] ;  /* 0x0000e20000047ab9 */ /* 0x000fc60000000800 */
[----:B------:R-:W4:Y:S01]  /*14480*/  SHFL.IDX PT, R7, R7, 0x1, 0x1c1f ;  /* 0x003c1f0007077f89 */ /* 0x000f2200000e0000 */
[----:B------:R-:W-:Y:S01]  /*14490*/  UIMAD UR4, UR5, UR4, URZ ;  /* 0x00000004050472a4 */ /* 0x000fe2000f8e023f */
[----:B------:R-:W-:Y:S01]  /*144a0*/  IMAD.WIDE.U32 R2, R8, c[0x0][0x428], R2 ;  /* 0x00010a0008027a25 */ /* 0x000fe200078e0002 */
[----:B--2---:R-:W-:-:S05]  /*144b0*/  SHF.R.S32.HI R9, RZ, 0x1f, R8 ;  /* 0x0000001fff097819 */ /* 0x004fca0000011408 */
[----:B------:R-:W-:Y:S01]  /*144c0*/  IMAD R10, R9, c[0x0][0x428], RZ ;  /* 0x00010a00090a7a24 */ /* 0x000fe200078e02ff */
[----:B------:R-:W-:-:S03]  /*144d0*/  IADD3 R9, R0, 0x8, RZ ;  /* 0x0000000800097810 */ /* 0x000fc60007ffe0ff */
[----:B------:R-:W-:Y:S01]  /*144e0*/  IMAD R10, R8, c[0x0][0x42c], R10 ;  /* 0x00010b00080a7a24 */ /* 0x000fe200078e020a */
[----:B------:R-:W-:Y:S02]  /*144f0*/  ISETP.GE.OR P2, PT, R0, UR4, P0 ;  /* 0x0000000400007c0c */ /* 0x000fe40008746670 */
[----:B------:R-:W-:Y:S02]  /*14500*/  ISETP.GE.OR P1, PT, R9, UR4, P0 ;  /* 0x0000000409007c0c */ /* 0x000fe40008726670 */
[----:B------:R-:W-:Y:S02]  /*14510*/  IADD3 R3, R3, R10, RZ ;  /* 0x0000000a03037210 */ /* 0x000fe40007ffe0ff */
[----:B------:R-:W-:-:S04]  /*14520*/  LEA R11, P0, R2, c[0x0][0x400], 0x2 ;  /* 0x00010000020b7a11 */ /* 0x000fc800078010ff */
[----:B------:R-:W-:Y:S02]  /*14530*/  LEA.HI.X R10, R2, c[0x0][0x404], R3, 0x2, P0 ;  /* 0x00010100020a7a11 */ /* 0x000fe400000f1403 */
[----:B------:R-:W-:Y:S01]  /*14540*/  ISETP.GE.AND P0, PT, R0, UR4, PT ;  /* 0x0000000400007c0c */ /* 0x000fe2000bf06270 */
[----:B---3--:R1:W-:Y:S01]  /*14550*/  @!P2 ST.E [R4.64], R13 ;  /* 0x0000000d0400a985 */ /* 0x0083e2000c101906 */
[----:B------:R-:W-:Y:S03]  /*14560*/  BSSY B0, `(.L_x_2725) ;  /* 0x0000086000007945 */ /* 0x000fe60003800000 */
[----:B----4-:R1:W-:Y:S01]  /*14570*/  @!P1 ST.E [R6.64], R12 ;  /* 0x0000000c06009985 */ /* 0x0103e2000c101906 */
[----:B------:R-:W-:-:S03]  /*14580*/  ISETP.GE.AND P1, PT, R9, UR4, PT ;  /* 0x0000000409007c0c */ /* 0x000fc6000bf26270 */
[----:B------:R1:W2:Y:S01]  /*14590*/  SHFL.IDX PT, R2, R11, RZ, 0x1c1f ;  /* 0x001c1fff0b027589 */ /* 0x0002a200000e0000 */
[----:B------:R-:W-:-:S03]  /*145a0*/  P2R R0, PR, RZ, 0x2 ;  /* 0x00000002ff007803 */ /* 0x000fc60000000000 */
[----:B------:R1:W3:Y:S01]  /*145b0*/  SHFL.IDX PT, R3, R10, RZ, 0x1c1f ;  /* 0x001c1fff0a037589 */ /* 0x0002e200000e0000 */
[----:B------:R-:W-:Y:S05]  /*145c0*/  @P0 BRA `(.L_x_2726) ;  /* 0x000007f000000947 */ /* 0x000fea0003800000 */
[----:B-----5:R-:W-:Y:S02]  /*145d0*/  ISETP.GE.AND P1, PT, R204, c[0x0][0x3c8], PT ;  /* 0x0000f200cc007a0c */ /* 0x020fe40003f26270 */
        /* <DEDUP_REMOVED lines=126> */
.L_x_2726:
[----:B------:R-:W-:Y:S05]  /*14dc0*/  BSYNC B0 ;  /* 0x0000000000007941 */ /* 0x000fea0003800000 */
.L_x_2725:
[----:B------:R-:W-:Y:S01]  /*14dd0*/  ISETP.NE.AND P0, PT, R0, RZ, PT ;  /* 0x000000ff0000720c */ /* 0x000fe20003f05270 */
[----:B---3--:R3:W4:Y:S04]  /*14de0*/  SHFL.IDX PT, R3, R10, 0x1, 0x1c1f ;  /* 0x003c1f000a037f89 */ /* 0x00872800000e0000 */
[----:B--2---:R3:W2:Y:S08]  /*14df0*/  SHFL.IDX PT, R2, R11, 0x1, 0x1c1f ;  /* 0x003c1f000b027f89 */ /* 0x0046b000000e0000 */
[----:B------:R-:W-:Y:S05]  /*14e00*/  @P0 BRA `(.L_x_2727) ;  /* 0x00000ad000000947 */ /* 0x000fea0003800000 */
[----:B-----5:R-:W-:Y:S02]  /*14e10*/  ISETP.GE.AND P0, PT, R206, c[0x0][0x3c8], PT ;  /* 0x0000f200ce007a0c */ /* 0x020fe40003f06270 */
        /* <DEDUP_REMOVED lines=45> */
[C---:B--2---:R-:W-:Y:S01]  /*150f0*/  @!P4 LEA R4, P5, R184.reuse, R2, 0x2 ;  /* 0x00000002b804c211 */ /* 0x044fe200078a10ff */
        /* <DEDUP_REMOVED lines=32> */
[-C--:B--2---:R-:W-:Y:S01]  /*15300*/  @!P4 LEA R4, P5, R39, R2.reuse, 0x2 ;  /* 0x000000022704c211 */ /* 0x084fe200078a10ff */
[----:B------:R1:W-:Y:S01]  /*15310*/  @!P0 ST.E.64 [R6.64], R78 ;  /* 0x0000004e06008985 */ /* 0x0003e2000c101b06 */
[----:B------:R-:W-:Y:S02]  /*15320*/  @!P3 LEA R8, P0, R37, R2, 0x2 ;  /* 0x000000022508b211 */ /* 0x000fe400078010ff */
        /* <DEDUP_REMOVED lines=17> */
[----:B------:R-:W-:Y:S02]  /*15440*/  ISETP.GE.AND P0, PT, R17, c[0x0][0x3c8], PT ;  /* 0x0000f20011007a0c */ /* 0x000fe40003f06270 */
        /* <DEDUP_REMOVED lines=29> */
.L_x_2723:
[----:B------:R-:W3:Y:S02]  /*15620*/  S2R R4, SR_TID.X ;  /* 0x0000000000047919 */ /* 0x000ee40000002100 */
[----:B---3--:R-:W-:-:S13]  /*15630*/  ISETP.GT.AND P0, PT, R4, 0x7f, PT ;  /* 0x0000007f0400780c */ /* 0x008fda0003f04270 */
[----:B------:R-:W-:Y:S05]  /*15640*/  @P0 BRA `(.L_x_2727) ;  /* 0x0000029000000947 */ /* 0x000fea0003800000 */
[----:B------:R-:W3:Y:S01]  /*15650*/  LDL.LU R3, [R1+0x7c] ;  /* 0x00007c0001037983 */ /* 0x000ee20000300800 */
[----:B----4-:R-:W-:-:S05]  /*15660*/  MOV R2, c[0x0][0x4e8] ;  /* 0x00013a0000027a02 */ /* 0x010fca0000000f00 */
[----:B------:R-:W-:Y:S01]  /*15670*/  IMAD R0, R2, c[0x0][0x388], RZ ;  /* 0x0000e20002007a24 */ /* 0x000fe200078e02ff */
[----:B---3--:R-:W-:-:S04]  /*15680*/  IADD3 R6, R3, R4, RZ ;  /* 0x0000000403067210 */ /* 0x008fc80007ffe0ff */
[----:B------:R-:W-:-:S13]  /*15690*/  ISETP.GE.AND P0, PT, R6, R0, PT ;  /* 0x000000000600720c */ /* 0x000fda0003f06270 */
[----:B------:R-:W-:Y:S05]  /*156a0*/  @P0 BRA `(.L_x_2727) ;  /* 0x0000023000000947 */ /* 0x000fea0003800000 */
[----:B------:R-:W3:Y:S04]  /*156b0*/  LDL.LU R3, [R1+0x70] ;  /* 0x0000700001037983 */ /* 0x000ee80000300800 */
[----:B------:R-:W4:Y:S04]  /*156c0*/  LDL.LU R9, [R1+0x6c] ;  /* 0x00006c0001097983 */ /* 0x000f280000300800 */
[----:B------:R-:W5:Y:S01]  /*156d0*/  LDL.LU R8, [R1+0x74] ;  /* 0x0000740001087983 */ /* 0x000f620000300800 */
[----:B------:R-:W-:-:S13]  /*156e0*/  ISETP.NE.AND P0, PT, R2, 0x1, PT ;  /* 0x000000010200780c */ /* 0x000fda0003f05270 */
[----:B--2---:R-:W-:Y:S01]  /*156f0*/  @P0 IMAD.HI.U32 R7, R6, c[0x0][0x4ec], RZ ;  /* 0x00013b0006070a27 */ /* 0x004fe200078e00ff */
[----:B---3--:R-:W-:Y:S02]  /*15700*/  SHF.R.S32.HI R0, RZ, 0x1f, R3 ;  /* 0x0000001fff007819 */ /* 0x008fe40000011403 */
[----:B----4-:R-:W-:-:S03]  /*15710*/  SHF.R.S32.HI R5, RZ, 0x1f, R9 ;  /* 0x0000001fff057819 */ /* 0x010fc60000011409 */
[----:B------:R-:W-:-:S04]  /*15720*/  IMAD R0, R0, c[0x0][0x4d0], RZ ;  /* 0x0001340000007a24 */ /* 0x000fc800078e02ff */
[C---:B------:R-:W-:Y:S01]  /*15730*/  IMAD R4, R3.reuse, c[0x0][0x4d4], R0 ;  /* 0x0001350003047a24 */ /* 0x040fe200078e0200 */
[----:B------:R-:W-:Y:S01]  /*15740*/  MOV R0, R6 ;  /* 0x0000000600007202 */ /* 0x000fe20000000f00 */
[----:B------:R-:W-:Y:S01]  /*15750*/  IMAD.WIDE.U32 R2, R3, c[0x0][0x4d0], RZ ;  /* 0x0001340003027a25 */ /* 0x000fe200078e00ff */
[----:B------:R-:W-:-:S03]  /*15760*/  @P0 SHF.R.U32.HI R0, RZ, c[0x0][0x4f0], R7 ;  /* 0x00013c00ff000a19 */ /* 0x000fc60000011607 */
[----:B------:R-:W-:Y:S01]  /*15770*/  IMAD R5, R5, c[0x0][0x4d8], RZ ;  /* 0x0001360005057a24 */ /* 0x000fe200078e02ff */
[----:B------:R-:W-:Y:S02]  /*15780*/  IADD3 R3, R3, R4, RZ ;  /* 0x0000000403037210 */ /* 0x000fe40007ffe0ff */
[----:B-----5:R-:W-:Y:S01]  /*15790*/  SHF.R.S32.HI R4, RZ, 0x1f, R8 ;  /* 0x0000001fff047819 */ /* 0x020fe20000011408 */
        /* <DEDUP_REMOVED lines=20> */
.L_x_2727:
[----:B------:R-:W-:Y:S05]  /*158e0*/  BSYNC B1 ;  /* 0x0000000000017941 */ /* 0x000fea0003800000 */
.L_x_2722:
[----:B--2---:R-:W2:Y:S02]  /*158f0*/  LDL R0, [R1+0x190] ;  /* 0x0001900001007983 */ /* 0x004ea40000100800 */
[----:B--2---:R-:W-:-:S13]  /*15900*/  ISETP.NE.AND P0, PT, R0, RZ, PT ;  /* 0x000000ff0000720c */ /* 0x004fda0003f05270 */
[----:B------:R-:W-:Y:S01]  /*15910*/  @P0 WARPSYNC 0xffffffff ;  /* 0xffffffff00000948 */ /* 0x000fe20003800000 */
[----:B------:R-:W-:Y:S06]  /*15920*/  @P0 BAR.SYNC.DEFER_BLOCKING 0x5, 0x100 ;  /* 0x0144000000000b1d */ /* 0x000fec0000010000 */
[----:B------:R-:W2:Y:S04]  /*15930*/  @P0 LDS R0, [0x28100] ;  /* 0x02810000ff000984 */ /* 0x000ea80000000800 */
[----:B--2---:R2:W-:Y:S04]  /*15940*/  @P0 STL [R1+0x80], R0 ;  /* 0x0000800001000387 */ /* 0x0045e80000100800 */
[----:B------:R-:W-:Y:S06]  /*15950*/  @P0 BAR.ARV 0x4, 0x100 ;  /* 0x0104000000000b1d */ /* 0x000fec0000002000 */
[----:B------:R-:W-:Y:S05]  /*15960*/  @P0 BRA `(.L_x_2728) ;  /* 0x0000009000000947 */ /* 0x000fea0003800000 */
[----:B------:R-:W-:Y:S05]  /*15970*/  BRA.DIV ~URZ, `(.L_x_2729) ;  /* 0x00002c027f007947 */ /* 0x000fea000b800000 */
[----:B--2---:R2:W1:Y:S02]  /*15980*/  SHFL.IDX PT, R0, R14, RZ, 0x1f ;  /* 0x00001fff0e007589 */ /* 0x00446400000e0000 */
.L_x_2754:
[----:B-1--4-:R-:W1:Y:S01]  /*15990*/  S2R R2, SR_TID.X ;  /* 0x0000000000027919 */ /* 0x012e620000002100 */
[----:B------:R-:W-:Y:S03]  /*159a0*/  WARPSYNC 0xffffffff ;  /* 0xffffffff00007948 */ /* 0x000fe60003800000 */
[----:B------:R-:W-:Y:S06]  /*159b0*/  BAR.SYNC.DEFER_BLOCKING 0x4, 0x100 ;  /* 0x0104000000007b1d */ /* 0x000fec0000010000 */
[----:B------:R4:W-:Y:S01]  /*159c0*/  STL [R1+0x80], R0 ;  /* 0x0000800001007387 */ /* 0x0009e20000100800 */
[----:B-1----:R-:W-:-:S13]  /*159d0*/  LOP3.LUT P0, RZ, R2, 0xff, RZ, 0xc0, !PT ;  /* 0x000000ff02ff7812 */ /* 0x002fda000780c0ff */
[----:B------:R4:W-:Y:S04]  /*159e0*/  @!P0 STS [0x28100], R14 ;  /* 0x0281000eff008388 */ /* 0x0009e80000000800 */
[----:B------:R-:W-:Y:S06]  /*159f0*/  BAR.ARV 0x5, 0x100 ;  /* 0x0144000000007b1d */ /* 0x000fec0000002000 */
.L_x_2728:
[----:B--2-4-:R-:W2:Y:S02]  /*15a00*/  LDL R0, [R1+0x80] ;  /* 0x0000800001007983 */ /* 0x014ea40000100800 */
[----:B--2---:R-:W-:-:S13]  /*15a10*/  ISETP.GE.AND P0, PT, R0, c[0x0][0x538], PT ;  /* 0x00014e0000007a0c */ /* 0x004fda0003f06270 */
[----:B-1-3-5:R-:W-:Y:S01]  /*15a20*/  @P0 CALL.REL.NOINC `(.L_x_2730) ;  /* 0x0000001000000944 */ /* 0x02afe20003c00000 */
[----:B------:R-:W-:Y:S05]  /*15a30*/  BRA `(.L_x_2731) ;  /* 0xfffeb48000007947 */ /* 0x000fea000383ffff */
.L_x_2730:
[----:B------:R-:W-:Y:S05]  /*15a40*/  EXIT ;  /* 0x000000000000794d */ /* 0x000fea0003800000 */
.L_x_2680:
[----:B------:R-:W-:Y:S01]  /*15a50*/  IMAD.MOV.U32 R0, RZ, RZ, R5 ;  /* 0x000000ffff007224 */ /* 0x000fe200078e0005 */
[----:B------:R-:W-:Y:S01]  /*15a60*/  MOV R44, RZ ;  /* 0x000000ff002c7202 */ /* 0x000fe20000000f00 */
[----:B------:R-:W-:Y:S01]  /*15a70*/  IMAD.MOV.U32 R3, RZ, RZ, 0x181f ;  /* 0x0000181fff037424 */ /* 0x000fe200078e00ff */
[----:B------:R-:W-:Y:S02]  /*15a80*/  MOV R2, 0x15aa0 ;  /* 0x00015aa000027802 */ /* 0x000fe40000000f00 */
[----:B-1---5:R-:W-:Y:S05]  /*15a90*/  CALL.REL.NOINC `($__internal_44_$__cuda_sm70_shflsync_idx_p) ;  /* 0x00002ba000007944 */ /* 0x022fea0003c00000 */
[----:B-----5:R-:W-:Y:S01]  /*15aa0*/  MOV R4, R0 ;  /* 0x0000000000047202 */ /* 0x020fe20000000f00 */
[----:B-1----:R-:W-:Y:S05]  /*15ab0*/  BRA `(.L_x_2732) ;  /* 0xfffec31000007947 */ /* 0x002fea000383ffff */
.L_x_2681:
[----:B------:R-:W-:Y:S01]  /*15ac0*/  IMAD.MOV.U32 R0, RZ, RZ, R13 ;  /* 0x000000ffff007224 */ /* 0x000fe200078e000d */
[----:B------:R-:W-:Y:S01]  /*15ad0*/  MOV R44, RZ ;  /* 0x000000ff002c7202 */ /* 0x000fe20000000f00 */
[----:B------:R-:W-:Y:S01]  /*15ae0*/  IMAD.MOV.U32 R3, RZ, RZ, 0x181f ;  /* 0x0000181fff037424 */ /* 0x000fe200078e00ff */
[----:B------:R-:W-:Y:S02]  /*15af0*/  MOV R2, 0x15b10 ;  /* 0x00015b1000027802 */ /* 0x000fe40000000f00 */
[----:B-123-5:R-:W-:Y:S05]  /*15b00*/  CALL.REL.NOINC `($__internal_44_$__cuda_sm70_shflsync_idx_p) ;  /* 0x00002b3000007944 */ /* 0x02efea0003c00000 */
[----:B-1---5:R-:W-:Y:S05]  /*15b10*/  BRA `(.L_x_2733) ;  /* 0xfffec2d000007947 */ /* 0x022fea000383ffff */
.L_x_2684:
[----:B------:R-:W-:Y:S01]  /*15b20*/  IMAD.MOV.U32 R0, RZ, RZ, R5 ;  /* 0x000000ffff007224 */ /* 0x000fe200078e0005 */
[----:B------:R-:W-:Y:S01]  /*15b30*/  MOV R44, 0x1 ;  /* 0x00000001002c7802 */ /* 0x000fe20000000f00 */
[----:B-1----:R-:W-:Y:S01]  /*15b40*/  IMAD.MOV.U32 R3, RZ, RZ, 0x181f ;  /* 0x0000181fff037424 */ /* 0x002fe200078e00ff */
[----:B------:R-:W-:-:S02]  /*15b50*/  MOV R2, 0x15b70 ;  /* 0x00015b7000027802 */ /* 0x000fc40000000f00 */
[----:B---3-5:R-:W-:Y:S05]  /*15b60*/  CALL.REL.NOINC `($__internal_44_$__cuda_sm70_shflsync_idx_p) ;  /* 0x00002ad000007944 */ /* 0x028fea0003c00000 */
[----:B-----5:R-:W-:Y:S01]  /*15b70*/  IMAD.MOV.U32 R4, RZ, RZ, R0 ;  /* 0x000000ffff047224 */ /* 0x020fe200078e0000 */
[----:B------:R-:W-:Y:S01]  /*15b80*/  MOV R44, 0x1 ;  /* 0x00000001002c7802 */ /* 0x000fe20000000f00 */
[----:B------:R-:W-:Y:S01]  /*15b90*/  IMAD.MOV.U32 R0, RZ, RZ, R13 ;  /* 0x000000ffff007224 */ /* 0x000fe200078e000d */
[----:B------:R-:W-:-:S02]  /*15ba0*/  MOV R3, 0x181f ;  /* 0x0000181f00037802 */ /* 0x000fc40000000f00 */
[----:B------:R-:W-:Y:S02]  /*15bb0*/  MOV R2, 0x15bd0 ;  /* 0x00015bd000027802 */ /* 0x000fe40000000f00 */
[----:B-1----:R-:W-:Y:S05]  /*15bc0*/  CALL.REL.NOINC `($__internal_44_$__cuda_sm70_shflsync_idx_p) ;  /* 0x00002a7000007944 */ /* 0x002fea0003c00000 */
[----:B-1---5:R-:W-:Y:S05]  /*15bd0*/  BRA `(.L_x_2734) ;  /* 0xfffec47000007947 */ /* 0x022fea000383ffff */
.L_x_2687:
[----:B----4-:R-:W-:Y:S01]  /*15be0*/  IMAD.MOV.U32 R0, RZ, RZ, R5 ;  /* 0x000000ffff007224 */ /* 0x010fe200078e0005 */
[----:B------:R-:W-:Y:S01]  /*15bf0*/  MOV R44, 0x2 ;  /* 0x00000002002c7802 */ /* 0x000fe20000000f00 */
[----:B-1----:R-:W-:Y:S01]  /*15c00*/  IMAD.MOV.U32 R3, RZ, RZ, 0x181f ;  /* 0x0000181fff037424 */ /* 0x002fe200078e00ff */
[----:B------:R-:W-:Y:S02]  /*15c10*/  MOV R2, 0x15c30 ;  /* 0x00015c3000027802 */ /* 0x000fe40000000f00 */
[----:B--23-5:R-:W-:Y:S05]  /*15c20*/  CALL.REL.NOINC `($__internal_44_$__cuda_sm70_shflsync_idx_p) ;  /* 0x00002a1000007944 */ /* 0x02cfea0003c00000 */
[----:B-----5:R-:W-:Y:S01]  /*15c30*/  MOV R4, R0 ;  /* 0x0000000000047202 */ /* 0x020fe20000000f00 */
[----:B-1----:R-:W-:Y:S05]  /*15c40*/  BRA `(.L_x_2735) ;  /* 0xfffec5e000007947 */ /* 0x002fea000383ffff */
.L_x_2688:
[----:B----4-:R-:W-:Y:S01]  /*15c50*/  IMAD.MOV.U32 R0, RZ, RZ, R13 ;  /* 0x000000ffff007224 */ /* 0x010fe200078e000d */
[----:B------:R-:W-:Y:S01]  /*15c60*/  MOV R44, 0x2 ;  /* 0x00000002002c7802 */ /* 0x000fe20000000f00 */
[----:B-1----:R-:W-:Y:S01]  /*15c70*/  IMAD.MOV.U32 R3, RZ, RZ, 0x181f ;  /* 0x0000181fff037424 */ /* 0x002fe200078e00ff */
[----:B------:R-:W-:Y:S02]  /*15c80*/  MOV R2, 0x15ca0 ;  /* 0x00015ca000027802 */ /* 0x000fe40000000f00 */
[----:B--23-5:R-:W-:Y:S05]  /*15c90*/  CALL.REL.NOINC `($__internal_44_$__cuda_sm70_shflsync_idx_p) ;  /* 0x000029a000007944 */ /* 0x02cfea0003c00000 */
[----:B-1---5:R-:W-:Y:S05]  /*15ca0*/  BRA `(.L_x_2736) ;  /* 0xfffec5a000007947 */ /* 0x022fea000383ffff */
.L_x_2691:
[----:B--2---:R-:W-:Y:S01]  /*15cb0*/  IMAD.MOV.U32 R0, RZ, RZ, R5 ;  /* 0x000000ffff007224 */ /* 0x004fe200078e0005 */
[----:B------:R-:W-:Y:S01]  /*15cc0*/  MOV R44, 0x3 ;  /* 0x00000003002c7802 */ /* 0x000fe20000000f00 */
[----:B-1----:R-:W-:Y:S01]  /*15cd0*/  IMAD.MOV.U32 R3, RZ, RZ, 0x181f ;  /* 0x0000181fff037424 */ /* 0x002fe200078e00ff */
[----:B------:R-:W-:-:S02]  /*15ce0*/  MOV R2, 0x15d00 ;  /* 0x00015d0000027802 */ /* 0x000fc40000000f00 */
[----:B---345:R-:W-:Y:S05]  /*15cf0*/  CALL.REL.NOINC `($__internal_44_$__cuda_sm70_shflsync_idx_p) ;  /* 0x0000294000007944 */ /* 0x038fea0003c00000 */
[----:B-----5:R-:W-:Y:S01]  /*15d00*/  IMAD.MOV.U32 R4, RZ, RZ, R0 ;  /* 0x000000ffff047224 */ /* 0x020fe200078e0000 */
[----:B------:R-:W-:Y:S01]  /*15d10*/  MOV R44, 0x3 ;  /* 0x00000003002c7802 */ /* 0x000fe20000000f00 */
[----:B------:R-:W-:Y:S01]  /*15d20*/  IMAD.MOV.U32 R0, RZ, RZ, R13 ;  /* 0x000000ffff007224 */ /* 0x000fe200078e000d */
[----:B------:R-:W-:-:S02]  /*15d30*/  MOV R3, 0x181f ;  /* 0x0000181f00037802 */ /* 0x000fc40000000f00 */
[----:B------:R-:W-:Y:S02]  /*15d40*/  MOV R2, 0x15d60 ;  /* 0x00015d6000027802 */ /* 0x000fe40000000f00 */
[----:B-1----:R-:W-:Y:S05]  /*15d50*/  CALL.REL.NOINC `($__internal_44_$__cuda_sm70_shflsync_idx_p) ;  /* 0x000028e000007944 */ /* 0x002fea0003c00000 */
[----:B-1---5:R-:W-:Y:S05]  /*15d60*/  BRA `(.L_x_2737) ;  /* 0xfffec6d000007947 */ /* 0x022fea000383ffff */
.L_x_2694:
[----:B------:R-:W-:Y:S01]  /*15d70*/  IMAD.MOV.U32 R0, RZ, RZ, R5 ;  /* 0x000000ffff007224 */ /* 0x000fe200078e0005 */
[----:B------:R-:W-:Y:S01]  /*15d80*/  MOV R44, RZ ;  /* 0x000000ff002c7202 */ /* 0x000fe20000000f00 */
[----:B------:R-:W-:Y:S01]  /*15d90*/  IMAD.MOV.U32 R3, RZ, RZ, 0x181f ;  /* 0x0000181fff037424 */ /* 0x000fe200078e00ff */
[----:B------:R-:W-:Y:S02]  /*15da0*/  MOV R2, 0x15dc0 ;  /* 0x00015dc000027802 */ /* 0x000fe40000000f00 */
[----:B-1----:R-:W-:Y:S05]  /*15db0*/  CALL.REL.NOINC `($__internal_44_$__cuda_sm70_shflsync_idx_p) ;  /* 0x0000288000007944 */ /* 0x002fea0003c00000 */
[----:B-----5:R-:W-:Y:S01]  /*15dc0*/  MOV R4, R0 ;  /* 0x0000000000047202 */ /* 0x020fe20000000f00 */
[----:B-1----:R-:W-:Y:S05]  /*15dd0*/  BRA `(.L_x_2738) ;  /* 0xfffef2c000007947 */ /* 0x002fea000383ffff */
.L_x_2695:
[----:B------:R-:W-:Y:S01]  /*15de0*/  IMAD.MOV.U32 R0, RZ, RZ, R22 ;  /* 0x000000ffff007224 */ /* 0x000fe200078e0016 */
[----:B------:R-:W-:Y:S01]  /*15df0*/  MOV R44, RZ ;  /* 0x000000ff002c7202 */ /* 0x000fe20000000f00 */
[----:B------:R-:W-:Y:S01]  /*15e00*/  IMAD.MOV.U32 R3, RZ, RZ, 0x181f ;  /* 0x0000181fff037424 */ /* 0x000fe200078e00ff */
[----:B------:R-:W-:Y:S02]  /*15e10*/  MOV R2, 0x15e30 ;  /* 0x00015e3000027802 */ /* 0x000fe40000000f00 */
[----:B-123--:R-:W-:Y:S05]  /*15e20*/  CALL.REL.NOINC `($__internal_44_$__cuda_sm70_shflsync_idx_p) ;  /* 0x0000281000007944 */ /* 0x00efea0003c00000 */
[----:B------:R-:W2:Y:S04]  /*15e30*/  LDL R2, [R1+0xc] ;  /* 0x00000c0001027983 */ /* 0x000ea80000100800 */
[----:B------:R-:W3:Y:S04]  /*15e40*/  LDL R14, [R1+0x28] ;  /* 0x00002800010e7983 */ /* 0x000ee80000100800 */
[----:B------:R-:W4:Y:S04]  /*15e50*/  LDL R13, [R1+0x24] ;  /* 0x00002400010d7983 */ /* 0x000f280000100800 */
[----:B------:R-:W4:Y:S01]  /*15e60*/  LDL R12, [R1+0x20] ;  /* 0x00002000010c7983 */ /* 0x000f220000100800 */
[C---:B------:R-:W-:Y:S01]  /*15e70*/  IADD3 R10, P1, R0.reuse, R137, RZ ;  /* 0x00000089000a7210 */ /* 0x040fe20007f3e0ff */
[----:B------:R-:W-:Y:S01]  /*15e80*/  IMAD.MOV.U32 R44, RZ, RZ, 0x1 ;  /* 0x00000001ff2c7424 */ /* 0x000fe200078e00ff */
[----:B------:R-:W-:-:S02]  /*15e90*/  IADD3 R8, P0, R0, R138, RZ ;  /* 0x0000008a00087210 */ /* 0x000fc40007f1e0ff */
[----:B------:R-:W-:Y:S01]  /*15ea0*/  IADD3 R6, P5, R0, R139, RZ ;  /* 0x0000008b00067210 */ /* 0x000fe20007fbe0ff */
[C---:B-----5:R-:W-:Y:S02]  /*15eb0*/  IMAD.X R11, R4.reuse, 0x1, R128, P1 ;  /* 0x00000001040b7824 */ /* 0x060fe400008e0680 */
[C---:B------:R-:W-:Y:S02]  /*15ec0*/  IMAD.X R9, R4.reuse, 0x1, R129, P0 ;  /* 0x0000000104097824 */ /* 0x040fe400000e0681 */
[----:B------:R-:W-:Y:S01]  /*15ed0*/  IMAD.X R7, R4, 0x1, R130, P5 ;  /* 0x0000000104077824 */ /* 0x000fe200028e0682 */
[----:B--2---:R-:W-:Y:S02]  /*15ee0*/  ISETP.GE.AND P3, PT, R2, c[0x0][0x1d4], PT ;  /* 0x0000750002007a0c */ /* 0x004fe40003f66270 */
[----:B------:R-:W-:Y:S01]  /*15ef0*/  IADD3 R2, P4, R0, R140, RZ ;  /* 0x0000008c00027210 */ /* 0x000fe20007f9e0ff */
[----:B------:R-:W-:Y:S01]  /*15f00*/  IMAD.MOV.U32 R0, RZ, RZ, R5 ;  /* 0x000000ffff007224 */ /* 0x000fe200078e0005 */
[----:B---3--:R-:W-:-:S03]  /*15f10*/  ISETP.GE.AND P2, PT, R14, c[0x0][0x1d4], PT ;  /* 0x000075000e007a0c */ /* 0x008fc60003f46270 */
[----:B------:R-:W-:Y:S01]  /*15f20*/  IMAD.X R3, R4, 0x1, R131, P4 ;  /* 0x0000000104037824 */ /* 0x000fe200020e0683 */
[----:B----4-:R-:W-:Y:S02]  /*15f30*/  ISETP.GE.AND P1, PT, R13, c[0x0][0x1d4], PT ;  /* 0x000075000d007a0c */ /* 0x010fe40003f26270 */
[----:B------:R-:W-:Y:S02]  /*15f40*/  SEL R14, RZ, 0x10, P2 ;  /* 0x00000010ff0e7807 */ /* 0x000fe40001000000 */
[----:B------:R-:W-:Y:S01]  /*15f50*/  ISETP.GE.AND P0, PT, R12, c[0x0][0x1d4], PT ;  /* 0x000075000c007a0c */ /* 0x000fe20003f06270 */
[----:B------:R-:W-:Y:S01]  /*15f60*/  @!PT LDS RZ, [RZ] ;  /* 0x00000000fffff984 */ /* 0x000fe20000000800 */
[----:B------:R-:W-:Y:S01]  /*15f70*/  @!PT LDS RZ, [RZ] ;  /* 0x00000000fffff984 */ /* 0x000fe20000000800 */
[----:B------:R-:W-:Y:S01]  /*15f80*/  @!PT LDS RZ, [RZ] ;  /* 0x00000000fffff984 */ /* 0x000fe20000000800 */
[----:B------:R2:W-:Y:S01]  /*15f90*/  LDGSTS.E.BYPASS.LTC128B.128 [R251+0xc100], [R10.64], !P3 ;  /* 0x0c1000000afb7fae */ /* 0x0005e2000d901d46 */
[----:B------:R-:W-:Y:S02]  /*15fa0*/  SEL R13, RZ, 0x10, P1 ;  /* 0x00000010ff0d7807 */ /* 0x000fe40000800000 */
[----:B------:R-:W-:Y:S01]  /*15fb0*/  SEL R12, RZ, 0x10, P0 ;  /* 0x00000010ff0c7807 */ /* 0x000fe20000000000 */
[----:B------:R2:W-:Y:S04]  /*15fc0*/  LDGSTS.E.BYPASS.LTC128B.128 [R251+0xf100], [R8.64], !P2 ;  /* 0x0f10000008fb7fae */ /* 0x0005e8000d101d46 */
[----:B------:R3:W-:Y:S04]  /*15fd0*/  LDGSTS.E.BYPASS.LTC128B.128 [R251+0x12100], [R6.64], !P1 ;  /* 0x1210000006fb7fae */ /* 0x0007e8000c901d46 */
[----:B------:R4:W-:Y:S01]  /*15fe0*/  LDGSTS.E.BYPASS.LTC128B.128 [R251+0x15100], [R2.64], !P0 ;  /* 0x1510000002fb7fae */ /* 0x0009e2000c101d46 */
[----:B---3--:R-:W-:Y:S01]  /*15ff0*/  SEL R7, RZ, 0x10, P3 ;  /* 0x00000010ff077807 */ /* 0x008fe20001800000 */
[----:B----4-:R-:W-:Y:S01]  /*16000*/  IMAD.MOV.U32 R3, RZ, RZ, 0x181f ;  /* 0x0000181fff037424 */ /* 0x010fe200078e00ff */
[----:B------:R-:W-:-:S02]  /*16010*/  MOV R2, 0x16030 ;  /* 0x0001603000027802 */ /* 0x000fc40000000f00 */
[----:B-12---:R-:W-:Y:S05]  /*16020*/  CALL.REL.NOINC `($__internal_44_$__cuda_sm70_shflsync_idx_p) ;  /* 0x0000261000007944 */ /* 0x006fea0003c00000 */
[----:B-----5:R-:W-:Y:S01]  /*16030*/  IMAD.MOV.U32 R4, RZ, RZ, R0 ;  /* 0x000000ffff047224 */ /* 0x020fe200078e0000 */
[----:B------:R-:W-:Y:S01]  /*16040*/  MOV R44, 0x1 ;  /* 0x00000001002c7802 */ /* 0x000fe20000000f00 */
[----:B------:R-:W-:Y:S01]  /*16050*/  IMAD.MOV.U32 R0, RZ, RZ, R22 ;  /* 0x000000ffff007224 */ /* 0x000fe200078e0016 */
[----:B------:R-:W-:-:S02]  /*16060*/  MOV R3, 0x181f ;  /* 0x0000181f00037802 */ /* 0x000fc40000000f00 */
[----:B------:R-:W-:Y:S02]  /*16070*/  MOV R2, 0x16090 ;  /* 0x0001609000027802 */ /* 0x000fe40000000f00 */
[----:B-1----:R-:W-:Y:S05]  /*16080*/  CALL.REL.NOINC `($__internal_44_$__cuda_sm70_shflsync_idx_p) ;  /* 0x000025b000007944 */ /* 0x002fea0003c00000 */
[C---:B------:R-:W-:Y:S01]  /*16090*/  IADD3 R2, -R7.reuse, 0x10, RZ ;  /* 0x0000001007027810 */ /* 0x040fe20007ffe1ff */
[----:B------:R-:W-:Y:S01]  /*160a0*/  IMAD.MOV.U32 R44, RZ, RZ, 0x2 ;  /* 0x00000002ff2c7424 */ /* 0x000fe200078e00ff */
[----:B------:R-:W-:Y:S02]  /*160b0*/  ISETP.NE.U32.AND P2, PT, R7, RZ, PT ;  /* 0x000000ff0700720c */ /* 0x000fe40003f45070 */
[----:B------:R-:W-:Y:S02]  /*160c0*/  LOP3.LUT R2, R2, 0xf, RZ, 0xc0, !PT ;  /* 0x0000000f02027812 */ /* 0x000fe400078ec0ff */
[----:B------:R-:W-:Y:S02]  /*160d0*/  IADD3 R8, -R13, 0x10, RZ ;  /* 0x000000100d087810 */ /* 0x000fe40007ffe1ff */
[----:B------:R-:W-:Y:S02]  /*160e0*/  IADD3 R2, P1, P0, R2, R0, R137 ;  /* 0x0000000002027210 */ /* 0x000fe4000783e089 */
[----:B------:R-:W-:-:S02]  /*160f0*/  LOP3.LUT R8, R8, 0xf, RZ, 0xc0, !PT ;  /* 0x0000000f08087812 */ /* 0x000fc400078ec0ff */
[----:B-----5:R-:W-:Y:S02]  /*16100*/  IADD3.X R3, RZ, R4, R128, P1, P0 ;  /* 0x00000004ff037210 */ /* 0x020fe40000fe0480 */
[----:B------:R-:W-:Y:S02]  /*16110*/  IADD3 R6, -R12, 0x10, RZ ;  /* 0x000000100c067810 */ /* 0x000fe40007ffe1ff */
[----:B------:R-:W-:Y:S01]  /*16120*/  ISETP.NE.U32.AND P3, PT, R13, RZ, PT ;  /* 0x000000ff0d00720c */ /* 0x000fe20003f65070 */
[----:B------:R-:W-:Y:S01]  /*16130*/  @!PT LDS RZ, [RZ] ;  /* 0x00000000fffff984 */ /* 0x000fe20000000800 */
[----:B------:R-:W-:Y:S01]  /*16140*/  @!PT LDS RZ, [RZ] ;  /* 0x00000000fffff984 */ /* 0x000fe20000000800 */
[----:B------:R-:W-:Y:S01]  /*16150*/  @!PT LDS RZ, [RZ] ;  /* 0x00000000fffff984 */ /* 0x000fe20000000800 */
[----:B------:R2:W-:Y:S01]  /*16160*/  LDGSTS.E.BYPASS.LTC128B.128.ZFILL [R251+0xd100], [R2.64], P2 ;  /* 0x0d10000002fb7fae */ /* 0x0005e20009141d46 */
[C---:B------:R-:W-:Y:S02]  /*16170*/  ISETP.NE.U32.AND P2, PT, R14.reuse, RZ, PT ;  /* 0x000000ff0e00720c */ /* 0x040fe40003f45070 */
[----:B--2---:R-:W-:-:S04]  /*16180*/  IADD3 R2, -R14, 0x10, RZ ;  /* 0x000000100e027810 */ /* 0x004fc80007ffe1ff */
[----:B------:R-:W-:-:S04]  /*16190*/  LOP3.LUT R2, R2, 0xf, RZ, 0xc0, !PT ;  /* 0x0000000f02027812 */ /* 0x000fc800078ec0ff */
[----:B------:R-:W-:-:S04]  /*161a0*/  IADD3 R2, P1, P0, R2, R0, R138 ;  /* 0x0000000002027210 */ /* 0x000fc8000783e08a */
[----:B------:R-:W-:Y:S02]  /*161b0*/  IADD3.X R3, RZ, R4, R129, P1, P0 ;  /* 0x00000004ff037210 */ /* 0x000fe40000fe0481 */
[----:B------:R-:W-:-:S03]  /*161c0*/  IADD3 R8, P1, P0, R8, R0, R139 ;  /* 0x0000000008087210 */ /* 0x000fc6000783e08b */
[----:B------:R2:W-:Y:S01]  /*161d0*/  LDGSTS.E.BYPASS.LTC128B.128.ZFILL [R251+0x10100], [R2.64], P2 ;  /* 0x1010000002fb7fae */ /* 0x0005e20009141d46 */
[----:B------:R-:W-:Y:S02]  /*161e0*/  ISETP.NE.U32.AND P2, PT, R12, RZ, PT ;  /* 0x000000ff0c00720c */ /* 0x000fe40003f45070 */
[----:B------:R-:W-:-:S05]  /*161f0*/  IADD3.X R9, RZ, R4, R130, P1, P0 ;  /* 0x00000004ff097210 */ /* 0x000fca0000fe0482 */
[----:B------:R3:W-:Y:S01]  /*16200*/  LDGSTS.E.BYPASS.LTC128B.128.ZFILL [R251+0x13100], [R8.64], P3 ;  /* 0x1310000008fb7fae */ /* 0x0007e20009941d46 */
[----:B--2---:R-:W-:-:S04]  /*16210*/  LOP3.LUT R2, R6, 0xf, RZ, 0xc0, !PT ;  /* 0x0000000f06027812 */ /* 0x004fc800078ec0ff */
[----:B------:R-:W-:Y:S01]  /*16220*/  IADD3 R2, P1, P0, R2, R0, R140 ;  /* 0x0000000002027210 */ /* 0x000fe2000783e08c */
[----:B------:R-:W-:-:S03]  /*16230*/  IMAD.MOV.U32 R0, RZ, RZ, R5 ;  /* 0x000000ffff007224 */ /* 0x000fc600078e0005 */
[----:B------:R-:W-:-:S05]  /*16240*/  IADD3.X R3, RZ, R4, R131, P1, P0 ;  /* 0x00000004ff037210 */ /* 0x000fca0000fe0483 */
[----:B------:R2:W-:Y:S02]  /*16250*/  LDGSTS.E.BYPASS.LTC128B.128.ZFILL [R251+0x16100], [R2.64], P2 ;  /* 0x1610000002fb7fae */ /* 0x0005e40009141d46 */
[----:B--2---:R-:W-:Y:S01]  /*16260*/  IMAD.MOV.U32 R3, RZ, RZ, 0x181f ;  /* 0x0000181fff037424 */ /* 0x004fe200078e00ff */
[----:B------:R-:W-:Y:S02]  /*16270*/  MOV R2, 0x16290 ;  /* 0x0001629000027802 */ /* 0x000fe40000000f00 */
[----:B-1-3--:R-:W-:Y:S05]  /*16280*/  CALL.REL.NOINC `($__internal_44_$__cuda_sm70_shflsync_idx_p) ;  /* 0x000023b000007944 */ /* 0x00afea0003c00000 */
[----:B-----5:R-:W-:Y:S01]  /*16290*/  IMAD.MOV.U32 R4, RZ, RZ, R0 ;  /* 0x000000ffff047224 */ /* 0x020fe200078e0000 */
[----:B------:R-:W-:Y:S01]  /*162a0*/  MOV R44, 0x2 ;  /* 0x00000002002c7802 */ /* 0x000fe20000000f00 */
[----:B------:R-:W-:Y:S01]  /*162b0*/  IMAD.MOV.U32 R0, RZ, RZ, R22 ;  /* 0x000000ffff007224 */ /* 0x000fe200078e0016 */
[----:B------:R-:W-:Y:S02]  /*162c0*/  MOV R3, 0x181f ;  /* 0x0000181f00037802 */ /* 0x000fe40000000f00 */
[----:B------:R-:W-:Y:S02]  /*162d0*/  MOV R2, 0x162f0 ;  /* 0x000162f000027802 */ /* 0x000fe40000000f00 */
[----:B-1----:R-:W-:Y:S05]  /*162e0*/  CALL.REL.NOINC `($__internal_44_$__cuda_sm70_shflsync_idx_p) ;  /* 0x0000235000007944 */ /* 0x002fea0003c00000 */
[----:B-1---5:R-:W-:Y:S05]  /*162f0*/  BRA `(.L_x_2739) ;  /* 0xfffef04000007947 */ /* 0x022fea000383ffff */
.L_x_2696:
[----:B------:R-:W-:Y:S01]  /*16300*/  IMAD.MOV.U32 R0, RZ, RZ, R4 ;  /* 0x000000ffff007224 */ /* 0x000fe200078e0004 */
[----:B------:R-:W-:Y:S01]  /*16310*/  MOV R44, RZ ;  /* 0x000000ff002c7202 */ /* 0x000fe20000000f00 */
[----:B-1----:R-:W-:Y:S01]  /*16320*/  IMAD.MOV.U32 R3, RZ, RZ, 0x1c1f ;  /* 0x00001c1fff037424 */ /* 0x002fe200078e00ff */
[----:B------:R-:W-:-:S02]  /*16330*/  MOV R2, 0x16350 ;  /* 0x0001635000027802 */ /* 0x000fc40000000f00 */
[----:B------:R-:W-:Y:S05]  /*16340*/  CALL.REL.NOINC `($__internal_44_$__cuda_sm70_shflsync_idx_p) ;  /* 0x000022f000007944 */ /* 0x000fea0003c00000 */
[----:B-1---5:R-:W-:Y:S05]  /*16350*/  BRA `(.L_x_2740) ;  /* 0xfffef2a000007947 */ /* 0x022fea000383ffff */
.L_x_2697:
[----:B------:R-:W-:Y:S01]  /*16360*/  IMAD.MOV.U32 R0, RZ, RZ, R4 ;  /* 0x000000ffff007224 */ /* 0x000fe200078e0004 */
[----:B------:R-:W-:Y:S01]  /*16370*/  MOV R44, 0x1 ;  /* 0x00000001002c7802 */ /* 0x000fe20000000f00 */
[----:B-1----:R-:W-:Y:S01]  /*16380*/  IMAD.MOV.U32 R3, RZ, RZ, 0x1c1f ;  /* 0x00001c1fff037424 */ /* 0x002fe200078e00ff */
[----:B------:R-:W-:-:S02]  /*16390*/  MOV R2, 0x163b0 ;  /* 0x000163b000027802 */ /* 0x000fc40000000f00 */
[----:B--2---:R-:W-:Y:S05]  /*163a0*/  CALL.REL.NOINC `($__internal_44_$__cuda_sm70_shflsync_idx_p) ;  /* 0x0000229000007944 */ /* 0x004fea0003c00000 */
        /* <DEDUP_REMOVED lines=33> */
[C---:B------:R-:W-:Y:S02]  /*165c0*/  ISETP.GT.AND P0, PT, R0.reuse, 0x21, PT ;  /* 0x000000210000780c */ /* 0x040fe40003f04270 */
        /* <DEDUP_REMOVED lines=55> */
[----:B------:R-:W-:Y:S01]  /*16940*/  ISETP.GT.AND P0, PT, R0, 0x59, PT ;  /* 0x000000590000780c */ /* 0x000fe20003f04270 */
[----:B------:R-:W-:Y:S01]  /*16950*/  IMAD.MOV.U32 R0, RZ, RZ, 0x2 ;  /* 0x00000002ff007424 */ /* 0x000fe200078e00ff */
[----:B------:R-:W-:Y:S02]  /*16960*/  FSEL R89, R31, -INF , P1 ;  /* 0xff8000001f597808 */ /* 0x000fe40000800000 */
[----:B------:R-:W-:-:S02]  /*16970*/  FMNMX.FTZ R24, R90, R24, !PT ;  /* 0x000000185a187209 */ /* 0x000fc40007810000 */
[----:B------:R-:W-:Y:S02]  /*16980*/  FMNMX.FTZ R132, R107, R132, !PT ;  /* 0x000000846b847209 */ /* 0x000fe40007810000 */
[----:B------:R-:W-:Y:S02]  /*16990*/  FSEL R88, R30, -INF , P0 ;  /* 0xff8000001e587808 */ /* 0x000fe40000000000 */
[----:B------:R-:W-:Y:S01]  /*169a0*/  FMNMX.FTZ R24, R89, R24, !PT ;  /* 0x0000001859187209 */ /* 0x000fe20007810000 */
[----:B-----5:R-:W-:Y:S01]  /*169b0*/  IMAD.MOV.U32 R4, RZ, RZ, R132 ;  /* 0x000000ffff047224 */ /* 0x020fe200078e0084 */
[----:B------:R-:W-:Y:S02]  /*169c0*/  MOV R2, 0x169f0 ;  /* 0x000169f000027802 */ /* 0x000fe40000000f00 */
[----:B------:R-:W-:Y:S02]  /*169d0*/  FMNMX.FTZ R24, R88, R24, !PT ;  /* 0x0000001858187209 */ /* 0x000fe40007810000 */
[----:B-1----:R-:W-:Y:S05]  /*169e0*/  CALL.REL.NOINC `($__internal_43_$__cuda_sm70_shflsync_bfly_p) ;  /* 0x00001bf000007944 */ /* 0x002fea0003c00000 */
[----:B------:R-:W-:Y:S01]  /*169f0*/  FMNMX.FTZ R132, R132, R0, !PT ;  /* 0x0000000084847209 */ /* 0x000fe20007810000 */
[----:B------:R-:W-:Y:S01]  /*16a00*/  IMAD.MOV.U32 R0, RZ, RZ, 0x1 ;  /* 0x00000001ff007424 */ /* 0x000fe200078e00ff */
[----:B------:R-:W-:-:S03]  /*16a10*/  MOV R2, 0x16a40 ;  /* 0x00016a4000027802 */ /* 0x000fc60000000f00 */
[----:B------:R-:W-:Y:S02]  /*16a20*/  IMAD.MOV.U32 R4, RZ, RZ, R132 ;  /* 0x000000ffff047224 */ /* 0x000fe400078e0084 */
[----:B------:R-:W-:Y:S05]  /*16a30*/  CALL.REL.NOINC `($__internal_43_$__cuda_sm70_shflsync_bfly_p) ;  /* 0x00001ba000007944 */ /* 0x000fea0003c00000 */
[----:B------:R-:W-:Y:S01]  /*16a40*/  FMNMX.FTZ R132, R132, R0, !PT ;  /* 0x0000000084847209 */ /* 0x000fe20007810000 */
[----:B------:R-:W-:Y:S01]  /*16a50*/  IMAD.MOV.U32 R4, RZ, RZ, R24 ;  /* 0x000000ffff047224 */ /* 0x000fe200078e0018 */
[----:B------:R-:W-:Y:S01]  /*16a60*/  MOV R2, 0x16a90 ;  /* 0x00016a9000027802 */ /* 0x000fe20000000f00 */
[----:B------:R-:W-:Y:S02]  /*16a70*/  IMAD.MOV.U32 R0, RZ, RZ, 0x2 ;  /* 0x00000002ff007424 */ /* 0x000fe400078e00ff */
[----:B------:R-:W-:Y:S05]  /*16a80*/  CALL.REL.NOINC `($__internal_43_$__cuda_sm70_shflsync_bfly_p) ;  /* 0x00001b5000007944 */ /* 0x000fea0003c00000 */
[----:B------:R-:W-:Y:S01]  /*16a90*/  FMNMX.FTZ R24, R24, R0, !PT ;  /* 0x0000000018187209 */ /* 0x000fe20007810000 */
[----:B------:R-:W-:Y:S01]  /*16aa0*/  IMAD.MOV.U32 R0, RZ, RZ, 0x1 ;  /* 0x00000001ff007424 */ /* 0x000fe200078e00ff */
[----:B------:R-:W-:-:S03]  /*16ab0*/  MOV R2, 0x16ae0 ;  /* 0x00016ae000027802 */ /* 0x000fc60000000f00 */
[----:B------:R-:W-:Y:S02]  /*16ac0*/  IMAD.MOV.U32 R4, RZ, RZ, R24 ;  /* 0x000000ffff047224 */ /* 0x000fe400078e0018 */
[----:B------:R-:W-:Y:S05]  /*16ad0*/  CALL.REL.NOINC `($__internal_43_$__cuda_sm70_shflsync_bfly_p) ;  /* 0x00001b0000007944 */ /* 0x000fea0003c00000 */
[----:B------:R-:W-:Y:S01]  /*16ae0*/  MOV R3, R0 ;  /* 0x0000000000037202 */ /* 0x000fe20000000f00 */
[----:B------:R-:W-:Y:S05]  /*16af0*/  BRA `(.L_x_2741) ;  /* 0xfffef4b000007947 */ /* 0x000fea000383ffff */
.L_x_2701:
[----:B------:R-:W-:Y:S01]  /*16b00*/  MOV R44, RZ ;  /* 0x000000ff002c7202 */ /* 0x000fe20000000f00 */
[----:B------:R-:W-:Y:S01]  /*16b10*/  IMAD.MOV.U32 R0, RZ, RZ, R5 ;  /* 0x000000ffff007224 */ /* 0x000fe200078e0005 */
[----:B------:R-:W-:Y:S01]  /*16b20*/  MOV R2, 0x16b50 ;  /* 0x00016b5000027802 */ /* 0x000fe20000000f00 */
[----:B------:R-:W-:Y:S02]  /*16b30*/  IMAD.MOV.U32 R3, RZ, RZ, 0x181f ;  /* 0x0000181fff037424 */ /* 0x000fe400078e00ff */
[----:B------:R-:W-:Y:S05]  /*16b40*/  CALL.REL.NOINC `($__internal_44_$__cuda_sm70_shflsync_idx_p) ;  /* 0x00001af000007944 */ /* 0x000fea0003c00000 */
[----:B-----5:R-:W-:Y:S01]  /*16b50*/  MOV R4, R0 ;  /* 0x0000000000047202 */ /* 0x020fe20000000f00 */
[----:B-1----:R-:W-:-:S05]  /*16b60*/  BRA `(.L_x_2742) ;  /* 0xffff1a5000007947 */ /* 0x002fca000383ffff */
.L_x_2702:
[----:B------:R-:W-:Y:S01]  /*16b70*/  MOV R44, RZ ;  /* 0x000000ff002c7202 */ /* 0x000fe20000000f00 */
[----:B------:R-:W-:Y:S01]  /*16b80*/  IMAD.MOV.U32 R0, RZ, RZ, R6 ;  /* 0x000000ffff007224 */ /* 0x000fe200078e0006 */
[----:B------:R-:W-:Y:S01]  /*16b90*/  MOV R2, 0x16bc0 ;  /* 0x00016bc000027802 */ /* 0x000fe20000000f00 */
[----:B------:R-:W-:Y:S02]  /*16ba0*/  IMAD.MOV.U32 R3, RZ, RZ, 0x181f ;  /* 0x0000181fff037424 */ /* 0x000fe400078e00ff */
[----:B-12---:R-:W-:Y:S05]  /*16bb0*/  CALL.REL.NOINC `($__internal_44_$__cuda_sm70_shflsync_idx_p) ;  /* 0x00001a8000007944 */ /* 0x006fea0003c00000 */
[----:B------:R-:W2:Y:S01]  /*16bc0*/  LDL R3, [R1+0xc] ;  /* 0x00000c0001037983 */ /* 0x000ea20000100800 */
[----:B------:R-:W-:Y:S01]  /*16bd0*/  IADD3 R20, P0, R0, R29, RZ ;  /* 0x0000001d00147210 */ /* 0x000fe20007f1e0ff */
[----:B------:R-:W-:Y:S02]  /*16be0*/  IMAD.MOV.U32 R44, RZ, RZ, 0x1 ;  /* 0x00000001ff2c7424 */ /* 0x000fe400078e00ff */
[----:B------:R-:W3:Y:S02]  /*16bf0*/  LDL R2, [R1+0x28] ;  /* 0x0000280001027983 */ /* 0x000ee40000100800 */
[----:B-----5:R-:W-:Y:S02]  /*16c00*/  IMAD.X R21, R4, 0x1, R7, P0 ;  /* 0x0000000104157824 */ /* 0x020fe400000e0607 */
[----:B------:R-:W4:Y:S04]  /*16c10*/  LDL R22, [R1+0x24] ;  /* 0x0000240001167983 */ /* 0x000f280000100800 */
[----:B------:R-:W4:Y:S01]  /*16c20*/  LDL R15, [R1+0x20] ;  /* 0x00002000010f7983 */ /* 0x000f220000100800 */
[----:B--2---:R-:W-:Y:S02]  /*16c30*/  ISETP.GE.AND P3, PT, R3, c[0x0][0x1d4], PT ;  /* 0x0000750003007a0c */ /* 0x004fe40003f66270 */
[----:B---3--:R-:W-:Y:S02]  /*16c40*/  ISETP.GE.AND P2, PT, R2, c[0x0][0x1d4], PT ;  /* 0x0000750002007a0c */ /* 0x008fe40003f46270 */
[----:B------:R-:W-:Y:S02]  /*16c50*/  IADD3 R2, P0, R0, R30, RZ ;  /* 0x0000001e00027210 */ /* 0x000fe40007f1e0ff */
[----:B----4-:R-:W-:Y:S02]  /*16c60*/  ISETP.GE.AND P1, PT, R22, c[0x0][0x1d4], PT ;  /* 0x0000750016007a0c */ /* 0x010fe40003f26270 */
[----:B------:R-:W-:Y:S01]  /*16c70*/  SEL R28, RZ, 0x10, P2 ;  /* 0x00000010ff1c7807 */ /* 0x000fe20001000000 */
[----:B------:R-:W-:Y:S01]  /*16c80*/  IMAD.X R3, R4, 0x1, R12, P0 ;  /* 0x0000000104037824 */ /* 0x000fe200000e060c */
[----:B------:R-:W-:Y:S03]  /*16c90*/  SEL R23, RZ, 0x10, P1 ;  /* 0x00000010ff177807 */ /* 0x000fe60000800000 */
        /* <DEDUP_REMOVED lines=8> */
[----:B---3--:R-:W-:Y:S01]  /*16d20*/  IADD3 R2, P0, R0, R36, RZ ;  /* 0x0000002400027210 */ /* 0x008fe20007f1e0ff */
[----:B------:R-:W-:Y:S04]  /*16d30*/  IMAD.MOV.U32 R0, RZ, RZ, R5 ;  /* 0x000000ffff007224 */ /* 0x000fe800078e0005 */
[----:B------:R-:W-:Y:S01]  /*16d40*/  IMAD.X R3, R4, 0x1, R14, P0 ;  /* 0x0000000104037824 */ /* 0x000fe200000e060e */
[----:B------:R-:W-:Y:S02]  /*16d50*/  ISETP.GE.AND P0, PT, R15, c[0x0][0x1d4], PT ;  /* 0x000075000f007a0c */ /* 0x000fe40003f06270 */
[----:B------:R-:W-:Y:S02]  /*16d60*/  SEL R15, RZ, 0x10, P3 ;  /* 0x00000010ff0f7807 */ /* 0x000fe40001800000 */
[----:B------:R-:W-:Y:S09]  /*16d70*/  SEL R22, RZ, 0x10, P0 ;  /* 0x00000010ff167807 */ /* 0x000ff20000000000 */
[----:B------:R3:W-:Y:S02]  /*16d80*/  LDGSTS.E.BYPASS.LTC128B.128 [R251+0x9100], [R2.64], !P0 ;  /* 0x0910000002fb7fae */ /* 0x0007e4000c101d46 */
[----:B---3--:R-:W-:Y:S01]  /*16d90*/  MOV R2, 0x16dc0 ;  /* 0x00016dc000027802 */ /* 0x008fe20000000f00 */
[----:B------:R-:W-:Y:S02]  /*16da0*/  IMAD.MOV.U32 R3, RZ, RZ, 0x181f ;  /* 0x0000181fff037424 */ /* 0x000fe400078e00ff */
[----:B-12---:R-:W-:Y:S05]  /*16db0*/  CALL.REL.NOINC `($__internal_44_$__cuda_sm70_shflsync_idx_p) ;  /* 0x0000188000007944 */ /* 0x006fea0003c00000 */
[----:B------:R-:W-:Y:S01]  /*16dc0*/  MOV R44, 0x1 ;  /* 0x00000001002c7802 */ /* 0x000fe20000000f00 */
[----:B-----5:R-:W-:Y:S01]  /*16dd0*/  IMAD.MOV.U32 R4, RZ, RZ, R0 ;  /* 0x000000ffff047224 */ /* 0x020fe200078e0000 */
[----:B------:R-:W-:Y:S01]  /*16de0*/  MOV R3, 0x181f ;  /* 0x0000181f00037802 */ /* 0x000fe20000000f00 */
[----:B------:R-:W-:Y:S01]  /*16df0*/  IMAD.MOV.U32 R0, RZ, RZ, R6 ;  /* 0x000000ffff007224 */ /* 0x000fe200078e0006 */
[----:B------:R-:W-:Y:S02]  /*16e00*/  MOV R2, 0x16e20 ;  /* 0x00016e2000027802 */ /* 0x000fe40000000f00 */
[----:B-1----:R-:W-:Y:S05]  /*16e10*/  CALL.REL.NOINC `($__internal_44_$__cuda_sm70_shflsync_idx_p) ;  /* 0x0000182000007944 */ /* 0x002fea0003c00000 */
[C---:B------:R-:W-:Y:S01]  /*16e20*/  IADD3 R2, -R15.reuse, 0x10, RZ ;  /* 0x000000100f027810 */ /* 0x040fe20007ffe1ff */
[----:B------:R-:W-:Y:S01]  /*16e30*/  IMAD.MOV.U32 R44, RZ, RZ, 0x2 ;  /* 0x00000002ff2c7424 */ /* 0x000fe200078e00ff */
[----:B------:R-:W-:Y:S02]  /*16e40*/  ISETP.NE.U32.AND P2, PT, R15, RZ, PT ;  /* 0x000000ff0f00720c */ /* 0x000fe40003f45070 */
[----:B------:R-:W-:Y:S04]  /*16e50*/  LOP3.LUT R2, R2, 0xf, RZ, 0xc0, !PT ;  /* 0x0000000f02027812 */ /* 0x000fe800078ec0ff */
[----:B------:R-:W-:Y:S04]  /*16e60*/  IADD3 R2, P1, P0, R2, R0, R29 ;  /* 0x0000000002027210 */ /* 0x000fe8000783e01d */
[----:B-----5:R-:W-:Y:S05]  /*16e70*/  IADD3.X R3, RZ, R4, R7, P1, P0 ;  /* 0x00000004ff037210 */ /* 0x020fea0000fe0407 */
[----:B------:R-:W-:Y:S01]  /*16e80*/  @!PT LDS RZ, [RZ] ;  /* 0x00000000fffff984 */ /* 0x000fe20000000800 */
[----:B------:R-:W-:Y:S01]  /*16e90*/  @!PT LDS RZ, [RZ] ;  /* 0x00000000fffff984 */ /* 0x000fe20000000800 */
[----:B------:R-:W-:Y:S01]  /*16ea0*/  @!PT LDS RZ, [RZ] ;  /* 0x00000000fffff984 */ /* 0x000fe20000000800 */
[----:B------:R2:W-:Y:S01]  /*16eb0*/  LDGSTS.E.BYPASS.LTC128B.128.ZFILL [R251+0x1100], [R2.64], P2 ;  /* 0x0110000002fb7fae */ /* 0x0005e20009141d46 */
[C---:B------:R-:W-:Y:S02]  /*16ec0*/  ISETP.NE.U32.AND P2, PT, R28.reuse, RZ, PT ;  /* 0x000000ff1c00720c */ /* 0x040fe40003f45070 */
[----:B--2---:R-:W-:Y:S04]  /*16ed0*/  IADD3 R2, -R28, 0x10, RZ ;  /* 0x000000101c027810 */ /* 0x004fe80007ffe1ff */
[----:B------:R-:W-:Y:S04]  /*16ee0*/  LOP3.LUT R2, R2, 0xf, RZ, 0xc0, !PT ;  /* 0x0000000f02027812 */ /* 0x000fe800078ec0ff */
[----:B------:R-:W-:Y:S04]  /*16ef0*/  IADD3 R2, P1, P0, R2, R0, R30 ;  /* 0x0000000002027210 */ /* 0x000fe8000783e01e */
[----:B------:R-:W-:Y:S05]  /*16f00*/  IADD3.X R3, RZ, R4, R12, P1, P0 ;  /* 0x00000004ff037210 */ /* 0x000fea0000fe040c */
        /* <DEDUP_REMOVED lines=10> */
[----:B------:R-:W-:Y:S01]  /*16fb0*/  IADD3 R2, P1, P0, R2, R0, R36 ;  /* 0x0000000002027210 */ /* 0x000fe2000783e024 */
[----:B------:R-:W-:Y:S03]  /*16fc0*/  IMAD.MOV.U32 R0, RZ, RZ, R5 ;  /* 0x000000ffff007224 */ /* 0x000fe600078e0005 */
[----:B------:R-:W-:Y:S05]  /*16fd0*/  IADD3.X R3, RZ, R4, R14, P1, P0 ;  /* 0x00000004ff037210 */ /* 0x000fea0000fe040e */
[----:B------:R2:W-:Y:S02]  /*16fe0*/  LDGSTS.E.BYPASS.LTC128B.128.ZFILL [R251+0xa100], [R2.64], P2 ;  /* 0x0a10000002fb7fae */ /* 0x0005e40009141d46 */
[----:B--2---:R-:W-:Y:S01]  /*16ff0*/  MOV R2, 0x17020 ;  /* 0x0001702000027802 */ /* 0x004fe20000000f00 */
[----:B------:R-:W-:Y:S02]  /*17000*/  IMAD.MOV.U32 R3, RZ, RZ, 0x181f ;  /* 0x0000181fff037424 */ /* 0x000fe400078e00ff */
[----:B-1----:R-:W-:Y:S05]  /*17010*/  CALL.REL.NOINC `($__internal_44_$__cuda_sm70_shflsync_idx_p) ;  /* 0x0000162000007944 */ /* 0x002fea0003c00000 */
[----:B------:R-:W-:Y:S01]  /*17020*/  MOV R44, 0x2 ;  /* 0x00000002002c7802 */ /* 0x000fe20000000f00 */
[----:B-----5:R-:W-:Y:S01]  /*17030*/  IMAD.MOV.U32 R4, RZ, RZ, R0 ;  /* 0x000000ffff047224 */ /* 0x020fe200078e0000 */
[----:B------:R-:W-:Y:S01]  /*17040*/  MOV R3, 0x181f ;  /* 0x0000181f00037802 */ /* 0x000fe20000000f00 */
[----:B------:R-:W-:Y:S01]  /*17050*/  IMAD.MOV.U32 R0, RZ, RZ, R6 ;  /* 0x000000ffff007224 */ /* 0x000fe200078e0006 */
[----:B------:R-:W-:Y:S02]  /*17060*/  MOV R2, 0x17080 ;  /* 0x0001708000027802 */ /* 0x000fe40000000f00 */
[----:B-1----:R-:W-:Y:S05]  /*17070*/  CALL.REL.NOINC `($__internal_44_$__cuda_sm70_shflsync_idx_p) ;  /* 0x000015c000007944 */ /* 0x002fea0003c00000 */
[----:B-1---5:R-:W-:-:S05]  /*17080*/  BRA `(.L_x_2743) ;  /* 0xffff17d000007947 */ /* 0x022fca000383ffff */
.L_x_2705:
[----:B------:R-:W-:Y:S01]  /*17090*/  MOV R44, RZ ;  /* 0x000000ff002c7202 */ /* 0x000fe20000000f00 */
[----:B------:R-:W-:Y:S01]  /*170a0*/  IMAD.MOV.U32 R0, RZ, RZ, R5 ;  /* 0x000000ffff007224 */ /* 0x000fe200078e0005 */
[----:B------:R-:W-:Y:S01]  /*170b0*/  MOV R2, 0x170e0 ;  /* 0x000170e000027802 */ /* 0x000fe20000000f00 */
[----:B------:R-:W-:Y:S02]  /*170c0*/  IMAD.MOV.U32 R3, RZ, RZ, 0x181f ;  /* 0x0000181fff037424 */ /* 0x000fe400078e00ff */
[----:B-1----:R-:W-:Y:S05]  /*170d0*/  CALL.REL.NOINC `($__internal_44_$__cuda_sm70_shflsync_idx_p) ;  /* 0x0000156000007944 */ /* 0x002fea0003c00000 */
[----:B-----5:R-:W-:Y:S01]  /*170e0*/  MOV R4, R0 ;  /* 0x0000000000047202 */ /* 0x020fe20000000f00 */
[----:B-1----:R-:W-:-:S05]  /*170f0*/  BRA `(.L_x_2744) ;  /* 0xffff360000007947 */ /* 0x002fca000383ffff */
.L_x_2706:
[----:B------:R-:W-:Y:S01]  /*17100*/  MOV R44, RZ ;  /* 0x000000ff002c7202 */ /* 0x000fe20000000f00 */
[----:B------:R-:W-:Y:S01]  /*17110*/  IMAD.MOV.U32 R0, RZ, RZ, R6 ;  /* 0x000000ffff007224 */ /* 0x000fe200078e0006 */
[----:B------:R-:W-:Y:S01]  /*17120*/  MOV R2, 0x17150 ;  /* 0x0001715000027802 */ /* 0x000fe20000000f00 */
[----:B------:R-:W-:Y:S02]  /*17130*/  IMAD.MOV.U32 R3, RZ, RZ, 0x181f ;  /* 0x0000181fff037424 */ /* 0x000fe400078e00ff */
[----:B-123--:R-:W-:Y:S05]  /*17140*/  CALL.REL.NOINC `($__internal_44_$__cuda_sm70_shflsync_idx_p) ;  /* 0x000014f000007944 */ /* 0x00efea0003c00000 */
        /* <DEDUP_REMOVED lines=77> */
.L_x_2707:
[----:B------:R-:W-:Y:S01]  /*17620*/  MOV R44, RZ ;  /* 0x000000ff002c7202 */ /* 0x000fe20000000f00 */
[----:B------:R-:W-:Y:S01]  /*17630*/  IMAD.MOV.U32 R0, RZ, RZ, R4 ;  /* 0x000000ffff007224 */ /* 0x000fe200078e0004 */
[----:B------:R-:W-:Y:S01]  /*17640*/  MOV R2, 0x17670 ;  /* 0x0001767000027802 */ /* 0x000fe20000000f00 */
[----:B------:R-:W-:Y:S02]  /*17650*/  IMAD.MOV.U32 R3, RZ, RZ, 0x1c1f ;  /* 0x00001c1fff037424 */ /* 0x000fe400078e00ff */
[----:B-1-3--:R-:W-:Y:S05]  /*17660*/  CALL.REL.NOINC `($__internal_44_$__cuda_sm70_shflsync_idx_p) ;  /* 0x00000fd000007944 */ /* 0x00afea0003c00000 */
[----:B-1---5:R-:W-:-:S05]  /*17670*/  BRA `(.L_x_2746) ;  /* 0xffff35e000007947 */ /* 0x022fca000383ffff */
.L_x_2708:
[----:B------:R-:W-:Y:S01]  /*17680*/  MOV R44, 0x1 ;  /* 0x00000001002c7802 */ /* 0x000fe20000000f00 */
[----:B------:R-:W-:Y:S01]  /*17690*/  IMAD.MOV.U32 R0, RZ, RZ, R4 ;  /* 0x000000ffff007224 */ /* 0x000fe200078e0004 */
[----:B------:R-:W-:Y:S01]  /*176a0*/  MOV R2, 0x176d0 ;  /* 0x000176d000027802 */ /* 0x000fe20000000f00 */
[----:B------:R-:W-:Y:S02]  /*176b0*/  IMAD.MOV.U32 R3, RZ, RZ, 0x1c1f ;  /* 0x00001c1fff037424 */ /* 0x000fe400078e00ff */
[----:B--2---:R-:W-:Y:S05]  /*176c0*/  CALL.REL.NOINC `($__internal_44_$__cuda_sm70_shflsync_idx_p) ;  /* 0x00000f7000007944 */ /* 0x004fea0003c00000 */
[----:B-----5:R-:W2:Y:S01]  /*176d0*/  LDL.LU R4, [R1+0x8] ;  /* 0x0000080001047983 */ /* 0x020ea20000300800 */
[----:B------:R-:W-:Y:S03]  /*176e0*/  IMAD.IADD R0, R5, 0x1, R0 ;  /* 0x0000000105007824 */ /* 0x000fe600078e0200 */
[----:B------:R-:W3:Y:S02]  /*176f0*/  LDL.LU R3, [R1+0x4] ;  /* 0x0000040001037983 */ /* 0x000ee40000300800 */
[C---:B------:R-:W-:Y:S02]  /*17700*/  ISETP.GT.AND P0, PT, R0.reuse, RZ, PT ;  /* 0x000000ff0000720c */ /* 0x040fe40003f04270 */
[C---:B------:R-:W-:Y:S01]  /*17710*/  ISETP.GT.AND P1, PT, R0.reuse, 0x1, PT ;  /* 0x000000010000780c */ /* 0x040fe20003f24270 */
[----:B------:R-:W4:Y:S01]  /*17720*/  LDL.LU R2, [R1] ;  /* 0x0000000001027983 */ /* 0x000f220000300800 */
        /* <DEDUP_REMOVED lines=19> */
[----:B--2---:R-:W-:Y:S02]  /*17860*/  FSEL R5, R4, -INF , P0 ;  /* 0xff80000004057808 */ /* 0x004fe40000000000 */
[C---:B------:R-:W-:Y:S02]  /*17870*/  ISETP.GT.AND P0, PT, R0.reuse, 0x10, PT ;  /* 0x000000100000780c */ /* 0x040fe40003f04270 */
[----:B---3--:R-:W-:Y:S02]  /*17880*/  FSEL R185, R3, -INF , P1 ;  /* 0xff80000003b97808 */ /* 0x008fe40000800000 */
[----:B------:R-:W-:Y:S02]  /*17890*/  ISETP.GT.AND P1, PT, R0, 0x11, PT ;  /* 0x000000110000780c */ /* 0x000fe40003f24270 */
[----:B------:R-:W-:Y:S02]  /*178a0*/  FSEL R49, R214, -INF , P0 ;  /* 0xff800000d6317808 */ /* 0x000fe40000000000 */
[----:B------:R-:W-:Y:S02]  /*178b0*/  ISETP.GT.AND P0, PT, R0, 0x20, PT ;  /* 0x000000200000780c */ /* 0x000fe40003f04270 */
[----:B----4-:R-:W-:Y:S02]  /*178c0*/  FSEL R51, R2, -INF , P2 ;  /* 0xff80000002337808 */ /* 0x010fe40001000000 */
        /* <DEDUP_REMOVED lines=70> */
[----:B-1----:R-:W-:Y:S05]  /*17d30*/  CALL.REL.NOINC `($__internal_43_$__cuda_sm70_shflsync_bfly_p) ;  /* 0x000008a000007944 */ /* 0x002fea0003c00000 */
[----:B------:R-:W-:Y:S01]  /*17d40*/  FMNMX.FTZ R4, R4, R0, !PT ;  /* 0x0000000004047209 */ /* 0x000fe20007810000 */
[----:B------:R-:W-:Y:S01]  /*17d50*/  IMAD.MOV.U32 R0, RZ, RZ, 0x1 ;  /* 0x00000001ff007424 */ /* 0x000fe200078e00ff */
[----:B------:R-:W-:Y:S02]  /*17d60*/  MOV R2, 0x17d80 ;  /* 0x00017d8000027802 */ /* 0x000fe40000000f00 */
        /* <DEDUP_REMOVED lines=8> */
[----:B------:R-:W-:Y:S02]  /*17df0*/  MOV R2, 0x17e10 ;  /* 0x00017e1000027802 */ /* 0x000fe40000000f00 */
[----:B------:R-:W-:Y:S05]  /*17e00*/  CALL.REL.NOINC `($__internal_43_$__cuda_sm70_shflsync_bfly_p) ;  /* 0x000007d000007944 */ /* 0x000fea0003c00000 */
[----:B------:R-:W-:-:S05]  /*17e10*/  BRA `(.L_x_2747) ;  /* 0xffff382000007947 */ /* 0x000fca000383ffff */
.L_x_2711:
[----:B-1----:R-:W-:Y:S01]  /*17e20*/  MOV R44, RZ ;  /* 0x000000ff002c7202 */ /* 0x002fe20000000f00 */
[----:B------:R-:W-:Y:S01]  /*17e30*/  IMAD.MOV.U32 R0, RZ, RZ, R6 ;  /* 0x000000ffff007224 */ /* 0x000fe200078e0006 */
[----:B------:R-:W-:Y:S01]  /*17e40*/  MOV R2, 0x17e70 ;  /* 0x00017e7000027802 */ /* 0x000fe20000000f00 */
[----:B------:R-:W-:Y:S02]  /*17e50*/  IMAD.MOV.U32 R3, RZ, RZ, 0x181f ;  /* 0x0000181fff037424 */ /* 0x000fe400078e00ff */
[----:B------:R-:W-:Y:S05]  /*17e60*/  CALL.REL.NOINC `($__internal_44_$__cuda_sm70_shflsync_idx_p) ;  /* 0x000007d000007944 */ /* 0x000fea0003c00000 */
[----:B-1---5:R-:W-:-:S05]  /*17e70*/  BRA `(.L_x_2748) ;  /* 0xffff62a000007947 */ /* 0x022fca000383ffff */
.L_x_2714:
[----:B------:R-:W-:Y:S01]  /*17e80*/  MOV R44, RZ ;  /* 0x000000ff002c7202 */ /* 0x000fe20000000f00 */
[----:B------:R-:W-:Y:S01]  /*17e90*/  IMAD.MOV.U32 R0, RZ, RZ, R5 ;  /* 0x000000ffff007224 */ /* 0x000fe200078e0005 */
[----:B------:R-:W-:Y:S01]  /*17ea0*/  MOV R2, 0x17ed0 ;  /* 0x00017ed000027802 */ /* 0x000fe20000000f00 */
[----:B------:R-:W-:Y:S02]  /*17eb0*/  IMAD.MOV.U32 R3, RZ, RZ, 0x181f ;  /* 0x0000181fff037424 */ /* 0x000fe400078e00ff */
[----:B-1----:R-:W-:Y:S05]  /*17ec0*/  CALL.REL.NOINC `($__internal_44_$__cuda_sm70_shflsync_idx_p) ;  /* 0x0000077000007944 */ /* 0x002fea0003c00000 */
[----:B-----5:R-:W-:Y:S01]  /*17ed0*/  MOV R4, R0 ;  /* 0x0000000000047202 */ /* 0x020fe20000000f00 */
[----:B-1----:R-:W-:-:S05]  /*17ee0*/  BRA `(.L_x_2749) ;  /* 0xffff82c000007947 */ /* 0x002fca000383ffff */
.L_x_2715:
[----:B------:R-:W-:Y:S01]  /*17ef0*/  MOV R44, RZ ;  /* 0x000000ff002c7202 */ /* 0x000fe20000000f00 */
[----:B------:R-:W-:Y:S01]  /*17f00*/  IMAD.MOV.U32 R0, RZ, RZ, R6 ;  /* 0x000000ffff007224 */ /* 0x000fe200078e0006 */
[----:B------:R-:W-:Y:S01]  /*17f10*/  MOV R2, 0x17f40 ;  /* 0x00017f4000027802 */ /* 0x000fe20000000f00 */
[----:B------:R-:W-:Y:S02]  /*17f20*/  IMAD.MOV.U32 R3, RZ, RZ, 0x181f ;  /* 0x0000181fff037424 */ /* 0x000fe400078e00ff */
[----:B-123--:R-:W-:Y:S05]  /*17f30*/  CALL.REL.NOINC `($__internal_44_$__cuda_sm70_shflsync_idx_p) ;  /* 0x0000070000007944 */ /* 0x00efea0003c00000 */
[----:B------:R-:W-:Y:S01]  /*17f40*/  IADD3 R2, -R132, 0x10, RZ ;  /* 0x0000001084027810 */ /* 0x000fe20007ffe1ff */
[----:B------:R-:W-:Y:S03]  /*17f50*/  IMAD.MOV.U32 R44, RZ, RZ, 0x1 ;  /* 0x00000001ff2c7424 */ /* 0x000fe600078e00ff */
        /* <DEDUP_REMOVED lines=17> */
[----:B------:R-:W-:Y:S05]  /*18070*/  IMAD.X R3, R4, 0x1, R10, P0 ;  /* 0x0000000104037824 */ /* 0x000fea00000e060a */
[----:B------:R2:W-:Y:S02]  /*18080*/  LDGSTS.E.BYPASS.LTC128B.128 [R251+0x15100], [R2.64], !P3 ;  /* 0x1510000002fb7fae */ /* 0x0005e4000d901d46 */
[----:B--2---:R-:W-:Y:S01]  /*18090*/  MOV R2, 0x180c0 ;  /* 0x000180c000027802 */ /* 0x004fe20000000f00 */
[----:B------:R-:W-:Y:S02]  /*180a0*/  IMAD.MOV.U32 R3, RZ, RZ, 0x181f ;  /* 0x0000181fff037424 */ /* 0x000fe400078e00ff */
[----:B-1-3--:R-:W-:Y:S05]  /*180b0*/  CALL.REL.NOINC `($__internal_44_$__cuda_sm70_shflsync_idx_p) ;  /* 0x0000058000007944 */ /* 0x00afea0003c00000 */
[----:B------:R-:W-:Y:S01]  /*180c0*/  MOV R44, 0x1 ;  /* 0x00000001002c7802 */ /* 0x000fe20000000f00 */
[----:B-----5:R-:W-:Y:S01]  /*180d0*/  IMAD.MOV.U32 R4, RZ, RZ, R0 ;  /* 0x000000ffff047224 */ /* 0x020fe200078e0000 */
[----:B------:R-:W-:Y:S01]  /*180e0*/  MOV R3, 0x181f ;  /* 0x0000181f00037802 */ /* 0x000fe20000000f00 */
[----:B------:R-:W-:Y:S01]  /*180f0*/  IMAD.MOV.U32 R0, RZ, RZ, R6 ;  /* 0x000000ffff007224 */ /* 0x000fe200078e0006 */
[----:B------:R-:W-:Y:S02]  /*18100*/  MOV R2, 0x18120 ;  /* 0x0001812000027802 */ /* 0x000fe40000000f00 */
[----:B-1----:R-:W-:Y:S05]  /*18110*/  CALL.REL.NOINC `($__internal_44_$__cuda_sm70_shflsync_idx_p) ;  /* 0x0000052000007944 */ /* 0x002fea0003c00000 */
        /* <DEDUP_REMOVED lines=30> */
[----:B-1---5:R-:W-:-:S05]  /*18300*/  BRA `(.L_x_2750) ;  /* 0xffff80d000007947 */ /* 0x022fca000383ffff */
.L_x_2716:
[----:B------:R-:W-:Y:S02]  /*18310*/  MOV R0, 0x2 ;  /* 0x0000000200007802 */ /* 0x000fe40000000f00 */
[----:B------:R-:W-:Y:S02]  /*18320*/  MOV R2, 0x18340 ;  /* 0x0001834000027802 */ /* 0x000fe40000000f00 */
[----:B------:R-:W-:Y:S05]  /*18330*/  CALL.REL.NOINC `($__internal_43_$__cuda_sm70_shflsync_bfly_p) ;  /* 0x000002a000007944 */ /* 0x000fea0003c00000 */
        /* <DEDUP_REMOVED lines=14> */
.L_x_2718:
[----:B------:R1:W5:Y:S01]  /*18420*/  LDL R4, [R1+0x1c] ;  /* 0x00001c0001047983 */ /* 0x0003620000100800 */
[----:B------:R-:W-:-:S02]  /*18430*/  MOV R0, 0x2 ;  /* 0x0000000200007802 */ /* 0x000fc40000000f00 */
[----:B------:R-:W-:Y:S02]  /*18440*/  MOV R2, 0x18460 ;  /* 0x0001846000027802 */ /* 0x000fe40000000f00 */
[----:B-1---5:R-:W-:Y:S05]  /*18450*/  CALL.REL.NOINC `($__internal_43_$__cuda_sm70_shflsync_bfly_p) ;  /* 0x0000018000007944 */ /* 0x022fea0003c00000 */
[----:B------:R-:W-:Y:S01]  /*18460*/  MOV R5, R0 ;  /* 0x0000000000057202 */ /* 0x000fe20000000f00 */
[----:B------:R-:W-:Y:S05]  /*18470*/  BRA `(.L_x_2752) ;  /* 0xffffab3000007947 */ /* 0x000fea000383ffff */
.L_x_2719:
[----:B------:R-:W-:Y:S01]  /*18480*/  IMAD.MOV.U32 R4, RZ, RZ, R5 ;  /* 0x000000ffff047224 */ /* 0x000fe200078e0005 */
[----:B------:R-:W-:Y:S02]  /*18490*/  MOV R0, 0x1 ;  /* 0x0000000100007802 */ /* 0x000fe40000000f00 */
[----:B------:R-:W-:Y:S02]  /*184a0*/  MOV R2, 0x184c0 ;  /* 0x000184c000027802 */ /* 0x000fe40000000f00 */
[----:B------:R-:W-:Y:S05]  /*184b0*/  CALL.REL.NOINC `($__internal_43_$__cuda_sm70_shflsync_bfly_p) ;  /* 0x0000012000007944 */ /* 0x000fea0003c00000 */
[----:B------:R1:W5:Y:S01]  /*184c0*/  LDL R4, [R1+0x2c] ;  /* 0x00002c0001047983 */ /* 0x0003620000100800 */
[----:B------:R-:W-:Y:S01]  /*184d0*/  FADD.FTZ R5, R5, R0 ;  /* 0x0000000005057221 */ /* 0x000fe20000010000 */
[----:B------:R-:W-:Y:S02]  /*184e0*/  MOV R0, 0x2 ;  /* 0x0000000200007802 */ /* 0x000fe40000000f00 */
[----:B------:R-:W-:Y:S02]  /*184f0*/  MOV R2, 0x18510 ;  /* 0x0001851000027802 */ /* 0x000fe40000000f00 */
[----:B-1---5:R-:W-:Y:S05]  /*18500*/  CALL.REL.NOINC `($__internal_43_$__cuda_sm70_shflsync_bfly_p) ;  /* 0x000000d000007944 */ /* 0x022fea0003c00000 */
[----:B------:R-:W2:Y:S02]  /*18510*/  LDL.LU R2, [R1+0x2c] ;  /* 0x00002c0001027983 */ /* 0x000ea40000300800 */
[----:B--2---:R-:W-:Y:S01]  /*18520*/  FADD.FTZ R4, R2, R0 ;  /* 0x0000000002047221 */ /* 0x004fe20000010000 */
[----:B------:R-:W-:-:S02]  /*18530*/  MOV R0, 0x1 ;  /* 0x0000000100007802 */ /* 0x000fc40000000f00 */
[----:B------:R-:W-:Y:S02]  /*18540*/  MOV R2, 0x18560 ;  /* 0x0001856000027802 */ /* 0x000fe40000000f00 */
[----:B------:R-:W-:Y:S05]  /*18550*/  CALL.REL.NOINC `($__internal_43_$__cuda_sm70_shflsync_bfly_p) ;  /* 0x0000008000007944 */ /* 0x000fea0003c00000 */
[----:B------:R-:W-:Y:S01]  /*18560*/  MOV R3, R0 ;  /* 0x0000000000037202 */ /* 0x000fe20000000f00 */
[----:B------:R-:W-:Y:S05]  /*18570*/  BRA `(.L_x_2753) ;  /* 0xffffaac000007947 */ /* 0x000fea000383ffff */
.L_x_2729:
[----:B--2---:R-:W-:Y:S01]  /*18580*/  IMAD.MOV.U32 R0, RZ, RZ, R14 ;  /* 0x000000ffff007224 */ /* 0x004fe200078e000e */
[----:B-----5:R-:W-:Y:S01]  /*18590*/  MOV R44, RZ ;  /* 0x000000ff002c7202 */ /* 0x020fe20000000f00 */
[----:B-1--4-:R-:W-:Y:S01]  /*185a0*/  IMAD.MOV.U32 R3, RZ, RZ, 0x1f ;  /* 0x0000001fff037424 */ /* 0x012fe200078e00ff */
[----:B------:R-:W-:Y:S02]  /*185b0*/  MOV R2, 0x185d0 ;  /* 0x000185d000027802 */ /* 0x000fe40000000f00 */
[----:B---3--:R-:W-:Y:S05]  /*185c0*/  CALL.REL.NOINC `($__internal_44_$__cuda_sm70_shflsync_idx_p) ;  /* 0x0000007000007944 */ /* 0x008fea0003c00000 */
[----:B-1---5:R-:W-:Y:S05]  /*185d0*/  BRA `(.L_x_2754) ;  /* 0xffffd3b000007947 */ /* 0x022fea000383ffff */
        .weak           $__internal_43_$__cuda_sm70_shflsync_bfly_p
        .type           $__internal_43_$__cuda_sm70_shflsync_bfly_p,@function
        .size           $__internal_43_$__cuda_sm70_shflsync_bfly_p,($__internal_44_$__cuda_sm70_shflsync_idx_p - $__internal_43_$__cuda_sm70_shflsync_bfly_p)
$__internal_43_$__cuda_sm70_shflsync_bfly_p:
[----:B------:R-:W-:Y:S02]  /*185e0*/  MOV R200, 0xffffffff ;  /* 0xffffffff00c87802 */ /* 0x000fe40000000f00 */
[----:B------:R-:W-:Y:S02]  /*185f0*/  MOV R3, 0x1f ;  /* 0x0000001f00037802 */ /* 0x000fe40000000f00 */
[----:B------:R-:W-:Y:S04]  /*18600*/  WARPSYNC R200 ;  /* 0x000000c800007348 */ /* 0x000fe80003800000 */
[----:B------:R1:W2:Y:S02]  /*18610*/  SHFL.BFLY PT, R0, R4, R0, R3 ;  /* 0x0c00000004007389 */ /* 0x0002a400000e0003 */
[----:B-1----:R-:W-:-:S04]  /*18620*/  MOV R3, 0x0 ;  /* 0x0000000000037802 */ /* 0x002fc80000000f00 */
[----:B--2---:R-:W-:Y:S05]  /*18630*/  RET.REL.NODEC R2 `(_ZN7cutlass13device_kernelIN5flash19enable_sm80_to_sm89INS1_16FlashAttnFwdSm80INS1_25CollectiveMainloopFwdSm80ILi8ELi1ELb0EN4cute5tupleIJNS5_1CILi128EEENS7_ILi96EEENS7_ILi256EEEEEELi256ENS_10bfloat16_tEfNS_4arch4Sm80ELb1ELb0ELb1ELb0ELb1ELb0ELb1ELb1EEENS1_21CollectiveEpilogueFwdINS6_IJS8_SA_S9_EEENS6_IJNS7_ILi1EEESI_SI_EEESC_SE_Li256ELb0ELb1ELb1ELb0EEENS1_30DynamicPersistentTileSchedulerILi256ELi256ELb1ELb1ELb0EEEEEEEEEvNT_6ParamsE) ;  /* 0xfffe79c002007950 */ /* 0x004fea0003c3ffff */
        .weak           $__internal_44_$__cuda_sm70_shflsync_idx_p
        .type           $__internal_44_$__cuda_sm70_shflsync_idx_p,@function
        .size           $__internal_44_$__cuda_sm70_shflsync_idx_p,(.L_x_3287 - $__internal_44_$__cuda_sm70_shflsync_idx_p)
$__internal_44_$__cuda_sm70_shflsync_idx_p:
[----:B------:R1:W-:Y:S02]  /*18640*/  STL [R1+0x198], R4 ;  /* 0x0001980401007387 */ /* 0x0003e40000100800 */
[----:B-1----:R-:W-:-:S04]  /*18650*/  MOV R4, 0xffffffff ;  /* 0xffffffff00047802 */ /* 0x002fc80000000f00 */
[----:B------:R-:W-:Y:S04]  /*18660*/  WARPSYNC R4 ;  /* 0x0000000400007348 */ /* 0x000fe80003800000 */
[----:B------:R1:W2:Y:S04]  /*18670*/  SHFL.IDX PT, R0, R0, R44, R3 ;  /* 0x0000002c00007389 */ /* 0x0002a800000e0003 */
[----:B-1----:R1:W5:Y:S01]  /*18680*/  LDL.LU R4, [R1+0x198] ;  /* 0x0001980001047983 */ /* 0x0023620000300800 */
[----:B------:R-:W-:-:S04]  /*18690*/  MOV R3, 0x0 ;  /* 0x0000000000037802 */ /* 0x000fc80000000f00 */
[----:B--2---:R-:W-:Y:S05]  /*186a0*/  RET.REL.NODEC R2 `(_ZN7cutlass13device_kernelIN5flash19enable_sm80_to_sm89INS1_16FlashAttnFwdSm80INS1_25CollectiveMainloopFwdSm80ILi8ELi1ELb0EN4cute5tupleIJNS5_1CILi128EEENS7_ILi96EEENS7_ILi256EEEEEELi256ENS_10bfloat16_tEfNS_4arch4Sm80ELb1ELb0ELb1ELb0ELb1ELb0ELb1ELb1EEENS1_21CollectiveEpilogueFwdINS6_IJS8_SA_S9_EEENS6_IJNS7_ILi1EEESI_SI_EEESC_SE_Li256ELb0ELb1ELb1ELb0EEENS1_30DynamicPersistentTileSchedulerILi256ELi256ELb1ELb1ELb0EEEEEEEEEvNT_6ParamsE) ;  /* 0xfffe795002007950 */ /* 0x004fea0003c3ffff */
.L_x_2755:
        /* <DEDUP_REMOVED lines=13> */
.L_x_3287:


//--------------------- .text._ZN7cutlass13device_kernelIN5flash19enable_sm80_to_sm89INS1_16FlashAttnFwdSm80INS1_25CollectiveMainloopFwdSm80ILi8ELi1ELb0EN4cute5tupleIJNS5_1CILi128EEENS7_ILi64EEENS7_ILi256EEEEEELi256ENS_10bfloat16_tEfNS_4arch4Sm80ELb1ELb0ELb1ELb1ELb1ELb0ELb1ELb1EEENS1_21CollectiveEpilogueFwdINS6_IJS8_SA_S9_EEENS6_IJNS7_ILi1EEESI_SI_EEESC_SE_Li256ELb1ELb1ELb1ELb0EEENS1_36VarlenDynamicPersistentTileSchedulerILi128ELi64ELi256ELi256ELb1ELb1ELb0ELb1ELb1ELb1EEEEEEEEEvNT_6ParamsE --------------------------
	.section	.text._ZN7cutlass13device_kernelIN5flash19enable_sm80_to_sm89INS1_16FlashAttnFwdSm80INS1_25CollectiveMainloopFwdSm80ILi8ELi1ELb0EN4cute5tupleIJNS5_1CILi128EEENS7_ILi64EEENS7_ILi256EEEEEELi256ENS_10bfloat16_tEfNS_4arch4Sm80ELb1ELb0ELb1ELb1ELb1ELb0ELb1ELb1EEENS1_21CollectiveEpilogueFwdINS6_IJS8_SA_S9_EEENS6_IJNS7_ILi1EEESI_SI_EEESC_SE_Li256ELb1ELb1ELb1ELb0EEENS1_36VarlenDynamicPersistentTileSchedulerILi128ELi64ELi256ELi256ELb1ELb1ELb0ELb1ELb1ELb1EEEEEEEEEvNT_6ParamsE,"ax",@progbits
	.sectioninfo	@"SHI_REGISTERS=255"
	.align	128
.text._ZN7cutlass13device_kernelIN5flash19enable_sm80_to_sm89INS1_16FlashAttnFwdSm80INS1_25CollectiveMainloopFwdSm80ILi8ELi1ELb0EN4cute5tupleIJNS5_1CILi128EEENS7_ILi64EEENS7_ILi256EEEEEELi256ENS_10bfloat16_tEfNS_4arch4Sm80ELb1ELb0ELb1ELb1ELb1ELb0ELb1ELb1EEENS1_21CollectiveEpilogueFwdINS6_IJS8_SA_S9_EEENS6_IJNS7_ILi1EEESI_SI_EEESC_SE_Li256ELb1ELb1ELb1ELb0EEENS1_36VarlenDynamicPersistentTileSchedulerILi128ELi64ELi256ELi256ELb1ELb1ELb0ELb1ELb1ELb1EEEEEEEEEvNT_6ParamsE:
        .type           _ZN7cutlass13device_kernelIN5flash19enable_sm80_to_sm89INS1_16FlashAttnFwdSm80INS1_25CollectiveMainloopFwdSm80ILi8ELi1ELb0EN4cute5tupleIJNS5_1CILi128EEENS7_ILi64EEENS7_ILi256EEEEEELi256ENS_10bfloat16_tEfNS_4arch4Sm80ELb1ELb0ELb1ELb1ELb1ELb0ELb1ELb1EEENS1_21CollectiveEpilogueFwdINS6_IJS8_SA_S9_EEENS6_IJNS7_ILi1EEESI_SI_EEESC_SE_Li256ELb1ELb1ELb1ELb0EEENS1_36VarlenDynamicPersistentTileSchedulerILi128ELi64ELi256ELi256ELb1ELb1ELb0ELb1ELb1ELb1EEEEEEEEEvNT_6ParamsE,@function
        .size           _ZN7cutlass13device_kernelIN5flash19enable_sm80_to_sm89INS1_16FlashAttnFwdSm80INS1_25CollectiveMainloopFwdSm80ILi8ELi1ELb0EN4cute5tupleIJNS5_1CILi128EEENS7_ILi64EEENS7_ILi256EEEEEELi256ENS_10bfloat16_tEfNS_4arch4Sm80ELb1ELb0ELb1ELb1ELb1ELb0ELb1ELb1EEENS1_21CollectiveEpilogueFwdINS6_IJS8_SA_S9_EEENS6_IJNS7_ILi1EEESI_SI_EEESC_SE_Li256ELb1ELb1ELb1ELb0EEENS1_36VarlenDynamicPersistentTileSchedulerILi128ELi64ELi256ELi256ELb1ELb1ELb0ELb1ELb1ELb1EEEEEEEEEvNT_6ParamsE,(.L_x_3290 - _ZN7cutlass13device_kernelIN5flash19enable_sm80_to_sm89INS1_16FlashAttnFwdSm80INS1_25CollectiveMainloopFwdSm80ILi8ELi1ELb0EN4cute5tupleIJNS5_1CILi128EEENS7_ILi64EEENS7_ILi256EEEEEELi256ENS_10bfloat16_tEfNS_4arch4Sm80ELb1ELb0ELb1ELb1ELb1ELb0ELb1ELb1EEENS1_21CollectiveEpilogueFwdINS6_IJS8_SA_S9_EEENS6_IJNS7_ILi1EEESI_SI_EEESC_SE_Li256ELb1ELb1ELb1ELb0EEENS1_36VarlenDynamicPersistentTileSchedulerILi128ELi64ELi256ELi256ELb1ELb1ELb0ELb1ELb1ELb1EEEEEEEEEvNT_6ParamsE)
        .other          _ZN7cutlass13device_kernelIN5flash19enable_sm80_to_sm89INS1_16FlashAttnFwdSm80INS1_25CollectiveMainloopFwdSm80ILi8ELi1ELb0EN4cute5tupleIJNS5_1CILi128EEENS7_ILi64EEENS7_ILi256EEEEEELi256ENS_10bfloat16_tEfNS_4arch4Sm80ELb1ELb0ELb1ELb1ELb1ELb0ELb1ELb1EEENS1_21CollectiveEpilogueFwdINS6_IJS8_SA_S9_EEENS6_IJNS7_ILi1EEESI_SI_EEESC_SE_Li256ELb1ELb1ELb1ELb0EEENS1_36VarlenDynamicPersistentTileSchedulerILi128ELi64ELi256ELi256ELb1ELb1ELb0ELb1ELb1ELb1EEEEEEEEEvNT_6ParamsE,@"STO_CUDA_ENTRY STV_DEFAULT"
_ZN7cutlass13device_kernelIN5flash19enable_sm80_to_sm89INS1_16FlashAttnFwdSm80INS1_25CollectiveMainloopFwdSm80ILi8ELi1ELb0EN4cute5tupleIJNS5_1CILi128EEENS7_ILi64EEENS7_ILi256EEEEEELi256ENS_10bfloat16_tEfNS_4arch4Sm80ELb1ELb0ELb1ELb1ELb1ELb0ELb1ELb1EEENS1_21CollectiveEpilogueFwdINS6_IJS8_SA_S9_EEENS6_IJNS7_ILi1EEESI_SI_EEESC_SE_Li256ELb1ELb1ELb1ELb0EEENS1_36VarlenDynamicPersistentTileSchedulerILi128ELi64ELi256ELi256ELb1ELb1ELb0ELb1ELb1ELb1EEEEEEEEEvNT_6ParamsE:
        /* <DEDUP_REMOVED lines=52> */
.L_x_2761:
        /* <DEDUP_REMOVED lines=16> */
.L_x_2878:
        /* <DEDUP_REMOVED lines=16> */
.L_x_2879:
[----:B---3--:R-:W-:-:S05]  /*0540*/  IMAD R0, R0, c[0x0][0x538], RZ ;  /* 0x00014e0000007a24 */ /* 0x008fca00078e02ff */
[----:B------:R-:W-:-:S04]  /*0550*/  IADD3 R6, R0, R6, RZ ;  /* 0x0000000600067210 */ /* 0x000fc80007ffe0ff */
[----:B------:R-:W-:-:S13]  /*0560*/  ISETP.GT.AND P0, PT, R6, UR4, PT ;  /* 0x0000000406007c0c */ /* 0x000fda000bf04270 */
[----:B-12---:R-:W-:Y:S05]  /*0570*/  @!P0 BRA `(.L_x_2761) ;  /* 0xfffffdc000008947 */ /* 0x006fea000383ffff */
.L_x_2757:
[----:B------:R-:W-:-:S05]  /*0580*/  IADD3 R10, -R0, R6, RZ ;  /* 0x00000006000a7210 */ /* 0x000fca0007ffe1ff */
[----:B------:R-:W-:-:S05]  /*0590*/  IMAD R0, R4, c[0x0][0x538], R10 ;  /* 0x00014e0004007a24 */ /* 0x000fca00078e020a */
[----:B------:R-:W-:Y:S01]  /*05a0*/  ISETP.GT.AND P0, PT, R0, UR4, PT ;  /* 0x0000000400007c0c */ /* 0x000fe2000bf04270 */
[----:B------:R-:W-:-:S12]  /*05b0*/  BRA.DIV ~URZ, `(.L_x_2762) ;  /* 0x000144d27f007947 */ /* 0x000fd8000b800000 */
[----:B------:R-:W-:-:S04]  /*05c0*/  VOTE.ANY R6, PT, !P0 ;  /* 0x0000000000067806 */ /* 0x000fc800040e0100 */
.L_x_2880:
[----:B------:R-:W1:Y:S02]  /*05d0*/  POPC R0, R6 ;  /* 0x0000000600007309 */ /* 0x000e640000000000 */
[----:B-12---:R-:W-:Y:S01]  /*05e0*/  IADD3 R243, R0, R7, RZ ;  /* 0x0000000700f37210 */ /* 0x006fe20007ffe0ff */
[----:B------:R-:W-:Y:S05]  /*05f0*/  BRA.DIV ~URZ, `(.L_x_2763) ;  /* 0x000144e27f007947 */ /* 0x000fea000b800000 */
[----:B------:R1:W2:Y:S01]  /*0600*/  SHFL.IDX PT, R12, R9, R0, 0x1f ;  /* 0x00001f00090c7589 */ /* 0x0002a200000e0000 */
[----:B------:R-:W-:-:S03]  /*0610*/  MOV R5, RZ ;  /* 0x000000ff00057202 */ /* 0x000fc60000000f00 */
[----:B------:R1:W3:Y:S04]  /*0620*/  SHFL.IDX PT, R9, R8, R0, 0x1f ;  /* 0x00001f0008097589 */ /* 0x0002e800000e0000 */
.L_x_2881:
[----:B------:R-:W-:Y:S01]  /*0630*/  ISETP.NE.AND P0, PT, R6, RZ, PT ;  /* 0x000000ff0600720c */ /* 0x000fe20003f05270 */
[----:B------:R-:W-:-:S12]  /*0640*/  BSSY B0, `(.L_x_2764) ;  /* 0x0000005000007945 */ /* 0x000fd80003800000 */
[----:B------:R-:W-:Y:S05]  /*0650*/  @!P0 BRA `(.L_x_2765) ;  /* 0x0000003000008947 */ /* 0x000fea0003800000 */
[----:B-1----:R-:W-:Y:S01]  /*0660*/  IADD3 R0, R0, -0x1, RZ ;  /* 0xffffffff00007810 */ /* 0x002fe20007ffe0ff */
[----:B------:R-:W-:Y:S05]  /*0670*/  BRA.DIV ~URZ, `(.L_x_2766) ;  /* 0x000145427f007947 */ /* 0x000fea000b800000 */
[----:B------:R1:W4:Y:S02]  /*0680*/  SHFL.IDX PT, R5, R4, R0, 0x1f ;  /* 0x00001f0004057589 */ /* 0x00032400000e0000 */
.L_x_2765:
[----:B------:R-:W-:Y:S05]  /*0690*/  BSYNC B0 ;  /* 0x0000000000007941 */ /* 0x000fea0003800000 */
.L_x_2764:
        /* <DEDUP_REMOVED lines=67> */
.L_x_2768:
        /* <DEDUP_REMOVED lines=68> */
.L_x_2769:
[----:B------:R-:W-:Y:S05]  /*0f10*/  BSYNC B0 ;  /* 0x0000000000007941 */ /* 0x000fea0003800000 */
.L_x_2767:
[----:B------:R-:W-:-:S04]  /*0f20*/  LOP3.LUT R0, RZ, R0, RZ, 0x33, !PT ;  /* 0x00000000ff007212 */ /* 0x000fc800078e33ff */
[----:B------:R-:W-:Y:S01]  /*0f30*/  IADD3 R241, R0, R12, RZ ;  /* 0x0000000c00f17210 */ /* 0x000fe20007ffe0ff */
[----:B------:R-:W-:Y:S05]  /*0f40*/  BRA `(.L_x_2770) ;  /* 0x0000004000007947 */ /* 0x000fea0003800000 */
.L_x_2758:
[----:B--2---:R-:W-:Y:S01]  /*0f50*/  IMAD.MOV.U32 R241, RZ, RZ, RZ ;  /* 0x000000fffff17224 */ /* 0x004fe200078e00ff */
[----:B------:R-:W-:Y:S01]  /*0f60*/  MOV R242, RZ ;  /* 0x000000ff00f27202 */ /* 0x000fe20000000f00 */
[----:B------:R-:W-:Y:S01]  /*0f70*/  IMAD.U32 R240, RZ, RZ, UR4 ;  /* 0x00000004fff07e24 */ /* 0x000fe2000f8e00ff */
[----:B------:R-:W-:Y:S02]  /*0f80*/  MOV R243, c[0x0][0x53c] ;  /* 0x00014f0000f37a02 */ /* 0x000fe40000000f00 */
.L_x_2770:
[----:B------:R-:W-:Y:S01]  /*0f90*/  ISETP.NE.AND P0, PT, R13, RZ, PT ;  /* 0x000000ff0d00720c */ /* 0x000fe20003f05270 */
[----:B------:R-:W-:-:S12]  /*0fa0*/  WARPSYNC 0xffffffff ;  /* 0xffffffff00007948 */ /* 0x000fd80003800000 */
[----:B------:R1:W-:Y:S04]  /*0fb0*/  @!P0 STS.128 [0x20100], R240 ;  /* 0x020100f0ff008388 */ /* 0x0003e80000000c00 */
[----:B------:R-:W-:Y:S06]  /*0fc0*/  BAR.ARV 0x5, 0x100 ;  /* 0x0144000000007b1d */ /* 0x000fec0000002000 */
.L_x_2756:
        /* <DEDUP_REMOVED lines=78> */
[----:B------:R-:W-:Y:S01]  /*14b0*/  IMAD.SHL.U32 R215, R11, 0x2, RZ ;  /* 0x000000020bd77824 */ /* 0x000fe200078e00ff */
[----:B------:R-:W-:Y:S01]  /*14c0*/  LOP3.LUT R2, R6, R2, RZ, 0x3c, !PT ;  /* 0x0000000206027212 */ /* 0x000fe200078e3cff */
[----:B------:R-:W-:Y:S01]  /*14d0*/  IMAD R250, R9, 0x8, R15 ;  /* 0x0000000809fa7824 */ /* 0x000fe200078e020f */
        /* <DEDUP_REMOVED lines=8> */
[----:B------:R-:W-:Y:S02]  /*1560*/  SHF.R.S32.HI R5, RZ, 0x1f, R217 ;  /* 0x0000001fff057819 */ /* 0x000fe400000114d9 */
[----:B------:R-:W-:Y:S01]  /*1570*/  SHF.R.S32.HI R5, RZ, 0x1f, R224 ;  /* 0x0000001fff057819 */ /* 0x000fe200000114e0 */
[----:B------:R-:W-:Y:S01]  /*1580*/  IMAD.IADD R2, R16, 0x1, -R2 ;  /* 0x0000000110027824 */ /* 0x000fe200078e0a02 */
[----:B------:R-:W-:Y:S02]  /*1590*/  SEL R5, R8, 0xffffffe0, !P1 ;  /* 0xffffffe008057807 */ /* 0x000fe40004800000 */
[----:B------:R-:W-:Y:S01]  /*15a0*/  LEA R11, R7, 0x80, 0x1 ;  /* 0x00000080070b7811 */ /* 0x000fe200078e08ff */
[----:B------:R-:W-:Y:S01]  /*15b0*/  IMAD.SHL.U32 R248, R2, 0x2, RZ ;  /* 0x0000000202f87824 */ /* 0x000fe200078e00ff */
[----:B------:R-:W-:-:S02]  /*15c0*/  SEL R2, R8, 0xffffffe0, !P4 ;  /* 0xffffffe008027807 */ /* 0x000fc40006000000 */
[----:B------:R-:W-:Y:S01]  /*15d0*/  IADD3 R225, R217, 0xc0, RZ ;  /* 0x000000c0d9e17810 */ /* 0x000fe20007ffe0ff */
[----:B------:R-:W-:Y:S01]  /*15e0*/  STL [R1+0x4], R11 ;  /* 0x0000040b01007387 */ /* 0x000fe20000100800 */
        /* <DEDUP_REMOVED lines=9> */
[----:B------:R-:W-:Y:S02]  /*1680*/  SHF.R.S32.HI R8, RZ, 0x1f, R42 ;  /* 0x0000001fff087819 */ /* 0x000fe4000001142a */
[----:B------:R-:W-:-:S02]  /*1690*/  IADD3 R30, R248, 0x68, RZ ;  /* 0x00000068f81e7810 */ /* 0x000fc40007ffe0ff */
[C---:B------:R-:W-:Y:S02]  /*16a0*/  IADD3 R29, R248.reuse, 0x70, RZ ;  /* 0x00000070f81d7810 */ /* 0x040fe40007ffe0ff */
[----:B------:R-:W-:Y:S02]  /*16b0*/  SHF.R.S32.HI R7, RZ, 0x1f, R41 ;  /* 0x0000001fff077819 */ /* 0x000fe40000011429 */
[----:B------:R-:W-:Y:S02]  /*16c0*/  SHF.R.S32.HI R8, RZ, 0x1f, R40 ;  /* 0x0000001fff087819 */ /* 0x000fe40000011428 */
[C---:B------:R-:W-:Y:S02]  /*16d0*/  IADD3 R27, R248.reuse, 0x80, RZ ;  /* 0x00000080f81b7810 */ /* 0x040fe40007ffe0ff */
[----:B------:R-:W-:Y:S02]  /*16e0*/  IADD3 R26, R248, 0x88, RZ ;  /* 0x00000088f81a7810 */ /* 0x000fe40007ffe0ff */
[----:B------:R-:W-:-:S02]  /*16f0*/  SHF.R.S32.HI R7, RZ, 0x1f, R39 ;  /* 0x0000001fff077819 */ /* 0x000fc40000011427 */
[----:B------:R-:W-:Y:S02]  /*1700*/  SHF.R.S32.HI R8, RZ, 0x1f, R38 ;  /* 0x0000001fff087819 */ /* 0x000fe40000011426 */
[C---:B------:R-:W-:Y:S02]  /*1710*/  IADD3 R37, R248.reuse, 0x30, RZ ;  /* 0x00000030f8257810 */ /* 0x040fe40007ffe0ff */
[C---:B------:R-:W-:Y:S02]  /*1720*/  IADD3 R24, R248.reuse, 0x98, RZ ;  /* 0x00000098f8187810 */ /* 0x040fe40007ffe0ff */
[----:B------:R-:W-:Y:S02]  /*1730*/  IADD3 R23, R248, 0xa0, RZ ;  /* 0x000000a0f8177810 */ /* 0x000fe40007ffe0ff */
[----:B------:R-:W-:Y:S02]  /*1740*/  SHF.R.S32.HI R7, RZ, 0x1f, R36 ;  /* 0x0000001fff077819 */ /* 0x000fe40000011424 */
[----:B------:R-:W-:-:S02]  /*1750*/  SHF.R.S32.HI R8, RZ, 0x1f, R35 ;  /* 0x0000001fff087819 */ /* 0x000fc40000011423 */
[C---:B------:R-:W-:Y:S02]  /*1760*/  IADD3 R34, R248.reuse, 0x48, RZ ;  /* 0x00000048f8227810 */ /* 0x040fe40007ffe0ff */
[C---:B------:R-:W-:Y:S02]  /*1770*/  IADD3 R21, R248.reuse, 0xb0, RZ ;  /* 0x000000b0f8157810 */ /* 0x040fe40007ffe0ff */
[C---:B------:R-:W-:Y:S02]  /*1780*/  IADD3 R20, R248.reuse, 0xb8, RZ ;  /* 0x000000b8f8147810 */ /* 0x040fe40007ffe0ff */
[----:B------:R-:W-:Y:S02]  /*1790*/  SHF.R.S32.HI R7, RZ, 0x1f, R33 ;  /* 0x0000001fff077819 */ /* 0x000fe40000011421 */
[----:B------:R-:W-:Y:S02]  /*17a0*/  SHF.R.S32.HI R8, RZ, 0x1f, R32 ;  /* 0x0000001fff087819 */ /* 0x000fe40000011420 */
[----:B------:R-:W-:-:S02]  /*17b0*/  IADD3 R31, R248, 0x60, RZ ;  /* 0x00000060f81f7810 */ /* 0x000fc40007ffe0ff */
[C---:B------:R-:W-:Y:S02]  /*17c0*/  IADD3 R18, R248.reuse, 0xc8, RZ ;  /* 0x000000c8f8127810 */ /* 0x040fe40007ffe0ff */
[C---:B------:R-:W-:Y:S02]  /*17d0*/  IADD3 R17, R248.reuse, 0xd0, RZ ;  /* 0x000000d0f8117810 */ /* 0x040fe40007ffe0ff */
[----:B------:R-:W-:Y:S02]  /*17e0*/  SHF.R.S32.HI R7, RZ, 0x1f, R30 ;  /* 0x0000001fff077819 */ /* 0x000fe4000001141e */
[----:B------:R-:W-:Y:S02]  /*17f0*/  SHF.R.S32.HI R8, RZ, 0x1f, R29 ;  /* 0x0000001fff087819 */ /* 0x000fe4000001141d */
[C---:B------:R-:W-:Y:S02]  /*1800*/  IADD3 R28, R248.reuse, 0x78, RZ ;  /* 0x00000078f81c7810 */ /* 0x040fe40007ffe0ff */
[----:B-1----:R-:W-:-:S02]  /*1810*/  IADD3 R15, R248, 0xe0, RZ ;  /* 0x000000e0f80f7810 */ /* 0x002fc40007ffe0ff */
[C---:B------:R-:W-:Y:S02]  /*1820*/  IADD3 R14, R248.reuse, 0xe8, RZ ;  /* 0x000000e8f80e7810 */ /* 0x040fe40007ffe0ff */
[----:B------:R-:W-:Y:S02]  /*1830*/  SHF.R.S32.HI R7, RZ, 0x1f, R27 ;  /* 0x0000001fff077819 */ /* 0x000fe4000001141b */
[----:B------:R-:W-:Y:S02]  /*1840*/  SHF.R.S32.HI R8, RZ, 0x1f, R26 ;  /* 0x0000001fff087819 */ /* 0x000fe4000001141a */
[----:B------:R-:W-:Y:S02]  /*1850*/  IADD3 R25, R248, 0x90, RZ ;  /* 0x00000090f8197810 */ /* 0x000fe40007ffe0ff */
[----:B------:R-:W-:Y:S02]  /*1860*/  SHF.R.S32.HI R9, RZ, 0x1f, R37 ;  /* 0x0000001fff097819 */ /* 0x000fe40000011425 */
[----:B------:R-:W-:-:S02]  /*1870*/  SHF.R.S32.HI R7, RZ, 0x1f, R24 ;  /* 0x0000001fff077819 */ /* 0x000fc40000011418 */
[----:B------:R-:W-:Y:S02]  /*1880*/  SHF.R.S32.HI R8, RZ, 0x1f, R23 ;  /* 0x0000001fff087819 */ /* 0x000fe40000011417 */
[C---:B------:R-:W-:Y:S02]  /*1890*/  IADD3 R22, R248.reuse, 0xa8, RZ ;  /* 0x000000a8f8167810 */ /* 0x040fe40007ffe0ff */
[----:B------:R-:W-:Y:S02]  /*18a0*/  SHF.R.S32.HI R9, RZ, 0x1f, R34 ;  /* 0x0000001fff097819 */ /* 0x000fe40000011422 */
[----:B------:R-:W-:Y:S02]  /*18b0*/  SHF.R.S32.HI R7, RZ, 0x1f, R21 ;  /* 0x0000001fff077819 */ /* 0x000fe40000011415 */
[----:B------:R-:W-:Y:S02]  /*18c0*/  SHF.R.S32.HI R8, RZ, 0x1f, R20 ;  /* 0x0000001fff087819 */ /* 0x000fe40000011414 */
[----:B------:R-:W-:-:S02]  /*18d0*/  IADD3 R19, R248, 0xc0, RZ ;  /* 0x000000c0f8137810 */ /* 0x000fc40007ffe0ff */
[----:B------:R-:W-:Y:S02]  /*18e0*/  SHF.R.S32.HI R9, RZ, 0x1f, R31 ;  /* 0x0000001fff097819 */ /* 0x000fe4000001141f */
[----:B------:R-:W-:Y:S02]  /*18f0*/  SHF.R.S32.HI R7, RZ, 0x1f, R18 ;  /* 0x0000001fff077819 */ /* 0x000fe40000011412 */
[----:B------:R-:W-:Y:S02]  /*1900*/  SHF.R.S32.HI R8, RZ, 0x1f, R17 ;  /* 0x0000001fff087819 */ /* 0x000fe40000011411 */
[----:B------:R-:W-:Y:S02]  /*1910*/  SHF.R.S32.HI R6, RZ, 0x1f, R225 ;  /* 0x0000001fff067819 */ /* 0x000fe400000114e1 */
[----:B------:R-:W-:Y:S02]  /*1920*/  IADD3 R16, R248, 0xd8, RZ ;  /* 0x000000d8f8107810 */ /* 0x000fe40007ffe0ff */
[----:B------:R-:W-:-:S02]  /*1930*/  SHF.R.S32.HI R9, RZ, 0x1f, R28 ;  /* 0x0000001fff097819 */ /* 0x000fc4000001141c */
[----:B------:R-:W-:Y:S02]  /*1940*/  SHF.R.S32.HI R7, RZ, 0x1f, R15 ;  /* 0x0000001fff077819 */ /* 0x000fe4000001140f */
[----:B------:R-:W-:Y:S01]  /*1950*/  SHF.R.S32.HI R8, RZ, 0x1f, R14 ;  /* 0x0000001fff087819 */ /* 0x000fe2000001140e */
[C---:B------:R-:W-:Y:S01]  /*1960*/  IMAD.IADD R8, R11.reuse, 0x1, R5 ;  /* 0x000000010b087824 */ /* 0x040fe200078e0205 */
[----:B------:R-:W-:Y:S02]  /*1970*/  SEL R6, R10, 0xffffffc0, !P2 ;  /* 0xffffffc00a067807 */ /* 0x000fe40005000000 */
[----:B------:R-:W-:Y:S02]  /*1980*/  IADD3 R13, R248, 0xf0, RZ ;  /* 0x000000f0f80d7810 */ /* 0x000fe40007ffe0ff */
[----:B------:R-:W-:Y:S01]  /*1990*/  SHF.R.S32.HI R9, RZ, 0x1f, R25 ;  /* 0x0000001fff097819 */ /* 0x000fe20000011419 */
[----:B------:R1:W-:Y:S01]  /*19a0*/  STL [R1+0x10], R8 ;  /* 0x0000100801007387 */ /* 0x0003e20000100800 */
[----:B------:R-:W-:-:S02]  /*19b0*/  IADD3 R7, R11, -0x10, RZ ;  /* 0xfffffff00b077810 */ /* 0x000fc40007ffe0ff */
[----:B------:R-:W-:Y:S02]  /*19c0*/  SHF.R.S32.HI R9, RZ, 0x1f, R22 ;  /* 0x0000001fff097819 */ /* 0x000fe40000011416 */
[----:B------:R-:W-:Y:S02]  /*19d0*/  @P0 IADD3 R7, R11, 0x10, RZ ;  /* 0x000000100b070810 */ /* 0x000fe40007ffe0ff */
[----:B------:R-:W-:Y:S02]  /*19e0*/  SHF.R.S32.HI R9, RZ, 0x1f, R19 ;  /* 0x0000001fff097819 */ /* 0x000fe40000011413 */
[----:B------:R-:W-:Y:S01]  /*19f0*/  SHF.R.S32.HI R9, RZ, 0x1f, R16 ;  /* 0x0000001fff097819 */ /* 0x000fe20000011410 */
[----:B------:R-:W-:Y:S01]  /*1a00*/  IMAD.IADD R5, R5, 0x1, R7 ;  /* 0x0000000105057824 */ /* 0x000fe200078e0207 */
[----:B------:R-:W-:Y:S01]  /*1a10*/  SHF.R.S32.HI R9, RZ, 0x1f, R13 ;  /* 0x0000001fff097819 */ /* 0x000fe2000001140d */
[----:B------:R-:W-:Y:S01]  /*1a20*/  IMAD.IADD R9, R11, 0x1, R6 ;  /* 0x000000010b097824 */ /* 0x000fe200078e0206 */
[----:B------:R-:W-:Y:S01]  /*1a30*/  LEA R208, R3, 0x10100, 0x1 ;  /* 0x0001010003d07811 */ /* 0x000fe200078e08ff */
[----:B------:R-:W-:Y:S01]  /*1a40*/  IMAD.IADD R3, R6, 0x1, R7 ;  /* 0x0000000106037824 */ /* 0x000fe200078e0207 */
[----:B------:R-:W-:-:S02]  /*1a50*/  LEA R203, R4, 0x100, 0x1 ;  /* 0x0000010004cb7811 */ /* 0x000fc400078e08ff */
[----:B------:R2:W-:Y:S01]  /*1a60*/  STL [R1+0x20], R9 ;  /* 0x0000200901007387 */ /* 0x0005e20000100800 */
[----:B------:R-:W-:Y:S01]  /*1a70*/  IMAD.IADD R209, R208, 0x1, R2 ;  /* 0x00000001d0d17824 */ /* 0x000fe200078e0202 */
[----:B------:R-:W-:Y:S01]  /*1a80*/  IADD3 R223, R217, 0x40, RZ ;  /* 0x00000040d9df7810 */ /* 0x000fe20007ffe0ff */
[----:B------:R-:W-:Y:S01]  /*1a90*/  IMAD.IADD R204, R2, 0x1, R203 ;  /* 0x0000000102cc7824 */ /* 0x000fe200078e02cb */
[----:B------:R-:W-:Y:S01]  /*1aa0*/  LEA R200, R0, 0x8100, 0x1 ;  /* 0x0000810000c87811 */ /* 0x000fe200078e08ff */
[--C-:B------:R-:W-:Y:S01]  /*1ab0*/  IMAD.IADD R2, R5, 0x1, R6.reuse ;  /* 0x0000000105027824 */ /* 0x100fe200078e0206 */
[----:B------:R-:W-:Y:S01]  /*1ac0*/  SHF.R.S32.HI R12, RZ, 0x1f, R223 ;  /* 0x0000001fff0c7819 */ /* 0x000fe200000114df */
[----:B-1----:R-:W-:Y:S01]  /*1ad0*/  IMAD.IADD R8, R8, 0x1, R6 ;  /* 0x0000000108087824 */ /* 0x002fe200078e0206 */
[----:B------:R-:W-:Y:S02]  /*1ae0*/  SEL R0, R10, 0xffffffc0, !P3 ;  /* 0xffffffc00a007807 */ /* 0x000fe40005800000 */
[----:B------:R-:W-:-:S02]  /*1af0*/  IADD3 R12, R248, 0xf8, RZ ;  /* 0x000000f8f80c7810 */ /* 0x000fc40007ffe0ff */
[----:B------:R2:W-:Y:S01]  /*1b00*/  STL [R1+0x1c], R8 ;  /* 0x00001c0801007387 */ /* 0x0005e20000100800 */
[----:B------:R-:W-:Y:S01]  /*1b10*/  IMAD.IADD R211, R208, 0x1, R0 ;  /* 0x00000001d0d37824 */ /* 0x000fe200078e0200 */
[----:B------:R-:W-:Y:S01]  /*1b20*/  SHF.R.S32.HI R10, RZ, 0x1f, R12 ;  /* 0x0000001fff0a7819 */ /* 0x000fe2000001140c */
[C---:B------:R-:W-:Y:S01]  /*1b30*/  IMAD.IADD R206, R0.reuse, 0x1, R203 ;  /* 0x0000000100ce7824 */ /* 0x040fe200078e02cb */
[----:B------:R2:W-:Y:S01]  /*1b40*/  STL [R1+0x8], R7 ;  /* 0x0000080701007387 */ /* 0x0005e20000100800 */
[----:B------:R-:W-:Y:S02]  /*1b50*/  IMAD.IADD R210, R209, 0x1, R0 ;  /* 0x00000001d1d27824 */ /* 0x000fe400078e0200 */
[----:B------:R-:W-:Y:S01]  /*1b60*/  IMAD.IADD R205, R0, 0x1, R204 ;  /* 0x0000000100cd7824 */ /* 0x000fe200078e02cc */
[----:B------:R2:W-:Y:S04]  /*1b70*/  STL [R1+0x18], R3 ;  /* 0x0000180301007387 */ /* 0x0005e80000100800 */
[----:B------:R2:W-:Y:S04]  /*1b80*/  STL [R1+0xc], R5 ;  /* 0x00000c0501007387 */ /* 0x0005e80000100800 */
[----:B------:R2:W-:Y:S02]  /*1b90*/  STL [R1+0x14], R2 ;  /* 0x0000140201007387 */ /* 0x0005e40000100800 */
.L_x_2877:
[----:B--2---:R-:W-:-:S04]  /*1ba0*/  IMAD.MOV.U32 R8, RZ, RZ, 0x4 ;  /* 0x00000004ff087424 */ /* 0x004fc800078e00ff */
[----:B------:R-:W-:-:S05]  /*1bb0*/  IMAD.WIDE R2, R243, R8, c[0x0][0x588] ;  /* 0x00016200f3027625 */ /* 0x000fca00078e0208 */
[----:B------:R-:W2:Y:S01]  /*1bc0*/  LDG.E R251, [R2.64] ;  /* 0x0000000602fb7981 */ /* 0x000ea2000c1e1900 */
[----:B------:R-:W-:Y:S01]  /*1bd0*/  ISETP.NE.U32.AND P4, PT, RZ, c[0x0][0x370], PT ;  /* 0x0000dc00ff007a0c */ /* 0x000fe20003f85070 */
[----:B------:R-:W-:Y:S01]  /*1be0*/  IMAD.MOV.U32 R229, RZ, RZ, RZ ;  /* 0x000000ffffe57224 */ /* 0x000fe200078e00ff */
[----:B------:R-:W-:Y:S01]  /*1bf0*/  ISETP.NE.U32.AND P3, PT, RZ, c[0x0][0x360], PT ;  /* 0x0000d800ff007a0c */ /* 0x000fe20003f65070 */
[----:B------:R-:W-:Y:S01]  /*1c00*/  IMAD.MOV.U32 R11, RZ, RZ, RZ ;  /* 0x000000ffff0b7224 */ /* 0x000fe200078e00ff */
[----:B------:R-:W-:Y:S02]  /*1c10*/  ISETP.NE.AND.EX P4, PT, RZ, c[0x0][0x374], PT, P4 ;  /* 0x0000dd00ff007a0c */ /* 0x000fe40003f85340 */
[----:B------:R-:W-:Y:S02]  /*1c20*/  ISETP.NE.AND.EX P3, PT, RZ, c[0x0][0x364], PT, P3 ;  /* 0x0000d900ff007a0c */ /* 0x000fe40003f65330 */
[----:B------:R-:W-:-:S04]  /*1c30*/  ISETP.NE.U32.AND P0, PT, RZ, c[0x0][0x348], PT ;  /* 0x0000d200ff007a0c */ /* 0x000fc80003f05070 */
[----:B------:R-:W-:Y:S02]  /*1c40*/  ISETP.NE.AND.EX P0, PT, RZ, c[0x0][0x34c], PT, P0 ;  /* 0x0000d300ff007a0c */ /* 0x000fe40003f05300 */
[----:B--2---:R-:W-:Y:S01]  /*1c50*/  SHF.R.S32.HI R12, RZ, 0x1f, R251 ;  /* 0x0000001fff0c7819 */ /* 0x004fe200000114fb */
[C---:B------:R-:W-:Y:S02]  /*1c60*/  IMAD.SHL.U32 R252, R251.reuse, 0x4, RZ ;  /* 0x00000004fbfc7824 */ /* 0x040fe400078e00ff */
[C---:B------:R-:W-:Y:S02]  /*1c70*/  @P4 LEA R6, P2, R251.reuse, c[0x0][0x370], 0x2 ;  /* 0x0000dc00fb064a11 */ /* 0x040fe400078410ff */
[C-C-:B------:R-:W-:Y:S01]  /*1c80*/  SHF.L.U64.HI R13, R251.reuse, 0x2, R12.reuse ;  /* 0x00000002fb0d7819 */ /* 0x140fe2000001020c */
[----:B------:R1:W-:Y:S01]  /*1c90*/  STL [R1+0x2c], R12 ;  /* 0x00002c0c01007387 */ /* 0x0003e20000100800 */
[----:B------:R-:W-:Y:S02]  /*1ca0*/  @P4 LEA.HI.X R7, R251, c[0x0][0x374], R12, 0x2, P2 ;  /* 0x0000dd00fb074a11 */ /* 0x000fe400010f140c */
[C---:B------:R-:W-:Y:S01]  /*1cb0*/  @P3 IADD3 R4, P1, R252.reuse, c[0x0][0x360], RZ ;  /* 0x0000d800fc043a10 */ /* 0x040fe20007f3e0ff */
[----:B------:R1:W-:Y:S01]  /*1cc0*/  STL [R1], R13 ;  /* 0x0000000d01007387 */ /* 0x0003e20000100800 */
[----:B------:R-:W-:-:S02]  /*1cd0*/  IADD3 R2, P2, R252, c[0x0][0x348], RZ ;  /* 0x0000d200fc027a10 */ /* 0x000fc40007f5e0ff */
[C---:B------:R-:W-:Y:S01]  /*1ce0*/  @P3 IADD3.X R5, R13.reuse, c[0x0][0x364], RZ, P1, !PT ;  /* 0x0000d9000d053a10 */ /* 0x040fe20000ffe4ff */
[----:B------:R1:W5:Y:S01]  /*1cf0*/  @P4 LDG.E R229, [R6.64] ;  /* 0x0000000606e54981 */ /* 0x000362000c1e1900 */
[----:B------:R-:W-:-:S03]  /*1d00*/  IADD3.X R3, R13, c[0x0][0x34c], RZ, P2, !PT ;  /* 0x0000d3000d037a10 */ /* 0x000fc600017fe4ff */
        /* <DEDUP_REMOVED lines=9> */
.L_x_2771:
[----:B------:R-:W-:-:S04]  /*1da0*/  ISETP.NE.U32.AND P1, PT, RZ, c[0x0][0x368], PT ;  /* 0x0000da00ff007a0c */ /* 0x000fc80003f25070 */
[----:B------:R-:W-:-:S13]  /*1db0*/  ISETP.NE.AND.EX P1, PT, RZ, c[0x0][0x36c], PT, P1 ;  /* 0x0000db00ff007a0c */ /* 0x000fda0003f25310 */
[----:B------:R-:W-:Y:S05]  /*1dc0*/  @!P1 BRA `(.L_x_2772) ;  /* 0x0000004000009947 */ /* 0x000fea0003800000 */
[----:B-1----:R-:W-:-:S04]  /*1dd0*/  IADD3 R2, P1, R252, c[0x0][0x368], RZ ;  /* 0x0000da00fc027a10 */ /* 0x002fc80007f3e0ff */
[----:B------:R-:W-:-:S05]  /*1de0*/  IADD3.X R3, R13, c[0x0][0x36c], RZ, P1, !PT ;  /* 0x0000db000d037a10 */ /* 0x000fca0000ffe4ff */
[----:B------:R1:W5:Y:S01]  /*1df0*/  LDG.E R0, [R2.64] ;  /* 0x0000000602007981 */ /* 0x000362000c1e1900 */
[----:B------:R-:W-:Y:S05]  /*1e00*/  BRA `(.L_x_2773) ;  /* 0x0000008000007947 */ /* 0x000fea0003800000 */
.L_x_2772:
        /* <DEDUP_REMOVED lines=8> */
.L_x_2773:
[----:B-1----:R-:W-:Y:S01]  /*1e90*/  IMAD.MOV.U32 R2, RZ, RZ, c[0x0][0x2c4] ;  /* 0x0000b100ff027624 */ /* 0x002fe200078e00ff */
[----:B------:R-:W-:Y:S01]  /*1ea0*/  BSSY B0, `(.L_x_2774) ;  /* 0x000003b000007945 */ /* 0x000fe20003800000 */
[----:B------:R-:W-:Y:S02]  /*1eb0*/  IMAD.SHL.U32 R239, R241, 0x80, RZ ;  /* 0x00000080f1ef7824 */ /* 0x000fe400078e00ff */
[----:B-----5:R-:W-:Y:S01]  /*1ec0*/  IMAD.IADD R212, R0, 0x1, -R229 ;  /* 0x0000000100d47824 */ /* 0x020fe200078e0ae5 */
[----:B------:R-:W-:-:S02]  /*1ed0*/  ISETP.NE.AND P4, PT, R2, 0x1, PT ;  /* 0x000000010200780c */ /* 0x000fc40003f85270 */
[----:B------:R-:W-:Y:S02]  /*1ee0*/  IADD3 R2, R239, 0x7f, RZ ;  /* 0x0000007fef027810 */ /* 0x000fe40007ffe0ff */
[----:B------:R-:W-:-:S03]  /*1ef0*/  IADD3 R3, R212, 0x40, -R213 ;  /* 0x00000040d4037810 */ /* 0x000fc60007ffe8d5 */
[----:B------:R-:W-:-:S06]  /*1f00*/  IMAD.MOV.U32 R0, RZ, RZ, R2 ;  /* 0x000000ffff007224 */ /* 0x000fcc00078e0002 */
[----:B------:R-:W-:Y:S01]  /*1f10*/  @P4 IMAD.HI.U32 R4, R2, c[0x0][0x2c8], RZ ;  /* 0x0000b20002044a27 */ /* 0x000fe200078e00ff */
[----:B------:R-:W-:-:S04]  /*1f20*/  IADD3 R2, R212, 0x3f, RZ ;  /* 0x0000003fd4027810 */ /* 0x000fc80007ffe0ff */
[----:B------:R-:W-:-:S05]  /*1f30*/  @P4 SHF.R.U32.HI R0, RZ, c[0x0][0x2cc], R4 ;  /* 0x0000b300ff004a19 */ /* 0x000fca0000011604 */
[----:B------:R-:W-:Y:S01]  /*1f40*/  IMAD.IADD R0, R3, 0x1, R0 ;  /* 0x0000000103007824 */ /* 0x000fe200078e0200 */
[----:B------:R-:W-:-:S04]  /*1f50*/  SHF.R.S32.HI R3, RZ, 0x1f, R2 ;  /* 0x0000001fff037819 */ /* 0x000fc80000011402 */
[----:B------:R-:W-:Y:S02]  /*1f60*/  SHF.R.S32.HI R4, RZ, 0x1f, R0 ;  /* 0x0000001fff047819 */ /* 0x000fe40000011400 */
[----:B------:R-:W-:Y:S02]  /*1f70*/  LEA.HI R2, R3, R2, RZ, 0x6 ;  /* 0x0000000203027211 */ /* 0x000fe400078f30ff */
[----:B------:R-:W-:Y:S02]  /*1f80*/  LEA.HI R0, R4, R0, RZ, 0x6 ;  /* 0x0000000004007211 */ /* 0x000fe400078f30ff */
[----:B------:R-:W-:Y:S02]  /*1f90*/  SHF.R.S32.HI R3, RZ, 0x6, R2 ;  /* 0x00000006ff037819 */ /* 0x000fe40000011402 */
[----:B------:R-:W-:Y:S02]  /*1fa0*/  SHF.R.S32.HI R0, RZ, 0x6, R0 ;  /* 0x00000006ff007819 */ /* 0x000fe40000011400 */
[----:B------:R-:W-:-:S02]  /*1fb0*/  LOP3.LUT R2, R242, 0xff000000, RZ, 0xc0, !PT ;  /* 0xff000000f2027812 */ /* 0x000fc400078ec0ff */
[----:B------:R-:W-:Y:S02]  /*1fc0*/  IMNMX R7, R3, R0, PT ;  /* 0x0000000003077217 */ /* 0x000fe40003800200 */
[----:B------:R-:W-:Y:S02]  /*1fd0*/  LOP3.LUT R4, R242, 0xff0000, RZ, 0xc0, !PT ;  /* 0x00ff0000f2047812 */ /* 0x000fe400078ec0ff */
        /* <DEDUP_REMOVED lines=39> */
.L_x_2775:
[----:B------:R-:W-:Y:S05]  /*2250*/  BSYNC B0 ;  /* 0x0000000000007941 */ /* 0x000fea0003800000 */
.L_x_2774:
[----:B------:R-:W-:Y:S01]  /*2260*/  IMAD R226, R14, R2, RZ ;  /* 0x000000020ee27224 */ /* 0x000fe200078e02ff */
        /* <DEDUP_REMOVED lines=76> */
[----:B-1----:R-:W-:Y:S01]  /*2730*/  IMAD.IADD R5, R227, 0x1, R239 ;  /* 0x00000001e3057824 */ /* 0x002fe200078e02ef */
[----:B------:R-:W-:Y:S02]  /*2740*/  LOP3.LUT R16, R242, 0xffff, RZ, 0xc0, !PT ;  /* 0x0000fffff2107812 */ /* 0x000fe400078ec0ff */
[----:B------:R-:W-:Y:S01]  /*2750*/  SEL R6, R12, RZ, !P0 ;  /* 0x000000ff0c067207 */ /* 0x000fe20004000000 */
[----:B------:R-:W-:Y:S01]  /*2760*/  IMAD R0, R0, c[0x0][0x178], RZ ;  /* 0x00005e0000007a24 */ /* 0x000fe200078e02ff */
[----:B------:R-:W-:Y:S01]  /*2770*/  SEL R4, R251, RZ, !P0 ;  /* 0x000000fffb047207 */ /* 0x000fe20004000000 */
[----:B------:R-:W-:Y:S01]  /*2780*/  @P4 IMAD.HI.U32 R7, R5, c[0x0][0x2c8], RZ ;  /* 0x0000b20005074a27 */ /* 0x000fe200078e00ff */
[----:B------:R-:W-:Y:S02]  /*2790*/  ISETP.GE.AND P6, PT, R217, c[0x0][0x198], PT ;  /* 0x00006600d9007a0c */ /* 0x000fe40003fc6270 */
[----:B------:R-:W-:Y:S01]  /*27a0*/  ISETP.GE.AND P5, PT, R223, c[0x0][0x198], PT ;  /* 0x00006600df007a0c */ /* 0x000fe20003fa6270 */
[----:B------:R-:W-:Y:S01]  /*27b0*/  IMAD R0, R11, c[0x0][0x17c], R0 ;  /* 0x00005f000b007a24 */ /* 0x000fe200078e0200 */
[----:B------:R-:W-:Y:S01]  /*27c0*/  ISETP.GE.AND P3, PT, R224, c[0x0][0x198], PT ;  /* 0x00006600e0007a0c */ /* 0x000fe20003f66270 */
[----:B------:R-:W-:Y:S01]  /*27d0*/  IMAD R6, R6, c[0x0][0x1c0], RZ ;  /* 0x0000700006067a24 */ /* 0x000fe200078e02ff */
[----:B------:R-:W-:-:S02]  /*27e0*/  ISETP.GE.AND P2, PT, R225, c[0x0][0x198], PT ;  /* 0x00006600e1007a0c */ /* 0x000fc40003f46270 */
[----:B------:R-:W-:Y:S01]  /*27f0*/  IADD3 R100, R241, -0x1, RZ ;  /* 0xfffffffff1647810 */ /* 0x000fe20007ffe0ff */
[----:B------:R-:W-:Y:S02]  /*2800*/  IMAD R6, R4, c[0x0][0x1c4], R6 ;  /* 0x0000710004067a24 */ /* 0x000fe400078e0206 */
[----:B--2---:R-:W-:-:S04]  /*2810*/  IMAD.WIDE.U32 R2, R11, c[0x0][0x178], RZ ;  /* 0x00005e000b027a25 */ /* 0x004fc800078e00ff */
[----:B------:R-:W-:Y:S01]  /*2820*/  IMAD.IADD R3, R3, 0x1, R0 ;  /* 0x0000000103037824 */ /* 0x000fe200078e0200 */
[----:B------:R-:W-:Y:S02]  /*2830*/  MOV R0, R5 ;  /* 0x0000000500007202 */ /* 0x000fe40000000f00 */
[----:B------:R-:W-:Y:S01]  /*2840*/  @P4 SHF.R.U32.HI R0, RZ, c[0x0][0x2cc], R7 ;  /* 0x0000b300ff004a19 */ /* 0x000fe20000011607 */
[----:B------:R-:W-:-:S03]  /*2850*/  IMAD.WIDE.U32 R2, R16, c[0x0][0x1b8], R2 ;  /* 0x00006e0010027a25 */ /* 0x000fc600078e0002 */
        /* <DEDUP_REMOVED lines=16> */
[----:B------:R-:W-:Y:S01]  /*2960*/  LEA.HI.X R5, R2, c[0x0][0x164], R0, 0x1, P0 ;  /* 0x0000590002057a11 */ /* 0x000fe200000f0c00 */
[----:B------:R-:W-:Y:S01]  /*2970*/  @!P1 IMAD.MOV.U32 R15, RZ, RZ, R251 ;  /* 0x000000ffff0f9224 */ /* 0x000fe200078e00fb */
[----:B------:R-:W-:Y:S05]  /*2980*/  BRA.DIV ~URZ, `(.L_x_2777) ;  /* 0x000122a27f007947 */ /* 0x000fea000b800000 */
[----:B------:R1:W2:Y:S02]  /*2990*/  SHFL.IDX PT, R4, R5, RZ, 0x181f ;  /* 0x00181fff05047589 */ /* 0x0002a400000e0000 */
.L_x_2882:
[----:B------:R-:W-:Y:S05]  /*29a0*/  BRA.DIV ~URZ, `(.L_x_2778) ;  /* 0x000122f27f007947 */ /* 0x000fea000b800000 */
[----:B------:R3:W4:Y:S02]  /*29b0*/  SHFL.IDX PT, R0, R14, RZ, 0x181f ;  /* 0x00181fff0e007589 */ /* 0x00072400000e0000 */
.L_x_2883:
[----:B------:R-:W-:Y:S01]  /*29c0*/  IMAD R13, R213, c[0x0][0x2c4], RZ ;  /* 0x0000b100d50d7a24 */ /* 0x000fe200078e02ff */
[----:B------:R-:W-:Y:S01]  /*29d0*/  IADD3 R12, R249, R239, RZ ;  /* 0x000000eff90c7210 */ /* 0x000fe20007ffe0ff */
[----:B------:R-:W-:Y:S03]  /*29e0*/  BSSY B0, `(.L_x_2779) ;  /* 0x0000016000007945 */ /* 0x000fe60003800000 */
[----:B------:R-:W-:-:S13]  /*29f0*/  ISETP.GE.AND P0, PT, R12, R13, PT ;  /* 0x0000000d0c00720c */ /* 0x000fda0003f06270 */
[----:B------:R-:W-:Y:S05]  /*2a00*/  @P0 BRA `(.L_x_2780) ;  /* 0x0000013000000947 */ /* 0x000fea0003800000 */
[----:B------:R-:W-:Y:S02]  /*2a10*/  SHF.R.S32.HI R2, RZ, 0x1f, R217 ;  /* 0x0000001fff027819 */ /* 0x000fe400000114d9 */
[-C--:B----4-:R-:W-:Y:S02]  /*2a20*/  LEA R10, P1, R217, R0.reuse, 0x1 ;  /* 0x00000000d90a7211 */ /* 0x090fe400078208ff */
[----:B------:R-:W-:Y:S02]  /*2a30*/  LEA R8, P0, R223, R0, 0x1 ;  /* 0x00000000df087211 */ /* 0x000fe400078008ff */
[----:B--2---:R-:W-:Y:S02]  /*2a40*/  LEA.HI.X R11, R217, R4, R2, 0x1, P1 ;  /* 0x00000004d90b7211 */ /* 0x004fe400008f0c02 */
[----:B------:R-:W-:Y:S02]  /*2a50*/  SHF.R.S32.HI R2, RZ, 0x1f, R223 ;  /* 0x0000001fff027819 */ /* 0x000fe400000114df */
[----:B------:R-:W-:Y:S01]  /*2a60*/  LEA R6, P1, R224, R0, 0x1 ;  /* 0x00000000e0067211 */ /* 0x000fe200078208ff */
[----:B------:R-:W-:Y:S01]  /*2a70*/  @!PT LDS RZ, [RZ] ;  /* 0x00000000fffff984 */ /* 0x000fe20000000800 */
[----:B------:R-:W-:Y:S01]  /*2a80*/  @!PT LDS RZ, [RZ] ;  /* 0x00000000fffff984 */ /* 0x000fe20000000800 */
[----:B------:R-:W-:Y:S01]  /*2a90*/  @!PT LDS RZ, [RZ] ;  /* 0x00000000fffff984 */ /* 0x000fe20000000800 */
[----:B------:R2:W-:Y:S01]  /*2aa0*/  LDGSTS.E.BYPASS.LTC128B.128 [R215+0x10100], [R10.64], !P6 ;  /* 0x101000000ad77fae */ /* 0x0005e2000f101d46 */
[----:B------:R-:W-:-:S02]  /*2ab0*/  SHF.R.S32.HI R18, RZ, 0x1f, R224 ;  /* 0x0000001fff127819 */ /* 0x000fc400000114e0 */
[----:B------:R-:W-:Y:S02]  /*2ac0*/  LEA.HI.X R9, R223, R4, R2, 0x1, P0 ;  /* 0x00000004df097211 */ /* 0x000fe400000f0c02 */
[----:B------:R-:W-:Y:S02]  /*2ad0*/  SHF.R.S32.HI R17, RZ, 0x1f, R225 ;  /* 0x0000001fff117819 */ /* 0x000fe400000114e1 */
[C---:B------:R-:W-:Y:S01]  /*2ae0*/  LEA R2, P0, R225.reuse, R0, 0x1 ;  /* 0x00000000e1027211 */ /* 0x040fe200078008ff */
[----:B------:R2:W-:Y:S01]  /*2af0*/  LDGSTS.E.BYPASS.LTC128B.128 [R215+0x14100], [R8.64], !P5 ;  /* 0x1410000008d77fae */ /* 0x0005e2000e901d46 */
[-C--:B------:R-:W-:Y:S02]  /*2b00*/  LEA.HI.X R7, R224, R4.reuse, R18, 0x1, P1 ;  /* 0x00000004e0077211 */ /* 0x080fe400008f0c12 */
[----:B------:R-:W-:-:S03]  /*2b10*/  LEA.HI.X R3, R225, R4, R17, 0x1, P0 ;  /* 0x00000004e1037211 */ /* 0x000fc600000f0c11 */
[----:B------:R2:W-:Y:S04]  /*2b20*/  LDGSTS.E.BYPASS.LTC128B.128 [R215+0x18100], [R6.64], !P3 ;  /* 0x1810000006d77fae */ /* 0x0005e8000d901d46 */
[----:B------:R2:W-:Y:S02]  /*2b30*/  LDGSTS.E.BYPASS.LTC128B.128 [R215+0x1c100], [R2.64], !P2 ;  /* 0x1c10000002d77fae */ /* 0x0005e4000d101d46 */
.L_x_2780:
[----:B------:R-:W-:Y:S05]  /*2b40*/  BSYNC B0 ;  /* 0x0000000000007941 */ /* 0x000fea0003800000 */
.L_x_2779:
[----:B------:R-:W-:Y:S05]  /*2b50*/  BRA.DIV ~URZ, `(.L_x_2781) ;  /* 0x000121b27f007947 */ /* 0x000fea000b800000 */
[----:B--2---:R2:W1:Y:S04]  /*2b60*/  SHFL.IDX PT, R4, R5, 0x1, 0x181f ;  /* 0x00381f0005047f89 */ /* 0x00446800000e0000 */
[----:B----4-:R2:W4:Y:S02]  /*2b70*/  SHFL.IDX PT, R0, R14, 0x1, 0x181f ;  /* 0x00381f000e007f89 */ /* 0x01052400000e0000 */
.L_x_2884:
[----:B------:R-:W-:Y:S01]  /*2b80*/  IADD3 R2, R12, 0x20, RZ ;  /* 0x000000200c027810 */ /* 0x000fe20007ffe0ff */
[----:B------:R-:W-:Y:S03]  /*2b90*/  BSSY B0, `(.L_x_2782) ;  /* 0x0000016000007945 */ /* 0x000fe60003800000 */
[----:B------:R-:W-:-:S13]  /*2ba0*/  ISETP.GE.AND P0, PT, R2, R13, PT ;  /* 0x0000000d0200720c */ /* 0x000fda0003f06270 */
[----:B------:R-:W-:Y:S05]  /*2bb0*/  @P0 BRA `(.L_x_2783) ;  /* 0x0000013000000947 */ /* 0x000fea0003800000 */
[----:B------:R-:W-:Y:S02]  /*2bc0*/  SHF.R.S32.HI R3, RZ, 0x1f, R217 ;  /* 0x0000001fff037819 */ /* 0x000fe400000114d9 */
[-C--:B----4-:R-:W-:Y:S02]  /*2bd0*/  LEA R10, P1, R217, R0.reuse, 0x1 ;  /* 0x00000000d90a7211 */ /* 0x090fe400078208ff */
[----:B------:R-:W-:Y:S02]  /*2be0*/  LEA R8, P0, R223, R0, 0x1 ;  /* 0x00000000df087211 */ /* 0x000fe400078008ff */
[----:B-1----:R-:W-:Y:S02]  /*2bf0*/  LEA.HI.X R11, R217, R4, R3, 0x1, P1 ;  /* 0x00000004d90b7211 */ /* 0x002fe400008f0c03 */
        /* <DEDUP_REMOVED lines=15> */
.L_x_2783:
[----:B------:R-:W-:Y:S05]  /*2cf0*/  BSYNC B0 ;  /* 0x0000000000007941 */ /* 0x000fea0003800000 */
.L_x_2782:
[----:B------:R-:W-:Y:S05]  /*2d00*/  BRA.DIV ~URZ, `(.L_x_2784) ;  /* 0x000120d27f007947 */ /* 0x000fea000b800000 */
[----:B-1----:R1:W2:Y:S02]  /*2d10*/  SHFL.IDX PT, R4, R5, 0x2, 0x181f ;  /* 0x00581f0005047f89 */ /* 0x0022a400000e0000 */
.L_x_2885:
[----:B------:R-:W-:Y:S05]  /*2d20*/  BRA.DIV ~URZ, `(.L_x_2785) ;  /* 0x000121227f007947 */ /* 0x000fea000b800000 */
[----:B----4-:R4:W1:Y:S02]  /*2d30*/  SHFL.IDX PT, R0, R14, 0x2, 0x181f ;  /* 0x00581f000e007f89 */ /* 0x01086400000e0000 */
.L_x_2886:
[----:B------:R-:W-:Y:S01]  /*2d40*/  IADD3 R2, R12, 0x40, RZ ;  /* 0x000000400c027810 */ /* 0x000fe20007ffe0ff */
[----:B------:R-:W-:Y:S03]  /*2d50*/  BSSY B0, `(.L_x_2786) ;  /* 0x0000016000007945 */ /* 0x000fe60003800000 */
[----:B------:R-:W-:-:S13]  /*2d60*/  ISETP.GE.AND P0, PT, R2, R13, PT ;  /* 0x0000000d0200720c */ /* 0x000fda0003f06270 */
[----:B------:R-:W-:Y:S05]  /*2d70*/  @P0 BRA `(.L_x_2787) ;  /* 0x0000013000000947 */ /* 0x000fea0003800000 */
[----:B------:R-:W-:Y:S02]  /*2d80*/  SHF.R.S32.HI R3, RZ, 0x1f, R217 ;  /* 0x0000001fff037819 */ /* 0x000fe400000114d9 */
[-C--:B-1----:R-:W-:Y:S02]  /*2d90*/  LEA R10, P1, R217, R0.reuse, 0x1 ;  /* 0x00000000d90a7211 */ /* 0x082fe400078208ff */
        /* <DEDUP_REMOVED lines=17> */
.L_x_2787:
[----:B------:R-:W-:Y:S05]  /*2eb0*/  BSYNC B0 ;  /* 0x0000000000007941 */ /* 0x000fea0003800000 */
.L_x_2786:
[----:B------:R-:W-:Y:S05]  /*2ec0*/  BRA.DIV ~URZ, `(.L_x_2788) ;  /* 0x00011ff27f007947 */ /* 0x000fea000b800000 */
[----:B--2---:R2:W3:Y:S04]  /*2ed0*/  SHFL.IDX PT, R4, R5, 0x3, 0x181f ;  /* 0x00781f0005047f89 */ /* 0x0044e800000e0000 */
[----:B-1----:R2:W1:Y:S02]  /*2ee0*/  SHFL.IDX PT, R0, R14, 0x3, 0x181f ;  /* 0x00781f000e007f89 */ /* 0x00246400000e0000 */
.L_x_2887:
[----:B------:R-:W-:Y:S01]  /*2ef0*/  IADD3 R2, R12, 0x60, RZ ;  /* 0x000000600c027810 */ /* 0x000fe20007ffe0ff */
[----:B-----5:R-:W-:Y:S01]  /*2f00*/  IMAD.WIDE.U32 R232, R15, c[0x0][0x2b0], RZ ;  /* 0x0000ac000fe87a25 */ /* 0x020fe200078e00ff */
[----:B------:R-:W-:-:S02]  /*2f10*/  SHF.R.S32.HI R20, RZ, 0x1f, R217 ;  /* 0x0000001fff147819 */ /* 0x000fc400000114d9 */
[----:B------:R-:W-:Y:S02]  /*2f20*/  ISETP.GE.AND P1, PT, R2, R13, PT ;  /* 0x0000000d0200720c */ /* 0x000fe40003f26270 */
[----:B------:R-:W-:Y:S02]  /*2f30*/  SHF.R.S32.HI R19, RZ, 0x1f, R223 ;  /* 0x0000001fff137819 */ /* 0x000fe400000114df */
[----:B------:R-:W-:Y:S02]  /*2f40*/  SHF.R.S32.HI R18, RZ, 0x1f, R224 ;  /* 0x0000001fff127819 */ /* 0x000fe400000114e0 */
[----:B------:R-:W-:-:S07]  /*2f50*/  SHF.R.S32.HI R17, RZ, 0x1f, R225 ;  /* 0x0000001fff117819 */ /* 0x000fce00000114e1 */
        /* <DEDUP_REMOVED lines=23> */
[----:B-1----:R-:W-:-:S02]  /*30d0*/  IMAD R2, R100, 0x40, R227 ;  /* 0x0000004064027824 */ /* 0x002fc400078e02e3 */
        /* <DEDUP_REMOVED lines=12> */
[----:B------:R1:W2:Y:S01]  /*31a0*/  @!P1 LDG.E R214, [R4.64] ;  /* 0x0000000604d69981 */ /* 0x0002a2000c1e1900 */
        /* <DEDUP_REMOVED lines=16> */
[----:B------:R-:W-:Y:S01]  /*32b0*/  IMAD.SHL.U32 R106, R217, 0x2, RZ ;  /* 0x00000002d96a7824 */ /* 0x000fe200078e00ff */
[----:B------:R-:W-:Y:S01]  /*32c0*/  ISETP.GE.AND P5, PT, R13, 0x1, PT ;  /* 0x000000010d00780c */ /* 0x000fe20003fa6270 */
[----:B------:R-:W-:Y:S02]  /*32d0*/  IMAD.SHL.U32 R107, R223, 0x2, RZ ;  /* 0x00000002df6b7824 */ /* 0x000fe400078e00ff */
[C---:B------:R-:W-:Y:S02]  /*32e0*/  IMAD R0, R5.reuse, c[0x0][0x1e0], RZ ;  /* 0x0000780005007a24 */ /* 0x040fe400078e02ff */
[----:B------:R-:W-:-:S02]  /*32f0*/  IMAD R6, R5, c[0x0][0x208], RZ ;  /* 0x0000820005067a24 */ /* 0x000fc400078e02ff */
[C---:B------:R-:W-:Y:S02]  /*3300*/  IMAD R0, R218.reuse, c[0x0][0x1e4], R0 ;  /* 0x00007900da007a24 */ /* 0x040fe400078e0200 */
[----:B------:R-:W-:Y:S02]  /*3310*/  IMAD R7, R218, c[0x0][0x20c], R6 ;  /* 0x00008300da077a24 */ /* 0x000fe400078e0206 */
[----:B------:R-:W-:Y:S02]  /*3320*/  IMAD.IADD R3, R3, 0x1, R0 ;  /* 0x0000000103037824 */ /* 0x000fe400078e0200 */
[----:B------:R-:W-:Y:S01]  /*3330*/  @P5 ISETP.GE.AND P2, PT, R223, c[0x0][0x1d4], PT ;  /* 0x00007500df005a0c */ /* 0x000fe20003f46270 */
[C---:B------:R-:W-:Y:S01]  /*3340*/  IMAD.SHL.U32 R108, R224.reuse, 0x2, RZ ;  /* 0x00000002e06c7824 */ /* 0x040fe200078e00ff */
[----:B------:R-:W-:Y:S01]  /*3350*/  @P5 ISETP.GE.AND P1, PT, R224, c[0x0][0x1d4], PT ;  /* 0x00007500e0005a0c */ /* 0x000fe20003f26270 */
        /* <DEDUP_REMOVED lines=10> */
[----:B------:R-:W-:-:S03]  /*3400*/  @P5 ISETP.GE.AND P0, PT, R217, c[0x0][0x1d4], PT ;  /* 0x00007500d9005a0c */ /* 0x000fc60003f06270 */
[----:B------:R1:W2:Y:S04]  /*3410*/  SHFL.IDX PT, R0, R2, RZ, 0x181f ;  /* 0x00181fff02007589 */ /* 0x0002a800000e0000 */
[----:B------:R-:W3:Y:S04]  /*3420*/  SHFL.IDX PT, R8, R11, RZ, 0x181f ;  /* 0x00181fff0b087589 */ /* 0x000ee800000e0000 */
[----:B------:R-:W5:Y:S01]  /*3430*/  SHFL.IDX PT, R11, R11, 0x1, 0x181f ;  /* 0x00381f000b0b7f89 */ /* 0x000f6200000e0000 */
[----:B-1----:R-:W-:Y:S01]  /*3440*/  IMAD.WIDE.U32 R2, R218, c[0x0][0x208], RZ ;  /* 0x00008200da027a25 */ /* 0x002fe200078e00ff */
[----:B--2---:R-:W-:-:S03]  /*3450*/  @P5 LEA R4, P6, R217, R0, 0x1 ;  /* 0x00000000d9045211 */ /* 0x004fc600078c08ff */
[----:B------:R-:W-:Y:S01]  /*3460*/  IMAD.IADD R3, R3, 0x1, R7 ;  /* 0x0000000103037824 */ /* 0x000fe200078e0207 */
[----:B---3--:R-:W-:Y:S02]  /*3470*/  @P5 LEA.HI.X R5, R217, R8, R20, 0x1, P6 ;  /* 0x00000008d9055211 */ /* 0x008fe400030f0c14 */
[C---:B------:R-:W-:Y:S01]  /*3480*/  @P5 LEA R6, P6, R223.reuse, R0, 0x1 ;  /* 0x00000000df065211 */ /* 0x040fe200078c08ff */
[----:B------:R-:W-:Y:S02]  /*3490*/  IMAD.WIDE.U32 R2, R214, c[0x0][0x218], R2 ;  /* 0x00008600d6027a25 */ /* 0x000fe400078e0002 */
[----:B------:R1:W-:Y:S01]  /*34a0*/  @P5 LDGSTS.E.BYPASS.LTC128B.128 [R215+0x8100], [R4.64], !P0 ;  /* 0x0810000004d75fae */ /* 0x0003e2000c101d46 */
[----:B------:R-:W-:Y:S02]  /*34b0*/  @P5 LEA.HI.X R7, R223, R8, R19, 0x1, P6 ;  /* 0x00000008df075211 */ /* 0x000fe400030f0c13 */
[----:B------:R-:W-:-:S03]  /*34c0*/  ISETP.GE.AND P6, PT, R13, 0x21, PT ;  /* 0x000000210d00780c */ /* 0x000fc60003fc6270 */
[----:B------:R2:W-:Y:S01]  /*34d0*/  @P5 LDGSTS.E.BYPASS.LTC128B.128 [R215+0xa100], [R6.64], !P2 ;  /* 0x0a10000006d75fae */ /* 0x0005e2000d101d46 */
[----:B------:R-:W-:Y:S02]  /*34e0*/  @P5 ISETP.GE.AND P2, PT, R225, c[0x0][0x1d4], PT ;  /* 0x00007500e1005a0c */ /* 0x000fe40003f46270 */
[----:B-1----:R-:W-:-:S04]  /*34f0*/  @P5 LEA R4, P0, R224, R0, 0x1 ;  /* 0x00000000e0045211 */ /* 0x002fc800078008ff */
[----:B------:R-:W-:Y:S02]  /*3500*/  @P5 LEA.HI.X R5, R224, R8, R18, 0x1, P0 ;  /* 0x00000008e0055211 */ /* 0x000fe400000f0c12 */
[----:B--2---:R-:W-:Y:S01]  /*3510*/  @P5 LEA R6, P0, R225, R0, 0x1 ;  /* 0x00000000e1065211 */ /* 0x004fe200078008ff */
[----:B------:R-:W-:Y:S02]  /*3520*/  IMAD R0, R9, c[0x0][0x218], RZ ;  /* 0x0000860009007a24 */ /* 0x000fe400078e02ff */
[----:B------:R1:W-:Y:S01]  /*3530*/  @P5 LDGSTS.E.BYPASS.LTC128B.128 [R215+0xc100], [R4.64], !P1 ;  /* 0x0c10000004d75fae */ /* 0x0003e2000c901d46 */
[----:B------:R-:W-:Y:S01]  /*3540*/  @P5 LEA.HI.X R7, R225, R8, R17, 0x1, P0 ;  /* 0x00000008e1075211 */ /* 0x000fe200000f0c11 */
[----:B------:R-:W-:Y:S01]  /*3550*/  IMAD R8, R214, c[0x0][0x21c], R0 ;  /* 0x00008700d6087a24 */ /* 0x000fe200078e0200 */
[----:B------:R-:W-:-:S03]  /*3560*/  @P6 ISETP.GE.AND P0, PT, R217, c[0x0][0x1d4], PT ;  /* 0x00007500d9006a0c */ /* 0x000fc60003f06270 */
[----:B------:R2:W-:Y:S01]  /*3570*/  @P5 LDGSTS.E.BYPASS.LTC128B.128 [R215+0xe100], [R6.64], !P2 ;  /* 0x0e10000006d75fae */ /* 0x0005e2000d101d46 */
[----:B------:R-:W-:Y:S02]  /*3580*/  @P6 ISETP.GE.AND P2, PT, R223, c[0x0][0x1d4], PT ;  /* 0x00007500df006a0c */ /* 0x000fe40003f46270 */
[----:B-1----:R-:W-:-:S04]  /*3590*/  @P6 LEA R4, P1, R217, R10, 0x1 ;  /* 0x0000000ad9046211 */ /* 0x002fc800078208ff */
[----:B-----5:R-:W-:Y:S02]  /*35a0*/  @P6 LEA.HI.X R5, R217, R11, R20, 0x1, P1 ;  /* 0x0000000bd9056211 */ /* 0x020fe400008f0c14 */
[----:B------:R-:W-:-:S03]  /*35b0*/  IADD3 R0, P1, R2, R234, RZ ;  /* 0x000000ea02007210 */ /* 0x000fc60007f3e0ff */
[----:B------:R1:W-:Y:S01]  /*35c0*/  @P6 LDGSTS.E.BYPASS.LTC128B.128 [R215+0x9100], [R4.64], !P0 ;  /* 0x0910000004d76fae */ /* 0x0003e2000c101d46 */
[----:B------:R-:W-:Y:S02]  /*35d0*/  IADD3.X R2, R238, R3, R8, P1, !PT ;  /* 0x00000003ee027210 */ /* 0x000fe40000ffe408 */
[----:B------:R-:W-:Y:S02]  /*35e0*/  LEA R3, P1, R0, c[0x0][0x1f8], 0x1 ;  /* 0x00007e0000037a11 */ /* 0x000fe400078208ff */
[-C--:B--2---:R-:W-:Y:S02]  /*35f0*/  @P6 LEA R6, P0, R224, R10.reuse, 0x1 ;  /* 0x0000000ae0066211 */ /* 0x084fe400078008ff */
[----:B----4-:R-:W-:Y:S01]  /*3600*/  LEA.HI.X R14, R0, c[0x0][0x1fc], R2, 0x1, P1 ;  /* 0x00007f00000e7a11 */ /* 0x010fe200008f0c02 */
[----:B------:R-:W-:Y:S01]  /*3610*/  SHFL.IDX PT, R12, R3, 0x1, 0x181f ;  /* 0x00381f00030c7f89 */ /* 0x000fe200000e0000 */
[----:B------:R-:W-:Y:S02]  /*3620*/  @P6 LEA R8, P5, R223, R10, 0x1 ;  /* 0x0000000adf086211 */ /* 0x000fe400078a08ff */
[C---:B------:R-:W-:Y:S01]  /*3630*/  @P6 ISETP.GE.AND P1, PT, R224.reuse, c[0x0][0x1d4], PT ;  /* 0x00007500e0006a0c */ /* 0x040fe20003f26270 */
[----:B------:R-:W2:Y:S01]  /*3640*/  SHFL.IDX PT, R0, R3, RZ, 0x181f ;  /* 0x00181fff03007589 */ /* 0x000ea200000e0000 */
[----:B------:R-:W-:-:S02]  /*3650*/  @P6 LEA.HI.X R7, R224, R11, R18, 0x1, P0 ;  /* 0x0000000be0076211 */ /* 0x000fc400000f0c12 */
[----:B------:R-:W-:Y:S01]  /*3660*/  @P6 ISETP.GE.AND P0, PT, R225, c[0x0][0x1d4], PT ;  /* 0x00007500e1006a0c */ /* 0x000fe20003f06270 */
[----:B------:R-:W3:Y:S01]  /*3670*/  SHFL.IDX PT, R2, R14, RZ, 0x181f ;  /* 0x00181fff0e027589 */ /* 0x000ee200000e0000 */
[----:B------:R-:W-:-:S03]  /*3680*/  @P6 LEA.HI.X R9, R223, R11, R19, 0x1, P5 ;  /* 0x0000000bdf096211 */ /* 0x000fc600028f0c13 */
[----:B------:R4:W5:Y:S04]  /*3690*/  SHFL.IDX PT, R3, R14, 0x1, 0x181f ;  /* 0x00381f000e037f89 */ /* 0x00096800000e0000 */
[----:B------:R4:W-:Y:S01]  /*36a0*/  @P6 LDGSTS.E.BYPASS.LTC128B.128 [R215+0xb100], [R8.64], !P2 ;  /* 0x0b10000008d76fae */ /* 0x0009e2000d101d46 */
[----:B-1----:R-:W-:-:S03]  /*36b0*/  @P6 LEA R4, P5, R225, R10, 0x1 ;  /* 0x0000000ae1046211 */ /* 0x002fc600078a08ff */
[----:B------:R1:W-:Y:S01]  /*36c0*/  @P6 LDGSTS.E.BYPASS.LTC128B.128 [R215+0xd100], [R6.64], !P1 ;  /* 0x0d10000006d76fae */ /* 0x0003e2000c901d46 */
[----:B------:R-:W-:-:S05]  /*36d0*/  @P6 LEA.HI.X R5, R225, R11, R17, 0x1, P5 ;  /* 0x0000000be1056211 */ /* 0x000fca00028f0c11 */
[----:B------:R1:W-:Y:S04]  /*36e0*/  @P6 LDGSTS.E.BYPASS.LTC128B.128 [R215+0xf100], [R4.64], !P0 ;  /* 0x0f10000004d76fae */ /* 0x0003e8000c101d46 */
[----:B------:R-:W0:Y:S01]  /*36f0*/  LDGDEPBAR ;  /* 0x00000000000079af */ /* 0x000e220000000000 */
[----:B------:R-:W-:Y:S02]  /*3700*/  R2P PR, R228, 0x6 ;  /* 0x00000006e4007804 */ /* 0x000fe40000000000 */
[CC--:B--2---:R-:W-:Y:S02]  /*3710*/  IADD3 R22, P0, R0.reuse, R106.reuse, RZ ;  /* 0x0000006a00167210 */ /* 0x0c4fe40007f1e0ff */
[----:B------:R-:W-:Y:S02]  /*3720*/  IADD3 R20, P6, R0, R107, RZ ;  /* 0x0000006b00147210 */ /* 0x000fe40007fde0ff */
[----:B------:R-:W-:Y:S01]  /*3730*/  ISETP.GE.AND P5, PT, R217, c[0x0][0x1d4], PT ;  /* 0x00007500d9007a0c */ /* 0x000fe20003fa6270 */
[----:B---3--:R-:W-:Y:S01]  /*3740*/  IMAD.X R23, R2, 0x1, R101, P0 ;  /* 0x0000000102177824 */ /* 0x008fe200000e0665 */
[----:B------:R-:W-:Y:S01]  /*3750*/  IADD3 R16, P0, R0, R109, RZ ;  /* 0x0000006d00107210 */ /* 0x000fe20007f1e0ff */
[----:B------:R-:W-:Y:S01]  /*3760*/  IMAD.X R21, R2, 0x1, R102, P6 ;  /* 0x0000000102157824 */ /* 0x000fe200030e0666 */
[----:B----4-:R-:W-:-:S03]  /*3770*/  IADD3 R14, P6, R12, R106, RZ ;  /* 0x0000006a0c0e7210 */ /* 0x010fc60007fde0ff */
[----:B------:R-:W-:Y:S01]  /*3780*/  @P1 IADD3 R135, R200, -0x20, RZ ;  /* 0xffffffe0c8871810 */ /* 0x000fe20007ffe0ff */
[----:B------:R-:W-:Y:S01]  /*3790*/  IMAD.X R17, R2, 0x1, R104, P0 ;  /* 0x0000000102117824 */ /* 0x000fe200000e0668 */
[----:B------:R-:W-:Y:S01]  /*37a0*/  IADD3 R18, P1, R0, R108, RZ ;  /* 0x0000006c00127210 */ /* 0x000fe20007f3e0ff */
[----:B-----5:R-:W-:Y:S01]  /*37b0*/  IMAD.X R15, R3, 0x1, R101, P6 ;  /* 0x00000001030f7824 */ /* 0x020fe200030e0665 */
[----:B------:R-:W-:Y:S01]  /*37c0*/  ISETP.GE.AND P0, PT, R223, c[0x0][0x1d4], PT ;  /* 0x00007500df007a0c */ /* 0x000fe20003f06270 */
[----:B------:R-:W-:Y:S01]  /*37d0*/  IMAD.MOV.U32 R0, RZ, RZ, 0x40 ;  /* 0x00000040ff007424 */ /* 0x000fe200078e00ff */
[----:B------:R-:W-:Y:S01]  /*37e0*/  ISETP.LT.OR P6, PT, R13, 0x1, P5 ;  /* 0x000000010d00780c */ /* 0x000fe20002fc1670 */
[----:B------:R-:W-:Y:S01]  /*37f0*/  IMAD.X R19, R2, 0x1, R103, P1 ;  /* 0x0000000102137824 */ /* 0x000fe200008e0667 */
[----:B------:R-:W-:Y:S01]  /*3800*/  IADD3 R24, P1, R12, R107, RZ ;  /* 0x0000006b0c187210 */ /* 0x000fe20007f3e0ff */
[----:B------:R-:W-:-:S04]  /*3810*/  DEPBAR.LE SB0, 0x1 ;  /* 0x000080400000791a */ /* 0x000fc80000000000 */
[----:B------:R-:W-:-:S04]  /*3820*/  DEPBAR.LE SB0, 0x0 ;  /* 0x000080000000791a */ /* 0x000fc80000000000 */
[----:B------:R-:W-:Y:S01]  /*3830*/  BAR.SYNC.DEFER_BLOCKING 0x0 ;  /* 0x0000000000007b1d */ /* 0x000fe20000010000 */
[----:B------:R-:W-:Y:S01]  /*3840*/  IMAD.X R25, R3, 0x1, R102, P1 ;  /* 0x0000000103197824 */ /* 0x000fe200008e0666 */
[C---:B------:R-:W-:Y:S02]  /*3850*/  ISETP.LT.OR P1, PT, R13.reuse, 0x1, P0 ;  /* 0x000000010d00780c */ /* 0x040fe40000721670 */
[C---:B------:R-:W-:Y:S02]  /*3860*/  ISETP.LT.OR P5, PT, R13.reuse, 0x21, P5 ;  /* 0x000000210d00780c */ /* 0x040fe40002fa1670 */
[----:B------:R-:W-:Y:S02]  /*3870*/  ISETP.LT.OR P0, PT, R13, 0x21, P0 ;  /* 0x000000210d00780c */ /* 0x000fe40000701670 */
[----:B------:R-:W-:-:S05]  /*3880*/  SEL R0, R0, 0xffffffc0, !P2 ;  /* 0xffffffc000007807 */ /* 0x000fca0005000000 */
[----:B------:R-:W-:Y:S01]  /*3890*/  IMAD.IADD R202, R200, 0x1, R0 ;  /* 0x00000001c8ca7824 */ /* 0x000fe200078e0200 */
[----:B-1----:R-:W-:Y:S04]  /*38a0*/  LDSM.16.M88.4 R4, [R208] ;  /* 0x00000000d004783b */ /* 0x002fe80000000200 */
[----:B------:R-:W1:Y:S04]  /*38b0*/  LDSM.16.M88.4 R28, [R200] ;  /* 0x00000000c81c783b */ /* 0x000e680000000200 */
[----:B------:R-:W2:Y:S04]  /*38c0*/  LDSM.16.M88.4 R40, [R200+0x800] ;  /* 0x00080000c828783b */ /* 0x000ea80000000200 */
[----:B------:R-:W3:Y:S04]  /*38d0*/  LDSM.16.M88.4 R36, [R200+0x1000] ;  /* 0x00100000c824783b */ /* 0x000ee80000000200 */
[----:B------:R-:W4:Y:S04]  /*38e0*/  LDSM.16.M88.4 R32, [R200+0x1800] ;  /* 0x00180000c820783b */ /* 0x000f280000000200 */
[----:B------:R-:W-:Y:S04]  /*38f0*/  LDSM.16.M88.4 R8, [R209] ;  /* 0x00000000d108783b */ /* 0x000fe80000000200 */
[----:B------:R-:W5:Y:S04]  /*3900*/  LDSM.16.M88.4 R52, [R135] ;  /* 0x000000008734783b */ /* 0x000f680000000200 */
[----:B------:R-:W3:Y:S04]  /*3910*/  LDSM.16.M88.4 R72, [R135+0x800] ;  /* 0x000800008748783b */ /* 0x000ee80000000200 */
[----:B------:R-:W4:Y:S04]  /*3920*/  LDSM.16.M88.4 R88, [R135+0x1000] ;  /* 0x001000008758783b */ /* 0x000f280000000200 */
[----:B------:R-:W4:Y:S04]  /*3930*/  LDSM.16.M88.4 R96, [R135+0x1800] ;  /* 0x001800008760783b */ /* 0x000f280000000200 */
[----:B------:R-:W-:Y:S01]  /*3940*/  @!PT LDS RZ, [RZ] ;  /* 0x00000000fffff984 */ /* 0x000fe20000000800 */
[----:B------:R-:W-:Y:S01]  /*3950*/  @!PT LDS RZ, [RZ] ;  /* 0x00000000fffff984 */ /* 0x000fe20000000800 */
[----:B------:R-:W-:Y:S01]  /*3960*/  @!PT LDS RZ, [RZ] ;  /* 0x00000000fffff984 */ /* 0x000fe20000000800 */
[----:B------:R3:W-:Y:S01]  /*3970*/  LDGSTS.E.BYPASS.LTC128B.128 [R215+0x100], [R22.64], !P6 ;  /* 0x0010000016d77fae */ /* 0x0007e2000f101d46 */
[----:B------:R-:W-:-:S03]  /*3980*/  ISETP.GE.AND P6, PT, R224, c[0x0][0x1d4], PT ;  /* 0x00007500e0007a0c */ /* 0x000fc60003fc6270 */
[----:B------:R4:W-:Y:S01]  /*3990*/  LDGSTS.E.BYPASS.LTC128B.128 [R215+0x2100], [R20.64], !P1 ;  /* 0x0210000014d77fae */ /* 0x0009e2000c901d46 */
[----:B------:R-:W-:Y:S01]  /*39a0*/  ISETP.LT.OR P1, PT, R13, 0x1, P6 ;  /* 0x000000010d00780c */ /* 0x000fe20003721670 */
[----:B-1----:R-:W-:Y:S01]  /*39b0*/  HMMA.16816.F32.BF16 R44, R4, R30, RZ ;  /* 0x0000001e042c723c */ /* 0x002fe200000418ff */
[----:B------:R-:W-:-:S07]  /*39c0*/  ISETP.GE.AND P6, PT, R225, c[0x0][0x1d4], PT ;  /* 0x00007500e1007a0c */ /* 0x000fce0003fc6270 */
[C---:B--2---:R-:W-:Y:S04]  /*39d0*/  HMMA.16816.F32.BF16 R48, R4.reuse, R40, RZ ;  /* 0x000000280430723c */ /* 0x044fe800000418ff */
[----:B------:R1:W-:Y:S01]  /*39e0*/  LDGSTS.E.BYPASS.LTC128B.128 [R215+0x4100], [R18.64], !P1 ;  /* 0x0410000012d77fae */ /* 0x0003e2000c901d46 */
[C---:B------:R-:W-:Y:S02]  /*39f0*/  ISETP.LT.OR P1, PT, R13.reuse, 0x1, P6 ;  /* 0x000000010d00780c */ /* 0x040fe40003721670 */
[----:B------:R-:W-:Y:S01]  /*3a00*/  ISETP.LT.OR P6, PT, R13, 0x21, P6 ;  /* 0x000000210d00780c */ /* 0x000fe200037c1670 */
[C---:B------:R-:W-:Y:S08]  /*3a10*/  HMMA.16816.F32.BF16 R40, R4.reuse, R42, RZ ;  /* 0x0000002a0428723c */ /* 0x040ff000000418ff */
[C---:B---3--:R-:W-:Y:S02]  /*3a20*/  HMMA.16816.F32.BF16 R56, R4.reuse, R36, RZ ;  /* 0x000000240438723c */ /* 0x048fe400000418ff */
[----:B------:R2:W-:Y:S04]  /*3a30*/  LDGSTS.E.BYPASS.LTC128B.128 [R215+0x6100], [R16.64], !P1 ;  /* 0x0610000010d77fae */ /* 0x0005e8000c901d46 */
[----:B------:R3:W-:Y:S01]  /*3a40*/  LDGSTS.E.BYPASS.LTC128B.128 [R215+0x1100], [R14.64], !P5 ;  /* 0x011000000ed77fae */ /* 0x0007e2000e901d46 */
[----:B------:R-:W-:Y:S01]  /*3a50*/  IADD3 R2, P5, R12, R109, RZ ;  /* 0x0000006d0c027210 */ /* 0x000fe20007fbe0ff */
[----:B----4-:R-:W-:Y:S02]  /*3a60*/  HMMA.16816.F32.BF16 R20, R4, R28, RZ ;  /* 0x0000001c0414723c */ /* 0x010fe400000418ff */
[----:B------:R4:W-:Y:S01]  /*3a70*/  LDGSTS.E.BYPASS.LTC128B.128 [R215+0x3100], [R24.64], !P0 ;  /* 0x0310000018d77fae */ /* 0x0009e2000c101d46 */
[----:B------:R-:W-:-:S05]  /*3a80*/  ISETP.GT.AND P0, PT, R100, R226, PT ;  /* 0x000000e26400720c */ /* 0x000fca0003f04270 */
[C---:B------:R-:W-:Y:S08]  /*3a90*/  HMMA.16816.F32.BF16 R68, R4.reuse, R38, RZ ;  /* 0x000000260444723c */ /* 0x040ff000000418ff */
[----:B------:R-:W-:Y:S01]  /*3aa0*/  HMMA.16816.F32.BF16 R76, R4, R32, RZ ;  /* 0x00000020044c723c */ /* 0x000fe200000418ff */
[----:B--2---:R-:W-:-:S07]  /*3ab0*/  IADD3 R16, P1, R12, R108, RZ ;  /* 0x0000006c0c107210 */ /* 0x004fce0007f3e0ff */
[----:B------:R-:W-:Y:S01]  /*3ac0*/  HMMA.16816.F32.BF16 R64, R4, R34, RZ ;  /* 0x000000220440723c */ /* 0x000fe200000418ff */
[C---:B------:R-:W-:Y:S01]  /*3ad0*/  IMAD.X R17, R3.reuse, 0x1, R103, P1 ;  /* 0x0000000103117824 */ /* 0x040fe200008e0667 */
[----:B------:R-:W-:Y:S01]  /*3ae0*/  ISETP.GE.AND P1, PT, R224, c[0x0][0x1d4], PT ;  /* 0x00007500e0007a0c */ /* 0x000fe20003f26270 */
[----:B------:R-:W-:-:S03]  /*3af0*/  IMAD.X R3, R3, 0x1, R104, P5 ;  /* 0x0000000103037824 */ /* 0x000fc600028e0668 */
[----:B------:R-:W-:Y:S02]  /*3b00*/  ISETP.LT.OR P1, PT, R13, 0x21, P1 ;  /* 0x000000210d00780c */ /* 0x000fe40000f21670 */
[C---:B-----5:R-:W-:Y:S08]  /*3b10*/  HMMA.16816.F32.BF16 R28, R8.reuse, R52, R20 ;  /* 0x00000034081c723c */ /* 0x060ff00000041814 */
[----:B----4-:R-:W-:Y:S03]  /*3b20*/  HMMA.16816.F32.BF16 R24, R8, R54, R44 ;  /* 0x000000360818723c */ /* 0x010fe6000004182c */
[----:B------:R1:W-:Y:S01]  /*3b30*/  LDGSTS.E.BYPASS.LTC128B.128 [R215+0x5100], [R16.64], !P1 ;  /* 0x0510000010d77fae */ /* 0x0003e2000c901d46 */
[----:B------:R-:W-:-:S03]  /*3b40*/  ISETP.GT.AND P1, PT, R227, 0x3f, PT ;  /* 0x0000003fe300780c */ /* 0x000fc60003f24270 */
[----:B------:R2:W-:Y:S01]  /*3b50*/  LDGSTS.E.BYPASS.LTC128B.128 [R215+0x7100], [R2.64], !P6 ;  /* 0x0710000002d77fae */ /* 0x0005e2000f101d46 */
[C---:B------:R-:W-:Y:S03]  /*3b60*/  HMMA.16816.F32.BF16 R32, R8.reuse, R72, R48 ;  /* 0x000000480820723c */ /* 0x040fe60000041830 */
[----:B------:R-:W-:Y:S04]  /*3b70*/  LDSM.16.M88.4 R4, [R211] ;  /* 0x00000000d304783b */ /* 0x000fe80000000200 */
[----:B------:R-:W1:Y:S01]  /*3b80*/  LDSM.16.M88.4 R20, [R202] ;  /* 0x00000000ca14783b */ /* 0x000e620000000200 */
[C---:B------:R-:W-:Y:S03]  /*3b90*/  HMMA.16816.F32.BF16 R36, R8.reuse, R74, R40 ;  /* 0x0000004a0824723c */ /* 0x040fe60000041828 */
[----:B------:R-:W4:Y:S04]  /*3ba0*/  LDSM.16.M88.4 R60, [R202+0x800] ;  /* 0x00080000ca3c783b */ /* 0x000f280000000200 */
[----:B------:R-:W5:Y:S01]  /*3bb0*/  LDSM.16.M88.4 R80, [R202+0x1000] ;  /* 0x00100000ca50783b */ /* 0x000f620000000200 */
[C---:B------:R-:W-:Y:S03]  /*3bc0*/  HMMA.16816.F32.BF16 R40, R8.reuse, R88, R56 ;  /* 0x000000580828723c */ /* 0x040fe60000041838 */
[----:B------:R-:W4:Y:S04]  /*3bd0*/  LDSM.16.M88.4 R72, [R202+0x1800] ;  /* 0x00180000ca48783b */ /* 0x000f280000000200 */
[----:B---3--:R-:W-:Y:S01]  /*3be0*/  LDSM.16.M88.4 R12, [R210] ;  /* 0x00000000d20c783b */ /* 0x008fe20000000200 */
[----:B------:R-:W-:Y:S01]  /*3bf0*/  HMMA.16816.F32.BF16 R48, R8, R90, R68 ;  /* 0x0000005a0830723c */ /* 0x000fe20000041844 */
[----:B--2---:R-:W-:-:S02]  /*3c00*/  IADD3 R2, R135, 0x6000, RZ ;  /* 0x0000600087027810 */ /* 0x004fc40007ffe0ff */
[----:B------:R-:W-:Y:S03]  /*3c10*/  LDSM.16.M88.4 R68, [R200+0x2800] ;  /* 0x00280000c844783b */ /* 0x000fe60000000200 */
[----:B------:R-:W-:Y:S02]  /*3c20*/  IMAD.IADD R201, R2, 0x1, R0 ;  /* 0x0000000102c97824 */ /* 0x000fe400078e0200 */
[C---:B------:R-:W-:Y:S01]  /*3c30*/  HMMA.16816.F32.BF16 R52, R8.reuse, R96, R76 ;  /* 0x000000600834723c */ /* 0x040fe2000004184c */
[----:B------:R-:W-:Y:S04]  /*3c40*/  LDSM.16.M88.4 R76, [R200+0x3000] ;  /* 0x00300000c84c783b */ /* 0x000fe80000000200 */
[----:B------:R-:W2:Y:S03]  /*3c50*/  LDSM.16.M88.4 R84, [R201+-0x6000] ;  /* 0xffa00000c954783b */ /* 0x000ea60000000200 */
[----:B------:R-:W-:Y:S01]  /*3c60*/  HMMA.16816.F32.BF16 R44, R8, R98, R64 ;  /* 0x00000062082c723c */ /* 0x000fe20000041840 */
[----:B------:R-:W3:Y:S04]  /*3c70*/  LDSM.16.M88.4 R92, [R201+-0x5800] ;  /* 0xffa80000c95c783b */ /* 0x000ee80000000200 */
[----:B------:R-:W2:Y:S03]  /*3c80*/  LDSM.16.M88.4 R88, [R201+-0x5000] ;  /* 0xffb00000c958783b */ /* 0x000ea60000000200 */
[C---:B-1----:R-:W-:Y:S01]  /*3c90*/  HMMA.16816.F32.BF16 R16, R4.reuse, R20, R28 ;  /* 0x000000140410723c */ /* 0x042fe2000004181c */
[----:B------:R-:W1:Y:S04]  /*3ca0*/  LDSM.16.M88.4 R56, [R201+-0x4800] ;  /* 0xffb80000c938783b */ /* 0x000e680000000200 */
[----:B------:R-:W-:Y:S03]  /*3cb0*/  LDSM.16.M88.4 R8, [R208+0x4000] ;  /* 0x00400000d008783b */ /* 0x000fe60000000200 */
[C---:B------:R-:W-:Y:S01]  /*3cc0*/  HMMA.16816.F32.BF16 R20, R4.reuse, R22, R24 ;  /* 0x000000160414723c */ /* 0x040fe20000041818 */
[----:B------:R-:W-:Y:S04]  /*3cd0*/  LDSM.16.M88.4 R64, [R135+0x2000] ;  /* 0x002000008740783b */ /* 0x000fe80000000200 */
[----:B------:R-:W0:Y:S03]  /*3ce0*/  LDGDEPBAR ;  /* 0x00000000000079af */ /* 0x000e260000000000 */
[C---:B----4-:R-:W-:Y:S08]  /*3cf0*/  HMMA.16816.F32.BF16 R28, R4.reuse, R60, R32 ;  /* 0x0000003c041c723c */ /* 0x050ff00000041820 */
[C---:B------:R-:W-:Y:S01]  /*3d00*/  HMMA.16816.F32.BF16 R32, R4.reuse, R62, R36 ;  /* 0x0000003e0420723c */ /* 0x040fe20000041824 */
[----:B------:R-:W4:Y:S07]  /*3d10*/  LDSM.16.M88.4 R60, [R200+0x2000] ;  /* 0x00200000c83c783b */ /* 0x000f2e0000000200 */
[C---:B-----5:R-:W-:Y:S08]  /*3d20*/  HMMA.16816.F32.BF16 R36, R4.reuse, R80, R40 ;  /* 0x000000500424723c */ /* 0x060ff00000041828 */
[C---:B------:R-:W-:Y:S01]  /*3d30*/  HMMA.16816.F32.BF16 R24, R4.reuse, R82, R48 ;  /* 0x000000520418723c */ /* 0x040fe20000041830 */
[----:B------:R-:W5:Y:S04]  /*3d40*/  LDSM.16.M88.4 R48, [R200+0x3800] ;  /* 0x00380000c830783b */ /* 0x000f680000000200 */
[----:B------:R-:W-:Y:S03]  /*3d50*/  LDSM.16.M88.4 R80, [R135+0x3000] ;  /* 0x003000008750783b */ /* 0x000fe60000000200 */
[C---:B------:R-:W-:Y:S08]  /*3d60*/  HMMA.16816.F32.BF16 R52, R4.reuse, R72, R52 ;  /* 0x000000480434723c */ /* 0x040ff00000041834 */
[----:B------:R-:W-:Y:S01]  /*3d70*/  HMMA.16816.F32.BF16 R40, R4, R74, R44 ;  /* 0x0000004a0428723c */ /* 0x000fe2000004182c */
[----:B------:R-:W1:Y:S04]  /*3d80*/  LDSM.16.M88.4 R4, [R209+0x4000] ;  /* 0x00400000d104783b */ /* 0x000e680000000200 */
[----:B------:R-:W1:Y:S03]  /*3d90*/  LDSM.16.M88.4 R72, [R135+0x2800] ;  /* 0x002800008748783b */ /* 0x000e660000000200 */
[C---:B--2---:R-:W-:Y:S08]  /*3da0*/  HMMA.16816.F32.BF16 R16, R12.reuse, R84, R16 ;  /* 0x000000540c10723c */ /* 0x044ff00000041810 */
[C---:B------:R-:W-:Y:S01]  /*3db0*/  HMMA.16816.F32.BF16 R20, R12.reuse, R86, R20 ;  /* 0x000000560c14723c */ /* 0x040fe20000041814 */
[----:B------:R-:W-:Y:S07]  /*3dc0*/  LDSM.16.M88.4 R84, [R200+0x5000] ;  /* 0x00500000c854783b */ /* 0x000fee0000000200 */
[C---:B---3--:R-:W-:Y:S08]  /*3dd0*/  HMMA.16816.F32.BF16 R28, R12.reuse, R92, R28 ;  /* 0x0000005c0c1c723c */ /* 0x048ff0000004181c */
[C---:B------:R-:W-:Y:S08]  /*3de0*/  HMMA.16816.F32.BF16 R32, R12.reuse, R94, R32 ;  /* 0x0000005e0c20723c */ /* 0x040ff00000041820 */
[C---:B------:R-:W-:Y:S08]  /*3df0*/  HMMA.16816.F32.BF16 R36, R12.reuse, R88, R36 ;  /* 0x000000580c24723c */ /* 0x040ff00000041824 */
[C---:B------:R-:W-:Y:S01]  /*3e00*/  HMMA.16816.F32.BF16 R44, R12.reuse, R90, R24 ;  /* 0x0000005a0c2c723c */ /* 0x040fe20000041818 */
[----:B------:R-:W2:Y:S04]  /*3e10*/  LDSM.16.M88.4 R24, [R135+0x3800] ;  /* 0x003800008718783b */ /* 0x000ea80000000200 */
[----:B------:R-:W-:Y:S03]  /*3e20*/  LDSM.16.M88.4 R88, [R135+0x5000] ;  /* 0x005000008758783b */ /* 0x000fe60000000200 */
[C---:B-1----:R-:W-:Y:S08]  /*3e30*/  HMMA.16816.F32.BF16 R52, R12.reuse, R56, R52 ;  /* 0x000000380c34723c */ /* 0x042ff00000041834 */
[----:B------:R-:W-:Y:S01]  /*3e40*/  HMMA.16816.F32.BF16 R40, R12, R58, R40 ;  /* 0x0000003a0c28723c */ /* 0x000fe20000041828 */
[----:B------:R-:W-:Y:S07]  /*3e50*/  LDSM.16.M88.4 R56, [R202+0x3800] ;  /* 0x00380000ca38783b */ /* 0x000fee0000000200 */
[C---:B----4-:R-:W-:Y:S08]  /*3e60*/  HMMA.16816.F32.BF16 R12, R8.reuse, R60, R16 ;  /* 0x0000003c080c723c */ /* 0x050ff00000041810 */
[C---:B------:R-:W-:Y:S01]  /*3e70*/  HMMA.16816.F32.BF16 R16, R8.reuse, R62, R20 ;  /* 0x0000003e0810723c */ /* 0x040fe20000041814 */
[----:B------:R-:W-:Y:S04]  /*3e80*/  LDSM.16.M88.4 R20, [R211+0x4000] ;  /* 0x00400000d314783b */ /* 0x000fe80000000200 */
[----:B------:R-:W1:Y:S03]  /*3e90*/  LDSM.16.M88.4 R60, [R202+0x2000] ;  /* 0x00200000ca3c783b */ /* 0x000e660000000200 */
[C---:B------:R-:W-:Y:S08]  /*3ea0*/  HMMA.16816.F32.BF16 R28, R8.reuse, R68, R28 ;  /* 0x00000044081c723c */ /* 0x040ff0000004181c */
[C---:B------:R-:W-:Y:S01]  /*3eb0*/  HMMA.16816.F32.BF16 R32, R8.reuse, R70, R32 ;  /* 0x000000460820723c */ /* 0x040fe20000041820 */
[----:B------:R-:W3:Y:S07]  /*3ec0*/  LDSM.16.M88.4 R68, [R202+0x2800] ;  /* 0x00280000ca44783b */ /* 0x000eee0000000200 */
[C---:B------:R-:W-:Y:S08]  /*3ed0*/  HMMA.16816.F32.BF16 R36, R8.reuse, R76, R36 ;  /* 0x0000004c0824723c */ /* 0x040ff00000041824 */
[C---:B------:R-:W-:Y:S01]  /*3ee0*/  HMMA.16816.F32.BF16 R44, R8.reuse, R78, R44 ;  /* 0x0000004e082c723c */ /* 0x040fe2000004182c */
[----:B------:R-:W4:Y:S07]  /*3ef0*/  LDSM.16.M88.4 R76, [R202+0x3000] ;  /* 0x00300000ca4c783b */ /* 0x000f2e0000000200 */
[C---:B-----5:R-:W-:Y:S08]  /*3f00*/  HMMA.16816.F32.BF16 R52, R8.reuse, R48, R52 ;  /* 0x000000300834723c */ /* 0x060ff00000041834 */
[----:B------:R-:W-:Y:S01]  /*3f10*/  HMMA.16816.F32.BF16 R40, R8, R50, R40 ;  /* 0x000000320828723c */ /* 0x000fe20000041828 */
[----:B------:R-:W-:Y:S07]  /*3f20*/  LDSM.16.M88.4 R48, [R201+-0x2800] ;  /* 0xffd80000c930783b */ /* 0x000fee0000000200 */
[C---:B------:R-:W-:Y:S08]  /*3f30*/  HMMA.16816.F32.BF16 R8, R4.reuse, R64, R12 ;  /* 0x000000400408723c */ /* 0x040ff0000004180c */
[C---:B------:R-:W-:Y:S01]  /*3f40*/  HMMA.16816.F32.BF16 R12, R4.reuse, R66, R16 ;  /* 0x00000042040c723c */ /* 0x040fe20000041810 */
[----:B------:R-:W-:Y:S04]  /*3f50*/  LDSM.16.M88.4 R16, [R210+0x4000] ;  /* 0x00400000d210783b */ /* 0x000fe80000000200 */
[----:B------:R-:W5:Y:S03]  /*3f60*/  LDSM.16.M88.4 R64, [R201+-0x4000] ;  /* 0xffc00000c940783b */ /* 0x000f660000000200 */
[C---:B------:R-:W-:Y:S08]  /*3f70*/  HMMA.16816.F32.BF16 R28, R4.reuse, R72, R28 ;  /* 0x00000048041c723c */ /* 0x040ff0000004181c */
[C---:B------:R-:W-:Y:S01]  /*3f80*/  HMMA.16816.F32.BF16 R32, R4.reuse, R74, R32 ;  /* 0x0000004a0420723c */ /* 0x040fe20000041820 */
[----:B------:R-:W3:Y:S07]  /*3f90*/  LDSM.16.M88.4 R72, [R201+-0x3800] ;  /* 0xffc80000c948783b */ /* 0x000eee0000000200 */
[C---:B------:R-:W-:Y:S08]  /*3fa0*/  HMMA.16816.F32.BF16 R36, R4.reuse, R80, R36 ;  /* 0x000000500424723c */ /* 0x040ff00000041824 */
[C---:B------:R-:W-:Y:S01]  /*3fb0*/  HMMA.16816.F32.BF16 R44, R4.reuse, R82, R44 ;  /* 0x00000052042c723c */ /* 0x040fe2000004182c */
[----:B------:R-:W4:Y:S07]  /*3fc0*/  LDSM.16.M88.4 R80, [R201+-0x3000] ;  /* 0xffd00000c950783b */ /* 0x000f2e0000000200 */
[C---:B--2---:R-:W-:Y:S08]  /*3fd0*/  HMMA.16816.F32.BF16 R52, R4.reuse, R24, R52 ;  /* 0x000000180434723c */ /* 0x044ff00000041834 */
[----:B------:R-:W-:Y:S08]  /*3fe0*/  HMMA.16816.F32.BF16 R40, R4, R26, R40 ;  /* 0x0000001a0428723c */ /* 0x000ff00000041828 */
[C---:B-1----:R-:W-:Y:S08]  /*3ff0*/  HMMA.16816.F32.BF16 R8, R20.reuse, R60, R8 ;  /* 0x0000003c1408723c */ /* 0x042ff00000041808 */
[C---:B------:R-:W-:Y:S01]  /*4000*/  HMMA.16816.F32.BF16 R4, R20.reuse, R62, R12 ;  /* 0x0000003e1404723c */ /* 0x040fe2000004180c */
[----:B------:R-:W-:Y:S04]  /*4010*/  LDSM.16.M88.4 R12, [R208+0x8000] ;  /* 0x00800000d00c783b */ /* 0x000fe80000000200 */
[----:B------:R-:W1:Y:S03]  /*4020*/  LDSM.16.M88.4 R60, [R200+0x4000] ;  /* 0x00400000c83c783b */ /* 0x000e660000000200 */
[C---:B---3--:R-:W-:Y:S08]  /*4030*/  HMMA.16816.F32.BF16 R28, R20.reuse, R68, R28 ;  /* 0x00000044141c723c */ /* 0x048ff0000004181c */
[C---:B------:R-:W-:Y:S01]  /*4040*/  HMMA.16816.F32.BF16 R32, R20.reuse, R70, R32 ;  /* 0x000000461420723c */ /* 0x040fe20000041820 */
[----:B------:R-:W2:Y:S07]  /*4050*/  LDSM.16.M88.4 R68, [R200+0x4800] ;  /* 0x00480000c844783b */ /* 0x000eae0000000200 */
[C---:B----4-:R-:W-:Y:S08]  /*4060*/  HMMA.16816.F32.BF16 R36, R20.reuse, R76, R36 ;  /* 0x0000004c1424723c */ /* 0x050ff00000041824 */
[C---:B------:R-:W-:Y:S01]  /*4070*/  HMMA.16816.F32.BF16 R44, R20.reuse, R78, R44 ;  /* 0x0000004e142c723c */ /* 0x040fe2000004182c */
[----:B------:R-:W-:Y:S07]  /*4080*/  LDSM.16.M88.4 R76, [R135+0x4800] ;  /* 0x00480000874c783b */ /* 0x000fee0000000200 */
[C---:B------:R-:W-:Y:S08]  /*4090*/  HMMA.16816.F32.BF16 R52, R20.reuse, R56, R52 ;  /* 0x000000381434723c */ /* 0x040ff00000041834 */
[----:B------:R-:W-:Y:S01]  /*40a0*/  HMMA.16816.F32.BF16 R40, R20, R58, R40 ;  /* 0x0000003a1428723c */ /* 0x000fe20000041828 */
[----:B------:R-:W3:Y:S07]  /*40b0*/  LDSM.16.M88.4 R56, [R200+0x5800] ;  /* 0x00580000c838783b */ /* 0x000eee0000000200 */
[C---:B-----5:R-:W-:Y:S01]  /*40c0*/  HMMA.16816.F32.BF16 R24, R16.reuse, R64, R8 ;  /* 0x000000401018723c */ /* 0x060fe20000041808 */
[----:B------:R-:W-:Y:S07]  /*40d0*/  LDSM.16.M88.4 R8, [R209+0x8000] ;  /* 0x00800000d108783b */ /* 0x000fee0000000200 */
        /* <DEDUP_REMOVED lines=9> */
[----:B------:R-:W-:Y:S08]  /*4170*/  HMMA.16816.F32.BF16 R40, R16, R50, R40 ;  /* 0x000000321028723c */ /* 0x000ff00000041828 */
[C---:B-1----:R-:W-:Y:S08]  /*4180*/  HMMA.16816.F32.BF16 R28, R12.reuse, R60, R24 ;  /* 0x0000003c0c1c723c */ /* 0x042ff00000041818 */
[C---:B------:R-:W-:Y:S01]  /*4190*/  HMMA.16816.F32.BF16 R24, R12.reuse, R62, R20 ;  /* 0x0000003e0c18723c */ /* 0x040fe20000041814 */
[----:B------:R-:W1:Y:S07]  /*41a0*/  LDSM.16.M88.4 R60, [R135+0x5800] ;  /* 0x00580000873c783b */ /* 0x000e6e0000000200 */
[C---:B--2---:R-:W-:Y:S01]  /*41b0*/  HMMA.16816.F32.BF16 R20, R12.reuse, R68, R4 ;  /* 0x000000440c14723c */ /* 0x044fe20000041804 */
[----:B------:R-:W2:Y:S07]  /*41c0*/  LDSM.16.M88.4 R4, [R211+0x8000] ;  /* 0x00800000d304783b */ /* 0x000eae0000000200 */
[C---:B------:R-:W-:Y:S01]  /*41d0*/  HMMA.16816.F32.BF16 R16, R12.reuse, R70, R32 ;  /* 0x000000460c10723c */ /* 0x040fe20000041820 */
[----:B------:R-:W-:Y:S07]  /*41e0*/  LDSM.16.M88.4 R68, [R201+-0x2000] ;  /* 0xffe00000c944783b */ /* 0x000fee0000000200 */
[C---:B------:R-:W-:Y:S08]  /*41f0*/  HMMA.16816.F32.BF16 R36, R12.reuse, R84, R36 ;  /* 0x000000540c24723c */ /* 0x040ff00000041824 */
[C---:B------:R-:W-:Y:S01]  /*4200*/  HMMA.16816.F32.BF16 R48, R12.reuse, R86, R44 ;  /* 0x000000560c30723c */ /* 0x040fe2000004182c */
[----:B------:R-:W5:Y:S07]  /*4210*/  LDSM.16.M88.4 R84, [R202+0x5000] ;  /* 0x00500000ca54783b */ /* 0x000f6e0000000200 */
[C---:B---3--:R-:W-:Y:S08]  /*4220*/  HMMA.16816.F32.BF16 R44, R12.reuse, R56, R52 ;  /* 0x000000380c2c723c */ /* 0x048ff00000041834 */
[----:B------:R-:W-:Y:S08]  /*4230*/  HMMA.16816.F32.BF16 R40, R12, R58, R40 ;  /* 0x0000003a0c28723c */ /* 0x000ff00000041828 */
[C---:B----4-:R-:W-:Y:S08]  /*4240*/  HMMA.16816.F32.BF16 R32, R8.reuse, R64, R28 ;  /* 0x000000400820723c */ /* 0x050ff0000004181c */
[C---:B------:R-:W-:Y:S01]  /*4250*/  HMMA.16816.F32.BF16 R28, R8.reuse, R66, R24 ;  /* 0x00000042081c723c */ /* 0x040fe20000041818 */
[----:B------:R-:W3:Y:S07]  /*4260*/  LDSM.16.M88.4 R64, [R202+0x5800] ;  /* 0x00580000ca40783b */ /* 0x000eee0000000200 */
[C---:B------:R-:W-:Y:S01]  /*4270*/  HMMA.16816.F32.BF16 R24, R8.reuse, R76, R20 ;  /* 0x0000004c0818723c */ /* 0x040fe20000041814 */
[----:B------:R-:W4:Y:S07]  /*4280*/  LDSM.16.M88.4 R20, [R210+0x8000] ;  /* 0x00800000d214783b */ /* 0x000f2e0000000200 */
[C---:B------:R-:W-:Y:S01]  /*4290*/  HMMA.16816.F32.BF16 R16, R8.reuse, R78, R16 ;  /* 0x0000004e0810723c */ /* 0x040fe20000041810 */
[----:B------:R-:W3:Y:S07]  /*42a0*/  LDSM.16.M88.4 R76, [R201+-0x1800] ;  /* 0xffe80000c94c783b */ /* 0x000eee0000000200 */
[C---:B------:R-:W-:Y:S08]  /*42b0*/  HMMA.16816.F32.BF16 R12, R8.reuse, R88, R36 ;  /* 0x00000058080c723c */ /* 0x040ff00000041824 */
[C---:B------:R-:W-:Y:S08]  /*42c0*/  HMMA.16816.F32.BF16 R56, R8.reuse, R90, R48 ;  /* 0x0000005a0838723c */ /* 0x040ff00000041830 */
[C---:B-1----:R-:W-:Y:S08]  /*42d0*/  HMMA.16816.F32.BF16 R48, R8.reuse, R60, R44 ;  /* 0x0000003c0830723c */ /* 0x042ff0000004182c */
[----:B------:R-:W-:Y:S01]  /*42e0*/  HMMA.16816.F32.BF16 R44, R8, R62, R40 ;  /* 0x0000003e082c723c */ /* 0x000fe20000041828 */
[----:B------:R-:W-:Y:S04]  /*42f0*/  LDSM.16.M88.4 R60, [R200+0x6000] ;  /* 0x00600000c83c783b */ /* 0x000fe80000000200 */
[----:B------:R-:W-:Y:S03]  /*4300*/  LDSM.16.M88.4 R40, [R201+-0x1000] ;  /* 0xfff00000c928783b */ /* 0x000fe60000000200 */
[C---:B--2---:R-:W-:Y:S08]  /*4310*/  HMMA.16816.F32.BF16 R36, R4.reuse, R72, R32 ;  /* 0x000000480424723c */ /* 0x044ff00000041820 */
[C---:B------:R-:W-:Y:S01]  /*4320*/  HMMA.16816.F32.BF16 R52, R4.reuse, R82, R16 ;  /* 0x000000520434723c */ /* 0x040fe20000041810 */
[----:B------:R-:W1:Y:S07]  /*4330*/  LDSM.16.M88.4 R16, [R208+0xc000] ;  /* 0x00c00000d010783b */ /* 0x000e6e0000000200 */
[C---:B------:R-:W-:Y:S08]  /*4340*/  HMMA.16816.F32.BF16 R32, R4.reuse, R80, R24 ;  /* 0x000000500420723c */ /* 0x040ff00000041818 */
[C---:B-----5:R-:W-:Y:S01]  /*4350*/  HMMA.16816.F32.BF16 R24, R4.reuse, R84, R12 ;  /* 0x000000540418723c */ /* 0x060fe2000004180c */
[----:B------:R-:W-:Y:S07]  /*4360*/  LDSM.16.M88.4 R12, [R209+0xc000] ;  /* 0x00c00000d10c783b */ /* 0x000fee0000000200 */
[C---:B------:R-:W-:Y:S01]  /*4370*/  HMMA.16816.F32.BF16 R8, R4.reuse, R86, R56 ;  /* 0x000000560408723c */ /* 0x040fe20000041838 */
[----:B------:R-:W2:Y:S04]  /*4380*/  LDSM.16.M88.4 R84, [R201+-0x800] ;  /* 0xfff80000c954783b */ /* 0x000ea80000000200 */
[----:B------:R-:W-:Y:S03]  /*4390*/  LDSM.16.M88.4 R56, [R201] ;  /* 0x00000000c938783b */ /* 0x000fe60000000200 */
[C---:B------:R-:W-:Y:S01]  /*43a0*/  HMMA.16816.F32.BF16 R28, R4.reuse, R74, R28 ;  /* 0x0000004a041c723c */ /* 0x040fe2000004181c */
[----:B------:R-:W-:Y:S07]  /*43b0*/  LDSM.16.M88.4 R72, [R200+0x7800] ;  /* 0x00780000c848783b */ /* 0x000fee0000000200 */
[C---:B---3--:R-:W-:Y:S08]  /*43c0*/  HMMA.16816.F32.BF16 R48, R4.reuse, R64, R48 ;  /* 0x000000400430723c */ /* 0x048ff00000041830 */
[----:B------:R-:W-:Y:S01]  /*43d0*/  HMMA.16816.F32.BF16 R92, R4, R66, R44 ;  /* 0x00000042045c723c */ /* 0x000fe2000004182c */
[----:B------:R-:W-:Y:S04]  /*43e0*/  LDSM.16.M88.4 R64, [R135+0x6800] ;  /* 0x006800008740783b */ /* 0x000fe80000000200 */
[----:B------:R-:W-:Y:S03]  /*43f0*/  LDSM.16.M88.4 R44, [R200+0x7000] ;  /* 0x00700000c82c783b */ /* 0x000fe60000000200 */
[C---:B----4-:R-:W-:Y:S01]  /*4400*/  HMMA.16816.F32.BF16 R4, R20.reuse, R68, R36 ;  /* 0x000000441404723c */ /* 0x050fe20000041824 */
[----:B------:R-:W3:Y:S07]  /*4410*/  LDSM.16.M88.4 R36, [R135+0x6000] ;  /* 0x006000008724783b */ /* 0x000eee0000000200 */
[C---:B------:R-:W-:Y:S08]  /*4420*/  HMMA.16816.F32.BF16 R28, R20.reuse, R70, R28 ;  /* 0x00000046141c723c */ /* 0x040ff0000004181c */
[----:B------:R-:W-:Y:S01]  /*4430*/  HMMA.16816.F32.BF16 R68, R20, R78, R52 ;  /* 0x0000004e1444723c */ /* 0x000fe20000041834 */
[----:B------:R-:W4:Y:S07]  /*4440*/  LDSM.16.M88.4 R52, [R200+0x6800] ;  /* 0x00680000c834783b */ /* 0x000f2e0000000200 */
[----:B-1----:R-:W-:Y:S08]  /*4450*/  HMMA.16816.F32.BF16 R4, R16, R60, R4 ;  /* 0x0000003c1004723c */ /* 0x002ff00000041804 */
[C---:B------:R-:W-:Y:S08]  /*4460*/  HMMA.16816.F32.BF16 R32, R20.reuse, R76, R32 ;  /* 0x0000004c1420723c */ /* 0x040ff00000041820 */
[C---:B------:R-:W-:Y:S01]  /*4470*/  HMMA.16816.F32.BF16 R76, R20.reuse, R42, R8 ;  /* 0x0000002a144c723c */ /* 0x040fe20000041808 */
[----:B------:R-:W-:Y:S07]  /*4480*/  LDSM.16.M88.4 R8, [R211+0xc000] ;  /* 0x00c00000d308783b */ /* 0x000fee0000000200 */
[----:B--2---:R-:W-:Y:S01]  /*4490*/  HMMA.16816.F32.BF16 R88, R20, R84, R48 ;  /* 0x000000541458723c */ /* 0x004fe20000041830 */
[----:B------:R-:W1:Y:S07]  /*44a0*/  LDSM.16.M88.4 R48, [R202+0x6000] ;  /* 0x00600000ca30783b */ /* 0x000e6e0000000200 */
[----:B------:R-:W-:Y:S01]  /*44b0*/  HMMA.16816.F32.BF16 R28, R16, R62, R28 ;  /* 0x0000003e101c723c */ /* 0x000fe2000004181c */
[----:B------:R-:W-:Y:S07]  /*44c0*/  LDSM.16.M88.4 R60, [R202+0x6800] ;  /* 0x00680000ca3c783b */ /* 0x000fee0000000200 */
[----:B------:R-:W-:Y:S08]  /*44d0*/  HMMA.16816.F32.BF16 R80, R20, R40, R24 ;  /* 0x000000281450723c */ /* 0x000ff00000041818 */
[C---:B---3--:R-:W-:Y:S01]  /*44e0*/  HMMA.16816.F32.BF16 R24, R12.reuse, R36, R4 ;  /* 0x000000240c18723c */ /* 0x048fe20000041804 */
[----:B------:R-:W2:Y:S07]  /*44f0*/  LDSM.16.M88.4 R4, [R210+0xc000] ;  /* 0x00c00000d204783b */ /* 0x000eae0000000200 */
[----:B------:R-:W-:Y:S08]  /*4500*/  HMMA.16816.F32.BF16 R28, R12, R38, R28 ;  /* 0x000000260c1c723c */ /* 0x000ff0000004181c */
[----:B----4-:R-:W-:Y:S08]  /*4510*/  HMMA.16816.F32.BF16 R32, R16, R52, R32 ;  /* 0x000000341020723c */ /* 0x010ff00000041820 */
[----:B-1----:R-:W-:Y:S08]  /*4520*/  HMMA.16816.F32.BF16 R24, R8, R48, R24 ;  /* 0x000000300818723c */ /* 0x002ff00000041818 */
[----:B------:R-:W-:Y:S01]  /*4530*/  HMMA.16816.F32.BF16 R40, R16, R54, R68 ;  /* 0x000000361028723c */ /* 0x000fe20000041844 */
[----:B------:R-:W1:Y:S04]  /*4540*/  LDSM.16.M88.4 R68, [R135+0x7000] ;  /* 0x007000008744783b */ /* 0x000e680000000200 */
[----:B------:R-:W3:Y:S03]  /*4550*/  LDSM.16.M88.4 R52, [R201+0x800] ;  /* 0x00080000c934783b */ /* 0x000ee60000000200 */
[----:B------:R-:W-:Y:S08]  /*4560*/  HMMA.16816.F32.BF16 R28, R8, R50, R28 ;  /* 0x00000032081c723c */ /* 0x000ff0000004181c */
[----:B------:R-:W-:Y:S08]  /*4570*/  HMMA.16816.F32.BF16 R36, R12, R64, R32 ;  /* 0x000000400c24723c */ /* 0x000ff00000041820 */
[----:B--2---:R-:W-:Y:S08]  /*4580*/  HMMA.16816.F32.BF16 R48, R4, R56, R24 ;  /* 0x000000380430723c */ /* 0x004ff00000041818 */
[----:B------:R-:W-:Y:S08]  /*4590*/  HMMA.16816.F32.BF16 R84, R20, R86, R92 ;  /* 0x000000561454723c */ /* 0x000ff0000004185c */
[----:B------:R-:W-:Y:S08]  /*45a0*/  HMMA.16816.F32.BF16 R20, R16, R44, R80 ;  /* 0x0000002c1014723c */ /* 0x000ff00000041850 */
[----:B------:R-:W-:Y:S01]  /*45b0*/  HMMA.16816.F32.BF16 R32, R12, R66, R40 ;  /* 0x000000420c20723c */ /* 0x000fe20000041828 */
[----:B------:R-:W-:-:S07]  /*45c0*/  FMUL.FTZ R0, R48, c[0x0][0x320] ;  /* 0x0000c80030007a20 */ /* 0x000fce0000410000 */
[----:B------:R-:W-:Y:S01]  /*45d0*/  HMMA.16816.F32.BF16 R28, R4, R58, R28 ;  /* 0x0000003a041c723c */ /* 0x000fe2000004181c */
[----:B------:R-:W2:Y:S07]  /*45e0*/  LDSM.16.M88.4 R56, [R202+0x7000] ;  /* 0x00700000ca38783b */ /* 0x000eae0000000200 */
[----:B------:R-:W-:Y:S08]  /*45f0*/  HMMA.16816.F32.BF16 R36, R8, R60, R36 ;  /* 0x0000003c0824723c */ /* 0x000ff00000041824 */
[----:B------:R-:W-:Y:S01]  /*4600*/  HMMA.16816.F32.BF16 R44, R16, R46, R76 ;  /* 0x0000002e102c723c */ /* 0x000fe2000004184c */
[----:B------:R4:W2:Y:S07]  /*4610*/  MUFU.TANH R76, R0 ;  /* 0x00000000004c7308 */ /* 0x0008ae0000002400 */
[----:B-1----:R-:W-:Y:S08]  /*4620*/  HMMA.16816.F32.BF16 R24, R12, R68, R20 ;  /* 0x000000440c18723c */ /* 0x002ff00000041814 */
[----:B------:R-:W-:Y:S01]  /*4630*/  HMMA.16816.F32.BF16 R20, R8, R62, R32 ;  /* 0x0000003e0814723c */ /* 0x000fe20000041820 */
[----:B----4-:R-:W-:Y:S01]  /*4640*/  FMUL.FTZ R0, R49, c[0x0][0x320] ;  /* 0x0000c80031007a20 */ /* 0x010fe20000410000 */
[----:B------:R-:W1:Y:S06]  /*4650*/  LDSM.16.M88.4 R60, [R135+0x7800] ;  /* 0x00780000873c783b */ /* 0x000e6c0000000200 */
[----:B------:R-:W-:Y:S01]  /*4660*/  HMMA.16816.F32.BF16 R64, R16, R72, R88 ;  /* 0x000000481040723c */ /* 0x000fe20000041858 */
[----:B------:R4:W1:Y:S07]  /*4670*/  MUFU.TANH R72, R0 ;  /* 0x0000000000487308 */ /* 0x00086e0000002400 */
[----:B---3--:R-:W-:Y:S08]  /*4680*/  HMMA.16816.F32.BF16 R36, R4, R52, R36 ;  /* 0x000000340424723c */ /* 0x008ff00000041824 */
[----:B------:R-:W-:Y:S01]  /*4690*/  HMMA.16816.F32.BF16 R40, R12, R70, R44 ;  /* 0x000000460c28723c */ /* 0x000fe2000004182c */
[----:B----4-:R-:W-:Y:S01]  /*46a0*/  FMUL.FTZ R0, R50, c[0x0][0x320] ;  /* 0x0000c80032007a20 */ /* 0x010fe20000410000 */
[----:B------:R-:W3:Y:S03]  /*46b0*/  LDSM.16.M88.4 R44, [R202+0x7800] ;  /* 0x00780000ca2c783b */ /* 0x000ee60000000200 */
[----:B------:R4:W1:Y:S03]  /*46c0*/  MUFU.TANH R77, R0 ;  /* 0x00000000004d7308 */ /* 0x0008660000002400 */
[----:B--2---:R-:W-:Y:S08]  /*46d0*/  HMMA.16816.F32.BF16 R32, R8, R56, R24 ;  /* 0x000000380820723c */ /* 0x004ff00000041818 */
[----:B------:R-:W-:Y:S01]  /*46e0*/  HMMA.16816.F32.BF16 R24, R4, R54, R20 ;  /* 0x000000360418723c */ /* 0x000fe20000041814 */
[----:B----4-:R-:W-:-:S02]  /*46f0*/  FMUL.FTZ R0, R51, c[0x0][0x320] ;  /* 0x0000c80033007a20 */ /* 0x010fc40000410000 */
[----:B------:R-:W2:Y:S05]  /*4700*/  LDSM.16.M88.4 R48, [R201+0x1000] ;  /* 0x00100000c930783b */ /* 0x000eaa0000000200 */
[----:B------:R-:W-:Y:S01]  /*4710*/  HMMA.16816.F32.BF16 R16, R16, R74, R84 ;  /* 0x0000004a1010723c */ /* 0x000fe20000041854 */
[----:B------:R4:W2:Y:S07]  /*4720*/  MUFU.TANH R73, R0 ;  /* 0x0000000000497308 */ /* 0x0008ae0000002400 */
[----:B-1----:R-:W-:Y:S01]  /*4730*/  HMMA.16816.F32.BF16 R20, R12, R60, R64 ;  /* 0x0000003c0c14723c */ /* 0x002fe20000041840 */
[----:B----4-:R-:W-:-:S04]  /*4740*/  FMUL.FTZ R0, R28, c[0x0][0x320] ;  /* 0x0000c8001c007a20 */ /* 0x010fc80000410000 */
[----:B------:R1:W4:Y:S11]  /*4750*/  MUFU.TANH R69, R0 ;  /* 0x0000000000457308 */ /* 0x0003360000002400 */
[----:B------:R-:W-:Y:S08]  /*4760*/  HMMA.16816.F32.BF16 R12, R12, R62, R16 ;  /* 0x0000003e0c0c723c */ /* 0x000ff00000041810 */
[----:B---3--:R-:W-:Y:S01]  /*4770*/  HMMA.16816.F32.BF16 R16, R8, R44, R20 ;  /* 0x0000002c0810723c */ /* 0x008fe20000041814 */
[----:B-1----:R-:W-:-:S07]  /*4780*/  FMUL.FTZ R0, R29, c[0x0][0x320] ;  /* 0x0000c8001d007a20 */ /* 0x002fce0000410000 */
[----:B--2---:R-:W-:Y:S01]  /*4790*/  HMMA.16816.F32.BF16 R32, R4, R48, R32 ;  /* 0x000000300420723c */ /* 0x004fe20000041820 */
        /* <DEDUP_REMOVED lines=63> */
[----:B------:R-:W-:-:S04]  /*4b90*/  MOV R214, RZ ;  /* 0x000000ff00d67202 */ /* 0x000fc80000000f00 */
        /* <DEDUP_REMOVED lines=14> */
[----:B------:R-:W-:-:S05]  /*4c80*/  IMAD R0, R218, c[0x0][0x1e4], R0 ;  /* 0x00007900da007a24 */ /* 0x000fca00078e0200 */
[----:B------:R-:W-:Y:S02]  /*4c90*/  IADD3 R3, R3, R0, RZ ;  /* 0x0000000003037210 */ /* 0x000fe40007ffe0ff */
        /* <DEDUP_REMOVED lines=10> */
.L_x_2888:
[----:B------:R-:W-:Y:S05]  /*4d40*/  BRA.DIV ~URZ, `(.L_x_2792) ;  /* 0x000102b27f007947 */ /* 0x000fea000b800000 */
[----:B------:R-:W3:Y:S01]  /*4d50*/  SHFL.IDX PT, R0, R15, RZ, 0x181f ;  /* 0x00181fff0f007589 */ /* 0x000ee200000e0000 */
[----:B------:R-:W-:Y:S02]  /*4d60*/  ISETP.GE.AND P6, PT, R217, c[0x0][0x1d4], PT ;  /* 0x00007500d9007a0c */ /* 0x000fe40003fc6270 */
[C---:B---3--:R-:W-:Y:S02]  /*4d70*/  IADD3 R6, P0, R0.reuse, R107, RZ ;  /* 0x0000006b00067210 */ /* 0x048fe40007f1e0ff */
[C---:B------:R-:W-:Y:S02]  /*4d80*/  IADD3 R8, P5, R0.reuse, R106, RZ ;  /* 0x0000006a00087210 */ /* 0x040fe40007fbe0ff */
[----:B------:R-:W-:Y:S01]  /*4d90*/  IADD3 R2, P2, R0, R108, RZ ;  /* 0x0000006c00027210 */ /* 0x000fe20007f5e0ff */
[----:B--2---:R-:W-:Y:S01]  /*4da0*/  IMAD.X R7, R4, 0x1, R102, P0 ;  /* 0x0000000104077824 */ /* 0x004fe200000e0666 */
[----:B------:R-:W-:Y:S01]  /*4db0*/  IADD3 R10, P0, R0, R109, RZ ;  /* 0x0000006d000a7210 */ /* 0x000fe20007f1e0ff */
[C---:B------:R-:W-:Y:S01]  /*4dc0*/  IMAD.X R9, R4.reuse, 0x1, R101, P5 ;  /* 0x0000000104097824 */ /* 0x040fe200028e0665 */
[----:B------:R-:W-:Y:S01]  /*4dd0*/  ISETP.GE.AND P5, PT, R223, c[0x0][0x1d4], PT ;  /* 0x00007500df007a0c */ /* 0x000fe20003fa6270 */
[----:B------:R-:W-:Y:S01]  /*4de0*/  IMAD.X R3, R4, 0x1, R103, P2 ;  /* 0x0000000104037824 */ /* 0x000fe200010e0667 */
[----:B------:R-:W-:Y:S01]  /*4df0*/  ISETP.GE.AND P2, PT, R224, c[0x0][0x1d4], PT ;  /* 0x00007500e0007a0c */ /* 0x000fe20003f46270 */
[----:B------:R-:W-:Y:S01]  /*4e00*/  IMAD.X R11, R4, 0x1, R104, P0 ;  /* 0x00000001040b7824 */ /* 0x000fe200000e0668 */
[----:B------:R-:W-:Y:S01]  /*4e10*/  ISETP.GE.AND P0, PT, R225, c[0x0][0x1d4], PT ;  /* 0x00007500e1007a0c */ /* 0x000fe20003f06270 */
[----:B------:R-:W-:Y:S01]  /*4e20*/  @!PT LDS RZ, [RZ] ;  /* 0x00000000fffff984 */ /* 0x000fe20000000800 */
[----:B------:R-:W-:Y:S01]  /*4e30*/  @!PT LDS RZ, [RZ] ;  /* 0x00000000fffff984 */ /* 0x000fe20000000800 */
[----:B------:R2:W-:Y:S01]  /*4e40*/  LDGSTS.E.BYPASS.LTC128B.128 [R215+0x8100], [R8.64], !P6 ;  /* 0x0810000008d77fae */ /* 0x0005e2000f101d46 */
[----:B------:R-:W-:-:S02]  /*4e50*/  SEL R14, RZ, 0x10, P5 ;  /* 0x00000010ff0e7807 */ /* 0x000fc40002800000 */
[----:B------:R-:W-:Y:S01]  /*4e60*/  SEL R13, RZ, 0x10, P2 ;  /* 0x00000010ff0d7807 */ /* 0x000fe20001000000 */
[----:B------:R-:W3:Y:S01]  /*4e70*/  SHFL.IDX PT, R0, R15, 0x1, 0x181f ;  /* 0x00381f000f007f89 */ /* 0x000ee200000e0000 */
[----:B------:R-:W-:-:S03]  /*4e80*/  SEL R12, RZ, 0x10, P0 ;  /* 0x00000010ff0c7807 */ /* 0x000fc60000000000 */
[----:B------:R2:W-:Y:S04]  /*4e90*/  LDGSTS.E.BYPASS.LTC128B.128 [R215+0xa100], [R6.64], !P5 ;  /* 0x0a10000006d77fae */ /* 0x0005e8000e901d46 */
[----:B------:R2:W-:Y:S04]  /*4ea0*/  LDGSTS.E.BYPASS.LTC128B.128 [R215+0xc100], [R2.64], !P2 ;  /* 0x0c10000002d77fae */ /* 0x0005e8000d101d46 */
[----:B------:R2:W-:Y:S04]  /*4eb0*/  LDGSTS.E.BYPASS.LTC128B.128 [R215+0xe100], [R10.64], !P0 ;  /* 0x0e1000000ad77fae */ /* 0x0005e8000c101d46 */
[----:B------:R4:W1:Y:S02]  /*4ec0*/  SHFL.IDX PT, R4, R5, 0x1, 0x181f ;  /* 0x00381f0005047f89 */ /* 0x00086400000e0000 */
[----:B-1--4-:R-:W-:-:S04]  /*4ed0*/  SEL R5, RZ, 0x10, P6 ;  /* 0x00000010ff057807 */ /* 0x012fc80003000000 */
.L_x_2889:
[----:B--23--:R-:W-:Y:S02]  /*4ee0*/  IADD3 R2, -R5, 0x10, RZ ;  /* 0x0000001005027810 */ /* 0x00cfe40007ffe1ff */
[----:B------:R-:W-:-:S02]  /*4ef0*/  IADD3 R6, -R13, 0x10, RZ ;  /* 0x000000100d067810 */ /* 0x000fc40007ffe1ff */
[----:B------:R-:W-:Y:S02]  /*4f00*/  LOP3.LUT R2, R2, 0xf, RZ, 0xc0, !PT ;  /* 0x0000000f02027812 */ /* 0x000fe400078ec0ff */
[----:B------:R-:W-:Y:S02]  /*4f10*/  IADD3 R3, -R14, 0x10, RZ ;  /* 0x000000100e037810 */ /* 0x000fe40007ffe1ff */
[----:B------:R-:W-:Y:S02]  /*4f20*/  IADD3 R10, P2, P0, R2, R0, R106 ;  /* 0x00000000020a7210 */ /* 0x000fe4000785e06a */
[----:B------:R-:W-:Y:S02]  /*4f30*/  LOP3.LUT R2, R6, 0xf, RZ, 0xc0, !PT ;  /* 0x0000000f06027812 */ /* 0x000fe400078ec0ff */
[----:B------:R-:W-:Y:S02]  /*4f40*/  IADD3 R7, -R12, 0x10, RZ ;  /* 0x000000100c077810 */ /* 0x000fe40007ffe1ff */
[----:B------:R-:W-:-:S02]  /*4f50*/  LOP3.LUT R3, R3, 0xf, RZ, 0xc0, !PT ;  /* 0x0000000f03037812 */ /* 0x000fc400078ec0ff */
[----:B------:R-:W-:Y:S02]  /*4f60*/  IADD3.X R11, RZ, R4, R101, P2, P0 ;  /* 0x00000004ff0b7210 */ /* 0x000fe400017e0465 */
[-C--:B------:R-:W-:Y:S02]  /*4f70*/  IADD3 R6, P2, P0, R2, R0.reuse, R108 ;  /* 0x0000000002067210 */ /* 0x080fe4000785e06c */
[----:B------:R-:W-:Y:S02]  /*4f80*/  LOP3.LUT R2, R7, 0xf, RZ, 0xc0, !PT ;  /* 0x0000000f07027812 */ /* 0x000fe400078ec0ff */
[----:B------:R-:W-:Y:S02]  /*4f90*/  IADD3 R8, P6, P5, R3, R0, R107 ;  /* 0x0000000003087210 */ /* 0x000fe40007dde06b */
[----:B------:R-:W-:Y:S02]  /*4fa0*/  IADD3.X R7, RZ, R4, R103, P2, P0 ;  /* 0x00000004ff077210 */ /* 0x000fe400017e0467 */
[----:B------:R-:W-:-:S02]  /*4fb0*/  IADD3 R2, P2, P0, R2, R0, R109 ;  /* 0x0000000002027210 */ /* 0x000fc4000785e06d */
[-C--:B------:R-:W-:Y:S02]  /*4fc0*/  IADD3.X R9, RZ, R4.reuse, R102, P6, P5 ;  /* 0x00000004ff097210 */ /* 0x080fe400037ea466 */
[----:B------:R-:W-:Y:S02]  /*4fd0*/  ISETP.NE.U32.AND P5, PT, R5, RZ, PT ;  /* 0x000000ff0500720c */ /* 0x000fe40003fa5070 */
[----:B------:R-:W-:Y:S02]  /*4fe0*/  ISETP.NE.U32.AND P6, PT, R14, RZ, PT ;  /* 0x000000ff0e00720c */ /* 0x000fe40003fc5070 */
[----:B------:R-:W-:Y:S02]  /*4ff0*/  IADD3.X R3, RZ, R4, R104, P2, P0 ;  /* 0x00000004ff037210 */ /* 0x000fe400017e0468 */
[----:B------:R-:W-:Y:S02]  /*5000*/  ISETP.NE.U32.AND P2, PT, R13, RZ, PT ;  /* 0x000000ff0d00720c */ /* 0x000fe40003f45070 */
[----:B------:R-:W-:-:S05]  /*5010*/  ISETP.NE.U32.AND P0, PT, R12, RZ, PT ;  /* 0x000000ff0c00720c */ /* 0x000fca0003f05070 */
[----:B------:R-:W-:Y:S01]  /*5020*/  @!PT LDS RZ, [RZ] ;  /* 0x00000000fffff984 */ /* 0x000fe20000000800 */
[----:B------:R-:W-:Y:S01]  /*5030*/  @!PT LDS RZ, [RZ] ;  /* 0x00000000fffff984 */ /* 0x000fe20000000800 */
[----:B------:R-:W-:Y:S01]  /*5040*/  @!PT LDS RZ, [RZ] ;  /* 0x00000000fffff984 */ /* 0x000fe20000000800 */
[----:B------:R1:W-:Y:S04]  /*5050*/  LDGSTS.E.BYPASS.LTC128B.128.ZFILL [R215+0x9100], [R10.64], P5 ;  /* 0x091000000ad77fae */ /* 0x0003e8000a941d46 */
[----:B------:R1:W-:Y:S04]  /*5060*/  LDGSTS.E.BYPASS.LTC128B.128.ZFILL [R215+0xb100], [R8.64], P6 ;  /* 0x0b10000008d77fae */ /* 0x0003e8000b141d46 */
[----:B------:R1:W-:Y:S04]  /*5070*/  LDGSTS.E.BYPASS.LTC128B.128.ZFILL [R215+0xd100], [R6.64], P2 ;  /* 0x0d10000006d77fae */ /* 0x0003e80009141d46 */
[----:B------:R1:W-:Y:S02]  /*5080*/  LDGSTS.E.BYPASS.LTC128B.128.ZFILL [R215+0xf100], [R2.64], P0 ;  /* 0x0f10000002d77fae */ /* 0x0003e40008141d46 */
.L_x_2790:
[----:B--234-:R-:W-:Y:S05]  /*5090*/  BSYNC B0 ;  /* 0x0000000000007941 */ /* 0x01cfea0003800000 */
.L_x_2789:
[----:B-1----:R-:W-:Y:S01]  /*50a0*/  MOV R2, 0x1 ;  /* 0x0000000100027802 */ /* 0x002fe20000000f00 */
[----:B------:R-:W0:Y:S01]  /*50b0*/  LDGDEPBAR ;  /* 0x00000000000079af */ /* 0x000e220000000000 */
[----:B------:R-:W-:-:S02]  /*50c0*/  IADD3 R0, R250, R239, RZ ;  /* 0x000000effa007210 */ /* 0x000fc40007ffe0ff */
[----:B------:R-:W-:Y:S01]  /*50d0*/  IADD3 R6, -R248, R105, RZ ;  /* 0x00000069f8067210 */ /* 0x000fe20007ffe1ff */
[----:B------:R-:W-:Y:S02]  /*50e0*/  IMAD R2, R100, -0x40, R2 ;  /* 0xffffffc064027824 */ /* 0x000fe400078e0202 */
[----:B------:R-:W-:-:S04]  /*50f0*/  @P4 IMAD.HI.U32 R3, R0, c[0x0][0x2c8], RZ ;  /* 0x0000b20000034a27 */ /* 0x000fc800078e00ff */
[----:B------:R-:W-:Y:S01]  /*5100*/  IMAD.MOV.U32 R4, RZ, RZ, R0 ;  /* 0x000000ffff047224 */ /* 0x000fe200078e0000 */
[----:B------:R-:W-:Y:S02]  /*5110*/  IADD3 R0, -R248, R2, R212 ;  /* 0x00000002f8007210 */ /* 0x000fe40007ffe1d4 */
[----:B------:R-:W-:-:S03]  /*5120*/  @P4 SHF.R.U32.HI R4, RZ, c[0x0][0x2cc], R3 ;  /* 0x0000b300ff044a19 */ /* 0x000fc60000011603 */
[----:B------:R-:W-:Y:S01]  /*5130*/  IMAD.IADD R5, R0, 0x1, -R213 ;  /* 0x0000000100057824 */ /* 0x000fe200078e0ad5 */
[----:B------:R-:W-:Y:S05]  /*5140*/  BRA.DIV ~URZ, `(.L_x_2793) ;  /* 0x000101427f007947 */ /* 0x000fea000b800000 */
[----:B------:R1:W2:Y:S02]  /*5150*/  SHFL.IDX PT, R0, R4, RZ, 0x1c1f ;  /* 0x001c1fff04007589 */ /* 0x0002a400000e0000 */
.L_x_2890:
        /* <DEDUP_REMOVED lines=14> */
[----:B------:R-:W-:Y:S02]  /*5240*/  FSEL R16, R55, -INF , P6 ;  /* 0xff80000037107808 */ /* 0x000fe40003000000 */
[----:B------:R-:W-:Y:S02]  /*5250*/  FSEL R17, R52, -INF , P5 ;  /* 0xff80000034117808 */ /* 0x000fe40002800000 */
[----:B------:R-:W-:Y:S02]  /*5260*/  FSEL R19, R42, -INF , P2 ;  /* 0xff8000002a137808 */ /* 0x000fe40001000000 */
[----:B------:R-:W-:Y:S02]  /*5270*/  FSEL R20, R41, -INF , P0 ;  /* 0xff80000029147808 */ /* 0x000fe40000000000 */
[C---:B------:R-:W-:Y:S02]  /*5280*/  ISETP.GT.AND P6, PT, R0.reuse, 0x20, PT ;  /* 0x000000200000780c */ /* 0x040fe40003fc4270 */
[----:B------:R-:W-:-:S02]  /*5290*/  ISETP.GT.AND P5, PT, R0, 0x21, PT ;  /* 0x000000210000780c */ /* 0x000fc40003fa4270 */
        /* <DEDUP_REMOVED lines=13> */
[----:B------:R-:W-:Y:S01]  /*5370*/  FSEL R92, R18, -INF , P0 ;  /* 0xff800000125c7808 */ /* 0x000fe20000000000 */
[----:B------:R-:W-:Y:S05]  /*5380*/  BRA.DIV ~URZ, `(.L_x_2794) ;  /* 0x0000ff727f007947 */ /* 0x000fea000b800000 */
[----:B------:R-:W2:Y:S02]  /*5390*/  SHFL.IDX PT, R0, R4, 0x1, 0x1c1f ;  /* 0x003c1f0004007f89 */ /* 0x000ea400000e0000 */
[----:B--2---:R-:W-:-:S05]  /*53a0*/  IMAD.IADD R0, R5, 0x1, R0 ;  /* 0x0000000105007824 */ /* 0x004fca00078e0200 */
[----:B------:R-:W-:Y:S02]  /*53b0*/  IMNMX R3, R6, R0, PT ;  /* 0x0000000006037217 */ /* 0x000fe40003800200 */
[----:B------:R-:W-:Y:S02]  /*53c0*/  FMNMX.FTZ R0, R7, R8, !PT ;  /* 0x0000000807007209 */ /* 0x000fe40007810000 */
[C---:B------:R-:W-:Y:S02]  /*53d0*/  ISETP.GT.AND P5, PT, R3.reuse, RZ, PT ;  /* 0x000000ff0300720c */ /* 0x040fe40003fa4270 */
[C---:B------:R-:W-:Y:S02]  /*53e0*/  ISETP.GT.AND P2, PT, R3.reuse, 0x1, PT ;  /* 0x000000010300780c */ /* 0x040fe40003f44270 */
[----:B------:R-:W-:Y:S02]  /*53f0*/  ISETP.GT.AND P0, PT, R3, 0x8, PT ;  /* 0x000000080300780c */ /* 0x000fe40003f04270 */
[----:B------:R-:W-:-:S02]  /*5400*/  FSEL R6, R77, -INF , P5 ;  /* 0xff8000004d067808 */ /* 0x000fc40002800000 */
[----:B------:R-:W-:Y:S02]  /*5410*/  FSEL R9, R73, -INF , P2 ;  /* 0xff80000049097808 */ /* 0x000fe40001000000 */
        /* <DEDUP_REMOVED lines=54> */
[----:B------:R-:W-:Y:S01]  /*5780*/  FMNMX.FTZ R2, R85, R2, !PT ;  /* 0x0000000255027209 */ /* 0x000fe20007810000 */
[----:B------:R-:W2:Y:S03]  /*5790*/  SHFL.BFLY PT, R3, R0, 0x2, 0x1f ;  /* 0x0c401f0000037f89 */ /* 0x000ea600000e0000 */
[----:B------:R-:W-:-:S05]  /*57a0*/  FMNMX.FTZ R2, R84, R2, !PT ;  /* 0x0000000254027209 */ /* 0x000fca0007810000 */
[----:B-1----:R-:W1:Y:S01]  /*57b0*/  SHFL.BFLY PT, R4, R2, 0x2, 0x1f ;  /* 0x0c401f0002047f89 */ /* 0x002e6200000e0000 */
[----:B--2---:R-:W-:-:S05]  /*57c0*/  FMNMX.FTZ R0, R3, R0, !PT ;  /* 0x0000000003007209 */ /* 0x004fca0007810000 */
[----:B------:R-:W2:Y:S01]  /*57d0*/  SHFL.BFLY PT, R3, R0, 0x1, 0x1f ;  /* 0x0c201f0000037f89 */ /* 0x000ea200000e0000 */
[----:B-1----:R-:W-:-:S05]  /*57e0*/  FMNMX.FTZ R4, R2, R4, !PT ;  /* 0x0000000402047209 */ /* 0x002fca0007810000 */
[----:B------:R1:W3:Y:S01]  /*57f0*/  SHFL.BFLY PT, R5, R4, 0x1, 0x1f ;  /* 0x0c201f0004057f89 */ /* 0x0002e200000e0000 */
[----:B--2---:R-:W-:-:S05]  /*5800*/  FMNMX.FTZ R132, R0, R3, !PT ;  /* 0x0000000300847209 */ /* 0x004fca0007810000 */
.L_x_2891:
[C---:B------:R-:W-:Y:S01]  /*5810*/  FMUL.FTZ R2, R132.reuse, c[0x0][0x2d0] ;  /* 0x0000b40084027a20 */ /* 0x040fe20000410000 */
[----:B------:R-:W-:Y:S01]  /*5820*/  FSETP.NEU.FTZ.AND P0, PT, R132, -INF , PT ;  /* 0xff8000008400780b */ /* 0x000fe20003f1d000 */
[----:B------:R-:W-:Y:S01]  /*5830*/  WARPSYNC 0xffffffff ;  /* 0xffffffff00007948 */ /* 0x000fe20003800000 */
[----:B------:R-:W-:Y:S02]  /*5840*/  LDSM.16.MT88.4 R36, [R203+0x800] ;  /* 0x00080000cb24783b */ /* 0x000fe40000004200 */
[----:B------:R-:W-:Y:S02]  /*5850*/  FSEL R2, R2, RZ, P0 ;  /* 0x000000ff02027208 */ /* 0x000fe40000000000 */
[----:B------:R-:W-:Y:S03]  /*5860*/  LDSM.16.MT88.4 R44, [R206] ;  /* 0x00000000ce2c783b */ /* 0x000fe60000004200 */
[--C-:B------:R-:W-:Y:S01]  /*5870*/  FFMA.FTZ R0, R7, c[0x0][0x2d0], -R2.reuse ;  /* 0x0000b40007007a23 */ /* 0x100fe20000010802 */
[----:B------:R-:W-:Y:S01]  /*5880*/  LDSM.16.MT88.4 R40, [R204+0x800] ;  /* 0x00080000cc28783b */ /* 0x000fe20000004200 */
[----:B------:R-:W-:-:S02]  /*5890*/  FFMA.FTZ R3, R19, c[0x0][0x2d0], -R2 ;  /* 0x0000b40013037a23 */ /* 0x000fc40000010802 */
[----:B------:R2:W-:Y:S01]  /*58a0*/  MUFU.EX2 R113, R0 ;  /* 0x0000000000717308 */ /* 0x0005e20000000800 */
[----:B------:R-:W-:Y:S04]  /*58b0*/  LDSM.16.MT88.4 R28, [R205] ;  /* 0x00000000cd1c783b */ /* 0x000fe80000004200 */
[----:B------:R-:W-:Y:S03]  /*58c0*/  LDSM.16.MT88.4 R68, [R204+0x2000] ;  /* 0x00200000cc44783b */ /* 0x000fe60000004200 */
[----:B------:R4:W-:Y:S01]  /*58d0*/  MUFU.EX2 R131, R3 ;  /* 0x0000000300837308 */ /* 0x0009e20000000800 */
[----:B------:R-:W-:Y:S04]  /*58e0*/  LDSM.16.MT88.4 R60, [R206+0x800] ;  /* 0x00080000ce3c783b */ /* 0x000fe80000004200 */
[----:B------:R-:W-:Y:S01]  /*58f0*/  LDSM.16.MT88.4 R64, [R205+0x800] ;  /* 0x00080000cd40783b */ /* 0x000fe20000004200 */
[----:B--2---:R-:W-:-:S03]  /*5900*/  FFMA.FTZ R0, R8, c[0x0][0x2d0], -R2 ;  /* 0x0000b40008007a23 */ /* 0x004fc60000010802 */
[----:B------:R-:W-:Y:S01]  /*5910*/  LDSM.16.MT88.4 R72, [R206+0x2000] ;  /* 0x00200000ce48783b */ /* 0x000fe20000004200 */
[----:B------:R2:W-:Y:S03]  /*5920*/  MUFU.EX2 R112, R0 ;  /* 0x0000000000707308 */ /* 0x0005e60000000800 */
[----:B------:R-:W-:Y:S01]  /*5930*/  LDSM.16.MT88.4 R48, [R203+0x2800] ;  /* 0x00280000cb30783b */ /* 0x000fe20000004200 */
[----:B----4-:R-:W-:-:S03]  /*5940*/  FFMA.FTZ R3, R20, c[0x0][0x2d0], -R2 ;  /* 0x0000b40014037a23 */ /* 0x010fc60000010802 */
[----:B------:R-:W-:Y:S01]  /*5950*/  LDSM.16.MT88.4 R56, [R205+0x2000] ;  /* 0x00200000cd38783b */ /* 0x000fe20000004200 */
[----:B------:R-:W-:Y:S03]  /*5960*/  MUFU.EX2 R207, R3 ;  /* 0x0000000300cf7308 */ /* 0x000fe60000000800 */
[----:B------:R-:W-:Y:S04]  /*5970*/  LDSM.16.MT88.4 R20, [R204] ;  /* 0x00000000cc14783b */ /* 0x000fe80000004200 */
[----:B------:R-:W-:Y:S01]  /*5980*/  LDSM.16.MT88.4 R76, [R206+0x2800] ;  /* 0x00280000ce4c783b */ /* 0x000fe20000004200 */
[----:B--2---:R-:W-:-:S03]  /*5990*/  FFMA.FTZ R0, R10, c[0x0][0x2d0], -R2 ;  /* 0x0000b4000a007a23 */ /* 0x004fc60000010802 */
[----:B------:R-:W-:Y:S01]  /*59a0*/  LDSM.16.MT88.4 R80, [R203+0x4000] ;  /* 0x00400000cb50783b */ /* 0x000fe20000004200 */
[----:B------:R2:W-:Y:S02]  /*59b0*/  MUFU.EX2 R117, R0 ;  /* 0x0000000000757308 */ /* 0x0005e40000000800 */
[----:B--2---:R-:W-:-:S06]  /*59c0*/  FFMA.FTZ R0, R11, c[0x0][0x2d0], -R2 ;  /* 0x0000b4000b007a23 */ /* 0x004fcc0000010802 */
[----:B------:R2:W4:Y:S02]  /*59d0*/  MUFU.EX2 R119, R0 ;  /* 0x0000000000777308 */ /* 0x0005240000000800 */
[----:B--2---:R-:W-:Y:S01]  /*59e0*/  FFMA.FTZ R0, R16, c[0x0][0x2d0], -R2 ;  /* 0x0000b40010007a23 */ /* 0x004fe20000010802 */
[----:B---3--:R-:W-:-:S05]  /*59f0*/  FMNMX.FTZ R16, R5, R4, !PT ;  /* 0x0000000405107209 */ /* 0x008fca0007810000 */
[----:B------:R2:W-:Y:S01]  /*5a00*/  MUFU.EX2 R129, R0 ;  /* 0x0000000000817308 */ /* 0x0005e20000000800 */
[----:B------:R-:W-:Y:S01]  /*5a10*/  FSETP.NEU.FTZ.AND P0, PT, R16, -INF , PT ;  /* 0xff8000001000780b */ /* 0x000fe20003f1d000 */
[----:B--2---:R-:W-:-:S06]  /*5a20*/  FFMA.FTZ R0, R17, c[0x0][0x2d0], -R2 ;  /* 0x0000b40011007a23 */ /* 0x004fcc0000010802 */
[----:B------:R2:W-:Y:S02]  /*5a30*/  MUFU.EX2 R130, R0 ;  /* 0x0000000000827308 */ /* 0x0005e40000000800 */
[----:B--2---:R-:W-:-:S05]  /*5a40*/  FMUL.FTZ R0, R16, c[0x0][0x2d0] ;  /* 0x0000b40010007a20 */ /* 0x004fca0000410000 */
[----:B------:R-:W-:-:S05]  /*5a50*/  FSEL R0, R0, RZ, P0 ;  /* 0x000000ff00007208 */ /* 0x000fca0000000000 */
[----:B------:R-:W-:-:S04]  /*5a60*/  FFMA.FTZ R3, R6, c[0x0][0x2d0], -R0 ;  /* 0x0000b40006037a23 */ /* 0x000fc80000010800 */
[----:B------:R2:W-:Y:S02]  /*5a70*/  MUFU.EX2 R19, R3 ;  /* 0x0000000300137308 */ /* 0x0005e40000000800 */
[--C-:B--2---:R-:W-:Y:S02]  /*5a80*/  FFMA.FTZ R3, R9, c[0x0][0x2d0], -R0.reuse ;  /* 0x0000b40009037a23 */ /* 0x104fe40000010800 */
[----:B------:R-:W2:Y:S04]  /*5a90*/  LDSM.16.MT88.4 R8, [R203] ;  /* 0x00000000cb08783b */ /* 0x000ea80000004200 */
[----:B------:R3:W5:Y:S02]  /*5aa0*/  MUFU.EX2 R17, R3 ;  /* 0x0000000300117308 */ /* 0x0007640000000800 */
[----:B---3--:R-:W-:Y:S01]  /*5ab0*/  FFMA.FTZ R3, R14, c[0x0][0x2d0], -R0 ;  /* 0x0000b4000e037a23 */ /* 0x008fe20000010800 */
[----:B----4-:R-:W-:-:S05]  /*5ac0*/  F2FP.BF16.PACK_AB R14, R119, R117 ;  /* 0x00000075770e723e */ /* 0x010fca00000010ff */
[----:B------:R3:W4:Y:S02]  /*5ad0*/  MUFU.EX2 R116, R3 ;  /* 0x0000000300747308 */ /* 0x0007240000000800 */
[----:B---3--:R-:W-:Y:S01]  /*5ae0*/  FFMA.FTZ R3, R13, c[0x0][0x2d0], -R0 ;  /* 0x0000b4000d037a23 */ /* 0x008fe20000010800 */
[----:B-----5:R-:W-:Y:S01]  /*5af0*/  F2FP.BF16.PACK_AB R13, R17, R19 ;  /* 0x00000013110d723e */ /* 0x020fe200000010ff */
[----:B------:R-:W-:-:S04]  /*5b00*/  FADD.FTZ R17, R19, R17 ;  /* 0x0000001113117221 */ /* 0x000fc80000010000 */
[----:B------:R3:W5:Y:S01]  /*5b10*/  MUFU.EX2 R118, R3 ;  /* 0x0000000300767308 */ /* 0x0007620000000800 */
[----:B------:R-:W-:Y:S02]  /*5b20*/  FFMA.FTZ R19, R97, c[0x0][0x2d0], -R2 ;  /* 0x0000b40061137a23 */ /* 0x000fe40000010802 */
[----:B----4-:R-:W-:Y:S02]  /*5b30*/  FADD.FTZ R17, R116, R17 ;  /* 0x0000001174117221 */ /* 0x010fe40000010000 */
[----:B---3--:R-:W-:Y:S01]  /*5b40*/  FFMA.FTZ R3, R12, c[0x0][0x2d0], -R0 ;  /* 0x0000b4000c037a23 */ /* 0x008fe20000010800 */
[----:B------:R-:W-:-:S03]  /*5b50*/  F2FP.BF16.PACK_AB R12, R112, R113 ;  /* 0x00000071700c723e */ /* 0x000fc600000010ff */
[----:B------:R3:W-:Y:S02]  /*5b60*/  MUFU.EX2 R128, R3 ;  /* 0x0000000300807308 */ /* 0x0007e40000000800 */
[----:B---3--:R-:W-:Y:S01]  /*5b70*/  FFMA.FTZ R3, R15, c[0x0][0x2d0], -R0 ;  /* 0x0000b4000f037a23 */ /* 0x008fe20000010800 */
[----:B-----5:R-:W-:-:S05]  /*5b80*/  F2FP.BF16.PACK_AB R15, R118, R116 ;  /* 0x00000074760f723e */ /* 0x020fca00000010ff */
[----:B------:R3:W4:Y:S02]  /*5b90*/  MUFU.EX2 R133, R3 ;  /* 0x0000000300857308 */ /* 0x0007240000000800 */
[C---:B-12---:R-:W-:Y:S07]  /*5ba0*/  HMMA.16816.F32.BF16 R4, R12.reuse, R8, RZ ;  /* 0x000000080c04723c */ /* 0x046fee00000418ff */
[----:B------:R-:W-:Y:S01]  /*5bb0*/  F2FP.BF16.PACK_AB R8, R130, R129 ;  /* 0x000000818208723e */ /* 0x000fe200000010ff */
[----:B------:R-:W-:Y:S01]  /*5bc0*/  HMMA.16816.F32.BF16 R32, R12, R20, RZ ;  /* 0x000000140c20723c */ /* 0x000fe200000418ff */
[----:B---3--:R-:W-:Y:S01]  /*5bd0*/  FFMA.FTZ R3, R18, c[0x0][0x2d0], -R0 ;  /* 0x0000b40012037a23 */ /* 0x008fe20000010800 */
[----:B----4-:R-:W-:Y:S01]  /*5be0*/  F2FP.BF16.PACK_AB R9, R133, R128 ;  /* 0x000000808509723e */ /* 0x010fe200000010ff */
[----:B------:R-:W-:-:S02]  /*5bf0*/  FFMA.FTZ R18, R96, c[0x0][0x2d0], -R2 ;  /* 0x0000b40060127a23 */ /* 0x000fc40000010802 */
[----:B------:R1:W-:Y:S03]  /*5c00*/  MUFU.EX2 R134, R3 ;  /* 0x0000000300867308 */ /* 0x0003e60000000800 */
[C---:B------:R-:W-:Y:S08]  /*5c10*/  HMMA.16816.F32.BF16 R20, R12.reuse, R22, RZ ;  /* 0x000000160c14723c */ /* 0x040ff000000418ff */
        /* <DEDUP_REMOVED lines=112> */
[----:B------:R-:W-:Y:S01]  /*6320*/  FADD.FTZ R2, R216, R3 ;  /* 0x00000003d8027221 */ /* 0x000fe20000010000 */
[----:B------:R-:W-:Y:S01]  /*6330*/  IADD3 R216, R241, -0x2, RZ ;  /* 0xfffffffef1d87810 */ /* 0x000fe20007ffe0ff */
        /* <DEDUP_REMOVED lines=37> */
[----:B------:R-:W-:-:S04]  /*6590*/  @P4 SHF.R.U32.HI R0, RZ, c[0x0][0x2cc], R2 ;  /* 0x0000b300ff004a19 */ /* 0x000fc80000011602 */
[----:B------:R-:W-:Y:S01]  /*65a0*/  IADD3 R0, R0, R212, -R213 ;  /* 0x000000d400007210 */ /* 0x000fe20007ffe8d5 */
[----:B----4-:R-:W-:Y:S03]  /*65b0*/  HMMA.16816.F32.BF16 R24, R12, R20, RZ ;  /* 0x000000140c18723c */ /* 0x010fe600000418ff */
[----:B------:R-:W-:-:S04]  /*65c0*/  SHF.R.S32.HI R2, RZ, 0x1f, R0 ;  /* 0x0000001fff027819 */ /* 0x000fc80000011400 */
[----:B------:R-:W-:Y:S01]  /*65d0*/  LEA.HI R0, R2, R0, RZ, 0x6 ;  /* 0x0000000002007211 */ /* 0x000fe200078f30ff */
[----:B------:R-:W-:Y:S01]  /*65e0*/  HMMA.16816.F32.BF16 R12, R12, R22, RZ ;  /* 0x000000160c0c723c */ /* 0x000fe200000418ff */
[----:B------:R-:W1:Y:S02]  /*65f0*/  LDSM.16.MT88.4 R20, [R205+0x6800] ;  /* 0x00680000cd14783b */ /* 0x000e640000004200 */
[----:B------:R-:W-:-:S04]  /*6600*/  SHF.R.S32.HI R0, RZ, 0x6, R0 ;  /* 0x00000006ff007819 */ /* 0x000fc80000011400 */
[----:B------:R-:W-:-:S04]  /*6610*/  IMNMX R207, R226, R0, !PT ;  /* 0x00000000e2cf7217 */ /* 0x000fc80007800200 */
[----:B------:R-:W-:-:S05]  /*6620*/  ISETP.GE.AND P0, PT, R216, R207, PT ;  /* 0x000000cfd800720c */ /* 0x000fca0003f06270 */
        /* <DEDUP_REMOVED lines=98> */
[----:B------:R-:W-:Y:S03]  /*6c50*/  @!UPT UIADD3 URZ, URZ, URZ, URZ ;  /* 0x0000003f3f3ff290 */ /* 0x000fe6000fffe03f */
[----:B------:R-:W-:Y:S11]  /*6c60*/  @!P0 BRA `(.L_x_2795) ;  /* 0x000040a000008947 */ /* 0x000ff60003800000 */
[----:B------:R-:W-:Y:S02]  /*6c70*/  MOV R134, R16 ;  /* 0x0000001000867202 */ /* 0x000fe40000000f00 */
[----:B------:R-:W-:-:S07]  /*6c80*/  MOV R133, R132 ;  /* 0x0000008400857202 */ /* 0x000fce0000000f00 */
.L_x_2806:
        /* <DEDUP_REMOVED lines=26> */
[C---:B------:R-:W-:Y:S01]  /*6e30*/  IMAD R4, R214.reuse, c[0x0][0x21c], R4 ;  /* 0x00008700d6047a24 */ /* 0x040fe200078e0204 */
        /* <DEDUP_REMOVED lines=16> */
.L_x_2892:
[----:B------:R-:W-:-:S05]  /*6f40*/  BRA.DIV ~URZ, `(.L_x_2799) ;  /* 0x0000e9b27f007947 */ /* 0x000fca000b800000 */
[----:B------:R-:W5:Y:S01]  /*6f50*/  SHFL.IDX PT, R0, R21, RZ, 0x181f ;  /* 0x00181fff15007589 */ /* 0x000f6200000e0000 */
[----:B------:R-:W-:Y:S02]  /*6f60*/  ISETP.GE.AND P6, PT, R217, c[0x0][0x1d4], PT ;  /* 0x00007500d9007a0c */ /* 0x000fe40003fc6270 */
[----:B------:R-:W-:Y:S04]  /*6f70*/  ISETP.GE.AND P5, PT, R223, c[0x0][0x1d4], PT ;  /* 0x00007500df007a0c */ /* 0x000fe80003fa6270 */
[----:B------:R-:W-:Y:S02]  /*6f80*/  SEL R20, RZ, 0x10, P5 ;  /* 0x00000010ff147807 */ /* 0x000fe40002800000 */
[----:B-----5:R-:W-:Y:S05]  /*6f90*/  IADD3 R2, P0, R0, R30, RZ ;  /* 0x0000001e00027210 */ /* 0x020fea0007f1e0ff */
[----:B---3--:R-:W-:Y:S01]  /*6fa0*/  IMAD.X R3, R4, 0x1, R22, P0 ;  /* 0x0000000104037824 */ /* 0x008fe200000e0616 */
[----:B------:R-:W-:Y:S04]  /*6fb0*/  IADD3 R12, P0, R0, R31, RZ ;  /* 0x0000001f000c7210 */ /* 0x000fe80007f1e0ff */
[----:B------:R-:W-:Y:S01]  /*6fc0*/  @!PT LDS RZ, [RZ] ;  /* 0x00000000fffff984 */ /* 0x000fe20000000800 */
[----:B------:R-:W-:Y:S01]  /*6fd0*/  @!PT LDS RZ, [RZ] ;  /* 0x00000000fffff984 */ /* 0x000fe20000000800 */
[----:B------:R3:W-:Y:S01]  /*6fe0*/  LDGSTS.E.BYPASS.LTC128B.128 [R215+0x100], [R2.64], !P6 ;  /* 0x0010000002d77fae */ /* 0x0007e2000f101d46 */
[----:B------:R-:W-:Y:S01]  /*6ff0*/  IMAD.X R13, R4, 0x1, R23, P0 ;  /* 0x00000001040d7824 */ /* 0x000fe200000e0617 */
[----:B------:R-:W-:Y:S04]  /*7000*/  IADD3 R6, P0, R0, R192, RZ ;  /* 0x000000c000067210 */ /* 0x000fe80007f1e0ff */
[----:B------:R4:W-:Y:S01]  /*7010*/  LDGSTS.E.BYPASS.LTC128B.128 [R215+0x2100], [R12.64], !P5 ;  /* 0x021000000cd77fae */ /* 0x0009e2000e901d46 */
[----:B------:R-:W-:Y:S01]  /*7020*/  IMAD.X R7, R4, 0x1, R29, P0 ;  /* 0x0000000104077824 */ /* 0x000fe200000e061d */
[----:B------:R-:W-:Y:S04]  /*7030*/  ISETP.GE.AND P0, PT, R225, c[0x0][0x1d4], PT ;  /* 0x00007500e1007a0c */ /* 0x000fe80003f06270 */
[----:B------:R-:W-:Y:S02]  /*7040*/  SEL R14, RZ, 0x10, P0 ;  /* 0x00000010ff0e7807 */ /* 0x000fe40000000000 */
[----:B---3--:R-:W-:Y:S02]  /*7050*/  IADD3 R2, P2, R0, R132, RZ ;  /* 0x0000008400027210 */ /* 0x008fe40007f5e0ff */
[----:B------:R-:W3:Y:S03]  /*7060*/  SHFL.IDX PT, R0, R21, 0x1, 0x181f ;  /* 0x00381f0015007f89 */ /* 0x000ee600000e0000 */
[----:B------:R-:W-:Y:S01]  /*7070*/  IMAD.X R3, R4, 0x1, R28, P2 ;  /* 0x0000000104037824 */ /* 0x000fe200010e061c */
[----:B------:R-:W-:Y:S01]  /*7080*/  ISETP.GE.AND P2, PT, R224, c[0x0][0x1d4], PT ;  /* 0x00007500e0007a0c */ /* 0x000fe20003f46270 */
[----:B------:R5:W2:Y:S03]  /*7090*/  SHFL.IDX PT, R4, R5, 0x1, 0x181f ;  /* 0x00381f0005047f89 */ /* 0x000aa600000e0000 */
[----:B------:R-:W-:Y:S09]  /*70a0*/  SEL R15, RZ, 0x10, P2 ;  /* 0x00000010ff0f7807 */ /* 0x000ff20001000000 */
[----:B------:R4:W-:Y:S04]  /*70b0*/  LDGSTS.E.BYPASS.LTC128B.128 [R215+0x4100], [R2.64], !P2 ;  /* 0x0410000002d77fae */ /* 0x0009e8000d101d46 */
[----:B------:R4:W-:Y:S02]  /*70c0*/  LDGSTS.E.BYPASS.LTC128B.128 [R215+0x6100], [R6.64], !P0 ;  /* 0x0610000006d77fae */ /* 0x0009e4000c101d46 */
[----:B----45:R-:W-:Y:S04]  /*70d0*/  SEL R5, RZ, 0x10, P6 ;  /* 0x00000010ff057807 */ /* 0x030fe80003000000 */
.L_x_2893:
[C---:B---3--:R-:W-:Y:S02]  /*70e0*/  IADD3 R2, -R5.reuse, 0x10, RZ ;  /* 0x0000001005027810 */ /* 0x048fe40007ffe1ff */
[----:B------:R-:W-:Y:S02]  /*70f0*/  ISETP.NE.U32.AND P5, PT, R5, RZ, PT ;  /* 0x000000ff0500720c */ /* 0x000fe40003fa5070 */
[----:B------:R-:W-:Y:S04]  /*7100*/  LOP3.LUT R2, R2, 0xf, RZ, 0xc0, !PT ;  /* 0x0000000f02027812 */ /* 0x000fe800078ec0ff */
[----:B------:R-:W-:Y:S04]  /*7110*/  IADD3 R2, P2, P0, R2, R0, R30 ;  /* 0x0000000002027210 */ /* 0x000fe8000785e01e */
[----:B--2---:R-:W-:Y:S05]  /*7120*/  IADD3.X R3, RZ, R4, R22, P2, P0 ;  /* 0x00000004ff037210 */ /* 0x004fea00017e0416 */
[----:B------:R-:W-:Y:S01]  /*7130*/  @!PT LDS RZ, [RZ] ;  /* 0x00000000fffff984 */ /* 0x000fe20000000800 */
[----:B------:R-:W-:Y:S01]  /*7140*/  @!PT LDS RZ, [RZ] ;  /* 0x00000000fffff984 */ /* 0x000fe20000000800 */
[----:B------:R-:W-:Y:S01]  /*7150*/  @!PT LDS RZ, [RZ] ;  /* 0x00000000fffff984 */ /* 0x000fe20000000800 */
[----:B------:R2:W-:Y:S02]  /*7160*/  LDGSTS.E.BYPASS.LTC128B.128.ZFILL [R215+0x1100], [R2.64], P5 ;  /* 0x0110000002d77fae */ /* 0x0005e4000a941d46 */
[----:B--2---:R-:W-:Y:S04]  /*7170*/  IADD3 R2, -R20, 0x10, RZ ;  /* 0x0000001014027810 */ /* 0x004fe80007ffe1ff */
[----:B------:R-:W-:Y:S04]  /*7180*/  LOP3.LUT R2, R2, 0xf, RZ, 0xc0, !PT ;  /* 0x0000000f02027812 */ /* 0x000fe800078ec0ff */
[----:B------:R-:W-:Y:S02]  /*7190*/  IADD3 R12, P2, P0, R2, R0, R31 ;  /* 0x00000000020c7210 */ /* 0x000fe4000785e01f */
[C---:B------:R-:W-:Y:S02]  /*71a0*/  IADD3 R2, -R15.reuse, 0x10, RZ ;  /* 0x000000100f027810 */ /* 0x040fe40007ffe1ff */
[----:B------:R-:W-:Y:S02]  /*71b0*/  IADD3.X R13, RZ, R4, R23, P2, P0 ;  /* 0x00000004ff0d7210 */ /* 0x000fe400017e0417 */
[----:B------:R-:W-:Y:S04]  /*71c0*/  LOP3.LUT R2, R2, 0xf, RZ, 0xc0, !PT ;  /* 0x0000000f02027812 */ /* 0x000fe800078ec0ff */
[----:B------:R-:W-:Y:S02]  /*71d0*/  IADD3 R6, P6, P5, R2, R0, R132 ;  /* 0x0000000002067210 */ /* 0x000fe40007dde084 */
[----:B------:R-:W-:Y:S02]  /*71e0*/  IADD3 R2, -R14, 0x10, RZ ;  /* 0x000000100e027810 */ /* 0x000fe40007ffe1ff */
[----:B------:R-:W-:Y:S02]  /*71f0*/  IADD3.X R7, RZ, R4, R28, P6, P5 ;  /* 0x00000004ff077210 */ /* 0x000fe400037ea41c */
[----:B------:R-:W-:Y:S02]  /*7200*/  ISETP.NE.U32.AND P6, PT, R20, RZ, PT ;  /* 0x000000ff1400720c */ /* 0x000fe40003fc5070 */
[----:B------:R-:W-:Y:S02]  /*7210*/  LOP3.LUT R2, R2, 0xf, RZ, 0xc0, !PT ;  /* 0x0000000f02027812 */ /* 0x000fe400078ec0ff */
[----:B------:R-:W-:Y:S02]  /*7220*/  ISETP.NE.U32.AND P5, PT, R15, RZ, PT ;  /* 0x000000ff0f00720c */ /* 0x000fe40003fa5070 */
[----:B------:R-:W-:Y:S04]  /*7230*/  IADD3 R2, P2, P0, R2, R0, R192 ;  /* 0x0000000002027210 */ /* 0x000fe8000785e0c0 */
[----:B------:R-:W-:Y:S02]  /*7240*/  IADD3.X R3, RZ, R4, R29, P2, P0 ;  /* 0x00000004ff037210 */ /* 0x000fe400017e041d */
[----:B------:R-:W-:Y:S01]  /*7250*/  ISETP.NE.U32.AND P0, PT, R14, RZ, PT ;  /* 0x000000ff0e00720c */ /* 0x000fe20003f05070 */
[----:B------:R2:W-:Y:S04]  /*7260*/  LDGSTS.E.BYPASS.LTC128B.128.ZFILL [R215+0x3100], [R12.64], P6 ;  /* 0x031000000cd77fae */ /* 0x0005e8000b141d46 */
[----:B------:R2:W-:Y:S08]  /*7270*/  LDGSTS.E.BYPASS.LTC128B.128.ZFILL [R215+0x5100], [R6.64], P5 ;  /* 0x0510000006d77fae */ /* 0x0005f0000a941d46 */
[----:B------:R2:W-:Y:S02]  /*7280*/  LDGSTS.E.BYPASS.LTC128B.128.ZFILL [R215+0x7100], [R2.64], P0 ;  /* 0x0710000002d77fae */ /* 0x0005e40008141d46 */
.L_x_2797:
[----:B------:R-:W-:Y:S05]  /*7290*/  BSYNC B0 ;  /* 0x0000000000007941 */ /* 0x000fea0003800000 */
.L_x_2796:
        /* <DEDUP_REMOVED lines=270> */
[----:B------:R-:W-:Y:S01]  /*8380*/  IMAD R2, R216, 0x40, R229 ;  /* 0x00000040d8027824 */ /* 0x000fe200078e02e5 */
[----:B------:R-:W-:Y:S01]  /*8390*/  SHF.R.S32.HI R194, RZ, 0x1f, R223 ;  /* 0x0000001fffc27819 */ /* 0x000fe200000114df */
[----:B------:R-:W-:Y:S01]  /*83a0*/  IMAD.MOV.U32 R214, RZ, RZ, RZ ;  /* 0x000000ffffd67224 */ /* 0x000fe200078e00ff */
[C---:B------:R-:W-:Y:S01]  /*83b0*/  SHF.L.U64.HI R14, R225.reuse, 0x1, R193 ;  /* 0x00000001e10e7819 */ /* 0x040fe200000102c1 */
[----:B------:R-:W-:Y:S01]  /*83c0*/  IMAD.SHL.U32 R22, R225, 0x2, RZ ;  /* 0x00000002e1167824 */ /* 0x000fe200078e00ff */
[----:B------:R-:W-:Y:S01]  /*83d0*/  IADD3 R2, R2, -0x40, R227 ;  /* 0xffffffc002027810 */ /* 0x000fe20007ffe0e3 */
[----:B------:R-:W-:Y:S01]  /*83e0*/  IMAD.SHL.U32 R21, R224, 0x2, RZ ;  /* 0x00000002e0157824 */ /* 0x000fe200078e00ff */
[----:B------:R-:W-:Y:S01]  /*83f0*/  SHF.R.S32.HI R193, RZ, 0x1f, R224 ;  /* 0x0000001fffc17819 */ /* 0x000fe200000114e0 */
[C---:B------:R-:W-:Y:S01]  /*8400*/  IMAD.SHL.U32 R20, R223.reuse, 0x2, RZ ;  /* 0x00000002df147824 */ /* 0x040fe200078e00ff */
[----:B------:R-:W-:Y:S01]  /*8410*/  SHF.L.U64.HI R12, R223, 0x1, R194 ;  /* 0x00000001df0c7819 */ /* 0x000fe200000102c2 */
[----:B------:R-:W-:Y:S01]  /*8420*/  @P3 IMAD.HI.U32 R3, R2, c[0x0][0x2bc], RZ ;  /* 0x0000af0002033a27 */ /* 0x000fe200078e00ff */
[----:B------:R-:W-:Y:S02]  /*8430*/  SHF.L.U64.HI R13, R224, 0x1, R193 ;  /* 0x00000001e00d7819 */ /* 0x000fe400000102c1 */
[----:B------:R-:W-:Y:S01]  /*8440*/  SHF.R.S32.HI R193, RZ, 0x1f, R217 ;  /* 0x0000001fffc17819 */ /* 0x000fe200000114d9 */
[----:B---3--:R-:W-:Y:S01]  /*8450*/  IMAD.MOV.U32 R0, RZ, RZ, R2 ;  /* 0x000000ffff007224 */ /* 0x008fe200078e0002 */
[----:B------:R-:W-:Y:S01]  /*8460*/  @P3 SHF.R.U32.HI R0, RZ, c[0x0][0x2c0], R3 ;  /* 0x0000b000ff003a19 */ /* 0x000fe20000011603 */
[C---:B------:R-:W-:Y:S01]  /*8470*/  IMAD.SHL.U32 R19, R217.reuse, 0x2, RZ ;  /* 0x00000002d9137824 */ /* 0x040fe200078e00ff */
[----:B------:R-:W-:Y:S02]  /*8480*/  SHF.L.U64.HI R9, R217, 0x1, R193 ;  /* 0x00000001d9097819 */ /* 0x000fe400000102c1 */
        /* <DEDUP_REMOVED lines=22> */
.L_x_2894:
[----:B------:R-:W-:-:S05]  /*85f0*/  BRA.DIV ~URZ, `(.L_x_2803) ;  /* 0x0000d6027f007947 */ /* 0x000fca000b800000 */
[----:B------:R-:W4:Y:S01]  /*8600*/  SHFL.IDX PT, R0, R8, RZ, 0x181f ;  /* 0x00181fff08007589 */ /* 0x000f2200000e0000 */
[----:B------:R-:W-:Y:S02]  /*8610*/  ISETP.GE.AND P6, PT, R217, c[0x0][0x1d4], PT ;  /* 0x00007500d9007a0c */ /* 0x000fe40003fc6270 */
[----:B------:R-:W-:Y:S02]  /*8620*/  ISETP.GE.AND P5, PT, R223, c[0x0][0x1d4], PT ;  /* 0x00007500df007a0c */ /* 0x000fe40003fa6270 */
[----:B----4-:R-:W-:Y:S05]  /*8630*/  IADD3 R2, P0, R0, R19, RZ ;  /* 0x0000001300027210 */ /* 0x010fea0007f1e0ff */
[----:B---3--:R-:W-:Y:S05]  /*8640*/  IMAD.X R3, R4, 0x1, R9, P0 ;  /* 0x0000000104037824 */ /* 0x008fea00000e0609 */
[----:B------:R-:W-:Y:S01]  /*8650*/  @!PT LDS RZ, [RZ] ;  /* 0x00000000fffff984 */ /* 0x000fe20000000800 */
[----:B------:R-:W-:Y:S01]  /*8660*/  @!PT LDS RZ, [RZ] ;  /* 0x00000000fffff984 */ /* 0x000fe20000000800 */
[----:B------:R3:W-:Y:S02]  /*8670*/  LDGSTS.E.BYPASS.LTC128B.128 [R215+0x8100], [R2.64], !P6 ;  /* 0x0810000002d77fae */ /* 0x0007e4000f101d46 */
[----:B---3--:R-:W-:Y:S05]  /*8680*/  IADD3 R2, P0, R0, R20, RZ ;  /* 0x0000001400027210 */ /* 0x008fea0007f1e0ff */
        /* <DEDUP_REMOVED lines=13> */
[----:B------:R5:W-:Y:S01]  /*8760*/  LDGSTS.E.BYPASS.LTC128B.128 [R215+0xe100], [R6.64], !P0 ;  /* 0x0e10000006d77fae */ /* 0x000be2000c101d46 */
[----:B--2-4-:R-:W-:Y:S02]  /*8770*/  SEL R5, RZ, 0x10, P6 ;  /* 0x00000010ff057807 */ /* 0x014fe40003000000 */
[----:B-----5:R-:W-:Y:S02]  /*8780*/  SEL R6, RZ, 0x10, P5 ;  /* 0x00000010ff067807 */ /* 0x020fe40002800000 */
.L_x_2895:
[C---:B-1-3--:R-:W-:Y:S02]  /*8790*/  IADD3 R2, -R5.reuse, 0x10, RZ ;  /* 0x0000001005027810 */ /* 0x04afe40007ffe1ff */
[----:B------:R-:W-:Y:S02]  /*87a0*/  ISETP.NE.U32.AND P5, PT, R5, RZ, PT ;  /* 0x000000ff0500720c */ /* 0x000fe40003fa5070 */
[----:B------:R-:W-:Y:S02]  /*87b0*/  LOP3.LUT R2, R2, 0xf, RZ, 0xc0, !PT ;  /* 0x0000000f02027812 */ /* 0x000fe400078ec0ff */
[----:B------:R-:W-:Y:S02]  /*87c0*/  ISETP.NE.U32.AND P6, PT, R6, RZ, PT ;  /* 0x000000ff0600720c */ /* 0x000fe40003fc5070 */
        /* <DEDUP_REMOVED lines=10> */
[----:B------:R-:W-:Y:S02]  /*8870*/  IADD3 R2, -R11, 0x10, RZ ;  /* 0x000000100b027810 */ /* 0x000fe40007ffe1ff */
[----:B------:R-:W-:Y:S02]  /*8880*/  IADD3.X R9, RZ, R4, R12, P2, P0 ;  /* 0x00000004ff097210 */ /* 0x000fe400017e040c */
[----:B------:R-:W-:Y:S03]  /*8890*/  LOP3.LUT R2, R2, 0xf, RZ, 0xc0, !PT ;  /* 0x0000000f02027812 */ /* 0x000fe600078ec0ff */
[----:B------:R1:W-:Y:S01]  /*88a0*/  LDGSTS.E.BYPASS.LTC128B.128.ZFILL [R215+0xb100], [R8.64], P6 ;  /* 0x0b10000008d77fae */ /* 0x0003e2000b141d46 */
[----:B------:R-:W-:Y:S02]  /*88b0*/  IADD3 R6, P2, P0, R2, R0, R21 ;  /* 0x0000000002067210 */ /* 0x000fe4000785e015 */
[----:B------:R-:W-:Y:S02]  /*88c0*/  IADD3 R2, -R10, 0x10, RZ ;  /* 0x000000100a027810 */ /* 0x000fe40007ffe1ff */
[----:B------:R-:W-:Y:S02]  /*88d0*/  IADD3.X R7, RZ, R4, R13, P2, P0 ;  /* 0x00000004ff077210 */ /* 0x000fe400017e040d */
[----:B------:R-:W-:Y:S03]  /*88e0*/  LOP3.LUT R2, R2, 0xf, RZ, 0xc0, !PT ;  /* 0x0000000f02027812 */ /* 0x000fe600078ec0ff */
[----:B------:R1:W-:Y:S01]  /*88f0*/  LDGSTS.E.BYPASS.LTC128B.128.ZFILL [R215+0xd100], [R6.64], P5 ;  /* 0x0d10000006d77fae */ /* 0x0003e2000a941d46 */
[----:B------:R-:W-:Y:S04]  /*8900*/  IADD3 R2, P2, P0, R2, R0, R22 ;  /* 0x0000000002027210 */ /* 0x000fe8000785e016 */
[----:B------:R-:W-:Y:S02]  /*8910*/  IADD3.X R3, RZ, R4, R14, P2, P0 ;  /* 0x00000004ff037210 */ /* 0x000fe400017e040e */
[----:B------:R-:W-:Y:S11]  /*8920*/  ISETP.NE.U32.AND P0, PT, R10, RZ, PT ;  /* 0x000000ff0a00720c */ /* 0x000ff60003f05070 */
[----:B------:R-:W-:Y:S02]  /*8930*/  @!UPT UIADD3 URZ, URZ, URZ, URZ ;  /* 0x0000003f3f3ff290 */ /* 0x000fe4000fffe03f */
[----:B------:R1:W-:Y:S02]  /*8940*/  LDGSTS.E.BYPASS.LTC128B.128.ZFILL [R215+0xf100], [R2.64], P0 ;  /* 0x0f10000002d77fae */ /* 0x0003e40008141d46 */
.L_x_2801:
[----:B--2-4-:R-:W-:Y:S05]  /*8950*/  BSYNC B0 ;  /* 0x0000000000007941 */ /* 0x014fea0003800000 */
.L_x_2800:
[----:B------:R-:W-:Y:S01]  /*8960*/  IADD3 R4, R250, R239, RZ ;  /* 0x000000effa047210 */ /* 0x000fe20007ffe0ff */
[----:B------:R-:W0:Y:S04]  /*8970*/  LDGDEPBAR ;  /* 0x00000000000079af */ /* 0x000e280000000000 */
[----:B---3--:R-:W-:Y:S05]  /*8980*/  @P4 IMAD.HI.U32 R0, R4, c[0x0][0x2c8], RZ ;  /* 0x0000b20004004a27 */ /* 0x008fea00078e00ff */
[----:B------:R-:W-:Y:S02]  /*8990*/  @P4 SHF.R.U32.HI R4, RZ, c[0x0][0x2cc], R0 ;  /* 0x0000b300ff044a19 */ /* 0x000fe40000011600 */
[----:B------:R-:W-:Y:S05]  /*89a0*/  MOV R0, 0x1 ;  /* 0x0000000100007802 */ /* 0x000fea0000000f00 */
[----:B------:R-:W-:Y:S05]  /*89b0*/  IMAD R0, R216, -0x40, R0 ;  /* 0xffffffc0d8007824 */ /* 0x000fea00078e0200 */
[----:B------:R-:W-:Y:S04]  /*89c0*/  IADD3 R0, R212, R0, -R248 ;  /* 0x00000000d4007210 */ /* 0x000fe80007ffe8f8 */
[----:B------:R-:W-:Y:S01]  /*89d0*/  IADD3 R5, R0, -R213, RZ ;  /* 0x800000d500057210 */ /* 0x000fe20007ffe0ff */
[----:B------:R-:W-:-:S05]  /*89e0*/  BRA.DIV ~URZ, `(.L_x_2804) ;  /* 0x0000d4a27f007947 */ /* 0x000fca000b800000 */
[----:B------:R2:W3:Y:S02]  /*89f0*/  SHFL.IDX PT, R0, R4, RZ, 0x1c1f ;  /* 0x001c1fff04007589 */ /* 0x0004e400000e0000 */
.L_x_2896:
[----:B---3--:R-:W-:Y:S05]  /*8a00*/  IMAD.IADD R0, R5, 0x1, R0 ;  /* 0x0000000105007824 */ /* 0x008fea00078e0200 */
[C---:B------:R-:W-:Y:S02]  /*8a10*/  ISETP.GT.AND P6, PT, R0.reuse, RZ, PT ;  /* 0x000000ff0000720c */ /* 0x040fe40003fc4270 */
[C---:B------:R-:W-:Y:S02]  /*8a20*/  ISETP.GT.AND P5, PT, R0.reuse, 0x1, PT ;  /* 0x000000010000780c */ /* 0x040fe40003fa4270 */
[C---:B------:R-:W-:Y:S02]  /*8a30*/  ISETP.GT.AND P2, PT, R0.reuse, 0x8, PT ;  /* 0x000000080000780c */ /* 0x040fe40003f44270 */
[----:B------:R-:W-:Y:S02]  /*8a40*/  ISETP.GT.AND P0, PT, R0, 0x9, PT ;  /* 0x000000090000780c */ /* 0x000fe40003f04270 */
[----:B-1----:R-:W-:Y:S02]  /*8a50*/  FSEL R6, R188, -INF , P6 ;  /* 0xff800000bc067808 */ /* 0x002fe40003000000 */
        /* <DEDUP_REMOVED lines=25> */
[----:B------:R-:W-:Y:S02]  /*8bf0*/  FSEL R12, R27, -INF , P2 ;  /* 0xff8000001b0c7808 */ /* 0x000fe40001000000 */
[----:B------:R-:W-:Y:S01]  /*8c00*/  FSEL R11, R26, -INF , P0 ;  /* 0xff8000001a0b7808 */ /* 0x000fe20000000000 */
[----:B------:R-:W-:-:S05]  /*8c10*/  BRA.DIV ~URZ, `(.L_x_2805) ;  /* 0x0000d2e27f007947 */ /* 0x000fca000b800000 */
[----:B------:R-:W1:Y:S02]  /*8c20*/  SHFL.IDX PT, R0, R4, 0x1, 0x1c1f ;  /* 0x003c1f0004007f89 */ /* 0x000e6400000e0000 */
[----:B-1----:R-:W-:Y:S05]  /*8c30*/  IMAD.IADD R0, R5, 0x1, R0 ;  /* 0x0000000105007824 */ /* 0x002fea00078e0200 */
[C---:B------:R-:W-:Y:S02]  /*8c40*/  ISETP.GT.AND P6, PT, R0.reuse, RZ, PT ;  /* 0x000000ff0000720c */ /* 0x040fe40003fc4270 */
        /* <DEDUP_REMOVED lines=68> */
[----:B-12---:R-:W-:Y:S06]  /*9090*/  FMNMX.FTZ R4, R0, R2, !PT ;  /* 0x0000000200047209 */ /* 0x006fec0007810000 */
[----:B------:R1:W2:Y:S02]  /*90a0*/  SHFL.BFLY PT, R0, R4, 0x1, 0x1f ;  /* 0x0c201f0004007f89 */ /* 0x0002a400000e0000 */
.L_x_2897:
        /* <DEDUP_REMOVED lines=27> */
[----:B------:R-:W-:Y:S03]  /*9260*/  FFMA.FTZ R194, R11, c[0x0][0x2d0], -R2 ;  /* 0x0000b4000bc27a23 */ /* 0x000fe60000010802 */
[----:B------:R-:W-:Y:S10]  /*9270*/  MUFU.EX2 R13, R24 ;  /* 0x00000018000d7308 */ /* 0x000ff40000000800 */
[----:B------:R-:W1:Y:S02]  /*9280*/  MUFU.EX2 R12, R23 ;  /* 0x00000017000c7308 */ /* 0x000e640000000800 */
[----:B-1----:R-:W-:Y:S01]  /*9290*/  F2FP.BF16.PACK_AB R170, R12, R13 ;  /* 0x0000000d0caa723e */ /* 0x002fe200000010ff */
[----:B------:R-:W-:Y:S01]  /*92a0*/  FFMA.FTZ R2, R0, R222, R6 ;  /* 0x000000de00027223 */ /* 0x000fe20000010006 */
[----:B------:R-:W-:Y:S01]  /*92b0*/  F2FP.BF16.PACK_AB R168, R4, R6 ;  /* 0x0000000604a8723e */ /* 0x000fe200000010ff */
[----:B------:R-:W-:Y:S02]  /*92c0*/  FMUL.FTZ R16, R0, R152 ;  /* 0x0000009800107220 */ /* 0x000fe40000410000 */
[----:B------:R-:W-:Y:S01]  /*92d0*/  FADD.FTZ R11, R4, R2 ;  /* 0x00000002040b7221 */ /* 0x000fe20000010000 */
        /* <DEDUP_REMOVED lines=8> */
[----:B------:R-:W-:Y:S01]  /*9360*/  IADD3 R216, R216, -0x1, RZ ;  /* 0xffffffffd8d87810 */ /* 0x000fe20007ffe0ff */
[--C-:B------:R-:W-:Y:S02]  /*9370*/  FFMA.FTZ R133, R35, c[0x0][0x2d0], -R4.reuse ;  /* 0x0000b40023857a23 */ /* 0x100fe40000010804 */
[--C-:B------:R-:W-:Y:S02]  /*9380*/  FFMA.FTZ R134, R34, c[0x0][0x2d0], -R4.reuse ;  /* 0x0000b40022867a23 */ /* 0x100fe40000010804 */
[----:B------:R-:W1:Y:S01]  /*9390*/  MUFU.EX2 R2, R2 ;  /* 0x0000000200027308 */ /* 0x000e620000000800 */
[--C-:B------:R-:W-:Y:S02]  /*93a0*/  FFMA.FTZ R174, R33, c[0x0][0x2d0], -R4.reuse ;  /* 0x0000b40021ae7a23 */ /* 0x100fe40000010804 */
[----:B------:R-:W-:Y:S02]  /*93b0*/  FMUL.FTZ R33, R0, R137 ;  /* 0x0000008900217220 */ /* 0x000fe40000410000 */
[--C-:B------:R-:W-:Y:S02]  /*93c0*/  FFMA.FTZ R173, R32, c[0x0][0x2d0], -R4.reuse ;  /* 0x0000b40020ad7a23 */ /* 0x100fe40000010804 */
[----:B------:R-:W-:Y:S02]  /*93d0*/  FMUL.FTZ R32, R0, R136 ;  /* 0x0000008800207220 */ /* 0x000fe40000410000 */
        /* <DEDUP_REMOVED lines=11> */
[----:B------:R-:W-:Y:S02]  /*9490*/  FMUL.FTZ R35, R2, R139 ;  /* 0x0000008b02237220 */ /* 0x000fe40000410000 */
[----:B------:R-:W1:Y:S01]  /*94a0*/  LDSM.16.MT88.4 R136, [R203] ;  /* 0x00000000cb88783b */ /* 0x000e620000004200 */
[--C-:B------:R-:W-:Y:S01]  /*94b0*/  FFMA.FTZ R190, R9, c[0x0][0x2d0], -R4.reuse ;  /* 0x0000b40009be7a23 */ /* 0x100fe20000010804 */
[----:B------:R-:W-:Y:S01]  /*94c0*/  MUFU.EX2 R199, R174 ;  /* 0x000000ae00c77308 */ /* 0x000fe20000000800 */
[--C-:B------:R-:W-:Y:S02]  /*94d0*/  FFMA.FTZ R191, R8, c[0x0][0x2d0], -R4.reuse ;  /* 0x0000b40008bf7a23 */ /* 0x100fe40000010804 */
[--C-:B------:R-:W-:Y:S02]  /*94e0*/  FFMA.FTZ R6, R169, c[0x0][0x2d0], -R4.reuse ;  /* 0x0000b400a9067a23 */ /* 0x100fe40000010804 */
[----:B------:R-:W-:Y:S02]  /*94f0*/  FFMA.FTZ R195, R7, c[0x0][0x2d0], -R4 ;  /* 0x0000b40007c37a23 */ /* 0x000fe40000010804 */
[----:B------:R-:W-:Y:S02]  /*9500*/  FADD.FTZ R4, R13, R11 ;  /* 0x0000000b0d047221 */ /* 0x000fe40000010000 */
[----:B------:R-:W-:Y:S01]  /*9510*/  FMUL.FTZ R8, R0, R160 ;  /* 0x000000a000087220 */ /* 0x000fe20000410000 */
[----:B------:R-:W2:Y:S01]  /*9520*/  MUFU.EX2 R7, R5 ;  /* 0x0000000500077308 */ /* 0x000ea20000000800 */
[----:B------:R-:W-:Y:S02]  /*9530*/  FADD.FTZ R172, R12, R4 ;  /* 0x000000040cac7221 */ /* 0x000fe40000010000 */
[C---:B------:R-:W-:Y:S02]  /*9540*/  FMUL.FTZ R12, R0.reuse, R156 ;  /* 0x0000009c000c7220 */ /* 0x040fe40000410000 */
[C---:B------:R-:W-:Y:S02]  /*9550*/  FMUL.FTZ R4, R0.reuse, R164 ;  /* 0x000000a400047220 */ /* 0x040fe40000410000 */
[----:B------:R-:W-:Y:S02]  /*9560*/  FMUL.FTZ R9, R0, R161 ;  /* 0x000000a100097220 */ /* 0x000fe40000410000 */
[C---:B------:R-:W-:Y:S01]  /*9570*/  FMUL.FTZ R10, R2.reuse, R162 ;  /* 0x000000a2020a7220 */ /* 0x040fe20000410000 */
[----:B------:R-:W3:Y:S01]  /*9580*/  MUFU.EX2 R156, R134 ;  /* 0x00000086009c7308 */ /* 0x000ee20000000800 */
[----:B------:R-:W-:Y:S02]  /*9590*/  FMUL.FTZ R11, R2, R163 ;  /* 0x000000a3020b7220 */ /* 0x000fe40000410000 */
[----:B------:R-:W-:Y:S01]  /*95a0*/  FMUL.FTZ R13, R0, R157 ;  /* 0x0000009d000d7220 */ /* 0x000fe20000410000 */
[----:B------:R-:W-:Y:S01]  /*95b0*/  LDSM.16.MT88.4 R160, [R203+0x1800] ;  /* 0x00180000cba0783b */ /* 0x000fe20000004200 */
[C---:B------:R-:W-:Y:S02]  /*95c0*/  FMUL.FTZ R14, R2.reuse, R158 ;  /* 0x0000009e020e7220 */ /* 0x040fe40000410000 */
[C---:B------:R-:W-:Y:S02]  /*95d0*/  FMUL.FTZ R15, R2.reuse, R159 ;  /* 0x0000009f020f7220 */ /* 0x040fe40000410000 */
[C---:B------:R-:W-:Y:S01]  /*95e0*/  FMUL.FTZ R18, R2.reuse, R154 ;  /* 0x0000009a02127220 */ /* 0x040fe20000410000 */
[----:B------:R-:W4:Y:S01]  /*95f0*/  MUFU.EX2 R6, R6 ;  /* 0x0000000600067308 */ /* 0x000f220000000800 */
[C---:B------:R-:W-:Y:S02]  /*9600*/  FMUL.FTZ R19, R2.reuse, R155 ;  /* 0x0000009b02137220 */ /* 0x040fe40000410000 */
[C---:B------:R-:W-:Y:S02]  /*9610*/  FMUL.FTZ R22, R2.reuse, R150 ;  /* 0x0000009602167220 */ /* 0x040fe40000410000 */
[C---:B--2---:R-:W-:Y:S02]  /*9620*/  FFMA.FTZ R5, R2.reuse, R221, R7 ;  /* 0x000000dd02057223 */ /* 0x044fe40000010007 */
[----:B------:R-:W-:Y:S02]  /*9630*/  FMUL.FTZ R23, R2, R151 ;  /* 0x0000009702177220 */ /* 0x000fe40000410000 */
[C---:B------:R-:W-:Y:S01]  /*9640*/  FMUL.FTZ R20, R0.reuse, R148 ;  /* 0x0000009400147220 */ /* 0x040fe20000410000 */
[----:B------:R-:W-:Y:S01]  /*9650*/  MUFU.EX2 R134, R177 ;  /* 0x000000b100867308 */ /* 0x000fe20000000800 */
[----:B------:R-:W-:Y:S02]  /*9660*/  FMUL.FTZ R25, R0, R145 ;  /* 0x0000009100197220 */ /* 0x000fe40000410000 */
[----:B------:R-:W-:Y:S01]  /*9670*/  FMUL.FTZ R26, R2, R146 ;  /* 0x00000092021a7220 */ /* 0x000fe20000410000 */
[----:B---3--:R-:W-:Y:S01]  /*9680*/  F2FP.BF16.PACK_AB R171, R156, R152 ;  /* 0x000000989cab723e */ /* 0x008fe200000010ff */
[----:B------:R-:W-:Y:S02]  /*9690*/  FMUL.FTZ R27, R2, R147 ;  /* 0x00000093021b7220 */ /* 0x000fe40000410000 */
[C---:B------:R-:W-:Y:S02]  /*96a0*/  FMUL.FTZ R24, R0.reuse, R144 ;  /* 0x0000009000187220 */ /* 0x040fe40000410000 */
[C---:B------:R-:W-:Y:S01]  /*96b0*/  FMUL.FTZ R28, R0.reuse, R140 ;  /* 0x0000008c001c7220 */ /* 0x040fe20000410000 */
[----:B------:R-:W-:Y:S01]  /*96c0*/  MUFU.EX2 R144, R178 ;  /* 0x000000b200907308 */ /* 0x000fe20000000800 */
[----:B------:R-:W-:Y:S02]  /*96d0*/  FMUL.FTZ R29, R0, R141 ;  /* 0x0000008d001d7220 */ /* 0x000fe40000410000 */
[----:B------:R-:W-:Y:S01]  /*96e0*/  FMUL.FTZ R30, R2, R142 ;  /* 0x0000008e021e7220 */ /* 0x000fe20000410000 */
[C---:B----4-:R-:W-:Y:S01]  /*96f0*/  F2FP.BF16.PACK_AB R169, R6.reuse, R7 ;  /* 0x0000000706a9723e */ /* 0x050fe200000010ff */
[----:B------:R-:W-:Y:S02]  /*9700*/  FADD.FTZ R197, R6, R5 ;  /* 0x0000000506c57221 */ /* 0x000fe40000010000 */
[----:B------:R-:W-:Y:S02]  /*9710*/  FMUL.FTZ R5, R0, R165 ;  /* 0x000000a500057220 */ /* 0x000fe40000410000 */
[C---:B------:R-:W-:Y:S01]  /*9720*/  FMUL.FTZ R6, R2.reuse, R166 ;  /* 0x000000a602067220 */ /* 0x040fe20000410000 */
[----:B------:R-:W-:Y:S01]  /*9730*/  MUFU.EX2 R148, R186 ;  /* 0x000000ba00947308 */ /* 0x000fe20000000800 */
[C---:B------:R-:W-:Y:S02]  /*9740*/  FMUL.FTZ R7, R2.reuse, R167 ;  /* 0x000000a702077220 */ /* 0x040fe40000410000 */
[----:B------:R-:W-:Y:S02]  /*9750*/  FMUL.FTZ R31, R2, R143 ;  /* 0x0000008f021f7220 */ /* 0x000fe40000410000 */
[----:B------:R-:W-:Y:S01]  /*9760*/  LDSM.16.MT88.4 R140, [R203+0x800] ;  /* 0x00080000cb8c783b */ /* 0x000fe20000004200 */
[C---:B------:R-:W-:Y:S02]  /*9770*/  FMUL.FTZ R36, R0.reuse, R36 ;  /* 0x0000002400247220 */ /* 0x040fe40000410000 */
[C---:B-1----:R-:W-:Y:S02]  /*9780*/  HMMA.16816.F32.BF16 R4, R168.reuse, R136, R4 ;  /* 0x00000088a804723c */ /* 0x042fe40000041804 */
[----:B------:R-:W-:Y:S03]  /*9790*/  MUFU.EX2 R178, R182 ;  /* 0x000000b600b27308 */ /* 0x000fe60000000800 */
        /* <DEDUP_REMOVED lines=25> */
[C---:B------:R-:W-:Y:S01]  /*9930*/  FMUL.FTZ R56, R0.reuse, R56 ;  /* 0x0000003800387220 */ /* 0x040fe20000410000 */
[C---:B-1----:R-:W-:Y:S03]  /*9940*/  HMMA.16816.F32.BF16 R12, R168.reuse, R136, R12 ;  /* 0x00000088a80c723c */ /* 0x042fe6000004180c */
[----:B------:R-:W-:Y:S01]  /*9950*/  FMUL.FTZ R57, R0, R57 ;  /* 0x0000003900397220 */ /* 0x000fe20000410000 */
[----:B------:R-:W-:Y:S01]  /*9960*/  MUFU.EX2 R174, R189 ;  /* 0x000000bd00ae7308 */ /* 0x000fe20000000800 */
[C---:B------:R-:W-:Y:S02]  /*9970*/  FMUL.FTZ R58, R2.reuse, R58 ;  /* 0x0000003a023a7220 */ /* 0x040fe40000410000 */
[----:B------:R-:W-:Y:S01]  /*9980*/  FMUL.FTZ R59, R2, R59 ;  /* 0x0000003b023b7220 */ /* 0x000fe20000410000 */
[C---:B------:R-:W-:Y:S01]  /*9990*/  HMMA.16816.F32.BF16 R16, R168.reuse, R138, R16 ;  /* 0x0000008aa810723c */ /* 0x040fe20000041810 */
[----:B------:R-:W1:Y:S03]  /*99a0*/  LDSM.16.MT88.4 R136, [R206] ;  /* 0x00000000ce88783b */ /* 0x000e660000004200 */
[C---:B------:R-:W-:Y:S02]  /*99b0*/  FMUL.FTZ R60, R0.reuse, R60 ;  /* 0x0000003c003c7220 */ /* 0x040fe40000410000 */
[----:B------:R-:W-:Y:S01]  /*99c0*/  FMUL.FTZ R61, R0, R61 ;  /* 0x0000003d003d7220 */ /* 0x000fe20000410000 */
[----:B------:R-:W-:Y:S01]  /*99d0*/  MUFU.EX2 R173, R190 ;  /* 0x000000be00ad7308 */ /* 0x000fe20000000800 */
        /* <DEDUP_REMOVED lines=70> */
[C---:B------:R-:W-:Y:S02]  /*9e40*/  FMUL.FTZ R123, R2.reuse, R123 ;  /* 0x0000007b027b7220 */ /* 0x040fe40000410000 */
[C---:B------:R-:W-:Y:S02]  /*9e50*/  FMUL.FTZ R126, R2.reuse, R126 ;  /* 0x0000007e027e7220 */ /* 0x040fe40000410000 */
[C---:B------:R-:W-:Y:S04]  /*9e60*/  FMUL.FTZ R127, R2.reuse, R127 ;  /* 0x0000007f027f7220 */ /* 0x040fe80000410000 */
[C---:B------:R-:W-:Y:S02]  /*9e70*/  FMUL.FTZ R130, R2.reuse, R130 ;  /* 0x0000008202827220 */ /* 0x040fe40000410000 */
[----:B------:R-:W-:Y:S02]  /*9e80*/  FMUL.FTZ R131, R2, R131 ;  /* 0x0000008302837220 */ /* 0x000fe40000410000 */
[----:B------:R-:W2:Y:S01]  /*9e90*/  MUFU.EX2 R2, R179 ;  /* 0x000000b300027308 */ /* 0x000ea20000000800 */
[C---:B------:R-:W-:Y:S02]  /*9ea0*/  FMUL.FTZ R124, R0.reuse, R124 ;  /* 0x0000007c007c7220 */ /* 0x040fe40000410000 */
[C---:B------:R-:W-:Y:S02]  /*9eb0*/  FMUL.FTZ R125, R0.reuse, R125 ;  /* 0x0000007d007d7220 */ /* 0x040fe40000410000 */
[C---:B------:R-:W-:Y:S02]  /*9ec0*/  FMUL.FTZ R128, R0.reuse, R128 ;  /* 0x0000008000807220 */ /* 0x040fe40000410000 */
[----:B------:R-:W-:Y:S02]  /*9ed0*/  FMUL.FTZ R129, R0, R129 ;  /* 0x0000008100817220 */ /* 0x000fe40000410000 */
[----:B------:R-:W-:Y:S01]  /*9ee0*/  FADD.FTZ R0, R133, R172 ;  /* 0x000000ac85007221 */ /* 0x000fe20000010000 */
[----:B------:R-:W3:Y:S10]  /*9ef0*/  MUFU.EX2 R179, R176 ;  /* 0x000000b000b37308 */ /* 0x000ef40000000800 */
[----:B------:R-:W-:Y:S01]  /*9f00*/  MUFU.EX2 R176, R183 ;  /* 0x000000b700b07308 */ /* 0x000fe20000000800 */
[----:B--2---:R-:W-:Y:S01]  /*9f10*/  FADD.FTZ R0, R2, R0 ;  /* 0x0000000002007221 */ /* 0x004fe20000010000 */
[C---:B-1----:R-:W-:Y:S03]  /*9f20*/  HMMA.16816.F32.BF16 R44, R168.reuse, R136, R44 ;  /* 0x00000088a82c723c */ /* 0x042fe6000004182c */
[----:B------:R-:W-:Y:S05]  /*9f30*/  FADD.FTZ R0, R144, R0 ;  /* 0x0000000090007221 */ /* 0x000fea0000010000 */
[----:B------:R-:W-:Y:S01]  /*9f40*/  MUFU.EX2 R172, R191 ;  /* 0x000000bf00ac7308 */ /* 0x000fe20000000800 */
[----:B------:R-:W-:Y:S01]  /*9f50*/  FADD.FTZ R0, R134, R0 ;  /* 0x0000000086007221 */ /* 0x000fe20000010000 */
        /* <DEDUP_REMOVED lines=37> */
[----:B---3--:R-:W-:Y:S02]  /*a1b0*/  F2FP.BF16.PACK_AB R139, R179, R180 ;  /* 0x000000b4b38b723e */ /* 0x008fe400000010ff */
[----:B------:R-:W-:Y:S05]  /*a1c0*/  F2FP.BF16.PACK_AB R169, R173, R174 ;  /* 0x000000aeada9723e */ /* 0x000fea00000010ff */
[C---:B------:R-:W-:Y:S02]  /*a1d0*/  HMMA.16816.F32.BF16 R4, R136.reuse, R140, R4 ;  /* 0x0000008c8804723c */ /* 0x040fe40000041804 */
[----:B------:R-:W3:Y:S03]  /*a1e0*/  MUFU.EX2 R134, R185 ;  /* 0x000000b900867308 */ /* 0x000ee60000000800 */
[----:B-1----:R-:W-:Y:S03]  /*a1f0*/  FADD.FTZ R0, R133, R0 ;  /* 0x0000000085007221 */ /* 0x002fe60000010000 */
[C---:B------:R-:W-:Y:S01]  /*a200*/  HMMA.16816.F32.BF16 R8, R136.reuse, R142, R8 ;  /* 0x0000008e8808723c */ /* 0x040fe20000041808 */
[----:B------:R-:W1:Y:S03]  /*a210*/  LDSM.16.MT88.4 R140, [R206+0x800] ;  /* 0x00080000ce8c783b */ /* 0x000e660000004200 */
[----:B----4-:R-:W-:Y:S04]  /*a220*/  FADD.FTZ R0, R2, R0 ;  /* 0x0000000002007221 */ /* 0x010fe80000010000 */
[----:B------:R-:W-:Y:S04]  /*a230*/  FADD.FTZ R0, R148, R0 ;  /* 0x0000000094007221 */ /* 0x000fe80000010000 */
[C---:B---3--:R-:W-:Y:S01]  /*a240*/  FADD.FTZ R0, R134.reuse, R0 ;  /* 0x0000000086007221 */ /* 0x048fe20000010000 */
        /* <DEDUP_REMOVED lines=172> */
.L_x_2795:
[----:B------:R-:W-:-:S13]  /*ad10*/  ISETP.GE.AND P0, PT, R216, R226, PT ;  /* 0x000000e2d800720c */ /* 0x000fda0003f06270 */
[----:B------:R-:W-:Y:S05]  /*ad20*/  @!P0 BRA `(.L_x_2807) ;  /* 0x00003b0000008947 */ /* 0x000fea0003800000 */
[----:B------:R-:W-:Y:S02]  /*ad30*/  MOV R134, R16 ;  /* 0x0000001000867202 */ /* 0x000fe40000000f00 */
[----:B------:R-:W-:Y:S02]  /*ad40*/  MOV R133, R132 ;  /* 0x0000008400857202 */ /* 0x000fe40000000f00 */
.L_x_2814:
        /* <DEDUP_REMOVED lines=22> */
[----:B------:R-:W-:Y:S01]  /*aeb0*/  IADD3 R197, R135, 0x5800, RZ ;  /* 0x0000580087c57810 */ /* 0x000fe20007ffe0ff */
        /* <DEDUP_REMOVED lines=29> */
.L_x_2898:
[----:B------:R-:W5:Y:S01]  /*b090*/  SHFL.IDX PT, R5, R14, RZ, 0x181f ;  /* 0x00181fff0e057589 */ /* 0x000f6200000e0000 */
[----:B------:R-:W-:Y:S01]  /*b0a0*/  ISETP.GE.AND P0, PT, R217, c[0x0][0x1d4], PT ;  /* 0x00007500d9007a0c */ /* 0x000fe20003f06270 */
[----:B------:R-:W-:Y:S01]  /*b0b0*/  BSSY B0, `(.L_x_2809) ;  /* 0x000018c000007945 */ /* 0x000fe20003800000 */
[----:B------:R-:W-:Y:S02]  /*b0c0*/  ISETP.GE.AND P5, PT, R223, c[0x0][0x1d4], PT ;  /* 0x00007500df007a0c */ /* 0x000fe40003fa6270 */
[----:B------:R-:W-:Y:S02]  /*b0d0*/  ISETP.GE.AND P4, PT, R224, c[0x0][0x1d4], PT ;  /* 0x00007500e0007a0c */ /* 0x000fe40003f86270 */
[----:B------:R-:W4:Y:S01]  /*b0e0*/  SHFL.IDX PT, R3, R14, 0x1, 0x181f ;  /* 0x00381f000e037f89 */ /* 0x000f2200000e0000 */
[----:B------:R-:W-:Y:S06]  /*b0f0*/  SEL R213, RZ, 0x10, P0 ;  /* 0x00000010ffd57807 */ /* 0x000fec0000000000 */
[----:B----4-:R-:W4:Y:S01]  /*b100*/  SHFL.IDX PT, R4, R4, 0x1, 0x181f ;  /* 0x00381f0004047f89 */ /* 0x010f2200000e0000 */
[C---:B-----5:R-:W-:Y:S05]  /*b110*/  IADD3 R6, P2, R5.reuse, R23, RZ ;  /* 0x0000001705067210 */ /* 0x060fea0007f5e0ff */
[C---:B---3--:R-:W-:Y:S05]  /*b120*/  IMAD.X R7, R2.reuse, 0x1, R15, P2 ;  /* 0x0000000102077824 */ /* 0x048fea00010e060f */
[----:B------:R3:W-:Y:S02]  /*b130*/  LDGSTS.E.BYPASS.LTC128B.128 [R215+0x100], [R6.64], !P0 ;  /* 0x0010000006d77fae */ /* 0x0007e4000c101d46 */
[C---:B---3--:R-:W-:Y:S05]  /*b140*/  IADD3 R6, P2, R5.reuse, R28, RZ ;  /* 0x0000001c05067210 */ /* 0x048fea0007f5e0ff */
[C---:B------:R-:W-:Y:S01]  /*b150*/  IMAD.X R7, R2.reuse, 0x1, R20, P2 ;  /* 0x0000000102077824 */ /* 0x040fe200010e0614 */
[----:B------:R-:W-:Y:S04]  /*b160*/  IADD3 R12, P2, R5, R29, RZ ;  /* 0x0000001d050c7210 */ /* 0x000fe80007f5e0ff */
[----:B------:R3:W-:Y:S01]  /*b170*/  LDGSTS.E.BYPASS.LTC128B.128 [R215+0x2100], [R6.64], !P5 ;  /* 0x0210000006d77fae */ /* 0x0007e2000e901d46 */
[C---:B------:R-:W-:Y:S02]  /*b180*/  IADD3.X R13, R2.reuse, R21, RZ, P2, !PT ;  /* 0x00000015020d7210 */ /* 0x040fe400017fe4ff */
[----:B------:R-:W-:Y:S04]  /*b190*/  ISETP.GE.AND P2, PT, R225, c[0x0][0x1d4], PT ;  /* 0x00007500e1007a0c */ /* 0x000fe80003f46270 */
[----:B------:R5:W-:Y:S01]  /*b1a0*/  LDGSTS.E.BYPASS.LTC128B.128 [R215+0x4100], [R12.64], !P4 ;  /* 0x041000000cd77fae */ /* 0x000be2000e101d46 */
[----:B---3--:R-:W-:Y:S04]  /*b1b0*/  IADD3 R6, P6, R5, R30, RZ ;  /* 0x0000001e05067210 */ /* 0x008fe80007fde0ff */
[----:B------:R-:W-:Y:S02]  /*b1c0*/  IADD3.X R7, R2, R22, RZ, P6, !PT ;  /* 0x0000001602077210 */ /* 0x000fe400037fe4ff */
[C---:B------:R-:W-:Y:S02]  /*b1d0*/  IADD3 R2, -R213.reuse, 0x10, RZ ;  /* 0x00000010d5027810 */ /* 0x040fe40007ffe1ff */
[----:B-----5:R-:W-:Y:S01]  /*b1e0*/  SEL R12, RZ, 0x10, P4 ;  /* 0x00000010ff0c7807 */ /* 0x020fe20002000000 */
[----:B------:R3:W-:Y:S01]  /*b1f0*/  LDGSTS.E.BYPASS.LTC128B.128 [R215+0x6100], [R6.64], !P2 ;  /* 0x0610000006d77fae */ /* 0x0007e2000d101d46 */
[----:B------:R-:W-:Y:S02]  /*b200*/  LOP3.LUT R2, R2, 0xf, RZ, 0xc0, !PT ;  /* 0x0000000f02027812 */ /* 0x000fe400078ec0ff */
[----:B------:R-:W-:Y:S02]  /*b210*/  SEL R13, RZ, 0x10, P2 ;  /* 0x00000010ff0d7807 */ /* 0x000fe40001000000 */
[-C--:B---3--:R-:W-:Y:S02]  /*b220*/  IADD3 R6, P6, P0, R2, R3.reuse, R23 ;  /* 0x0000000302067210 */ /* 0x088fe400078de017 */
[----:B------:R-:W-:Y:S02]  /*b230*/  SEL R2, RZ, 0x10, P5 ;  /* 0x00000010ff027807 */ /* 0x000fe40002800000 */
[-C--:B----4-:R-:W-:Y:S02]  /*b240*/  IADD3.X R7, RZ, R4.reuse, R15, P6, P0 ;  /* 0x00000004ff077210 */ /* 0x090fe400037e040f */
[----:B------:R-:W-:Y:S02]  /*b250*/  ISETP.NE.U32.AND P0, PT, R213, RZ, PT ;  /* 0x000000ffd500720c */ /* 0x000fe40003f05070 */
[----:B------:R-:W-:Y:S04]  /*b260*/  IADD3 R5, -R2, 0x10, RZ ;  /* 0x0000001002057810 */ /* 0x000fe80007ffe1ff */
[----:B------:R-:W-:Y:S07]  /*b270*/  LOP3.LUT R5, R5, 0xf, RZ, 0xc0, !PT ;  /* 0x0000000f05057812 */ /* 0x000fee00078ec0ff */
[----:B------:R3:W-:Y:S01]  /*b280*/  LDGSTS.E.BYPASS.LTC128B.128.ZFILL [R215+0x1100], [R6.64], P0 ;  /* 0x0110000006d77fae */ /* 0x0007e20008141d46 */
[-C--:B------:R-:W-:Y:S04]  /*b290*/  IADD3 R14, P6, P0, R5, R3.reuse, R28 ;  /* 0x00000003050e7210 */ /* 0x080fe800078de01c */
[-C--:B------:R-:W-:Y:S02]  /*b2a0*/  IADD3.X R15, RZ, R4.reuse, R20, P6, P0 ;  /* 0x00000004ff0f7210 */ /* 0x080fe400037e0414 */
[----:B---3--:R-:W-:Y:S04]  /*b2b0*/  IADD3 R6, -R12, 0x10, RZ ;  /* 0x000000100c067810 */ /* 0x008fe80007ffe1ff */
[----:B------:R-:W-:Y:S04]  /*b2c0*/  LOP3.LUT R5, R6, 0xf, RZ, 0xc0, !PT ;  /* 0x0000000f06057812 */ /* 0x000fe800078ec0ff */
[-C--:B------:R-:W-:Y:S02]  /*b2d0*/  IADD3 R20, P6, P0, R5, R3.reuse, R29 ;  /* 0x0000000305147210 */ /* 0x080fe400078de01d */
[----:B------:R-:W-:Y:S02]  /*b2e0*/  IADD3 R5, -R13, 0x10, RZ ;  /* 0x000000100d057810 */ /* 0x000fe40007ffe1ff */
[-C--:B------:R-:W-:Y:S02]  /*b2f0*/  IADD3.X R21, RZ, R4.reuse, R21, P6, P0 ;  /* 0x00000004ff157210 */ /* 0x080fe400037e0415 */
[----:B------:R-:W-:Y:S04]  /*b300*/  LOP3.LUT R5, R5, 0xf, RZ, 0xc0, !PT ;  /* 0x0000000f05057812 */ /* 0x000fe800078ec0ff */
[----:B------:R-:W-:Y:S04]  /*b310*/  IADD3 R28, P6, P0, R5, R3, R30 ;  /* 0x00000003051c7210 */ /* 0x000fe800078de01e */
[----:B------:R-:W-:Y:S02]  /*b320*/  IADD3.X R29, RZ, R4, R22, P6, P0 ;  /* 0x00000004ff1d7210 */ /* 0x000fe400037e0416 */
[C---:B--2---:R-:W-:Y:S03]  /*b330*/  HMMA.16816.F32.BF16 R4, R32.reuse, R8, RZ ;  /* 0x000000082004723c */ /* 0x044fe600000418ff */
[----:B------:R-:W-:Y:S02]  /*b340*/  ISETP.NE.U32.AND P0, PT, R2, RZ, PT ;  /* 0x000000ff0200720c */ /* 0x000fe40003f05070 */
[----:B------:R-:W-:Y:S03]  /*b350*/  ISETP.NE.U32.AND P6, PT, R12, RZ, PT ;  /* 0x000000ff0c00720c */ /* 0x000fe60003fc5070 */
[C---:B------:R-:W-:Y:S08]  /*b360*/  HMMA.16816.F32.BF16 R8, R32.reuse, R10, RZ ;  /* 0x0000000a2008723c */ /* 0x040ff000000418ff */
[----:B------:R2:W-:Y:S01]  /*b370*/  LDGSTS.E.BYPASS.LTC128B.128.ZFILL [R215+0x3100], [R14.64], P0 ;  /* 0x031000000ed77fae */ /* 0x0005e20008141d46 */
[----:B------:R-:W-:Y:S06]  /*b380*/  ISETP.NE.U32.AND P0, PT, R13, RZ, PT ;  /* 0x000000ff0d00720c */ /* 0x000fec0003f05070 */
[----:B------:R3:W-:Y:S07]  /*b390*/  LDGSTS.E.BYPASS.LTC128B.128.ZFILL [R215+0x5100], [R20.64], P6 ;  /* 0x0510000014d77fae */ /* 0x0007ee000b141d46 */
[----:B------:R4:W-:Y:S01]  /*b3a0*/  LDGSTS.E.BYPASS.LTC128B.128.ZFILL [R215+0x7100], [R28.64], P0 ;  /* 0x071000001cd77fae */ /* 0x0009e20008141d46 */
[----:B------:R-:W-:Y:S06]  /*b3b0*/  ISETP.GT.AND P0, PT, R216, R226, PT ;  /* 0x000000e2d800720c */ /* 0x000fec0003f04270 */
[----:B------:R-:W0:Y:S01]  /*b3c0*/  LDGDEPBAR ;  /* 0x00000000000079af */ /* 0x000e220000000000 */
[C---:B--2---:R-:W-:Y:S08]  /*b3d0*/  HMMA.16816.F32.BF16 R12, R32.reuse, R16, RZ ;  /* 0x00000010200c723c */ /* 0x044ff000000418ff */
[C---:B------:R-:W-:Y:S08]  /*b3e0*/  HMMA.16816.F32.BF16 R16, R32.reuse, R18, RZ ;  /* 0x000000122010723c */ /* 0x040ff000000418ff */
[C---:B-1-3--:R-:W-:Y:S08]  /*b3f0*/  HMMA.16816.F32.BF16 R20, R32.reuse, R24, RZ ;  /* 0x000000182014723c */ /* 0x04aff000000418ff */
[C---:B------:R-:W-:Y:S08]  /*b400*/  HMMA.16816.F32.BF16 R24, R32.reuse, R26, RZ ;  /* 0x0000001a2018723c */ /* 0x040ff000000418ff */
[C---:B----4-:R-:W-:Y:S08]  /*b410*/  HMMA.16816.F32.BF16 R28, R32.reuse, R168, RZ ;  /* 0x000000a8201c723c */ /* 0x050ff000000418ff */
        /* <DEDUP_REMOVED lines=187> */
[C---:B-1----:R-:W-:Y:S03]  /*bfd0*/  HMMA.16816.F32.BF16 R12, R188.reuse, R168, R12 ;  /* 0x000000a8bc0c723c */ /* 0x042fe6000004180c */
[----:B------:R-:W-:Y:S02]  /*bfe0*/  FMUL.FTZ R3, R11, c[0x0][0x320] ;  /* 0x0000c8000b037a20 */ /* 0x000fe40000410000 */
[----:B------:R-:W1:Y:S03]  /*bff0*/  MUFU.TANH R185, R10 ;  /* 0x0000000a00b97308 */ /* 0x000e660000002400 */
[C---:B------:R-:W-:Y:S07]  /*c000*/  HMMA.16816.F32.BF16 R16, R188.reuse, R170, R16 ;  /* 0x000000aabc10723c */ /* 0x040fee0000041810 */
[----:B------:R4:W1:Y:S01]  /*c010*/  MUFU.TANH R183, R3 ;  /* 0x0000000300b77308 */ /* 0x0008620000002400 */
[----:B--2---:R-:W-:Y:S08]  /*c020*/  FMUL.FTZ R0, R5, c[0x0][0x320] ;  /* 0x0000c80005007a20 */ /* 0x004ff00000410000 */
[----:B------:R-:W-:Y:S01]  /*c030*/  FMUL.FTZ R2, R12, c[0x0][0x320] ;  /* 0x0000c8000c027a20 */ /* 0x000fe20000410000 */
[----:B------:R2:W1:Y:S10]  /*c040*/  MUFU.TANH R184, R0 ;  /* 0x0000000000b87308 */ /* 0x0004740000002400 */
[----:B------:R-:W1:Y:S01]  /*c050*/  MUFU.TANH R177, R2 ;  /* 0x0000000200b17308 */ /* 0x000e620000002400 */
[----:B----4-:R-:W-:Y:S09]  /*c060*/  FMUL.FTZ R3, R19, c[0x0][0x320] ;  /* 0x0000c80013037a20 */ /* 0x010ff20000410000 */
[----:B------:R-:W4:Y:S01]  /*c070*/  MUFU.TANH R173, R3 ;  /* 0x0000000300ad7308 */ /* 0x000f220000002400 */
[----:B--2---:R-:W-:Y:S09]  /*c080*/  FMUL.FTZ R0, R6, c[0x0][0x320] ;  /* 0x0000c80006007a20 */ /* 0x004ff20000410000 */
[----:B------:R2:W1:Y:S02]  /*c090*/  MUFU.TANH R186, R0 ;  /* 0x0000000000ba7308 */ /* 0x0004640000002400 */
[----:B--2---:R-:W-:Y:S02]  /*c0a0*/  FMUL.FTZ R0, R7, c[0x0][0x320] ;  /* 0x0000c80007007a20 */ /* 0x004fe40000410000 */
[----:B------:R-:W2:Y:S06]  /*c0b0*/  LDSM.16.M88.4 R4, [R201+0x1000] ;  /* 0x00100000c904783b */ /* 0x000eac0000000200 */
[----:B------:R5:W1:Y:S02]  /*c0c0*/  MUFU.TANH R187, R0 ;  /* 0x0000000000bb7308 */ /* 0x000a640000002400 */
[----:B-----5:R-:W-:Y:S08]  /*c0d0*/  FMUL.FTZ R0, R8, c[0x0][0x320] ;  /* 0x0000c80008007a20 */ /* 0x020ff00000410000 */
[----:B------:R5:W1:Y:S01]  /*c0e0*/  MUFU.TANH R182, R0 ;  /* 0x0000000000b67308 */ /* 0x000a620000002400 */
[C---:B--2---:R-:W-:Y:S07]  /*c0f0*/  HMMA.16816.F32.BF16 R20, R188.reuse, R4, R20 ;  /* 0x00000004bc14723c */ /* 0x044fee0000041814 */
[----:B------:R-:W-:Y:S01]  /*c100*/  FMUL.FTZ R4, R18, c[0x0][0x320] ;  /* 0x0000c80012047a20 */ /* 0x000fe20000410000 */
[C---:B------:R-:W-:Y:S03]  /*c110*/  HMMA.16816.F32.BF16 R24, R188.reuse, R6, R24 ;  /* 0x00000006bc18723c */ /* 0x040fe60000041818 */
[----:B------:R-:W2:Y:S01]  /*c120*/  MUFU.TANH R174, R4 ;  /* 0x0000000400ae7308 */ /* 0x000ea20000002400 */
        /* <DEDUP_REMOVED lines=64> */
[----:B-1----:R-:W-:Y:S01]  /*c530*/  IMAD.MOV.U32 R0, RZ, RZ, R2 ;  /* 0x000000ffff007224 */ /* 0x002fe200078e0002 */
        /* <DEDUP_REMOVED lines=25> */
.L_x_2899:
        /* <DEDUP_REMOVED lines=22> */
.L_x_2900:
[C---:B---3--:R-:W-:Y:S02]  /*c830*/  IADD3 R2, -R213.reuse, 0x10, RZ ;  /* 0x00000010d5027810 */ /* 0x048fe40007ffe1ff */
[----:B------:R-:W-:Y:S02]  /*c840*/  ISETP.NE.U32.AND P0, PT, R213, RZ, PT ;  /* 0x000000ffd500720c */ /* 0x000fe40003f05070 */
[----:B------:R-:W-:Y:S02]  /*c850*/  LOP3.LUT R2, R2, 0xf, RZ, 0xc0, !PT ;  /* 0x0000000f02027812 */ /* 0x000fe400078ec0ff */
[----:B-1----:R-:W-:Y:S02]  /*c860*/  P2R R5, PR, RZ, 0x2 ;  /* 0x00000002ff057803 */ /* 0x002fe40000000000 */
[----:B--2---:R-:W-:Y:S04]  /*c870*/  IADD3 R2, P1, P6, R2, R0, R25 ;  /* 0x0000000002027210 */ /* 0x004fe80007e3e019 */
[----:B----4-:R-:W-:Y:S02]  /*c880*/  IADD3.X R3, RZ, R4, R9, P1, P6 ;  /* 0x00000004ff037210 */ /* 0x010fe40000fec409 */
[C---:B------:R-:W-:Y:S02]  /*c890*/  IADD3 R6, P6, R0.reuse, R27, RZ ;  /* 0x0000001b00067210 */ /* 0x040fe40007fde0ff */
[----:B------:R-:W-:Y:S01]  /*c8a0*/  ISETP.NE.AND P1, PT, R5, RZ, PT ;  /* 0x000000ff0500720c */ /* 0x000fe20003f25270 */
        /* <DEDUP_REMOVED lines=9> */
[----:B-1----:R-:W-:Y:S05]  /*c940*/  IADD3 R2, P0, R0, R28, RZ ;  /* 0x0000001c00027210 */ /* 0x002fea0007f1e0ff */
[----:B------:R-:W-:Y:S05]  /*c950*/  IMAD.X R3, R4, 0x1, R12, P0 ;  /* 0x0000000104037824 */ /* 0x000fea00000e060c */
[----:B------:R2:W-:Y:S03]  /*c960*/  LDGSTS.E.BYPASS.LTC128B.128 [R215+0xf100], [R2.64], !P2 ;  /* 0x0f10000002d77fae */ /* 0x0005e6000d101d46 */
.L_x_2810:
[----:B--234-:R-:W-:Y:S05]  /*c970*/  BSYNC B0 ;  /* 0x0000000000007941 */ /* 0x01cfea0003800000 */
.L_x_2809:
        /* <DEDUP_REMOVED lines=41> */
.L_x_2901:
        /* <DEDUP_REMOVED lines=450> */
.L_x_2807:
[----:B------:R-:W-:Y:S05]  /*e830*/  BRA.DIV ~URZ, `(.L_x_2815) ;  /* 0x000080727f007947 */ /* 0x000fea000b800000 */
[----:B------:R1:W2:Y:S02]  /*e840*/  SHFL.BFLY PT, R0, R222, 0x2, 0x1f ;  /* 0x0c401f00de007f89 */ /* 0x0002a400000e0000 */
.L_x_2902:
[----:B--2---:R-:W-:Y:S01]  /*e850*/  FADD.FTZ R5, R0, R222 ;  /* 0x000000de00057221 */ /* 0x004fe20000010000 */
[----:B------:R-:W-:Y:S05]  /*e860*/  BRA.DIV ~URZ, `(.L_x_2816) ;  /* 0x000080927f007947 */ /* 0x000fea000b800000 */
[----:B------:R-:W2:Y:S02]  /*e870*/  SHFL.BFLY PT, R0, R221, 0x2, 0x1f ;  /* 0x0c401f00dd007f89 */ /* 0x000ea400000e0000 */
[----:B--2---:R-:W-:-:S02]  /*e880*/  FADD.FTZ R4, R0, R221 ;  /* 0x000000dd00047221 */ /* 0x004fc40000010000 */
[----:B------:R-:W2:Y:S04]  /*e890*/  SHFL.BFLY PT, R0, R5, 0x1, 0x1f ;  /* 0x0c201f0005007f89 */ /* 0x000ea800000e0000 */
[----:B------:R3:W4:Y:S01]  /*e8a0*/  SHFL.BFLY PT, R3, R4, 0x1, 0x1f ;  /* 0x0c201f0004037f89 */ /* 0x00072200000e0000 */
[----:B--2---:R-:W-:-:S05]  /*e8b0*/  FADD.FTZ R5, R5, R0 ;  /* 0x0000000005057221 */ /* 0x004fca0000010000 */
.L_x_2903:
        /* <DEDUP_REMOVED lines=33> */
[C---:B--2---:R-:W-:Y:S02]  /*ead0*/  FMUL.FTZ R120, R0.reuse, R154 ;  /* 0x0000009a00787220 */ /* 0x044fe40000410000 */
        /* <DEDUP_REMOVED lines=114> */
.L_x_2776:
        /* <DEDUP_REMOVED lines=8> */
[----:B-1----:R-:W-:Y:S01]  /*f280*/  IMAD.MOV.U32 R5, RZ, RZ, c[0x0][0x564] ;  /* 0x00015900ff057624 */ /* 0x002fe200078e00ff */
[----:B--2---:R-:W-:-:S06]  /*f290*/  ISETP.EQ.U32.AND P0, PT, R3, R2, PT ;  /* 0x000000020300720c */ /* 0x004fcc0003f02070 */
[----:B------:R-:W1:Y:S07]  /*f2a0*/  POPC R2, UR4 ;  /* 0x0000000400027d09 */ /* 0x000e6e0008000000 */
[----:B-1----:R1:W2:Y:S04]  /*f2b0*/  @P0 ATOMG.E.ADD.STRONG.GPU PT, R2, [R4.64], R2 ;  /* 0x00000002040209a8 */ /* 0x0022a800081ee1c6 */
[----:B-1----:R-:W1:Y:S04]  /*f2c0*/  S2R R4, SR_LTMASK ;  /* 0x0000000000047919 */ /* 0x002e680000003900 */
[----:B--2---:R1:W2:Y:S02]  /*f2d0*/  SHFL.IDX PT, R3, R2, R3, 0x1f ;  /* 0x00001f0302037589 */ /* 0x0042a400000e0000 */
[----:B-1----:R-:W-:-:S06]  /*f2e0*/  LOP3.LUT R2, R4, UR4, RZ, 0xc0, !PT ;  /* 0x0000000404027c12 */ /* 0x002fcc000f8ec0ff */
[----:B------:R-:W2:Y:S02]  /*f2f0*/  POPC R2, R2 ;  /* 0x0000000200027309 */ /* 0x000ea40000000000 */
[----:B--2---:R-:W-:-:S06]  /*f300*/  IADD3 R240, R3, c[0x0][0xc], R2 ;  /* 0x0000030003f07a10 */ /* 0x004fcc0007ffe002 */
.L_x_2818:
[----:B------:R-:W-:Y:S05]  /*f310*/  BSYNC B0 ;  /* 0x0000000000007941 */ /* 0x000fea0003800000 */
.L_x_2817:
[----:B------:R-:W-:Y:S01]  /*f320*/  PRMT R0, R0, 0x9910, RZ ;  /* 0x0000991000007816 */ /* 0x000fe200000000ff */
[----:B------:R-:W-:Y:S01]  /*f330*/  BSSY B1, `(.L_x_2819) ;  /* 0x0000452000017945 */ /* 0x000fe20003800000 */
[----:B------:R-:W-:Y:S02]  /*f340*/  IMAD.MOV.U32 R106, RZ, RZ, R240 ;  /* 0x000000ffff6a7224 */ /* 0x000fe400078e00f0 */
[----:B------:R-:W-:-:S13]  /*f350*/  ISETP.NE.AND P0, PT, R0, RZ, PT ;  /* 0x000000ff0000720c */ /* 0x000fda0003f05270 */
[----:B------:R-:W-:Y:S05]  /*f360*/  @!P0 BRA `(.L_x_2820) ;  /* 0x000036e000008947 */ /* 0x000fea0003800000 */
[----:B-1----:R-:W2:Y:S04]  /*f370*/  LDL R5, [R1+0x4] ;  /* 0x0000040001057983 */ /* 0x002ea80000100800 */
        /* <DEDUP_REMOVED lines=109> */
[----:B-1----:R-:W2:Y:S01]  /*fa50*/  LDL.LU R5, [R1] ;  /* 0x0000000001057983 */ /* 0x002ea20000300800 */
        /* <DEDUP_REMOVED lines=20> */
[----:B------:R-:W-:Y:S02]  /*fba0*/  ISETP.NE.AND.EX P2, PT, RZ, c[0x0][0x50c], PT, P2 ;  /* 0x00014300ff007a0c */ /* 0x000fe40003f45320 */
[----:B-1----:R-:W-:-:S02]  /*fbb0*/  F2FP.BF16.PACK_AB R2, R137, R136 ;  /* 0x000000888902723e */ /* 0x002fc400000010ff */
        /* <DEDUP_REMOVED lines=27> */
.L_x_2821:
[----:B-1----:R-:W2:Y:S04]  /*fd70*/  LDL.LU R2, [R1+0x2c] ;  /* 0x00002c0001027983 */ /* 0x002ea80000300800 */
[----:B------:R-:W3:Y:S01]  /*fd80*/  LDL R9, [R1+0x28] ;  /* 0x0000280001097983 */ /* 0x000ee20000100800 */
[----:B------:R-:W-:Y:S01]  /*fd90*/  IMAD.MOV.U32 R15, RZ, RZ, 0x368 ;  /* 0x00000368ff0f7424 */ /* 0x000fe200078e00ff */
[----:B------:R-:W-:-:S02]  /*fda0*/  ISETP.GT.AND P3, PT, R5, 0x1, PT ;  /* 0x000000010500780c */ /* 0x000fc40003f64270 */
[----:B------:R-:W4:Y:S01]  /*fdb0*/  LDL R110, [R1+0x34] ;  /* 0x00003400016e7983 */ /* 0x000f220000100800 */
[----:B------:R-:W-:Y:S02]  /*fdc0*/  ISETP.NE.U32.AND P0, PT, RZ, c[0x0][0x500], PT ;  /* 0x00014000ff007a0c */ /* 0x000fe40003f05070 */
[----:B------:R-:W-:Y:S02]  /*fdd0*/  SEL R15, R15, 0x328, P3 ;  /* 0x000003280f0f7807 */ /* 0x000fe40001800000 */
[----:B------:R-:W-:Y:S02]  /*fde0*/  ISETP.NE.AND.EX P0, PT, RZ, c[0x0][0x504], PT, P0 ;  /* 0x00014100ff007a0c */ /* 0x000fe40003f05300 */
[----:B------:R-:W1:Y:S01]  /*fdf0*/  LDC.64 R4, c[0x0][R15+0x170] ;  /* 0x00005c000f047b82 */ /* 0x000e620000000a00 */
[----:B------:R-:W-:Y:S02]  /*fe00*/  LOP3.LUT R11, R242, 0xffff, RZ, 0xc0, !PT ;  /* 0x0000fffff20b7812 */ /* 0x000fe400078ec0ff */
[----:B------:R-:W-:-:S05]  /*fe10*/  SEL R8, R251, RZ, !P0 ;  /* 0x000000fffb087207 */ /* 0x000fca0004000000 */
[----:B------:R-:W1:Y:S08]  /*fe20*/  LDC.64 R12, c[0x0][R15+0x168] ;  /* 0x00005a000f0c7b82 */ /* 0x000e700000000a00 */
[----:B------:R-:W2:Y:S01]  /*fe30*/  LDC.64 R16, c[0x0][R15+0x178] ;  /* 0x00005e000f107b82 */ /* 0x000ea20000000a00 */
[----:B-----5:R-:W-:Y:S01]  /*fe40*/  SHF.R.S32.HI R10, RZ, 0x1f, R0 ;  /* 0x0000001fff0a7819 */ /* 0x020fe20000011400 */
[----:B-1----:R-:W-:-:S02]  /*fe50*/  IMAD R6, R13, R11, RZ ;  /* 0x0000000b0d067224 */ /* 0x002fc400078e02ff */
[----:B------:R-:W1:Y:S02]  /*fe60*/  S2R R13, SR_TID.X ;  /* 0x00000000000d7919 */ /* 0x000e640000002100 */
[----:B-1----:R-:W-:-:S04]  /*fe70*/  SHF.R.S32.HI R107, RZ, 0x1f, R13 ;  /* 0x0000001fff6b7819 */ /* 0x002fc8000001140d */
[----:B------:R-:W-:-:S04]  /*fe80*/  LEA.HI R107, R107, R13, RZ, 0x5 ;  /* 0x0000000d6b6b7211 */ /* 0x000fc800078f28ff */
[----:B------:R-:W-:-:S05]  /*fe90*/  LOP3.LUT R107, R107, 0xffffffe0, RZ, 0xc0, !PT ;  /* 0xffffffe06b6b7812 */ /* 0x000fca00078ec0ff */
[----:B------:R-:W-:Y:S02]  /*fea0*/  IMAD.IADD R107, R13, 0x1, -R107 ;  /* 0x000000010d6b7824 */ /* 0x000fe400078e0a6b */
[----:B------:R-:W-:Y:S01]  /*feb0*/  IMAD R13, R14, c[0x0][0x4e8], RZ ;  /* 0x00013a000e0d7a24 */ /* 0x000fe200078e02ff */
[----:B--2---:R-:W-:Y:S01]  /*fec0*/  SEL R3, R2, RZ, !P0 ;  /* 0x000000ff02037207 */ /* 0x004fe20004000000 */
[----:B------:R-:W-:-:S04]  /*fed0*/  IMAD R2, R5, R8, RZ ;  /* 0x0000000805027224 */ /* 0x000fc800078e02ff */
[C---:B------:R-:W-:Y:S02]  /*fee0*/  IMAD R7, R4.reuse, R3, R2 ;  /* 0x0000000304077224 */ /* 0x040fe400078e0202 */
[----:B------:R-:W-:-:S04]  /*fef0*/  IMAD.WIDE.U32 R2, R4, R8, RZ ;  /* 0x0000000804027225 */ /* 0x000fc800078e00ff */
[----:B------:R-:W-:-:S04]  /*ff00*/  IMAD.WIDE.U32 R4, R12, R11, RZ ;  /* 0x0000000b0c047225 */ /* 0x000fc800078e00ff */
[----:B------:R-:W-:Y:S01]  /*ff10*/  IMAD.IADD R3, R3, 0x1, R7 ;  /* 0x0000000103037824 */ /* 0x000fe200078e0207 */
[----:B------:R-:W-:Y:S01]  /*ff20*/  IADD3 R12, P1, P0, R2, R4, R0 ;  /* 0x00000004020c7210 */ /* 0x000fe2000783e000 */
[----:B------:R-:W-:Y:S02]  /*ff30*/  IMAD.MOV.U32 R2, RZ, RZ, c[0x0][0x4e8] ;  /* 0x00013a00ff027624 */ /* 0x000fe400078e00ff */
[----:B------:R-:W-:-:S03]  /*ff40*/  IMAD.IADD R6, R5, 0x1, R6 ;  /* 0x0000000105067824 */ /* 0x000fc600078e0206 */
[----:B------:R-:W-:Y:S02]  /*ff50*/  ISETP.NE.AND P2, PT, R2, 0x1, PT ;  /* 0x000000010200780c */ /* 0x000fe40003f45270 */
[----:B---3--:R-:W-:-:S05]  /*ff60*/  SEL R2, R9, RZ, P3 ;  /* 0x000000ff09027207 */ /* 0x008fca0001800000 */
[-C--:B------:R-:W-:Y:S02]  /*ff70*/  IMAD R7, R17, R2.reuse, RZ ;  /* 0x0000000211077224 */ /* 0x080fe400078e02ff */
[----:B------:R-:W-:Y:S02]  /*ff80*/  IMAD.WIDE.U32 R4, R16, R2, RZ ;  /* 0x0000000210047225 */ /* 0x000fe400078e00ff */
[----:B------:R-:W1:Y:S02]  /*ff90*/  LDC.64 R16, c[0x0][R15+0x160] ;  /* 0x000058000f107b82 */ /* 0x000e640000000a00 */
[----:B------:R-:W-:Y:S01]  /*ffa0*/  IMAD.IADD R9, R250, 0x1, R239 ;  /* 0x00000001fa097824 */ /* 0x000fe200078e02ef */
[----:B------:R-:W-:-:S03]  /*ffb0*/  IADD3.X R6, R3, R6, R10, P1, P0 ;  /* 0x0000000603067210 */ /* 0x000fc60000fe040a */
[----:B------:R-:W-:-:S04]  /*ffc0*/  @P2 IMAD.HI.U32 R3, R9, c[0x0][0x4ec], RZ ;  /* 0x00013b0009032a27 */ /* 0x000fc800078e00ff */
[----:B------:R-:W-:Y:S01]  /*ffd0*/  IMAD.MOV.U32 R2, RZ, RZ, R9 ;  /* 0x000000ffff027224 */ /* 0x000fe200078e0009 */
[----:B------:R-:W-:-:S04]  /*ffe0*/  @P2 SHF.R.U32.HI R2, RZ, c[0x0][0x4f0], R3 ;  /* 0x00013c00ff022a19 */ /* 0x000fc80000011603 */
[----:B------:R-:W-:Y:S02]  /*fff0*/  IADD3 R4, P1, P0, R2, R12, R4 ;  /* 0x0000000c02047210 */ /* 0x000fe4000783e004 */
        /* <DEDUP_REMOVED lines=17> */
[----:B------:R-:W1:Y:S04]  /*10110*/  SHFL.IDX PT, R7, R2, RZ, 0x1c1f ;  /* 0x001c1fff02077589 */ /* 0x000e6800000e0000 */
[----:B------:R-:W-:Y:S04]  /*10120*/  SHFL.IDX PT, R4, R4, 0x1, 0x1c1f ;  /* 0x003c1f0004047f89 */ /* 0x000fe800000e0000 */
[----:B------:R4:W2:Y:S01]  /*10130*/  SHFL.IDX PT, R5, R2, 0x1, 0x1c1f ;  /* 0x003c1f0002057f89 */ /* 0x0008a200000e0000 */
[----:B------:R-:W-:Y:S01]  /*10140*/  LOP3.LUT P0, RZ, R107, 0x3, RZ, 0xc0, !PT ;  /* 0x000000036bff7812 */ /* 0x000fe2000780c0ff */
[----:B----4-:R-:W-:-:S05]  /*10150*/  IMAD.IADD R2, R110, 0x1, R239 ;  /* 0x000000016e027824 */ /* 0x010fca00078e02ef */
[C---:B------:R-:W-:Y:S02]  /*10160*/  IADD3 R3, R2.reuse, 0x8, RZ ;  /* 0x0000000802037810 */ /* 0x040fe40007ffe0ff */
[-C--:B------:R-:W-:Y:S02]  /*10170*/  ISETP.GE.OR P1, PT, R2, R13.reuse, P0 ;  /* 0x0000000d0200720c */ /* 0x080fe40000726670 */
[----:B------:R-:W-:-:S11]  /*10180*/  ISETP.GE.OR P0, PT, R3, R13, P0 ;  /* 0x0000000d0300720c */ /* 0x000fd60000706670 */
[----:B-1----:R1:W-:Y:S01]  /*10190*/  @!P1 ST.E [R6.64], R18 ;  /* 0x0000001206009985 */ /* 0x0023e2000c101906 */
[----:B------:R-:W-:-:S03]  /*101a0*/  ISETP.GE.AND P1, PT, R2, R13, PT ;  /* 0x0000000d0200720c */ /* 0x000fc60003f26270 */
[----:B--2---:R1:W-:Y:S01]  /*101b0*/  @!P0 ST.E [R4.64], R19 ;  /* 0x0000001304008985 */ /* 0x0043e2000c101906 */
[----:B------:R-:W-:Y:S01]  /*101c0*/  ISETP.GE.AND P0, PT, R3, R13, PT ;  /* 0x0000000d0300720c */ /* 0x000fe20003f06270 */
        /* <DEDUP_REMOVED lines=48> */
.L_x_2904:
[----:B------:R-:W-:Y:S05]  /*104d0*/  BRA.DIV ~URZ, `(.L_x_2824) ;  /* 0x000065827f007947 */ /* 0x000fea000b800000 */
[----:B------:R4:W2:Y:S02]  /*104e0*/  SHFL.IDX PT, R0, R14, RZ, 0x181f ;  /* 0x00181fff0e007589 */ /* 0x0008a400000e0000 */
.L_x_2905:
        /* <DEDUP_REMOVED lines=24> */
.L_x_2826:
[----:B------:R-:W-:Y:S05]  /*10670*/  BSYNC B0 ;  /* 0x0000000000007941 */ /* 0x000fea0003800000 */
.L_x_2825:
[----:B------:R-:W-:Y:S05]  /*10680*/  BRA.DIV ~URZ, `(.L_x_2827) ;  /* 0x000064427f007947 */ /* 0x000fea000b800000 */
[----:B---3--:R3:W4:Y:S04]  /*10690*/  SHFL.IDX PT, R4, R5, 0x1, 0x181f ;  /* 0x00381f0005047f89 */ /* 0x00872800000e0000 */
[----:B--2---:R3:W2:Y:S02]  /*106a0*/  SHFL.IDX PT, R0, R14, 0x1, 0x181f ;  /* 0x00381f000e007f89 */ /* 0x0046a400000e0000 */
.L_x_2906:
        /* <DEDUP_REMOVED lines=24> */
.L_x_2829:
[----:B------:R-:W-:Y:S05]  /*10830*/  BSYNC B0 ;  /* 0x0000000000007941 */ /* 0x000fea0003800000 */
.L_x_2828:
[----:B------:R-:W-:Y:S05]  /*10840*/  BRA.DIV ~URZ, `(.L_x_2830) ;  /* 0x000063527f007947 */ /* 0x000fea000b800000 */
[----:B----4-:R4:W3:Y:S02]  /*10850*/  SHFL.IDX PT, R4, R5, 0x2, 0x181f ;  /* 0x00581f0005047f89 */ /* 0x0108e400000e0000 */
.L_x_2907:
[----:B------:R-:W-:Y:S05]  /*10860*/  BRA.DIV ~URZ, `(.L_x_2831) ;  /* 0x000063a27f007947 */ /* 0x000fea000b800000 */
[----:B--2---:R2:W4:Y:S02]  /*10870*/  SHFL.IDX PT, R0, R14, 0x2, 0x181f ;  /* 0x00581f000e007f89 */ /* 0x00452400000e0000 */
.L_x_2908:
        /* <DEDUP_REMOVED lines=24> */
.L_x_2833:
[----:B------:R-:W-:Y:S05]  /*10a00*/  BSYNC B0 ;  /* 0x0000000000007941 */ /* 0x000fea0003800000 */
.L_x_2832:
[----:B------:R-:W-:Y:S05]  /*10a10*/  BRA.DIV ~URZ, `(.L_x_2834) ;  /* 0x000062627f007947 */ /* 0x000fea000b800000 */
[----:B---3--:R3:W1:Y:S04]  /*10a20*/  SHFL.IDX PT, R4, R5, 0x3, 0x181f ;  /* 0x00781f0005047f89 */ /* 0x00866800000e0000 */
[----:B----4-:R3:W4:Y:S02]  /*10a30*/  SHFL.IDX PT, R0, R14, 0x3, 0x181f ;  /* 0x00781f000e007f89 */ /* 0x01072400000e0000 */
.L_x_2909:
        /* <DEDUP_REMOVED lines=25> */
.L_x_2822:
        /* <DEDUP_REMOVED lines=33> */
.L_x_2910:
[----:B------:R-:W-:Y:S05]  /*10de0*/  BRA.DIV ~URZ, `(.L_x_2837) ;  /* 0x00005fd27f007947 */ /* 0x000fea000b800000 */
[----:B------:R3:W4:Y:S02]  /*10df0*/  SHFL.IDX PT, R0, R12, RZ, 0x1c1f ;  /* 0x001c1fff0c007589 */ /* 0x00072400000e0000 */
.L_x_2911:
[----:B------:R-:W-:Y:S01]  /*10e00*/  BSSY B0, `(.L_x_2838) ;  /* 0x00000e0000007945 */ /* 0x000fe20003800000 */
[----:B------:R-:W-:Y:S05]  /*10e10*/  @P1 BRA `(.L_x_2839) ;  /* 0x00000de000001947 */ /* 0x000fea0003800000 */
[C---:B------:R-:W-:Y:S02]  /*10e20*/  ISETP.GE.AND P1, PT, R248.reuse, c[0x0][0x3c8], PT ;  /* 0x0000f200f8007a0c */ /* 0x040fe40003f26270 */
[C---:B------:R-:W-:Y:S02]  /*10e30*/  IADD3 R7, R248.reuse, 0x8, RZ ;  /* 0x00000008f8077810 */ /* 0x040fe40007ffe0ff */
[C---:B------:R-:W-:Y:S02]  /*10e40*/  IADD3 R6, R248.reuse, 0x10, RZ ;  /* 0x00000010f8067810 */ /* 0x040fe40007ffe0ff */
[----:B------:R-:W-:Y:S02]  /*10e50*/  ISETP.GE.AND P3, PT, R7, c[0x0][0x3c8], PT ;  /* 0x0000f20007007a0c */ /* 0x000fe40003f66270 */
[----:B------:R-:W-:-:S02]  /*10e60*/  IADD3 R9, R248, 0x8, RZ ;  /* 0x00000008f8097810 */ /* 0x000fc40007ffe0ff */
[----:B------:R-:W-:Y:S02]  /*10e70*/  ISETP.GE.AND P4, PT, R6, c[0x0][0x3c8], PT ;  /* 0x0000f20006007a0c */ /* 0x000fe40003f86270 */
[C---:B------:R-:W-:Y:S01]  /*10e80*/  IADD3 R8, R248.reuse, 0x18, RZ ;  /* 0x00000018f8087810 */ /* 0x040fe20007ffe0ff */
[----:B----4-:R-:W-:Y:S01]  /*10e90*/  @!P1 IMAD.MOV.U32 R2, RZ, RZ, R0 ;  /* 0x000000ffff029224 */ /* 0x010fe200078e0000 */
[----:B------:R-:W-:Y:S01]  /*10ea0*/  SHF.R.S32.HI R9, RZ, 0x1f, R9 ;  /* 0x0000001fff097819 */ /* 0x000fe20000011409 */
[----:B--2---:R-:W-:Y:S01]  /*10eb0*/  @!P1 IMAD.MOV.U32 R3, RZ, RZ, R4 ;  /* 0x000000ffff039224 */ /* 0x004fe200078e0004 */
[C---:B------:R-:W-:Y:S02]  /*10ec0*/  IADD3 R13, R248.reuse, 0x20, RZ ;  /* 0x00000020f80d7810 */ /* 0x040fe40007ffe0ff */
[C---:B------:R-:W-:Y:S01]  /*10ed0*/  IADD3 R11, R248.reuse, 0x18, RZ ;  /* 0x00000018f80b7810 */ /* 0x040fe20007ffe0ff */
[----:B------:R-:W-:Y:S01]  /*10ee0*/  @!P1 IMAD.WIDE R2, R248, 0x4, R2 ;  /* 0x00000004f8029825 */ /* 0x000fe200078e0202 */
[----:B------:R-:W-:-:S02]  /*10ef0*/  ISETP.GE.AND P6, PT, R13, c[0x0][0x3c8], PT ;  /* 0x0000f2000d007a0c */ /* 0x000fc40003fc6270 */
[----:B------:R-:W-:Y:S02]  /*10f00*/  SHF.R.S32.HI R11, RZ, 0x1f, R11 ;  /* 0x0000001fff0b7819 */ /* 0x000fe4000001140b */
[----:B------:R2:W-:Y:S01]  /*10f10*/  @!P1 ST.E.64 [R2.64], R22 ;  /* 0x0000001602009985 */ /* 0x0005e2000c101b06 */
[----:B------:R-:W-:Y:S02]  /*10f20*/  ISETP.GE.AND P1, PT, R8, c[0x0][0x3c8], PT ;  /* 0x0000f20008007a0c */ /* 0x000fe40003f26270 */
[C---:B------:R-:W-:Y:S02]  /*10f30*/  IADD3 R10, R248.reuse, 0x30, RZ ;  /* 0x00000030f80a7810 */ /* 0x040fe40007ffe0ff */
[----:B------:R-:W-:Y:S02]  /*10f40*/  IADD3 R14, R248, 0x20, RZ ;  /* 0x00000020f80e7810 */ /* 0x000fe40007ffe0ff */
[----:B------:R-:W-:Y:S02]  /*10f50*/  ISETP.GE.AND P5, PT, R10, c[0x0][0x3c8], PT ;  /* 0x0000f2000a007a0c */ /* 0x000fe40003fa6270 */
[----:B------:R-:W-:-:S02]  /*10f60*/  SHF.R.S32.HI R14, RZ, 0x1f, R14 ;  /* 0x0000001fff0e7819 */ /* 0x000fc4000001140e */
[C---:B------:R-:W-:Y:S02]  /*10f70*/  IADD3 R15, R248.reuse, 0xa0, RZ ;  /* 0x000000a0f80f7810 */ /* 0x040fe40007ffe0ff */
[C---:B------:R-:W-:Y:S02]  /*10f80*/  IADD3 R16, R248.reuse, 0xb0, RZ ;  /* 0x000000b0f8107810 */ /* 0x040fe40007ffe0ff */
[C---:B------:R-:W-:Y:S02]  /*10f90*/  IADD3 R17, R248.reuse, 0xa0, RZ ;  /* 0x000000a0f8117810 */ /* 0x040fe40007ffe0ff */
[----:B------:R-:W-:Y:S02]  /*10fa0*/  IADD3 R18, R248, 0xe8, RZ ;  /* 0x000000e8f8127810 */ /* 0x000fe40007ffe0ff */
[----:B------:R-:W-:Y:S02]  /*10fb0*/  SHF.R.S32.HI R17, RZ, 0x1f, R17 ;  /* 0x0000001fff117819 */ /* 0x000fe40000011411 */
[----:B------:R-:W-:-:S02]  /*10fc0*/  SHF.R.S32.HI R18, RZ, 0x1f, R18 ;  /* 0x0000001fff127819 */ /* 0x000fc40000011412 */
[----:B--2---:R-:W-:-:S04]  /*10fd0*/  @!P3 LEA R2, P2, R7, R0, 0x2 ;  /* 0x000000000702b211 */ /* 0x004fc800078410ff */
[----:B------:R-:W-:Y:S02]  /*10fe0*/  @!P3 LEA.HI.X R3, R7, R4, R9, 0x2, P2 ;  /* 0x000000040703b211 */ /* 0x000fe400010f1409 */
[C---:B------:R-:W-:Y:S02]  /*10ff0*/  IADD3 R7, R248.reuse, 0x10, RZ ;  /* 0x00000010f8077810 */ /* 0x040fe40007ffe0ff */
[----:B------:R-:W-:Y:S01]  /*11000*/  IADD3 R9, R248, 0x28, RZ ;  /* 0x00000028f8097810 */ /* 0x000fe20007ffe0ff */
[----:B------:R2:W-:Y:S01]  /*11010*/  @!P3 ST.E.64 [R2.64], R24 ;  /* 0x000000180200b985 */ /* 0x0005e2000c101b06 */
[----:B------:R-:W-:Y:S02]  /*11020*/  SHF.R.S32.HI R7, RZ, 0x1f, R7 ;  /* 0x0000001fff077819 */ /* 0x000fe40000011407 */
[----:B--2---:R-:W-:-:S04]  /*11030*/  @!P4 LEA R2, P2, R6, R0, 0x2 ;  /* 0x000000000602c211 */ /* 0x004fc800078410ff */
[----:B------:R-:W-:Y:S02]  /*11040*/  @!P4 LEA.HI.X R3, R6, R4, R7, 0x2, P2 ;  /* 0x000000040603c211 */ /* 0x000fe400010f1407 */
[----:B------:R-:W-:Y:S02]  /*11050*/  ISETP.GE.AND P2, PT, R9, c[0x0][0x3c8], PT ;  /* 0x0000f20009007a0c */ /* 0x000fe40003f46270 */
[C---:B------:R-:W-:Y:S01]  /*11060*/  @!P1 LEA R6, P3, R8.reuse, R0, 0x2 ;  /* 0x0000000008069211 */ /* 0x040fe200078610ff */
[----:B------:R2:W-:Y:S03]  /*11070*/  @!P4 ST.E.64 [R2.64], R26 ;  /* 0x0000001a0200c985 */ /* 0x0005e6000c101b06 */
        /* <DEDUP_REMOVED lines=9> */
[C---:B----4-:R-:W-:Y:S01]  /*11110*/  @!P2 LEA R6, P3, R9.reuse, R0, 0x2 ;  /* 0x000000000906a211 */ /* 0x050fe200078610ff */
[----:B------:R2:W-:Y:S01]  /*11120*/  @!P6 ST.E.64 [R2.64], R30 ;  /* 0x0000001e0200e985 */ /* 0x0005e2000c101b06 */
[C---:B------:R-:W-:Y:S02]  /*11130*/  IADD3 R14, R248.reuse, 0x30, RZ ;  /* 0x00000030f80e7810 */ /* 0x040fe40007ffe0ff */
[----:B------:R-:W-:Y:S02]  /*11140*/  @!P2 LEA.HI.X R7, R9, R4, R11, 0x2, P3 ;  /* 0x000000040907a211 */ /* 0x000fe400018f140b */
[----:B------:R-:W-:-:S02]  /*11150*/  IADD3 R9, R248, 0x48, RZ ;  /* 0x00000048f8097810 */ /* 0x000fc40007ffe0ff */
[----:B------:R-:W-:Y:S01]  /*11160*/  IADD3 R11, R248, 0x38, RZ ;  /* 0x00000038f80b7810 */ /* 0x000fe20007ffe0ff */
[----:B------:R4:W-:Y:S01]  /*11170*/  @!P2 ST.E.64 [R6.64], R32 ;  /* 0x000000200600a985 */ /* 0x0009e2000c101b06 */
[----:B------:R-:W-:Y:S02]  /*11180*/  ISETP.GE.AND P6, PT, R13, c[0x0][0x3c8], PT ;  /* 0x0000f2000d007a0c */ /* 0x000fe40003fc6270 */
[----:B------:R-:W-:Y:S02]  /*11190*/  ISETP.GE.AND P2, PT, R9, c[0x0][0x3c8], PT ;  /* 0x0000f20009007a0c */ /* 0x000fe40003f46270 */
[----:B------:R-:W-:Y:S02]  /*111a0*/  SHF.R.S32.HI R14, RZ, 0x1f, R14 ;  /* 0x0000001fff0e7819 */ /* 0x000fe4000001140e */
        /* <DEDUP_REMOVED lines=74> */
[----:B----4-:R-:W-:Y:S01]  /*11650*/  @!P2 LEA R6, P3, R9, R0, 0x2 ;  /* 0x000000000906a211 */ /* 0x010fe200078610ff */
[----:B------:R2:W-:Y:S01]  /*11660*/  @!P6 ST.E.64 [R2.64], R68 ;  /* 0x000000440200e985 */ /* 0x0005e2000c101b06 */
[----:B------:R-:W-:Y:S02]  /*11670*/  ISETP.GE.AND P6, PT, R15, c[0x0][0x3c8], PT ;  /* 0x0000f2000f007a0c */ /* 0x000fe40003fc6270 */
[----:B------:R-:W-:Y:S02]  /*11680*/  @!P2 LEA.HI.X R7, R9, R4, R11, 0x2, P3 ;  /* 0x000000040907a211 */ /* 0x000fe400018f140b */
[----:B------:R-:W-:-:S02]  /*11690*/  IADD3 R11, R248, 0xa8, RZ ;  /* 0x000000a8f80b7810 */ /* 0x000fc40007ffe0ff */
[C---:B------:R-:W-:Y:S01]  /*116a0*/  IADD3 R9, R248.reuse, 0x98, RZ ;  /* 0x00000098f8097810 */ /* 0x040fe20007ffe0ff */
[----:B------:R4:W-:Y:S01]  /*116b0*/  @!P2 ST.E.64 [R6.64], R72 ;  /* 0x000000480600a985 */ /* 0x0009e2000c101b06 */
[----:B------:R-:W-:Y:S02]  /*116c0*/  ISETP.GE.AND P2, PT, R11, c[0x0][0x3c8], PT ;  /* 0x0000f2000b007a0c */ /* 0x000fe40003f46270 */
[----:B------:R-:W-:Y:S02]  /*116d0*/  SHF.R.S32.HI R13, RZ, 0x1f, R13 ;  /* 0x0000001fff0d7819 */ /* 0x000fe4000001140d */
[----:B------:R-:W-:Y:S02]  /*116e0*/  SHF.R.S32.HI R9, RZ, 0x1f, R9 ;  /* 0x0000001fff097819 */ /* 0x000fe40000011409 */
[----:B------:R-:W-:Y:S02]  /*116f0*/  IADD3 R14, R248, 0xc0, RZ ;  /* 0x000000c0f80e7810 */ /* 0x000fe40007ffe0ff */
        /* <DEDUP_REMOVED lines=10> */
[----:B------:R-:W-:Y:S02]  /*117a0*/  ISETP.GE.AND P1, PT, R10, c[0x0][0x3c8], PT ;  /* 0x0000f2000a007a0c */ /* 0x000fe40003f26270 */
[----:B------:R-:W-:-:S04]  /*117b0*/  @!P2 LEA R8, P3, R11, R0, 0x2 ;  /* 0x000000000b08a211 */ /* 0x000fc800078610ff */
[----:B------:R-:W-:Y:S02]  /*117c0*/  @!P2 LEA.HI.X R9, R11, R4, R13, 0x2, P3 ;  /* 0x000000040b09a211 */ /* 0x000fe400018f140d */
[C---:B------:R-:W-:Y:S02]  /*117d0*/  IADD3 R13, R248.reuse, 0xc8, RZ ;  /* 0x000000c8f80d7810 */ /* 0x040fe40007ffe0ff */
[----:B------:R-:W-:Y:S02]  /*117e0*/  IADD3 R11, R248, 0xd0, RZ ;  /* 0x000000d0f80b7810 */ /* 0x000fe40007ffe0ff */
[----:B--2---:R-:W-:-:S04]  /*117f0*/  @!P6 LEA R2, P4, R15, R0, 0x2 ;  /* 0x000000000f02e211 */ /* 0x004fc800078810ff */
[----:B------:R-:W-:Y:S02]  /*11800*/  @!P6 LEA.HI.X R3, R15, R4, R17, 0x2, P4 ;  /* 0x000000040f03e211 */ /* 0x000fe400020f1411 */
[C---:B------:R-:W-:Y:S02]  /*11810*/  IADD3 R17, R248.reuse, 0xb0, RZ ;  /* 0x000000b0f8117810 */ /* 0x040fe40007ffe0ff */
[----:B------:R-:W-:Y:S01]  /*11820*/  IADD3 R15, R248, 0xb8, RZ ;  /* 0x000000b8f80f7810 */ /* 0x000fe20007ffe0ff */
[----:B------:R2:W-:Y:S01]  /*11830*/  @!P6 ST.E.64 [R2.64], R84 ;  /* 0x000000540200e985 */ /* 0x0005e2000c101b06 */
[----:B------:R-:W-:Y:S02]  /*11840*/  ISETP.GE.AND P6, PT, R14, c[0x0][0x3c8], PT ;  /* 0x0000f2000e007a0c */ /* 0x000fe40003fc6270 */
[----:B------:R-:W-:Y:S01]  /*11850*/  ISETP.GE.AND P4, PT, R13, c[0x0][0x3c8], PT ;  /* 0x0000f2000d007a0c */ /* 0x000fe20003f86270 */
[----:B------:R5:W-:Y:S01]  /*11860*/  @!P2 ST.E.64 [R8.64], R88 ;  /* 0x000000580800a985 */ /* 0x000be2000c101b06 */
[----:B----4-:R-:W-:-:S02]  /*11870*/  @!P5 LEA R6, P3, R16, R0, 0x2 ;  /* 0x000000001006d211 */ /* 0x010fc400078610ff */
[----:B------:R-:W-:Y:S02]  /*11880*/  SHF.R.S32.HI R17, RZ, 0x1f, R17 ;  /* 0x0000001fff117819 */ /* 0x000fe40000011411 */
[----:B------:R-:W-:Y:S02]  /*11890*/  SHF.R.S32.HI R15, RZ, 0x1f, R15 ;  /* 0x0000001fff0f7819 */ /* 0x000fe4000001140f */
[----:B------:R-:W-:Y:S02]  /*118a0*/  @!P5 LEA.HI.X R7, R16, R4, R17, 0x2, P3 ;  /* 0x000000041007d211 */ /* 0x000fe400018f1411 */
[----:B------:R-:W-:Y:S02]  /*118b0*/  ISETP.GE.AND P3, PT, R11, c[0x0][0x3c8], PT ;  /* 0x0000f2000b007a0c */ /* 0x000fe40003f66270 */
[C---:B------:R-:W-:Y:S01]  /*118c0*/  IADD3 R16, R248.reuse, 0xc0, RZ ;  /* 0x000000c0f8107810 */ /* 0x040fe20007ffe0ff */
[----:B------:R4:W-:Y:S01]  /*118d0*/  @!P5 ST.E.64 [R6.64], R92 ;  /* 0x0000005c0600d985 */ /* 0x0009e2000c101b06 */
[----:B------:R-:W-:-:S02]  /*118e0*/  IADD3 R17, R248, 0xe8, RZ ;  /* 0x000000e8f8117810 */ /* 0x000fc40007ffe0ff */
[----:B------:R-:W-:Y:S02]  /*118f0*/  SHF.R.S32.HI R16, RZ, 0x1f, R16 ;  /* 0x0000001fff107819 */ /* 0x000fe40000011410 */
[----:B--2---:R-:W-:-:S04]  /*11900*/  @!P1 LEA R2, P2, R10, R0, 0x2 ;  /* 0x000000000a029211 */ /* 0x004fc800078410ff */
[----:B------:R-:W-:Y:S02]  /*11910*/  @!P1 LEA.HI.X R3, R10, R4, R15, 0x2, P2 ;  /* 0x000000040a039211 */ /* 0x000fe400010f140f */
[----:B------:R-:W-:Y:S02]  /*11920*/  IADD3 R15, R248, 0xc8, RZ ;  /* 0x000000c8f80f7810 */ /* 0x000fe40007ffe0ff */
[----:B-----5:R-:W-:Y:S01]  /*11930*/  @!P6 LEA R8, P2, R14, R0, 0x2 ;  /* 0x000000000e08e211 */ /* 0x020fe200078410ff */
[----:B------:R2:W-:Y:S01]  /*11940*/  @!P1 ST.E.64 [R2.64], R96 ;  /* 0x0000006002009985 */ /* 0x0005e2000c101b06 */
[----:B------:R-:W-:Y:S02]  /*11950*/  SHF.R.S32.HI R15, RZ, 0x1f, R15 ;  /* 0x0000001fff0f7819 */ /* 0x000fe4000001140f */
[----:B------:R-:W-:Y:S02]  /*11960*/  IADD3 R10, R248, 0xd8, RZ ;  /* 0x000000d8f80a7810 */ /* 0x000fe40007ffe0ff */
[----:B------:R-:W-:-:S02]  /*11970*/  @!P6 LEA.HI.X R9, R14, R4, R16, 0x2, P2 ;  /* 0x000000040e09e211 */ /* 0x000fc400010f1410 */
[----:B------:R-:W-:Y:S02]  /*11980*/  ISETP.GE.AND P1, PT, R10, c[0x0][0x3c8], PT ;  /* 0x0000f2000a007a0c */ /* 0x000fe40003f26270 */
[----:B------:R-:W-:Y:S01]  /*11990*/  IADD3 R14, R248, 0xe0, RZ ;  /* 0x000000e0f80e7810 */ /* 0x000fe20007ffe0ff */
[----:B------:R-:W-:Y:S01]  /*119a0*/  @!P6 ST.E.64 [R8.64], R134 ;  /* 0x000000860800e985 */ /* 0x000fe2000c101b06 */
[----:B----4-:R-:W-:Y:S02]  /*119b0*/  @!P3 LEA R6, P2, R11, R0, 0x2 ;  /* 0x000000000b06b211 */ /* 0x010fe400078410ff */
        /* <DEDUP_REMOVED lines=19> */
[----:B------:R-:W-:-:S03]  /*11af0*/  @!P6 LEA R10, P2, R14, R0, 0x2 ;  /* 0x000000000e0ae211 */ /* 0x000fc600078410ff */
[----:B------:R2:W-:Y:S01]  /*11b00*/  @!P1 ST.E.64 [R2.64], R108 ;  /* 0x0000006c02009985 */ /* 0x0005e2000c101b06 */
[----:B------:R-:W-:Y:S02]  /*11b10*/  @!P6 LEA.HI.X R11, R14, R4, R16, 0x2, P2 ;  /* 0x000000040e0be211 */ /* 0x000fe400010f1410 */
[-C--:B------:R-:W-:Y:S02]  /*11b20*/  @!P5 LEA R8, P1, R17, R0.reuse, 0x2 ;  /* 0x000000001108d211 */ /* 0x080fe400078210ff */
[C---:B------:R-:W-:Y:S01]  /*11b30*/  IADD3 R16, R248.reuse, 0xf0, RZ ;  /* 0x000000f0f8107810 */ /* 0x040fe20007ffe0ff */
[----:B------:R1:W-:Y:S01]  /*11b40*/  @!P6 ST.E.64 [R10.64], R148 ;  /* 0x000000940a00e985 */ /* 0x0003e2000c101b06 */
[----:B------:R-:W-:Y:S02]  /*11b50*/  IADD3 R14, R248, 0xf8, RZ ;  /* 0x000000f8f80e7810 */ /* 0x000fe40007ffe0ff */
[----:B----4-:R-:W-:Y:S02]  /*11b60*/  @!P4 LEA R6, P2, R15, R0, 0x2 ;  /* 0x000000000f06c211 */ /* 0x010fe400078410ff */
[----:B------:R-:W-:-:S02]  /*11b70*/  SHF.R.S32.HI R16, RZ, 0x1f, R16 ;  /* 0x0000001fff107819 */ /* 0x000fc40000011410 */
        /* <DEDUP_REMOVED lines=8> */
.L_x_2839:
[----:B------:R-:W-:Y:S05]  /*11c00*/  BSYNC B0 ;  /* 0x0000000000007941 */ /* 0x000fea0003800000 */
.L_x_2838:
[----:B------:R-:W-:Y:S05]  /*11c10*/  BRA.DIV ~URZ, `(.L_x_2840) ;  /* 0x000052127f007947 */ /* 0x000fea000b800000 */
[----:B--2---:R2:W1:Y:S04]  /*11c20*/  SHFL.IDX PT, R4, R5, 0x1, 0x1c1f ;  /* 0x003c1f0005047f89 */ /* 0x00446800000e0000 */
[----:B----4-:R2:W4:Y:S02]  /*11c30*/  SHFL.IDX PT, R0, R12, 0x1, 0x1c1f ;  /* 0x003c1f000c007f89 */ /* 0x01052400000e0000 */
.L_x_2912:
[----:B------:R-:W-:Y:S05]  /*11c40*/  @P0 BRA `(.L_x_2835) ;  /* 0x00001c0000000947 */ /* 0x000fea0003800000 */
[C---:B-1----:R-:W-:Y:S02]  /*11c50*/  IADD3 R11, R248.reuse, 0x8, RZ ;  /* 0x00000008f80b7810 */ /* 0x042fe40007ffe0ff */
[C---:B------:R-:W-:Y:S02]  /*11c60*/  ISETP.GE.AND P0, PT, R248.reuse, c[0x0][0x3c8], PT ;  /* 0x0000f200f8007a0c */ /* 0x040fe40003f06270 */
[----:B------:R-:W-:Y:S02]  /*11c70*/  ISETP.GE.AND P5, PT, R11, c[0x0][0x3c8], PT ;  /* 0x0000f2000b007a0c */ /* 0x000fe40003fa6270 */
[----:B------:R-:W-:-:S02]  /*11c80*/  IADD3 R13, R248, 0x10, RZ ;  /* 0x00000010f80d7810 */ /* 0x000fc40007ffe0ff */
[C---:B------:R-:W-:Y:S02]  /*11c90*/  IADD3 R15, R248.reuse, 0x8, RZ ;  /* 0x00000008f80f7810 */ /* 0x040fe40007ffe0ff */
[----:B------:R-:W-:Y:S02]  /*11ca0*/  ISETP.GE.AND P4, PT, R13, c[0x0][0x3c8], PT ;  /* 0x0000f2000d007a0c */ /* 0x000fe40003f86270 */
[----:B------:R-:W-:Y:S02]  /*11cb0*/  IADD3 R10, R248, 0x18, RZ ;  /* 0x00000018f80a7810 */ /* 0x000fe40007ffe0ff */
[----:B------:R-:W-:Y:S01]  /*11cc0*/  SHF.R.S32.HI R15, RZ, 0x1f, R15 ;  /* 0x0000001fff0f7819 */ /* 0x000fe2000001140f */
[----:B----4-:R-:W-:Y:S01]  /*11cd0*/  @!P0 IMAD.MOV.U32 R2, RZ, RZ, R0 ;  /* 0x000000ffff028224 */ /* 0x010fe200078e0000 */
[----:B------:R-:W-:Y:S01]  /*11ce0*/  ISETP.GE.AND P3, PT, R10, c[0x0][0x3c8], PT ;  /* 0x0000f2000a007a0c */ /* 0x000fe20003f66270 */
[----:B------:R-:W-:Y:S01]  /*11cf0*/  @!P0 IMAD.MOV.U32 R3, RZ, RZ, R4 ;  /* 0x000000ffff038224 */ /* 0x000fe200078e0004 */
[----:B------:R-:W-:-:S02]  /*11d00*/  @!P5 LEA R8, P6, R11, R0, 0x2 ;  /* 0x000000000b08d211 */ /* 0x000fc400078c10ff */
[C---:B--23--:R-:W-:Y:S01]  /*11d10*/  IADD3 R12, R248.reuse, 0x20, RZ ;  /* 0x00000020f80c7810 */ /* 0x04cfe20007ffe0ff */
[C---:B------:R-:W-:Y:S01]  /*11d20*/  @!P0 IMAD.WIDE R2, R248.reuse, 0x4, R2 ;  /* 0x00000004f8028825 */ /* 0x040fe200078e0202 */
[----:B------:R-:W-:Y:S02]  /*11d30*/  @!P5 LEA.HI.X R9, R11, R4, R15, 0x2, P6 ;  /* 0x000000040b09d211 */ /* 0x000fe400030f140f */
[----:B------:R-:W-:Y:S02]  /*11d40*/  IADD3 R15, R248, 0x10, RZ ;  /* 0x00000010f80f7810 */ /* 0x000fe40007ffe0ff */
[----:B------:R-:W-:Y:S01]  /*11d50*/  ISETP.GE.AND P2, PT, R12, c[0x0][0x3c8], PT ;  /* 0x0000f2000c007a0c */ /* 0x000fe20003f46270 */
[----:B------:R1:W-:Y:S01]  /*11d60*/  @!P0 ST.E.64 [R2.64], R116 ;  /* 0x0000007402008985 */ /* 0x0003e2000c101b06 */
[----:B------:R-:W-:Y:S02]  /*11d70*/  @!P4 LEA R6, P0, R13, R0, 0x2 ;  /* 0x000000000d06c211 */ /* 0x000fe400078010ff */
[----:B------:R-:W-:Y:S01]  /*11d80*/  SHF.R.S32.HI R15, RZ, 0x1f, R15 ;  /* 0x0000001fff0f7819 */ /* 0x000fe2000001140f */
[----:B------:R2:W-:Y:S01]  /*11d90*/  @!P5 ST.E.64 [R8.64], R152 ;  /* 0x000000980800d985 */ /* 0x0005e2000c101b06 */
[----:B------:R-:W-:-:S02]  /*11da0*/  IADD3 R14, R248, 0x28, RZ ;  /* 0x00000028f80e7810 */ /* 0x000fc40007ffe0ff */
[----:B------:R-:W-:Y:S02]  /*11db0*/  IADD3 R11, R248, 0x18, RZ ;  /* 0x00000018f80b7810 */ /* 0x000fe40007ffe0ff */
[----:B------:R-:W-:Y:S02]  /*11dc0*/  @!P4 LEA.HI.X R7, R13, R4, R15, 0x2, P0 ;  /* 0x000000040d07c211 */ /* 0x000fe400000f140f */
[----:B------:R-:W-:Y:S02]  /*11dd0*/  ISETP.GE.AND P1, PT, R14, c[0x0][0x3c8], PT ;  /* 0x0000f2000e007a0c */ /* 0x000fe40003f26270 */
[C---:B------:R-:W-:Y:S01]  /*11de0*/  IADD3 R5, R248.reuse, 0x30, RZ ;  /* 0x00000030f8057810 */ /* 0x040fe20007ffe0ff */
[----:B------:R3:W-:Y:S01]  /*11df0*/  @!P4 ST.E.64 [R6.64], R128 ;  /* 0x000000800600c985 */ /* 0x0007e2000c101b06 */
[----:B------:R-:W-:Y:S02]  /*11e00*/  SHF.R.S32.HI R11, RZ, 0x1f, R11 ;  /* 0x0000001fff0b7819 */ /* 0x000fe4000001140b */
[----:B------:R-:W-:-:S02]  /*11e10*/  IADD3 R15, R248, 0x20, RZ ;  /* 0x00000020f80f7810 */ /* 0x000fc40007ffe0ff */
[----:B------:R-:W-:Y:S02]  /*11e20*/  ISETP.GE.AND P0, PT, R5, c[0x0][0x3c8], PT ;  /* 0x0000f20005007a0c */ /* 0x000fe40003f06270 */
[----:B------:R-:W-:Y:S02]  /*11e30*/  SHF.R.S32.HI R15, RZ, 0x1f, R15 ;  /* 0x0000001fff0f7819 */ /* 0x000fe4000001140f */
[C---:B------:R-:W-:Y:S02]  /*11e40*/  IADD3 R13, R248.reuse, 0x40, RZ ;  /* 0x00000040f80d7810 */ /* 0x040fe40007ffe0ff */
[----:B------:R-:W-:Y:S02]  /*11e50*/  IADD3 R16, R248, 0xb0, RZ ;  /* 0x000000b0f8107810 */ /* 0x000fe40007ffe0ff */
[----:B-1----:R-:W-:Y:S02]  /*11e60*/  @!P3 LEA R2, P6, R10, R0, 0x2 ;  /* 0x000000000a02b211 */ /* 0x002fe400078c10ff */
[----:B------:R-:W-:-:S02]  /*11e70*/  SHF.R.S32.HI R16, RZ, 0x1f, R16 ;  /* 0x0000001fff107819 */ /* 0x000fc40000011410 */
[----:B------:R-:W-:Y:S02]  /*11e80*/  @!P3 LEA.HI.X R3, R10, R4, R11, 0x2, P6 ;  /* 0x000000040a03b211 */ /* 0x000fe400030f140b */
[----:B--2---:R-:W-:Y:S02]  /*11e90*/  @!P2 LEA R8, P4, R12, R0, 0x2 ;  /* 0x000000000c08a211 */ /* 0x004fe400078810ff */
[----:B------:R-:W-:Y:S01]  /*11ea0*/  IADD3 R11, R248, 0x38, RZ ;  /* 0x00000038f80b7810 */ /* 0x000fe20007ffe0ff */
[----:B------:R1:W-:Y:S01]  /*11eb0*/  @!P3 ST.E.64 [R2.64], R120 ;  /* 0x000000780200b985 */ /* 0x0003e2000c101b06 */
[----:B------:R-:W-:Y:S02]  /*11ec0*/  @!P2 LEA.HI.X R9, R12, R4, R15, 0x2, P4 ;  /* 0x000000040c09a211 */ /* 0x000fe400020f140f */
[----:B------:R-:W-:Y:S02]  /*11ed0*/  ISETP.GE.AND P5, PT, R11, c[0x0][0x3c8], PT ;  /* 0x0000f2000b007a0c */ /* 0x000fe40003fa6270 */
[----:B------:R-:W-:Y:S01]  /*11ee0*/  IADD3 R15, R248, 0x28, RZ ;  /* 0x00000028f80f7810 */ /* 0x000fe20007ffe0ff */
[----:B------:R2:W-:Y:S01]  /*11ef0*/  @!P2 ST.E.64 [R8.64], R150 ;  /* 0x000000960800a985 */ /* 0x0005e2000c101b06 */
[----:B---3--:R-:W-:-:S02]  /*11f00*/  @!P1 LEA R6, P3, R14, R0, 0x2 ;  /* 0x000000000e069211 */ /* 0x008fc400078610ff */
[----:B------:R-:W-:Y:S02]  /*11f10*/  SHF.R.S32.HI R15, RZ, 0x1f, R15 ;  /* 0x0000001fff0f7819 */ /* 0x000fe4000001140f */
[----:B------:R-:W-:Y:S02]  /*11f20*/  IADD3 R12, R248, 0x30, RZ ;  /* 0x00000030f80c7810 */ /* 0x000fe40007ffe0ff */
[----:B------:R-:W-:Y:S02]  /*11f30*/  @!P1 LEA.HI.X R7, R14, R4, R15, 0x2, P3 ;  /* 0x000000040e079211 */ /* 0x000fe400018f140f */
[----:B------:R-:W-:Y:S02]  /*11f40*/  SHF.R.S32.HI R12, RZ, 0x1f, R12 ;  /* 0x0000001fff0c7819 */ /* 0x000fe4000001140c */
[----:B------:R-:W-:Y:S01]  /*11f50*/  IADD3 R10, R248, 0x48, RZ ;  /* 0x00000048f80a7810 */ /* 0x000fe20007ffe0ff */
[----:B------:R3:W-:Y:S01]  /*11f60*/  @!P1 ST.E.64 [R6.64], R140 ;  /* 0x0000008c06009985 */ /* 0x0007e2000c101b06 */
[----:B------:R-:W-:-:S02]  /*11f70*/  ISETP.GE.AND P4, PT, R13, c[0x0][0x3c8], PT ;  /* 0x0000f2000d007a0c */ /* 0x000fc40003f86270 */
[----:B------:R-:W-:Y:S02]  /*11f80*/  IADD3 R15, R248, 0x38, RZ ;  /* 0x00000038f80f7810 */ /* 0x000fe40007ffe0ff */
[----:B------:R-:W-:Y:S02]  /*11f90*/  ISETP.GE.AND P3, PT, R10, c[0x0][0x3c8], PT ;  /* 0x0000f2000a007a0c */ /* 0x000fe40003f66270 */
[----:B------:R-:W-:Y:S02]  /*11fa0*/  SHF.R.S32.HI R15, RZ, 0x1f, R15 ;  /* 0x0000001fff0f7819 */ /* 0x000fe4000001140f */
[----:B------:R-:W-:Y:S02]  /*11fb0*/  IADD3 R14, R248, 0x58, RZ ;  /* 0x00000058f80e7810 */ /* 0x000fe40007ffe0ff */
[----:B-1----:R-:W-:Y:S02]  /*11fc0*/  @!P0 LEA R2, P6, R5, R0, 0x2 ;  /* 0x0000000005028211 */ /* 0x002fe400078c10ff */
[----:B------:R-:W-:-:S02]  /*11fd0*/  ISETP.GE.AND P1, PT, R14, c[0x0][0x3c8], PT ;  /* 0x0000f2000e007a0c */ /* 0x000fc40003f26270 */
[----:B------:R-:W-:Y:S02]  /*11fe0*/  @!P0 LEA.HI.X R3, R5, R4, R12, 0x2, P6 ;  /* 0x0000000405038211 */ /* 0x000fe400030f140c */
[C---:B--2---:R-:W-:Y:S02]  /*11ff0*/  @!P5 LEA R8, P6, R11.reuse, R0, 0x2 ;  /* 0x000000000b08d211 */ /* 0x044fe400078c10ff */
[----:B------:R-:W-:Y:S01]  /*12000*/  IADD3 R12, R248, 0x50, RZ ;  /* 0x00000050f80c7810 */ /* 0x000fe20007ffe0ff */
[----:B------:R1:W-:Y:S01]  /*12010*/  @!P0 ST.E.64 [R2.64], R124 ;  /* 0x0000007c02008985 */ /* 0x0003e2000c101b06 */
[----:B------:R-:W-:Y:S02]  /*12020*/  @!P5 LEA.HI.X R9, R11, R4, R15, 0x2, P6 ;  /* 0x000000040b09d211 */ /* 0x000fe400030f140f */
[----:B------:R-:W-:Y:S02]  /*12030*/  ISETP.GE.AND P2, PT, R12, c[0x0][0x3c8], PT ;  /* 0x0000f2000c007a0c */ /* 0x000fe40003f46270 */
[C---:B------:R-:W-:Y:S01]  /*12040*/  IADD3 R15, R248.reuse, 0x40, RZ ;  /* 0x00000040f80f7810 */ /* 0x040fe20007ffe0ff */
[----:B------:R2:W-:Y:S01]  /*12050*/  @!P5 ST.E.64 [R8.64], R146 ;  /* 0x000000920800d985 */ /* 0x0005e2000c101b06 */
[----:B------:R-:W-:-:S02]  /*12060*/  IADD3 R11, R248, 0x48, RZ ;  /* 0x00000048f80b7810 */ /* 0x000fc40007ffe0ff */
[C---:B---3--:R-:W-:Y:S02]  /*12070*/  @!P4 LEA R6, P0, R13.reuse, R0, 0x2 ;  /* 0x000000000d06c211 */ /* 0x048fe400078010ff */
[----:B------:R-:W-:Y:S02]  /*12080*/  SHF.R.S32.HI R15, RZ, 0x1f, R15 ;  /* 0x0000001fff0f7819 */ /* 0x000fe4000001140f */
[----:B------:R-:W-:Y:S02]  /*12090*/  SHF.R.S32.HI R11, RZ, 0x1f, R11 ;  /* 0x0000001fff0b7819 */ /* 0x000fe4000001140b */
[----:B------:R-:W-:Y:S02]  /*120a0*/  @!P4 LEA.HI.X R7, R13, R4, R15, 0x2, P0 ;  /* 0x000000040d07c211 */ /* 0x000fe400000f140f */
[C---:B------:R-:W-:Y:S02]  /*120b0*/  IADD3 R15, R248.reuse, 0x50, RZ ;  /* 0x00000050f80f7810 */ /* 0x040fe40007ffe0ff */
[----:B------:R-:W-:Y:S01]  /*120c0*/  IADD3 R5, R248, 0x60, RZ ;  /* 0x00000060f8057810 */ /* 0x000fe20007ffe0ff */
[----:B------:R3:W-:Y:S01]  /*120d0*/  @!P4 ST.E.64 [R6.64], R138 ;  /* 0x0000008a0600c985 */ /* 0x0007e2000c101b06 */
[----:B------:R-:W-:-:S02]  /*120e0*/  SHF.R.S32.HI R15, RZ, 0x1f, R15 ;  /* 0x0000001fff0f7819 */ /* 0x000fc4000001140f */
[----:B------:R-:W-:Y:S02]  /*120f0*/  ISETP.GE.AND P0, PT, R5, c[0x0][0x3c8], PT ;  /* 0x0000f20005007a0c */ /* 0x000fe40003f06270 */
[----:B------:R-:W-:Y:S02]  /*12100*/  IADD3 R13, R248, 0x70, RZ ;  /* 0x00000070f80d7810 */ /* 0x000fe40007ffe0ff */
[C---:B-1----:R-:W-:Y:S02]  /*12110*/  @!P3 LEA R2, P6, R10.reuse, R0, 0x2 ;  /* 0x000000000a02b211 */ /* 0x042fe400078c10ff */
[----:B------:R-:W-:Y:S02]  /*12120*/  ISETP.GE.AND P4, PT, R13, c[0x0][0x3c8], PT ;  /* 0x0000f2000d007a0c */ /* 0x000fe40003f86270 */
[----:B------:R-:W-:Y:S02]  /*12130*/  @!P3 LEA.HI.X R3, R10, R4, R11, 0x2, P6 ;  /* 0x000000040a03b211 */ /* 0x000fe400030f140b */
[----:B--2---:R-:W-:-:S02]  /*12140*/  @!P2 LEA R8, P6, R12, R0, 0x2 ;  /* 0x000000000c08a211 */ /* 0x004fc400078c10ff */
[----:B------:R-:W-:Y:S01]  /*12150*/  IADD3 R11, R248, 0x68, RZ ;  /* 0x00000068f80b7810 */ /* 0x000fe20007ffe0ff */
[----:B------:R1:W-:Y:S01]  /*12160*/  @!P3 ST.E.64 [R2.64], R42 ;  /* 0x0000002a0200b985 */ /* 0x0003e2000c101b06 */
[----:B------:R-:W-:Y:S02]  /*12170*/  @!P2 LEA.HI.X R9, R12, R4, R15, 0x2, P6 ;  /* 0x000000040c09a211 */ /* 0x000fe400030f140f */
[C---:B------:R-:W-:Y:S02]  /*12180*/  IADD3 R15, R248.reuse, 0x58, RZ ;  /* 0x00000058f80f7810 */ /* 0x040fe40007ffe0ff */
[----:B------:R-:W-:Y:S01]  /*12190*/  ISETP.GE.AND P5, PT, R11, c[0x0][0x3c8], PT ;  /* 0x0000f2000b007a0c */ /* 0x000fe20003fa6270 */
[----:B------:R2:W-:Y:S01]  /*121a0*/  @!P2 ST.E.64 [R8.64], R154 ;  /* 0x0000009a0800a985 */ /* 0x0005e2000c101b06 */
[----:B------:R-:W-:Y:S02]  /*121b0*/  SHF.R.S32.HI R15, RZ, 0x1f, R15 ;  /* 0x0000001fff0f7819 */ /* 0x000fe4000001140f */
[----:B------:R-:W-:-:S02]  /*121c0*/  IADD3 R12, R248, 0x60, RZ ;  /* 0x00000060f80c7810 */ /* 0x000fc40007ffe0ff */
[----:B---3--:R-:W-:Y:S02]  /*121d0*/  @!P1 LEA R6, P3, R14, R0, 0x2 ;  /* 0x000000000e069211 */ /* 0x008fe400078610ff */
[----:B------:R-:W-:Y:S02]  /*121e0*/  IADD3 R10, R248, 0x78, RZ ;  /* 0x00000078f80a7810 */ /* 0x000fe40007ffe0ff */
[----:B------:R-:W-:Y:S02]  /*121f0*/  @!P1 LEA.HI.X R7, R14, R4, R15, 0x2, P3 ;  /* 0x000000040e079211 */ /* 0x000fe400018f140f */
[----:B------:R-:W-:Y:S02]  /*12200*/  SHF.R.S32.HI R12, RZ, 0x1f, R12 ;  /* 0x0000001fff0c7819 */ /* 0x000fe4000001140c */
[----:B------:R-:W-:Y:S01]  /*12210*/  IADD3 R15, R248, 0x68, RZ ;  /* 0x00000068f80f7810 */ /* 0x000fe20007ffe0ff */
[----:B------:R3:W-:Y:S01]  /*12220*/  @!P1 ST.E.64 [R6.64], R142 ;  /* 0x0000008e06009985 */ /* 0x0007e2000c101b06 */
[----:B------:R-:W-:-:S02]  /*12230*/  ISETP.GE.AND P3, PT, R10, c[0x0][0x3c8], PT ;  /* 0x0000f2000a007a0c */ /* 0x000fc40003f66270 */
[----:B------:R-:W-:Y:S02]  /*12240*/  SHF.R.S32.HI R15, RZ, 0x1f, R15 ;  /* 0x0000001fff0f7819 */ /* 0x000fe4000001140f */
[----:B------:R-:W-:Y:S02]  /*12250*/  IADD3 R14, R248, 0x88, RZ ;  /* 0x00000088f80e7810 */ /* 0x000fe40007ffe0ff */
[----:B-1----:R-:W-:-:S04]  /*12260*/  @!P0 LEA R2, P6, R5, R0, 0x2 ;  /* 0x0000000005028211 */ /* 0x002fc800078c10ff */
        /* <DEDUP_REMOVED lines=10> */
[C---:B---3--:R-:W-:Y:S02]  /*12310*/  @!P4 LEA R6, P0, R13.reuse, R0, 0x2 ;  /* 0x000000000d06c211 */ /* 0x048fe400078010ff */
[----:B------:R-:W-:Y:S02]  /*12320*/  SHF.R.S32.HI R11, RZ, 0x1f, R11 ;  /* 0x0000001fff0b7819 */ /* 0x000fe4000001140b */
[----:B------:R-:W-:Y:S02]  /*12330*/  @!P4 LEA.HI.X R7, R13, R4, R15, 0x2, P0 ;  /* 0x000000040d07c211 */ /* 0x000fe400000f140f */
[----:B------:R-:W-:Y:S02]  /*12340*/  IADD3 R5, R248, 0x90, RZ ;  /* 0x00000090f8057810 */ /* 0x000fe40007ffe0ff */
[----:B------:R-:W-:Y:S01]  /*12350*/  ISETP.GE.AND P1, PT, R14, c[0x0][0x3c8], PT ;  /* 0x0000f2000e007a0c */ /* 0x000fe20003f26270 */
[----:B------:R3:W-:Y:S01]  /*12360*/  @!P4 ST.E.64 [R6.64], R144 ;  /* 0x000000900600c985 */ /* 0x0007e2000c101b06 */
[----:B------:R-:W-:-:S02]  /*12370*/  IADD3 R15, R248, 0x80, RZ ;  /* 0x00000080f80f7810 */ /* 0x000fc40007ffe0ff */
[----:B------:R-:W-:Y:S02]  /*12380*/  ISETP.GE.AND P0, PT, R5, c[0x0][0x3c8], PT ;  /* 0x0000f20005007a0c */ /* 0x000fe40003f06270 */
[----:B------:R-:W-:Y:S02]  /*12390*/  SHF.R.S32.HI R15, RZ, 0x1f, R15 ;  /* 0x0000001fff0f7819 */ /* 0x000fe4000001140f */
[----:B------:R-:W-:Y:S02]  /*123a0*/  IADD3 R13, R248, 0xa0, RZ ;  /* 0x000000a0f80d7810 */ /* 0x000fe40007ffe0ff */
[C---:B-1----:R-:W-:Y:S02]  /*123b0*/  @!P3 LEA R2, P6, R10.reuse, R0, 0x2 ;  /* 0x000000000a02b211 */ /* 0x042fe400078c10ff */
[----:B------:R-:W-:Y:S02]  /*123c0*/  ISETP.GE.AND P4, PT, R13, c[0x0][0x3c8], PT ;  /* 0x0000f2000d007a0c */ /* 0x000fe40003f86270 */
[----:B------:R-:W-:-:S02]  /*123d0*/  @!P3 LEA.HI.X R3, R10, R4, R11, 0x2, P6 ;  /* 0x000000040a03b211 */ /* 0x000fc400030f140b */
[----:B--2---:R-:W-:Y:S02]  /*123e0*/  @!P2 LEA R8, P6, R12, R0, 0x2 ;  /* 0x000000000c08a211 */ /* 0x004fe400078c10ff */
        /* <DEDUP_REMOVED lines=17> */
[----:B-1----:R-:W-:Y:S02]  /*12500*/  @!P0 LEA R2, P6, R5, R0, 0x2 ;  /* 0x0000000005028211 */ /* 0x002fe400078c10ff */
[----:B------:R-:W-:Y:S02]  /*12510*/  ISETP.GE.AND P2, PT, R15, c[0x0][0x3c8], PT ;  /* 0x0000f2000f007a0c */ /* 0x000fe40003f46270 */
[----:B------:R-:W-:Y:S02]  /*12520*/  @!P0 LEA.HI.X R3, R5, R4, R12, 0x2, P6 ;  /* 0x0000000405038211 */ /* 0x000fe400030f140c */
[----:B--2---:R-:W-:-:S02]  /*12530*/  @!P5 LEA R8, P6, R11, R0, 0x2 ;  /* 0x000000000b08d211 */ /* 0x004fc400078c10ff */
[C---:B------:R-:W-:Y:S01]  /*12540*/  IADD3 R12, R248.reuse, 0xb8, RZ ;  /* 0x000000b8f80c7810 */ /* 0x040fe20007ffe0ff */
[----:B------:R1:W-:Y:S01]  /*12550*/  @!P0 ST.E.64 [R2.64], R54 ;  /* 0x0000003602008985 */ /* 0x0003e2000c101b06 */
[----:B------:R-:W-:Y:S02]  /*12560*/  @!P5 LEA.HI.X R9, R11, R4, R14, 0x2, P6 ;  /* 0x000000040b09d211 */ /* 0x000fe400030f140e */
[C---:B------:R-:W-:Y:S02]  /*12570*/  IADD3 R14, R248.reuse, 0xa0, RZ ;  /* 0x000000a0f80e7810 */ /* 0x040fe40007ffe0ff */
[----:B------:R-:W-:Y:S01]  /*12580*/  IADD3 R5, R248, 0xc0, RZ ;  /* 0x000000c0f8057810 */ /* 0x000fe20007ffe0ff */
[----:B------:R2:W-:Y:S01]  /*12590*/  @!P5 ST.E.64 [R8.64], R160 ;  /* 0x000000a00800d985 */ /* 0x0005e2000c101b06 */
[----:B------:R-:W-:Y:S02]  /*125a0*/  SHF.R.S32.HI R14, RZ, 0x1f, R14 ;  /* 0x0000001fff0e7819 */ /* 0x000fe4000001140e */
[----:B------:R-:W-:-:S02]  /*125b0*/  ISETP.GE.AND P1, PT, R12, c[0x0][0x3c8], PT ;  /* 0x0000f2000c007a0c */ /* 0x000fc40003f26270 */
[C---:B---3--:R-:W-:Y:S02]  /*125c0*/  @!P4 LEA R6, P0, R13.reuse, R0, 0x2 ;  /* 0x000000000d06c211 */ /* 0x048fe400078010ff */
[C---:B------:R-:W-:Y:S02]  /*125d0*/  IADD3 R11, R248.reuse, 0xa8, RZ ;  /* 0x000000a8f80b7810 */ /* 0x040fe40007ffe0ff */
[----:B------:R-:W-:Y:S02]  /*125e0*/  @!P4 LEA.HI.X R7, R13, R4, R14, 0x2, P0 ;  /* 0x000000040d07c211 */ /* 0x000fe400000f140e */
[----:B------:R-:W-:Y:S02]  /*125f0*/  ISETP.GE.AND P0, PT, R5, c[0x0][0x3c8], PT ;  /* 0x0000f20005007a0c */ /* 0x000fe40003f06270 */
[----:B------:R-:W-:Y:S01]  /*12600*/  SHF.R.S32.HI R11, RZ, 0x1f, R11 ;  /* 0x0000001fff0b7819 */ /* 0x000fe2000001140b */
[----:B------:R3:W-:Y:S01]  /*12610*/  @!P4 ST.E.64 [R6.64], R74 ;  /* 0x0000004a0600c985 */ /* 0x0007e2000c101b06 */
[----:B------:R-:W-:-:S02]  /*12620*/  IADD3 R14, R248, 0xc8, RZ ;  /* 0x000000c8f80e7810 */ /* 0x000fc40007ffe0ff */
[----:B------:R-:W-:Y:S02]  /*12630*/  IADD3 R13, R248, 0xb8, RZ ;  /* 0x000000b8f80d7810 */ /* 0x000fe40007ffe0ff */
[----:B------:R-:W-:Y:S02]  /*12640*/  ISETP.GE.AND P4, PT, R14, c[0x0][0x3c8], PT ;  /* 0x0000f2000e007a0c */ /* 0x000fe40003f86270 */
[----:B------:R-:W-:Y:S02]  /*12650*/  SHF.R.S32.HI R13, RZ, 0x1f, R13 ;  /* 0x0000001fff0d7819 */ /* 0x000fe4000001140d */
[----:B-1----:R-:W-:-:S04]  /*12660*/  @!P3 LEA R2, P6, R10, R0, 0x2 ;  /* 0x000000000a02b211 */ /* 0x002fc800078c10ff */
[----:B------:R-:W-:Y:S02]  /*12670*/  @!P3 LEA.HI.X R3, R10, R4, R11, 0x2, P6 ;  /* 0x000000040a03b211 */ /* 0x000fe400030f140b */
[C---:B------:R-:W-:Y:S02]  /*12680*/  IADD3 R11, R248.reuse, 0xc0, RZ ;  /* 0x000000c0f80b7810 */ /* 0x040fe40007ffe0ff */
[C---:B--2---:R-:W-:Y:S01]  /*12690*/  @!P2 LEA R8, P5, R15.reuse, R0, 0x2 ;  /* 0x000000000f08a211 */ /* 0x044fe200078a10ff */
[----:B------:R1:W-:Y:S01]  /*126a0*/  @!P3 ST.E.64 [R2.64], R58 ;  /* 0x0000003a0200b985 */ /* 0x0003e2000c101b06 */
[----:B------:R-:W-:Y:S02]  /*126b0*/  IADD3 R10, R248, 0xd0, RZ ;  /* 0x000000d0f80a7810 */ /* 0x000fe40007ffe0ff */
[----:B------:R-:W-:Y:S02]  /*126c0*/  SHF.R.S32.HI R11, RZ, 0x1f, R11 ;  /* 0x0000001fff0b7819 */ /* 0x000fe4000001140b */
[----:B------:R-:W-:-:S02]  /*126d0*/  @!P2 LEA.HI.X R9, R15, R4, R16, 0x2, P5 ;  /* 0x000000040f09a211 */ /* 0x000fc400028f1410 */
[----:B------:R-:W-:Y:S02]  /*126e0*/  ISETP.GE.AND P5, PT, R10, c[0x0][0x3c8], PT ;  /* 0x0000f2000a007a0c */ /* 0x000fe40003fa6270 */
[----:B------:R-:W-:Y:S01]  /*126f0*/  IADD3 R16, R248, 0xc8, RZ ;  /* 0x000000c8f8107810 */ /* 0x000fe20007ffe0ff */
[----:B------:R-:W-:Y:S01]  /*12700*/  @!P2 ST.E.64 [R8.64], R94 ;  /* 0x0000005e0800a985 */ /* 0x000fe2000c101b06 */
[C---:B---3--:R-:W-:Y:S02]  /*12710*/  @!P1 LEA R6, P6, R12.reuse, R0, 0x2 ;  /* 0x000000000c069211 */ /* 0x048fe400078c10ff */
[----:B------:R-:W-:Y:S02]  /*12720*/  SHF.R.S32.HI R16, RZ, 0x1f, R16 ;  /* 0x0000001fff107819 */ /* 0x000fe40000011410 */
[----:B------:R-:W-:Y:S02]  /*12730*/  @!P1 LEA.HI.X R7, R12, R4, R13, 0x2, P6 ;  /* 0x000000040c079211 */ /* 0x000fe400030f140d */
[----:B------:R-:W-:-:S02]  /*12740*/  IADD3 R12, R248, 0xd8, RZ ;  /* 0x000000d8f80c7810 */ /* 0x000fc40007ffe0ff */
[C---:B------:R-:W-:Y:S01]  /*12750*/  IADD3 R15, R248.reuse, 0xe0, RZ ;  /* 0x000000e0f80f7810 */ /* 0x040fe20007ffe0ff */
[----:B------:R2:W-:Y:S01]  /*12760*/  @!P1 ST.E.64 [R6.64], R78 ;  /* 0x0000004e06009985 */ /* 0x0005e2000c101b06 */
[----:B------:R-:W-:Y:S02]  /*12770*/  IADD3 R13, R248, 0xe8, RZ ;  /* 0x000000e8f80d7810 */ /* 0x000fe40007ffe0ff */
[----:B------:R-:W-:Y:S02]  /*12780*/  ISETP.GE.AND P2, PT, R15, c[0x0][0x3c8], PT ;  /* 0x0000f2000f007a0c */ /* 0x000fe40003f46270 */
[----:B------:R-:W-:Y:S02]  /*12790*/  ISETP.GE.AND P1, PT, R13, c[0x0][0x3c8], PT ;  /* 0x0000f2000d007a0c */ /* 0x000fe40003f26270 */
[----:B-1----:R-:W-:-:S04]  /*127a0*/  @!P0 LEA R2, P3, R5, R0, 0x2 ;  /* 0x0000000005028211 */ /* 0x002fc800078610ff */
[----:B------:R-:W-:Y:S02]  /*127b0*/  @!P0 LEA.HI.X R3, R5, R4, R11, 0x2, P3 ;  /* 0x0000000405038211 */ /* 0x000fe400018f140b */
[----:B------:R-:W-:Y:S02]  /*127c0*/  ISETP.GE.AND P3, PT, R12, c[0x0][0x3c8], PT ;  /* 0x0000f2000c007a0c */ /* 0x000fe40003f66270 */
[C---:B------:R-:W-:Y:S01]  /*127d0*/  IADD3 R11, R248.reuse, 0xd0, RZ ;  /* 0x000000d0f80b7810 */ /* 0x040fe20007ffe0ff */
[----:B------:R1:W-:Y:S01]  /*127e0*/  @!P0 ST.E.64 [R2.64], R62 ;  /* 0x0000003e02008985 */ /* 0x0003e2000c101b06 */
[----:B------:R-:W-:Y:S02]  /*127f0*/  IADD3 R5, R248, 0xf0, RZ ;  /* 0x000000f0f8057810 */ /* 0x000fe40007ffe0ff */
[----:B------:R-:W-:Y:S02]  /*12800*/  SHF.R.S32.HI R11, RZ, 0x1f, R11 ;  /* 0x0000001fff0b7819 */ /* 0x000fe4000001140b */
[----:B--2---:R-:W-:-:S04]  /*12810*/  @!P4 LEA R6, P0, R14, R0, 0x2 ;  /* 0x000000000e06c211 */ /* 0x004fc800078010ff */
[----:B------:R-:W-:Y:S02]  /*12820*/  @!P4 LEA.HI.X R7, R14, R4, R16, 0x2, P0 ;  /* 0x000000040e07c211 */ /* 0x000fe400000f1410 */
[C---:B------:R-:W-:Y:S02]  /*12830*/  IADD3 R14, R248.reuse, 0xd8, RZ ;  /* 0x000000d8f80e7810 */ /* 0x040fe40007ffe0ff */
[----:B------:R-:W-:Y:S01]  /*12840*/  ISETP.GE.AND P0, PT, R5, c[0x0][0x3c8], PT ;  /* 0x0000f20005007a0c */ /* 0x000fe20003f06270 */
[----:B------:R2:W-:Y:S01]  /*12850*/  @!P4 ST.E.64 [R6.64], R82 ;  /* 0x000000520600c985 */ /* 0x0005e2000c101b06 */
[----:B------:R-:W-:Y:S02]  /*12860*/  SHF.R.S32.HI R14, RZ, 0x1f, R14 ;  /* 0x0000001fff0e7819 */ /* 0x000fe4000001140e */
[----:B------:R-:W-:-:S04]  /*12870*/  IADD3 R16, R248, 0xe0, RZ ;  /* 0x000000e0f8107810 */ /* 0x000fc80007ffe0ff */
[----:B------:R-:W-:Y:S02]  /*12880*/  SHF.R.S32.HI R16, RZ, 0x1f, R16 ;  /* 0x0000001fff107819 */ /* 0x000fe40000011410 */
[----:B-1----:R-:W-:-:S04]  /*12890*/  @!P5 LEA R2, P6, R10, R0, 0x2 ;  /* 0x000000000a02d211 */ /* 0x002fc800078c10ff */
        /* <DEDUP_REMOVED lines=8> */
[----:B------:R-:W-:-:S02]  /*12920*/  SHF.R.S32.HI R14, RZ, 0x1f, R14 ;  /* 0x0000001fff0e7819 */ /* 0x000fc4000001140e */
[----:B------:R-:W-:Y:S02]  /*12930*/  SHF.R.S32.HI R12, RZ, 0x1f, R12 ;  /* 0x0000001fff0c7819 */ /* 0x000fe4000001140c */
[----:B--2---:R-:W-:Y:S02]  /*12940*/  @!P1 LEA R6, P5, R13, R0, 0x2 ;  /* 0x000000000d069211 */ /* 0x004fe400078a10ff */
[-C--:B------:R-:W-:Y:S02]  /*12950*/  @!P2 LEA.HI.X R9, R15, R4.reuse, R16, 0x2, P6 ;  /* 0x000000040f09a211 */ /* 0x080fe400030f1410 */
[----:B------:R-:W-:-:S03]  /*12960*/  @!P1 LEA.HI.X R7, R13, R4, R14, 0x2, P5 ;  /* 0x000000040d079211 */ /* 0x000fc600028f140e */
[----:B------:R3:W-:Y:S04]  /*12970*/  @!P2 ST.E.64 [R8.64], R98 ;  /* 0x000000620800a985 */ /* 0x0007e8000c101b06 */
[----:B------:R3:W-:Y:S01]  /*12980*/  @!P1 ST.E.64 [R6.64], R90 ;  /* 0x0000005a06009985 */ /* 0x0007e2000c101b06 */
[----:B-1----:R-:W-:-:S04]  /*12990*/  @!P0 LEA R2, P4, R5, R0, 0x2 ;  /* 0x0000000005028211 */ /* 0x002fc800078810ff */
[----:B------:R-:W-:Y:S02]  /*129a0*/  @!P0 LEA.HI.X R3, R5, R4, R12, 0x2, P4 ;  /* 0x0000000405038211 */ /* 0x000fe400020f140c */
[----:B------:R-:W-:-:S03]  /*129b0*/  IADD3 R5, R248, 0xf8, RZ ;  /* 0x000000f8f8057810 */ /* 0x000fc60007ffe0ff */
[----:B------:R3:W-:Y:S01]  /*129c0*/  @!P0 ST.E.64 [R2.64], R66 ;  /* 0x0000004202008985 */ /* 0x0007e2000c101b06 */
[----:B------:R-:W-:-:S13]  /*129d0*/  ISETP.GE.AND P0, PT, R5, c[0x0][0x3c8], PT ;  /* 0x0000f20005007a0c */ /* 0x000fda0003f06270 */
[----:B------:R-:W-:Y:S05]  /*129e0*/  @P0 BRA `(.L_x_2835) ;  /* 0x00000e6000000947 */ /* 0x000fea0003800000 */
[----:B------:R-:W-:Y:S02]  /*129f0*/  IADD3 R12, R248, 0xf8, RZ ;  /* 0x000000f8f80c7810 */ /* 0x000fe40007ffe0ff */
[----:B---3--:R-:W-:Y:S02]  /*12a00*/  LEA R2, P0, R5, R0, 0x2 ;  /* 0x0000000005027211 */ /* 0x008fe400078010ff */
[----:B------:R-:W-:-:S04]  /*12a10*/  SHF.R.S32.HI R12, RZ, 0x1f, R12 ;  /* 0x0000001fff0c7819 */ /* 0x000fc8000001140c */
[----:B------:R-:W-:-:S05]  /*12a20*/  LEA.HI.X R3, R5, R4, R12, 0x2, P0 ;  /* 0x0000000405037211 */ /* 0x000fca00000f140c */
[----:B------:R1:W-:Y:S01]  /*12a30*/  ST.E.64 [R2.64], R38 ;  /* 0x0000002602007985 */ /* 0x0003e2000c101b06 */
[----:B------:R-:W-:Y:S05]  /*12a40*/  BRA `(.L_x_2835) ;  /* 0x00000e0000007947 */ /* 0x000fea0003800000 */
.L_x_2820:
[----:B------:R-:W2:Y:S01]  /*12a50*/  LDL.LU R6, [R1] ;  /* 0x0000000001067983 */ /* 0x000ea20000300800 */
[----:B------:R-:W-:Y:S02]  /*12a60*/  ISETP.NE.U32.AND P1, PT, RZ, c[0x0][0x508], PT ;  /* 0x00014200ff007a0c */ /* 0x000fe40003f25070 */
[----:B------:R-:W-:Y:S01]  /*12a70*/  ISETP.NE.U32.AND P3, PT, RZ, c[0x0][0x500], PT ;  /* 0x00014000ff007a0c */ /* 0x000fe20003f65070 */
[----:B------:R-:W3:Y:S01]  /*12a80*/  LDL.LU R0, [R1+0x24] ;  /* 0x0000240001007983 */ /* 0x000ee20000300800 */
[----:B------:R-:W-:Y:S01]  /*12a90*/  ISETP.NE.AND.EX P1, PT, RZ, c[0x0][0x50c], PT, P1 ;  /* 0x00014300ff007a0c */ /* 0x000fe20003f25310 */
[----:B------:R-:W-:Y:S01]  /*12aa0*/  IMAD.MOV.U32 R8, RZ, RZ, RZ ;  /* 0x000000ffff087224 */ /* 0x000fe200078e00ff */
[----:B------:R-:W-:Y:S01]  /*12ab0*/  ISETP.NE.AND.EX P3, PT, RZ, c[0x0][0x504], PT, P3 ;  /* 0x00014100ff007a0c */ /* 0x000fe20003f65330 */
[----:B------:R-:W-:Y:S01]  /*12ac0*/  IMAD.MOV.U32 R20, RZ, RZ, c[0x0][0x388] ;  /* 0x0000e200ff147624 */ /* 0x000fe200078e00ff */
[----:B------:R-:W-:-:S09]  /*12ad0*/  IADD3 R2, P2, R252, c[0x0][0x500], RZ ;  /* 0x00014000fc027a10 */ /* 0x000fd20007f5e0ff */
[----:B------:R-:W-:Y:S02]  /*12ae0*/  @P1 IADD3 R4, P0, R252, c[0x0][0x508], RZ ;  /* 0x00014200fc041a10 */ /* 0x000fe40007f1e0ff */
[C---:B--2---:R-:W-:Y:S02]  /*12af0*/  IADD3.X R3, R6.reuse, c[0x0][0x504], RZ, P2, !PT ;  /* 0x0001410006037a10 */ /* 0x044fe400017fe4ff */
[----:B-1----:R-:W-:-:S03]  /*12b00*/  @P1 IADD3.X R5, R6, c[0x0][0x50c], RZ, P0, !PT ;  /* 0x0001430006051a10 */ /* 0x002fc600007fe4ff */
        /* <DEDUP_REMOVED lines=9> */
.L_x_2841:
[----:B------:R-:W2:Y:S01]  /*12ba0*/  LDL.LU R0, [R1+0x2c] ;  /* 0x00002c0001007983 */ /* 0x000ea20000300800 */
[----:B------:R-:W-:Y:S01]  /*12bb0*/  BSSY B0, `(.L_x_2842) ;  /* 0x0000038000007945 */ /* 0x000fe20003800000 */
[----:B------:R-:W-:Y:S02]  /*12bc0*/  LOP3.LUT R14, R242, 0xffff, RZ, 0xc0, !PT ;  /* 0x0000fffff20e7812 */ /* 0x000fe400078ec0ff */
[----:B-1----:R-:W1:Y:S01]  /*12bd0*/  S2R R2, SR_TID.X ;  /* 0x0000000000027919 */ /* 0x002e620000002100 */
[----:B------:R-:W-:-:S02]  /*12be0*/  SEL R15, R251, RZ, !P3 ;  /* 0x000000fffb0f7207 */ /* 0x000fc40005800000 */
[----:B-----5:R-:W-:Y:S02]  /*12bf0*/  SHF.R.S32.HI R18, RZ, 0x1f, R8 ;  /* 0x0000001fff127819 */ /* 0x020fe40000011408 */
[----:B-1----:R-:W-:Y:S02]  /*12c00*/  ISETP.GT.AND P0, PT, R2, 0x7f, PT ;  /* 0x0000007f0200780c */ /* 0x002fe40003f04270 */
[----:B--2---:R-:W-:-:S11]  /*12c10*/  SEL R21, R0, RZ, !P3 ;  /* 0x000000ff00157207 */ /* 0x004fd60005800000 */
        /* <DEDUP_REMOVED lines=49> */
.L_x_2843:
[----:B------:R-:W-:Y:S05]  /*12f30*/  BSYNC B0 ;  /* 0x0000000000007941 */ /* 0x000fea0003800000 */
.L_x_2842:
        /* <DEDUP_REMOVED lines=34> */
.L_x_2913:
[----:B------:R-:W-:Y:S05]  /*13160*/  BRA.DIV ~URZ, `(.L_x_2845) ;  /* 0x00003e027f007947 */ /* 0x000fea000b800000 */
[----:B------:R3:W4:Y:S02]  /*13170*/  SHFL.IDX PT, R0, R14, RZ, 0x181f ;  /* 0x00181fff0e007589 */ /* 0x00072400000e0000 */
.L_x_2914:
        /* <DEDUP_REMOVED lines=25> */
.L_x_2847:
[----:B------:R-:W-:Y:S05]  /*13310*/  BSYNC B0 ;  /* 0x0000000000007941 */ /* 0x000fea0003800000 */
.L_x_2846:
[----:B------:R-:W-:Y:S05]  /*13320*/  BRA.DIV ~URZ, `(.L_x_2848) ;  /* 0x00003cb27f007947 */ /* 0x000fea000b800000 */
[----:B--2---:R2:W1:Y:S04]  /*13330*/  SHFL.IDX PT, R4, R5, 0x1, 0x181f ;  /* 0x00381f0005047f89 */ /* 0x00446800000e0000 */
[----:B----4-:R2:W4:Y:S02]  /*13340*/  SHFL.IDX PT, R0, R14, 0x1, 0x181f ;  /* 0x00381f000e007f89 */ /* 0x01052400000e0000 */
.L_x_2915:
        /* <DEDUP_REMOVED lines=24> */
.L_x_2850:
[----:B------:R-:W-:Y:S05]  /*134d0*/  BSYNC B0 ;  /* 0x0000000000007941 */ /* 0x000fea0003800000 */
.L_x_2849:
[----:B------:R-:W-:Y:S05]  /*134e0*/  BRA.DIV ~URZ, `(.L_x_2851) ;  /* 0x00003bc27f007947 */ /* 0x000fea000b800000 */
[----:B-1----:R1:W2:Y:S02]  /*134f0*/  SHFL.IDX PT, R4, R5, 0x2, 0x181f ;  /* 0x00581f0005047f89 */ /* 0x0022a400000e0000 */
.L_x_2916:
[----:B------:R-:W-:Y:S05]  /*13500*/  BRA.DIV ~URZ, `(.L_x_2852) ;  /* 0x00003c127f007947 */ /* 0x000fea000b800000 */
[----:B----4-:R4:W1:Y:S02]  /*13510*/  SHFL.IDX PT, R0, R14, 0x2, 0x181f ;  /* 0x00581f000e007f89 */ /* 0x01086400000e0000 */
.L_x_2917:
        /* <DEDUP_REMOVED lines=24> */
.L_x_2854:
[----:B------:R-:W-:Y:S05]  /*136a0*/  BSYNC B0 ;  /* 0x0000000000007941 */ /* 0x000fea0003800000 */
.L_x_2853:
[----:B------:R-:W-:Y:S05]  /*136b0*/  BRA.DIV ~URZ, `(.L_x_2855) ;  /* 0x00003ad27f007947 */ /* 0x000fea000b800000 */
[----:B--2---:R2:W3:Y:S04]  /*136c0*/  SHFL.IDX PT, R4, R5, 0x3, 0x181f ;  /* 0x00781f0005047f89 */ /* 0x0044e800000e0000 */
[----:B-1----:R2:W1:Y:S02]  /*136d0*/  SHFL.IDX PT, R0, R14, 0x3, 0x181f ;  /* 0x00781f000e007f89 */ /* 0x00246400000e0000 */
.L_x_2918:
        /* <DEDUP_REMOVED lines=23> */
.L_x_2835:
[----:B------:R-:W-:Y:S05]  /*13850*/  BSYNC B1 ;  /* 0x0000000000017941 */ /* 0x000fea0003800000 */
.L_x_2819:
        /* <DEDUP_REMOVED lines=8> */
[----:B---3--:R-:W-:Y:S01]  /*138e0*/  IMAD.MOV.U32 R7, RZ, RZ, RZ ;  /* 0x000000ffff077224 */ /* 0x008fe200078e00ff */
[----:B--2-4-:R-:W-:-:S04]  /*138f0*/  LOP3.LUT R12, R0, 0x1f, RZ, 0xc0, !PT ;  /* 0x0000001f000c7812 */ /* 0x014fc800078ec0ff */
[----:B------:R-:W-:Y:S01]  /*13900*/  ISETP.NE.AND P5, PT, R12, 0x1f, PT ;  /* 0x0000001f0c00780c */ /* 0x000fe20003fa5270 */
[----:B------:R-:W-:Y:S10]  /*13910*/  BRA.DIV ~URZ, `(.L_x_2857) ;  /* 0x000039427f007947 */ /* 0x000ff4000b800000 */
[----:B------:R2:W3:Y:S02]  /*13920*/  SHFL.IDX PT, R9, R106, RZ, 0x1f ;  /* 0x00001fff6a097589 */ /* 0x0004e400000e0000 */
.L_x_2919:
[----:B------:R-:W-:Y:S05]  /*13930*/  BRA.DIV ~URZ, `(.L_x_2858) ;  /* 0x000039927f007947 */ /* 0x000fea000b800000 */
[----:B------:R4:W2:Y:S02]  /*13940*/  SHFL.IDX PT, R8, R106, 0x1, 0x1f ;  /* 0x00201f006a087f89 */ /* 0x0008a400000e0000 */
.L_x_2920:
        /* <DEDUP_REMOVED lines=18> */
.L_x_2921:
        /* <DEDUP_REMOVED lines=16> */
.L_x_2922:
[----:B----4-:R-:W-:Y:S01]  /*13b70*/  IMAD R0, R0, c[0x0][0x538], RZ ;  /* 0x00014e0000007a24 */ /* 0x010fe200078e02ff */
[----:B------:R-:W-:Y:S04]  /*13b80*/  BSSY B1, `(.L_x_2861) ;  /* 0x00000c5000017945 */ /* 0x000fe80003800000 */
[----:B--2---:R-:W-:-:S04]  /*13b90*/  IADD3 R8, R0, R8, RZ ;  /* 0x0000000800087210 */ /* 0x004fc80007ffe0ff */
[----:B---3--:R-:W-:-:S13]  /*13ba0*/  ISETP.GT.AND P6, PT, R8, R9, PT ;  /* 0x000000090800720c */ /* 0x008fda0003fc4270 */
[----:B------:R-:W-:Y:S05]  /*13bb0*/  @P6 BRA `(.L_x_2862) ;  /* 0x0000024000006947 */ /* 0x000fea0003800000 */
.L_x_2866:
        /* <DEDUP_REMOVED lines=16> */
.L_x_2923:
        /* <DEDUP_REMOVED lines=16> */
.L_x_2924:
[----:B--2---:R-:W-:-:S05]  /*13dc0*/  IMAD R0, R0, c[0x0][0x538], RZ ;  /* 0x00014e0000007a24 */ /* 0x004fca00078e02ff */
[----:B------:R-:W-:-:S04]  /*13dd0*/  IADD3 R8, R0, R8, RZ ;  /* 0x0000000800087210 */ /* 0x000fc80007ffe0ff */
[----:B------:R-:W-:-:S13]  /*13de0*/  ISETP.GT.AND P6, PT, R8, R9, PT ;  /* 0x000000090800720c */ /* 0x000fda0003fc4270 */
[----:B-1----:R-:W-:Y:S05]  /*13df0*/  @!P6 BRA `(.L_x_2866) ;  /* 0xfffffdc00000e947 */ /* 0x002fea000383ffff */
.L_x_2862:
[----:B------:R-:W-:-:S05]  /*13e00*/  IADD3 R8, -R0, R8, RZ ;  /* 0x0000000800087210 */ /* 0x000fca0007ffe1ff */
[----:B------:R-:W-:-:S05]  /*13e10*/  IMAD R0, R4, c[0x0][0x538], R8 ;  /* 0x00014e0004007a24 */ /* 0x000fca00078e0208 */
[----:B------:R-:W-:Y:S01]  /*13e20*/  ISETP.GT.AND P0, PT, R0, R9, PT ;  /* 0x000000090000720c */ /* 0x000fe20003f04270 */
[----:B------:R-:W-:-:S12]  /*13e30*/  BRA.DIV ~URZ, `(.L_x_2867) ;  /* 0x000038f27f007947 */ /* 0x000fd8000b800000 */
[----:B------:R-:W-:-:S04]  /*13e40*/  VOTE.ANY R5, PT, !P0 ;  /* 0x0000000000057806 */ /* 0x000fc800040e0100 */
.L_x_2925:
[----:B------:R-:W2:Y:S02]  /*13e50*/  POPC R0, R5 ;  /* 0x0000000500007309 */ /* 0x000ea40000000000 */
[----:B--2---:R-:W-:Y:S01]  /*13e60*/  IADD3 R243, R0, R243, RZ ;  /* 0x000000f300f37210 */ /* 0x004fe20007ffe0ff */
[----:B------:R-:W-:Y:S05]  /*13e70*/  BRA.DIV ~URZ, `(.L_x_2868) ;  /* 0x000039027f007947 */ /* 0x000fea000b800000 */
[----:B------:R2:W3:Y:S04]  /*13e80*/  SHFL.IDX PT, R10, R6, R0, 0x1f ;  /* 0x00001f00060a7589 */ /* 0x0004e800000e0000 */
[----:B------:R2:W4:Y:S02]  /*13e90*/  SHFL.IDX PT, R7, R7, R0, 0x1f ;  /* 0x00001f0007077589 */ /* 0x00052400000e0000 */
.L_x_2926:
[----:B------:R-:W-:Y:S01]  /*13ea0*/  ISETP.NE.AND P0, PT, R5, RZ, PT ;  /* 0x000000ff0500720c */ /* 0x000fe20003f05270 */
[----:B------:R-:W-:-:S12]  /*13eb0*/  BSSY B0, `(.L_x_2869) ;  /* 0x0000005000007945 */ /* 0x000fd80003800000 */
[----:B------:R-:W-:Y:S05]  /*13ec0*/  @!P0 BRA `(.L_x_2870) ;  /* 0x0000003000008947 */ /* 0x000fea0003800000 */
[----:B--2---:R-:W-:Y:S01]  /*13ed0*/  IADD3 R0, R0, -0x1, RZ ;  /* 0xffffffff00007810 */ /* 0x004fe20007ffe0ff */
[----:B------:R-:W-:Y:S05]  /*13ee0*/  BRA.DIV ~URZ, `(.L_x_2871) ;  /* 0x000039627f007947 */ /* 0x000fea000b800000 */
[----:B------:R2:W1:Y:S02]  /*13ef0*/  SHFL.IDX PT, R11, R4, R0, 0x1f ;  /* 0x00001f00040b7589 */ /* 0x00046400000e0000 */
.L_x_2870:
[----:B------:R-:W-:Y:S05]  /*13f00*/  BSYNC B0 ;  /* 0x0000000000007941 */ /* 0x000fea0003800000 */
.L_x_2869:
        /* <DEDUP_REMOVED lines=66> */
.L_x_2873:
        /* <DEDUP_REMOVED lines=66> */
.L_x_2874:
[----:B------:R-:W-:Y:S05]  /*14750*/  BSYNC B0 ;  /* 0x0000000000007941 */ /* 0x000fea0003800000 */
.L_x_2872:
[----:B------:R-:W-:-:S04]  /*14760*/  LOP3.LUT R0, RZ, R0, RZ, 0x33, !PT ;  /* 0x00000000ff007212 */ /* 0x000fc800078e33ff */
[----:B------:R-:W-:Y:S01]  /*14770*/  IADD3 R241, R0, R10, RZ ;  /* 0x0000000a00f17210 */ /* 0x000fe20007ffe0ff */
[----:B------:R-:W-:Y:S05]  /*14780*/  BRA `(.L_x_2875) ;  /* 0x0000004000007947 */ /* 0x000fea0003800000 */
.L_x_2863:
[----:B------:R-:W-:Y:S01]  /*14790*/  IMAD.MOV.U32 R240, RZ, RZ, R9 ;  /* 0x000000fffff07224 */ /* 0x000fe200078e0009 */
[----:B------:R-:W-:Y:S01]  /*147a0*/  MOV R242, RZ ;  /* 0x000000ff00f27202 */ /* 0x000fe20000000f00 */
[----:B------:R-:W-:Y:S01]  /*147b0*/  IMAD.MOV.U32 R241, RZ, RZ, RZ ;  /* 0x000000fffff17224 */ /* 0x000fe200078e00ff */
[----:B------:R-:W-:Y:S02]  /*147c0*/  MOV R243, c[0x0][0x53c] ;  /* 0x00014f0000f37a02 */ /* 0x000fe40000000f00 */
.L_x_2875:
[----:B------:R-:W-:Y:S05]  /*147d0*/  BSYNC B1 ;  /* 0x0000000000017941 */ /* 0x000fea0003800000 */
.L_x_2861:
[----:B------:R-:W-:Y:S01]  /*147e0*/  WARPSYNC 0xffffffff ;  /* 0xffffffff00007948 */ /* 0x000fe20003800000 */
[----:B------:R-:W-:Y:S01]  /*147f0*/  BAR.SYNC.DEFER_BLOCKING 0x4, 0x100 ;  /* 0x0104000000007b1d */ /* 0x000fe20000010000 */
[----:B------:R-:W-:-:S13]  /*14800*/  ISETP.NE.AND P0, PT, R12, RZ, PT ;  /* 0x000000ff0c00720c */ /* 0x000fda0003f05270 */
[----:B------:R2:W-:Y:S04]  /*14810*/  @!P0 STS.128 [0x20100], R240 ;  /* 0x020100f0ff008388 */ /* 0x0005e80000000c00 */
[----:B------:R-:W-:Y:S06]  /*14820*/  BAR.ARV 0x5, 0x100 ;  /* 0x0144000000007b1d */ /* 0x000fec0000002000 */
.L_x_2856:
[----:B-1----:R-:W-:-:S13]  /*14830*/  ISETP.GE.AND P0, PT, R243, c[0x0][0x53c], PT ;  /* 0x00014f00f3007a0c */ /* 0x002fda0003f06270 */
[----:B--23--:R-:W-:Y:S01]  /*14840*/  @P0 CALL.REL.NOINC `(.L_x_2876) ;  /* 0x0000001000000944 */ /* 0x00cfe20003c00000 */
[----:B------:R-:W-:Y:S05]  /*14850*/  BRA `(.L_x_2877) ;  /* 0xfffed34000007947 */ /* 0x000fea000383ffff */
.L_x_2876:
[----:B------:R-:W-:Y:S05]  /*14860*/  EXIT ;  /* 0x000000000000794d */ /* 0x000fea0003800000 */
.L_x_2759:
[----:B------:R-:W-:Y:S01]  /*14870*/  IMAD.MOV.U32 R0, RZ, RZ, R5 ;  /* 0x000000ffff007224 */ /* 0x000fe200078e0005 */
[----:B------:R-:W-:Y:S02]  /*14880*/  MOV R3, 0x1 ;  /* 0x0000000100037802 */ /* 0x000fe40000000f00 */
[----:B------:R-:W-:Y:S02]  /*14890*/  MOV R2, 0x148b0 ;  /* 0x000148b000027802 */ /* 0x000fe40000000f00 */
[----:B--2---:R-:W-:Y:S05]  /*148a0*/  CALL.REL.NOINC `($__internal_47_$__cuda_sm70_shflsync_up_p) ;  /* 0x000030d000007944 */ /* 0x004fea0003c00000 */
[----:B------:R-:W-:Y:S01]  /*148b0*/  MOV R0, R4 ;  /* 0x0000000400007202 */ /* 0x000fe20000000f00 */
[----:B------:R-:W-:Y:S05]  /*148c0*/  BRA `(.L_x_2878) ;  /* 0xfffebb7000007947 */ /* 0x000fea000383ffff */
.L_x_2760:
[----:B------:R-:W-:Y:S01]  /*148d0*/  IMAD.MOV.U32 R0, RZ, RZ, R5 ;  /* 0x000000ffff007224 */ /* 0x000fe200078e0005 */
[----:B------:R-:W-:Y:S02]  /*148e0*/  MOV R3, 0x2 ;  /* 0x0000000200037802 */ /* 0x000fe40000000f00 */
[----:B------:R-:W-:Y:S02]  /*148f0*/  MOV R2, 0x14910 ;  /* 0x0001491000027802 */ /* 0x000fe40000000f00 */
[----:B--2---:R-:W-:Y:S05]  /*14900*/  CALL.REL.NOINC `($__internal_47_$__cuda_sm70_shflsync_up_p) ;  /* 0x0000307000007944 */ /* 0x004fea0003c00000 */
[----:B------:R-:W-:Y:S01]  /*14910*/  SEL R4, R4, RZ, P4 ;  /* 0x000000ff04047207 */ /* 0x000fe20002000000 */
[----:B------:R-:W-:Y:S01]  /*14920*/  IMAD.MOV.U32 R3, RZ, RZ, 0x4 ;  /* 0x00000004ff037424 */ /* 0x000fe200078e00ff */
[----:B------:R-:W-:-:S03]  /*14930*/  MOV R2, 0x14960 ;  /* 0x0001496000027802 */ /* 0x000fc60000000f00 */
[----:B------:R-:W-:Y:S02]  /*14940*/  IMAD.IADD R0, R5, 0x1, R4 ;  /* 0x0000000105007824 */ /* 0x000fe400078e0204 */
[----:B------:R-:W-:Y:S05]  /*14950*/  CALL.REL.NOINC `($__internal_47_$__cuda_sm70_shflsync_up_p) ;  /* 0x0000302000007944 */ /* 0x000fea0003c00000 */
        /* <DEDUP_REMOVED lines=12> */
[----:B------:R-:W-:Y:S02]  /*14a20*/  MOV R220, 0x1f ;  /* 0x0000001f00dc7802 */ /* 0x000fe40000000f00 */
[----:B------:R-:W-:Y:S01]  /*14a30*/  MOV R3, 0x14a70 ;  /* 0x00014a7000037802 */ /* 0x000fe20000000f00 */
[----:B------:R-:W-:-:S04]  /*14a40*/  IMAD.IADD R4, R0, 0x1, R4 ;  /* 0x0000000100047824 */ /* 0x000fc800078e0204 */
[----:B------:R-:W-:Y:S02]  /*14a50*/  IMAD.MOV.U32 R219, RZ, RZ, R4 ;  /* 0x000000ffffdb7224 */ /* 0x000fe400078e0004 */
[----:B------:R-:W-:Y:S05]  /*14a60*/  CALL.REL.NOINC `($__internal_46_$__cuda_sm70_shflsync_idx_p) ;  /* 0x00002eb000007944 */ /* 0x000fea0003c00000 */
[----:B------:R-:W-:Y:S01]  /*14a70*/  MOV R0, R219 ;  /* 0x000000db00007202 */ /* 0x000fe20000000f00 */
[----:B------:R-:W-:Y:S05]  /*14a80*/  BRA `(.L_x_2879) ;  /* 0xfffebab000007947 */ /* 0x000fea000383ffff */
.L_x_2762:
[----:B------:R-:W-:Y:S02]  /*14a90*/  SEL R0, RZ, 0x1, P0 ;  /* 0x00000001ff007807 */ /* 0x000fe40000000000 */
[----:B------:R-:W-:Y:S02]  /*14aa0*/  MOV R2, 0x14ac0 ;  /* 0x00014ac000027802 */ /* 0x000fe40000000f00 */
[----:B--2---:R-:W-:Y:S05]  /*14ab0*/  CALL.REL.NOINC `($__internal_48_$__cuda_sm70_votesync_ballot) ;  /* 0x00002f2000007944 */ /* 0x004fea0003c00000 */
[----:B------:R-:W-:Y:S01]  /*14ac0*/  MOV R6, R0 ;  /* 0x0000000000067202 */ /* 0x000fe20000000f00 */
[----:B------:R-:W-:Y:S05]  /*14ad0*/  BRA `(.L_x_2880) ;  /* 0xfffebaf000007947 */ /* 0x000fea000383ffff */
.L_x_2763:
[----:B------:R-:W-:Y:S01]  /*14ae0*/  IMAD.MOV.U32 R219, RZ, RZ, R9 ;  /* 0x000000ffffdb7224 */ /* 0x000fe200078e0009 */
[----:B------:R-:W-:Y:S01]  /*14af0*/  MOV R2, R0 ;  /* 0x0000000000027202 */ /* 0x000fe20000000f00 */
[----:B------:R-:W-:Y:S01]  /*14b00*/  IMAD.MOV.U32 R220, RZ, RZ, 0x1f ;  /* 0x0000001fffdc7424 */ /* 0x000fe200078e00ff */
[----:B------:R-:W-:Y:S02]  /*14b10*/  MOV R3, 0x14b30 ;  /* 0x00014b3000037802 */ /* 0x000fe40000000f00 */
[----:B------:R-:W-:Y:S05]  /*14b20*/  CALL.REL.NOINC `($__internal_46_$__cuda_sm70_shflsync_idx_p) ;  /* 0x00002df000007944 */ /* 0x000fea0003c00000 */
[----:B------:R-:W-:Y:S01]  /*14b30*/  IMAD.MOV.U32 R12, RZ, RZ, R219 ;  /* 0x000000ffff0c7224 */ /* 0x000fe200078e00db */
[----:B------:R-:W-:Y:S01]  /*14b40*/  MOV R219, R8 ;  /* 0x0000000800db7202 */ /* 0x000fe20000000f00 */
[----:B------:R-:W-:Y:S01]  /*14b50*/  IMAD.MOV.U32 R5, RZ, RZ, RZ ;  /* 0x000000ffff057224 */ /* 0x000fe200078e00ff */
[----:B------:R-:W-:Y:S01]  /*14b60*/  MOV R2, R0 ;  /* 0x0000000000027202 */ /* 0x000fe20000000f00 */
[----:B------:R-:W-:Y:S01]  /*14b70*/  IMAD.MOV.U32 R220, RZ, RZ, 0x1f ;  /* 0x0000001fffdc7424 */ /* 0x000fe200078e00ff */
[----:B------:R-:W-:-:S02]  /*14b80*/  MOV R3, 0x14ba0 ;  /* 0x00014ba000037802 */ /* 0x000fc40000000f00 */
[----:B------:R-:W-:Y:S05]  /*14b90*/  CALL.REL.NOINC `($__internal_46_$__cuda_sm70_shflsync_idx_p) ;  /* 0x00002d8000007944 */ /* 0x000fea0003c00000 */
[----:B------:R-:W-:Y:S01]  /*14ba0*/  MOV R9, R219 ;  /* 0x000000db00097202 */ /* 0x000fe20000000f00 */
[----:B------:R-:W-:Y:S05]  /*14bb0*/  BRA `(.L_x_2881) ;  /* 0xfffeba7000007947 */ /* 0x000fea000383ffff */
.L_x_2766:
[----:B------:R-:W-:Y:S01]  /*14bc0*/  IMAD.MOV.U32 R219, RZ, RZ, R4 ;  /* 0x000000ffffdb7224 */ /* 0x000fe200078e0004 */
[----:B------:R-:W-:Y:S01]  /*14bd0*/  MOV R2, R0 ;  /* 0x0000000000027202 */ /* 0x000fe20000000f00 */
[----:B------:R-:W-:Y:S01]  /*14be0*/  IMAD.MOV.U32 R220, RZ, RZ, 0x1f ;  /* 0x0000001fffdc7424 */ /* 0x000fe200078e00ff */
[----:B------:R-:W-:-:S02]  /*14bf0*/  MOV R3, 0x14c10 ;  /* 0x00014c1000037802 */ /* 0x000fc40000000f00 */
[----:B--23--:R-:W-:Y:S05]  /*14c00*/  CALL.REL.NOINC `($__internal_46_$__cuda_sm70_shflsync_idx_p) ;  /* 0x00002d1000007944 */ /* 0x00cfea0003c00000 */
[----:B------:R-:W-:Y:S01]  /*14c10*/  MOV R5, R219 ;  /* 0x000000db00057202 */ /* 0x000fe20000000f00 */
[----:B------:R-:W-:Y:S05]  /*14c20*/  BRA `(.L_x_2765) ;  /* 0xfffeba6000007947 */ /* 0x000fea000383ffff */
.L_x_2777:
[----:B------:R-:W-:Y:S01]  /*14c30*/  IMAD.MOV.U32 R219, RZ, RZ, R5 ;  /* 0x000000ffffdb7224 */ /* 0x000fe200078e0005 */
[----:B------:R-:W-:Y:S01]  /*14c40*/  MOV R2, RZ ;  /* 0x000000ff00027202 */ /* 0x000fe20000000f00 */
[----:B------:R-:W-:Y:S01]  /*14c50*/  IMAD.MOV.U32 R220, RZ, RZ, 0x181f ;  /* 0x0000181fffdc7424 */ /* 0x000fe200078e00ff */
[----:B------:R-:W-:-:S02]  /*14c60*/  MOV R3, 0x14c80 ;  /* 0x00014c8000037802 */ /* 0x000fc40000000f00 */
[----:B-----5:R-:W-:Y:S05]  /*14c70*/  CALL.REL.NOINC `($__internal_46_$__cuda_sm70_shflsync_idx_p) ;  /* 0x00002ca000007944 */ /* 0x020fea0003c00000 */
[----:B------:R-:W-:Y:S01]  /*14c80*/  MOV R4, R219 ;  /* 0x000000db00047202 */ /* 0x000fe20000000f00 */
[----:B------:R-:W-:Y:S05]  /*14c90*/  BRA `(.L_x_2882) ;  /* 0xfffedd0000007947 */ /* 0x000fea000383ffff */
.L_x_2778:
[----:B------:R-:W-:Y:S01]  /*14ca0*/  IMAD.MOV.U32 R219, RZ, RZ, R14 ;  /* 0x000000ffffdb7224 */ /* 0x000fe200078e000e */
[----:B------:R-:W-:Y:S01]  /*14cb0*/  MOV R2, RZ ;  /* 0x000000ff00027202 */ /* 0x000fe20000000f00 */
[----:B------:R-:W-:Y:S01]  /*14cc0*/  IMAD.MOV.U32 R220, RZ, RZ, 0x181f ;  /* 0x0000181fffdc7424 */ /* 0x000fe200078e00ff */
[----:B------:R-:W-:-:S02]  /*14cd0*/  MOV R3, 0x14cf0 ;  /* 0x00014cf000037802 */ /* 0x000fc40000000f00 */
[----:B-12--5:R-:W-:Y:S05]  /*14ce0*/  CALL.REL.NOINC `($__internal_46_$__cuda_sm70_shflsync_idx_p) ;  /* 0x00002c3000007944 */ /* 0x026fea0003c00000 */
[----:B------:R-:W-:Y:S01]  /*14cf0*/  MOV R0, R219 ;  /* 0x000000db00007202 */ /* 0x000fe20000000f00 */
[----:B------:R-:W-:Y:S05]  /*14d00*/  BRA `(.L_x_2883) ;  /* 0xfffedcb000007947 */ /* 0x000fea000383ffff */
.L_x_2781:
[----:B------:R-:W-:Y:S01]  /*14d10*/  IMAD.MOV.U32 R219, RZ, RZ, R5 ;  /* 0x000000ffffdb7224 */ /* 0x000fe200078e0005 */
[----:B--2---:R-:W-:Y:S01]  /*14d20*/  MOV R2, 0x1 ;  /* 0x0000000100027802 */ /* 0x004fe20000000f00 */
[----:B------:R-:W-:Y:S01]  /*14d30*/  IMAD.MOV.U32 R220, RZ, RZ, 0x181f ;  /* 0x0000181fffdc7424 */ /* 0x000fe200078e00ff */
[----:B------:R-:W-:-:S02]  /*14d40*/  MOV R3, 0x14d60 ;  /* 0x00014d6000037802 */ /* 0x000fc40000000f00 */
[----:B-1-345:R-:W-:Y:S05]  /*14d50*/  CALL.REL.NOINC `($__internal_46_$__cuda_sm70_shflsync_idx_p) ;  /* 0x00002bc000007944 */ /* 0x03afea0003c00000 */
[----:B------:R-:W-:Y:S01]  /*14d60*/  IMAD.MOV.U32 R4, RZ, RZ, R219 ;  /* 0x000000ffff047224 */ /* 0x000fe200078e00db */
[----:B------:R-:W-:Y:S01]  /*14d70*/  MOV R2, 0x1 ;  /* 0x0000000100027802 */ /* 0x000fe20000000f00 */
[----:B------:R-:W-:Y:S01]  /*14d80*/  IMAD.MOV.U32 R219, RZ, RZ, R14 ;  /* 0x000000ffffdb7224 */ /* 0x000fe200078e000e */
[----:B------:R-:W-:-:S02]  /*14d90*/  MOV R220, 0x181f ;  /* 0x0000181f00dc7802 */ /* 0x000fc40000000f00 */
[----:B------:R-:W-:Y:S02]  /*14da0*/  MOV R3, 0x14dc0 ;  /* 0x00014dc000037802 */ /* 0x000fe40000000f00 */
[----:B------:R-:W-:Y:S05]  /*14db0*/  CALL.REL.NOINC `($__internal_46_$__cuda_sm70_shflsync_idx_p) ;  /* 0x00002b6000007944 */ /* 0x000fea0003c00000 */
[----:B------:R-:W-:Y:S01]  /*14dc0*/  MOV R0, R219 ;  /* 0x000000db00007202 */ /* 0x000fe20000000f00 */
[----:B------:R-:W-:Y:S05]  /*14dd0*/  BRA `(.L_x_2884) ;  /* 0xfffedda000007947 */ /* 0x000fea000383ffff */
.L_x_2784:
[----:B------:R-:W-:Y:S01]  /*14de0*/  IMAD.MOV.U32 R219, RZ, RZ, R5 ;  /* 0x000000ffffdb7224 */ /* 0x000fe200078e0005 */
[----:B-1----:R-:W-:Y:S01]  /*14df0*/  MOV R2, 0x2 ;  /* 0x0000000200027802 */ /* 0x002fe20000000f00 */
[----:B------:R-:W-:Y:S01]  /*14e00*/  IMAD.MOV.U32 R220, RZ, RZ, 0x181f ;  /* 0x0000181fffdc7424 */ /* 0x000fe200078e00ff */
[----:B------:R-:W-:Y:S02]  /*14e10*/  MOV R3, 0x14e30 ;  /* 0x00014e3000037802 */ /* 0x000fe40000000f00 */
[----:B--2345:R-:W-:Y:S05]  /*14e20*/  CALL.REL.NOINC `($__internal_46_$__cuda_sm70_shflsync_idx_p) ;  /* 0x00002af000007944 */ /* 0x03cfea0003c00000 */
[----:B------:R-:W-:Y:S01]  /*14e30*/  MOV R4, R219 ;  /* 0x000000db00047202 */ /* 0x000fe20000000f00 */
[----:B------:R-:W-:Y:S05]  /*14e40*/  BRA `(.L_x_2885) ;  /* 0xfffeded000007947 */ /* 0x000fea000383ffff */
.L_x_2785:
[----:B------:R-:W-:Y:S01]  /*14e50*/  IMAD.MOV.U32 R219, RZ, RZ, R14 ;  /* 0x000000ffffdb7224 */ /* 0x000fe200078e000e */
[----:B------:R-:W-:Y:S01]  /*14e60*/  MOV R2, 0x2 ;  /* 0x0000000200027802 */ /* 0x000fe20000000f00 */
[----:B------:R-:W-:Y:S01]  /*14e70*/  IMAD.MOV.U32 R220, RZ, RZ, 0x181f ;  /* 0x0000181fffdc7424 */ /* 0x000fe200078e00ff */
[----:B------:R-:W-:Y:S02]  /*14e80*/  MOV R3, 0x14ea0 ;  /* 0x00014ea000037802 */ /* 0x000fe40000000f00 */
[----:B-12345:R-:W-:Y:S05]  /*14e90*/  CALL.REL.NOINC `($__internal_46_$__cuda_sm70_shflsync_idx_p) ;  /* 0x00002a8000007944 */ /* 0x03efea0003c00000 */
[----:B------:R-:W-:Y:S01]  /*14ea0*/  MOV R0, R219 ;  /* 0x000000db00007202 */ /* 0x000fe20000000f00 */
[----:B------:R-:W-:Y:S05]  /*14eb0*/  BRA `(.L_x_2886) ;  /* 0xfffede8000007947 */ /* 0x000fea000383ffff */
.L_x_2788:
[----:B------:R-:W-:Y:S01]  /*14ec0*/  IMAD.MOV.U32 R219, RZ, RZ, R5 ;  /* 0x000000ffffdb7224 */ /* 0x000fe200078e0005 */
[----:B-1----:R-:W-:Y:S01]  /*14ed0*/  MOV R2, 0x3 ;  /* 0x0000000300027802 */ /* 0x002fe20000000f00 */
[----:B------:R-:W-:Y:S01]  /*14ee0*/  IMAD.MOV.U32 R220, RZ, RZ, 0x181f ;  /* 0x0000181fffdc7424 */ /* 0x000fe200078e00ff */
[----:B------:R-:W-:-:S02]  /*14ef0*/  MOV R3, 0x14f10 ;  /* 0x00014f1000037802 */ /* 0x000fc40000000f00 */
[----:B--2345:R-:W-:Y:S05]  /*14f00*/  CALL.REL.NOINC `($__internal_46_$__cuda_sm70_shflsync_idx_p) ;  /* 0x00002a1000007944 */ /* 0x03cfea0003c00000 */
        /* <DEDUP_REMOVED lines=8> */
.L_x_2791:
[----:B------:R-:W-:Y:S01]  /*14f90*/  IMAD.MOV.U32 R219, RZ, RZ, R5 ;  /* 0x000000ffffdb7224 */ /* 0x000fe200078e0005 */
[----:B------:R-:W-:Y:S01]  /*14fa0*/  MOV R2, RZ ;  /* 0x000000ff00027202 */ /* 0x000fe20000000f00 */
[----:B------:R-:W-:Y:S01]  /*14fb0*/  IMAD.MOV.U32 R220, RZ, RZ, 0x181f ;  /* 0x0000181fffdc7424 */ /* 0x000fe200078e00ff */
[----:B------:R-:W-:Y:S02]  /*14fc0*/  MOV R3, 0x14fe0 ;  /* 0x00014fe000037802 */ /* 0x000fe40000000f00 */
[----:B------:R-:W-:Y:S05]  /*14fd0*/  CALL.REL.NOINC `($__internal_46_$__cuda_sm70_shflsync_idx_p) ;  /* 0x0000294000007944 */ /* 0x000fea0003c00000 */
[----:B------:R-:W-:Y:S01]  /*14fe0*/  MOV R4, R219 ;  /* 0x000000db00047202 */ /* 0x000fe20000000f00 */
[----:B------:R-:W-:Y:S05]  /*14ff0*/  BRA `(.L_x_2888) ;  /* 0xfffefd4000007947 */ /* 0x000fea000383ffff */
.L_x_2792:
[----:B------:R-:W-:Y:S01]  /*15000*/  IMAD.MOV.U32 R219, RZ, RZ, R15 ;  /* 0x000000ffffdb7224 */ /* 0x000fe200078e000f */
[----:B------:R-:W-:Y:S01]  /*15010*/  MOV R2, RZ ;  /* 0x000000ff00027202 */ /* 0x000fe20000000f00 */
[----:B------:R-:W-:Y:S01]  /*15020*/  IMAD.MOV.U32 R220, RZ, RZ, 0x181f ;  /* 0x0000181fffdc7424 */ /* 0x000fe200078e00ff */
[----:B------:R-:W-:Y:S02]  /*15030*/  MOV R3, 0x15050 ;  /* 0x0001505000037802 */ /* 0x000fe40000000f00 */
[----:B-12---:R-:W-:Y:S05]  /*15040*/  CALL.REL.NOINC `($__internal_46_$__cuda_sm70_shflsync_idx_p) ;  /* 0x000028d000007944 */ /* 0x006fea0003c00000 */
[C---:B------:R-:W-:Y:S01]  /*15050*/  IADD3 R10, P0, R219.reuse, R106, RZ ;  /* 0x0000006adb0a7210 */ /* 0x040fe20007f1e0ff */
[----:B------:R-:W-:Y:S01]  /*15060*/  IMAD.MOV.U32 R220, RZ, RZ, 0x181f ;  /* 0x0000181fffdc7424 */ /* 0x000fe200078e00ff */
[----:B------:R-:W-:-:S02]  /*15070*/  IADD3 R8, P5, R219, R107, RZ ;  /* 0x0000006bdb087210 */ /* 0x000fc40007fbe0ff */
[C---:B------:R-:W-:Y:S01]  /*15080*/  IADD3 R6, P2, R219.reuse, R108, RZ ;  /* 0x0000006cdb067210 */ /* 0x040fe20007f5e0ff */
[C---:B------:R-:W-:Y:S01]  /*15090*/  IMAD.X R11, R4.reuse, 0x1, R101, P0 ;  /* 0x00000001040b7824 */ /* 0x040fe200000e0665 */
[----:B------:R-:W-:Y:S01]  /*150a0*/  IADD3 R2, P0, R219, R109, RZ ;  /* 0x0000006ddb027210 */ /* 0x000fe20007f1e0ff */
[C---:B------:R-:W-:Y:S01]  /*150b0*/  IMAD.X R9, R4.reuse, 0x1, R102, P5 ;  /* 0x0000000104097824 */ /* 0x040fe200028e0666 */
[----:B------:R-:W-:Y:S01]  /*150c0*/  ISETP.GE.AND P6, PT, R217, c[0x0][0x1d4], PT ;  /* 0x00007500d9007a0c */ /* 0x000fe20003fc6270 */
[C---:B------:R-:W-:Y:S01]  /*150d0*/  IMAD.X R7, R4.reuse, 0x1, R103, P2 ;  /* 0x0000000104077824 */ /* 0x040fe200010e0667 */
[----:B------:R-:W-:Y:S01]  /*150e0*/  ISETP.GE.AND P5, PT, R223, c[0x0][0x1d4], PT ;  /* 0x00007500df007a0c */ /* 0x000fe20003fa6270 */
[----:B------:R-:W-:Y:S01]  /*150f0*/  IMAD.X R3, R4, 0x1, R104, P0 ;  /* 0x0000000104037824 */ /* 0x000fe200000e0668 */
[----:B------:R-:W-:Y:S01]  /*15100*/  ISETP.GE.AND P2, PT, R224, c[0x0][0x1d4], PT ;  /* 0x00007500e0007a0c */ /* 0x000fe20003f46270 */
[----:B------:R-:W-:Y:S01]  /*15110*/  IMAD.MOV.U32 R219, RZ, RZ, R5 ;  /* 0x000000ffffdb7224 */ /* 0x000fe200078e0005 */
[----:B------:R-:W-:-:S02]  /*15120*/  ISETP.GE.AND P0, PT, R225, c[0x0][0x1d4], PT ;  /* 0x00007500e1007a0c */ /* 0x000fc40003f06270 */
[----:B------:R-:W-:Y:S02]  /*15130*/  SEL R5, RZ, 0x10, P6 ;  /* 0x00000010ff057807 */ /* 0x000fe40003000000 */
[----:B------:R-:W-:Y:S02]  /*15140*/  SEL R14, RZ, 0x10, P5 ;  /* 0x00000010ff0e7807 */ /* 0x000fe40002800000 */
[----:B------:R-:W-:Y:S01]  /*15150*/  SEL R13, RZ, 0x10, P2 ;  /* 0x00000010ff0d7807 */ /* 0x000fe20001000000 */
[----:B------:R-:W-:Y:S01]  /*15160*/  @!PT LDS RZ, [RZ] ;  /* 0x00000000fffff984 */ /* 0x000fe20000000800 */
[----:B------:R-:W-:Y:S01]  /*15170*/  @!PT LDS RZ, [RZ] ;  /* 0x00000000fffff984 */ /* 0x000fe20000000800 */
[----:B------:R-:W-:Y:S01]  /*15180*/  @!PT LDS RZ, [RZ] ;  /* 0x00000000fffff984 */ /* 0x000fe20000000800 */
[----:B------:R1:W-:Y:S01]  /*15190*/  LDGSTS.E.BYPASS.LTC128B.128 [R215+0x8100], [R10.64], !P6 ;  /* 0x081000000ad77fae */ /* 0x0003e2000f101d46 */
[----:B------:R-:W-:-:S03]  /*151a0*/  SEL R12, RZ, 0x10, P0 ;  /* 0x00000010ff0c7807 */ /* 0x000fc60000000000 */
[----:B------:R1:W-:Y:S04]  /*151b0*/  LDGSTS.E.BYPASS.LTC128B.128 [R215+0xa100], [R8.64], !P5 ;  /* 0x0a10000008d77fae */ /* 0x0003e8000e901d46 */
[----:B------:R1:W-:Y:S04]  /*151c0*/  LDGSTS.E.BYPASS.LTC128B.128 [R215+0xc100], [R6.64], !P2 ;  /* 0x0c10000006d77fae */ /* 0x0003e8000d101d46 */
[----:B------:R2:W-:Y:S02]  /*151d0*/  LDGSTS.E.BYPASS.LTC128B.128 [R215+0xe100], [R2.64], !P0 ;  /* 0x0e10000002d77fae */ /* 0x0005e4000c101d46 */
[----:B--2---:R-:W-:Y:S01]  /*151e0*/  IMAD.MOV.U32 R2, RZ, RZ, 0x1 ;  /* 0x00000001ff027424 */ /* 0x004fe200078e00ff */
[----:B------:R-:W-:-:S02]  /*151f0*/  MOV R3, 0x15210 ;  /* 0x0001521000037802 */ /* 0x000fc40000000f00 */
[----:B-1----:R-:W-:Y:S05]  /*15200*/  CALL.REL.NOINC `($__internal_46_$__cuda_sm70_shflsync_idx_p) ;  /* 0x0000271000007944 */ /* 0x002fea0003c00000 */
        /* <DEDUP_REMOVED lines=8> */
.L_x_2793:
[----:B------:R-:W-:Y:S01]  /*15290*/  IMAD.MOV.U32 R219, RZ, RZ, R4 ;  /* 0x000000ffffdb7224 */ /* 0x000fe200078e0004 */
[----:B------:R-:W-:Y:S01]  /*152a0*/  MOV R2, RZ ;  /* 0x000000ff00027202 */ /* 0x000fe20000000f00 */
[----:B------:R-:W-:Y:S01]  /*152b0*/  IMAD.MOV.U32 R220, RZ, RZ, 0x1c1f ;  /* 0x00001c1fffdc7424 */ /* 0x000fe200078e00ff */
[----:B------:R-:W-:Y:S02]  /*152c0*/  MOV R3, 0x152e0 ;  /* 0x000152e000037802 */ /* 0x000fe40000000f00 */
[----:B------:R-:W-:Y:S05]  /*152d0*/  CALL.REL.NOINC `($__internal_46_$__cuda_sm70_shflsync_idx_p) ;  /* 0x0000264000007944 */ /* 0x000fea0003c00000 */
[----:B------:R-:W-:Y:S01]  /*152e0*/  MOV R0, R219 ;  /* 0x000000db00007202 */ /* 0x000fe20000000f00 */
[----:B------:R-:W-:Y:S05]  /*152f0*/  BRA `(.L_x_2890) ;  /* 0xfffefe6000007947 */ /* 0x000fea000383ffff */
.L_x_2794:
[----:B------:R-:W-:Y:S01]  /*15300*/  IMAD.MOV.U32 R219, RZ, RZ, R4 ;  /* 0x000000ffffdb7224 */ /* 0x000fe200078e0004 */
[----:B------:R-:W-:Y:S01]  /*15310*/  MOV R2, 0x1 ;  /* 0x0000000100027802 */ /* 0x000fe20000000f00 */
[----:B------:R-:W-:Y:S01]  /*15320*/  IMAD.MOV.U32 R220, RZ, RZ, 0x1c1f ;  /* 0x00001c1fffdc7424 */ /* 0x000fe200078e00ff */
[----:B------:R-:W-:Y:S02]  /*15330*/  MOV R3, 0x15350 ;  /* 0x0001535000037802 */ /* 0x000fe40000000f00 */
[----:B-1----:R-:W-:Y:S05]  /*15340*/  CALL.REL.NOINC `($__internal_46_$__cuda_sm70_shflsync_idx_p) ;  /* 0x000025d000007944 */ /* 0x002fea0003c00000 */
        /* <DEDUP_REMOVED lines=57> */
[----:B------:R-:W-:Y:S01]  /*156e0*/  ISETP.GT.AND P2, PT, R0, 0x39, PT ;  /* 0x000000390000780c */ /* 0x000fe20003f44270 */
[----:B------:R-:W-:Y:S01]  /*156f0*/  IMAD.MOV.U32 R0, RZ, RZ, 0x2 ;  /* 0x00000002ff007424 */ /* 0x000fe200078e00ff */
[----:B------:R-:W-:Y:S02]  /*15700*/  FSEL R85, R27, -INF , P0 ;  /* 0xff8000001b557808 */ /* 0x000fe40000000000 */
[----:B------:R-:W-:Y:S02]  /*15710*/  FMNMX.FTZ R5, R86, R5, !PT ;  /* 0x0000000556057209 */ /* 0x000fe40007810000 */
[----:B------:R-:W-:Y:S02]  /*15720*/  FMNMX.FTZ R132, R92, R132, !PT ;  /* 0x000000845c847209 */ /* 0x000fe40007810000 */
[----:B------:R-:W-:-:S02]  /*15730*/  FSEL R84, R26, -INF , P2 ;  /* 0xff8000001a547808 */ /* 0x000fc40001000000 */
[----:B------:R-:W-:Y:S01]  /*15740*/  FMNMX.FTZ R5, R85, R5, !PT ;  /* 0x0000000555057209 */ /* 0x000fe20007810000 */
[----:B------:R-:W-:Y:S01]  /*15750*/  IMAD.MOV.U32 R4, RZ, RZ, R132 ;  /* 0x000000ffff047224 */ /* 0x000fe200078e0084 */
[----:B------:R-:W-:Y:S02]  /*15760*/  MOV R2, 0x15790 ;  /* 0x0001579000027802 */ /* 0x000fe40000000f00 */
[----:B------:R-:W-:Y:S02]  /*15770*/  FMNMX.FTZ R5, R84, R5, !PT ;  /* 0x0000000554057209 */ /* 0x000fe40007810000 */
[----:B------:R-:W-:Y:S05]  /*15780*/  CALL.REL.NOINC `($__internal_45_$__cuda_sm70_shflsync_bfly_p) ;  /* 0x0000213000007944 */ /* 0x000fea0003c00000 */
[----:B------:R-:W-:Y:S01]  /*15790*/  FMNMX.FTZ R132, R132, R0, !PT ;  /* 0x0000000084847209 */ /* 0x000fe20007810000 */
[----:B------:R-:W-:Y:S01]  /*157a0*/  IMAD.MOV.U32 R0, RZ, RZ, 0x1 ;  /* 0x00000001ff007424 */ /* 0x000fe200078e00ff */
[----:B------:R-:W-:-:S03]  /*157b0*/  MOV R2, 0x157e0 ;  /* 0x000157e000027802 */ /* 0x000fc60000000f00 */
[----:B------:R-:W-:Y:S02]  /*157c0*/  IMAD.MOV.U32 R4, RZ, RZ, R132 ;  /* 0x000000ffff047224 */ /* 0x000fe400078e0084 */
[----:B------:R-:W-:Y:S05]  /*157d0*/  CALL.REL.NOINC `($__internal_45_$__cuda_sm70_shflsync_bfly_p) ;  /* 0x000020e000007944 */ /* 0x000fea0003c00000 */
[----:B------:R-:W-:Y:S01]  /*157e0*/  FMNMX.FTZ R132, R132, R0, !PT ;  /* 0x0000000084847209 */ /* 0x000fe20007810000 */
[----:B------:R-:W-:Y:S01]  /*157f0*/  IMAD.MOV.U32 R4, RZ, RZ, R5 ;  /* 0x000000ffff047224 */ /* 0x000fe200078e0005 */
[----:B------:R-:W-:Y:S01]  /*15800*/  MOV R2, 0x15830 ;  /* 0x0001583000027802 */ /* 0x000fe20000000f00 */
[----:B------:R-:W-:Y:S02]  /*15810*/  IMAD.MOV.U32 R0, RZ, RZ, 0x2 ;  /* 0x00000002ff007424 */ /* 0x000fe400078e00ff */
[----:B------:R-:W-:Y:S05]  /*15820*/  CALL.REL.NOINC `($__internal_45_$__cuda_sm70_shflsync_bfly_p) ;  /* 0x0000209000007944 */ /* 0x000fea0003c00000 */
[----:B------:R-:W-:Y:S01]  /*15830*/  FMNMX.FTZ R4, R5, R0, !PT ;  /* 0x0000000005047209 */ /* 0x000fe20007810000 */
[----:B------:R-:W-:Y:S01]  /*15840*/  IMAD.MOV.U32 R0, RZ, RZ, 0x1 ;  /* 0x00000001ff007424 */ /* 0x000fe200078e00ff */
[----:B------:R-:W-:Y:S02]  /*15850*/  MOV R2, 0x15870 ;  /* 0x0001587000027802 */ /* 0x000fe40000000f00 */
[----:B------:R-:W-:Y:S05]  /*15860*/  CALL.REL.NOINC `($__internal_45_$__cuda_sm70_shflsync_bfly_p) ;  /* 0x0000205000007944 */ /* 0x000fea0003c00000 */
[----:B------:R-:W-:Y:S01]  /*15870*/  MOV R5, R0 ;  /* 0x0000000000057202 */ /* 0x000fe20000000f00 */
[----:B------:R-:W-:Y:S05]  /*15880*/  BRA `(.L_x_2891) ;  /* 0xfffeff8000007947 */ /* 0x000fea000383ffff */
.L_x_2798:
[----:B------:R-:W-:Y:S01]  /*15890*/  MOV R2, RZ ;  /* 0x000000ff00027202 */ /* 0x000fe20000000f00 */
[----:B------:R-:W-:Y:S01]  /*158a0*/  IMAD.MOV.U32 R219, RZ, RZ, R5 ;  /* 0x000000ffffdb7224 */ /* 0x000fe200078e0005 */
[----:B------:R-:W-:Y:S01]  /*158b0*/  MOV R3, 0x158e0 ;  /* 0x000158e000037802 */ /* 0x000fe20000000f00 */
[----:B------:R-:W-:Y:S02]  /*158c0*/  IMAD.MOV.U32 R220, RZ, RZ, 0x181f ;  /* 0x0000181fffdc7424 */ /* 0x000fe400078e00ff */
[----:B-1234-:R-:W-:Y:S05]  /*158d0*/  CALL.REL.NOINC `($__internal_46_$__cuda_sm70_shflsync_idx_p) ;  /* 0x0000204000007944 */ /* 0x01efea0003c00000 */
[----:B------:R-:W-:Y:S01]  /*158e0*/  MOV R4, R219 ;  /* 0x000000db00047202 */ /* 0x000fe20000000f00 */
[----:B------:R-:W-:-:S05]  /*158f0*/  BRA `(.L_x_2892) ;  /* 0xffff164000007947 */ /* 0x000fca000383ffff */
.L_x_2799:
[----:B------:R-:W-:Y:S01]  /*15900*/  MOV R2, RZ ;  /* 0x000000ff00027202 */ /* 0x000fe20000000f00 */
[----:B------:R-:W-:Y:S01]  /*15910*/  IMAD.MOV.U32 R219, RZ, RZ, R21 ;  /* 0x000000ffffdb7224 */ /* 0x000fe200078e0015 */
[----:B------:R-:W-:Y:S01]  /*15920*/  MOV R3, 0x15950 ;  /* 0x0001595000037802 */ /* 0x000fe20000000f00 */
[----:B------:R-:W-:Y:S02]  /*15930*/  IMAD.MOV.U32 R220, RZ, RZ, 0x181f ;  /* 0x0000181fffdc7424 */ /* 0x000fe400078e00ff */
[----:B-1234-:R-:W-:Y:S05]  /*15940*/  CALL.REL.NOINC `($__internal_46_$__cuda_sm70_shflsync_idx_p) ;  /* 0x00001fd000007944 */ /* 0x01efea0003c00000 */
        /* <DEDUP_REMOVED lines=13> */
[C---:B------:R-:W-:Y:S05]  /*15a20*/  IMAD.X R7, R4.reuse, 0x1, R23, P0 ;  /* 0x0000000104077824 */ /* 0x040fea00000e0617 */
[----:B------:R2:W-:Y:S01]  /*15a30*/  LDGSTS.E.BYPASS.LTC128B.128 [R215+0x2100], [R6.64], !P5 ;  /* 0x0210000006d77fae */ /* 0x0005e2000e901d46 */
[C---:B-1----:R-:W-:Y:S05]  /*15a40*/  IADD3 R2, P0, R219.reuse, R132, RZ ;  /* 0x00000084db027210 */ /* 0x042fea0007f1e0ff */
        /* <DEDUP_REMOVED lines=11> */
[----:B--2---:R-:W-:Y:S05]  /*15b00*/  CALL.REL.NOINC `($__internal_46_$__cuda_sm70_shflsync_idx_p) ;  /* 0x00001e1000007944 */ /* 0x004fea0003c00000 */
[----:B------:R-:W-:Y:S01]  /*15b10*/  MOV R2, 0x1 ;  /* 0x0000000100027802 */ /* 0x000fe20000000f00 */
[----:B------:R-:W-:Y:S01]  /*15b20*/  IMAD.MOV.U32 R4, RZ, RZ, R219 ;  /* 0x000000ffff047224 */ /* 0x000fe200078e00db */
[----:B------:R-:W-:Y:S01]  /*15b30*/  MOV R220, 0x181f ;  /* 0x0000181f00dc7802 */ /* 0x000fe20000000f00 */
[----:B------:R-:W-:Y:S01]  /*15b40*/  IMAD.MOV.U32 R219, RZ, RZ, R21 ;  /* 0x000000ffffdb7224 */ /* 0x000fe200078e0015 */
[----:B------:R-:W-:Y:S02]  /*15b50*/  MOV R3, 0x15b70 ;  /* 0x00015b7000037802 */ /* 0x000fe40000000f00 */
[----:B------:R-:W-:Y:S05]  /*15b60*/  CALL.REL.NOINC `($__internal_46_$__cuda_sm70_shflsync_idx_p) ;  /* 0x00001db000007944 */ /* 0x000fea0003c00000 */
[----:B------:R-:W-:Y:S01]  /*15b70*/  MOV R0, R219 ;  /* 0x000000db00007202 */ /* 0x000fe20000000f00 */
[----:B------:R-:W-:-:S05]  /*15b80*/  BRA `(.L_x_2893) ;  /* 0xffff155000007947 */ /* 0x000fca000383ffff */
.L_x_2802:
[----:B------:R-:W-:Y:S01]  /*15b90*/  MOV R2, RZ ;  /* 0x000000ff00027202 */ /* 0x000fe20000000f00 */
[----:B------:R-:W-:Y:S01]  /*15ba0*/  IMAD.MOV.U32 R219, RZ, RZ, R5 ;  /* 0x000000ffffdb7224 */ /* 0x000fe200078e0005 */
[----:B------:R-:W-:Y:S01]  /*15bb0*/  MOV R3, 0x15be0 ;  /* 0x00015be000037802 */ /* 0x000fe20000000f00 */
[----:B------:R-:W-:Y:S02]  /*15bc0*/  IMAD.MOV.U32 R220, RZ, RZ, 0x181f ;  /* 0x0000181fffdc7424 */ /* 0x000fe400078e00ff */
[----:B-1----:R-:W-:Y:S05]  /*15bd0*/  CALL.REL.NOINC `($__internal_46_$__cuda_sm70_shflsync_idx_p) ;  /* 0x00001d4000007944 */ /* 0x002fea0003c00000 */
[----:B------:R-:W-:Y:S01]  /*15be0*/  MOV R4, R219 ;  /* 0x000000db00047202 */ /* 0x000fe20000000f00 */
[----:B------:R-:W-:-:S05]  /*15bf0*/  BRA `(.L_x_2894) ;  /* 0xffff29f000007947 */ /* 0x000fca000383ffff */
.L_x_2803:
[----:B------:R-:W-:Y:S01]  /*15c00*/  MOV R2, RZ ;  /* 0x000000ff00027202 */ /* 0x000fe20000000f00 */
[----:B------:R-:W-:Y:S01]  /*15c10*/  IMAD.MOV.U32 R219, RZ, RZ, R8 ;  /* 0x000000ffffdb7224 */ /* 0x000fe200078e0008 */
[----:B------:R-:W-:Y:S01]  /*15c20*/  MOV R3, 0x15c50 ;  /* 0x00015c5000037802 */ /* 0x000fe20000000f00 */
[----:B------:R-:W-:Y:S02]  /*15c30*/  IMAD.MOV.U32 R220, RZ, RZ, 0x181f ;  /* 0x0000181fffdc7424 */ /* 0x000fe400078e00ff */
[----:B-123--:R-:W-:Y:S05]  /*15c40*/  CALL.REL.NOINC `($__internal_46_$__cuda_sm70_shflsync_idx_p) ;  /* 0x00001cd000007944 */ /* 0x00efea0003c00000 */
        /* <DEDUP_REMOVED lines=14> */
[C---:B-1----:R-:W-:Y:S05]  /*15d30*/  IADD3 R2, P0, R219.reuse, R21, RZ ;  /* 0x00000015db027210 */ /* 0x042fea0007f1e0ff */
[C---:B------:R-:W-:Y:S01]  /*15d40*/  IMAD.X R3, R4.reuse, 0x1, R13, P0 ;  /* 0x0000000104037824 */ /* 0x040fe200000e060d */
[----:B--2---:R-:W-:Y:S04]  /*15d50*/  SEL R6, RZ, 0x10, P5 ;  /* 0x00000010ff067807 */ /* 0x004fe80002800000 */
        /* <DEDUP_REMOVED lines=10> */
[----:B------:R-:W-:Y:S05]  /*15e00*/  CALL.REL.NOINC `($__internal_46_$__cuda_sm70_shflsync_idx_p) ;  /* 0x00001b1000007944 */ /* 0x000fea0003c00000 */
        /* <DEDUP_REMOVED lines=8> */
.L_x_2804:
[----:B-1----:R-:W-:Y:S01]  /*15e90*/  MOV R2, RZ ;  /* 0x000000ff00027202 */ /* 0x002fe20000000f00 */
[----:B------:R-:W-:Y:S01]  /*15ea0*/  IMAD.MOV.U32 R219, RZ, RZ, R4 ;  /* 0x000000ffffdb7224 */ /* 0x000fe200078e0004 */
[----:B------:R-:W-:Y:S01]  /*15eb0*/  MOV R3, 0x15ee0 ;  /* 0x00015ee000037802 */ /* 0x000fe20000000f00 */
[----:B------:R-:W-:Y:S02]  /*15ec0*/  IMAD.MOV.U32 R220, RZ, RZ, 0x1c1f ;  /* 0x00001c1fffdc7424 */ /* 0x000fe400078e00ff */
[----:B------:R-:W-:Y:S05]  /*15ed0*/  CALL.REL.NOINC `($__internal_46_$__cuda_sm70_shflsync_idx_p) ;  /* 0x00001a4000007944 */ /* 0x000fea0003c00000 */
[----:B------:R-:W-:Y:S01]  /*15ee0*/  MOV R0, R219 ;  /* 0x000000db00007202 */ /* 0x000fe20000000f00 */
[----:B------:R-:W-:-:S05]  /*15ef0*/  BRA `(.L_x_2896) ;  /* 0xffff2b0000007947 */ /* 0x000fca000383ffff */
.L_x_2805:
[----:B------:R-:W-:Y:S01]  /*15f00*/  MOV R2, 0x1 ;  /* 0x0000000100027802 */ /* 0x000fe20000000f00 */
[----:B------:R-:W-:Y:S01]  /*15f10*/  IMAD.MOV.U32 R219, RZ, RZ, R4 ;  /* 0x000000ffffdb7224 */ /* 0x000fe200078e0004 */
[----:B------:R-:W-:Y:S01]  /*15f20*/  MOV R3, 0x15f50 ;  /* 0x00015f5000037802 */ /* 0x000fe20000000f00 */
[----:B------:R-:W-:Y:S02]  /*15f30*/  IMAD.MOV.U32 R220, RZ, RZ, 0x1c1f ;  /* 0x00001c1fffdc7424 */ /* 0x000fe400078e00ff */
[----:B--2---:R-:W-:Y:S05]  /*15f40*/  CALL.REL.NOINC `($__internal_46_$__cuda_sm70_shflsync_idx_p) ;  /* 0x000019d000007944 */ /* 0x004fea0003c00000 */
[----:B------:R-:W-:Y:S01]  /*15f50*/  FMNMX.FTZ R0, R6, R133, !PT ;  /* 0x0000008506007209 */ /* 0x000fe20007810000 */
[----:B------:R-:W-:Y:S03]  /*15f60*/  IMAD.IADD R219, R5, 0x1, R219 ;  /* 0x0000000105db7824 */ /* 0x000fe600078e02db */
[----:B------:R-:W-:Y:S02]  /*15f70*/  FMNMX.FTZ R0, R25, R0, !PT ;  /* 0x0000000019007209 */ /* 0x000fe40007810000 */
[C---:B------:R-:W-:Y:S02]  /*15f80*/  ISETP.GT.AND P6, PT, R219.reuse, RZ, PT ;  /* 0x000000ffdb00720c */ /* 0x040fe40003fc4270 */
[C---:B------:R-:W-:Y:S02]  /*15f90*/  ISETP.GT.AND P5, PT, R219.reuse, 0x1, PT ;  /* 0x00000001db00780c */ /* 0x040fe40003fa4270 */
[----:B------:R-:W-:Y:S02]  /*15fa0*/  FSEL R5, R192, -INF , P6 ;  /* 0xff800000c0057808 */ /* 0x000fe40003000000 */
[----:B------:R-:W-:Y:S02]  /*15fb0*/  ISETP.GT.AND P2, PT, R219, 0x8, PT ;  /* 0x00000008db00780c */ /* 0x000fe40003f44270 */
[----:B------:R-:W-:Y:S02]  /*15fc0*/  FSEL R169, R191, -INF , P5 ;  /* 0xff800000bfa97808 */ /* 0x000fe40002800000 */
[----:B------:R-:W-:Y:S02]  /*15fd0*/  FMNMX.FTZ R2, R5, R134, !PT ;  /* 0x0000008605027209 */ /* 0x000fe40007810000 */
[----:B------:R-:W-:Y:S02]  /*15fe0*/  ISETP.GT.AND P0, PT, R219, 0x9, PT ;  /* 0x00000009db00780c */ /* 0x000fe40003f04270 */
[----:B------:R-:W-:Y:S02]  /*15ff0*/  FSEL R35, R190, -INF , P2 ;  /* 0xff800000be237808 */ /* 0x000fe40001000000 */
[----:B------:R-:W-:Y:S02]  /*16000*/  FMNMX.FTZ R0, R24, R0, !PT ;  /* 0x0000000018007209 */ /* 0x000fe40007810000 */
        /* <DEDUP_REMOVED lines=13> */
[C---:B------:R-:W-:Y:S02]  /*160e0*/  ISETP.GT.AND P0, PT, R219.reuse, 0x19, PT ;  /* 0x00000019db00780c */ /* 0x040fe40003f04270 */
        /* <DEDUP_REMOVED lines=30> */
[----:B------:R-:W-:Y:S02]  /*162d0*/  ISETP.GT.AND P0, PT, R219, 0x39, PT ;  /* 0x00000039db00780c */ /* 0x000fe40003f04270 */
[----:B------:R-:W-:Y:S02]  /*162e0*/  FMNMX.FTZ R4, R13, R4, !PT ;  /* 0x000000040d047209 */ /* 0x000fe40007810000 */
[----:B------:R-:W-:Y:S02]  /*162f0*/  FSEL R8, R170, -INF , P2 ;  /* 0xff800000aa087808 */ /* 0x000fe40001000000 */
[----:B------:R-:W-:Y:S02]  /*16300*/  FMNMX.FTZ R0, R9, R0, !PT ;  /* 0x0000000009007209 */ /* 0x000fe40007810000 */
[----:B------:R-:W-:Y:S02]  /*16310*/  FMNMX.FTZ R4, R12, R4, !PT ;  /* 0x000000040c047209 */ /* 0x000fe40007810000 */
[----:B------:R-:W-:Y:S02]  /*16320*/  FSEL R7, R168, -INF , P0 ;  /* 0xff800000a8077808 */ /* 0x000fe40000000000 */
[----:B------:R-:W-:Y:S01]  /*16330*/  FMNMX.FTZ R168, R8, R0, !PT ;  /* 0x0000000008a87209 */ /* 0x000fe20007810000 */
[----:B------:R-:W-:Y:S01]  /*16340*/  IMAD.MOV.U32 R0, RZ, RZ, 0x2 ;  /* 0x00000002ff007424 */ /* 0x000fe200078e00ff */
[----:B------:R-:W-:Y:S02]  /*16350*/  FMNMX.FTZ R4, R11, R4, !PT ;  /* 0x000000040b047209 */ /* 0x000fe40007810000 */
[----:B------:R-:W-:Y:S02]  /*16360*/  FMNMX.FTZ R168, R7, R168, !PT ;  /* 0x000000a807a87209 */ /* 0x000fe40007810000 */
[----:B------:R-:W-:Y:S02]  /*16370*/  MOV R2, 0x16390 ;  /* 0x0001639000027802 */ /* 0x000fe40000000f00 */
[----:B------:R-:W-:Y:S05]  /*16380*/  CALL.REL.NOINC `($__internal_45_$__cuda_sm70_shflsync_bfly_p) ;  /* 0x0000153000007944 */ /* 0x000fea0003c00000 */
[----:B------:R-:W-:Y:S01]  /*16390*/  FMNMX.FTZ R4, R4, R0, !PT ;  /* 0x0000000004047209 */ /* 0x000fe20007810000 */
[----:B------:R-:W-:Y:S01]  /*163a0*/  IMAD.MOV.U32 R0, RZ, RZ, 0x1 ;  /* 0x00000001ff007424 */ /* 0x000fe200078e00ff */
[----:B------:R-:W-:Y:S02]  /*163b0*/  MOV R2, 0x163d0 ;  /* 0x000163d000027802 */ /* 0x000fe40000000f00 */
        /* <DEDUP_REMOVED lines=10> */
[----:B------:R-:W-:-:S05]  /*16460*/  BRA `(.L_x_2897) ;  /* 0xffff2c4000007947 */ /* 0x000fca000383ffff */
.L_x_2808:
[----:B------:R-:W-:Y:S01]  /*16470*/  MOV R2, RZ ;  /* 0x000000ff00027202 */ /* 0x000fe20000000f00 */
[----:B------:R-:W-:Y:S01]  /*16480*/  IMAD.MOV.U32 R219, RZ, RZ, R4 ;  /* 0x000000ffffdb7224 */ /* 0x000fe200078e0004 */
[----:B------:R-:W-:Y:S01]  /*16490*/  MOV R3, 0x164c0 ;  /* 0x000164c000037802 */ /* 0x000fe20000000f00 */
[----:B------:R-:W-:Y:S02]  /*164a0*/  IMAD.MOV.U32 R220, RZ, RZ, 0x181f ;  /* 0x0000181fffdc7424 */ /* 0x000fe400078e00ff */
[----:B-1234-:R-:W-:Y:S05]  /*164b0*/  CALL.REL.NOINC `($__internal_46_$__cuda_sm70_shflsync_idx_p) ;  /* 0x0000146000007944 */ /* 0x01efea0003c00000 */
[----:B------:R-:W-:Y:S01]  /*164c0*/  MOV R2, R219 ;  /* 0x000000db00027202 */ /* 0x000fe20000000f00 */
[----:B------:R-:W-:-:S05]  /*164d0*/  BRA `(.L_x_2898) ;  /* 0xffff4bb000007947 */ /* 0x000fca000383ffff */
.L_x_2811:
[----:B------:R-:W-:Y:S01]  /*164e0*/  MOV R2, RZ ;  /* 0x000000ff00027202 */ /* 0x000fe20000000f00 */
[----:B------:R-:W-:Y:S01]  /*164f0*/  IMAD.MOV.U32 R219, RZ, RZ, R5 ;  /* 0x000000ffffdb7224 */ /* 0x000fe200078e0005 */
[----:B------:R-:W-:Y:S01]  /*16500*/  MOV R3, 0x16530 ;  /* 0x0001653000037802 */ /* 0x000fe20000000f00 */
[----:B------:R-:W-:Y:S02]  /*16510*/  IMAD.MOV.U32 R220, RZ, RZ, 0x181f ;  /* 0x0000181fffdc7424 */ /* 0x000fe400078e00ff */
[----:B------:R-:W-:Y:S05]  /*16520*/  CALL.REL.NOINC `($__internal_46_$__cuda_sm70_shflsync_idx_p) ;  /* 0x000013f000007944 */ /* 0x000fea0003c00000 */
[----:B------:R-:W-:Y:S01]  /*16530*/  MOV R4, R219 ;  /* 0x000000db00047202 */ /* 0x000fe20000000f00 */
[----:B------:R-:W-:-:S05]  /*16540*/  BRA `(.L_x_2899) ;  /* 0xffff618000007947 */ /* 0x000fca000383ffff */
.L_x_2812:
[----:B------:R-:W-:Y:S01]  /*16550*/  MOV R2, RZ ;  /* 0x000000ff00027202 */ /* 0x000fe20000000f00 */
[----:B------:R-:W-:Y:S01]  /*16560*/  IMAD.MOV.U32 R219, RZ, RZ, R8 ;  /* 0x000000ffffdb7224 */ /* 0x000fe200078e0008 */
[----:B------:R-:W-:Y:S01]  /*16570*/  MOV R3, 0x165a0 ;  /* 0x000165a000037802 */ /* 0x000fe20000000f00 */
[----:B------:R-:W-:Y:S02]  /*16580*/  IMAD.MOV.U32 R220, RZ, RZ, 0x181f ;  /* 0x0000181fffdc7424 */ /* 0x000fe400078e00ff */
[----:B-12---:R-:W-:Y:S05]  /*16590*/  CALL.REL.NOINC `($__internal_46_$__cuda_sm70_shflsync_idx_p) ;  /* 0x0000138000007944 */ /* 0x006fea0003c00000 */
        /* <DEDUP_REMOVED lines=11> */
[C---:B-1----:R-:W-:Y:S05]  /*16650*/  IADD3 R2, P0, R219.reuse, R26, RZ ;  /* 0x0000001adb027210 */ /* 0x042fea0007f1e0ff */
[C---:B------:R-:W-:Y:S01]  /*16660*/  IMAD.X R3, R4.reuse, 0x1, R10, P0 ;  /* 0x0000000104037824 */ /* 0x040fe200000e060a */
[C---:B------:R-:W-:Y:S04]  /*16670*/  IADD3 R6, P0, R219.reuse, R27, RZ ;  /* 0x0000001bdb067210 */ /* 0x040fe80007f1e0ff */
[----:B------:R1:W-:Y:S01]  /*16680*/  LDGSTS.E.BYPASS.LTC128B.128 [R215+0xa100], [R2.64], !P5 ;  /* 0x0a10000002d77fae */ /* 0x0003e2000e901d46 */
[C---:B------:R-:W-:Y:S05]  /*16690*/  IMAD.X R7, R4.reuse, 0x1, R11, P0 ;  /* 0x0000000104077824 */ /* 0x040fea00000e060b */
[----:B------:R2:W-:Y:S01]  /*166a0*/  LDGSTS.E.BYPASS.LTC128B.128 [R215+0xc100], [R6.64], !P4 ;  /* 0x0c10000006d77fae */ /* 0x0005e2000e101d46 */
[----:B-1----:R-:W-:Y:S01]  /*166b0*/  IADD3 R2, P0, R219, R28, RZ ;  /* 0x0000001cdb027210 */ /* 0x002fe20007f1e0ff */
[----:B------:R-:W-:Y:S04]  /*166c0*/  IMAD.MOV.U32 R219, RZ, RZ, R5 ;  /* 0x000000ffffdb7224 */ /* 0x000fe800078e0005 */
[----:B------:R-:W-:Y:S05]  /*166d0*/  IMAD.X R3, R4, 0x1, R12, P0 ;  /* 0x0000000104037824 */ /* 0x000fea00000e060c */
        /* <DEDUP_REMOVED lines=12> */
.L_x_2813:
[----:B------:R-:W-:Y:S02]  /*167a0*/  MOV R0, 0x2 ;  /* 0x0000000200007802 */ /* 0x000fe40000000f00 */
        /* <DEDUP_REMOVED lines=16> */
.L_x_2815:
[----:B------:R-:W-:Y:S01]  /*168b0*/  IMAD.MOV.U32 R4, RZ, RZ, R222 ;  /* 0x000000ffff047224 */ /* 0x000fe200078e00de */
[----:B------:R-:W-:-:S02]  /*168c0*/  MOV R0, 0x2 ;  /* 0x0000000200007802 */ /* 0x000fc40000000f00 */
[----:B------:R-:W-:Y:S02]  /*168d0*/  MOV R2, 0x168f0 ;  /* 0x000168f000027802 */ /* 0x000fe40000000f00 */
[----:B------:R-:W-:Y:S05]  /*168e0*/  CALL.REL.NOINC `($__internal_45_$__cuda_sm70_shflsync_bfly_p) ;  /* 0x00000fd000007944 */ /* 0x000fea0003c00000 */
[----:B------:R-:W-:Y:S05]  /*168f0*/  BRA `(.L_x_2902) ;  /* 0xffff7f5000007947 */ /* 0x000fea000383ffff */
.L_x_2816:
[----:B------:R-:W-:Y:S01]  /*16900*/  IMAD.MOV.U32 R4, RZ, RZ, R5 ;  /* 0x000000ffff047224 */ /* 0x000fe200078e0005 */
[----:B------:R-:W-:Y:S02]  /*16910*/  MOV R0, 0x1 ;  /* 0x0000000100007802 */ /* 0x000fe40000000f00 */
[----:B------:R-:W-:Y:S02]  /*16920*/  MOV R2, 0x16940 ;  /* 0x0001694000027802 */ /* 0x000fe40000000f00 */
[----:B-1----:R-:W-:Y:S05]  /*16930*/  CALL.REL.NOINC `($__internal_45_$__cuda_sm70_shflsync_bfly_p) ;  /* 0x00000f8000007944 */ /* 0x002fea0003c00000 */
[----:B------:R-:W-:Y:S01]  /*16940*/  FADD.FTZ R5, R5, R0 ;  /* 0x0000000005057221 */ /* 0x000fe20000010000 */
[----:B------:R-:W-:Y:S02]  /*16950*/  MOV R4, R221 ;  /* 0x000000dd00047202 */ /* 0x000fe40000000f00 */
[----:B------:R-:W-:Y:S02]  /*16960*/  MOV R0, 0x2 ;  /* 0x0000000200007802 */ /* 0x000fe40000000f00 */
[----:B------:R-:W-:Y:S02]  /*16970*/  MOV R2, 0x16990 ;  /* 0x0001699000027802 */ /* 0x000fe40000000f00 */
[----:B------:R-:W-:Y:S05]  /*16980*/  CALL.REL.NOINC `($__internal_45_$__cuda_sm70_shflsync_bfly_p) ;  /* 0x00000f3000007944 */ /* 0x000fea0003c00000 */
[----:B------:R-:W-:Y:S01]  /*16990*/  FADD.FTZ R4, R221, R0 ;  /* 0x00000000dd047221 */ /* 0x000fe20000010000 */
[----:B------:R-:W-:Y:S02]  /*169a0*/  MOV R0, 0x1 ;  /* 0x0000000100007802 */ /* 0x000fe40000000f00 */
[----:B------:R-:W-:-:S02]  /*169b0*/  MOV R2, 0x169d0 ;  /* 0x000169d000027802 */ /* 0x000fc40000000f00 */
[----:B------:R-:W-:Y:S05]  /*169c0*/  CALL.REL.NOINC `($__internal_45_$__cuda_sm70_shflsync_bfly_p) ;  /* 0x00000ef000007944 */ /* 0x000fea0003c00000 */
[----:B------:R-:W-:Y:S01]  /*169d0*/  MOV R3, R0 ;  /* 0x0000000000037202 */ /* 0x000fe20000000f00 */
[----:B------:R-:W-:Y:S05]  /*169e0*/  BRA `(.L_x_2903) ;  /* 0xffff7ed000007947 */ /* 0x000fea000383ffff */
.L_x_2823:
[----:B--234-:R-:W-:Y:S01]  /*169f0*/  IMAD.MOV.U32 R219, RZ, RZ, R5 ;  /* 0x000000ffffdb7224 */ /* 0x01cfe200078e0005 */
[----:B------:R-:W-:Y:S01]  /*16a00*/  MOV R2, RZ ;  /* 0x000000ff00027202 */ /* 0x000fe20000000f00 */
[----:B------:R-:W-:Y:S01]  /*16a10*/  IMAD.MOV.U32 R220, RZ, RZ, 0x181f ;  /* 0x0000181fffdc7424 */ /* 0x000fe200078e00ff */
[----:B------:R-:W-:-:S02]  /*16a20*/  MOV R3, 0x16a40 ;  /* 0x00016a4000037802 */ /* 0x000fc40000000f00 */
[----:B-1----:R-:W-:Y:S05]  /*16a30*/  CALL.REL.NOINC `($__internal_46_$__cuda_sm70_shflsync_idx_p) ;  /* 0x00000ee000007944 */ /* 0x002fea0003c00000 */
[----:B------:R-:W-:Y:S01]  /*16a40*/  MOV R4, R219 ;  /* 0x000000db00047202 */ /* 0x000fe20000000f00 */
[----:B------:R-:W-:Y:S05]  /*16a50*/  BRA `(.L_x_2904) ;  /* 0xffff9a7000007947 */ /* 0x000fea000383ffff */
.L_x_2824:
[----:B------:R-:W-:Y:S01]  /*16a60*/  IMAD.MOV.U32 R219, RZ, RZ, R14 ;  /* 0x000000ffffdb7224 */ /* 0x000fe200078e000e */
[----:B------:R-:W-:Y:S01]  /*16a70*/  MOV R2, RZ ;  /* 0x000000ff00027202 */ /* 0x000fe20000000f00 */
[----:B------:R-:W-:Y:S01]  /*16a80*/  IMAD.MOV.U32 R220, RZ, RZ, 0x181f ;  /* 0x0000181fffdc7424 */ /* 0x000fe200078e00ff */
[----:B------:R-:W-:-:S02]  /*16a90*/  MOV R3, 0x16ab0 ;  /* 0x00016ab000037802 */ /* 0x000fc40000000f00 */
[----:B-123--:R-:W-:Y:S05]  /*16aa0*/  CALL.REL.NOINC `($__internal_46_$__cuda_sm70_shflsync_idx_p) ;  /* 0x00000e7000007944 */ /* 0x00efea0003c00000 */
[----:B------:R-:W-:Y:S01]  /*16ab0*/  MOV R0, R219 ;  /* 0x000000db00007202 */ /* 0x000fe20000000f00 */
[----:B------:R-:W-:Y:S05]  /*16ac0*/  BRA `(.L_x_2905) ;  /* 0xffff9a2000007947 */ /* 0x000fea000383ffff */
.L_x_2827:
[----:B------:R-:W-:Y:S01]  /*16ad0*/  IMAD.MOV.U32 R219, RZ, RZ, R5 ;  /* 0x000000ffffdb7224 */ /* 0x000fe200078e0005 */
[----:B--2---:R-:W-:Y:S01]  /*16ae0*/  MOV R2, 0x1 ;  /* 0x0000000100027802 */ /* 0x004fe20000000f00 */
[----:B------:R-:W-:Y:S01]  /*16af0*/  IMAD.MOV.U32 R220, RZ, RZ, 0x181f ;  /* 0x0000181fffdc7424 */ /* 0x000fe200078e00ff */
[----:B------:R-:W-:-:S02]  /*16b00*/  MOV R3, 0x16b20 ;  /* 0x00016b2000037802 */ /* 0x000fc40000000f00 */
[----:B-1-34-:R-:W-:Y:S05]  /*16b10*/  CALL.REL.NOINC `($__internal_46_$__cuda_sm70_shflsync_idx_p) ;  /* 0x00000e0000007944 */ /* 0x01afea0003c00000 */
        /* <DEDUP_REMOVED lines=8> */
.L_x_2830:
[----:B------:R-:W-:Y:S01]  /*16ba0*/  IMAD.MOV.U32 R219, RZ, RZ, R5 ;  /* 0x000000ffffdb7224 */ /* 0x000fe200078e0005 */
[----:B-1----:R-:W-:Y:S01]  /*16bb0*/  MOV R2, 0x2 ;  /* 0x0000000200027802 */ /* 0x002fe20000000f00 */
[----:B------:R-:W-:Y:S01]  /*16bc0*/  IMAD.MOV.U32 R220, RZ, RZ, 0x181f ;  /* 0x0000181fffdc7424 */ /* 0x000fe200078e00ff */
[----:B------:R-:W-:Y:S02]  /*16bd0*/  MOV R3, 0x16bf0 ;  /* 0x00016bf000037802 */ /* 0x000fe40000000f00 */
[----:B--234-:R-:W-:Y:S05]  /*16be0*/  CALL.REL.NOINC `($__internal_46_$__cuda_sm70_shflsync_idx_p) ;  /* 0x00000d3000007944 */ /* 0x01cfea0003c00000 */
[----:B------:R-:W-:Y:S01]  /*16bf0*/  MOV R4, R219 ;  /* 0x000000db00047202 */ /* 0x000fe20000000f00 */
[----:B------:R-:W-:Y:S05]  /*16c00*/  BRA `(.L_x_2907) ;  /* 0xffff9c5000007947 */ /* 0x000fea000383ffff */
.L_x_2831:
[----:B------:R-:W-:Y:S01]  /*16c10*/  IMAD.MOV.U32 R219, RZ, RZ, R14 ;  /* 0x000000ffffdb7224 */ /* 0x000fe200078e000e */
[----:B-1----:R-:W-:Y:S01]  /*16c20*/  MOV R2, 0x2 ;  /* 0x0000000200027802 */ /* 0x002fe20000000f00 */
[----:B------:R-:W-:Y:S01]  /*16c30*/  IMAD.MOV.U32 R220, RZ, RZ, 0x181f ;  /* 0x0000181fffdc7424 */ /* 0x000fe200078e00ff */
[----:B------:R-:W-:Y:S02]  /*16c40*/  MOV R3, 0x16c60 ;  /* 0x00016c6000037802 */ /* 0x000fe40000000f00 */
[----:B--234-:R-:W-:Y:S05]  /*16c50*/  CALL.REL.NOINC `($__internal_46_$__cuda_sm70_shflsync_idx_p) ;  /* 0x00000cc000007944 */ /* 0x01cfea0003c00000 */
[----:B------:R-:W-:Y:S01]  /*16c60*/  MOV R0, R219 ;  /* 0x000000db00007202 */ /* 0x000fe20000000f00 */
[----:B------:R-:W-:Y:S05]  /*16c70*/  BRA `(.L_x_2908) ;  /* 0xffff9c0000007947 */ /* 0x000fea000383ffff */
.L_x_2834:
[----:B------:R-:W-:Y:S01]  /*16c80*/  IMAD.MOV.U32 R219, RZ, RZ, R5 ;  /* 0x000000ffffdb7224 */ /* 0x000fe200078e0005 */
[----:B-1----:R-:W-:Y:S01]  /*16c90*/  MOV R2, 0x3 ;  /* 0x0000000300027802 */ /* 0x002fe20000000f00 */
[----:B------:R-:W-:Y:S01]  /*16ca0*/  IMAD.MOV.U32 R220, RZ, RZ, 0x181f ;  /* 0x0000181fffdc7424 */ /* 0x000fe200078e00ff */
[----:B------:R-:W-:-:S02]  /*16cb0*/  MOV R3, 0x16cd0 ;  /* 0x00016cd000037802 */ /* 0x000fc40000000f00 */
[----:B--234-:R-:W-:Y:S05]  /*16cc0*/  CALL.REL.NOINC `($__internal_46_$__cuda_sm70_shflsync_idx_p) ;  /* 0x00000c5000007944 */ /* 0x01cfea0003c00000 */
        /* <DEDUP_REMOVED lines=8> */
.L_x_2836:
[----:B------:R-:W-:Y:S01]  /*16d50*/  IMAD.MOV.U32 R219, RZ, RZ, R5 ;  /* 0x000000ffffdb7224 */ /* 0x000fe200078e0005 */
[----:B------:R-:W-:Y:S01]  /*16d60*/  MOV R2, RZ ;  /* 0x000000ff00027202 */ /* 0x000fe20000000f00 */
[----:B------:R-:W-:Y:S01]  /*16d70*/  IMAD.MOV.U32 R220, RZ, RZ, 0x1c1f ;  /* 0x00001c1fffdc7424 */ /* 0x000fe200078e00ff */
[----:B------:R-:W-:Y:S02]  /*16d80*/  MOV R3, 0x16da0 ;  /* 0x00016da000037802 */ /* 0x000fe40000000f00 */
[----:B------:R-:W-:Y:S05]  /*16d90*/  CALL.REL.NOINC `($__internal_46_$__cuda_sm70_shflsync_idx_p) ;  /* 0x00000b8000007944 */ /* 0x000fea0003c00000 */
[----:B------:R-:W-:Y:S01]  /*16da0*/  MOV R4, R219 ;  /* 0x000000db00047202 */ /* 0x000fe20000000f00 */
[----:B------:R-:W-:Y:S05]  /*16db0*/  BRA `(.L_x_2910) ;  /* 0xffffa02000007947 */ /* 0x000fea000383ffff */
.L_x_2837:
[----:B------:R-:W-:Y:S01]  /*16dc0*/  IMAD.MOV.U32 R219, RZ, RZ, R12 ;  /* 0x000000ffffdb7224 */ /* 0x000fe200078e000c */
[----:B------:R-:W-:Y:S01]  /*16dd0*/  MOV R2, RZ ;  /* 0x000000ff00027202 */ /* 0x000fe20000000f00 */
[----:B------:R-:W-:Y:S01]  /*16de0*/  IMAD.MOV.U32 R220, RZ, RZ, 0x1c1f ;  /* 0x00001c1fffdc7424 */ /* 0x000fe200078e00ff */
[----:B------:R-:W-:Y:S02]  /*16df0*/  MOV R3, 0x16e10 ;  /* 0x00016e1000037802 */ /* 0x000fe40000000f00 */
[----:B-12---:R-:W-:Y:S05]  /*16e00*/  CALL.REL.NOINC `($__internal_46_$__cuda_sm70_shflsync_idx_p) ;  /* 0x00000b1000007944 */ /* 0x006fea0003c00000 */
[----:B------:R-:W-:Y:S01]  /*16e10*/  MOV R0, R219 ;  /* 0x000000db00007202 */ /* 0x000fe20000000f00 */
[----:B------:R-:W-:Y:S05]  /*16e20*/  BRA `(.L_x_2911) ;  /* 0xffff9fd000007947 */ /* 0x000fea000383ffff */
.L_x_2840:
        /* <DEDUP_REMOVED lines=13> */
.L_x_2844:
[----:B------:R-:W-:Y:S01]  /*16f00*/  IMAD.MOV.U32 R219, RZ, RZ, R5 ;  /* 0x000000ffffdb7224 */ /* 0x000fe200078e0005 */
[----:B------:R-:W-:Y:S01]  /*16f10*/  MOV R2, RZ ;  /* 0x000000ff00027202 */ /* 0x000fe20000000f00 */
[----:B------:R-:W-:Y:S01]  /*16f20*/  IMAD.MOV.U32 R220, RZ, RZ, 0x181f ;  /* 0x0000181fffdc7424 */ /* 0x000fe200078e00ff */
[----:B------:R-:W-:Y:S02]  /*16f30*/  MOV R3, 0x16f50 ;  /* 0x00016f5000037802 */ /* 0x000fe40000000f00 */
[----:B------:R-:W-:Y:S05]  /*16f40*/  CALL.REL.NOINC `($__internal_46_$__cuda_sm70_shflsync_idx_p) ;  /* 0x000009d000007944 */ /* 0x000fea0003c00000 */
[----:B------:R-:W-:Y:S01]  /*16f50*/  MOV R4, R219 ;  /* 0x000000db00047202 */ /* 0x000fe20000000f00 */
[----:B------:R-:W-:Y:S05]  /*16f60*/  BRA `(.L_x_2913) ;  /* 0xffffc1f000007947 */ /* 0x000fea000383ffff */
.L_x_2845:
[----:B------:R-:W-:Y:S01]  /*16f70*/  IMAD.MOV.U32 R219, RZ, RZ, R14 ;  /* 0x000000ffffdb7224 */ /* 0x000fe200078e000e */
[----:B------:R-:W-:Y:S01]  /*16f80*/  MOV R2, RZ ;  /* 0x000000ff00027202 */ /* 0x000fe20000000f00 */
[----:B------:R-:W-:Y:S01]  /*16f90*/  IMAD.MOV.U32 R220, RZ, RZ, 0x181f ;  /* 0x0000181fffdc7424 */ /* 0x000fe200078e00ff */
[----:B------:R-:W-:Y:S02]  /*16fa0*/  MOV R3, 0x16fc0 ;  /* 0x00016fc000037802 */ /* 0x000fe40000000f00 */
[----:B-12---:R-:W-:Y:S05]  /*16fb0*/  CALL.REL.NOINC `($__internal_46_$__cuda_sm70_shflsync_idx_p) ;  /* 0x0000096000007944 */ /* 0x006fea0003c00000 */
[----:B------:R-:W-:Y:S01]  /*16fc0*/  MOV R0, R219 ;  /* 0x000000db00007202 */ /* 0x000fe20000000f00 */
[----:B------:R-:W-:Y:S05]  /*16fd0*/  BRA `(.L_x_2914) ;  /* 0xffffc1a000007947 */ /* 0x000fea000383ffff */
.L_x_2848:
        /* <DEDUP_REMOVED lines=13> */
.L_x_2851:
[----:B------:R-:W-:Y:S01]  /*170b0*/  IMAD.MOV.U32 R219, RZ, RZ, R5 ;  /* 0x000000ffffdb7224 */ /* 0x000fe200078e0005 */
[----:B-1----:R-:W-:Y:S01]  /*170c0*/  MOV R2, 0x2 ;  /* 0x0000000200027802 */ /* 0x002fe20000000f00 */
[----:B------:R-:W-:Y:S01]  /*170d0*/  IMAD.MOV.U32 R220, RZ, RZ, 0x181f ;  /* 0x0000181fffdc7424 */ /* 0x000fe200078e00ff */
[----:B------:R-:W-:Y:S02]  /*170e0*/  MOV R3, 0x17100 ;  /* 0x0001710000037802 */ /* 0x000fe40000000f00 */
[----:B--234-:R-:W-:Y:S05]  /*170f0*/  CALL.REL.NOINC `($__internal_46_$__cuda_sm70_shflsync_idx_p) ;  /* 0x0000082000007944 */ /* 0x01cfea0003c00000 */
[----:B------:R-:W-:Y:S01]  /*17100*/  MOV R4, R219 ;  /* 0x000000db00047202 */ /* 0x000fe20000000f00 */
[----:B------:R-:W-:Y:S05]  /*17110*/  BRA `(.L_x_2916) ;  /* 0xffffc3e000007947 */ /* 0x000fea000383ffff */
.L_x_2852:
[----:B------:R-:W-:Y:S01]  /*17120*/  IMAD.MOV.U32 R219, RZ, RZ, R14 ;  /* 0x000000ffffdb7224 */ /* 0x000fe200078e000e */
[----:B------:R-:W-:Y:S01]  /*17130*/  MOV R2, 0x2 ;  /* 0x0000000200027802 */ /* 0x000fe20000000f00 */
[----:B------:R-:W-:Y:S01]  /*17140*/  IMAD.MOV.U32 R220, RZ, RZ, 0x181f ;  /* 0x0000181fffdc7424 */ /* 0x000fe200078e00ff */
[----:B------:R-:W-:Y:S02]  /*17150*/  MOV R3, 0x17170 ;  /* 0x0001717000037802 */ /* 0x000fe40000000f00 */
[----:B-1234-:R-:W-:Y:S05]  /*17160*/  CALL.REL.NOINC `($__internal_46_$__cuda_sm70_shflsync_idx_p) ;  /* 0x000007b000007944 */ /* 0x01efea0003c00000 */
[----:B------:R-:W-:Y:S01]  /*17170*/  MOV R0, R219 ;  /* 0x000000db00007202 */ /* 0x000fe20000000f00 */
[----:B------:R-:W-:Y:S05]  /*17180*/  BRA `(.L_x_2917) ;  /* 0xffffc39000007947 */ /* 0x000fea000383ffff */
.L_x_2855:
        /* <DEDUP_REMOVED lines=13> */
.L_x_2857:
[----:B------:R-:W-:Y:S01]  /*17260*/  IMAD.MOV.U32 R219, RZ, RZ, R106 ;  /* 0x000000ffffdb7224 */ /* 0x000fe200078e006a */
[----:B------:R-:W-:Y:S01]  /*17270*/  MOV R2, RZ ;  /* 0x000000ff00027202 */ /* 0x000fe20000000f00 */
[----:B------:R-:W-:Y:S01]  /*17280*/  IMAD.MOV.U32 R220, RZ, RZ, 0x1f ;  /* 0x0000001fffdc7424 */ /* 0x000fe200078e00ff */
[----:B------:R-:W-:Y:S02]  /*17290*/  MOV R3, 0x172b0 ;  /* 0x000172b000037802 */ /* 0x000fe40000000f00 */
[----:B-1----:R-:W-:Y:S05]  /*172a0*/  CALL.REL.NOINC `($__internal_46_$__cuda_sm70_shflsync_idx_p) ;  /* 0x0000067000007944 */ /* 0x002fea0003c00000 */
[----:B------:R-:W-:Y:S01]  /*172b0*/  MOV R9, R219 ;  /* 0x000000db00097202 */ /* 0x000fe20000000f00 */
[----:B------:R-:W-:Y:S05]  /*172c0*/  BRA `(.L_x_2919) ;  /* 0xffffc66000007947 */ /* 0x000fea000383ffff */
.L_x_2858:
[----:B------:R-:W-:Y:S01]  /*172d0*/  IMAD.MOV.U32 R219, RZ, RZ, R106 ;  /* 0x000000ffffdb7224 */ /* 0x000fe200078e006a */
[----:B------:R-:W-:Y:S01]  /*172e0*/  MOV R2, 0x1 ;  /* 0x0000000100027802 */ /* 0x000fe20000000f00 */
[----:B------:R-:W-:Y:S01]  /*172f0*/  IMAD.MOV.U32 R220, RZ, RZ, 0x1f ;  /* 0x0000001fffdc7424 */ /* 0x000fe200078e00ff */
[----:B------:R-:W-:Y:S02]  /*17300*/  MOV R3, 0x17320 ;  /* 0x0001732000037802 */ /* 0x000fe40000000f00 */
[----:B-123--:R-:W-:Y:S05]  /*17310*/  CALL.REL.NOINC `($__internal_46_$__cuda_sm70_shflsync_idx_p) ;  /* 0x0000060000007944 */ /* 0x00efea0003c00000 */
[----:B------:R-:W-:Y:S01]  /*17320*/  MOV R8, R219 ;  /* 0x000000db00087202 */ /* 0x000fe20000000f00 */
[----:B------:R-:W-:Y:S05]  /*17330*/  BRA `(.L_x_2920) ;  /* 0xffffc61000007947 */ /* 0x000fea000383ffff */
.L_x_2859:
[----:B------:R-:W-:Y:S02]  /*17340*/  MOV R3, 0x1 ;  /* 0x0000000100037802 */ /* 0x000fe40000000f00 */
[----:B------:R-:W-:-:S02]  /*17350*/  MOV R2, 0x17370 ;  /* 0x0001737000027802 */ /* 0x000fc40000000f00 */
[----:B--234-:R-:W-:Y:S05]  /*17360*/  CALL.REL.NOINC `($__internal_47_$__cuda_sm70_shflsync_up_p) ;  /* 0x0000061000007944 */ /* 0x01cfea0003c00000 */
[----:B------:R-:W-:Y:S05]  /*17370*/  BRA `(.L_x_2921) ;  /* 0xffffc6f000007947 */ /* 0x000fea000383ffff */
.L_x_2860:
[----:B------:R-:W-:Y:S02]  /*17380*/  MOV R3, 0x2 ;  /* 0x0000000200037802 */ /* 0x000fe40000000f00 */
[----:B------:R-:W-:-:S02]  /*17390*/  MOV R2, 0x173b0 ;  /* 0x000173b000027802 */ /* 0x000fc40000000f00 */
[----:B--23--:R-:W-:Y:S05]  /*173a0*/  CALL.REL.NOINC `($__internal_47_$__cuda_sm70_shflsync_up_p) ;  /* 0x000005d000007944 */ /* 0x00cfea0003c00000 */
        /* <DEDUP_REMOVED lines=24> */
.L_x_2864:
[----:B------:R-:W-:Y:S02]  /*17530*/  MOV R3, 0x1 ;  /* 0x0000000100037802 */ /* 0x000fe40000000f00 */
[----:B------:R-:W-:Y:S02]  /*17540*/  MOV R2, 0x17560 ;  /* 0x0001756000027802 */ /* 0x000fe40000000f00 */
[----:B------:R-:W-:Y:S05]  /*17550*/  CALL.REL.NOINC `($__internal_47_$__cuda_sm70_shflsync_up_p) ;  /* 0x0000042000007944 */ /* 0x000fea0003c00000 */
[----:B------:R-:W-:Y:S01]  /*17560*/  MOV R2, R4 ;  /* 0x0000000400027202 */ /* 0x000fe20000000f00 */
[----:B------:R-:W-:Y:S05]  /*17570*/  BRA `(.L_x_2923) ;  /* 0xffffc74000007947 */ /* 0x000fea000383ffff */
.L_x_2865:
[----:B------:R-:W-:Y:S02]  /*17580*/  MOV R3, 0x2 ;  /* 0x0000000200037802 */ /* 0x000fe40000000f00 */
[----:B------:R-:W-:Y:S02]  /*17590*/  MOV R2, 0x175b0 ;  /* 0x000175b000027802 */ /* 0x000fe40000000f00 */
        /* <DEDUP_REMOVED lines=25> */
.L_x_2867:
[----:B------:R-:W-:Y:S02]  /*17730*/  SEL R0, RZ, 0x1, P0 ;  /* 0x00000001ff007807 */ /* 0x000fe40000000000 */
[----:B------:R-:W-:Y:S02]  /*17740*/  MOV R2, 0x17760 ;  /* 0x0001776000027802 */ /* 0x000fe40000000f00 */
[----:B-1----:R-:W-:Y:S05]  /*17750*/  CALL.REL.NOINC `($__internal_48_$__cuda_sm70_votesync_ballot) ;  /* 0x0000028000007944 */ /* 0x002fea0003c00000 */
[----:B------:R-:W-:Y:S01]  /*17760*/  MOV R5, R0 ;  /* 0x0000000000057202 */ /* 0x000fe20000000f00 */
[----:B------:R-:W-:Y:S05]  /*17770*/  BRA `(.L_x_2925) ;  /* 0xffffc6d000007947 */ /* 0x000fea000383ffff */
.L_x_2868:
[----:B------:R-:W-:Y:S01]  /*17780*/  IMAD.MOV.U32 R219, RZ, RZ, R6 ;  /* 0x000000ffffdb7224 */ /* 0x000fe200078e0006 */
[----:B------:R-:W-:Y:S01]  /*17790*/  MOV R2, R0 ;  /* 0x0000000000027202 */ /* 0x000fe20000000f00 */
[----:B------:R-:W-:Y:S01]  /*177a0*/  IMAD.MOV.U32 R220, RZ, RZ, 0x1f ;  /* 0x0000001fffdc7424 */ /* 0x000fe200078e00ff */
[----:B------:R-:W-:Y:S02]  /*177b0*/  MOV R3, 0x177d0 ;  /* 0x000177d000037802 */ /* 0x000fe40000000f00 */
[----:B-1----:R-:W-:Y:S05]  /*177c0*/  CALL.REL.NOINC `($__internal_46_$__cuda_sm70_shflsync_idx_p) ;  /* 0x0000015000007944 */ /* 0x002fea0003c00000 */
[----:B------:R-:W-:Y:S01]  /*177d0*/  IMAD.MOV.U32 R10, RZ, RZ, R219 ;  /* 0x000000ffff0a7224 */ /* 0x000fe200078e00db */
[----:B------:R-:W-:Y:S01]  /*177e0*/  MOV R2, R0 ;  /* 0x0000000000027202 */ /* 0x000fe20000000f00 */
[----:B------:R-:W-:Y:S01]  /*177f0*/  IMAD.MOV.U32 R219, RZ, RZ, R7 ;  /* 0x000000ffffdb7224 */ /* 0x000fe200078e0007 */
[----:B------:R-:W-:-:S02]  /*17800*/  MOV R220, 0x1f ;  /* 0x0000001f00dc7802 */ /* 0x000fc40000000f00 */
[----:B------:R-:W-:Y:S02]  /*17810*/  MOV R3, 0x17830 ;  /* 0x0001783000037802 */ /* 0x000fe40000000f00 */
[----:B------:R-:W-:Y:S05]  /*17820*/  CALL.REL.NOINC `($__internal_46_$__cuda_sm70_shflsync_idx_p) ;  /* 0x000000f000007944 */ /* 0x000fea0003c00000 */
[----:B------:R-:W-:Y:S01]  /*17830*/  MOV R7, R219 ;  /* 0x000000db00077202 */ /* 0x000fe20000000f00 */
[----:B------:R-:W-:Y:S05]  /*17840*/  BRA `(.L_x_2926) ;  /* 0xffffc65000007947 */ /* 0x000fea000383ffff */
.L_x_2871:
[----:B------:R-:W-:Y:S01]  /*17850*/  IMAD.MOV.U32 R219, RZ, RZ, R4 ;  /* 0x000000ffffdb7224 */ /* 0x000fe200078e0004 */
[----:B------:R-:W-:Y:S01]  /*17860*/  MOV R2, R0 ;  /* 0x0000000000027202 */ /* 0x000fe20000000f00 */
[----:B------:R-:W-:Y:S01]  /*17870*/  IMAD.MOV.U32 R220, RZ, RZ, 0x1f ;  /* 0x0000001fffdc7424 */ /* 0x000fe200078e00ff */
[----:B------:R-:W-:Y:S02]  /*17880*/  MOV R3, 0x178a0 ;  /* 0x000178a000037802 */ /* 0x000fe40000000f00 */
[----:B-1-34-:R-:W-:Y:S05]  /*17890*/  CALL.REL.NOINC `($__internal_46_$__cuda_sm70_shflsync_idx_p) ;  /* 0x0000008000007944 */ /* 0x01afea0003c00000 */
[----:B------:R-:W-:Y:S01]  /*178a0*/  MOV R11, R219 ;  /* 0x000000db000b7202 */ /* 0x000fe20000000f00 */
[----:B------:R-:W-:Y:S05]  /*178b0*/  BRA `(.L_x_2870) ;  /* 0xffffc64000007947 */ /* 0x000fea000383ffff */
        .weak           $__internal_45_$__cuda_sm70_shflsync_bfly_p
        .type           $__internal_45_$__cuda_sm70_shflsync_bfly_p,@function
        .size           $__internal_45_$__cuda_sm70_shflsync_bfly_p,($__internal_46_$__cuda_sm70_shflsync_idx_p - $__internal_45_$__cuda_sm70_shflsync_bfly_p)
$__internal_45_$__cuda_sm70_shflsync_bfly_p:
[----:B------:R-:W-:Y:S02]  /*178c0*/  MOV R188, 0xffffffff ;  /* 0xffffffff00bc7802 */ /* 0x000fe40000000f00 */
[----:B------:R-:W-:Y:S02]  /*178d0*/  MOV R3, 0x1f ;  /* 0x0000001f00037802 */ /* 0x000fe40000000f00 */
[----:B------:R-:W-:Y:S04]  /*178e0*/  WARPSYNC R188 ;  /* 0x000000bc00007348 */ /* 0x000fe80003800000 */
[----:B------:R1:W2:Y:S02]  /*178f0*/  SHFL.BFLY PT, R0, R4, R0, R3 ;  /* 0x0c00000004007389 */ /* 0x0002a400000e0003 */
[----:B-1----:R-:W-:-:S04]  /*17900*/  MOV R3, 0x0 ;  /* 0x0000000000037802 */ /* 0x002fc80000000f00 */
[----:B--2---:R-:W-:Y:S05]  /*17910*/  RET.REL.NODEC R2 `(_ZN7cutlass13device_kernelIN5flash19enable_sm80_to_sm89INS1_16FlashAttnFwdSm80INS1_25CollectiveMainloopFwdSm80ILi8ELi1ELb0EN4cute5tupleIJNS5_1CILi128EEENS7_ILi64EEENS7_ILi256EEEEEELi256ENS_10bfloat16_tEfNS_4arch4Sm80ELb1ELb0ELb1ELb1ELb1ELb0ELb1ELb1EEENS1_21CollectiveEpilogueFwdINS6_IJS8_SA_S9_EEENS6_IJNS7_ILi1EEESI_SI_EEESC_SE_Li256ELb1ELb1ELb1ELb0EEENS1_36VarlenDynamicPersistentTileSchedulerILi128ELi64ELi256ELi256ELb1ELb1ELb0ELb1ELb1ELb1EEEEEEEEEvNT_6ParamsE) ;  /* 0xfffe86e002007950 */ /* 0x004fea0003c3ffff */
        .weak           $__internal_46_$__cuda_sm70_shflsync_idx_p
        .type           $__internal_46_$__cuda_sm70_shflsync_idx_p,@function
        .size           $__internal_46_$__cuda_sm70_shflsync_idx_p,($__internal_47_$__cuda_sm70_shflsync_up_p - $__internal_46_$__cuda_sm70_shflsync_idx_p)
$__internal_46_$__cuda_sm70_shflsync_idx_p:
[----:B------:R-:W-:-:S04]  /*17920*/  MOV R244, 0xffffffff ;  /* 0xffffffff00f47802 */ /* 0x000fc80000000f00 */
[----:B------:R-:W-:Y:S04]  /*17930*/  WARPSYNC R244 ;  /* 0x000000f400007348 */ /* 0x000fe80003800000 */
[----:B------:R1:W2:Y:S02]  /*17940*/  SHFL.IDX PT, R219, R219, R2, R220 ;  /* 0x00000002dbdb7389 */ /* 0x0002a400000e00dc */
[----:B-1----:R-:W-:Y:S02]  /*17950*/  MOV R2, R3 ;  /* 0x0000000300027202 */ /* 0x002fe40000000f00 */
[----:B------:R-:W-:-:S04]  /*17960*/  MOV R3, 0x0 ;  /* 0x0000000000037802 */ /* 0x000fc80000000f00 */
[----:B--2---:R-:W-:Y:S05]  /*17970*/  RET.REL.NODEC R2 `(_ZN7cutlass13device_kernelIN5flash19enable_sm80_to_sm89INS1_16FlashAttnFwdSm80INS1_25CollectiveMainloopFwdSm80ILi8ELi1ELb0EN4cute5tupleIJNS5_1CILi128EEENS7_ILi64EEENS7_ILi256EEEEEELi256ENS_10bfloat16_tEfNS_4arch4Sm80ELb1ELb0ELb1ELb1ELb1ELb0ELb1ELb1EEENS1_21CollectiveEpilogueFwdINS6_IJS8_SA_S9_EEENS6_IJNS7_ILi1EEESI_SI_EEESC_SE_Li256ELb1ELb1ELb1ELb0EEENS1_36VarlenDynamicPersistentTileSchedulerILi128ELi64ELi256ELi256ELb1ELb1ELb0ELb1ELb1ELb1EEEEEEEEEvNT_6ParamsE) ;  /* 0xfffe868002007950 */ /* 0x004fea0003c3ffff */
        .weak           $__internal_47_$__cuda_sm70_shflsync_up_p
        .type           $__internal_47_$__cuda_sm70_shflsync_up_p,@function
        .size           $__internal_47_$__cuda_sm70_shflsync_up_p,($__internal_48_$__cuda_sm70_votesync_ballot - $__internal_47_$__cuda_sm70_shflsync_up_p)
$__internal_47_$__cuda_sm70_shflsync_up_p:
[----:B------:R-:W-:Y:S02]  /*17980*/  MOV R4, RZ ;  /* 0x000000ff00047202 */ /* 0x000fe40000000f00 */
[----:B------:R-:W-:-:S04]  /*17990*/  MOV R10, 0xffffffff ;  /* 0xffffffff000a7802 */ /* 0x000fc80000000f00 */
[----:B------:R-:W-:Y:S04]  /*179a0*/  WARPSYNC R10 ;  /* 0x0000000a00007348 */ /* 0x000fe80003800000 */
[----:B------:R1:W2:Y:S02]  /*179b0*/  SHFL.UP PT, R4, R0, R3, R4 ;  /* 0x0400000300047389 */ /* 0x0002a400000e0004 */
[----:B-1----:R-:W-:-:S04]  /*179c0*/  MOV R3, 0x0 ;  /* 0x0000000000037802 */ /* 0x002fc80000000f00 */
[----:B--2---:R-:W-:Y:S05]  /*179d0*/  RET.REL.NODEC R2 `(_ZN7cutlass13device_kernelIN5flash19enable_sm80_to_sm89INS1_16FlashAttnFwdSm80INS1_25CollectiveMainloopFwdSm80ILi8ELi1ELb0EN4cute5tupleIJNS5_1CILi128EEENS7_ILi64EEENS7_ILi256EEEEEELi256ENS_10bfloat16_tEfNS_4arch4Sm80ELb1ELb0ELb1ELb1ELb1ELb0ELb1ELb1EEENS1_21CollectiveEpilogueFwdINS6_IJS8_SA_S9_EEENS6_IJNS7_ILi1EEESI_SI_EEESC_SE_Li256ELb1ELb1ELb1ELb0EEENS1_36VarlenDynamicPersistentTileSchedulerILi128ELi64ELi256ELi256ELb1ELb1ELb0ELb1ELb1ELb1EEEEEEEEEvNT_6ParamsE) ;  /* 0xfffe862002007950 */ /* 0x004fea0003c3ffff */
        .weak           $__internal_48_$__cuda_sm70_votesync_ballot
        .type           $__internal_48_$__cuda_sm70_votesync_ballot,@function
        .size           $__internal_48_$__cuda_sm70_votesync_ballot,(.L_x_3290 - $__internal_48_$__cuda_sm70_votesync_ballot)
$__internal_48_$__cuda_sm70_votesync_ballot:
[----:B------:R-:W-:Y:S01]  /*179e0*/  ISETP.NE.U32.AND P0, PT, R0, 0x1, PT ;  /* 0x000000010000780c */ /* 0x000fe20003f05070 */
[----:B------:R-:W-:-:S04]  /*179f0*/  IMAD.MOV.U32 R3, RZ, RZ, -0x1 ;  /* 0xffffffffff037424 */ /* 0x000fc800078e00ff */
[----:B------:R-:W-:Y:S08]  /*17a00*/  WARPSYNC R3 ;  /* 0x0000000300007348 */ /* 0x000ff00003800000 */
[----:B------:R-:W-:-:S04]  /*17a10*/  VOTE.ANY R0, PT, !P0 ;  /* 0x0000000000007806 */ /* 0x000fc800040e0100 */
[----:B------:R-:W-:Y:S01]  /*17a20*/  LOP3.LUT R0, R0, R3, RZ, 0xc0, !PT ;  /* 0x0000000300007212 */ /* 0x000fe200078ec0ff */
[----:B------:R-:W-:-:S04]  /*17a30*/  IMAD.MOV.U32 R3, RZ, RZ, 0x0 ;  /* 0x00000000ff037424 */ /* 0x000fc800078e00ff */
[----:B------:R-:W-:Y:S05]  /*17a40*/  RET.REL.NODEC R2 `(_ZN7cutlass13device_kernelIN5flash19enable_sm80_to_sm89INS1_16FlashAttnFwdSm80INS1_25CollectiveMainloopFwdSm80ILi8ELi1ELb0EN4cute5tupleIJNS5_1CILi128EEENS7_ILi64EEENS7_ILi256EEEEEELi256ENS_10bfloat16_tEfNS_4arch4Sm80ELb1ELb0ELb1ELb1ELb1ELb0ELb1ELb1EEENS1_21CollectiveEpilogueFwdINS6_IJS8_SA_S9_EEENS6_IJNS7_ILi1EEESI_SI_EEESC_SE_Li256ELb1ELb1ELb1ELb0EEENS1_36VarlenDynamicPersistentTileSchedulerILi128ELi64ELi256ELi256ELb1ELb1ELb0ELb1ELb1ELb1EEEEEEEEEvNT_6ParamsE) ;  /* 0xfffe85b002007950 */ /* 0x000fea0003c3ffff */
.L_x_2927:
        /* <DEDUP_REMOVED lines=11> */
.L_x_3290:


//--------------------- .text._ZN7cutlass13device_kernelIN5flash19enable_sm80_to_sm89INS1_16FlashAttnFwdSm80INS1_25CollectiveMainloopFwdSm80ILi8ELi1ELb0EN4cute5tupleIJNS5_1CILi128EEENS7_ILi48EEENS7_ILi256EEEEEELi256ENS_10bfloat16_tEfNS_4arch4Sm80ELb1ELb0ELb1ELb1ELb1ELb1ELb1ELb1EEENS1_21CollectiveEpilogueFwdINS6_IJS8_SA_S9_EEENS6_IJNS7_ILi1EEESI_SI_EEESC_SE_Li256ELb1ELb1ELb1ELb0EEENS1_36VarlenDynamicPersistentTileSchedulerILi128ELi48ELi256ELi256ELb1ELb1ELb0ELb1ELb1ELb1EEEEEEEEEvNT_6ParamsE --------------------------
	.section	.text._ZN7cutlass13device_kernelIN5flash19enable_sm80_to_sm89INS1_16FlashAttnFwdSm80INS1_25CollectiveMainloopFwdSm80ILi8ELi1ELb0EN4cute5tupleIJNS5_1CILi128EEENS7_ILi48EEENS7_ILi256EEEEEELi256ENS_10bfloat16_tEfNS_4arch4Sm80ELb1ELb0ELb1ELb1ELb1ELb1ELb1ELb1EEENS1_21CollectiveEpilogueFwdINS6_IJS8_SA_S9_EEENS6_IJNS7_ILi1EEESI_SI_EEESC_SE_Li256ELb1ELb1ELb1ELb0EEENS1_36VarlenDynamicPersistentTileSchedulerILi128ELi48ELi256ELi256ELb1ELb1ELb0ELb1ELb1ELb1EEEEEEEEEvNT_6ParamsE,"ax",@progbits
	.sectioninfo	@"SHI_REGISTERS=255"
	.align	128
.text._ZN7cutlass13device_kernelIN5flash19enable_sm80_to_sm89INS1_16FlashAttnFwdSm80INS1_25CollectiveMainloopFwdSm80ILi8ELi1ELb0EN4cute5tupleIJNS5_1CILi128EEENS7_ILi48EEENS7_ILi256EEEEEELi256ENS_10bfloat16_tEfNS_4arch4Sm80ELb1ELb0ELb1ELb1ELb1ELb1ELb1ELb1EEENS1_21CollectiveEpilogueFwdINS6_IJS8_SA_S9_EEENS6_IJNS7_ILi1EEESI_SI_EEESC_SE_Li256ELb1ELb1ELb1ELb0EEENS1_36VarlenDynamicPersistentTileSchedulerILi128ELi48ELi256ELi256ELb1ELb1ELb0ELb1ELb1ELb1EEEEEEEEEvNT_6ParamsE:
        .type           _ZN7cutlass13device_kernelIN5flash19enable_sm80_to_sm89INS1_16FlashAttnFwdSm80INS1_25CollectiveMainloopFwdSm80ILi8ELi1ELb0EN4cute5tupleIJNS5_1CILi128EEENS7_ILi48EEENS7_ILi256EEEEEELi256ENS_10bfloat16_tEfNS_4arch4Sm80ELb1ELb0ELb1ELb1ELb1ELb1ELb1ELb1EEENS1_21CollectiveEpilogueFwdINS6_IJS8_SA_S9_EEENS6_IJNS7_ILi1EEESI_SI_EEESC_SE_Li256ELb1ELb1ELb1ELb0EEENS1_36VarlenDynamicPersistentTileSchedulerILi128ELi48ELi256ELi256ELb1ELb1ELb0ELb1ELb1ELb1EEEEEEEEEvNT_6ParamsE,@function
        .size           _ZN7cutlass13device_kernelIN5flash19enable_sm80_to_sm89INS1_16FlashAttnFwdSm80INS1_25CollectiveMainloopFwdSm80ILi8ELi1ELb0EN4cute5tupleIJNS5_1CILi128EEENS7_ILi48EEENS7_ILi256EEEEEELi256ENS_10bfloat16_tEfNS_4arch4Sm80ELb1ELb0ELb1ELb1ELb1ELb1ELb1ELb1EEENS1_21CollectiveEpilogueFwdINS6_IJS8_SA_S9_EEENS6_IJNS7_ILi1EEESI_SI_EEESC_SE_Li256ELb1ELb1ELb1ELb0EEENS1_36VarlenDynamicPersistentTileSchedulerILi128ELi48ELi256ELi256ELb1ELb1ELb0ELb1ELb1ELb1EEEEEEEEEvNT_6ParamsE,(.L_x_3295 - _ZN7cutlass13device_kernelIN5flash19enable_sm80_to_sm89INS1_16FlashAttnFwdSm80INS1_25CollectiveMainloopFwdSm80ILi8ELi1ELb0EN4cute5tupleIJNS5_1CILi128EEENS7_ILi48EEENS7_ILi256EEEEEELi256ENS_10bfloat16_tEfNS_4arch4Sm80ELb1ELb0ELb1ELb1ELb1ELb1ELb1ELb1EEENS1_21CollectiveEpilogueFwdINS6_IJS8_SA_S9_EEENS6_IJNS7_ILi1EEESI_SI_EEESC_SE_Li256ELb1ELb1ELb1ELb0EEENS1_36VarlenDynamicPersistentTileSchedulerILi128ELi48ELi256ELi256ELb1ELb1ELb0ELb1ELb1ELb1EEEEEEEEEvNT_6ParamsE)
        .other          _ZN7cutlass13device_kernelIN5flash19enable_sm80_to_sm89INS1_16FlashAttnFwdSm80INS1_25CollectiveMainloopFwdSm80ILi8ELi1ELb0EN4cute5tupleIJNS5_1CILi128EEENS7_ILi48EEENS7_ILi256EEEEEELi256ENS_10bfloat16_tEfNS_4arch4Sm80ELb1ELb0ELb1ELb1ELb1ELb1ELb1ELb1EEENS1_21CollectiveEpilogueFwdINS6_IJS8_SA_S9_EEENS6_IJNS7_ILi1EEESI_SI_EEESC_SE_Li256ELb1ELb1ELb1ELb0EEENS1_36VarlenDynamicPersistentTileSchedulerILi128ELi48ELi256ELi256ELb1ELb1ELb0ELb1ELb1ELb1EEEEEEEEEvNT_6ParamsE,@"STO_CUDA_ENTRY STV_DEFAULT"
_ZN7cutlass13device_kernelIN5flash19enable_sm80_to_sm89INS1_16FlashAttnFwdSm80INS1_25CollectiveMainloopFwdSm80ILi8ELi1ELb0EN4cute5tupleIJNS5_1CILi128EEENS7_ILi48EEENS7_ILi256EEEEEELi256ENS_10bfloat16_tEfNS_4arch4Sm80ELb1ELb0ELb1ELb1ELb1ELb1ELb1ELb1EEENS1_21CollectiveEpilogueFwdINS6_IJS8_SA_S9_EEENS6_IJNS7_ILi1EEESI_SI_EEESC_SE_Li256ELb1ELb1ELb1ELb0EEENS1_36VarlenDynamicPersistentTileSchedulerILi128ELi48ELi256ELi256ELb1ELb1ELb0ELb1ELb1ELb1EEEEEEEEEvNT_6ParamsE:
        /* <DEDUP_REMOVED lines=54> */
.L_x_2933:
        /* <DEDUP_REMOVED lines=16> */
.L_x_3171:
        /* <DEDUP_REMOVED lines=16> */
.L_x_3172:
[----:B--2---:R-:W-:-:S05]  /*0560*/  IMAD R0, R0, c[0x0][0x538], RZ ;  /* 0x00014e0000007a24 */ /* 0x004fca00078e02ff */
[----:B------:R-:W-:-:S04]  /*0570*/  IADD3 R6, R0, R6, RZ ;  /* 0x0000000600067210 */ /* 0x000fc80007ffe0ff */
[----:B------:R-:W-:-:S13]  /*0580*/  ISETP.GT.AND P0, PT, R6, UR4, PT ;  /* 0x0000000406007c0c */ /* 0x000fda000bf04270 */
[----:B-1----:R-:W-:Y:S05]  /*0590*/  @!P0 BRA `(.L_x_2933) ;  /* 0xfffffdc000008947 */ /* 0x002fea000383ffff */
.L_x_2929:
[----:B------:R-:W-:-:S05]  /*05a0*/  IADD3 R6, -R0, R6, RZ ;  /* 0x0000000600067210 */ /* 0x000fca0007ffe1ff */
[----:B------:R-:W-:-:S05]  /*05b0*/  IMAD R0, R4, c[0x0][0x538], R6 ;  /* 0x00014e0004007a24 */ /* 0x000fca00078e0206 */
[----:B------:R-:W-:Y:S01]  /*05c0*/  ISETP.GT.AND P0, PT, R0, UR4, PT ;  /* 0x0000000400007c0c */ /* 0x000fe2000bf04270 */
[----:B------:R-:W-:-:S12]  /*05d0*/  BRA.DIV ~URZ, `(.L_x_2934) ;  /* 0x000234027f007947 */ /* 0x000fd8000b800000 */
[----:B------:R-:W-:-:S04]  /*05e0*/  VOTE.ANY R13, PT, !P0 ;  /* 0x00000000000d7806 */ /* 0x000fc800040e0100 */
.L_x_3173:
[----:B------:R-:W1:Y:S02]  /*05f0*/  POPC R0, R13 ;  /* 0x0000000d00007309 */ /* 0x000e640000000000 */
[----:B-1----:R-:W-:-:S05]  /*0600*/  IADD3 R2, R0, R7, RZ ;  /* 0x0000000700027210 */ /* 0x002fca0007ffe0ff */
[----:B------:R1:W-:Y:S01]  /*0610*/  STL [R1+0x1c], R2 ;  /* 0x00001c0201007387 */ /* 0x0003e20000100800 */
[----:B------:R-:W-:Y:S05]  /*0620*/  BRA.DIV ~URZ, `(.L_x_2935) ;  /* 0x000233f27f007947 */ /* 0x000fea000b800000 */
[----:B------:R2:W3:Y:S01]  /*0630*/  SHFL.IDX PT, R12, R9, R0, 0x1f ;  /* 0x00001f00090c7589 */ /* 0x0004e200000e0000 */
[----:B------:R-:W-:-:S03]  /*0640*/  MOV R5, RZ ;  /* 0x000000ff00057202 */ /* 0x000fc60000000f00 */
[----:B------:R2:W4:Y:S04]  /*0650*/  SHFL.IDX PT, R9, R8, R0, 0x1f ;  /* 0x00001f0008097589 */ /* 0x00052800000e0000 */
.L_x_3174:
[----:B------:R-:W-:Y:S01]  /*0660*/  ISETP.NE.AND P0, PT, R13, RZ, PT ;  /* 0x000000ff0d00720c */ /* 0x000fe20003f05270 */
[----:B------:R-:W-:-:S12]  /*0670*/  BSSY B0, `(.L_x_2936) ;  /* 0x0000005000007945 */ /* 0x000fd80003800000 */
[----:B------:R-:W-:Y:S05]  /*0680*/  @!P0 BRA `(.L_x_2937) ;  /* 0x0000003000008947 */ /* 0x000fea0003800000 */
[----:B-1----:R-:W-:Y:S01]  /*0690*/  IADD3 R2, R0, -0x1, RZ ;  /* 0xffffffff00027810 */ /* 0x002fe20007ffe0ff */
[----:B------:R-:W-:Y:S05]  /*06a0*/  BRA.DIV ~URZ, `(.L_x_2938) ;  /* 0x000234527f007947 */ /* 0x000fea000b800000 */
[----:B------:R1:W2:Y:S02]  /*06b0*/  SHFL.IDX PT, R5, R4, R2, 0x1f ;  /* 0x00001f0204057589 */ /* 0x0002a400000e0000 */
.L_x_2937:
[----:B------:R-:W-:Y:S05]  /*06c0*/  BSYNC B0 ;  /* 0x0000000000007941 */ /* 0x000fea0003800000 */
.L_x_2936:
[----:B--2---:R-:W-:Y:S01]  /*06d0*/  IMAD R0, R5, c[0x0][0x538], R6 ;  /* 0x00014e0005007a24 */ /* 0x004fe200078e0206 */
[----:B----4-:R-:W-:Y:S01]  /*06e0*/  ISETP.NE.AND P0, PT, R9, 0x1, PT ;  /* 0x000000010900780c */ /* 0x010fe20003f05270 */
[----:B------:R-:W-:Y:S03]  /*06f0*/  BSSY B0, `(.L_x_2939) ;  /* 0x0000089000007945 */ /* 0x000fe60003800000 */
[----:B------:R2:W-:Y:S01]  /*0700*/  STL [R1+0x10], R0 ;  /* 0x0000100001007387 */ /* 0x0005e20000100800 */
[----:B------:R-:W-:-:S08]  /*0710*/  IADD3 R11, -R0, UR4, RZ ;  /* 0x00000004000b7c10 */ /* 0x000fd0000fffe1ff */
[----:B------:R-:W-:Y:S05]  /*0720*/  @!P0 BRA `(.L_x_2940) ;  /* 0x000003f000008947 */ /* 0x000fea0003800000 */
[-C--:B--23--:R-:W-:Y:S02]  /*0730*/  IABS R0, R12.reuse ;  /* 0x0000000c00007213 */ /* 0x08cfe40000000000 */
[----:B------:R-:W-:-:S03]  /*0740*/  IABS R6, R12 ;  /* 0x0000000c00067213 */ /* 0x000fc60000000000 */
[----:B------:R-:W-:Y:S01]  /*0750*/  IMAD.MOV.U32 R5, RZ, RZ, R0 ;  /* 0x000000ffff057224 */ /* 0x000fe200078e0000 */
[----:B------:R-:W-:-:S03]  /*0760*/  IABS R0, R9 ;  /* 0x0000000900007213 */ /* 0x000fc60000000000 */
[----:B-1----:R-:W1:Y:S02]  /*0770*/  I2F.RP R2, R5 ;  /* 0x0000000500027306 */ /* 0x002e640000209400 */
        /* <DEDUP_REMOVED lines=58> */
.L_x_2940:
[----:B------:R-:W4:Y:S01]  /*0b20*/  LDL R3, [R1+0x1c] ;  /* 0x00001c0001037983 */ /* 0x000f220000100800 */
[----:B-1----:R-:W-:-:S04]  /*0b30*/  IMAD.MOV.U32 R2, RZ, RZ, 0x4 ;  /* 0x00000004ff027424 */ /* 0x002fc800078e00ff */
[----:B----4-:R-:W-:-:S05]  /*0b40*/  IMAD.WIDE R2, R3, R2, c[0x0][0x590] ;  /* 0x0001640003027625 */ /* 0x010fca00078e0202 */
[----:B------:R-:W4:Y:S02]  /*0b50*/  LDG.E R7, [R2.64] ;  /* 0x0000000602077981 */ /* 0x000f24000c1e1900 */
[----:B---34-:R-:W-:-:S05]  /*0b60*/  IMAD R9, R7, R12, RZ ;  /* 0x0000000c07097224 */ /* 0x018fca00078e02ff */
[-C--:B--2---:R-:W-:Y:S02]  /*0b70*/  IABS R0, R9.reuse ;  /* 0x0000000900007213 */ /* 0x084fe40000000000 */
        /* <DEDUP_REMOVED lines=64> */
.L_x_2941:
[----:B------:R-:W-:Y:S05]  /*0f80*/  BSYNC B0 ;  /* 0x0000000000007941 */ /* 0x000fea0003800000 */
.L_x_2939:
[----:B------:R-:W-:-:S04]  /*0f90*/  LOP3.LUT R0, RZ, R0, RZ, 0x33, !PT ;  /* 0x00000000ff007212 */ /* 0x000fc800078e33ff */
[----:B------:R-:W-:-:S05]  /*0fa0*/  IADD3 R0, R0, R12, RZ ;  /* 0x0000000c00007210 */ /* 0x000fca0007ffe0ff */
[----:B------:R2:W-:Y:S01]  /*0fb0*/  STL [R1+0x14], R0 ;  /* 0x0000140001007387 */ /* 0x0005e20000100800 */
[----:B------:R-:W-:Y:S05]  /*0fc0*/  BRA `(.L_x_2942) ;  /* 0x0000006000007947 */ /* 0x000fea0003800000 */
.L_x_2930:
[----:B------:R-:W-:Y:S01]  /*0fd0*/  MOV R0, UR4 ;  /* 0x0000000400007c02 */ /* 0x000fe20008000f00 */
[----:B------:R-:W-:Y:S04]  /*0fe0*/  STL [R1+0x14], RZ ;  /* 0x000014ff01007387 */ /* 0x000fe80000100800 */
[----:B------:R-:W-:Y:S04]  /*0ff0*/  STL [R1+0x18], RZ ;  /* 0x000018ff01007387 */ /* 0x000fe80000100800 */
[----:B------:R1:W-:Y:S02]  /*1000*/  STL [R1+0x10], R0 ;  /* 0x0000100001007387 */ /* 0x0003e40000100800 */
[----:B-1----:R-:W-:-:S05]  /*1010*/  MOV R0, c[0x0][0x53c] ;  /* 0x00014f0000007a02 */ /* 0x002fca0000000f00 */
[----:B------:R1:W-:Y:S02]  /*1020*/  STL [R1+0x1c], R0 ;  /* 0x00001c0001007387 */ /* 0x0003e40000100800 */
.L_x_2942:
        /* <DEDUP_REMOVED lines=8> */
.L_x_2928:
[----:B-12---:R-:W2:Y:S02]  /*10b0*/  LDL R0, [R1+0x1c] ;  /* 0x00001c0001007983 */ /* 0x006ea40000100800 */
[----:B--2---:R-:W-:-:S13]  /*10c0*/  ISETP.GE.AND P0, PT, R0, c[0x0][0x53c], PT ;  /* 0x00014f0000007a0c */ /* 0x004fda0003f06270 */
[----:B------:R-:W-:Y:S05]  /*10d0*/  @P0 EXIT ;  /* 0x000000000000094d */ /* 0x000fea0003800000 */
[----:B------:R-:W1:Y:S01]  /*10e0*/  S2R R13, SR_TID.X ;  /* 0x00000000000d7919 */ /* 0x000e620000002100 */
[----:B------:R-:W-:Y:S01]  /*10f0*/  IMAD.MOV.U32 R22, RZ, RZ, 0x40 ;  /* 0x00000040ff167424 */ /* 0x000fe200078e00ff */
[----:B------:R-:W-:Y:S01]  /*1100*/  ULDC UR4, c[0x0][0x2ac] ;  /* 0x0000ab0000047ab9 */ /* 0x000fe20000000800 */
[----:B------:R-:W-:Y:S01]  /*1110*/  IMAD.MOV.U32 R21, RZ, RZ, 0x20 ;  /* 0x00000020ff157424 */ /* 0x000fe200078e00ff */
[----:B------:R-:W-:Y:S02]  /*1120*/  ULDC UR5, c[0x0][0x1d0] ;  /* 0x0000740000057ab9 */ /* 0x000fe40000000800 */
[----:B------:R-:W-:Y:S01]  /*1130*/  UIMAD UR5, UR4, UR5, URZ ;  /* 0x00000005040572a4 */ /* 0x000fe2000f8e023f */
[----:B-1----:R-:W-:-:S04]  /*1140*/  SHF.R.S32.HI R12, RZ, 0x1f, R13 ;  /* 0x0000001fff0c7819 */ /* 0x002fc8000001140d */
[CC--:B------:R-:W-:Y:S02]  /*1150*/  LEA.HI R3, R12.reuse, R13.reuse, RZ, 0x4 ;  /* 0x0000000d0c037211 */ /* 0x0c0fe400078f20ff */
[----:B------:R-:W-:Y:S02]  /*1160*/  LEA.HI R8, R12, R13, RZ, 0x2 ;  /* 0x0000000d0c087211 */ /* 0x000fe400078f10ff */
[----:B------:R-:W-:Y:S02]  /*1170*/  LOP3.LUT R0, R3, 0xfffffff0, RZ, 0xc0, !PT ;  /* 0xfffffff003007812 */ /* 0x000fe400078ec0ff */
[----:B---3--:R-:W-:Y:S02]  /*1180*/  SHF.R.S32.HI R4, RZ, 0x4, R3 ;  /* 0x00000004ff047819 */ /* 0x008fe40000011403 */
        /* <DEDUP_REMOVED lines=62> */
[C---:B------:R-:W-:Y:S01]  /*1570*/  IADD3 R17, R143.reuse, 0x20, RZ ;  /* 0x000000208f117810 */ /* 0x040fe20007ffe0ff */
        /* <DEDUP_REMOVED lines=56> */
[CC--:B------:R-:W-:Y:S02]  /*1900*/  IADD3 R4, R13.reuse, R11.reuse, R14 ;  /* 0x0000000b0d047210 */ /* 0x0c0fe40007ffe00e */
[----:B------:R-:W-:Y:S02]  /*1910*/  LOP3.LUT R5, R13, R11, RZ, 0xfc, !PT ;  /* 0x0000000b0d057212 */ /* 0x000fe400078efcff */
[----:B------:R-:W-:Y:S01]  /*1920*/  @P0 IADD3 R23, R0, 0x10, RZ ;  /* 0x0000001000170810 */ /* 0x000fe20007ffe0ff */
[--C-:B------:R-:W-:Y:S01]  /*1930*/  IMAD R0, R149, 0x20, R143.reuse ;  /* 0x0000002095007824 */ /* 0x100fe200078e028f */
[----:B------:R-:W-:Y:S02]  /*1940*/  SHF.R.S32.HI R9, RZ, 0x1f, R143 ;  /* 0x0000001fff097819 */ /* 0x000fe4000001148f */
[----:B------:R-:W-:Y:S01]  /*1950*/  LOP3.LUT R9, R19, 0x7ffffffc, RZ, 0xc0, !PT ;  /* 0x7ffffffc13097812 */ /* 0x000fe200078ec0ff */
[----:B------:R-:W-:Y:S01]  /*1960*/  STL [R1+0x38], R23 ;  /* 0x0000381701007387 */ /* 0x000fe20000100800 */
[----:B------:R-:W-:-:S02]  /*1970*/  LOP3.LUT R11, R6, R34, RZ, 0x3c, !PT ;  /* 0x00000022060b7212 */ /* 0x000fc400078e3cff */
[----:B------:R-:W-:Y:S02]  /*1980*/  SHF.R.S32.HI R19, RZ, 0x1f, R148 ;  /* 0x0000001fff137819 */ /* 0x000fe40000011494 */
[----:B------:R-:W-:Y:S01]  /*1990*/  SHF.R.S32.HI R10, RZ, 0x1f, R146 ;  /* 0x0000001fff0a7819 */ /* 0x000fe20000011492 */
[----:B------:R1:W-:Y:S01]  /*19a0*/  STL [R1+0x188], R11 ;  /* 0x0001880b01007387 */ /* 0x0003e20000100800 */
[----:B------:R-:W-:Y:S02]  /*19b0*/  IADD3 R147, R144, 0x60, RZ ;  /* 0x0000006090937810 */ /* 0x000fe40007ffe0ff */
[--C-:B------:R-:W-:Y:S01]  /*19c0*/  LOP3.LUT R14, R250, 0x38, R140.reuse, 0xf8, !PT ;  /* 0x00000038fa0e7812 */ /* 0x100fe200078ef88c */
[----:B------:R-:W-:Y:S01]  /*19d0*/  STL [R1+0xdc], R19 ;  /* 0x0000dc1301007387 */ /* 0x000fe20000100800 */
[----:B------:R-:W-:Y:S02]  /*19e0*/  SHF.R.S32.HI R6, RZ, 0x1f, R147 ;  /* 0x0000001fff067819 */ /* 0x000fe40000011493 */
[--C-:B------:R-:W-:Y:S01]  /*19f0*/  LOP3.LUT R13, R33, 0x38, R140.reuse, 0xf8, !PT ;  /* 0x00000038210d7812 */ /* 0x100fe200078ef88c */
[----:B------:R2:W-:Y:S01]  /*1a00*/  STL [R1+0xd8], R10 ;  /* 0x0000d80a01007387 */ /* 0x0005e20000100800 */
[----:B------:R-:W-:-:S02]  /*1a10*/  LOP3.LUT R12, R32, 0x38, R140, 0xf8, !PT ;  /* 0x00000038200c7812 */ /* 0x000fc400078ef88c */
[----:B------:R-:W-:Y:S01]  /*1a20*/  LOP3.LUT R14, R8, R14, R29, 0xf6, !PT ;  /* 0x0000000e080e7212 */ /* 0x000fe200078ef61d */
[----:B------:R3:W-:Y:S01]  /*1a30*/  STL [R1+0xd4], R6 ;  /* 0x0000d40601007387 */ /* 0x0007e20000100800 */
[----:B------:R-:W-:Y:S02]  /*1a40*/  LOP3.LUT R13, R27, R13, R28, 0xf6, !PT ;  /* 0x0000000d1b0d7212 */ /* 0x000fe400078ef61c */
[----:B------:R-:W-:Y:S02]  /*1a50*/  LEA R151, R2, 0xa080, 0x1 ;  /* 0x0000a08002977811 */ /* 0x000fe400078e08ff */
[----:B------:R-:W-:Y:S02]  /*1a60*/  SHF.R.S32.HI R2, RZ, 0x3, R3 ;  /* 0x00000003ff027819 */ /* 0x000fe40000011403 */
[----:B------:R-:W-:Y:S02]  /*1a70*/  LOP3.LUT R232, R3, 0xfffffff8, RZ, 0xc0, !PT ;  /* 0xfffffff803e87812 */ /* 0x000fe400078ec0ff */
[----:B------:R-:W-:-:S02]  /*1a80*/  SEL R3, R21, 0xffffffe0, !P4 ;  /* 0xffffffe015037807 */ /* 0x000fc40006000000 */
[----:B------:R-:W-:Y:S02]  /*1a90*/  LEA R200, R4, 0x10080, 0x1 ;  /* 0x0001008004c87811 */ /* 0x000fe400078e08ff */
[----:B-1----:R-:W-:Y:S02]  /*1aa0*/  LOP3.LUT R11, R11, R7, RZ, 0xfc, !PT ;  /* 0x000000070b0b7212 */ /* 0x002fe400078efcff */
[----:B------:R-:W-:Y:S01]  /*1ab0*/  LEA R196, R5, 0x4080, 0x1 ;  /* 0x0000408005c47811 */ /* 0x000fe200078e08ff */
[----:B------:R-:W-:Y:S01]  /*1ac0*/  IMAD.IADD R201, R200, 0x1, R3 ;  /* 0x00000001c8c97824 */ /* 0x000fe200078e0203 */
[C---:B------:R-:W-:Y:S01]  /*1ad0*/  IADD3 R220, R140.reuse, 0x80, RZ ;  /* 0x000000808cdc7810 */ /* 0x040fe20007ffe0ff */
[----:B------:R-:W-:Y:S01]  /*1ae0*/  IMAD.SHL.U32 R219, R11, 0x2, RZ ;  /* 0x000000020bdb7824 */ /* 0x000fe200078e00ff */
[----:B------:R-:W-:Y:S01]  /*1af0*/  LEA R11, R13, 0x10080, 0x1 ;  /* 0x000100800d0b7811 */ /* 0x000fe200078e08ff */
[----:B------:R-:W-:Y:S01]  /*1b00*/  IMAD.IADD R197, R3, 0x1, R196 ;  /* 0x0000000103c57824 */ /* 0x000fe200078e02c4 */
[----:B------:R-:W-:Y:S01]  /*1b10*/  IADD3 R221, R140, 0xc0, RZ ;  /* 0x000000c08cdd7810 */ /* 0x000fe20007ffe0ff */
[----:B--2---:R-:W-:Y:S01]  /*1b20*/  IMAD.IADD R10, R31, 0x1, -R9 ;  /* 0x000000011f0a7824 */ /* 0x004fe200078e0a09 */
[----:B------:R-:W-:-:S02]  /*1b30*/  SEL R9, R21, 0xffffffe0, !P1 ;  /* 0xffffffe015097807 */ /* 0x000fc40004800000 */
[----:B---3--:R-:W-:Y:S01]  /*1b40*/  SEL R6, R22, 0xffffffc0, !P2 ;  /* 0xffffffc016067807 */ /* 0x008fe20005000000 */
[----:B------:R-:W-:Y:S01]  /*1b50*/  IMAD.SHL.U32 R47, R10, 0x2, RZ ;  /* 0x000000020a2f7824 */ /* 0x000fe200078e00ff */
[----:B------:R-:W-:Y:S01]  /*1b60*/  SHF.R.S32.HI R141, RZ, 0x1f, R140 ;  /* 0x0000001fff8d7819 */ /* 0x000fe2000001148c */
[----:B------:R-:W-:Y:S01]  /*1b70*/  IMAD R10, R20, 0x8, R30 ;  /* 0x00000008140a7824 */ /* 0x000fe200078e021e */
[----:B------:R-:W-:Y:S01]  /*1b80*/  SHF.R.S32.HI R145, RZ, 0x1f, R144 ;  /* 0x0000001fff917819 */ /* 0x000fe20000011490 */
[----:B------:R-:W-:Y:S01]  /*1b90*/  IMAD.IADD R4, R6, 0x1, R23 ;  /* 0x0000000106047824 */ /* 0x000fe200078e0217 */
[C---:B------:R-:W-:Y:S02]  /*1ba0*/  IADD3 R46, R47.reuse, 0x8, RZ ;  /* 0x000000082f2e7810 */ /* 0x040fe40007ffe0ff */
[----:B------:R1:W-:Y:S01]  /*1bb0*/  STL [R1+0x20], R10 ;  /* 0x0000200a01007387 */ /* 0x0003e20000100800 */
[C---:B------:R-:W-:Y:S02]  /*1bc0*/  IADD3 R45, R47.reuse, 0x10, RZ ;  /* 0x000000102f2d7810 */ /* 0x040fe40007ffe0ff */
[C---:B------:R-:W-:Y:S01]  /*1bd0*/  IADD3 R44, R47.reuse, 0x18, RZ ;  /* 0x000000182f2c7810 */ /* 0x040fe20007ffe0ff */
[----:B------:R-:W-:Y:S01]  /*1be0*/  STL [R1+0xc], R47 ;  /* 0x00000c2f01007387 */ /* 0x000fe20000100800 */
        /* <DEDUP_REMOVED lines=10> */
[----:B------:R-:W-:Y:S02]  /*1c90*/  IADD3 R34, R47, 0x68, RZ ;  /* 0x000000682f227810 */ /* 0x000fe40007ffe0ff */
[----:B-1----:R-:W-:Y:S02]  /*1ca0*/  LOP3.LUT R10, R25, R12, R26, 0xf6, !PT ;  /* 0x0000000c190a7212 */ /* 0x002fe400078ef61a */
[----:B------:R-:W-:Y:S02]  /*1cb0*/  LEA R12, R14, 0x10080, 0x1 ;  /* 0x000100800e0c7811 */ /* 0x000fe400078e08ff */
[----:B------:R-:W-:-:S02]  /*1cc0*/  LEA R10, R10, 0x10080, 0x1 ;  /* 0x000100800a0a7811 */ /* 0x000fc400078e08ff */
[C---:B------:R-:W-:Y:S01]  /*1cd0*/  IADD3 R33, R47.reuse, 0x70, RZ ;  /* 0x000000702f217810 */ /* 0x040fe20007ffe0ff */
[----:B------:R1:W-:Y:S01]  /*1ce0*/  STL [R1+0x180], R12 ;  /* 0x0001800c01007387 */ /* 0x0003e20000100800 */
        /* <DEDUP_REMOVED lines=10> */
[----:B--2---:R-:W-:Y:S01]  /*1d90*/  SEL R2, R22, 0xffffffc0, !P3 ;  /* 0xffffffc016027807 */ /* 0x004fe20005800000 */
[----:B------:R2:W-:Y:S01]  /*1da0*/  STL [R1+0xcc], R45 ;  /* 0x0000cc2d01007387 */ /* 0x0005e20000100800 */
[C---:B------:R-:W-:Y:S02]  /*1db0*/  IADD3 R25, R47.reuse, 0xb0, RZ ;  /* 0x000000b02f197810 */ /* 0x040fe40007ffe0ff */
[C---:B------:R-:W-:Y:S01]  /*1dc0*/  IADD3 R22, R47.reuse, 0xb8, RZ ;  /* 0x000000b82f167810 */ /* 0x040fe20007ffe0ff */
[----:B------:R2:W-:Y:S01]  /*1dd0*/  STL [R1+0xc8], R44 ;  /* 0x0000c82c01007387 */ /* 0x0005e20000100800 */
[C---:B------:R-:W-:Y:S01]  /*1de0*/  IADD3 R21, R47.reuse, 0xc0, RZ ;  /* 0x000000c02f157810 */ /* 0x040fe20007ffe0ff */
[----:B------:R-:W-:Y:S01]  /*1df0*/  IMAD.IADD R203, R200, 0x1, R2 ;  /* 0x00000001c8cb7824 */ /* 0x000fe200078e0202 */
[C---:B------:R-:W-:Y:S01]  /*1e00*/  IADD3 R20, R47.reuse, 0xc8, RZ ;  /* 0x000000c82f147810 */ /* 0x040fe20007ffe0ff */
[----:B------:R2:W-:Y:S01]  /*1e10*/  STL [R1+0x5c], R43 ;  /* 0x00005c2b01007387 */ /* 0x0005e20000100800 */
[C---:B------:R-:W-:Y:S01]  /*1e20*/  IADD3 R19, R47.reuse, 0xd0, RZ ;  /* 0x000000d02f137810 */ /* 0x040fe20007ffe0ff */
[C---:B------:R-:W-:Y:S01]  /*1e30*/  IMAD.IADD R199, R2.reuse, 0x1, R196 ;  /* 0x0000000102c77824 */ /* 0x040fe200078e02c4 */
[C---:B------:R-:W-:Y:S01]  /*1e40*/  IADD3 R14, R47.reuse, 0xd8, RZ ;  /* 0x000000d82f0e7810 */ /* 0x040fe20007ffe0ff */
[----:B------:R2:W-:Y:S01]  /*1e50*/  STL [R1+0x58], R42 ;  /* 0x0000582a01007387 */ /* 0x0005e20000100800 */
[----:B------:R-:W-:Y:S01]  /*1e60*/  IADD3 R13, R47, 0xe0, RZ ;  /* 0x000000e02f0d7810 */ /* 0x000fe20007ffe0ff */
[----:B------:R-:W-:Y:S01]  /*1e70*/  IMAD.IADD R202, R201, 0x1, R2 ;  /* 0x00000001c9ca7824 */ /* 0x000fe200078e0202 */
[C---:B-1----:R-:W-:Y:S01]  /*1e80*/  IADD3 R12, R47.reuse, 0xe8, RZ ;  /* 0x000000e82f0c7810 */ /* 0x042fe20007ffe0ff */
[----:B------:R1:W-:Y:S01]  /*1e90*/  STL [R1+0xc4], R41 ;  /* 0x0000c42901007387 */ /* 0x0003e20000100800 */
[C---:B---3--:R-:W-:Y:S01]  /*1ea0*/  IADD3 R11, R47.reuse, 0xf0, RZ ;  /* 0x000000f02f0b7810 */ /* 0x048fe20007ffe0ff */
[----:B------:R-:W-:Y:S01]  /*1eb0*/  IMAD.IADD R198, R2, 0x1, R197 ;  /* 0x0000000102c67824 */ /* 0x000fe200078e02c5 */
[----:B----4-:R-:W-:Y:S01]  /*1ec0*/  IADD3 R10, R47, 0xf8, RZ ;  /* 0x000000f82f0a7810 */ /* 0x010fe20007ffe0ff */
[----:B------:R3:W-:Y:S01]  /*1ed0*/  STL [R1+0xc0], R40 ;  /* 0x0000c02801007387 */ /* 0x0007e20000100800 */
[----:B------:R-:W-:-:S02]  /*1ee0*/  SHF.R.S32.HI R47, RZ, 0x1f, R46 ;  /* 0x0000001fff2f7819 */ /* 0x000fc4000001142e */
[----:B-----5:R-:W-:Y:S01]  /*1ef0*/  SHF.R.S32.HI R46, RZ, 0x1f, R45 ;  /* 0x0000001fff2e7819 */ /* 0x020fe2000001142d */
[----:B------:R4:W-:Y:S01]  /*1f00*/  STL [R1+0xbc], R39 ;  /* 0x0000bc2701007387 */ /* 0x0009e20000100800 */
[----:B--2---:R-:W-:Y:S02]  /*1f10*/  SHF.R.S32.HI R45, RZ, 0x1f, R44 ;  /* 0x0000001fff2d7819 */ /* 0x004fe4000001142c */
[----:B------:R-:W-:Y:S01]  /*1f20*/  SHF.R.S32.HI R238, RZ, 0x1f, R220 ;  /* 0x0000001fffee7819 */ /* 0x000fe200000114dc */
[----:B------:R2:W-:Y:S01]  /*1f30*/  STL [R1+0xb8], R38 ;  /* 0x0000b82601007387 */ /* 0x0005e20000100800 */
[----:B------:R-:W-:Y:S02]  /*1f40*/  SHF.R.S32.HI R44, RZ, 0x1f, R43 ;  /* 0x0000001fff2c7819 */ /* 0x000fe4000001142b */
[----:B------:R-:W-:Y:S01]  /*1f50*/  SHF.R.S32.HI R237, RZ, 0x1f, R221 ;  /* 0x0000001fffed7819 */ /* 0x000fe200000114dd */
[----:B------:R5:W-:Y:S01]  /*1f60*/  STL [R1+0xb4], R37 ;  /* 0x0000b42501007387 */ /* 0x000be20000100800 */
[----:B------:R-:W-:-:S02]  /*1f70*/  SHF.R.S32.HI R43, RZ, 0x1f, R42 ;  /* 0x0000001fff2b7819 */ /* 0x000fc4000001142a */
[----:B------:R-:W-:Y:S01]  /*1f80*/  SHF.R.S32.HI R236, RZ, 0x1f, R232 ;  /* 0x0000001fffec7819 */ /* 0x000fe200000114e8 */
[----:B------:R5:W-:Y:S01]  /*1f90*/  STL [R1+0xb0], R36 ;  /* 0x0000b02401007387 */ /* 0x000be20000100800 */
[----:B------:R-:W-:-:S03]  /*1fa0*/  SHF.R.S32.HI R42, RZ, 0x1f, R41 ;  /* 0x0000001fff2a7819 */ /* 0x000fc60000011429 */
[----:B------:R5:W-:Y:S01]  /*1fb0*/  STL [R1+0xac], R35 ;  /* 0x0000ac2301007387 */ /* 0x000be20000100800 */
[----:B-1----:R-:W-:-:S03]  /*1fc0*/  SHF.R.S32.HI R41, RZ, 0x1f, R40 ;  /* 0x0000001fff297819 */ /* 0x002fc60000011428 */
[----:B------:R1:W-:Y:S01]  /*1fd0*/  STL [R1+0xa8], R34 ;  /* 0x0000a82201007387 */ /* 0x0003e20000100800 */
[----:B---3--:R-:W-:-:S03]  /*1fe0*/  SHF.R.S32.HI R40, RZ, 0x1f, R39 ;  /* 0x0000001fff287819 */ /* 0x008fc60000011427 */
[----:B------:R3:W-:Y:S01]  /*1ff0*/  STL [R1+0xa4], R33 ;  /* 0x0000a42101007387 */ /* 0x0007e20000100800 */
[----:B----4-:R-:W-:-:S03]  /*2000*/  SHF.R.S32.HI R39, RZ, 0x1f, R38 ;  /* 0x0000001fff277819 */ /* 0x010fc60000011426 */
[----:B------:R4:W-:Y:S01]  /*2010*/  STL [R1+0xa0], R32 ;  /* 0x0000a02001007387 */ /* 0x0009e20000100800 */
[----:B--2---:R-:W-:-:S03]  /*2020*/  SHF.R.S32.HI R38, RZ, 0x1f, R37 ;  /* 0x0000001fff267819 */ /* 0x004fc60000011425 */
[----:B------:R2:W-:Y:S01]  /*2030*/  STL [R1+0x9c], R31 ;  /* 0x00009c1f01007387 */ /* 0x0005e20000100800 */
[----:B-----5:R-:W-:-:S03]  /*2040*/  SHF.R.S32.HI R37, RZ, 0x1f, R36 ;  /* 0x0000001fff257819 */ /* 0x020fc60000011424 */
[----:B------:R5:W-:Y:S01]  /*2050*/  STL [R1+0x98], R30 ;  /* 0x0000981e01007387 */ /* 0x000be20000100800 */
[----:B------:R-:W-:-:S03]  /*2060*/  SHF.R.S32.HI R36, RZ, 0x1f, R35 ;  /* 0x0000001fff247819 */ /* 0x000fc60000011423 */
        /* <DEDUP_REMOVED lines=26> */
[----:B------:R-:W-:Y:S01]  /*2210*/  STL [R1+0x174], R47 ;  /* 0x0001742f01007387 */ /* 0x000fe20000100800 */
[----:B------:R-:W-:-:S03]  /*2220*/  SHF.R.S32.HI R20, RZ, 0x1f, R19 ;  /* 0x0000001fff147819 */ /* 0x000fc60000011413 */
[----:B------:R5:W-:Y:S01]  /*2230*/  STL [R1+0x60], R10 ;  /* 0x0000600a01007387 */ /* 0x000be20000100800 */
[----:B------:R-:W-:-:S03]  /*2240*/  SHF.R.S32.HI R19, RZ, 0x1f, R14 ;  /* 0x0000001fff137819 */ /* 0x000fc6000001140e */
[----:B------:R-:W-:Y:S01]  /*2250*/  STL [R1+0x170], R46 ;  /* 0x0001702e01007387 */ /* 0x000fe20000100800 */
[----:B-1----:R-:W-:-:S03]  /*2260*/  SHF.R.S32.HI R14, RZ, 0x1f, R13 ;  /* 0x0000001fff0e7819 */ /* 0x002fc6000001140d */
[----:B------:R-:W-:Y:S01]  /*2270*/  STL [R1+0x16c], R45 ;  /* 0x00016c2d01007387 */ /* 0x000fe20000100800 */
[----:B---3--:R-:W-:-:S03]  /*2280*/  SHF.R.S32.HI R13, RZ, 0x1f, R12 ;  /* 0x0000001fff0d7819 */ /* 0x008fc6000001140c */
[----:B------:R-:W-:Y:S01]  /*2290*/  STL [R1+0x168], R44 ;  /* 0x0001682c01007387 */ /* 0x000fe20000100800 */
[----:B----4-:R-:W-:-:S03]  /*22a0*/  SHF.R.S32.HI R12, RZ, 0x1f, R11 ;  /* 0x0000001fff0c7819 */ /* 0x010fc6000001140b */
[----:B------:R-:W-:Y:S01]  /*22b0*/  STL [R1+0x164], R43 ;  /* 0x0001642b01007387 */ /* 0x000fe20000100800 */
[----:B--2---:R-:W-:-:S03]  /*22c0*/  SHF.R.S32.HI R11, RZ, 0x1f, R10 ;  /* 0x0000001fff0b7819 */ /* 0x004fc6000001140a */
[----:B------:R-:W-:Y:S04]  /*22d0*/  STL [R1+0x160], R42 ;  /* 0x0001602a01007387 */ /* 0x000fe80000100800 */
[----:B------:R-:W-:Y:S01]  /*22e0*/  STL [R1+0x15c], R41 ;  /* 0x00015c2901007387 */ /* 0x000fe20000100800 */
[C---:B-----5:R-:W-:Y:S02]  /*22f0*/  IMAD.IADD R10, R24.reuse, 0x1, R9 ;  /* 0x00000001180a7824 */ /* 0x060fe400078e0209 */
[----:B------:R-:W-:Y:S01]  /*2300*/  IMAD.IADD R9, R9, 0x1, R23 ;  /* 0x0000000109097824 */ /* 0x000fe200078e0217 */
[----:B------:R-:W-:Y:S03]  /*2310*/  STL [R1+0x158], R40 ;  /* 0x0001582801007387 */ /* 0x000fe60000100800 */
[--C-:B------:R-:W-:Y:S01]  /*2320*/  IMAD.IADD R3, R9, 0x1, R6.reuse ;  /* 0x0000000109037824 */ /* 0x100fe200078e0206 */
        /* <DEDUP_REMOVED lines=21> */
[----:B------:R2:W-:Y:S04]  /*2480*/  STL [R1+0x100], R12 ;  /* 0x0001000c01007387 */ /* 0x0005e80000100800 */
[----:B------:R3:W-:Y:S01]  /*2490*/  STL [R1+0xfc], R11 ;  /* 0x0000fc0b01007387 */ /* 0x0007e20000100800 */
[----:B-1----:R-:W-:Y:S01]  /*24a0*/  IMAD.IADD R13, R24, 0x1, R6 ;  /* 0x00000001180d7824 */ /* 0x002fe200078e0206 */
[----:B--2---:R-:W-:-:S04]  /*24b0*/  LEA R12, R18, 0x10080, 0x1 ;  /* 0x00010080120c7811 */ /* 0x004fc800078e08ff */
[----:B------:R-:W-:Y:S01]  /*24c0*/  STL [R1+0x50], R13 ;  /* 0x0000500d01007387 */ /* 0x000fe20000100800 */
[----:B---3--:R-:W-:-:S03]  /*24d0*/  LEA R11, R17, 0x10080, 0x1 ;  /* 0x00010080110b7811 */ /* 0x008fc600078e08ff */
[----:B------:R1:W-:Y:S04]  /*24e0*/  STL [R1+0x40], R10 ;  /* 0x0000400a01007387 */ /* 0x0003e80000100800 */
[----:B------:R2:W-:Y:S04]  /*24f0*/  STL [R1+0xf8], R12 ;  /* 0x0000f80c01007387 */ /* 0x0005e80000100800 */
[----:B------:R3:W-:Y:S01]  /*2500*/  STL [R1+0xf4], R11 ;  /* 0x0000f40b01007387 */ /* 0x0007e20000100800 */
[----:B-1----:R-:W-:Y:S01]  /*2510*/  IMAD.IADD R10, R6, 0x1, R10 ;  /* 0x00000001060a7824 */ /* 0x002fe200078e020a */
[----:B--2---:R-:W-:-:S02]  /*2520*/  LEA R12, R16, 0x10080, 0x1 ;  /* 0x00010080100c7811 */ /* 0x004fc400078e08ff */
[----:B---3--:R-:W-:-:S03]  /*2530*/  LEA R11, R15, 0x10080, 0x1 ;  /* 0x000100800f0b7811 */ /* 0x008fc600078e08ff */
[----:B------:R1:W-:Y:S04]  /*2540*/  STL [R1+0xf0], R12 ;  /* 0x0000f00c01007387 */ /* 0x0003e80000100800 */
[----:B------:R1:W-:Y:S04]  /*2550*/  STL [R1+0xec], R11 ;  /* 0x0000ec0b01007387 */ /* 0x0003e80000100800 */
[----:B------:R1:W-:Y:S04]  /*2560*/  STL [R1+0x4c], R10 ;  /* 0x00004c0a01007387 */ /* 0x0003e80000100800 */
[----:B------:R1:W-:Y:S04]  /*2570*/  STL [R1+0x48], R4 ;  /* 0x0000480401007387 */ /* 0x0003e80000100800 */
[----:B------:R1:W-:Y:S04]  /*2580*/  STL [R1+0x3c], R9 ;  /* 0x00003c0901007387 */ /* 0x0003e80000100800 */
[----:B------:R1:W-:Y:S02]  /*2590*/  STL [R1+0x44], R3 ;  /* 0x0000440301007387 */ /* 0x0003e40000100800 */
.L_x_3170:
[----:B-1----:R-:W2:Y:S01]  /*25a0*/  LDL R3, [R1+0x1c] ;  /* 0x00001c0001037983 */ /* 0x002ea20000100800 */
[----:B------:R-:W-:Y:S01]  /*25b0*/  IMAD.MOV.U32 R2, RZ, RZ, 0x4 ;  /* 0x00000004ff027424 */ /* 0x000fe200078e00ff */
[----:B------:R-:W-:-:S02]  /*25c0*/  ISETP.NE.U32.AND P0, PT, RZ, c[0x0][0x370], PT ;  /* 0x0000dc00ff007a0c */ /* 0x000fc40003f05070 */
[----:B------:R-:W-:Y:S02]  /*25d0*/  ISETP.NE.U32.AND P4, PT, RZ, c[0x0][0x360], PT ;  /* 0x0000d800ff007a0c */ /* 0x000fe40003f85070 */
[----:B------:R-:W-:Y:S01]  /*25e0*/  ISETP.NE.AND.EX P1, PT, RZ, c[0x0][0x374], PT, P0 ;  /* 0x0000dd00ff007a0c */ /* 0x000fe20003f25300 */
[----:B--2---:R-:W-:-:S05]  /*25f0*/  IMAD.WIDE R2, R3, R2, c[0x0][0x588] ;  /* 0x0001620003027625 */ /* 0x004fca00078e0202 */
[----:B------:R-:W2:Y:S01]  /*2600*/  LDG.E R20, [R2.64] ;  /* 0x0000000602147981 */ /* 0x000ea2000c1e1900 */
[----:B------:R-:W-:Y:S01]  /*2610*/  ISETP.NE.AND.EX P4, PT, RZ, c[0x0][0x364], PT, P4 ;  /* 0x0000d900ff007a0c */ /* 0x000fe20003f85340 */
[----:B------:R-:W-:Y:S01]  /*2620*/  IMAD.MOV.U32 R252, RZ, RZ, RZ ;  /* 0x000000fffffc7224 */ /* 0x000fe200078e00ff */
[----:B------:R-:W-:Y:S02]  /*2630*/  ISETP.NE.U32.AND P3, PT, RZ, c[0x0][0x348], PT ;  /* 0x0000d200ff007a0c */ /* 0x000fe40003f65070 */
[----:B------:R-:W-:Y:S02]  /*2640*/  ISETP.NE.U32.AND P5, PT, RZ, c[0x0][0x350], PT ;  /* 0x0000d400ff007a0c */ /* 0x000fe40003fa5070 */
[----:B------:R-:W-:Y:S02]  /*2650*/  ISETP.NE.U32.AND P6, PT, RZ, c[0x0][0x358], PT ;  /* 0x0000d600ff007a0c */ /* 0x000fe40003fc5070 */
[----:B------:R-:W-:Y:S02]  /*2660*/  ISETP.NE.AND.EX P3, PT, RZ, c[0x0][0x34c], PT, P3 ;  /* 0x0000d300ff007a0c */ /* 0x000fe40003f65330 */
[----:B------:R-:W-:-:S02]  /*2670*/  ISETP.NE.AND.EX P5, PT, RZ, c[0x0][0x354], PT, P5 ;  /* 0x0000d500ff007a0c */ /* 0x000fc40003fa5350 */
        /* <DEDUP_REMOVED lines=11> */
[C---:B------:R-:W-:Y:S02]  /*2730*/  @P4 IADD3 R2, P0, R24.reuse, c[0x0][0x360], RZ ;  /* 0x0000d80018024a10 */ /* 0x040fe40007f1e0ff */
[----:B------:R-:W-:Y:S01]  /*2740*/  IADD3 R10, P2, R24, c[0x0][0x348], RZ ;  /* 0x0000d200180a7a10 */ /* 0x000fe20007f5e0ff */
[----:B------:R2:W5:Y:S01]  /*2750*/  @P1 LDG.E R252, [R4.64] ;  /* 0x0000000604fc1981 */ /* 0x000562000c1e1900 */
[----:B------:R-:W-:-:S03]  /*2760*/  @P4 IADD3.X R3, R17, c[0x0][0x364], RZ, P0, !PT ;  /* 0x0000d90011034a10 */ /* 0x000fc600007fe4ff */
[----:B------:R1:W-:Y:S04]  /*2770*/  STL [R1+0x24], R24 ;  /* 0x0000241801007387 */ /* 0x0003e80000100800 */
[----:B------:R3:W4:Y:S01]  /*2780*/  @P4 LDG.E R6, [R2.64] ;  /* 0x0000000602064981 */ /* 0x000722000c1e1900 */
[----:B------:R-:W-:-:S03]  /*2790*/  IADD3.X R11, R17, c[0x0][0x34c], RZ, P2, !PT ;  /* 0x0000d300110b7a10 */ /* 0x000fc600017fe4ff */
[----:B------:R1:W-:Y:S04]  /*27a0*/  STL [R1+0x28], R17 ;  /* 0x0000281101007387 */ /* 0x0003e80000100800 */
[----:B------:R1:W5:Y:S01]  /*27b0*/  @P3 LDG.E R130, [R10.64] ;  /* 0x000000060a823981 */ /* 0x000362000c1e1900 */
[----:B--2---:R-:W-:-:S04]  /*27c0*/  IADD3 R4, P1, R24, c[0x0][0x350], RZ ;  /* 0x0000d40018047a10 */ /* 0x004fc80007f3e0ff */
[----:B------:R-:W-:Y:S02]  /*27d0*/  IADD3.X R5, R17, c[0x0][0x354], RZ, P1, !PT ;  /* 0x0000d50011057a10 */ /* 0x000fe40000ffe4ff */
[----:B---3--:R-:W-:-:S03]  /*27e0*/  IADD3 R2, P0, R24, c[0x0][0x358], RZ ;  /* 0x0000d60018027a10 */ /* 0x008fc60007f1e0ff */
[----:B------:R1:W5:Y:S01]  /*27f0*/  @P5 LDG.E R18, [R4.64] ;  /* 0x0000000604125981 */ /* 0x000362000c1e1900 */
[----:B------:R-:W-:-:S05]  /*2800*/  IADD3.X R3, R17, c[0x0][0x35c], RZ, P0, !PT ;  /* 0x0000d70011037a10 */ /* 0x000fca00007fe4ff */
[----:B------:R1:W5:Y:S01]  /*2810*/  @P6 LDG.E R15, [R2.64] ;  /* 0x00000006020f6981 */ /* 0x000362000c1e1900 */
[----:B------:R-:W-:Y:S03]  /*2820*/  YIELD ;  /* 0x0000000000007946 */ /* 0x000fe60003800000 */
[----:B----4-:R1:W-:Y:S01]  /*2830*/  @P4 STL [R1+0x4], R6 ;  /* 0x0000040601004387 */ /* 0x0103e20000100800 */
[----:B------:R-:W-:Y:S05]  /*2840*/  @P4 BRA `(.L_x_2943) ;  /* 0x0000007000004947 */ /* 0x000fea0003800000 */
[----:B-1----:R-:W-:-:S05]  /*2850*/  MOV R6, c[0x0][0x168] ;  /* 0x00005a0000067a02 */ /* 0x002fca0000000f00 */
[----:B------:R1:W-:Y:S01]  /*2860*/  STL [R1+0x4], R6 ;  /* 0x0000040601007387 */ /* 0x0003e20000100800 */
[----:B------:R-:W-:Y:S05]  /*2870*/  @!P3 BRA `(.L_x_2943) ;  /* 0x000000400000b947 */ /* 0x000fea0003800000 */
[----:B------:R-:W2:Y:S04]  /*2880*/  LDG.E R9, [R10.64] ;  /* 0x000000060a097981 */ /* 0x000ea8000c1e1900 */
[----:B-1----:R-:W2:Y:S02]  /*2890*/  LDG.E R6, [R10.64+0x4] ;  /* 0x000004060a067981 */ /* 0x002ea4000c1e1900 */
[----:B--2---:R-:W-:-:S05]  /*28a0*/  IADD3 R6, -R9, R6, RZ ;  /* 0x0000000609067210 */ /* 0x004fca0007ffe1ff */
[----:B------:R1:W-:Y:S02]  /*28b0*/  STL [R1+0x4], R6 ;  /* 0x0000040601007387 */ /* 0x0003e40000100800 */
.L_x_2943:
[----:B------:R-:W-:-:S04]  /*28c0*/  ISETP.NE.U32.AND P0, PT, RZ, c[0x0][0x368], PT ;  /* 0x0000da00ff007a0c */ /* 0x000fc80003f05070 */
[----:B------:R-:W-:-:S13]  /*28d0*/  ISETP.NE.AND.EX P0, PT, RZ, c[0x0][0x36c], PT, P0 ;  /* 0x0000db00ff007a0c */ /* 0x000fda0003f05300 */
[----:B------:R-:W-:Y:S05]  /*28e0*/  @!P0 BRA `(.L_x_2944) ;  /* 0x0000004000008947 */ /* 0x000fea0003800000 */
[----:B-1----:R-:W-:-:S04]  /*28f0*/  IADD3 R4, P0, R24, c[0x0][0x368], RZ ;  /* 0x0000da0018047a10 */ /* 0x002fc80007f1e0ff */
[----:B------:R-:W-:-:S05]  /*2900*/  IADD3.X R5, R17, c[0x0][0x36c], RZ, P0, !PT ;  /* 0x0000db0011057a10 */ /* 0x000fca00007fe4ff */
[----:B------:R1:W5:Y:S01]  /*2910*/  LDG.E R16, [R4.64] ;  /* 0x0000000604107981 */ /* 0x000362000c1e1900 */
[----:B------:R-:W-:Y:S05]  /*2920*/  BRA `(.L_x_2945) ;  /* 0x0000005000007947 */ /* 0x000fea0003800000 */
.L_x_2944:
[----:B------:R-:W-:Y:S01]  /*2930*/  MOV R16, UR5 ;  /* 0x0000000500107c02 */ /* 0x000fe20008000f00 */
[----:B------:R-:W-:Y:S05]  /*2940*/  @!P5 BRA `(.L_x_2945) ;  /* 0x000000300000d947 */ /* 0x000fea0003800000 */
[----:B-1----:R1:W2:Y:S04]  /*2950*/  LDG.E R6, [R4.64] ;  /* 0x0000000604067981 */ /* 0x0022a8000c1e1900 */
[----:B-1----:R-:W2:Y:S02]  /*2960*/  LDG.E R4, [R4.64+0x4] ;  /* 0x0000040604047981 */ /* 0x002ea4000c1e1900 */
[----:B--2---:R-:W-:Y:S02]  /*2970*/  IADD3 R16, -R6, R4, RZ ;  /* 0x0000000406107210 */ /* 0x004fe40007ffe1ff */
.L_x_2945:
[----:B-1----:R-:W2:Y:S04]  /*2980*/  LDL R4, [R1+0x4] ;  /* 0x0000040001047983 */ /* 0x002ea80000100800 */
[----:B------:R-:W3:Y:S04]  /*2990*/  LDL.LU R6, [R1+0x14] ;  /* 0x0000140001067983 */ /* 0x000ee80000300800 */
[----:B------:R1:W4:Y:S04]  /*29a0*/  @P6 LDG.E R5, [R2.64] ;  /* 0x0000000602056981 */ /* 0x000328000c1e1900 */
[----:B------:R-:W3:Y:S01]  /*29b0*/  LDL R21, [R1+0x18] ;  /* 0x0000180001157983 */ /* 0x000ee20000100800 */
[----:B------:R-:W-:-:S04]  /*29c0*/  ISETP.NE.U32.AND P0, PT, RZ, c[0x0][0x378], PT ;  /* 0x0000de00ff007a0c */ /* 0x000fc80003f05070 */
[----:B------:R-:W-:Y:S01]  /*29d0*/  ISETP.NE.AND.EX P1, PT, RZ, c[0x0][0x37c], PT, P0 ;  /* 0x0000df00ff007a0c */ /* 0x000fe20003f25300 */
[----:B--2---:R-:W-:Y:S02]  /*29e0*/  IMAD.MOV.U32 R10, RZ, RZ, R4 ;  /* 0x000000ffff0a7224 */ /* 0x004fe400078e0004 */
[----:B------:R1:W4:Y:S01]  /*29f0*/  @P6 LDG.E R4, [R2.64+0x4] ;  /* 0x0000040602046981 */ /* 0x000322000c1e1900 */
[----:B-----5:R-:W-:Y:S02]  /*2a00*/  IMAD.MOV.U32 R122, RZ, RZ, R16 ;  /* 0x000000ffff7a7224 */ /* 0x020fe400078e0010 */
[----:B------:R-:W-:-:S05]  /*2a10*/  IMAD.MOV.U32 R9, RZ, RZ, c[0x0][0x2c4] ;  /* 0x0000b100ff097624 */ /* 0x000fca00078e00ff */
[----:B------:R-:W-:Y:S02]  /*2a20*/  ISETP.NE.AND P2, PT, R9, 0x1, PT ;  /* 0x000000010900780c */ /* 0x000fe40003f45270 */
[----:B-1----:R-:W-:-:S04]  /*2a30*/  @P1 IADD3 R2, P0, R24, c[0x0][0x378], RZ ;  /* 0x0000de0018021a10 */ /* 0x002fc80007f1e0ff */
[----:B------:R-:W-:-:S05]  /*2a40*/  @P1 IADD3.X R3, R17, c[0x0][0x37c], RZ, P0, !PT ;  /* 0x0000df0011031a10 */ /* 0x000fca00007fe4ff */
[----:B------:R3:W5:Y:S01]  /*2a50*/  @P1 LDG.E R122, [R2.64] ;  /* 0x00000006027a1981 */ /* 0x000762000c1e1900 */
[----:B------:R-:W-:Y:S02]  /*2a60*/  IMAD.IADD R9, R16, 0x1, -R252 ;  /* 0x0000000110097824 */ /* 0x000fe400078e0afc */
[----:B---3--:R-:W-:Y:S02]  /*2a70*/  IMAD.SHL.U32 R3, R6, 0x80, RZ ;  /* 0x0000008006037824 */ /* 0x008fe400078e00ff */
[----:B------:R-:W-:-:S03]  /*2a80*/  IMAD.MOV.U32 R2, RZ, RZ, c[0x0][0x228] ;  /* 0x00008a00ff027624 */ /* 0x000fc600078e00ff */
[----:B------:R1:W-:Y:S02]  /*2a90*/  STL [R1], R3 ;  /* 0x0000000301007387 */ /* 0x0003e40000100800 */
[----:B-1----:R-:W-:Y:S01]  /*2aa0*/  IADD3 R3, R3, 0x7f, RZ ;  /* 0x0000007f03037810 */ /* 0x002fe20007ffe0ff */
[----:B------:R-:W-:Y:S01]  /*2ab0*/  BSSY B0, `(.L_x_2946) ;  /* 0x000003c000007945 */ /* 0x000fe20003800000 */
[----:B------:R-:W-:-:S04]  /*2ac0*/  LOP3.LUT R235, R235, 0xffffffdf, RZ, 0xc0, !PT ;  /* 0xffffffdfebeb7812 */ /* 0x000fc800078ec0ff */
[----:B------:R-:W-:Y:S01]  /*2ad0*/  @P2 LOP3.LUT R235, R235, 0x20, RZ, 0xfc, !PT ;  /* 0x00000020ebeb2812 */ /* 0x000fe200078efcff */
[----:B----4-:R-:W-:Y:S02]  /*2ae0*/  @P6 IMAD.IADD R2, R4, 0x1, -R5 ;  /* 0x0000000104026824 */ /* 0x010fe400078e0a05 */
[----:B------:R-:W-:-:S04]  /*2af0*/  @P2 IMAD.HI.U32 R4, R3, c[0x0][0x2c8], RZ ;  /* 0x0000b20003042a27 */ /* 0x000fc800078e00ff */
[----:B------:R-:W-:Y:S01]  /*2b00*/  IMAD.IADD R6, R9, 0x1, R2 ;  /* 0x0000000109067824 */ /* 0x000fe200078e0202 */
[----:B------:R-:W-:-:S04]  /*2b10*/  @P2 SHF.R.U32.HI R3, RZ, c[0x0][0x2cc], R4 ;  /* 0x0000b300ff032a19 */ /* 0x000fc80000011604 */
[C---:B------:R-:W-:Y:S01]  /*2b20*/  IADD3 R131, R6.reuse, 0x30, -R10 ;  /* 0x0000003006837810 */ /* 0x040fe20007ffe80a */
[----:B------:R1:W-:Y:S01]  /*2b30*/  STL [R1+0x8], R6 ;  /* 0x0000080601007387 */ /* 0x0003e20000100800 */
[----:B------:R-:W-:-:S03]  /*2b40*/  IADD3 R5, R6, 0x2f, RZ ;  /* 0x0000002f06057810 */ /* 0x000fc60007ffe0ff */
[----:B------:R-:W-:Y:S02]  /*2b50*/  IMAD.IADD R4, R131, 0x1, R3 ;  /* 0x0000000183047824 */ /* 0x000fe400078e0203 */
[----:B------:R-:W-:-:S04]  /*2b60*/  IMAD.HI R3, R5, 0x2aaaaaab, RZ ;  /* 0x2aaaaaab05037827 */ /* 0x000fc800078e02ff */
[----:B------:R-:W-:Y:S01]  /*2b70*/  IMAD.HI R10, R4, 0x2aaaaaab, RZ ;  /* 0x2aaaaaab040a7827 */ /* 0x000fe200078e02ff */
[C---:B------:R-:W-:Y:S02]  /*2b80*/  LOP3.LUT R4, R21.reuse, 0xff0000, RZ, 0xc0, !PT ;  /* 0x00ff000015047812 */ /* 0x040fe400078ec0ff */
[----:B-1----:R-:W-:-:S04]  /*2b90*/  LOP3.LUT R6, R21, 0xff000000, RZ, 0xc0, !PT ;  /* 0xff00000015067812 */ /* 0x002fc800078ec0ff */
[----:B------:R-:W-:Y:S02]  /*2ba0*/  SHF.R.U32.HI R5, RZ, 0x8, R6 ;  /* 0x00000008ff057819 */ /* 0x000fe40000011606 */
[----:B------:R-:W-:Y:S02]  /*2bb0*/  SHF.R.U32.HI R6, RZ, 0x1f, R3 ;  /* 0x0000001fff067819 */ /* 0x000fe40000011603 */
[----:B------:R-:W-:Y:S02]  /*2bc0*/  LEA.HI R4, R4, R5, RZ, 0x10 ;  /* 0x0000000504047211 */ /* 0x000fe400078f80ff */
[----:B------:R-:W-:Y:S02]  /*2bd0*/  SHF.R.U32.HI R11, RZ, 0x1f, R10 ;  /* 0x0000001fff0b7819 */ /* 0x000fe4000001160a */
[----:B------:R-:W-:Y:S02]  /*2be0*/  SHF.R.U32.HI R12, RZ, 0x10, R4 ;  /* 0x00000010ff0c7819 */ /* 0x000fe40000011604 */
[----:B------:R-:W-:-:S02]  /*2bf0*/  LOP3.LUT R22, R4, 0xff, RZ, 0xc0, !PT ;  /* 0x000000ff04167812 */ /* 0x000fc400078ec0ff */
[----:B------:R-:W-:Y:S02]  /*2c00*/  LEA.HI.SX32 R129, R3, R6, 0x1d ;  /* 0x0000000603817211 */ /* 0x000fe400078feaff */
[----:B------:R-:W-:Y:S01]  /*2c10*/  LEA.HI.SX32 R3, R10, R11, 0x1d ;  /* 0x0000000b0a037211 */ /* 0x000fe200078feaff */
[----:B------:R1:W-:Y:S03]  /*2c20*/  STL [R1+0x14], R12 ;  /* 0x0000140c01007387 */ /* 0x0003e60000100800 */
[----:B------:R-:W-:Y:S01]  /*2c30*/  IMNMX R6, R129, R3, PT ;  /* 0x0000000381067217 */ /* 0x000fe20003800200 */
[----:B------:R1:W-:Y:S03]  /*2c40*/  STL [R1+0x54], R22 ;  /* 0x0000541601007387 */ /* 0x0003e60000100800 */
[----:B------:R-:W-:-:S02]  /*2c50*/  ISETP.GE.AND P0, PT, R6, 0x1, PT ;  /* 0x000000010600780c */ /* 0x000fc40003f06270 */
[----:B------:R-:W-:Y:S01]  /*2c60*/  ISETP.NE.AND P1, PT, R12, RZ, PT ;  /* 0x000000ff0c00720c */ /* 0x000fe20003f25270 */
[----:B------:R-:W-:-:S03]  /*2c70*/  IMAD.MOV.U32 R3, RZ, RZ, RZ ;  /* 0x000000ffff037224 */ /* 0x000fc600078e00ff */
[----:B------:R-:W-:-:S07]  /*2c80*/  SEL R119, R12, c[0x0][0x338], P1 ;  /* 0x0000ce000c777a07 */ /* 0x000fce0000800000 */
[----:B------:R-:W-:Y:S05]  /*2c90*/  @!P0 BRA `(.L_x_2947) ;  /* 0x000001d000008947 */ /* 0x000fea0003800000 */
[----:B------:R-:W-:Y:S01]  /*2ca0*/  IABS R3, R119 ;  /* 0x0000007700037213 */ /* 0x000fe20000000000 */
[----:B------:R-:W-:Y:S01]  /*2cb0*/  IMAD.MOV.U32 R10, RZ, RZ, RZ ;  /* 0x000000ffff0a7224 */ /* 0x000fe200078e00ff */
        /* <DEDUP_REMOVED lines=27> */
.L_x_2947:
[----:B------:R-:W-:Y:S05]  /*2e70*/  BSYNC B0 ;  /* 0x0000000000007941 */ /* 0x000fea0003800000 */
.L_x_2946:
        /* <DEDUP_REMOVED lines=20> */
[----:B------:R-:W-:Y:S01]  /*2fc0*/  SHF.R.S32.HI R23, RZ, 0x1f, R143 ;  /* 0x0000001fff177819 */ /* 0x000fe2000001148f */
[----:B------:R-:W-:Y:S01]  /*2fd0*/  IMAD.MOV.U32 R124, RZ, RZ, 0x30 ;  /* 0x00000030ff7c7424 */ /* 0x000fe200078e00ff */
[----:B------:R-:W-:Y:S01]  /*2fe0*/  IADD3 R98, P0, R143, R15, RZ ;  /* 0x0000000f8f627210 */ /* 0x000fe20007f1e0ff */
[----:B------:R-:W-:Y:S01]  /*2ff0*/  IMAD.MOV.U32 R135, RZ, RZ, c[0x0][0x238] ;  /* 0x00008e00ff877624 */ /* 0x000fe200078e00ff */
[----:B------:R-:W-:Y:S01]  /*3000*/  IADD3 R38, R3, -0x1, RZ ;  /* 0xffffffff03267810 */ /* 0x000fe20007ffe0ff */
[----:B------:R-:W-:Y:S01]  /*3010*/  IMAD R134, R124, c[0x0][0x23c], RZ ;  /* 0x00008f007c867a24 */ /* 0x000fe200078e02ff */
[----:B------:R-:W-:Y:S01]  /*3020*/  LEA.HI.X.SX32 R99, R15, R23, 0x1, P0 ;  /* 0x000000170f637211 */ /* 0x000fe200000f0eff */
[----:B------:R-:W-:Y:S01]  /*3030*/  IMAD.WIDE.U32 R4, R98, c[0x0][0x238], R140 ;  /* 0x00008e0062047a25 */ /* 0x000fe200078e008c */
[----:B-1----:R-:W-:Y:S02]  /*3040*/  SEL R22, R19, RZ, !P6 ;  /* 0x000000ff13167207 */ /* 0x002fe40007000000 */
[----:B------:R-:W-:Y:S01]  /*3050*/  LOP3.LUT R28, R21, 0xffff, RZ, 0xc0, !PT ;  /* 0x0000ffff151c7812 */ /* 0x000fe200078ec0ff */
[----:B------:R-:W-:Y:S01]  /*3060*/  IMAD R6, R99, c[0x0][0x238], RZ ;  /* 0x00008e0063067a24 */ /* 0x000fe200078e02ff */
[----:B------:R-:W-:Y:S01]  /*3070*/  SEL R21, R20, RZ, !P6 ;  /* 0x000000ff14157207 */ /* 0x000fe20007000000 */
[----:B------:R-:W-:Y:S01]  /*3080*/  IMAD R3, R22, c[0x0][0x248], RZ ;  /* 0x0000920016037a24 */ /* 0x000fe200078e02ff */
[----:B------:R-:W-:Y:S01]  /*3090*/  ISETP.NE.U32.AND P4, PT, RZ, c[0x0][0x340], PT ;  /* 0x0000d000ff007a0c */ /* 0x000fe20003f85070 */
[----:B------:R-:W-:Y:S01]  /*30a0*/  IMAD R6, R98, c[0x0][0x23c], R6 ;  /* 0x00008f0062067a24 */ /* 0x000fe200078e0206 */
[----:B------:R-:W-:Y:S01]  /*30b0*/  SHF.R.S32.HI R10, RZ, 0x1f, R38 ;  /* 0x0000001fff0a7819 */ /* 0x000fe20000011426 */
[----:B------:R-:W-:Y:S01]  /*30c0*/  IMAD.WIDE.U32 R120, R124, c[0x0][0x238], RZ ;  /* 0x00008e007c787a25 */ /* 0x000fe200078e00ff */
[----:B------:R-:W-:-:S02]  /*30d0*/  ISETP.NE.AND.EX P4, PT, RZ, c[0x0][0x344], PT, P4 ;  /* 0x0000d100ff007a0c */ /* 0x000fc40003f85340 */
[----:B------:R-:W-:Y:S01]  /*30e0*/  SHF.L.U32 R138, R135, 0x5, RZ ;  /* 0x00000005878a7819 */ /* 0x000fe200000006ff */
[----:B------:R-:W-:Y:S01]  /*30f0*/  IMAD.IADD R5, R5, 0x1, R6 ;  /* 0x0000000105057824 */ /* 0x000fe200078e0206 */
[----:B------:R-:W-:Y:S01]  /*3100*/  IADD3 R134, R121, R134, RZ ;  /* 0x0000008679867210 */ /* 0x000fe20007ffe0ff */
[----:B------:R-:W-:Y:S01]  /*3110*/  IMAD R6, R38, -0x30, R2 ;  /* 0xffffffd026067824 */ /* 0x000fe200078e0202 */
[----:B------:R-:W-:Y:S01]  /*3120*/  ISETP.GE.AND P5, PT, R140, c[0x0][0x1d4], PT ;  /* 0x000075008c007a0c */ /* 0x000fe20003fa6270 */
[----:B------:R-:W-:Y:S01]  /*3130*/  IMAD.WIDE.U32 R4, R28, c[0x0][0x240], R4 ;  /* 0x000090001c047a25 */ /* 0x000fe200078e0004 */
[----:B------:R-:W-:Y:S02]  /*3140*/  MOV R128, 0x5 ;  /* 0x0000000500807802 */ /* 0x000fe40000000f00 */
[----:B------:R-:W-:Y:S01]  /*3150*/  IMNMX R6, R6, 0x30, PT ;  /* 0x0000003006067817 */ /* 0x000fe20003800200 */
[----:B------:R-:W-:Y:S01]  /*3160*/  IMAD R9, R21, c[0x0][0x24c], R3 ;  /* 0x0000930015097a24 */ /* 0x000fe200078e0203 */
[----:B------:R-:W-:Y:S01]  /*3170*/  SHF.L.U64.HI R135, R135, R128, c[0x0][0x23c] ;  /* 0x00008f0087877619 */ /* 0x000fe20000010280 */
[----:B------:R-:W-:Y:S01]  /*3180*/  IMAD R5, R28, c[0x0][0x244], R5 ;  /* 0x000091001c057a24 */ /* 0x000fe200078e0205 */
[----:B------:R-:W-:Y:S01]  /*3190*/  LOP3.LUT R235, R235, 0xfffffff7, RZ, 0xc0, !PT ;  /* 0xfffffff7ebeb7812 */ /* 0x000fe200078ec0ff */
[----:B------:R-:W-:Y:S01]  /*31a0*/  IMAD.IADD R3, R6, 0x1, -R143 ;  /* 0x0000000106037824 */ /* 0x000fe200078e0a8f */
[----:B------:R-:W-:Y:S01]  /*31b0*/  ISETP.GE.AND P6, PT, R220, c[0x0][0x1d4], PT ;  /* 0x00007500dc007a0c */ /* 0x000fe20003fc6270 */
[----:B------:R-:W-:-:S02]  /*31c0*/  IMAD.WIDE.U32 R102, R21, c[0x0][0x248], R4 ;  /* 0x0000920015667a25 */ /* 0x000fc400078e0004 */
[----:B------:R-:W-:Y:S02]  /*31d0*/  @P5 LOP3.LUT R235, R235, 0x8, RZ, 0xfc, !PT ;  /* 0x00000008ebeb5812 */ /* 0x000fe400078efcff */
[C---:B------:R-:W-:Y:S01]  /*31e0*/  ISETP.GE.AND P1, PT, R3.reuse, 0x1, PT ;  /* 0x000000010300780c */ /* 0x040fe20003f26270 */
[----:B------:R-:W-:Y:S01]  /*31f0*/  IMAD R6, R134, R38, RZ ;  /* 0x0000002686067224 */ /* 0x000fe200078e02ff */
[----:B------:R-:W-:Y:S01]  /*3200*/  ISETP.GT.AND P0, PT, R3, 0x20, PT ;  /* 0x000000200300780c */ /* 0x000fe20003f04270 */
[----:B------:R-:W-:Y:S01]  /*3210*/  IMAD.IADD R101, R103, 0x1, R9 ;  /* 0x0000000167657824 */ /* 0x000fe200078e0209 */
[----:B------:R-:W-:Y:S01]  /*3220*/  ISETP.GE.AND P5, PT, R221, c[0x0][0x1d4], PT ;  /* 0x00007500dd007a0c */ /* 0x000fe20003fa6270 */
[----:B------:R-:W-:Y:S02]  /*3230*/  IMAD.MOV.U32 R100, RZ, RZ, R102 ;  /* 0x000000ffff647224 */ /* 0x000fe400078e0066 */
[-C--:B------:R-:W-:Y:S02]  /*3240*/  IMAD R4, R10, R120.reuse, R6 ;  /* 0x000000780a047224 */ /* 0x080fe400078e0206 */
[----:B------:R-:W-:-:S04]  /*3250*/  IMAD.WIDE.U32 R12, R38, R120, R100 ;  /* 0x00000078260c7225 */ /* 0x000fc800078e0064 */
[----:B------:R-:W-:Y:S01]  /*3260*/  IMAD.IADD R3, R13, 0x1, R4 ;  /* 0x000000010d037824 */ /* 0x000fe200078e0204 */
[----:B------:R-:W-:Y:S02]  /*3270*/  @P1 LEA R10, P3, R12, c[0x0][0x220], 0x1 ;  /* 0x000088000c0a1a11 */ /* 0x000fe400078608ff */
[----:B------:R-:W-:Y:S02]  /*3280*/  @P0 IADD3 R5, P2, R138, R12, RZ ;  /* 0x0000000c8a050210 */ /* 0x000fe40007f5e0ff */
[----:B------:R-:W-:Y:S02]  /*3290*/  @P1 LEA.HI.X R11, R12, c[0x0][0x224], R3, 0x1, P3 ;  /* 0x000089000c0b1a11 */ /* 0x000fe400018f0c03 */
[----:B------:R-:W-:Y:S01]  /*32a0*/  @P4 IADD3 R12, P3, R24, c[0x0][0x340], RZ ;  /* 0x0000d000180c4a10 */ /* 0x000fe20007f7e0ff */
[----:B------:R-:W-:Y:S01]  /*32b0*/  @P0 IMAD.X R6, R3, 0x1, R135, P2 ;  /* 0x0000000103060824 */ /* 0x000fe200010e0687 */
[----:B------:R-:W-:Y:S02]  /*32c0*/  @P0 LEA R4, P2, R5, c[0x0][0x220], 0x1 ;  /* 0x0000880005040a11 */ /* 0x000fe400078408ff */
[----:B------:R-:W-:-:S02]  /*32d0*/  @P4 IADD3.X R13, R17, c[0x0][0x344], RZ, P3, !PT ;  /* 0x0000d100110d4a10 */ /* 0x000fc40001ffe4ff */
[----:B------:R-:W-:Y:S02]  /*32e0*/  @P0 LEA.HI.X R5, R5, c[0x0][0x224], R6, 0x1, P2 ;  /* 0x0000890005050a11 */ /* 0x000fe400010f0c06 */
[----:B------:R-:W-:Y:S01]  /*32f0*/  ISETP.GE.AND P2, PT, R142, c[0x0][0x1d4], PT ;  /* 0x000075008e007a0c */ /* 0x000fe20003f46270 */
[----:B------:R1:W2:Y:S01]  /*3300*/  @P4 LDG.E R9, [R12.64] ;  /* 0x000000060c094981 */ /* 0x0002a2000c1e1900 */
[----:B------:R-:W-:Y:S01]  /*3310*/  LOP3.LUT P3, RZ, R235, 0x8, RZ, 0xc0, !PT ;  /* 0x00000008ebff7812 */ /* 0x000fe2000786c0ff */
[----:B------:R-:W-:Y:S01]  /*3320*/  IMAD R3, R23, c[0x0][0x280], RZ ;  /* 0x0000a00017037a24 */ /* 0x000fe200078e02ff */
[----:B------:R-:W-:Y:S01]  /*3330*/  LOP3.LUT R235, R235, 0xfffffffb, RZ, 0xc0, !PT ;  /* 0xfffffffbebeb7812 */ /* 0x000fe200078ec0ff */
[----:B------:R-:W-:-:S04]  /*3340*/  IMAD.WIDE.U32 R14, R143, c[0x0][0x280], R140 ;  /* 0x0000a0008f0e7a25 */ /* 0x000fc800078e008c */
[----:B------:R-:W-:-:S06]  /*3350*/  IMAD R3, R143, c[0x0][0x284], R3 ;  /* 0x0000a1008f037a24 */ /* 0x000fcc00078e0203 */
[----:B------:R-:W-:Y:S01]  /*3360*/  @!PT LDS RZ, [RZ] ;  /* 0x00000000fffff984 */ /* 0x000fe20000000800 */
[----:B------:R-:W-:Y:S01]  /*3370*/  @!PT LDS RZ, [RZ] ;  /* 0x00000000fffff984 */ /* 0x000fe20000000800 */
[----:B------:R-:W-:Y:S01]  /*3380*/  @!PT LDS RZ, [RZ] ;  /* 0x00000000fffff984 */ /* 0x000fe20000000800 */
[----:B------:R3:W-:Y:S01]  /*3390*/  @P1 LDGSTS.E.BYPASS.LTC128B.128 [R216+0xa080], [R10.64], !P3 ;  /* 0x0a0800000ad81fae */ /* 0x0007e2000d901d46 */
[----:B------:R-:W-:-:S03]  /*33a0*/  @P2 LOP3.LUT R235, R235, 0x4, RZ, 0xfc, !PT ;  /* 0x00000004ebeb2812 */ /* 0x000fc600078efcff */
[----:B------:R3:W-:Y:S01]  /*33b0*/  @P1 LDGSTS.E.BYPASS.LTC128B.128 [R216+0xb880], [R10.64+0x80], !P2 ;  /* 0x0b8800800ad81fae */ /* 0x0007e2000d101d46 */
[----:B------:R-:W-:Y:S02]  /*33c0*/  IMAD.IADD R15, R3, 0x1, R15 ;  /* 0x00000001030f7824 */ /* 0x000fe400078e020f */
[----:B------:R-:W-:Y:S01]  /*33d0*/  IMAD.IADD R118, R16, 0x1, R18 ;  /* 0x0000000110767824 */ /* 0x000fe200078e0212 */
[----:B------:R3:W-:Y:S01]  /*33e0*/  @P1 LDGSTS.E.BYPASS.LTC128B.128 [R216+0xd080], [R10.64+0x100], !P6 ;  /* 0x0d0801000ad81fae */ /* 0x0007e2000f101d46 */
[----:B------:R-:W-:Y:S02]  /*33f0*/  SHF.R.U32.HI R30, RZ, 0x3, R251 ;  /* 0x00000003ff1e7819 */ /* 0x000fe400000116fb */
[----:B------:R-:W-:Y:S01]  /*3400*/  SHF.R.U32.HI R29, RZ, 0x3, R250 ;  /* 0x00000003ff1d7819 */ /* 0x000fe200000116fa */
[----:B------:R3:W-:Y:S01]  /*3410*/  @P1 LDGSTS.E.BYPASS.LTC128B.128 [R216+0xe880], [R10.64+0x180], !P5 ;  /* 0x0e8801800ad81fae */ /* 0x0007e2000e901d46 */
[----:B------:R-:W-:Y:S02]  /*3420*/  ISETP.GE.AND P1, PT, R140, c[0x0][0x27c], PT ;  /* 0x00009f008c007a0c */ /* 0x000fe40003f26270 */
[----:B------:R-:W-:Y:S01]  /*3430*/  LOP3.LUT R235, R235, 0xfffffffd, RZ, 0xc0, !PT ;  /* 0xfffffffdebeb7812 */ /* 0x000fe200078ec0ff */
[----:B------:R4:W-:Y:S01]  /*3440*/  @P0 LDGSTS.E.BYPASS.LTC128B.128 [R219+0xb080], [R4.64], !P3 ;  /* 0x0b08000004db0fae */ /* 0x0009e2000d901d46 */
[----:B------:R-:W-:Y:S01]  /*3450*/  SEL R6, RZ, c[0x0][0x27c], !P1 ;  /* 0x00009f00ff067a07 */ /* 0x000fe20004800000 */
[----:B------:R-:W-:Y:S01]  /*3460*/  IMAD.MOV.U32 R123, RZ, RZ, c[0x0][0x280] ;  /* 0x0000a000ff7b7624 */ /* 0x000fe200078e00ff */
[----:B------:R-:W-:Y:S01]  /*3470*/  @P6 LOP3.LUT R235, R235, 0x2, RZ, 0xfc, !PT ;  /* 0x00000002ebeb6812 */ /* 0x000fe200078efcff */
[----:B------:R4:W-:Y:S01]  /*3480*/  @P0 LDGSTS.E.BYPASS.LTC128B.128 [R219+0xc880], [R4.64+0x80], !P2 ;  /* 0x0c88008004db0fae */ /* 0x0009e2000d101d46 */
[----:B------:R-:W-:Y:S01]  /*3490*/  ISETP.GE.AND P2, PT, R142, c[0x0][0x27c], PT ;  /* 0x00009f008e007a0c */ /* 0x000fe20003f46270 */
[----:B---3--:R-:W-:-:S02]  /*34a0*/  IMAD.WIDE.U32 R10, R143, c[0x0][0x280], R144 ;  /* 0x0000a0008f0a7a25 */ /* 0x008fc400078e0090 */
[----:B------:R4:W-:Y:S01]  /*34b0*/  @P0 LDGSTS.E.BYPASS.LTC128B.128 [R219+0xe080], [R4.64+0x100], !P6 ;  /* 0x0e08010004db0fae */ /* 0x0009e2000f101d46 */
[----:B------:R-:W-:Y:S02]  /*34c0*/  LOP3.LUT R235, R235, 0xfffffffe, RZ, 0xc0, !PT ;  /* 0xfffffffeebeb7812 */ /* 0x000fe400078ec0ff */
[----:B------:R-:W-:Y:S01]  /*34d0*/  IADD3 R17, R11, R3, RZ ;  /* 0x000000030b117210 */ /* 0x000fe20007ffe0ff */
[----:B------:R-:W-:Y:S01]  /*34e0*/  IMAD R3, R23, c[0x0][0x290], RZ ;  /* 0x0000a40017037a24 */ /* 0x000fe200078e02ff */
[----:B------:R-:W-:Y:S01]  /*34f0*/  MOV R16, R10 ;  /* 0x0000000a00107202 */ /* 0x000fe20000000f00 */
[----:B------:R-:W-:Y:S01]  /*3500*/  IMAD.WIDE.U32 R10, R143, c[0x0][0x290], R144 ;  /* 0x0000a4008f0a7a25 */ /* 0x000fe200078e0090 */
[----:B------:R4:W-:Y:S01]  /*3510*/  @P0 LDGSTS.E.BYPASS.LTC128B.128 [R219+0xf880], [R4.64+0x180], !P5 ;  /* 0x0f88018004db0fae */ /* 0x0009e2000e901d46 */
[----:B------:R-:W-:Y:S02]  /*3520*/  @P5 LOP3.LUT R235, R235, 0x1, RZ, 0xfc, !PT ;  /* 0x00000001ebeb5812 */ /* 0x000fe400078efcff */
[----:B------:R-:W-:Y:S01]  /*3530*/  IMAD R3, R143, c[0x0][0x294], R3 ;  /* 0x0000a5008f037a24 */ /* 0x000fe200078e0203 */
[----:B------:R-:W0:Y:S04]  /*3540*/  LDGDEPBAR ;  /* 0x00000000000079af */ /* 0x000e280000000000 */
[----:B-1----:R-:W-:Y:S01]  /*3550*/  IADD3 R13, R11, R3, RZ ;  /* 0x000000030b0d7210 */ /* 0x002fe20007ffe0ff */
[----:B------:R-:W-:-:S02]  /*3560*/  IMAD.MOV.U32 R12, RZ, RZ, R10 ;  /* 0x000000ffff0c7224 */ /* 0x000fc400078e000a */
[----:B----4-:R-:W-:-:S04]  /*3570*/  IMAD.WIDE.U32 R4, R28, c[0x0][0x260], R140 ;  /* 0x000098001c047a25 */ /* 0x010fc800078e008c */
[----:B------:R-:W-:-:S04]  /*3580*/  IMAD R5, R28, c[0x0][0x264], R5 ;  /* 0x000099001c057a24 */ /* 0x000fc800078e0205 */
[----:B------:R-:W-:Y:S01]  /*3590*/  IMAD.WIDE.U32 R82, R21, c[0x0][0x268], R4 ;  /* 0x00009a0015527a25 */ /* 0x000fe200078e0004 */
[----:B------:R-:W-:Y:S03]  /*35a0*/  WARPSYNC 0xffffffff ;  /* 0xffffffff00007948 */ /* 0x000fe60003800000 */
[----:B------:R-:W-:Y:S02]  /*35b0*/  IMAD.MOV.U32 R137, RZ, RZ, c[0x0][0x290] ;  /* 0x0000a400ff897624 */ /* 0x000fe400078e00ff */
[C---:B------:R-:W-:Y:S02]  /*35c0*/  IMAD R132, R124.reuse, c[0x0][0x284], RZ ;  /* 0x0000a1007c847a24 */ /* 0x040fe400078e02ff */
[C---:B------:R-:W-:Y:S02]  /*35d0*/  IMAD R133, R124.reuse, c[0x0][0x294], RZ ;  /* 0x0000a5007c857a24 */ /* 0x040fe400078e02ff */
[----:B------:R-:W-:-:S04]  /*35e0*/  IMAD.WIDE.U32 R126, R124, c[0x0][0x280], RZ ;  /* 0x0000a0007c7e7a25 */ /* 0x000fc800078e00ff */
[----:B-----5:R-:W-:-:S04]  /*35f0*/  IMAD.WIDE.U32 R86, R122, c[0x0][0x290], R12 ;  /* 0x0000a4007a567a25 */ /* 0x020fc800078e000c */
[----:B------:R-:W-:-:S04]  /*3600*/  IMAD.WIDE.U32 R124, R124, c[0x0][0x290], RZ ;  /* 0x0000a4007c7c7a25 */ /* 0x000fc800078e00ff */
[----:B------:R-:W-:-:S04]  /*3610*/  IMAD.WIDE.U32 R108, R28, c[0x0][0x1e8], RZ ;  /* 0x00007a001c6c7a25 */ /* 0x000fc800078e00ff */
[----:B------:R-:W-:-:S04]  /*3620*/  IMAD.WIDE.U32 R106, R28, c[0x0][0x210], RZ ;  /* 0x000084001c6a7a25 */ /* 0x000fc800078e00ff */
        /* <DEDUP_REMOVED lines=10> */
[----:B--2---:R-:W-:Y:S01]  /*36d0*/  @P4 SHF.R.S32.HI R26, RZ, 0x1f, R9 ;  /* 0x0000001fff1a4819 */ /* 0x004fe20000011409 */
[----:B------:R-:W-:-:S02]  /*36e0*/  @!P4 IMAD.MOV.U32 R26, RZ, RZ, R19 ;  /* 0x000000ffff1ac224 */ /* 0x000fc400078e0013 */
[----:B------:R-:W-:Y:S01]  /*36f0*/  @!P4 IMAD.MOV.U32 R9, RZ, RZ, R20 ;  /* 0x000000ffff09c224 */ /* 0x000fe200078e0014 */
[----:B------:R-:W-:Y:S01]  /*3700*/  SEL R20, RZ, c[0x0][0x27c], !P2 ;  /* 0x00009f00ff147a07 */ /* 0x000fe20005000000 */
[----:B------:R-:W-:-:S04]  /*3710*/  IMAD.WIDE.U32 R18, R143, c[0x0][0x290], R140 ;  /* 0x0000a4008f127a25 */ /* 0x000fc800078e008c */
[----:B------:R-:W-:Y:S01]  /*3720*/  IMAD.IADD R11, R3, 0x1, R19 ;  /* 0x00000001030b7824 */ /* 0x000fe200078e0213 */
[----:B------:R-:W-:Y:S01]  /*3730*/  IADD3 R3, R140, R6, RZ ;  /* 0x000000068c037210 */ /* 0x000fe20007ffe0ff */
[----:B------:R-:W-:Y:S02]  /*3740*/  IMAD.IADD R6, R142, 0x1, R20 ;  /* 0x000000018e067824 */ /* 0x000fe400078e0214 */
[----:B------:R-:W-:Y:S01]  /*3750*/  IMAD.MOV.U32 R10, RZ, RZ, R18 ;  /* 0x000000ffff0a7224 */ /* 0x000fe200078e0012 */
[----:B------:R-:W-:Y:S01]  /*3760*/  SHF.R.S32.HI R18, RZ, 0x1f, R3 ;  /* 0x0000001fff127819 */ /* 0x000fe20000011403 */
[----:B------:R-:W-:Y:S01]  /*3770*/  IMAD R20, R22, c[0x0][0x268], RZ ;  /* 0x00009a0016147a24 */ /* 0x000fe200078e02ff */
[----:B------:R-:W-:Y:S02]  /*3780*/  SHF.R.S32.HI R19, RZ, 0x1f, R6 ;  /* 0x0000001fff137819 */ /* 0x000fe40000011406 */
[CC--:B------:R-:W-:Y:S01]  /*3790*/  LEA.HI R4, R18.reuse, R3.reuse, RZ, 0x3 ;  /* 0x0000000312047211 */ /* 0x0c0fe200078f18ff */
[----:B------:R-:W-:Y:S01]  /*37a0*/  IMAD R27, R21, c[0x0][0x26c], R20 ;  /* 0x00009b00151b7a24 */ /* 0x000fe200078e0214 */
[----:B------:R-:W-:-:S02]  /*37b0*/  LEA.HI R5, R18, R3, RZ, 0x6 ;  /* 0x0000000312057211 */ /* 0x000fc400078f30ff */
[CC--:B------:R-:W-:Y:S02]  /*37c0*/  LEA.HI R20, R19.reuse, R6.reuse, RZ, 0x6 ;  /* 0x0000000613147211 */ /* 0x0c0fe400078f30ff */
[----:B------:R-:W-:Y:S02]  /*37d0*/  LEA.HI R3, R19, R6, RZ, 0x3 ;  /* 0x0000000613037211 */ /* 0x000fe400078f18ff */
[--C-:B------:R-:W-:Y:S02]  /*37e0*/  LOP3.LUT R19, R251, 0x38, R4.reuse, 0xf8, !PT ;  /* 0x00000038fb137812 */ /* 0x100fe400078ef804 */
[----:B------:R-:W-:Y:S02]  /*37f0*/  SHF.R.S32.HI R6, RZ, 0x6, R5 ;  /* 0x00000006ff067819 */ /* 0x000fe40000011405 */
[----:B------:R-:W-:Y:S02]  /*3800*/  LOP3.LUT R18, R250, 0x38, R4, 0xf8, !PT ;  /* 0x00000038fa127812 */ /* 0x000fe400078ef804 */
[----:B------:R-:W-:-:S02]  /*3810*/  SHF.R.S32.HI R5, RZ, 0x6, R20 ;  /* 0x00000006ff057819 */ /* 0x000fc40000011414 */
[--C-:B------:R-:W-:Y:S02]  /*3820*/  LOP3.LUT R21, R251, 0x38, R3.reuse, 0xf8, !PT ;  /* 0x00000038fb157812 */ /* 0x100fe400078ef803 */
[----:B------:R-:W-:Y:S02]  /*3830*/  LOP3.LUT R23, R250, 0x38, R3, 0xf8, !PT ;  /* 0x00000038fa177812 */ /* 0x000fe400078ef803 */
[-C--:B------:R-:W-:Y:S01]  /*3840*/  LOP3.LUT R22, R19, R30.reuse, RZ, 0x3c, !PT ;  /* 0x0000001e13167212 */ /* 0x080fe200078e3cff */
[--C-:B------:R-:W-:Y:S01]  /*3850*/  IMAD R25, R6, 0xc00, R7.reuse ;  /* 0x00000c0006197824 */ /* 0x100fe200078e0207 */
[-C--:B------:R-:W-:Y:S01]  /*3860*/  LOP3.LUT R19, R18, R29.reuse, RZ, 0x3c, !PT ;  /* 0x0000001d12137212 */ /* 0x080fe200078e3cff */
[--C-:B------:R-:W-:Y:S01]  /*3870*/  IMAD R24, R6, 0xc00, R8.reuse ;  /* 0x00000c0006187824 */ /* 0x100fe200078e0208 */
[----:B------:R-:W-:Y:S01]  /*3880*/  LOP3.LUT R18, R21, R30, RZ, 0x3c, !PT ;  /* 0x0000001e15127212 */ /* 0x000fe200078e3cff */
[C---:B------:R-:W-:Y:S02]  /*3890*/  IMAD R20, R5.reuse, 0xc00, R7 ;  /* 0x00000c0005147824 */ /* 0x040fe400078e0207 */
[----:B------:R-:W-:Y:S01]  /*38a0*/  IMAD R6, R5, 0xc00, R8 ;  /* 0x00000c0005067824 */ /* 0x000fe200078e0208 */
[----:B------:R-:W-:Y:S01]  /*38b0*/  LOP3.LUT R5, R23, R29, RZ, 0x3c, !PT ;  /* 0x0000001d17057212 */ /* 0x000fe200078e3cff */
[----:B------:R-:W-:-:S03]  /*38c0*/  IMAD.IADD R21, R20, 0x1, R18 ;  /* 0x0000000114157824 */ /* 0x000fc600078e0212 */
[----:B------:R-:W-:Y:S02]  /*38d0*/  IADD3 R20, R6, R5, RZ ;  /* 0x0000000506147210 */ /* 0x000fe40007ffe0ff */
[----:B------:R-:W-:Y:S02]  /*38e0*/  SHF.R.S32.HI R6, RZ, 0x1f, R122 ;  /* 0x0000001fff067819 */ /* 0x000fe4000001147a */
[----:B------:R-:W-:Y:S01]  /*38f0*/  IADD3 R23, R25, R22, RZ ;  /* 0x0000001619177210 */ /* 0x000fe20007ffe0ff */
[----:B------:R-:W-:Y:S01]  /*3900*/  IMAD.IADD R22, R24, 0x1, R19 ;  /* 0x0000000118167824 */ /* 0x000fe200078e0213 */
[----:B------:R-:W-:Y:S01]  /*3910*/  MOV R5, c[0x0][0x27c] ;  /* 0x00009f0000057a02 */ /* 0x000fe20000000f00 */
[----:B------:R-:W-:Y:S01]  /*3920*/  IMAD R18, R6, c[0x0][0x290], RZ ;  /* 0x0000a40006127a24 */ /* 0x000fe200078e02ff */
[----:B------:R-:W-:Y:S02]  /*3930*/  SHF.R.S32.HI R65, RZ, 0x3, R3 ;  /* 0x00000003ff417819 */ /* 0x000fe40000011403 */
[----:B------:R-:W-:Y:S01]  /*3940*/  LOP3.LUT R77, R3, 0xfffffff8, RZ, 0xc0, !PT ;  /* 0xfffffff8034d7812 */ /* 0x000fe200078ec0ff */
[----:B------:R-:W-:-:S02]  /*3950*/  IMAD R3, R26, c[0x0][0x2b0], RZ ;  /* 0x0000ac001a037a24 */ /* 0x000fc400078e02ff */
[----:B------:R-:W-:Y:S01]  /*3960*/  IMAD R19, R6, c[0x0][0x280], RZ ;  /* 0x0000a00006137a24 */ /* 0x000fe200078e02ff */
[----:B------:R-:W-:Y:S01]  /*3970*/  SHF.L.U32 R68, R5, 0x1, RZ ;  /* 0x0000000105447819 */ /* 0x000fe200000006ff */
[----:B------:R-:W-:Y:S01]  /*3980*/  IMAD R5, R122, c[0x0][0x294], R18 ;  /* 0x0000a5007a057a24 */ /* 0x000fe200078e0212 */
[----:B------:R-:W-:Y:S01]  /*3990*/  LOP3.LUT R78, R4, 0xfffffff8, RZ, 0xc0, !PT ;  /* 0xfffffff8044e7812 */ /* 0x000fe200078ec0ff */
[C---:B------:R-:W-:Y:S02]  /*39a0*/  IMAD R3, R9.reuse, c[0x0][0x2b4], R3 ;  /* 0x0000ad0009037a24 */ /* 0x040fe400078e0203 */
[----:B------:R-:W-:-:S04]  /*39b0*/  IMAD.WIDE.U32 R104, R9, c[0x0][0x2b0], RZ ;  /* 0x0000ac0009687a25 */ /* 0x000fc800078e00ff */
[C---:B------:R-:W-:Y:S02]  /*39c0*/  IMAD R6, R122.reuse, c[0x0][0x284], R19 ;  /* 0x0000a1007a067a24 */ /* 0x040fe400078e0213 */
[----:B------:R-:W-:Y:S01]  /*39d0*/  IMAD.WIDE.U32 R84, R122, c[0x0][0x290], R10 ;  /* 0x0000a4007a547a25 */ /* 0x000fe200078e000a */
[----:B------:R-:W-:Y:S02]  /*39e0*/  IADD3 R81, R83, R27, RZ ;  /* 0x0000001b53517210 */ /* 0x000fe40007ffe0ff */
[----:B------:R-:W-:Y:S01]  /*39f0*/  SHF.R.S32.HI R66, RZ, 0x3, R4 ;  /* 0x00000003ff427819 */ /* 0x000fe20000011404 */
[----:B------:R-:W-:Y:S01]  /*3a00*/  IMAD.IADD R97, R91, 0x1, R6 ;  /* 0x000000015b617824 */ /* 0x000fe200078e0206 */
[----:B------:R-:W-:Y:S01]  /*3a10*/  IADD3 R96, R87, R5, RZ ;  /* 0x0000000557607210 */ /* 0x000fe20007ffe0ff */
[----:B------:R-:W-:Y:S01]  /*3a20*/  IMAD.IADD R95, R6, 0x1, R89 ;  /* 0x00000001065f7824 */ /* 0x000fe200078e0259 */
[----:B------:R-:W-:Y:S01]  /*3a30*/  SHF.R.S32.HI R94, RZ, 0x1f, R78 ;  /* 0x0000001fff5e7819 */ /* 0x000fe2000001144e */
[----:B------:R-:W-:Y:S01]  /*3a40*/  IMAD.IADD R92, R5, 0x1, R85 ;  /* 0x00000001055c7824 */ /* 0x000fe200078e0255 */
[----:B------:R-:W-:Y:S01]  /*3a50*/  SHF.R.S32.HI R93, RZ, 0x1f, R77 ;  /* 0x0000001fff5d7819 */ /* 0x000fe2000001144d */
[----:B------:R-:W-:Y:S01]  /*3a60*/  IMAD.SHL.U32 R114, R22, 0x2, RZ ;  /* 0x0000000216727824 */ /* 0x000fe200078e00ff */
[----:B------:R-:W-:Y:S01]  /*3a70*/  SHF.L.U32 R115, R23, 0x1, RZ ;  /* 0x0000000117737819 */ /* 0x000fe200000006ff */
[----:B------:R-:W-:Y:S01]  /*3a80*/  IMAD.SHL.U32 R112, R20, 0x2, RZ ;  /* 0x0000000214707824 */ /* 0x000fe200078e00ff */
[----:B------:R-:W-:-:S02]  /*3a90*/  SHF.L.U32 R113, R21, 0x1, RZ ;  /* 0x0000000115717819 */ /* 0x000fc400000006ff */
[----:B------:R-:W-:Y:S01]  /*3aa0*/  IADD3 R111, R105, R3, RZ ;  /* 0x00000003696f7210 */ /* 0x000fe20007ffe0ff */
[----:B------:R-:W-:Y:S06]  /*3ab0*/  BAR.SYNC.DEFER_BLOCKING 0x0 ;  /* 0x0000000000007b1d */ /* 0x000fec0000010000 */
.L_x_2989:
[----:B------:R-:W-:Y:S01]  /*3ac0*/  MOV R75, RZ ;  /* 0x000000ff004b7202 */ /* 0x000fe20000000f00 */
[----:B-1--4-:R-:W-:Y:S01]  /*3ad0*/  IMAD.MOV.U32 R4, RZ, RZ, c[0x0][0x2b8] ;  /* 0x0000ae00ff047624 */ /* 0x012fe200078e00ff */
[----:B------:R-:W-:Y:S04]  /*3ae0*/  DEPBAR.LE SB0, 0x0 ;  /* 0x000080000000791a */ /* 0x000fe80000000000 */
[----:B------:R-:W-:Y:S01]  /*3af0*/  ISETP.NE.AND P0, PT, R4, 0x1, PT ;  /* 0x000000010400780c */ /* 0x000fe20003f05270 */
[----:B------:R-:W-:Y:S01]  /*3b00*/  IMAD R3, R38, 0x30, R0 ;  /* 0x0000003026037824 */ /* 0x000fe200078e0200 */
[----:B------:R-:W-:Y:S01]  /*3b10*/  WARPSYNC 0xffffffff ;  /* 0xffffffff00007948 */ /* 0x000fe20003800000 */
[----:B------:R-:W-:Y:S02]  /*3b20*/  BSSY B2, `(.L_x_2949) ;  /* 0x0000541000027945 */ /* 0x000fe40003800000 */
[----:B------:R-:W-:Y:S04]  /*3b30*/  IMAD.IADD R5, R118, 0x1, R3 ;  /* 0x0000000176057824 */ /* 0x000fe800078e0203 */
[--C-:B------:R-:W-:Y:S04]  /*3b40*/  IMAD.MOV.U32 R4, RZ, RZ, R5.reuse ;  /* 0x000000ffff047224 */ /* 0x100fe800078e0005 */
        /* <DEDUP_REMOVED lines=25> */
[----:B------:R-:W-:Y:S02]  /*3ce0*/  LEA.HI.X R72, R3, c[0x0][0x1cc], R4, 0x1, P0 ;  /* 0x0000730003487a11 */ /* 0x000fe400000f0c04 */
[----:B------:R-:W-:Y:S04]  /*3cf0*/  MOV R3, c[0x0][0x27c] ;  /* 0x00009f0000037a02 */ /* 0x000fe80000000f00 */
[----:B------:R-:W-:Y:S11]  /*3d00*/  ISETP.GE.AND P0, PT, R3, 0x1, PT ;  /* 0x000000010300780c */ /* 0x000ff60003f06270 */
[----:B------:R-:W-:Y:S02]  /*3d10*/  @!UPT UIADD3 URZ, URZ, URZ, URZ ;  /* 0x0000003f3f3ff290 */ /* 0x000fe4000fffe03f */
[----:B------:R-:W-:-:S05]  /*3d20*/  @!P0 BRA `(.L_x_2950) ;  /* 0x00004e8000008947 */ /* 0x000fca0003800000 */
[-C--:B------:R-:W-:Y:S01]  /*3d30*/  IMAD R6, R132, R38.reuse, RZ ;  /* 0x0000002684067224 */ /* 0x080fe200078e02ff */
[----:B------:R-:W-:Y:S01]  /*3d40*/  ULDC.U8 UR4, c[0x0][0x298] ;  /* 0x0000a60000047ab9 */ /* 0x000fe20000000000 */
[-C--:B------:R-:W-:Y:S01]  /*3d50*/  IMAD R5, R133, R38.reuse, RZ ;  /* 0x0000002685057224 */ /* 0x080fe200078e02ff */
[----:B------:R-:W-:Y:S01]  /*3d60*/  ISETP.NE.AND P0, PT, RZ, UR4, PT ;  /* 0x00000004ff007c0c */ /* 0x000fe2000bf05270 */
[----:B------:R-:W-:Y:S01]  /*3d70*/  IMAD R3, R38, -0x30, R2 ;  /* 0xffffffd026037824 */ /* 0x000fe200078e0202 */
[----:B------:R-:W-:Y:S01]  /*3d80*/  SHF.R.S32.HI R4, RZ, 0x1f, R38 ;  /* 0x0000001fff047819 */ /* 0x000fe20000011426 */
[----:B------:R-:W-:Y:S03]  /*3d90*/  IMAD.WIDE.U32 R34, R126, R38, RZ ;  /* 0x000000267e227225 */ /* 0x000fe600078e00ff */
[----:B------:R-:W-:Y:S01]  /*3da0*/  IMNMX R74, R3, 0x30, PT ;  /* 0x00000030034a7817 */ /* 0x000fe20003800200 */
[C---:B------:R-:W-:Y:S02]  /*3db0*/  IMAD R6, R4.reuse, R126, R6 ;  /* 0x0000007e04067224 */ /* 0x040fe400078e0206 */
        /* <DEDUP_REMOVED lines=49> */
.L_x_2953:
[----:B------:R-:W-:Y:S05]  /*40d0*/  BSYNC B0 ;  /* 0x0000000000007941 */ /* 0x000fea0003800000 */
.L_x_2952:
        /* <DEDUP_REMOVED lines=68> */
.L_x_2955:
[----:B------:R-:W-:Y:S05]  /*4520*/  BSYNC B0 ;  /* 0x0000000000007941 */ /* 0x000fea0003800000 */
.L_x_2954:
        /* <DEDUP_REMOVED lines=88> */
.L_x_2959:
[----:B------:R-:W-:Y:S05]  /*4ab0*/  BSYNC B0 ;  /* 0x0000000000007941 */ /* 0x000fea0003800000 */
.L_x_2958:
        /* <DEDUP_REMOVED lines=58> */
.L_x_2961:
[----:B------:R-:W-:Y:S05]  /*4e60*/  BSYNC B0 ;  /* 0x0000000000007941 */ /* 0x000fea0003800000 */
.L_x_2960:
        /* <DEDUP_REMOVED lines=58> */
.L_x_2963:
[----:B------:R-:W-:Y:S05]  /*5210*/  BSYNC B0 ;  /* 0x0000000000007941 */ /* 0x000fea0003800000 */
.L_x_2962:
        /* <DEDUP_REMOVED lines=39> */
[----:B------:R-:W-:Y:S01]  /*5490*/  @!P0 FMUL.FTZ R11, R3, R6 ;  /* 0x00000006030b8220 */ /* 0x000fe20000410000 */
        /* <DEDUP_REMOVED lines=17> */
.L_x_2957:
[----:B-123--:R-:W-:Y:S05]  /*55b0*/  BSYNC B1 ;  /* 0x0000000000017941 */ /* 0x00efea0003800000 */
.L_x_2956:
        /* <DEDUP_REMOVED lines=13> */
[----:B------:R-:W-:Y:S02]  /*5690*/  @!P0 PRMT R5, R9, 0x5410, R3 ;  /* 0x0000541009058816 */ /* 0x000fe40000000003 */
[----:B------:R-:W-:Y:S01]  /*56a0*/  @!P0 SHF.R.U32.HI R16, RZ, 0x10, R45 ;  /* 0x00000010ff108819 */ /* 0x000fe2000001162d */
[----:B------:R-:W-:Y:S01]  /*56b0*/  @!P0 IMAD.U32 R10, R11, 0x10000, RZ ;  /* 0x000100000b0a8824 */ /* 0x000fe200078e00ff */
[----:B------:R-:W-:Y:S01]  /*56c0*/  @!P0 SHF.R.U32.HI R6, RZ, 0x10, R21 ;  /* 0x00000010ff068819 */ /* 0x000fe20000011615 */
[----:B------:R-:W-:Y:S01]  /*56d0*/  @!P0 IMAD.U32 R4, R5, 0x10000, RZ ;  /* 0x0001000005048824 */ /* 0x000fe200078e00ff */
[----:B------:R-:W-:Y:S02]  /*56e0*/  @!P0 PRMT R16, R56, 0x5432, R16 ;  /* 0x0000543238108816 */ /* 0x000fe40000000010 */
[----:B------:R-:W-:Y:S01]  /*56f0*/  @!P0 PRMT R6, R9, 0x5432, R6 ;  /* 0x0000543209068816 */ /* 0x000fe20000000006 */
[C---:B----4-:R-:W-:Y:S01]  /*5700*/  @!P0 IMAD.U32 R9, R12.reuse, 0x10000, RZ ;  /* 0x000100000c098824 */ /* 0x050fe200078e00ff */
[----:B------:R-:W-:Y:S05]  /*5710*/  @!P0 LOP3.LUT R3, R12, 0xffff0000, RZ, 0xc0, !PT ;  /* 0xffff00000c038812 */ /* 0x000fea00078ec0ff */
[C---:B------:R-:W-:Y:S02]  /*5720*/  @!P0 FMUL.FTZ R17, R3.reuse, R10 ;  /* 0x0000000a03118220 */ /* 0x040fe40000410000 */
[-C--:B------:R-:W-:Y:S02]  /*5730*/  @!P0 FMUL.FTZ R3, R3, R4.reuse ;  /* 0x0000000403038220 */ /* 0x080fe40000410000 */
[----:B------:R-:W-:Y:S01]  /*5740*/  @!P0 FFMA.FTZ R17, R9, R4, -R17 ;  /* 0x0000000409118223 */ /* 0x000fe20000010811 */
[----:B------:R-:W-:Y:S01]  /*5750*/  @!P0 LOP3.LUT R4, R13, 0xffff0000, RZ, 0xc0, !PT ;  /* 0xffff00000d048812 */ /* 0x000fe200078ec0ff */
[----:B------:R-:W-:Y:S01]  /*5760*/  @!P0 FFMA.FTZ R3, R10, R9, R3 ;  /* 0x000000090a038223 */ /* 0x000fe20000010003 */
[----:B------:R-:W-:Y:S02]  /*5770*/  @!P0 LOP3.LUT R9, R11, 0xffff0000, RZ, 0xc0, !PT ;  /* 0xffff00000b098812 */ /* 0x000fe400078ec0ff */
[----:B------:R-:W-:Y:S02]  /*5780*/  @!P0 SHF.L.U32 R10, R13, 0x10, RZ ;  /* 0x000000100d0a8819 */ /* 0x000fe400000006ff */
[----:B------:R-:W-:Y:S02]  /*5790*/  @!P0 F2FP.BF16.PACK_AB R11, R3, R17 ;  /* 0x00000011030b823e */ /* 0x000fe400000010ff */
[----:B------:R-:W-:Y:S01]  /*57a0*/  @!P0 LOP3.LUT R3, R5, 0xffff0000, RZ, 0xc0, !PT ;  /* 0xffff000005038812 */ /* 0x000fe200078ec0ff */
[----:B------:R-:W-:Y:S02]  /*57b0*/  @!P0 FMUL.FTZ R5, R4, R9 ;  /* 0x0000000904058220 */ /* 0x000fe40000410000 */
[----:B------:R-:W-:Y:S02]  /*57c0*/  @!P0 IMAD.MOV.U32 R12, RZ, RZ, R11 ;  /* 0x000000ffff0c8224 */ /* 0x000fe400078e000b */
[-C--:B------:R-:W-:Y:S02]  /*57d0*/  @!P0 FFMA.FTZ R5, R10, R3.reuse, -R5 ;  /* 0x000000030a058223 */ /* 0x080fe40000010805 */
[----:B------:R-:W-:Y:S04]  /*57e0*/  @!P0 FMUL.FTZ R3, R4, R3 ;  /* 0x0000000304038220 */ /* 0x000fe80000410000 */
[----:B------:R-:W-:Y:S02]  /*57f0*/  @!P0 FFMA.FTZ R3, R9, R10, R3 ;  /* 0x0000000a09038223 */ /* 0x000fe40000010003 */
[----:B------:R-:W-:Y:S03]  /*5800*/  @!P0 IMAD.U32 R9, R14, 0x10000, RZ ;  /* 0x000100000e098824 */ /* 0x000fe600078e00ff */
[----:B------:R-:W-:Y:S01]  /*5810*/  @!P0 F2FP.BF16.PACK_AB R4, R3, R5 ;  /* 0x000000050304823e */ /* 0x000fe200000010ff */
[----:B------:R-:W-:Y:S01]  /*5820*/  @!P0 IMAD.U32 R5, R16, 0x10000, RZ ;  /* 0x0001000010058824 */ /* 0x000fe200078e00ff */
        /* <DEDUP_REMOVED lines=10> */
[----:B------:R-:W-:Y:S02]  /*58d0*/  @!P0 SHF.L.U32 R5, R15, 0x10, RZ ;  /* 0x000000100f058819 */ /* 0x000fe400000006ff */
[----:B---3--:R-:W-:Y:S01]  /*58e0*/  LEA R16, P3, R140, R30, 0x1 ;  /* 0x0000001e8c107211 */ /* 0x008fe200078608ff */
[C---:B------:R-:W-:Y:S02]  /*58f0*/  @!P0 FMUL.FTZ R9, R4.reuse, R10 ;  /* 0x0000000a04098220 */ /* 0x040fe40000410000 */
[-C--:B------:R-:W-:Y:S01]  /*5900*/  @!P0 FMUL.FTZ R4, R4, R6.reuse ;  /* 0x0000000604048220 */ /* 0x080fe20000410000 */
[----:B--2---:R-:W-:Y:S01]  /*5910*/  LEA.HI.X R17, R140, R31, R141, 0x1, P3 ;  /* 0x0000001f8c117211 */ /* 0x004fe200018f0c8d */
[----:B------:R-:W-:Y:S02]  /*5920*/  @!P0 FFMA.FTZ R9, R5, R6, -R9 ;  /* 0x0000000605098223 */ /* 0x000fe40000010809 */
[----:B------:R-:W-:Y:S01]  /*5930*/  @!P0 FFMA.FTZ R4, R10, R5, R4 ;  /* 0x000000050a048223 */ /* 0x000fe20000010004 */
[----:B------:R-:W-:Y:S04]  /*5940*/  @!P0 F2FP.BF16.PACK_AB R5, R3, R11 ;  /* 0x0000000b0305823e */ /* 0x000fe800000010ff */
[----:B------:R-:W-:Y:S01]  /*5950*/  @!P0 F2FP.BF16.PACK_AB R3, R4, R9 ;  /* 0x000000090403823e */ /* 0x000fe200000010ff */
[----:B------:R-:W-:Y:S03]  /*5960*/  @!P0 IMAD.MOV.U32 R14, RZ, RZ, R5 ;  /* 0x000000ffff0e8224 */ /* 0x000fe600078e0005 */
[----:B------:R-:W-:Y:S05]  /*5970*/  @!P0 MOV R15, R3 ;  /* 0x00000003000f8202 */ /* 0x000fea0000000f00 */
[----:B------:R2:W-:Y:S02]  /*5980*/  ST.E.128 [R16.64], R12 ;  /* 0x0000000c10007985 */ /* 0x0005e4000c101d06 */
.L_x_2966:
[----:B------:R-:W-:Y:S05]  /*5990*/  BSYNC B0 ;  /* 0x0000000000007941 */ /* 0x000fea0003800000 */
.L_x_2965:
        /* <DEDUP_REMOVED lines=17> */
[----:B------:R-:W-:Y:S02]  /*5ab0*/  @!P0 LOP3.LUT R17, R6, 0xffff0000, RZ, 0xc0, !PT ;  /* 0xffff000006118812 */ /* 0x000fe400078ec0ff */
[----:B------:R-:W-:Y:S02]  /*5ac0*/  @!P0 PRMT R18, R57, 0x5432, R9 ;  /* 0x0000543239128816 */ /* 0x000fe40000000009 */
[----:B------:R-:W-:Y:S02]  /*5ad0*/  @!P0 PRMT R9, R32, 0x5432, R5 ;  /* 0x0000543220098816 */ /* 0x000fe40000000005 */
[----:B------:R-:W-:Y:S01]  /*5ae0*/  @!P0 LOP3.LUT R6, R4, 0xffff0000, RZ, 0xc0, !PT ;  /* 0xffff000004068812 */ /* 0x000fe200078ec0ff */
[C---:B--2---:R-:W-:Y:S01]  /*5af0*/  @!P0 IMAD.U32 R16, R12.reuse, 0x10000, RZ ;  /* 0x000100000c108824 */ /* 0x044fe200078e00ff */
[----:B------:R-:W-:Y:S02]  /*5b00*/  @!P0 LOP3.LUT R3, R12, 0xffff0000, RZ, 0xc0, !PT ;  /* 0xffff00000c038812 */ /* 0x000fe400078ec0ff */
[----:B------:R-:W-:Y:S03]  /*5b10*/  @!P0 LOP3.LUT R5, R13, 0xffff0000, RZ, 0xc0, !PT ;  /* 0xffff00000d058812 */ /* 0x000fe600078ec0ff */
[C---:B------:R-:W-:Y:S02]  /*5b20*/  @!P0 FMUL.FTZ R19, R3.reuse, R11 ;  /* 0x0000000b03138220 */ /* 0x040fe40000410000 */
[-C--:B------:R-:W-:Y:S02]  /*5b30*/  @!P0 FMUL.FTZ R3, R3, R10.reuse ;  /* 0x0000000a03038220 */ /* 0x080fe40000410000 */
[----:B------:R-:W-:Y:S01]  /*5b40*/  @!P0 FFMA.FTZ R19, R16, R10, -R19 ;  /* 0x0000000a10138223 */ /* 0x000fe20000010813 */
[----:B------:R-:W-:Y:S01]  /*5b50*/  @!P0 SHF.L.U32 R10, R13, 0x10, RZ ;  /* 0x000000100d0a8819 */ /* 0x000fe200000006ff */
[----:B------:R-:W-:Y:S02]  /*5b60*/  @!P0 FFMA.FTZ R3, R11, R16, R3 ;  /* 0x000000100b038223 */ /* 0x000fe40000010003 */
[C---:B------:R-:W-:Y:S02]  /*5b70*/  @!P0 FMUL.FTZ R16, R5.reuse, R17 ;  /* 0x0000001105108220 */ /* 0x040fe40000410000 */
[-C--:B------:R-:W-:Y:S01]  /*5b80*/  @!P0 FMUL.FTZ R4, R5, R6.reuse ;  /* 0x0000000605048220 */ /* 0x080fe20000410000 */
[----:B------:R-:W-:Y:S01]  /*5b90*/  @!P0 LOP3.LUT R5, R14, 0xffff0000, RZ, 0xc0, !PT ;  /* 0xffff00000e058812 */ /* 0x000fe200078ec0ff */
[----:B------:R-:W-:Y:S02]  /*5ba0*/  @!P0 IMAD.U32 R11, R18, 0x10000, RZ ;  /* 0x00010000120b8824 */ /* 0x000fe400078e00ff */
[----:B------:R-:W-:Y:S02]  /*5bb0*/  @!P0 FFMA.FTZ R22, R10, R6, -R16 ;  /* 0x000000060a168223 */ /* 0x000fe40000010810 */
[----:B------:R-:W-:Y:S01]  /*5bc0*/  @!P0 FFMA.FTZ R4, R17, R10, R4 ;  /* 0x0000000a11048223 */ /* 0x000fe20000010004 */
[----:B------:R-:W-:Y:S01]  /*5bd0*/  @!P0 SHF.L.U32 R10, R14, 0x10, RZ ;  /* 0x000000100e0a8819 */ /* 0x000fe200000006ff */
[C---:B------:R-:W-:Y:S01]  /*5be0*/  @!P0 IMAD.U32 R6, R9.reuse, 0x10000, RZ ;  /* 0x0001000009068824 */ /* 0x040fe200078e00ff */
[----:B------:R-:W-:Y:S01]  /*5bf0*/  @!P0 LOP3.LUT R9, R9, 0xffff0000, RZ, 0xc0, !PT ;  /* 0xffff000009098812 */ /* 0x000fe200078ec0ff */
[C---:B------:R-:W-:Y:S01]  /*5c00*/  @!P0 FMUL.FTZ R16, R5.reuse, R11 ;  /* 0x0000000b05108220 */ /* 0x040fe20000410000 */
[----:B------:R-:W-:Y:S01]  /*5c10*/  @!P0 F2FP.BF16.PACK_AB R4, R4, R22 ;  /* 0x000000160404823e */ /* 0x000fe200000010ff */
[-C--:B------:R-:W-:Y:S02]  /*5c20*/  @!P0 FMUL.FTZ R5, R5, R6.reuse ;  /* 0x0000000605058220 */ /* 0x080fe40000410000 */
[----:B------:R-:W-:Y:S01]  /*5c30*/  @!P0 FFMA.FTZ R17, R10, R6, -R16 ;  /* 0x000000060a118223 */ /* 0x000fe20000010810 */
[----:B------:R-:W-:Y:S01]  /*5c40*/  @!P0 LOP3.LUT R6, R15, 0xffff0000, RZ, 0xc0, !PT ;  /* 0xffff00000f068812 */ /* 0x000fe200078ec0ff */
[----:B------:R-:W-:Y:S01]  /*5c50*/  @!P0 FFMA.FTZ R5, R11, R10, R5 ;  /* 0x0000000a0b058223 */ /* 0x000fe20000010005 */
[----:B------:R-:W-:Y:S01]  /*5c60*/  @!P0 LOP3.LUT R16, R18, 0xffff0000, RZ, 0xc0, !PT ;  /* 0xffff000012108812 */ /* 0x000fe200078ec0ff */
[----:B------:R-:W-:Y:S01]  /*5c70*/  @!P0 IMAD.U32 R10, R15, 0x10000, RZ ;  /* 0x000100000f0a8824 */ /* 0x000fe200078e00ff */
[----:B------:R-:W-:Y:S02]  /*5c80*/  @!P0 MOV R13, R4 ;  /* 0x00000004000d8202 */ /* 0x000fe40000000f00 */
        /* <DEDUP_REMOVED lines=11> */
.L_x_2968:
[----:B------:R-:W-:Y:S05]  /*5d40*/  BSYNC B0 ;  /* 0x0000000000007941 */ /* 0x000fea0003800000 */
.L_x_2967:
        /* <DEDUP_REMOVED lines=58> */
.L_x_2970:
[----:B------:R-:W-:Y:S05]  /*60f0*/  BSYNC B0 ;  /* 0x0000000000007941 */ /* 0x000fea0003800000 */
.L_x_2969:
        /* <DEDUP_REMOVED lines=58> */
.L_x_2951:
        /* <DEDUP_REMOVED lines=36> */
.L_x_2972:
[----:B------:R-:W-:Y:S05]  /*66e0*/  BSYNC B0 ;  /* 0x0000000000007941 */ /* 0x000fea0003800000 */
.L_x_2971:
        /* <DEDUP_REMOVED lines=61> */
.L_x_2974:
[----:B------:R-:W-:Y:S05]  /*6ac0*/  BSYNC B0 ;  /* 0x0000000000007941 */ /* 0x000fea0003800000 */
.L_x_2973:
        /* <DEDUP_REMOVED lines=152> */
.L_x_2978:
[----:B------:R-:W-:Y:S05]  /*7450*/  BSYNC B0 ;  /* 0x0000000000007941 */ /* 0x000fea0003800000 */
.L_x_2977:
        /* <DEDUP_REMOVED lines=121> */
.L_x_2976:
[----:B-123--:R-:W-:Y:S05]  /*7bf0*/  BSYNC B1 ;  /* 0x0000000000017941 */ /* 0x00efea0003800000 */
.L_x_2975:
        /* <DEDUP_REMOVED lines=125> */
.L_x_2980:
[----:B------:R-:W-:Y:S05]  /*83d0*/  BSYNC B0 ;  /* 0x0000000000007941 */ /* 0x000fea0003800000 */
.L_x_2979:
[----:B------:R-:W-:Y:S11]  /*83e0*/  ISETP.GE.AND P0, PT, R142, c[0x0][0x1d4], PT ;  /* 0x000075008e007a0c */ /* 0x000ff60003f06270 */
[----:B------:R-:W-:Y:S02]  /*83f0*/  @!UPT UIADD3 URZ, URZ, URZ, URZ ;  /* 0x0000003f3f3ff290 */ /* 0x000fe4000fffe03f */
[----:B------:R-:W-:-:S05]  /*8400*/  @P0 BRA `(.L_x_2964) ;  /* 0x00000b2000000947 */ /* 0x000fca0003800000 */
[----:B------:R-:W-:Y:S01]  /*8410*/  SEL R3, R68, R67, !P2 ;  /* 0x0000004344037207 */ /* 0x000fe20005000000 */
[----:B--2---:R-:W2:Y:S01]  /*8420*/  LDS.128 R24, [R112+0xa080] ;  /* 0x00a0800070187984 */ /* 0x004ea20000000c00 */
[----:B------:R-:W-:Y:S02]  /*8430*/  ISETP.GE.AND P0, PT, R142, c[0x0][0x27c], PT ;  /* 0x00009f008e007a0c */ /* 0x000fe40003f06270 */
[----:B------:R-:W-:Y:S04]  /*8440*/  SHF.R.S32.HI R4, RZ, 0x1f, R3 ;  /* 0x0000001fff047819 */ /* 0x000fe80000011403 */
[----:B------:R-:W-:Y:S04]  /*8450*/  LEA.HI R3, R4, R3, RZ, 0x4 ;  /* 0x0000000304037211 */ /* 0x000fe800078f20ff */
[----:B------:R-:W-:Y:S03]  /*8460*/  LEA.HI.SX32 R3, R3, R65, 0x1c ;  /* 0x0000004103037211 */ /* 0x000fe600078fe2ff */
[----:B------:R-:W-:Y:S02]  /*8470*/  @!P0 SHF.R.U64 R11, R58, 0x10, R59 ;  /* 0x000000103a0b8819 */ /* 0x000fe4000000123b */
[----:B------:R-:W-:Y:S01]  /*8480*/  IMAD.SHL.U32 R34, R3, 0x8, RZ ;  /* 0x0000000803227824 */ /* 0x000fe200078e00ff */
[----:B------:R-:W-:Y:S02]  /*8490*/  SHF.R.S32.HI R4, RZ, 0x1f, R3 ;  /* 0x0000001fff047819 */ /* 0x000fe40000011403 */
[--C-:B------:R-:W-:Y:S02]  /*84a0*/  @!P0 SHF.R.U64 R5, R30, 0x10, R31.reuse ;  /* 0x000000101e058819 */ /* 0x100fe4000000121f */
[----:B------:R-:W-:Y:S02]  /*84b0*/  LEA.HI R4, R4, R3, RZ, 0x3 ;  /* 0x0000000304047211 */ /* 0x000fe400078f18ff */
[----:B------:R-:W-:Y:S02]  /*84c0*/  @!P0 SHF.R.U32.HI R6, RZ, 0x10, R31 ;  /* 0x00000010ff068819 */ /* 0x000fe4000001161f */
[----:B------:R-:W-:Y:S02]  /*84d0*/  SHF.R.S32.HI R3, RZ, 0x3, R4 ;  /* 0x00000003ff037819 */ /* 0x000fe40000011404 */
[----:B------:R-:W-:Y:S02]  /*84e0*/  LOP3.LUT R4, R250, 0x38, R34, 0xf8, !PT ;  /* 0x00000038fa047812 */ /* 0x000fe400078ef822 */
[----:B------:R-:W-:Y:S01]  /*84f0*/  @!P0 PRMT R13, R37, 0x5432, R5 ;  /* 0x00005432250d8816 */ /* 0x000fe20000000005 */
[----:B------:R-:W-:Y:S01]  /*8500*/  IMAD R3, R3, 0xc00, R8 ;  /* 0x00000c0003037824 */ /* 0x000fe200078e0208 */
[----:B------:R-:W-:Y:S02]  /*8510*/  LOP3.LUT R4, R4, R39, RZ, 0x3c, !PT ;  /* 0x0000002704047212 */ /* 0x000fe400078e3cff */
[----:B------:R-:W-:Y:S02]  /*8520*/  @!P0 SHF.R.U32.HI R9, RZ, 0x10, R57 ;  /* 0x00000010ff098819 */ /* 0x000fe40000011639 */
[----:B------:R-:W-:Y:S01]  /*8530*/  @!P0 SHF.R.U32.HI R12, RZ, 0x10, R59 ;  /* 0x00000010ff0c8819 */ /* 0x000fe2000001163b */
[----:B------:R-:W-:Y:S01]  /*8540*/  IMAD.IADD R3, R3, 0x1, R4 ;  /* 0x0000000103037824 */ /* 0x000fe200078e0204 */
[----:B------:R-:W-:Y:S02]  /*8550*/  @!P0 PRMT R21, R63, 0x5432, R9 ;  /* 0x000054323f158816 */ /* 0x000fe40000000009 */
[----:B------:R-:W-:Y:S01]  /*8560*/  @!P0 PRMT R22, R64, 0x5432, R12 ;  /* 0x0000543240168816 */ /* 0x000fe2000000000c */
[----:B------:R-:W-:Y:S01]  /*8570*/  IMAD.SHL.U32 R3, R3, 0x2, RZ ;  /* 0x0000000203037824 */ /* 0x000fe200078e00ff */
[C---:B--2---:R-:W-:Y:S01]  /*8580*/  @!P0 LOP3.LUT R20, R24.reuse, 0xffff0000, RZ, 0xc0, !PT ;  /* 0xffff000018148812 */ /* 0x044fe200078ec0ff */
[----:B------:R-:W-:Y:S01]  /*8590*/  @!P0 IMAD.U32 R14, R24, 0x10000, RZ ;  /* 0x00010000180e8824 */ /* 0x000fe200078e00ff */
[----:B------:R-:W-:Y:S02]  /*85a0*/  @!P0 SHF.R.U64 R10, R56, 0x10, R57 ;  /* 0x00000010380a8819 */ /* 0x000fe40000001239 */
[----:B------:R2:W4:Y:S01]  /*85b0*/  LDS.128 R16, [R3+0xa080] ;  /* 0x00a0800003107984 */ /* 0x0005220000000c00 */
[----:B------:R-:W-:Y:S02]  /*85c0*/  @!P0 PRMT R12, R37, 0x5410, R6 ;  /* 0x00005410250c8816 */ /* 0x000fe40000000006 */
[--C-:B------:R-:W-:Y:S02]  /*85d0*/  @!P0 SHF.R.U32.HI R4, RZ, 0x10, R29.reuse ;  /* 0x00000010ff048819 */ /* 0x100fe4000001161d */
[----:B------:R-:W-:Y:S02]  /*85e0*/  @!P0 PRMT R10, R63, 0x5410, R10 ;  /* 0x000054103f0a8816 */ /* 0x000fe4000000000a */
[----:B------:R-:W-:Y:S02]  /*85f0*/  @!P0 PRMT R9, R36, 0x5410, R4 ;  /* 0x0000541024098816 */ /* 0x000fe40000000004 */
[----:B------:R-:W-:Y:S02]  /*8600*/  @!P0 LOP3.LUT R15, R10, 0xffff0000, RZ, 0xc0, !PT ;  /* 0xffff00000a0f8812 */ /* 0x000fe400078ec0ff */
[----:B--2---:R-:W-:Y:S02]  /*8610*/  @!P0 SHF.R.U64 R3, R28, 0x10, R29 ;  /* 0x000000101c038819 */ /* 0x004fe4000000121d */
[----:B------:R-:W-:Y:S01]  /*8620*/  @!P0 PRMT R28, R64, 0x5410, R11 ;  /* 0x00005410401c8816 */ /* 0x000fe2000000000b */
[----:B------:R-:W-:Y:S01]  /*8630*/  @!P0 IMAD.U32 R11, R10, 0x10000, RZ ;  /* 0x000100000a0b8824 */ /* 0x000fe200078e00ff */
[----:B------:R-:W-:Y:S04]  /*8640*/  @!P0 PRMT R3, R36, 0x5432, R3 ;  /* 0x0000543224038816 */ /* 0x000fe80000000003 */
[C---:B------:R-:W-:Y:S01]  /*8650*/  @!P0 LOP3.LUT R6, R3.reuse, 0xffff0000, RZ, 0xc0, !PT ;  /* 0xffff000003068812 */ /* 0x040fe200078ec0ff */
[----:B------:R-:W-:Y:S01]  /*8660*/  @!P0 IMAD.U32 R10, R3, 0x10000, RZ ;  /* 0x00010000030a8824 */ /* 0x000fe200078e00ff */
[C---:B----4-:R-:W-:Y:S02]  /*8670*/  @!P0 SHF.L.U32 R4, R16.reuse, 0x10, RZ ;  /* 0x0000001010048819 */ /* 0x050fe400000006ff */
[----:B------:R-:W-:Y:S03]  /*8680*/  @!P0 LOP3.LUT R5, R16, 0xffff0000, RZ, 0xc0, !PT ;  /* 0xffff000010058812 */ /* 0x000fe600078ec0ff */
[C---:B------:R-:W-:Y:S02]  /*8690*/  @!P0 FMUL.FTZ R3, R4.reuse, R10 ;  /* 0x0000000a04038220 */ /* 0x040fe40000410000 */
[----:B------:R-:W-:Y:S02]  /*86a0*/  @!P0 FMUL.FTZ R29, R4, R11 ;  /* 0x0000000b041d8220 */ /* 0x000fe40000410000 */
[C---:B------:R-:W-:Y:S02]  /*86b0*/  @!P0 FMUL.FTZ R23, R5.reuse, R15 ;  /* 0x0000000f05178220 */ /* 0x040fe40000410000 */
[----:B------:R-:W-:Y:S02]  /*86c0*/  @!P0 FMUL.FTZ R4, R5, R6 ;  /* 0x0000000605048220 */ /* 0x000fe40000410000 */
[----:B------:R-:W-:Y:S02]  /*86d0*/  @!P0 FFMA.FTZ R3, R11, R14, R3 ;  /* 0x0000000e0b038223 */ /* 0x000fe40000010003 */
[----:B------:R-:W-:Y:S01]  /*86e0*/  @!P0 FFMA.FTZ R23, R20, R6, -R23 ;  /* 0x0000000614178223 */ /* 0x000fe20000010817 */
[----:B------:R-:W-:Y:S01]  /*86f0*/  @!P0 LOP3.LUT R6, R17, 0xffff0000, RZ, 0xc0, !PT ;  /* 0xffff000011068812 */ /* 0x000fe200078ec0ff */
[----:B------:R-:W-:Y:S01]  /*8700*/  @!P0 FFMA.FTZ R4, R15, R20, R4 ;  /* 0x000000140f048223 */ /* 0x000fe20000010004 */
[----:B------:R-:W-:Y:S01]  /*8710*/  @!P0 LOP3.LUT R20, R25, 0xffff0000, RZ, 0xc0, !PT ;  /* 0xffff000019148812 */ /* 0x000fe200078ec0ff */
[C---:B------:R-:W-:Y:S01]  /*8720*/  @!P0 IMAD.U32 R11, R21.reuse, 0x10000, RZ ;  /* 0x00010000150b8824 */ /* 0x040fe200078e00ff */
[----:B------:R-:W-:Y:S01]  /*8730*/  @!P0 LOP3.LUT R15, R21, 0xffff0000, RZ, 0xc0, !PT ;  /* 0xffff0000150f8812 */ /* 0x000fe200078ec0ff */
[----:B------:R-:W-:Y:S02]  /*8740*/  @!P0 IMAD.U32 R5, R17, 0x10000, RZ ;  /* 0x0001000011058824 */ /* 0x000fe400078e00ff */
[----:B------:R-:W-:Y:S01]  /*8750*/  @!P0 FFMA.FTZ R31, R14, R10, -R29 ;  /* 0x0000000a0e1f8223 */ /* 0x000fe2000001081d */
[----:B------:R-:W-:Y:S01]  /*8760*/  @!P0 SHF.L.U32 R10, R9, 0x10, RZ ;  /* 0x00000010090a8819 */ /* 0x000fe200000006ff */
[----:B------:R-:W-:Y:S01]  /*8770*/  @!P0 IMAD.U32 R14, R25, 0x10000, RZ ;  /* 0x00010000190e8824 */ /* 0x000fe200078e00ff */
[----:B------:R-:W-:Y:S01]  /*8780*/  @!P0 LOP3.LUT R9, R9, 0xffff0000, RZ, 0xc0, !PT ;  /* 0xffff000009098812 */ /* 0x000fe200078ec0ff */
[C---:B------:R-:W-:Y:S02]  /*8790*/  @!P0 FMUL.FTZ R21, R5.reuse, R11 ;  /* 0x0000000b05158220 */ /* 0x040fe40000410000 */
[----:B------:R-:W-:Y:S02]  /*87a0*/  @!P0 FMUL.FTZ R29, R6, R15 ;  /* 0x0000000f061d8220 */ /* 0x000fe40000410000 */
[-C--:B------:R-:W-:Y:S02]  /*87b0*/  @!P0 FMUL.FTZ R5, R5, R10.reuse ;  /* 0x0000000a05058220 */ /* 0x080fe40000410000 */
[----:B------:R-:W-:Y:S02]  /*87c0*/  @!P0 FFMA.FTZ R30, R14, R10, -R21 ;  /* 0x0000000a0e1e8223 */ /* 0x000fe40000010815 */
        /* <DEDUP_REMOVED lines=8> */
[----:B------:R-:W-:Y:S01]  /*8850*/  @!P0 MOV R25, R30 ;  /* 0x0000001e00198202 */ /* 0x000fe20000000f00 */
[----:B------:R-:W-:Y:S01]  /*8860*/  @!P0 IMAD.U32 R10, R13, 0x10000, RZ ;  /* 0x000100000d0a8824 */ /* 0x000fe200078e00ff */
[----:B------:R-:W-:Y:S01]  /*8870*/  @!P0 LOP3.LUT R23, R27, 0xffff0000, RZ, 0xc0, !PT ;  /* 0xffff00001b178812 */ /* 0x000fe200078ec0ff */
[----:B------:R-:W-:Y:S01]  /*8880*/  @!P0 FMUL.FTZ R11, R9, R21 ;  /* 0x00000015090b8220 */ /* 0x000fe20000410000 */
[----:B------:R-:W-:Y:S01]  /*8890*/  @!P0 LOP3.LUT R13, R13, 0xffff0000, RZ, 0xc0, !PT ;  /* 0xffff00000d0d8812 */ /* 0x000fe200078ec0ff */
[----:B------:R-:W-:Y:S01]  /*88a0*/  @!P0 FFMA.FTZ R6, R15, R20, R6 ;  /* 0x000000140f068223 */ /* 0x000fe20000010006 */
[----:B------:R-:W-:Y:S01]  /*88b0*/  @!P0 SHF.L.U32 R20, R22, 0x10, RZ ;  /* 0x0000001016148819 */ /* 0x000fe200000006ff */
[-C--:B------:R-:W-:Y:S01]  /*88c0*/  @!P0 FFMA.FTZ R37, R14, R10.reuse, -R11 ;  /* 0x0000000a0e258223 */ /* 0x080fe2000001080b */
[----:B------:R-:W-:Y:S01]  /*88d0*/  @!P0 LOP3.LUT R15, R26, 0xffff0000, RZ, 0xc0, !PT ;  /* 0xffff00001a0f8812 */ /* 0x000fe200078ec0ff */
[----:B------:R-:W-:Y:S01]  /*88e0*/  @!P0 FMUL.FTZ R9, R9, R10 ;  /* 0x0000000a09098220 */ /* 0x000fe20000410000 */
[----:B------:R-:W-:Y:S01]  /*88f0*/  @!P0 LOP3.LUT R22, R22, 0xffff0000, RZ, 0xc0, !PT ;  /* 0xffff000016168812 */ /* 0x000fe200078ec0ff */
[----:B------:R-:W-:Y:S01]  /*8900*/  @!P0 IMAD.U32 R11, R19, 0x10000, RZ ;  /* 0x00010000130b8824 */ /* 0x000fe200078e00ff */
[----:B------:R-:W-:Y:S01]  /*8910*/  @!P0 F2FP.BF16.PACK_AB R5, R6, R5 ;  /* 0x000000050605823e */ /* 0x000fe200000010ff */
[----:B------:R-:W-:Y:S02]  /*8920*/  @!P0 FFMA.FTZ R9, R21, R14, R9 ;  /* 0x0000000e15098223 */ /* 0x000fe40000010009 */
[----:B------:R-:W-:Y:S01]  /*8930*/  @!P0 IMAD.U32 R21, R27, 0x10000, RZ ;  /* 0x000100001b158824 */ /* 0x000fe200078e00ff */
[----:B------:R-:W-:Y:S01]  /*8940*/  @!P0 MOV R17, R5 ;  /* 0x0000000500118202 */ /* 0x000fe20000000f00 */
[C---:B------:R-:W-:Y:S01]  /*8950*/  @!P0 IMAD.U32 R10, R12.reuse, 0x10000, RZ ;  /* 0x000100000c0a8824 */ /* 0x040fe200078e00ff */
[----:B------:R-:W-:Y:S01]  /*8960*/  @!P0 LOP3.LUT R12, R12, 0xffff0000, RZ, 0xc0, !PT ;  /* 0xffff00000c0c8812 */ /* 0x000fe200078ec0ff */
[C---:B------:R-:W-:Y:S02]  /*8970*/  @!P0 FMUL.FTZ R14, R11.reuse, R20 ;  /* 0x000000140b0e8220 */ /* 0x040fe40000410000 */
[-C--:B------:R-:W-:Y:S02]  /*8980*/  @!P0 FMUL.FTZ R11, R11, R10.reuse ;  /* 0x0000000a0b0b8220 */ /* 0x080fe40000410000 */
[----:B------:R-:W-:Y:S01]  /*8990*/  @!P0 FFMA.FTZ R36, R21, R10, -R14 ;  /* 0x0000000a15248223 */ /* 0x000fe2000001080e */
[----:B------:R-:W-:Y:S01]  /*89a0*/  @!P0 LOP3.LUT R10, R19, 0xffff0000, RZ, 0xc0, !PT ;  /* 0xffff0000130a8812 */ /* 0x000fe200078ec0ff */
[----:B------:R-:W-:Y:S04]  /*89b0*/  @!P0 IMAD.MOV.U32 R24, RZ, RZ, R29 ;  /* 0x000000ffff188224 */ /* 0x000fe800078e001d */
[----:B------:R-:W-:Y:S04]  /*89c0*/  @!P0 FMUL.FTZ R14, R10, R22 ;  /* 0x000000160a0e8220 */ /* 0x000fe80000410000 */
[-C--:B------:R-:W-:Y:S01]  /*89d0*/  @!P0 FFMA.FTZ R35, R23, R12.reuse, -R14 ;  /* 0x0000000c17238223 */ /* 0x080fe2000001080e */
[----:B------:R-:W-:Y:S01]  /*89e0*/  @!P0 LOP3.LUT R14, R28, 0xffff0000, RZ, 0xc0, !PT ;  /* 0xffff00001c0e8812 */ /* 0x000fe200078ec0ff */
[----:B------:R-:W-:Y:S01]  /*89f0*/  @!P0 FMUL.FTZ R12, R10, R12 ;  /* 0x0000000c0a0c8220 */ /* 0x000fe20000410000 */
[----:B------:R-:W-:Y:S05]  /*8a00*/  @!P0 LOP3.LUT R10, R18, 0xffff0000, RZ, 0xc0, !PT ;  /* 0xffff0000120a8812 */ /* 0x000fea00078ec0ff */
[C---:B------:R-:W-:Y:S02]  /*8a10*/  @!P0 FMUL.FTZ R28, R10.reuse, R14 ;  /* 0x0000000e0a1c8220 */ /* 0x040fe40000410000 */
[-C--:B------:R-:W-:Y:S02]  /*8a20*/  @!P0 FMUL.FTZ R10, R10, R13.reuse ;  /* 0x0000000d0a0a8220 */ /* 0x080fe40000410000 */
[----:B------:R-:W-:Y:S01]  /*8a30*/  @!P0 FFMA.FTZ R31, R15, R13, -R28 ;  /* 0x0000000d0f1f8223 */ /* 0x000fe2000001081c */
[----:B------:R-:W-:Y:S01]  /*8a40*/  @!P0 F2FP.BF16.PACK_AB R28, R35, R36 ;  /* 0x00000024231c823e */ /* 0x000fe200000010ff */
[----:B------:R-:W-:Y:S01]  /*8a50*/  @!P0 FFMA.FTZ R10, R14, R15, R10 ;  /* 0x0000000f0e0a8223 */ /* 0x000fe2000001000a */
[----:B---3--:R-:W-:Y:S01]  /*8a60*/  LEA R14, P3, R77, R32, 0x1 ;  /* 0x000000204d0e7211 */ /* 0x008fe200078608ff */
[----:B------:R-:W-:Y:S01]  /*8a70*/  @!P0 FFMA.FTZ R11, R20, R21, R11 ;  /* 0x00000015140b8223 */ /* 0x000fe2000001000b */
[----:B------:R-:W-:Y:S01]  /*8a80*/  @!P0 F2FP.BF16.PACK_AB R20, R31, R37 ;  /* 0x000000251f14823e */ /* 0x000fe200000010ff */
[----:B------:R-:W-:Y:S01]  /*8a90*/  @!P0 FFMA.FTZ R12, R22, R23, R12 ;  /* 0x00000017160c8223 */ /* 0x000fe2000001000c */
[----:B------:R-:W-:Y:S01]  /*8aa0*/  LEA.HI.X R15, R77, R33, R93, 0x1, P3 ;  /* 0x000000214d0f7211 */ /* 0x000fe200018f0c5d */
[----:B------:R-:W-:Y:S01]  /*8ab0*/  @!P0 IMAD.MOV.U32 R27, RZ, RZ, R28 ;  /* 0x000000ffff1b8224 */ /* 0x000fe200078e001c */
[----:B------:R-:W-:Y:S01]  /*8ac0*/  @!P0 F2FP.BF16.PACK_AB R13, R4, R3 ;  /* 0x00000003040d823e */ /* 0x000fe200000010ff */
[----:B------:R-:W-:Y:S01]  /*8ad0*/  @!P0 IMAD.MOV.U32 R26, RZ, RZ, R20 ;  /* 0x000000ffff1a8224 */ /* 0x000fe200078e0014 */
[----:B------:R-:W-:Y:S02]  /*8ae0*/  @!P0 F2FP.BF16.PACK_AB R4, R10, R9 ;  /* 0x000000090a04823e */ /* 0x000fe400000010ff */
[----:B------:R-:W-:Y:S01]  /*8af0*/  @!P0 F2FP.BF16.PACK_AB R3, R12, R11 ;  /* 0x0000000b0c03823e */ /* 0x000fe200000010ff */
        /* <DEDUP_REMOVED lines=11> */
.L_x_2950:
        /* <DEDUP_REMOVED lines=30> */
.L_x_2982:
[----:B-12---:R-:W-:Y:S05]  /*8d90*/  BSYNC B0 ;  /* 0x0000000000007941 */ /* 0x006fea0003800000 */
.L_x_2981:
        /* <DEDUP_REMOVED lines=25> */
.L_x_2964:
[----:B------:R-:W-:Y:S05]  /*8f30*/  BSYNC B2 ;  /* 0x0000000000027941 */ /* 0x000fea0003800000 */
.L_x_2949:
        /* <DEDUP_REMOVED lines=80> */
.L_x_2984:
[----:B---3--:R-:W-:Y:S05]  /*9440*/  BSYNC B0 ;  /* 0x0000000000007941 */ /* 0x008fea0003800000 */
.L_x_2983:
        /* <DEDUP_REMOVED lines=25> */
.L_x_2986:
[----:B------:R-:W-:Y:S05]  /*95e0*/  BSYNC B0 ;  /* 0x0000000000007941 */ /* 0x000fea0003800000 */
.L_x_2985:
        /* <DEDUP_REMOVED lines=44> */
.L_x_2988:
[----:B------:R-:W-:Y:S05]  /*98b0*/  BSYNC B0 ;  /* 0x0000000000007941 */ /* 0x000fea0003800000 */
.L_x_2987:
[----:B------:R-:W0:Y:S01]  /*98c0*/  LDGDEPBAR ;  /* 0x00000000000079af */ /* 0x000e220000000000 */
[----:B------:R-:W-:Y:S01]  /*98d0*/  IADD3 R38, R38, -0x1, RZ ;  /* 0xffffffff26267810 */ /* 0x000fe20007ffe0ff */
[----:B------:R-:W-:-:S05]  /*98e0*/  @P5 BRA `(.L_x_2989) ;  /* 0xffffa1d000005947 */ /* 0x000fca000383ffff */
[----:B------:R-:W-:Y:S01]  /*98f0*/  WARPSYNC 0xffffffff ;  /* 0xffffffff00007948 */ /* 0x000fe20003800000 */
[----:B------:R-:W-:Y:S06]  /*9900*/  BAR.SYNC.DEFER_BLOCKING 0x0 ;  /* 0x0000000000007b1d */ /* 0x000fec0000010000 */
.L_x_2948:
[----:B-12---:R-:W2:Y:S01]  /*9910*/  LDL R13, [R1] ;  /* 0x00000000010d7983 */ /* 0x006ea20000100800 */
[----:B------:R-:W-:-:S05]  /*9920*/  IMAD.MOV.U32 R2, RZ, RZ, c[0x0][0x2c4] ;  /* 0x0000b100ff027624 */ /* 0x000fca00078e00ff */
[----:B------:R-:W-:Y:S01]  /*9930*/  ISETP.NE.AND P3, PT, R2, 0x1, PT ;  /* 0x000000010200780c */ /* 0x000fe20003f65270 */
[----:B------:R-:W-:Y:S01]  /*9940*/  BSSY B0, `(.L_x_2990) ;  /* 0x0000028000007945 */ /* 0x000fe20003800000 */
[----:B--2---:R-:W-:-:S11]  /*9950*/  IADD3 R2, R13, 0x7f, RZ ;  /* 0x0000007f0d027810 */ /* 0x004fd60007ffe0ff */
[----:B------:R-:W-:-:S05]  /*9960*/  @P3 IMAD.HI.U32 R3, R2, c[0x0][0x2c8], RZ ;  /* 0x0000b20002033a27 */ /* 0x000fca00078e00ff */
[----:B------:R-:W-:-:S05]  /*9970*/  @P3 SHF.R.U32.HI R2, RZ, c[0x0][0x2cc], R3 ;  /* 0x0000b300ff023a19 */ /* 0x000fca0000011603 */
[----:B------:R-:W-:-:S04]  /*9980*/  IMAD.IADD R2, R131, 0x1, R2 ;  /* 0x0000000183027824 */ /* 0x000fc800078e0202 */
[----:B------:R-:W-:-:S05]  /*9990*/  IMAD.HI R2, R2, 0x2aaaaaab, RZ ;  /* 0x2aaaaaab02027827 */ /* 0x000fca00078e02ff */
[----:B------:R-:W-:-:S04]  /*99a0*/  SHF.R.U32.HI R3, RZ, 0x1f, R2 ;  /* 0x0000001fff037819 */ /* 0x000fc80000011602 */
[----:B------:R-:W-:-:S04]  /*99b0*/  LEA.HI.SX32 R2, R2, R3, 0x1d ;  /* 0x0000000302027211 */ /* 0x000fc800078feaff */
[----:B---3--:R-:W-:-:S04]  /*99c0*/  IMNMX R6, R129, R2, PT ;  /* 0x0000000281067217 */ /* 0x008fc80003800200 */
[----:B------:R-:W-:Y:S01]  /*99d0*/  ISETP.GE.AND P0, PT, R6, 0x1, PT ;  /* 0x000000010600780c */ /* 0x000fe20003f06270 */
[----:B------:R-:W-:-:S12]  /*99e0*/  IMAD.MOV.U32 R2, RZ, RZ, RZ ;  /* 0x000000ffff027224 */ /* 0x000fd800078e00ff */
[----:B------:R-:W-:Y:S05]  /*99f0*/  @!P0 BRA `(.L_x_2991) ;  /* 0x000001c000008947 */ /* 0x000fea0003800000 */
[----:B------:R-:W-:Y:S02]  /*9a00*/  IABS R3, R119 ;  /* 0x0000007700037213 */ /* 0x000fe40000000000 */
[----:B------:R-:W-:Y:S02]  /*9a10*/  IADD3 R9, R119, -0x1, R6 ;  /* 0xffffffff77097810 */ /* 0x000fe40007ffe006 */
        /* <DEDUP_REMOVED lines=26> */
.L_x_2991:
[----:B------:R-:W-:Y:S05]  /*9bc0*/  BSYNC B0 ;  /* 0x0000000000007941 */ /* 0x000fea0003800000 */
.L_x_2990:
[----:B------:R-:W2:Y:S01]  /*9bd0*/  LDL R3, [R1+0x54] ;  /* 0x0000540001037983 */ /* 0x000ea20000100800 */
        /* <DEDUP_REMOVED lines=68> */
[----:B------:R-:W-:-:S04]  /*a020*/  IMNMX R217, R6, R3, PT ;  /* 0x0000000306d97217 */ /* 0x000fc80003800200 */
[----:B------:R-:W-:-:S13]  /*a030*/  ISETP.GT.AND P0, PT, R217, R239, PT ;  /* 0x000000efd900720c */ /* 0x000fda0003f04270 */
[----:B------:R-:W-:Y:S05]  /*a040*/  @!P0 BRA `(.L_x_2992) ;  /* 0x0001437000008947 */ /* 0x000fea0003800000 */
[----:B------:R-:W2:Y:S04]  /*a050*/  LDL R10, [R1+0x24] ;  /* 0x00002400010a7983 */ /* 0x000ea80000100800 */
[----:B----4-:R-:W3:Y:S04]  /*a060*/  LDL R4, [R1+0x28] ;  /* 0x0000280001047983 */ /* 0x010ee80000100800 */
[----:B------:R-:W4:Y:S04]  /*a070*/  LDL R5, [R1+0x18] ;  /* 0x0000180001057983 */ /* 0x000f280000100800 */
[----:B------:R-:W4:Y:S04]  /*a080*/  LDL R9, [R1+0x30] ;  /* 0x0000300001097983 */ /* 0x000f280000100800 */
[----:B------:R-:W4:Y:S01]  /*a090*/  LDL R11, [R1+0x2c] ;  /* 0x00002c00010b7983 */ /* 0x000f220000100800 */
[----:B------:R-:W-:-:S04]  /*a0a0*/  ISETP.NE.U32.AND P0, PT, RZ, c[0x0][0x340], PT ;  /* 0x0000d000ff007a0c */ /* 0x000fc80003f05070 */
[----:B------:R-:W-:Y:S01]  /*a0b0*/  ISETP.NE.AND.EX P1, PT, RZ, c[0x0][0x344], PT, P0 ;  /* 0x0000d100ff007a0c */ /* 0x000fe20003f25300 */
[----:B------:R-:W-:-:S12]  /*a0c0*/  IMAD.IADD R6, R0, 0x1, R13 ;  /* 0x0000000100067824 */ /* 0x000fd800078e020d */
[----:B--2---:R-:W-:-:S04]  /*a0d0*/  @P1 IADD3 R2, P0, R10, c[0x0][0x340], RZ ;  /* 0x0000d0000a021a10 */ /* 0x004fc80007f1e0ff */
[----:B---3--:R-:W-:-:S05]  /*a0e0*/  @P1 IADD3.X R3, R4, c[0x0][0x344], RZ, P0, !PT ;  /* 0x0000d10004031a10 */ /* 0x008fca00007fe4ff */
[----:B------:R1:W5:Y:S01]  /*a0f0*/  @P1 LDG.E R17, [R2.64] ;  /* 0x0000000602111981 */ /* 0x000362000c1e1900 */
[----:B------:R-:W-:Y:S01]  /*a100*/  ISETP.NE.U32.AND P0, PT, RZ, c[0x0][0x348], PT ;  /* 0x0000d200ff007a0c */ /* 0x000fe20003f05070 */
[----:B------:R-:W-:Y:S01]  /*a110*/  @P3 IMAD.HI.U32 R10, R6, c[0x0][0x2c8], RZ ;  /* 0x0000b200060a3a27 */ /* 0x000fe200078e00ff */
[----:B----4-:R-:W-:Y:S02]  /*a120*/  LOP3.LUT R241, R5, 0xffff, RZ, 0xc0, !PT ;  /* 0x0000ffff05f17812 */ /* 0x010fe400078ec0ff */
[----:B------:R-:W-:Y:S01]  /*a130*/  ISETP.NE.AND.EX P0, PT, RZ, c[0x0][0x34c], PT, P0 ;  /* 0x0000d300ff007a0c */ /* 0x000fe20003f05300 */
[----:B------:R-:W-:Y:S01]  /*a140*/  IMAD.IADD R16, R143, 0x1, R13 ;  /* 0x000000018f107824 */ /* 0x000fe200078e020d */
[----:B------:R-:W-:Y:S02]  /*a150*/  ISETP.GE.AND P5, PT, R140, c[0x0][0x198], PT ;  /* 0x000066008c007a0c */ /* 0x000fe40003fa6270 */
[----:B------:R-:W-:Y:S02]  /*a160*/  SEL R9, R9, RZ, !P0 ;  /* 0x000000ff09097207 */ /* 0x000fe40004000000 */
[----:B------:R-:W-:-:S02]  /*a170*/  ISETP.GE.AND P4, PT, R142, c[0x0][0x198], PT ;  /* 0x000066008e007a0c */ /* 0x000fc40003f86270 */
[----:B------:R-:W-:Y:S01]  /*a180*/  ISETP.GE.AND P2, PT, R221, c[0x0][0x198], PT ;  /* 0x00006600dd007a0c */ /* 0x000fe20003f46270 */
[----:B------:R-:W-:Y:S01]  /*a190*/  IMAD R9, R9, c[0x0][0x1c0], RZ ;  /* 0x0000700009097a24 */ /* 0x000fe200078e02ff */
[----:B------:R-:W-:Y:S02]  /*a1a0*/  IADD3 R124, R217, -0x1, RZ ;  /* 0xffffffffd97c7810 */ /* 0x000fe40007ffe0ff */
[----:B-1----:R-:W-:-:S05]  /*a1b0*/  SHF.R.S32.HI R2, RZ, 0x1f, R130 ;  /* 0x0000001fff027819 */ /* 0x002fca0000011482 */
[----:B------:R-:W-:Y:S02]  /*a1c0*/  IMAD R4, R2, c[0x0][0x178], RZ ;  /* 0x00005e0002047a24 */ /* 0x000fe400078e02ff */
[----:B------:R-:W-:-:S04]  /*a1d0*/  IMAD.WIDE.U32 R2, R130, c[0x0][0x178], RZ ;  /* 0x00005e0082027a25 */ /* 0x000fc800078e00ff */
[----:B------:R-:W-:-:S04]  /*a1e0*/  IMAD R4, R130, c[0x0][0x17c], R4 ;  /* 0x00005f0082047a24 */ /* 0x000fc800078e0204 */
[----:B------:R-:W-:-:S04]  /*a1f0*/  IMAD.IADD R3, R3, 0x1, R4 ;  /* 0x0000000103037824 */ /* 0x000fc800078e0204 */
[----:B------:R-:W-:Y:S01]  /*a200*/  IMAD.WIDE.U32 R4, R241, c[0x0][0x1b8], R2 ;  /* 0x00006e00f1047a25 */ /* 0x000fe200078e0002 */
[----:B------:R-:W-:Y:S02]  /*a210*/  MOV R2, R6 ;  /* 0x0000000600027202 */ /* 0x000fe40000000f00 */
[----:B------:R-:W-:Y:S01]  /*a220*/  SEL R3, R11, RZ, !P0 ;  /* 0x000000ff0b037207 */ /* 0x000fe20004000000 */
[----:B------:R-:W-:Y:S01]  /*a230*/  IMAD R5, R241, c[0x0][0x1bc], R5 ;  /* 0x00006f00f1057a24 */ /* 0x000fe200078e0205 */
[----:B------:R-:W-:Y:S02]  /*a240*/  @P3 SHF.R.U32.HI R2, RZ, c[0x0][0x2cc], R10 ;  /* 0x0000b300ff023a19 */ /* 0x000fe4000001160a */
[----:B------:R-:W-:Y:S01]  /*a250*/  ISETP.GE.AND P3, PT, R220, c[0x0][0x198], PT ;  /* 0x00006600dc007a0c */ /* 0x000fe20003f66270 */
[C---:B------:R-:W-:Y:S01]  /*a260*/  IMAD R9, R3.reuse, c[0x0][0x1c4], R9 ;  /* 0x0000710003097a24 */ /* 0x040fe200078e0209 */
[----:B------:R-:W-:Y:S01]  /*a270*/  SHF.R.S32.HI R10, RZ, 0x1f, R2 ;  /* 0x0000001fff0a7819 */ /* 0x000fe20000011402 */
[----:B------:R-:W-:-:S04]  /*a280*/  IMAD.WIDE.U32 R4, R3, c[0x0][0x1c0], R4 ;  /* 0x0000700003047a25 */ /* 0x000fc800078e0004 */
[----:B------:R-:W-:Y:S01]  /*a290*/  IMAD.MOV R3, RZ, RZ, -R2 ;  /* 0x000000ffff037224 */ /* 0x000fe200078e0a02 */
[----:B------:R-:W-:-:S03]  /*a2a0*/  IADD3 R5, R5, R9, RZ ;  /* 0x0000000905057210 */ /* 0x000fc60007ffe0ff */
[----:B------:R-:W-:Y:S02]  /*a2b0*/  IMAD R6, R3, c[0x0][0x2c4], R6 ;  /* 0x0000b10003067a24 */ /* 0x000fe400078e0206 */
[----:B------:R-:W-:-:S03]  /*a2c0*/  IMAD R3, R10, c[0x0][0x1b0], RZ ;  /* 0x00006c000a037a24 */ /* 0x000fc600078e02ff */
[----:B------:R-:W-:Y:S01]  /*a2d0*/  SHF.R.S32.HI R9, RZ, 0x1f, R6 ;  /* 0x0000001fff097819 */ /* 0x000fe20000011406 */
[C---:B------:R-:W-:Y:S02]  /*a2e0*/  IMAD R10, R2.reuse, c[0x0][0x1b4], R3 ;  /* 0x00006d00020a7a24 */ /* 0x040fe400078e0203 */
[----:B------:R-:W-:-:S04]  /*a2f0*/  IMAD.WIDE.U32 R2, R2, c[0x0][0x1b0], R4 ;  /* 0x00006c0002027a25 */ /* 0x000fc800078e0004 */
[----:B------:R-:W-:Y:S02]  /*a300*/  IMAD R4, R9, c[0x0][0x1a8], RZ ;  /* 0x00006a0009047a24 */ /* 0x000fe400078e02ff */
[----:B------:R-:W-:Y:S02]  /*a310*/  IMAD.IADD R3, R3, 0x1, R10 ;  /* 0x0000000103037824 */ /* 0x000fe400078e020a */
[C---:B------:R-:W-:Y:S02]  /*a320*/  IMAD R4, R6.reuse, c[0x0][0x1ac], R4 ;  /* 0x00006b0006047a24 */ /* 0x040fe400078e0204 */
[----:B------:R-:W-:-:S05]  /*a330*/  IMAD.WIDE.U32 R2, R6, c[0x0][0x1a8], R2 ;  /* 0x00006a0006027a25 */ /* 0x000fca00078e0002 */
[----:B------:R-:W-:Y:S02]  /*a340*/  IADD3 R3, R3, R4, RZ ;  /* 0x0000000403037210 */ /* 0x000fe40007ffe0ff */
[----:B------:R-:W-:-:S04]  /*a350*/  LEA R6, P0, R2, c[0x0][0x160], 0x1 ;  /* 0x0000580002067a11 */ /* 0x000fc800078008ff */
[----:B------:R-:W-:Y:S02]  /*a360*/  LEA.HI.X R5, R2, c[0x0][0x164], R3, 0x1, P0 ;  /* 0x0000590002057a11 */ /* 0x000fe400000f0c03 */
[----:B------:R-:W-:Y:S01]  /*a370*/  @!P1 MOV R17, R11 ;  /* 0x0000000b00119202 */ /* 0x000fe20000000f00 */
[----:B------:R-:W-:Y:S05]  /*a380*/  BRA.DIV ~URZ, `(.L_x_2993) ;  /* 0x000197d27f007947 */ /* 0x000fea000b800000 */
[----:B------:R1:W2:Y:S02]  /*a390*/  SHFL.IDX PT, R4, R5, RZ, 0x181f ;  /* 0x00181fff05047589 */ /* 0x0002a400000e0000 */
.L_x_3175:
[----:B------:R-:W-:Y:S05]  /*a3a0*/  BRA.DIV ~URZ, `(.L_x_2994) ;  /* 0x000198227f007947 */ /* 0x000fea000b800000 */
[----:B------:R3:W4:Y:S02]  /*a3b0*/  SHFL.IDX PT, R2, R6, RZ, 0x181f ;  /* 0x00181fff06027589 */ /* 0x00072400000e0000 */
.L_x_3176:
[----:B---3--:R-:W3:Y:S01]  /*a3c0*/  LDL R3, [R1+0x4] ;  /* 0x0000040001037983 */ /* 0x008ee20000100800 */
[----:B------:R-:W-:Y:S01]  /*a3d0*/  LOP3.LUT R235, R235, 0xfffffffb, RZ, 0xc0, !PT ;  /* 0xfffffffbebeb7812 */ /* 0x000fe200078ec0ff */
[----:B------:R-:W-:Y:S01]  /*a3e0*/  BSSY B0, `(.L_x_2995) ;  /* 0x0000014000007945 */ /* 0x000fe20003800000 */
[----:B---3--:R-:W-:-:S05]  /*a3f0*/  IMAD R68, R3, c[0x0][0x2c4], RZ ;  /* 0x0000b10003447a24 */ /* 0x008fca00078e02ff */
        /* <DEDUP_REMOVED lines=18> */
.L_x_2996:
[----:B------:R-:W-:Y:S05]  /*a520*/  BSYNC B0 ;  /* 0x0000000000007941 */ /* 0x000fea0003800000 */
.L_x_2995:
[----:B------:R-:W-:Y:S05]  /*a530*/  BRA.DIV ~URZ, `(.L_x_2997) ;  /* 0x000197027f007947 */ /* 0x000fea000b800000 */
[----:B--2---:R2:W3:Y:S04]  /*a540*/  SHFL.IDX PT, R4, R5, 0x1, 0x181f ;  /* 0x00381f0005047f89 */ /* 0x0044e800000e0000 */
[----:B----4-:R2:W4:Y:S02]  /*a550*/  SHFL.IDX PT, R2, R6, 0x1, 0x181f ;  /* 0x00381f0006027f89 */ /* 0x01052400000e0000 */
.L_x_3177:
[----:B------:R-:W-:Y:S01]  /*a560*/  IADD3 R3, R16, 0x20, RZ ;  /* 0x0000002010037810 */ /* 0x000fe20007ffe0ff */
[----:B------:R-:W-:Y:S01]  /*a570*/  BSSY B0, `(.L_x_2998) ;  /* 0x0000014000007945 */ /* 0x000fe20003800000 */
[----:B------:R-:W-:Y:S02]  /*a580*/  LOP3.LUT R235, R235, 0xfffffff7, RZ, 0xc0, !PT ;  /* 0xfffffff7ebeb7812 */ /* 0x000fe400078ec0ff */
[----:B------:R-:W-:-:S13]  /*a590*/  ISETP.GE.AND P0, PT, R3, R68, PT ;  /* 0x000000440300720c */ /* 0x000fda0003f06270 */
[----:B------:R-:W-:Y:S01]  /*a5a0*/  @P0 LOP3.LUT R235, R235, 0x8, RZ, 0xfc, !PT ;  /* 0x00000008ebeb0812 */ /* 0x000fe200078efcff */
[----:B------:R-:W-:Y:S05]  /*a5b0*/  @P0 BRA `(.L_x_2999) ;  /* 0x000000f000000947 */ /* 0x000fea0003800000 */
[----:B----4-:R-:W-:-:S04]  /*a5c0*/  LEA R14, P0, R140, R2, 0x1 ;  /* 0x000000028c0e7211 */ /* 0x010fc800078008ff */
[----:B---3--:R-:W-:Y:S02]  /*a5d0*/  LEA.HI.X R15, R140, R4, R141, 0x1, P0 ;  /* 0x000000048c0f7211 */ /* 0x008fe400000f0c8d */
        /* <DEDUP_REMOVED lines=13> */
.L_x_2999:
[----:B------:R-:W-:Y:S05]  /*a6b0*/  BSYNC B0 ;  /* 0x0000000000007941 */ /* 0x000fea0003800000 */
.L_x_2998:
[----:B------:R-:W-:Y:S05]  /*a6c0*/  BRA.DIV ~URZ, `(.L_x_3000) ;  /* 0x000196427f007947 */ /* 0x000fea000b800000 */
[----:B---3--:R3:W1:Y:S02]  /*a6d0*/  SHFL.IDX PT, R4, R5, 0x2, 0x181f ;  /* 0x00581f0005047f89 */ /* 0x00866400000e0000 */
.L_x_3178:
[----:B------:R-:W-:Y:S05]  /*a6e0*/  BRA.DIV ~URZ, `(.L_x_3001) ;  /* 0x000196927f007947 */ /* 0x000fea000b800000 */
[----:B----4-:R4:W2:Y:S02]  /*a6f0*/  SHFL.IDX PT, R2, R6, 0x2, 0x181f ;  /* 0x00581f0006027f89 */ /* 0x0108a400000e0000 */
.L_x_3179:
[----:B------:R-:W-:Y:S01]  /*a700*/  IADD3 R3, R16, 0x40, RZ ;  /* 0x0000004010037810 */ /* 0x000fe20007ffe0ff */
[----:B------:R-:W-:Y:S01]  /*a710*/  BSSY B0, `(.L_x_3002) ;  /* 0x0000014000007945 */ /* 0x000fe20003800000 */
[----:B------:R-:W-:Y:S02]  /*a720*/  LOP3.LUT R235, R235, 0xffffffef, RZ, 0xc0, !PT ;  /* 0xffffffefebeb7812 */ /* 0x000fe400078ec0ff */
[----:B------:R-:W-:-:S13]  /*a730*/  ISETP.GE.AND P0, PT, R3, R68, PT ;  /* 0x000000440300720c */ /* 0x000fda0003f06270 */
[----:B------:R-:W-:Y:S01]  /*a740*/  @P0 LOP3.LUT R235, R235, 0x10, RZ, 0xfc, !PT ;  /* 0x00000010ebeb0812 */ /* 0x000fe200078efcff */
[----:B------:R-:W-:Y:S05]  /*a750*/  @P0 BRA `(.L_x_3003) ;  /* 0x000000f000000947 */ /* 0x000fea0003800000 */
[----:B--2---:R-:W-:-:S04]  /*a760*/  LEA R14, P0, R140, R2, 0x1 ;  /* 0x000000028c0e7211 */ /* 0x004fc800078008ff */
        /* <DEDUP_REMOVED lines=14> */
.L_x_3003:
[----:B------:R-:W-:Y:S05]  /*a850*/  BSYNC B0 ;  /* 0x0000000000007941 */ /* 0x000fea0003800000 */
.L_x_3002:
[----:B------:R-:W-:Y:S05]  /*a860*/  BRA.DIV ~URZ, `(.L_x_3004) ;  /* 0x000195827f007947 */ /* 0x000fea000b800000 */
[----:B-1----:R1:W3:Y:S04]  /*a870*/  SHFL.IDX PT, R4, R5, 0x3, 0x181f ;  /* 0x00781f0005047f89 */ /* 0x0022e800000e0000 */
[----:B--2---:R1:W2:Y:S02]  /*a880*/  SHFL.IDX PT, R2, R6, 0x3, 0x181f ;  /* 0x00781f0006027f89 */ /* 0x0042a400000e0000 */
.L_x_3180:
[----:B------:R-:W-:Y:S01]  /*a890*/  IADD3 R3, R16, 0x60, RZ ;  /* 0x0000006010037810 */ /* 0x000fe20007ffe0ff */
[----:B-----5:R-:W-:Y:S01]  /*a8a0*/  IMAD.WIDE.U32 R246, R17, c[0x0][0x2b0], RZ ;  /* 0x0000ac0011f67a25 */ /* 0x020fe200078e00ff */
[----:B------:R-:W-:Y:S02]  /*a8b0*/  LOP3.LUT R235, R235, 0xfffffffe, RZ, 0xc0, !PT ;  /* 0xfffffffeebeb7812 */ /* 0x000fe400078ec0ff */
[----:B------:R-:W-:-:S13]  /*a8c0*/  ISETP.GE.AND P1, PT, R3, R68, PT ;  /* 0x000000440300720c */ /* 0x000fda0003f26270 */
[C---:B--2---:R-:W-:Y:S02]  /*a8d0*/  @!P1 LEA R14, P0, R140.reuse, R2, 0x1 ;  /* 0x000000028c0e9211 */ /* 0x044fe400078008ff */
        /* <DEDUP_REMOVED lines=13> */
[----:B------:R-:W-:-:S05]  /*a9b0*/  @!P1 LEA.HI.X R3, R221, R4, R237, 0x1, P0 ;  /* 0x00000004dd039211 */ /* 0x000fca00000f0ced */
[----:B------:R3:W-:Y:S04]  /*a9c0*/  @!P1 LDGSTS.E.BYPASS.LTC128B.128 [R219+0x1f080], [R2.64], !P2 ;  /* 0x1f08000002db9fae */ /* 0x0007e8000d101d46 */
[----:B------:R-:W0:Y:S01]  /*a9d0*/  LDGDEPBAR ;  /* 0x00000000000079af */ /* 0x000e220000000000 */
[----:B------:R-:W-:Y:S01]  /*a9e0*/  WARPSYNC 0xffffffff ;  /* 0xffffffff00007948 */ /* 0x000fe20003800000 */
[----:B---3--:R-:W-:-:S05]  /*a9f0*/  SHF.R.S32.HI R2, RZ, 0x1f, R17 ;  /* 0x0000001fff027819 */ /* 0x008fca0000011411 */
[----:B------:R-:W-:-:S04]  /*aa00*/  IMAD R2, R2, c[0x0][0x2b0], RZ ;  /* 0x0000ac0002027a24 */ /* 0x000fc800078e02ff */
[----:B------:R-:W-:-:S04]  /*aa10*/  IMAD R2, R17, c[0x0][0x2b4], R2 ;  /* 0x0000ad0011027a24 */ /* 0x000fc800078e0202 */
[----:B------:R-:W-:Y:S02]  /*aa20*/  IMAD.IADD R249, R247, 0x1, R2 ;  /* 0x00000001f7f97824 */ /* 0x000fe400078e0202 */
[----:B--2---:R-:W2:Y:S01]  /*aa30*/  LDL R9, [R1+0x8] ;  /* 0x0000080001097983 */ /* 0x004ea20000100800 */
[----:B------:R-:W-:Y:S01]  /*aa40*/  IMAD.MOV.U32 R123, RZ, RZ, 0x30 ;  /* 0x00000030ff7b7424 */ /* 0x000fe200078e00ff */
[----:B------:R-:W-:Y:S01]  /*aa50*/  LOP3.LUT R235, R235, 0xfffffffd, RZ, 0xc0, !PT ;  /* 0xfffffffdebeb7812 */ /* 0x000fe200078ec0ff */
[----:B------:R-:W-:Y:S02]  /*aa60*/  IMAD.MOV.U32 R2, RZ, RZ, c[0x0][0x2b8] ;  /* 0x0000ae00ff027624 */ /* 0x000fe400078e00ff */
[----:B------:R-:W-:Y:S02]  /*aa70*/  IMAD R123, R217, R123, -0x30 ;  /* 0xffffffd0d97b7424 */ /* 0x000fe400078e027b */
[----:B------:R-:W-:Y:S01]  /*aa80*/  IMAD.MOV.U32 R222, RZ, RZ, RZ ;  /* 0x000000ffffde7224 */ /* 0x000fe200078e00ff */
[----:B------:R-:W-:Y:S01]  /*aa90*/  BAR.SYNC.DEFER_BLOCKING 0x0 ;  /* 0x0000000000007b1d */ /* 0x000fe20000010000 */
[----:B------:R-:W-:Y:S01]  /*aaa0*/  ISETP.NE.AND P1, PT, R2, 0x1, PT ;  /* 0x000000010200780c */ /* 0x000fe20003f25270 */
[----:B------:R-:W-:-:S12]  /*aab0*/  IMAD.IADD R3, R0, 0x1, R123 ;  /* 0x0000000100037824 */ /* 0x000fd800078e027b */
[----:B------:R-:W-:Y:S02]  /*aac0*/  @P1 LOP3.LUT R235, R235, 0x2, RZ, 0xfc, !PT ;  /* 0x00000002ebeb1812 */ /* 0x000fe400078efcff */
[C---:B--2---:R-:W-:Y:S01]  /*aad0*/  ISETP.GE.AND P0, PT, R3.reuse, R9, PT ;  /* 0x000000090300720c */ /* 0x044fe20003f06270 */
[----:B------:R-:W-:-:S03]  /*aae0*/  IMAD.IADD R3, R3, 0x1, R252 ;  /* 0x0000000103037824 */ /* 0x000fc600078e02fc */
[----:B------:R-:W-:Y:S01]  /*aaf0*/  ISETP.GT.OR P0, PT, R0, 0x2f, P0 ;  /* 0x0000002f0000780c */ /* 0x000fe20000704670 */
[----:B------:R-:W-:-:S04]  /*ab00*/  @P1 IMAD.HI.U32 R4, R3, c[0x0][0x2bc], RZ ;  /* 0x0000af0003041a27 */ /* 0x000fc800078e00ff */
[----:B------:R-:W-:Y:S01]  /*ab10*/  IMAD.MOV.U32 R2, RZ, RZ, R3 ;  /* 0x000000ffff027224 */ /* 0x000fe200078e0003 */
[----:B------:R-:W-:-:S07]  /*ab20*/  @P1 SHF.R.U32.HI R2, RZ, c[0x0][0x2c0], R4 ;  /* 0x0000b000ff021a19 */ /* 0x000fce0000011604 */
[----:B-1----:R-:W-:-:S04]  /*ab30*/  @!P0 IADD3 R5, P1, R2, R246, RZ ;  /* 0x000000f602058210 */ /* 0x002fc80007f3e0ff */
[----:B----4-:R-:W-:Y:S02]  /*ab40*/  @!P0 LEA.HI.X.SX32 R6, R2, R249, 0x1, P1 ;  /* 0x000000f902068211 */ /* 0x010fe400008f0eff */
[----:B------:R-:W-:-:S04]  /*ab50*/  @!P0 LEA R4, P1, R5, c[0x0][0x2a0], 0x2 ;  /* 0x0000a80005048a11 */ /* 0x000fc800078210ff */
[----:B------:R-:W-:-:S05]  /*ab60*/  @!P0 LEA.HI.X R5, R5, c[0x0][0x2a4], R6, 0x2, P1 ;  /* 0x0000a90005058a11 */ /* 0x000fca00008f1406 */
[----:B------:R1:W2:Y:S01]  /*ab70*/  @!P0 LDG.E R222, [R4.64] ;  /* 0x0000000604de8981 */ /* 0x0002a2000c1e1900 */
        /* <DEDUP_REMOVED lines=8> */
[----:B-1----:R-:W-:-:S04]  /*ac00*/  IMAD R4, R120, c[0x0][0x1e0], RZ ;  /* 0x0000780078047a24 */ /* 0x002fc800078e02ff */
[----:B------:R-:W-:-:S04]  /*ac10*/  IMAD R4, R223, c[0x0][0x1e4], R4 ;  /* 0x00007900df047a24 */ /* 0x000fc800078e0204 */
[----:B------:R-:W-:Y:S01]  /*ac20*/  IMAD.IADD R3, R3, 0x1, R4 ;  /* 0x0000000103037824 */ /* 0x000fe200078e0204 */
[----:B--2---:R-:W-:-:S03]  /*ac30*/  SHF.R.S32.HI R121, RZ, 0x1f, R222 ;  /* 0x0000001fff797819 */ /* 0x004fc600000114de */
[----:B------:R-:W-:-:S04]  /*ac40*/  IMAD.WIDE.U32 R2, R222, c[0x0][0x1f0], R2 ;  /* 0x00007c00de027a25 */ /* 0x000fc800078e0002 */
[----:B------:R-:W-:Y:S01]  /*ac50*/  IMAD R4, R121, c[0x0][0x1f0], RZ ;  /* 0x00007c0079047a24 */ /* 0x000fe200078e02ff */
[----:B------:R-:W-:-:S03]  /*ac60*/  IADD3 R2, P0, R2, R244, RZ ;  /* 0x000000f402027210 */ /* 0x000fc60007f1e0ff */
[----:B------:R-:W-:-:S05]  /*ac70*/  IMAD R4, R222, c[0x0][0x1f4], R4 ;  /* 0x00007d00de047a24 */ /* 0x000fca00078e0204 */
[----:B------:R-:W-:Y:S02]  /*ac80*/  IADD3.X R3, R248, R3, R4, P0, !PT ;  /* 0x00000003f8037210 */ /* 0x000fe400007fe404 */
[C---:B------:R-:W-:Y:S02]  /*ac90*/  LEA R6, P0, R2.reuse, c[0x0][0x1c8], 0x1 ;  /* 0x0000720002067a11 */ /* 0x040fe400078008ff */
[----:B------:R-:W-:Y:S02]  /*aca0*/  IMNMX R4, R119, 0x30, PT ;  /* 0x0000003077047817 */ /* 0x000fe40003800200 */
[----:B------:R-:W-:Y:S02]  /*acb0*/  LEA.HI.X R14, R2, c[0x0][0x1cc], R3, 0x1, P0 ;  /* 0x00007300020e7a11 */ /* 0x000fe400000f0c03 */
[----:B------:R-:W1:Y:S01]  /*acc0*/  SHFL.IDX PT, R2, R6, RZ, 0x181f ;  /* 0x00181fff06027589 */ /* 0x000e6200000e0000 */
[----:B------:R-:W-:-:S03]  /*acd0*/  IMAD.IADD R9, R4, 0x1, -R143 ;  /* 0x0000000104097824 */ /* 0x000fc600078e0a8f */
[----:B------:R-:W2:Y:S02]  /*ace0*/  SHFL.IDX PT, R3, R14, RZ, 0x181f ;  /* 0x00181fff0e037589 */ /* 0x000ea400000e0000 */
[----:B------:R-:W-:-:S13]  /*acf0*/  ISETP.GE.AND P0, PT, R9, 0x1, PT ;  /* 0x000000010900780c */ /* 0x000fda0003f06270 */
[----:B-1----:R-:W-:-:S04]  /*ad00*/  @P0 LEA R4, P1, R140, R2, 0x1 ;  /* 0x000000028c040211 */ /* 0x002fc800078208ff */
[----:B--2---:R-:W-:Y:S02]  /*ad10*/  @P0 LEA.HI.X R5, R140, R3, R141, 0x1, P1 ;  /* 0x000000038c050211 */ /* 0x004fe400008f0c8d */
[----:B------:R-:W-:-:S04]  /*ad20*/  @P0 LEA R12, P1, R232, R2, 0x1 ;  /* 0x00000002e80c0211 */ /* 0x000fc800078208ff */
[----:B------:R-:W-:Y:S02]  /*ad30*/  @P0 LEA.HI.X R13, R232, R3, R236, 0x1, P1 ;  /* 0x00000003e80d0211 */ /* 0x000fe400008f0cec */
[----:B------:R-:W-:-:S04]  /*ad40*/  @P0 LEA R10, P1, R220, R2, 0x1 ;  /* 0x00000002dc0a0211 */ /* 0x000fc800078208ff */
[----:B------:R-:W-:Y:S02]  /*ad50*/  @P0 LEA.HI.X R11, R220, R3, R238, 0x1, P1 ;  /* 0x00000003dc0b0211 */ /* 0x000fe400008f0cee */
[----:B------:R-:W-:-:S13]  /*ad60*/  @P0 ISETP.GE.AND P1, PT, R140, c[0x0][0x1d4], PT ;  /* 0x000075008c000a0c */ /* 0x000fda0003f26270 */
[----:B------:R-:W-:Y:S01]  /*ad70*/  @!PT LDS RZ, [RZ] ;  /* 0x00000000fffff984 */ /* 0x000fe20000000800 */
[----:B------:R1:W-:Y:S01]  /*ad80*/  @P0 LDGSTS.E.BYPASS.LTC128B.128 [R216+0xa080], [R4.64], !P1 ;  /* 0x0a08000004d80fae */ /* 0x0003e2000c901d46 */
[----:B------:R-:W-:-:S04]  /*ad90*/  @P0 LEA R2, P1, R221, R2, 0x1 ;  /* 0x00000002dd020211 */ /* 0x000fc800078208ff */
[----:B------:R-:W-:Y:S02]  /*ada0*/  @P0 LEA.HI.X R3, R221, R3, R237, 0x1, P1 ;  /* 0x00000003dd030211 */ /* 0x000fe400008f0ced */
[----:B------:R-:W-:-:S13]  /*adb0*/  @P0 ISETP.GE.AND P1, PT, R142, c[0x0][0x1d4], PT ;  /* 0x000075008e000a0c */ /* 0x000fda0003f26270 */
[----:B------:R2:W-:Y:S01]  /*adc0*/  @P0 LDGSTS.E.BYPASS.LTC128B.128 [R216+0xb880], [R12.64], !P1 ;  /* 0x0b8800000cd80fae */ /* 0x0005e2000c901d46 */
[----:B------:R-:W-:-:S13]  /*add0*/  @P0 ISETP.GE.AND P1, PT, R220, c[0x0][0x1d4], PT ;  /* 0x00007500dc000a0c */ /* 0x000fda0003f26270 */
[----:B------:R3:W-:Y:S01]  /*ade0*/  @P0 LDGSTS.E.BYPASS.LTC128B.128 [R216+0xd080], [R10.64], !P1 ;  /* 0x0d0800000ad80fae */ /* 0x0007e2000c901d46 */
[----:B------:R-:W-:-:S13]  /*adf0*/  @P0 ISETP.GE.AND P1, PT, R221, c[0x0][0x1d4], PT ;  /* 0x00007500dd000a0c */ /* 0x000fda0003f26270 */
[----:B------:R4:W-:Y:S01]  /*ae00*/  @P0 LDGSTS.E.BYPASS.LTC128B.128 [R216+0xe880], [R2.64], !P1 ;  /* 0x0e88000002d80fae */ /* 0x0009e2000c901d46 */
[----:B------:R-:W-:-:S03]  /*ae10*/  ISETP.GE.AND P0, PT, R9, 0x21, PT ;  /* 0x000000210900780c */ /* 0x000fc60003f06270 */
[----:B----4-:R-:W1:Y:S04]  /*ae20*/  SHFL.IDX PT, R2, R6, 0x1, 0x181f ;  /* 0x00381f0006027f89 */ /* 0x010e6800000e0000 */
[----:B------:R-:W4:Y:S06]  /*ae30*/  SHFL.IDX PT, R3, R14, 0x1, 0x181f ;  /* 0x00381f000e037f89 */ /* 0x000f2c00000e0000 */
[----:B-1----:R-:W-:-:S04]  /*ae40*/  @P0 LEA R4, P1, R140, R2, 0x1 ;  /* 0x000000028c040211 */ /* 0x002fc800078208ff */
[----:B----4-:R-:W-:Y:S02]  /*ae50*/  @P0 LEA.HI.X R5, R140, R3, R141, 0x1, P1 ;  /* 0x000000038c050211 */ /* 0x010fe400008f0c8d */
[----:B--2---:R-:W-:-:S04]  /*ae60*/  @P0 LEA R12, P1, R232, R2, 0x1 ;  /* 0x00000002e80c0211 */ /* 0x004fc800078208ff */
[----:B------:R-:W-:Y:S02]  /*ae70*/  @P0 LEA.HI.X R13, R232, R3, R236, 0x1, P1 ;  /* 0x00000003e80d0211 */ /* 0x000fe400008f0cec */
[----:B---3--:R-:W-:-:S04]  /*ae80*/  @P0 LEA R10, P1, R220, R2, 0x1 ;  /* 0x00000002dc0a0211 */ /* 0x008fc800078208ff */
[----:B------:R-:W-:Y:S02]  /*ae90*/  @P0 LEA.HI.X R11, R220, R3, R238, 0x1, P1 ;  /* 0x00000003dc0b0211 */ /* 0x000fe400008f0cee */
[----:B------:R-:W-:-:S13]  /*aea0*/  @P0 ISETP.GE.AND P1, PT, R140, c[0x0][0x1d4], PT ;  /* 0x000075008c000a0c */ /* 0x000fda0003f26270 */
        /* <DEDUP_REMOVED lines=14> */
.L_x_3005:
[----:B------:R-:W-:Y:S01]  /*af90*/  ULDC.U8 UR4, c[0x0][0x298] ;  /* 0x0000a60000047ab9 */ /* 0x000fe20000000000 */
[----:B-1----:R-:W-:Y:S01]  /*afa0*/  SHF.R.S32.HI R2, RZ, 0x1f, R122 ;  /* 0x0000001fff027819 */ /* 0x002fe2000001147a */
[----:B------:R-:W-:Y:S01]  /*afb0*/  IMAD.WIDE.U32 R10, R122, c[0x0][0x280], RZ ;  /* 0x0000a0007a0a7a25 */ /* 0x000fe200078e00ff */
        /* <DEDUP_REMOVED lines=15> */
[----:B------:R1:W5:Y:S11]  /*b0b0*/  LDL R104, [R1+0xd4] ;  /* 0x0000d40001687983 */ /* 0x0003760000100800 */
        /* <DEDUP_REMOVED lines=41> */
[----:B--2---:R-:W-:Y:S01]  /*b350*/  @!P3 IMAD.X R21, R5, 0x1, R6, P0 ;  /* 0x000000010515b824 */ /* 0x004fe200000e0606 */
[----:B----4-:R-:W-:Y:S02]  /*b360*/  @!P3 IADD3 R18, P0, R2, R9, RZ ;  /* 0x000000090212b210 */ /* 0x010fe40007f1e0ff */
[C---:B-----5:R-:W-:Y:S01]  /*b370*/  @!P2 SHF.L.U64.HI R9, R148.reuse, 0x1, R108 ;  /* 0x000000019409a819 */ /* 0x060fe2000001026c */
[----:B------:R-:W-:Y:S01]  /*b380*/  CS2R R28, SRZ ;  /* 0x00000000001c7805 */ /* 0x000fe2000001ff00 */
[----:B------:R2:W5:Y:S01]  /*b390*/  @!P3 LD.E.64 R22, [R20.64] ;  /* 0x000000061416b980 */ /* 0x000562000c101b00 */
[----:B-1----:R-:W-:Y:S02]  /*b3a0*/  @!P3 IMAD.X R19, R3, 0x1, R6, P0 ;  /* 0x000000010313b824 */ /* 0x002fe400000e0606 */
[----:B------:R-:W-:Y:S01]  /*b3b0*/  @!P2 IMAD.SHL.U32 R6, R148, 0x2, RZ ;  /* 0x000000029406a824 */ /* 0x000fe200078e00ff */
[----:B------:R-:W-:Y:S01]  /*b3c0*/  CS2R R30, SRZ ;  /* 0x00000000001e7805 */ /* 0x000fe2000001ff00 */
[----:B------:R-:W-:Y:S01]  /*b3d0*/  CS2R R34, SRZ ;  /* 0x0000000000227805 */ /* 0x000fe2000001ff00 */
        /* <DEDUP_REMOVED lines=8> */
[--C-:B------:R-:W-:Y:S01]  /*b460*/  @!P1 IMAD.X R13, R5, 0x1, R9.reuse, P0 ;  /* 0x00000001050d9824 */ /* 0x100fe200000e0609 */
[----:B------:R-:W-:Y:S01]  /*b470*/  @!P1 IADD3 R10, P0, R2, R6, RZ ;  /* 0x00000006020a9210 */ /* 0x000fe20007f1e0ff */
[----:B--2---:R-:W-:Y:S01]  /*b480*/  CS2R R20, SRZ ;  /* 0x0000000000147805 */ /* 0x004fe2000001ff00 */
[----:B------:R-:W-:Y:S01]  /*b490*/  CS2R R36, SRZ ;  /* 0x0000000000247805 */ /* 0x000fe2000001ff00 */
[----:B-1----:R-:W-:Y:S01]  /*b4a0*/  CS2R R18, SRZ ;  /* 0x0000000000127805 */ /* 0x002fe2000001ff00 */
[----:B------:R1:W5:Y:S01]  /*b4b0*/  @!P1 LD.E.64 R28, [R12.64] ;  /* 0x000000060c1c9980 */ /* 0x000362000c101b00 */
[----:B------:R-:W-:Y:S01]  /*b4c0*/  @!P1 IMAD.X R11, R3, 0x1, R9, P0 ;  /* 0x00000001030b9824 */ /* 0x000fe200000e0609 */
[C---:B------:R-:W-:Y:S02]  /*b4d0*/  ISETP.GE.AND P0, PT, R147.reuse, c[0x0][0x27c], PT ;  /* 0x00009f0093007a0c */ /* 0x040fe40003f06270 */
[----:B------:R1:W5:Y:S04]  /*b4e0*/  @!P2 LD.E.64 R20, [R14.64] ;  /* 0x000000060e14a980 */ /* 0x000368000c101b00 */
[----:B------:R1:W5:Y:S04]  /*b4f0*/  @!P2 LD.E.64 R18, [R16.64] ;  /* 0x000000061012a980 */ /* 0x000368000c101b00 */
[----:B------:R1:W5:Y:S03]  /*b500*/  @!P1 LD.E.64 R30, [R10.64] ;  /* 0x000000060a1e9980 */ /* 0x000366000c101b00 */
        /* <DEDUP_REMOVED lines=8> */
.L_x_3009:
[----:B------:R-:W-:Y:S05]  /*b590*/  BSYNC B0 ;  /* 0x0000000000007941 */ /* 0x000fea0003800000 */
.L_x_3008:
[----:B-1---5:R-:W-:Y:S01]  /*b5a0*/  IMAD.MOV.U32 R3, RZ, RZ, R34 ;  /* 0x000000ffff037224 */ /* 0x022fe200078e0022 */
[----:B------:R-:W-:Y:S01]  /*b5b0*/  LOP3.LUT P0, RZ, R235, 0x8, RZ, 0xc0, !PT ;  /* 0x00000008ebff7812 */ /* 0x000fe2000780c0ff */
[----:B----4-:R-:W-:Y:S01]  /*b5c0*/  IMAD.MOV.U32 R2, RZ, RZ, R35 ;  /* 0x000000ffff027224 */ /* 0x010fe200078e0023 */
[----:B------:R-:W-:Y:S01]  /*b5d0*/  MOV R6, R31 ;  /* 0x0000001f00067202 */ /* 0x000fe20000000f00 */
[----:B--2---:R-:W-:Y:S01]  /*b5e0*/  IMAD.MOV.U32 R5, RZ, RZ, R28 ;  /* 0x000000ffff057224 */ /* 0x004fe200078e001c */
[----:B------:R-:W-:Y:S01]  /*b5f0*/  BSSY B0, `(.L_x_3010) ;  /* 0x000004e000007945 */ /* 0x000fe20003800000 */
[----:B---3--:R-:W-:Y:S01]  /*b600*/  IMAD.MOV.U32 R4, RZ, RZ, R29 ;  /* 0x000000ffff047224 */ /* 0x008fe200078e001d */
        /* <DEDUP_REMOVED lines=35> */
[----:B------:R-:W-:-:S10]  /*b840*/  CS2R R40, SRZ ;  /* 0x0000000000287805 */ /* 0x000fd4000001ff00 */
[C---:B------:R-:W-:Y:S01]  /*b850*/  @!P0 IMAD.SHL.U32 R6, R144.reuse, 0x2, RZ ;  /* 0x0000000290068824 */ /* 0x040fe200078e00ff */
[----:B------:R-:W-:-:S04]  /*b860*/  @!P0 SHF.L.U64.HI R9, R144, 0x1, R145 ;  /* 0x0000000190098819 */ /* 0x000fc80000010291 */
[----:B---3--:R-:W-:-:S05]  /*b870*/  @!P0 IADD3 R12, P1, R4, R6, RZ ;  /* 0x00000006040c8210 */ /* 0x008fca0007f3e0ff */
[----:B--2---:R-:W-:Y:S01]  /*b880*/  @!P0 IMAD.X R13, R5, 0x1, R9, P1 ;  /* 0x00000001050d8824 */ /* 0x004fe200008e0609 */
[----:B-1----:R-:W-:Y:S01]  /*b890*/  @!P0 IADD3 R10, P1, R2, R6, RZ ;  /* 0x00000006020a8210 */ /* 0x002fe20007f3e0ff */
[----:B------:R-:W-:-:S03]  /*b8a0*/  @!P2 IMAD.SHL.U32 R6, R148, 0x2, RZ ;  /* 0x000000029406a824 */ /* 0x000fc600078e00ff */
[----:B------:R1:W5:Y:S01]  /*b8b0*/  @!P0 LD.E.64 R38, [R12.64] ;  /* 0x000000060c268980 */ /* 0x000362000c101b00 */
[----:B----4-:R-:W-:Y:S01]  /*b8c0*/  @!P0 IMAD.X R11, R3, 0x1, R9, P1 ;  /* 0x00000001030b8824 */ /* 0x010fe200008e0609 */
[----:B------:R-:W-:Y:S02]  /*b8d0*/  ISETP.GE.AND P1, PT, R146, c[0x0][0x27c], PT ;  /* 0x00009f0092007a0c */ /* 0x000fe40003f26270 */
[----:B------:R-:W-:Y:S02]  /*b8e0*/  @!P2 SHF.L.U64.HI R9, R148, 0x1, R108 ;  /* 0x000000019409a819 */ /* 0x000fe4000001026c */
[----:B------:R2:W5:Y:S01]  /*b8f0*/  @!P0 LD.E.64 R40, [R10.64] ;  /* 0x000000060a288980 */ /* 0x000562000c101b00 */
[----:B------:R-:W-:Y:S01]  /*b900*/  CS2R R42, SRZ ;  /* 0x00000000002a7805 */ /* 0x000fe2000001ff00 */
[----:B------:R-:W-:Y:S01]  /*b910*/  CS2R R44, SRZ ;  /* 0x00000000002c7805 */ /* 0x000fe2000001ff00 */
[----:B-1----:R-:W-:-:S05]  /*b920*/  @!P2 IADD3 R12, P0, R4, R6, RZ ;  /* 0x00000006040ca210 */ /* 0x002fca0007f1e0ff */
[----:B------:R-:W-:Y:S01]  /*b930*/  @!P2 IMAD.X R13, R5, 0x1, R9, P0 ;  /* 0x00000001050da824 */ /* 0x000fe200000e0609 */
[----:B--2---:R-:W-:Y:S01]  /*b940*/  @!P2 IADD3 R10, P0, R2, R6, RZ ;  /* 0x00000006020aa210 */ /* 0x004fe20007f1e0ff */
[----:B------:R-:W-:-:S03]  /*b950*/  @!P1 IMAD.SHL.U32 R6, R146, 0x2, RZ ;  /* 0x0000000292069824 */ /* 0x000fc600078e00ff */
[----:B------:R1:W5:Y:S01]  /*b960*/  @!P2 LD.E.64 R42, [R12.64] ;  /* 0x000000060c2aa980 */ /* 0x000362000c101b00 */
[----:B------:R-:W-:Y:S01]  /*b970*/  @!P2 IMAD.X R11, R3, 0x1, R9, P0 ;  /* 0x00000001030ba824 */ /* 0x000fe200000e0609 */
[----:B------:R-:W-:-:S04]  /*b980*/  @!P1 SHF.L.U64.HI R9, R146, 0x1, R105 ;  /* 0x0000000192099819 */ /* 0x000fc80000010269 */
[----:B------:R2:W5:Y:S01]  /*b990*/  @!P2 LD.E.64 R44, [R10.64] ;  /* 0x000000060a2ca980 */ /* 0x000562000c101b00 */
[----:B-1----:R-:W-:-:S05]  /*b9a0*/  @!P1 IADD3 R12, P0, R4, R6, RZ ;  /* 0x00000006040c9210 */ /* 0x002fca0007f1e0ff */
[----:B------:R-:W-:Y:S01]  /*b9b0*/  @!P1 IMAD.X R13, R5, 0x1, R9, P0 ;  /* 0x00000001050d9824 */ /* 0x000fe200000e0609 */
[----:B--2---:R-:W-:-:S05]  /*b9c0*/  @!P1 IADD3 R10, P0, R2, R6, RZ ;  /* 0x00000006020a9210 */ /* 0x004fca0007f1e0ff */
[----:B------:R-:W-:Y:S01]  /*b9d0*/  @!P1 IMAD.X R11, R3, 0x1, R9, P0 ;  /* 0x00000001030b9824 */ /* 0x000fe200000e0609 */
[----:B------:R-:W-:Y:S01]  /*b9e0*/  ISETP.GE.AND P0, PT, R147, c[0x0][0x27c], PT ;  /* 0x00009f0093007a0c */ /* 0x000fe20003f06270 */
[----:B------:R-:W-:Y:S01]  /*b9f0*/  CS2R R46, SRZ ;  /* 0x00000000002e7805 */ /* 0x000fe2000001ff00 */
[----:B------:R-:W-:-:S05]  /*ba00*/  CS2R R48, SRZ ;  /* 0x0000000000307805 */ /* 0x000fca000001ff00 */
[----:B------:R1:W5:Y:S04]  /*ba10*/  @!P1 LD.E.64 R46, [R12.64] ;  /* 0x000000060c2e9980 */ /* 0x000368000c101b00 */
[----:B------:R1:W5:Y:S02]  /*ba20*/  @!P1 LD.E.64 R48, [R10.64] ;  /* 0x000000060a309980 */ /* 0x000364000c101b00 */
[C---:B------:R-:W-:Y:S01]  /*ba30*/  @!P0 IMAD.SHL.U32 R6, R147.reuse, 0x2, RZ ;  /* 0x0000000293068824 */ /* 0x040fe200078e00ff */
[----:B------:R-:W-:-:S04]  /*ba40*/  @!P0 SHF.L.U64.HI R9, R147, 0x1, R104 ;  /* 0x0000000193098819 */ /* 0x000fc80000010268 */
[----:B------:R-:W-:-:S05]  /*ba50*/  @!P0 IADD3 R4, P1, R4, R6, RZ ;  /* 0x0000000604048210 */ /* 0x000fca0007f3e0ff */
[----:B------:R-:W-:Y:S01]  /*ba60*/  @!P0 IMAD.X R5, R5, 0x1, R9, P1 ;  /* 0x0000000105058824 */ /* 0x000fe200008e0609 */
[----:B------:R-:W-:Y:S01]  /*ba70*/  @!P0 IADD3 R2, P1, R2, R6, RZ ;  /* 0x0000000602028210 */ /* 0x000fe20007f3e0ff */
[----:B------:R-:W-:Y:S01]  /*ba80*/  CS2R R56, SRZ ;  /* 0x0000000000387805 */ /* 0x000fe2000001ff00 */
[----:B------:R-:W-:-:S03]  /*ba90*/  CS2R R50, SRZ ;  /* 0x0000000000327805 */ /* 0x000fc6000001ff00 */
[----:B------:R-:W-:Y:S02]  /*baa0*/  @!P0 IMAD.X R3, R3, 0x1, R9, P1 ;  /* 0x0000000103038824 */ /* 0x000fe400008e0609 */
[----:B------:R1:W5:Y:S04]  /*bab0*/  @!P0 LD.E.64 R56, [R4.64] ;  /* 0x0000000604388980 */ /* 0x000368000c101b00 */
[----:B------:R1:W5:Y:S02]  /*bac0*/  @!P0 LD.E.64 R50, [R2.64] ;  /* 0x0000000602328980 */ /* 0x000364000c101b00 */
.L_x_3011:
[----:B------:R-:W-:Y:S05]  /*bad0*/  BSYNC B0 ;  /* 0x0000000000007941 */ /* 0x000fea0003800000 */
.L_x_3010:
[----:B-12--5:R-:W-:Y:S01]  /*bae0*/  IMAD.MOV.U32 R5, RZ, RZ, R56 ;  /* 0x000000ffff057224 */ /* 0x026fe200078e0038 */
[----:B------:R-:W-:Y:S01]  /*baf0*/  LOP3.LUT P0, RZ, R235, 0x10, RZ, 0xc0, !PT ;  /* 0x00000010ebff7812 */ /* 0x000fe2000780c0ff */
[----:B---3--:R-:W-:Y:S01]  /*bb00*/  IMAD.MOV.U32 R4, RZ, RZ, R57 ;  /* 0x000000ffff047224 */ /* 0x008fe200078e0039 */
        /* <DEDUP_REMOVED lines=25> */
[----:B------:R1:W2:Y:S01]  /*bca0*/  SHFL.IDX PT, R5, R32, 0x2, 0x181f ;  /* 0x00581f0020057f89 */ /* 0x0002a200000e0000 */
[----:B------:R-:W-:Y:S01]  /*bcb0*/  PRMT R92, R10, 0x7610, R92 ;  /* 0x000076100a5c7816 */ /* 0x000fe2000000005c */
        /* <DEDUP_REMOVED lines=21> */
[----:B---3--:R-:W-:-:S05]  /*be10*/  @!P0 IADD3 R10, P1, R4, R6, RZ ;  /* 0x00000006040a8210 */ /* 0x008fca0007f3e0ff */
[--C-:B--2---:R-:W-:Y:S01]  /*be20*/  @!P0 IMAD.X R11, R5, 0x1, R9.reuse, P1 ;  /* 0x00000001050b8824 */ /* 0x104fe200008e0609 */
[----:B-1----:R-:W-:Y:S02]  /*be30*/  @!P0 IADD3 R14, P1, R2, R6, RZ ;  /* 0x00000006020e8210 */ /* 0x002fe40007f3e0ff */
[----:B------:R-:W-:Y:S02]  /*be40*/  @!P2 IADD3 R12, P3, R4, R16, RZ ;  /* 0x00000010040ca210 */ /* 0x000fe40007f7e0ff */
[----:B------:R1:W5:Y:S01]  /*be50*/  @!P0 LD.E.64 R52, [R10.64] ;  /* 0x000000060a348980 */ /* 0x000362000c101b00 */
[----:B----4-:R-:W-:Y:S01]  /*be60*/  @!P0 IMAD.X R15, R3, 0x1, R9, P1 ;  /* 0x00000001030f8824 */ /* 0x010fe200008e0609 */
[----:B------:R-:W-:Y:S02]  /*be70*/  ISETP.GE.AND P1, PT, R146, c[0x0][0x27c], PT ;  /* 0x00009f0092007a0c */ /* 0x000fe40003f26270 */
[----:B------:R-:W-:Y:S02]  /*be80*/  @!P2 SHF.L.U64.HI R6, R148, 0x1, R108 ;  /* 0x000000019406a819 */ /* 0x000fe4000001026c */
[----:B------:R2:W5:Y:S01]  /*be90*/  @!P0 LD.E.64 R54, [R14.64] ;  /* 0x000000060e368980 */ /* 0x000562000c101b00 */
[----:B------:R-:W-:-:S02]  /*bea0*/  CS2R R58, SRZ ;  /* 0x00000000003a7805 */ /* 0x000fc4000001ff00 */
[----:B------:R-:W-:Y:S01]  /*beb0*/  @!P2 IMAD.X R13, R5, 0x1, R6, P3 ;  /* 0x00000001050da824 */ /* 0x000fe200018e0606 */
[----:B-1----:R-:W-:-:S05]  /*bec0*/  @!P2 IADD3 R10, P0, R2, R16, RZ ;  /* 0x00000010020aa210 */ /* 0x002fca0007f1e0ff */
[----:B------:R-:W-:Y:S02]  /*bed0*/  @!P2 IMAD.X R11, R3, 0x1, R6, P0 ;  /* 0x00000001030ba824 */ /* 0x000fe400000e0606 */
[C---:B------:R-:W-:Y:S01]  /*bee0*/  @!P1 IMAD.SHL.U32 R6, R146.reuse, 0x2, RZ ;  /* 0x0000000292069824 */ /* 0x040fe200078e00ff */
[----:B------:R-:W-:Y:S02]  /*bef0*/  @!P1 SHF.L.U64.HI R9, R146, 0x1, R105 ;  /* 0x0000000192099819 */ /* 0x000fe40000010269 */
[----:B------:R1:W5:Y:S01]  /*bf00*/  @!P2 LD.E.64 R58, [R10.64] ;  /* 0x000000060a3aa980 */ /* 0x000362000c101b00 */
[----:B------:R-:W-:Y:S01]  /*bf10*/  CS2R R60, SRZ ;  /* 0x00000000003c7805 */ /* 0x000fe2000001ff00 */
[----:B------:R-:W-:-:S05]  /*bf20*/  CS2R R64, SRZ ;  /* 0x0000000000407805 */ /* 0x000fca000001ff00 */
        /* <DEDUP_REMOVED lines=8> */
[----:B-1----:R-:W-:-:S06]  /*bfb0*/  @!P1 IADD3 R10, P2, R2, R6, RZ ;  /* 0x00000006020a9210 */ /* 0x002fcc0007f5e0ff */
[----:B------:R-:W-:Y:S02]  /*bfc0*/  @!P0 IMAD.SHL.U32 R6, R147, 0x2, RZ ;  /* 0x0000000293068824 */ /* 0x000fe400078e00ff */
[----:B------:R-:W-:-:S03]  /*bfd0*/  @!P1 IMAD.X R11, R3, 0x1, R9, P2 ;  /* 0x00000001030b9824 */ /* 0x000fc600010e0609 */
[-C--:B------:R-:W-:Y:S02]  /*bfe0*/  @!P0 IADD3 R4, P2, R4, R6.reuse, RZ ;  /* 0x0000000604048210 */ /* 0x080fe40007f5e0ff */
[----:B------:R2:W5:Y:S01]  /*bff0*/  @!P1 LD.E.64 R62, [R10.64] ;  /* 0x000000060a3e9980 */ /* 0x000562000c101b00 */
[----:B------:R-:W-:Y:S02]  /*c000*/  @!P0 IADD3 R2, P1, R2, R6, RZ ;  /* 0x0000000602028210 */ /* 0x000fe40007f3e0ff */
[----:B------:R-:W-:-:S05]  /*c010*/  @!P0 SHF.L.U64.HI R6, R147, 0x1, R104 ;  /* 0x0000000193068819 */ /* 0x000fca0000010268 */
[--C-:B------:R-:W-:Y:S02]  /*c020*/  @!P0 IMAD.X R5, R5, 0x1, R6.reuse, P2 ;  /* 0x0000000105058824 */ /* 0x100fe400010e0606 */
[----:B------:R-:W-:-:S03]  /*c030*/  @!P0 IMAD.X R3, R3, 0x1, R6, P1 ;  /* 0x0000000103038824 */ /* 0x000fc600008e0606 */
[----:B------:R2:W5:Y:S04]  /*c040*/  @!P0 LD.E.64 R70, [R4.64] ;  /* 0x0000000604468980 */ /* 0x000568000c101b00 */
[----:B------:R2:W5:Y:S02]  /*c050*/  @!P0 LD.E.64 R66, [R2.64] ;  /* 0x0000000602428980 */ /* 0x000564000c101b00 */
.L_x_3013:
[----:B------:R-:W-:Y:S05]  /*c060*/  BSYNC B0 ;  /* 0x0000000000007941 */ /* 0x000fea0003800000 */
.L_x_3012:
[----:B--2-45:R-:W-:Y:S01]  /*c070*/  IMAD.MOV.U32 R3, RZ, RZ, R70 ;  /* 0x000000ffff037224 */ /* 0x034fe200078e0046 */
[----:B------:R-:W-:Y:S01]  /*c080*/  LOP3.LUT P0, RZ, R235, 0x1, RZ, 0xc0, !PT ;  /* 0x00000001ebff7812 */ /* 0x000fe2000780c0ff */
[----:B-1----:R-:W-:Y:S01]  /*c090*/  IMAD.MOV.U32 R2, RZ, RZ, R71 ;  /* 0x000000ffff027224 */ /* 0x002fe200078e0047 */
[----:B------:R-:W-:Y:S01]  /*c0a0*/  MOV R9, R58 ;  /* 0x0000003a00097202 */ /* 0x000fe20000000f00 */
[----:B------:R-:W-:Y:S01]  /*c0b0*/  IMAD.MOV.U32 R6, RZ, RZ, R59 ;  /* 0x000000ffff067224 */ /* 0x000fe200078e003b */
[----:B------:R-:W1:Y:S01]  /*c0c0*/  SHFL.IDX PT, R5, R32, 0x3, 0x181f ;  /* 0x00781f0020057f89 */ /* 0x000e6200000e0000 */
        /* <DEDUP_REMOVED lines=14> */
[----:B------:R-:W-:Y:S01]  /*c1b0*/  CS2R R80, SRZ ;  /* 0x0000000000507805 */ /* 0x000fe2000001ff00 */
[----:B------:R-:W-:Y:S01]  /*c1c0*/  PRMT R101, R2, 0x5410, R3 ;  /* 0x0000541002657816 */ /* 0x000fe20000000003 */
[----:B------:R-:W-:Y:S01]  /*c1d0*/  IMAD.MOV.U32 R2, RZ, RZ, R53 ;  /* 0x000000ffff027224 */ /* 0x000fe200078e0035 */
[----:B------:R-:W-:Y:S01]  /*c1e0*/  MOV R3, R52 ;  /* 0x0000003400037202 */ /* 0x000fe20000000f00 */
[----:B------:R-:W-:Y:S01]  /*c1f0*/  CS2R R76, SRZ ;  /* 0x00000000004c7805 */ /* 0x000fe2000001ff00 */
[----:B------:R-:W-:-:S02]  /*c200*/  CS2R R72, SRZ ;  /* 0x0000000000487805 */ /* 0x000fc4000001ff00 */
[----:B------:R-:W-:Y:S01]  /*c210*/  PRMT R98, R2, 0x5410, R3 ;  /* 0x0000541002627816 */ /* 0x000fe20000000003 */
[----:B------:R-:W-:Y:S01]  /*c220*/  IMAD.MOV.U32 R3, RZ, RZ, R66 ;  /* 0x000000ffff037224 */ /* 0x000fe200078e0042 */
[----:B------:R-:W-:-:S04]  /*c230*/  MOV R2, R67 ;  /* 0x0000004300027202 */ /* 0x000fc80000000f00 */
[----:B------:R-:W-:Y:S01]  /*c240*/  PRMT R106, R2, 0x5410, R3 ;  /* 0x00005410026a7816 */ /* 0x000fe20000000003 */
[----:B------:R-:W-:Y:S01]  /*c250*/  IMAD.MOV.U32 R3, RZ, RZ, R62 ;  /* 0x000000ffff037224 */ /* 0x000fe200078e003e */
[----:B--2---:R-:W-:Y:S01]  /*c260*/  CS2R R32, SRZ ;  /* 0x0000000000207805 */ /* 0x004fe2000001ff00 */
[----:B------:R-:W-:-:S05]  /*c270*/  IMAD.MOV.U32 R2, RZ, RZ, R63 ;  /* 0x000000ffff027224 */ /* 0x000fca00078e003f */
[----:B------:R-:W-:Y:S02]  /*c280*/  PRMT R102, R2, 0x5410, R3 ;  /* 0x0000541002667816 */ /* 0x000fe40000000003 */
[----:B------:R-:W2:Y:S04]  /*c290*/  SHFL.IDX PT, R3, R26, 0x3, 0x181f ;  /* 0x00781f001a037f89 */ /* 0x000ea800000e0000 */
[----:B------:R4:W1:Y:S02]  /*c2a0*/  SHFL.IDX PT, R2, R27, 0x3, 0x181f ;  /* 0x00781f001b027f89 */ /* 0x00086400000e0000 */
        /* <DEDUP_REMOVED lines=46> */
.L_x_3015:
[----:B-123--:R-:W-:Y:S05]  /*c590*/  BSYNC B0 ;  /* 0x0000000000007941 */ /* 0x00efea0003800000 */
.L_x_3014:
[----:B------:R-:W2:Y:S01]  /*c5a0*/  LDL R4, [R1] ;  /* 0x0000000001047983 */ /* 0x000ea20000100800 */
        /* <DEDUP_REMOVED lines=28> */
[----:B------:R-:W-:Y:S01]  /*c770*/  PRMT R104, R2, 0x7610, R104 ;  /* 0x0000761002687816 */ /* 0x000fe20000000068 */
[----:B------:R-:W-:Y:S01]  /*c780*/  BAR.SYNC.DEFER_BLOCKING 0x0 ;  /* 0x0000000000007b1d */ /* 0x000fe20000010000 */
[----:B--2---:R-:W-:-:S05]  /*c790*/  IMAD.IADD R3, R68, 0x1, -R4 ;  /* 0x0000000144037824 */ /* 0x004fca00078e0a04 */
[----:B------:R-:W-:-:S04]  /*c7a0*/  IMNMX R68, R3, 0x80, PT ;  /* 0x0000008003447817 */ /* 0x000fc80003800200 */
[----:B------:R-:W-:-:S13]  /*c7b0*/  ISETP.GE.AND P0, PT, R143, R68, PT ;  /* 0x000000448f00720c */ /* 0x000fda0003f06270 */
[----:B------:R-:W-:Y:S05]  /*c7c0*/  @P0 BRA `(.L_x_3017) ;  /* 0x00000c6000000947 */ /* 0x000fea0003800000 */
[----:B------:R-:W-:Y:S01]  /*c7d0*/  ISETP.GE.AND P0, PT, R144, c[0x0][0x27c], PT ;  /* 0x00009f0090007a0c */ /* 0x000fe20003f06270 */
[----:B------:R-:W-:-:S12]  /*c7e0*/  BSSY B0, `(.L_x_3018) ;  /* 0x0000030000007945 */ /* 0x000fd80003800000 */
[----:B------:R-:W-:Y:S05]  /*c7f0*/  @P0 BRA `(.L_x_3019) ;  /* 0x000002e000000947 */ /* 0x000fea0003800000 */
[----:B------:R-:W1:Y:S01]  /*c800*/  LDS.128 R12, [R216+0x10080] ;  /* 0x01008000d80c7984 */ /* 0x000e620000000c00 */
[----:B------:R-:W-:Y:S02]  /*c810*/  SHF.R.U32.HI R4, RZ, 0x10, R25 ;  /* 0x00000010ff047819 */ /* 0x000fe40000011619 */
[--C-:B------:R-:W-:Y:S02]  /*c820*/  SHF.R.U32.HI R3, RZ, 0x10, R23.reuse ;  /* 0x00000010ff037819 */ /* 0x100fe40000011617 */
[----:B------:R-:W-:Y:S02]  /*c830*/  SHF.R.U64 R2, R22, 0x10, R23 ;  /* 0x0000001016027819 */ /* 0x000fe40000001217 */
[----:B------:R-:W-:Y:S02]  /*c840*/  PRMT R4, R17, 0x5410, R4 ;  /* 0x0000541011047816 */ /* 0x000fe40000000004 */
[C---:B------:R-:W-:Y:S02]  /*c850*/  PRMT R5, R69.reuse, 0x5410, R3 ;  /* 0x0000541045057816 */ /* 0x040fe40000000003 */
[----:B------:R-:W-:Y:S01]  /*c860*/  PRMT R9, R69, 0x5432, R2 ;  /* 0x0000543245097816 */ /* 0x000fe20000000002 */
[----:B------:R-:W-:Y:S01]  /*c870*/  IMAD.U32 R16, R4, 0x10000, RZ ;  /* 0x0001000004107824 */ /* 0x000fe200078e00ff */
[----:B------:R-:W-:-:S04]  /*c880*/  SHF.R.U64 R6, R24, 0x10, R25 ;  /* 0x0000001018067819 */ /* 0x000fc80000001219 */
[----:B------:R-:W-:Y:S02]  /*c890*/  PRMT R6, R17, 0x5432, R6 ;  /* 0x0000543211067816 */ /* 0x000fe40000000006 */
[C---:B-1----:R-:W-:Y:S01]  /*c8a0*/  LOP3.LUT R2, R14.reuse, 0xffff0000, RZ, 0xc0, !PT ;  /* 0xffff00000e027812 */ /* 0x042fe200078ec0ff */
[----:B------:R-:W-:Y:S01]  /*c8b0*/  IMAD.U32 R3, R14, 0x10000, RZ ;  /* 0x000100000e037824 */ /* 0x000fe200078e00ff */
[C---:B------:R-:W-:Y:S02]  /*c8c0*/  SHF.L.U32 R14, R5.reuse, 0x10, RZ ;  /* 0x00000010050e7819 */ /* 0x040fe400000006ff */
[----:B------:R-:W-:Y:S01]  /*c8d0*/  LOP3.LUT R5, R5, 0xffff0000, RZ, 0xc0, !PT ;  /* 0xffff000005057812 */ /* 0x000fe200078ec0ff */
[C---:B------:R-:W-:Y:S02]  /*c8e0*/  FMUL.FTZ R10, R2.reuse, R16 ;  /* 0x00000010020a7220 */ /* 0x040fe40000410000 */
[-C--:B------:R-:W-:Y:S02]  /*c8f0*/  FMUL.FTZ R2, R2, R14.reuse ;  /* 0x0000000e02027220 */ /* 0x080fe40000410000 */
[C---:B------:R-:W-:Y:S01]  /*c900*/  FFMA.FTZ R11, R3.reuse, R14, -R10 ;  /* 0x0000000e030b7223 */ /* 0x040fe2000001080a */
[----:B------:R-:W-:Y:S01]  /*c910*/  LOP3.LUT R14, R4, 0xffff0000, RZ, 0xc0, !PT ;  /* 0xffff0000040e7812 */ /* 0x000fe200078ec0ff */
[----:B------:R-:W-:Y:S01]  /*c920*/  FFMA.FTZ R10, R3, R16, R2 ;  /* 0x00000010030a7223 */ /* 0x000fe20000010002 */
[C---:B------:R-:W-:Y:S01]  /*c930*/  LOP3.LUT R2, R15.reuse, 0xffff0000, RZ, 0xc0, !PT ;  /* 0xffff00000f027812 */ /* 0x040fe200078ec0ff */
[----:B------:R-:W-:-:S04]  /*c940*/  IMAD.U32 R3, R15, 0x10000, RZ ;  /* 0x000100000f037824 */ /* 0x000fc800078e00ff */
[CC--:B------:R-:W-:Y:S02]  /*c950*/  FMUL.FTZ R4, R2.reuse, R14.reuse ;  /* 0x0000000e02047220 */ /* 0x0c0fe40000410000 */
[-C--:B------:R-:W-:Y:S02]  /*c960*/  FMUL.FTZ R2, R2, R5.reuse ;  /* 0x0000000502027220 */ /* 0x080fe40000410000 */
[C---:B------:R-:W-:Y:S02]  /*c970*/  FFMA.FTZ R4, R3.reuse, R5, -R4 ;  /* 0x0000000503047223 */ /* 0x040fe40000010804 */
[----:B------:R-:W-:Y:S01]  /*c980*/  FFMA.FTZ R3, R3, R14, R2 ;  /* 0x0000000e03037223 */ /* 0x000fe20000010002 */
[----:B------:R-:W-:Y:S01]  /*c990*/  F2FP.BF16.PACK_AB R14, R10, R11 ;  /* 0x0000000b0a0e723e */ /* 0x000fe200000010ff */
[----:B------:R-:W-:Y:S01]  /*c9a0*/  IMAD.U32 R11, R6, 0x10000, RZ ;  /* 0x00010000060b7824 */ /* 0x000fe200078e00ff */
[----:B------:R-:W-:Y:S01]  /*c9b0*/  LOP3.LUT R2, R12, 0xffff0000, RZ, 0xc0, !PT ;  /* 0xffff00000c027812 */ /* 0x000fe200078ec0ff */
[----:B------:R-:W-:Y:S01]  /*c9c0*/  IMAD.U32 R5, R9, 0x10000, RZ ;  /* 0x0001000009057824 */ /* 0x000fe200078e00ff */
[----:B------:R-:W-:-:S02]  /*c9d0*/  F2FP.BF16.PACK_AB R15, R3, R4 ;  /* 0x00000004030f723e */ /* 0x000fc400000010ff */
[----:B------:R-:W-:Y:S01]  /*c9e0*/  SHF.L.U32 R3, R12, 0x10, RZ ;  /* 0x000000100c037819 */ /* 0x000fe200000006ff */
[----:B------:R-:W-:Y:S01]  /*c9f0*/  FMUL.FTZ R4, R2, R11 ;  /* 0x0000000b02047220 */ /* 0x000fe20000410000 */
[----:B------:R-:W-:Y:S01]  /*ca00*/  LOP3.LUT R6, R6, 0xffff0000, RZ, 0xc0, !PT ;  /* 0xffff000006067812 */ /* 0x000fe200078ec0ff */
[-C--:B------:R-:W-:Y:S01]  /*ca10*/  FMUL.FTZ R2, R2, R5.reuse ;  /* 0x0000000502027220 */ /* 0x080fe20000410000 */
[----:B------:R-:W-:Y:S01]  /*ca20*/  LOP3.LUT R9, R9, 0xffff0000, RZ, 0xc0, !PT ;  /* 0xffff000009097812 */ /* 0x000fe200078ec0ff */
        /* <DEDUP_REMOVED lines=11> */
.L_x_3019:
[----:B------:R-:W-:Y:S05]  /*cae0*/  BSYNC B0 ;  /* 0x0000000000007941 */ /* 0x000fea0003800000 */
.L_x_3018:
[----:B------:R-:W-:Y:S01]  /*caf0*/  ISETP.GE.AND P0, PT, R148, c[0x0][0x27c], PT ;  /* 0x00009f0094007a0c */ /* 0x000fe20003f06270 */
[----:B------:R-:W-:-:S12]  /*cb00*/  BSSY B0, `(.L_x_3020) ;  /* 0x0000030000007945 */ /* 0x000fd80003800000 */
[----:B------:R-:W-:Y:S05]  /*cb10*/  @P0 BRA `(.L_x_3021) ;  /* 0x000002e000000947 */ /* 0x000fea0003800000 */
[----:B-1----:R-:W1:Y:S01]  /*cb20*/  LDS.128 R12, [R216+0x14080] ;  /* 0x01408000d80c7984 */ /* 0x002e620000000c00 */
        /* <DEDUP_REMOVED lines=45> */
.L_x_3021:
[----:B------:R-:W-:Y:S05]  /*ce00*/  BSYNC B0 ;  /* 0x0000000000007941 */ /* 0x000fea0003800000 */
.L_x_3020:
        /* <DEDUP_REMOVED lines=49> */
.L_x_3023:
[----:B------:R-:W-:Y:S05]  /*d120*/  BSYNC B0 ;  /* 0x0000000000007941 */ /* 0x000fea0003800000 */
.L_x_3022:
[----:B------:R-:W-:-:S13]  /*d130*/  ISETP.GE.AND P0, PT, R147, c[0x0][0x27c], PT ;  /* 0x00009f0093007a0c */ /* 0x000fda0003f06270 */
[----:B------:R-:W-:Y:S05]  /*d140*/  @P0 BRA `(.L_x_3017) ;  /* 0x000002e000000947 */ /* 0x000fea0003800000 */
[----:B-1----:R-:W1:Y:S01]  /*d150*/  LDS.128 R12, [R216+0x1c080] ;  /* 0x01c08000d80c7984 */ /* 0x002e620000000c00 */
[----:B------:R-:W-:Y:S02]  /*d160*/  SHF.R.U64 R2, R34, 0x10, R35 ;  /* 0x0000001022027819 */ /* 0x000fe40000001223 */
[----:B------:R-:W-:Y:S02]  /*d170*/  SHF.R.U32.HI R4, RZ, 0x10, R37 ;  /* 0x00000010ff047819 */ /* 0x000fe40000011625 */
[----:B------:R-:W-:Y:S02]  /*d180*/  SHF.R.U32.HI R3, RZ, 0x10, R35 ;  /* 0x00000010ff037819 */ /* 0x000fe40000011623 */
[----:B------:R-:W-:Y:S02]  /*d190*/  PRMT R9, R90, 0x5432, R2 ;  /* 0x000054325a097816 */ /* 0x000fe40000000002 */
[----:B------:R-:W-:Y:S02]  /*d1a0*/  PRMT R2, R88, 0x5432, R4 ;  /* 0x0000543258027816 */ /* 0x000fe40000000004 */
[----:B------:R-:W-:-:S02]  /*d1b0*/  PRMT R3, R90, 0x5410, R3 ;  /* 0x000054105a037816 */ /* 0x000fc40000000003 */
[----:B------:R-:W-:Y:S01]  /*d1c0*/  SHF.R.U64 R6, R36, 0x10, R37 ;  /* 0x0000001024067819 */ /* 0x000fe20000001225 */
[----:B------:R-:W-:Y:S01]  /*d1d0*/  IMAD.U32 R17, R2, 0x10000, RZ ;  /* 0x0001000002117824 */ /* 0x000fe200078e00ff */
[----:B------:R-:W-:Y:S02]  /*d1e0*/  SHF.L.U32 R11, R3, 0x10, RZ ;  /* 0x00000010030b7819 */ /* 0x000fe400000006ff */
[----:B------:R-:W-:Y:S02]  /*d1f0*/  PRMT R6, R89, 0x5410, R6 ;  /* 0x0000541059067816 */ /* 0x000fe40000000006 */
[C---:B-1----:R-:W-:Y:S01]  /*d200*/  LOP3.LUT R4, R14.reuse, 0xffff0000, RZ, 0xc0, !PT ;  /* 0xffff00000e047812 */ /* 0x042fe200078ec0ff */
[----:B------:R-:W-:-:S04]  /*d210*/  IMAD.U32 R5, R14, 0x10000, RZ ;  /* 0x000100000e057824 */ /* 0x000fc800078e00ff */
        /* <DEDUP_REMOVED lines=19> */
[----:B------:R-:W-:Y:S01]  /*d350*/  FMUL.FTZ R4, R2, R17 ;  /* 0x0000001102047220 */ /* 0x000fe20000410000 */
        /* <DEDUP_REMOVED lines=13> */
.L_x_3017:
[----:B------:R-:W-:Y:S05]  /*d430*/  BSYNC B1 ;  /* 0x0000000000017941 */ /* 0x000fea0003800000 */
.L_x_3016:
        /* <DEDUP_REMOVED lines=11> */
[----:B------:R-:W-:-:S03]  /*d4f0*/  PRMT R3, R89, 0x5432, R3 ;  /* 0x0000543259037816 */ /* 0x000fc60000000003 */
[----:B------:R-:W-:Y:S01]  /*d500*/  IMAD.U32 R11, R2, 0x10000, RZ ;  /* 0x00010000020b7824 */ /* 0x000fe200078e00ff */
[C---:B------:R-:W-:Y:S01]  /*d510*/  LOP3.LUT R10, R3.reuse, 0xffff0000, RZ, 0xc0, !PT ;  /* 0xffff0000030a7812 */ /* 0x040fe200078ec0ff */
[----:B------:R-:W-:Y:S01]  /*d520*/  IMAD.U32 R9, R3, 0x10000, RZ ;  /* 0x0001000003097824 */ /* 0x000fe200078e00ff */
[C---:B-1----:R-:W-:Y:S02]  /*d530*/  LOP3.LUT R4, R14.reuse, 0xffff0000, RZ, 0xc0, !PT ;  /* 0xffff00000e047812 */ /* 0x042fe400078ec0ff */
[----:B------:R-:W-:Y:S02]  /*d540*/  SHF.L.U32 R5, R14, 0x10, RZ ;  /* 0x000000100e057819 */ /* 0x000fe400000006ff */
[----:B------:R-:W-:Y:S01]  /*d550*/  LOP3.LUT R3, R15, 0xffff0000, RZ, 0xc0, !PT ;  /* 0xffff00000f037812 */ /* 0x000fe200078ec0ff */
[C---:B------:R-:W-:Y:S02]  /*d560*/  FMUL.FTZ R6, R4.reuse, R11 ;  /* 0x0000000b04067220 */ /* 0x040fe40000410000 */
[----:B------:R-:W-:-:S02]  /*d570*/  FMUL.FTZ R4, R4, R9 ;  /* 0x0000000904047220 */ /* 0x000fc40000410000 */
[C---:B------:R-:W-:Y:S01]  /*d580*/  FFMA.FTZ R14, R5.reuse, R9, -R6 ;  /* 0x00000009050e7223 */ /* 0x040fe20000010806 */
[----:B------:R-:W-:Y:S01]  /*d590*/  LOP3.LUT R9, R2, 0xffff0000, RZ, 0xc0, !PT ;  /* 0xffff000002097812 */ /* 0x000fe200078ec0ff */
[----:B------:R-:W-:Y:S01]  /*d5a0*/  FFMA.FTZ R11, R5, R11, R4 ;  /* 0x0000000b050b7223 */ /* 0x000fe20000010004 */
[----:B------:R-:W-:Y:S01]  /*d5b0*/  SHF.R.U64 R6, R40, 0x10, R41 ;  /* 0x0000001028067819 */ /* 0x000fe20000001229 */
[----:B------:R-:W-:Y:S01]  /*d5c0*/  IMAD.U32 R2, R15, 0x10000, RZ ;  /* 0x000100000f027824 */ /* 0x000fe200078e00ff */
[----:B------:R-:W-:Y:S01]  /*d5d0*/  SHF.R.U64 R5, R38, 0x10, R39 ;  /* 0x0000001026057819 */ /* 0x000fe20000001227 */
[-C--:B------:R-:W-:Y:S01]  /*d5e0*/  FMUL.FTZ R4, R3, R9.reuse ;  /* 0x0000000903047220 */ /* 0x080fe20000410000 */
[----:B------:R-:W-:Y:S01]  /*d5f0*/  F2FP.BF16.PACK_AB R14, R11, R14 ;  /* 0x0000000e0b0e723e */ /* 0x000fe200000010ff */
[-C--:B------:R-:W-:Y:S02]  /*d600*/  FMUL.FTZ R3, R3, R10.reuse ;  /* 0x0000000a03037220 */ /* 0x080fe40000410000 */
[----:B------:R-:W-:Y:S01]  /*d610*/  FFMA.FTZ R10, R2, R10, -R4 ;  /* 0x0000000a020a7223 */ /* 0x000fe20000010804 */
[----:B------:R-:W-:Y:S01]  /*d620*/  LOP3.LUT R4, R12, 0xffff0000, RZ, 0xc0, !PT ;  /* 0xffff00000c047812 */ /* 0x000fe200078ec0ff */
[----:B------:R-:W-:Y:S01]  /*d630*/  FFMA.FTZ R9, R2, R9, R3 ;  /* 0x0000000902097223 */ /* 0x000fe20000010003 */
[----:B------:R-:W-:-:S02]  /*d640*/  PRMT R2, R91, 0x5410, R6 ;  /* 0x000054105b027816 */ /* 0x000fc40000000006 */
[----:B------:R-:W-:Y:S01]  /*d650*/  PRMT R3, R91, 0x5432, R5 ;  /* 0x000054325b037816 */ /* 0x000fe20000000005 */
[----:B------:R-:W-:Y:S01]  /*d660*/  IMAD.U32 R5, R12, 0x10000, RZ ;  /* 0x000100000c057824 */ /* 0x000fe200078e00ff */
[C---:B------:R-:W-:Y:S01]  /*d670*/  LOP3.LUT R12, R2.reuse, 0xffff0000, RZ, 0xc0, !PT ;  /* 0xffff0000020c7812 */ /* 0x040fe200078ec0ff */
[----:B------:R-:W-:Y:S01]  /*d680*/  IMAD.U32 R16, R2, 0x10000, RZ ;  /* 0x0001000002107824 */ /* 0x000fe200078e00ff */
[----:B------:R-:W-:Y:S02]  /*d690*/  SHF.L.U32 R15, R3, 0x10, RZ ;  /* 0x00000010030f7819 */ /* 0x000fe400000006ff */
[----:B------:R-:W-:Y:S01]  /*d6a0*/  SHF.L.U32 R2, R13, 0x10, RZ ;  /* 0x000000100d027819 */ /* 0x000fe200000006ff */
[CC--:B------:R-:W-:Y:S02]  /*d6b0*/  FMUL.FTZ R6, R4.reuse, R16.reuse ;  /* 0x0000001004067220 */ /* 0x0c0fe40000410000 */
[-C--:B------:R-:W-:Y:S02]  /*d6c0*/  FMUL.FTZ R4, R4, R15.reuse ;  /* 0x0000000f04047220 */ /* 0x080fe40000410000 */
[----:B------:R-:W-:Y:S01]  /*d6d0*/  FFMA.FTZ R6, R5, R15, -R6 ;  /* 0x0000000f05067223 */ /* 0x000fe20000010806 */
[----:B------:R-:W-:Y:S01]  /*d6e0*/  LOP3.LUT R15, R3, 0xffff0000, RZ, 0xc0, !PT ;  /* 0xffff0000030f7812 */ /* 0x000fe200078ec0ff */
[----:B------:R-:W-:Y:S01]  /*d6f0*/  FFMA.FTZ R5, R5, R16, R4 ;  /* 0x0000001005057223 */ /* 0x000fe20000010004 */
[----:B------:R-:W-:-:S05]  /*d700*/  LOP3.LUT R3, R13, 0xffff0000, RZ, 0xc0, !PT ;  /* 0xffff00000d037812 */ /* 0x000fca00078ec0ff */
[C---:B------:R-:W-:Y:S02]  /*d710*/  FMUL.FTZ R4, R3.reuse, R12 ;  /* 0x0000000c03047220 */ /* 0x040fe40000410000 */
[-C--:B------:R-:W-:Y:S02]  /*d720*/  FMUL.FTZ R3, R3, R15.reuse ;  /* 0x0000000f03037220 */ /* 0x080fe40000410000 */
[C---:B------:R-:W-:Y:S01]  /*d730*/  FFMA.FTZ R4, R2.reuse, R15, -R4 ;  /* 0x0000000f02047223 */ /* 0x040fe20000010804 */
[----:B------:R-:W-:Y:S01]  /*d740*/  F2FP.BF16.PACK_AB R15, R9, R10 ;  /* 0x0000000a090f723e */ /* 0x000fe200000010ff */
[----:B------:R-:W-:Y:S01]  /*d750*/  FFMA.FTZ R3, R2, R12, R3 ;  /* 0x0000000c02037223 */ /* 0x000fe20000010003 */
[----:B------:R-:W-:-:S04]  /*d760*/  F2FP.BF16.PACK_AB R12, R5, R6 ;  /* 0x00000006050c723e */ /* 0x000fc800000010ff */
[----:B------:R-:W-:-:S05]  /*d770*/  F2FP.BF16.PACK_AB R13, R3, R4 ;  /* 0x00000004030d723e */ /* 0x000fca00000010ff */
[----:B------:R1:W-:Y:S02]  /*d780*/  STS.128 [R216+0x11080], R12 ;  /* 0x0110800cd8007388 */ /* 0x0003e40000000c00 */
.L_x_3027:
[----:B------:R-:W-:Y:S05]  /*d790*/  BSYNC B0 ;  /* 0x0000000000007941 */ /* 0x000fea0003800000 */
.L_x_3026:
[----:B------:R-:W-:Y:S01]  /*d7a0*/  ISETP.GE.AND P0, PT, R148, c[0x0][0x27c], PT ;  /* 0x00009f0094007a0c */ /* 0x000fe20003f06270 */
[----:B------:R-:W-:-:S12]  /*d7b0*/  BSSY B0, `(.L_x_3028) ;  /* 0x0000030000007945 */ /* 0x000fd80003800000 */
[----:B------:R-:W-:Y:S05]  /*d7c0*/  @P0 BRA `(.L_x_3029) ;  /* 0x000002e000000947 */ /* 0x000fea0003800000 */
[----:B-1----:R-:W1:Y:S01]  /*d7d0*/  LDS.128 R12, [R216+0x15080] ;  /* 0x01508000d80c7984 */ /* 0x002e620000000c00 */
[----:B------:R-:W-:Y:S02]  /*d7e0*/  SHF.R.U32.HI R2, RZ, 0x10, R45 ;  /* 0x00000010ff027819 */ /* 0x000fe4000001162d */
[----:B------:R-:W-:Y:S02]  /*d7f0*/  SHF.R.U32.HI R3, RZ, 0x10, R43 ;  /* 0x00000010ff037819 */ /* 0x000fe4000001162b */
[C---:B------:R-:W-:Y:S02]  /*d800*/  PRMT R2, R92.reuse, 0x5410, R2 ;  /* 0x000054105c027816 */ /* 0x040fe40000000002 */
        /* <DEDUP_REMOVED lines=42> */
.L_x_3029:
[----:B------:R-:W-:Y:S05]  /*dab0*/  BSYNC B0 ;  /* 0x0000000000007941 */ /* 0x000fea0003800000 */
.L_x_3028:
        /* <DEDUP_REMOVED lines=11> */
[----:B------:R-:W-:Y:S01]  /*db70*/  IMAD.U32 R16, R2, 0x10000, RZ ;  /* 0x0001000002107824 */ /* 0x000fe200078e00ff */
[----:B------:R-:W-:Y:S02]  /*db80*/  SHF.L.U32 R17, R6, 0x10, RZ ;  /* 0x0000001006117819 */ /* 0x000fe400000006ff */
[----:B------:R-:W-:Y:S02]  /*db90*/  PRMT R10, R94, 0x5432, R4 ;  /* 0x000054325e0a7816 */ /* 0x000fe40000000004 */
[----:B------:R-:W-:-:S03]  /*dba0*/  LOP3.LUT R18, R2, 0xffff0000, RZ, 0xc0, !PT ;  /* 0xffff000002127812 */ /* 0x000fc600078ec0ff */
[C---:B------:R-:W-:Y:S01]  /*dbb0*/  IMAD.U32 R19, R10.reuse, 0x10000, RZ ;  /* 0x000100000a137824 */ /* 0x040fe200078e00ff */
[----:B------:R-:W-:Y:S02]  /*dbc0*/  LOP3.LUT R10, R10, 0xffff0000, RZ, 0xc0, !PT ;  /* 0xffff00000a0a7812 */ /* 0x000fe400078ec0ff */
[C---:B-1----:R-:W-:Y:S01]  /*dbd0*/  LOP3.LUT R3, R14.reuse, 0xffff0000, RZ, 0xc0, !PT ;  /* 0xffff00000e037812 */ /* 0x042fe200078ec0ff */
[----:B------:R-:W-:Y:S01]  /*dbe0*/  IMAD.U32 R4, R14, 0x10000, RZ ;  /* 0x000100000e047824 */ /* 0x000fe200078e00ff */
[C---:B------:R-:W-:Y:S01]  /*dbf0*/  LOP3.LUT R9, R15.reuse, 0xffff0000, RZ, 0xc0, !PT ;  /* 0xffff00000f097812 */ /* 0x040fe200078ec0ff */
[----:B------:R-:W-:Y:S01]  /*dc00*/  IMAD.U32 R14, R15, 0x10000, RZ ;  /* 0x000100000f0e7824 */ /* 0x000fe200078e00ff */
[----:B------:R-:W-:Y:S01]  /*dc10*/  LOP3.LUT R15, R6, 0xffff0000, RZ, 0xc0, !PT ;  /* 0xffff0000060f7812 */ /* 0x000fe200078ec0ff */
[----:B------:R-:W-:Y:S01]  /*dc20*/  FMUL.FTZ R5, R3, R16 ;  /* 0x0000001003057220 */ /* 0x000fe20000410000 */
[----:B------:R-:W-:Y:S01]  /*dc30*/  LOP3.LUT R2, R13, 0xffff0000, RZ, 0xc0, !PT ;  /* 0xffff00000d027812 */ /* 0x000fe200078ec0ff */
[----:B------:R-:W-:-:S02]  /*dc40*/  FMUL.FTZ R3, R3, R17 ;  /* 0x0000001103037220 */ /* 0x000fc40000410000 */
[C---:B------:R-:W-:Y:S02]  /*dc50*/  FFMA.FTZ R17, R4.reuse, R17, -R5 ;  /* 0x0000001104117223 */ /* 0x040fe40000010805 */
[----:B------:R-:W-:Y:S01]  /*dc60*/  FFMA.FTZ R16, R4, R16, R3 ;  /* 0x0000001004107223 */ /* 0x000fe20000010003 */
[C---:B------:R-:W-:Y:S01]  /*dc70*/  LOP3.LUT R4, R12.reuse, 0xffff0000, RZ, 0xc0, !PT ;  /* 0xffff00000c047812 */ /* 0x040fe200078ec0ff */
[----:B------:R-:W-:Y:S01]  /*dc80*/  IMAD.U32 R5, R12, 0x10000, RZ ;  /* 0x000100000c057824 */ /* 0x000fe200078e00ff */
[----:B------:R-:W-:Y:S01]  /*dc90*/  SHF.L.U32 R3, R13, 0x10, RZ ;  /* 0x000000100d037819 */ /* 0x000fe200000006ff */
[----:B------:R-:W-:Y:S01]  /*dca0*/  FMUL.FTZ R12, R9, R18 ;  /* 0x00000012090c7220 */ /* 0x000fe20000410000 */
[----:B------:R-:W-:Y:S01]  /*dcb0*/  SHF.L.U32 R13, R11, 0x10, RZ ;  /* 0x000000100b0d7819 */ /* 0x000fe200000006ff */
[-C--:B------:R-:W-:Y:S01]  /*dcc0*/  FMUL.FTZ R6, R9, R15.reuse ;  /* 0x0000000f09067220 */ /* 0x080fe20000410000 */
[----:B------:R-:W-:Y:S01]  /*dcd0*/  LOP3.LUT R11, R11, 0xffff0000, RZ, 0xc0, !PT ;  /* 0xffff00000b0b7812 */ /* 0x000fe200078ec0ff */
[----:B------:R-:W-:-:S02]  /*dce0*/  FFMA.FTZ R12, R14, R15, -R12 ;  /* 0x0000000f0e0c7223 */ /* 0x000fc4000001080c */
[----:B------:R-:W-:Y:S01]  /*dcf0*/  FFMA.FTZ R15, R14, R18, R6 ;  /* 0x000000120e0f7223 */ /* 0x000fe20000010006 */
[----:B------:R-:W-:Y:S01]  /*dd00*/  F2FP.BF16.PACK_AB R14, R16, R17 ;  /* 0x00000011100e723e */ /* 0x000fe200000010ff */
[C---:B------:R-:W-:Y:S02]  /*dd10*/  FMUL.FTZ R9, R4.reuse, R19 ;  /* 0x0000001304097220 */ /* 0x040fe40000410000 */
[----:B------:R-:W-:Y:S01]  /*dd20*/  FMUL.FTZ R6, R4, R13 ;  /* 0x0000000d04067220 */ /* 0x000fe20000410000 */
[----:B------:R-:W-:Y:S01]  /*dd30*/  F2FP.BF16.PACK_AB R15, R15, R12 ;  /* 0x0000000c0f0f723e */ /* 0x000fe200000010ff */
[C---:B------:R-:W-:Y:S02]  /*dd40*/  FMUL.FTZ R4, R2.reuse, R10 ;  /* 0x0000000a02047220 */ /* 0x040fe40000410000 */
[----:B------:R-:W-:Y:S02]  /*dd50*/  FMUL.FTZ R2, R2, R11 ;  /* 0x0000000b02027220 */ /* 0x000fe40000410000 */
[----:B------:R-:W-:-:S02]  /*dd60*/  FFMA.FTZ R9, R5, R13, -R9 ;  /* 0x0000000d05097223 */ /* 0x000fc40000010809 */
[----:B------:R-:W-:Y:S02]  /*dd70*/  FFMA.FTZ R6, R5, R19, R6 ;  /* 0x0000001305067223 */ /* 0x000fe40000010006 */
[C---:B------:R-:W-:Y:S02]  /*dd80*/  FFMA.FTZ R4, R3.reuse, R11, -R4 ;  /* 0x0000000b03047223 */ /* 0x040fe40000010804 */
[----:B------:R-:W-:Y:S01]  /*dd90*/  FFMA.FTZ R2, R3, R10, R2 ;  /* 0x0000000a03027223 */ /* 0x000fe20000010002 */
[----:B------:R-:W-:-:S04]  /*dda0*/  F2FP.BF16.PACK_AB R12, R6, R9 ;  /* 0x00000009060c723e */ /* 0x000fc800000010ff */
[----:B------:R-:W-:-:S05]  /*ddb0*/  F2FP.BF16.PACK_AB R13, R2, R4 ;  /* 0x00000004020d723e */ /* 0x000fca00000010ff */
[----:B------:R1:W-:Y:S02]  /*ddc0*/  STS.128 [R216+0x19080], R12 ;  /* 0x0190800cd8007388 */ /* 0x0003e40000000c00 */
.L_x_3031:
[----:B------:R-:W-:Y:S05]  /*ddd0*/  BSYNC B0 ;  /* 0x0000000000007941 */ /* 0x000fea0003800000 */
.L_x_3030:
        /* <DEDUP_REMOVED lines=9> */
[C---:B------:R-:W-:Y:S01]  /*de70*/  LOP3.LUT R20, R2.reuse, 0xffff0000, RZ, 0xc0, !PT ;  /* 0xffff000002147812 */ /* 0x040fe200078ec0ff */
[----:B------:R-:W-:Y:S01]  /*de80*/  IMAD.U32 R18, R2, 0x10000, RZ ;  /* 0x0001000002127824 */ /* 0x000fe200078e00ff */
[----:B------:R-:W-:Y:S02]  /*de90*/  SHF.R.U64 R4, R50, 0x10, R51 ;  /* 0x0000001032047819 */ /* 0x000fe40000001233 */
[----:B------:R-:W-:Y:S02]  /*dea0*/  LOP3.LUT R19, R9, 0xffff0000, RZ, 0xc0, !PT ;  /* 0xffff000009137812 */ /* 0x000fe400078ec0ff */
[----:B------:R-:W-:Y:S01]  /*deb0*/  PRMT R11, R97, 0x5432, R4 ;  /* 0x00005432610b7816 */ /* 0x000fe20000000004 */
[C---:B-1----:R-:W-:Y:S01]  /*dec0*/  IMAD.U32 R17, R14.reuse, 0x10000, RZ ;  /* 0x000100000e117824 */ /* 0x042fe200078e00ff */
[----:B------:R-:W-:Y:S01]  /*ded0*/  LOP3.LUT R10, R14, 0xffff0000, RZ, 0xc0, !PT ;  /* 0xffff00000e0a7812 */ /* 0x000fe200078ec0ff */
[C---:B------:R-:W-:Y:S01]  /*dee0*/  IMAD.U32 R14, R15.reuse, 0x10000, RZ ;  /* 0x000100000f0e7824 */ /* 0x040fe200078e00ff */
[----:B------:R-:W-:Y:S01]  /*def0*/  LOP3.LUT R3, R15, 0xffff0000, RZ, 0xc0, !PT ;  /* 0xffff00000f037812 */ /* 0x000fe200078ec0ff */
[----:B------:R-:W-:Y:S01]  /*df00*/  IMAD.U32 R15, R9, 0x10000, RZ ;  /* 0x00010000090f7824 */ /* 0x000fe200078e00ff */
[----:B------:R-:W-:-:S02]  /*df10*/  SHF.L.U32 R6, R12, 0x10, RZ ;  /* 0x000000100c067819 */ /* 0x000fc400000006ff */
[----:B------:R-:W-:Y:S01]  /*df20*/  LOP3.LUT R5, R12, 0xffff0000, RZ, 0xc0, !PT ;  /* 0xffff00000c057812 */ /* 0x000fe200078ec0ff */
[C---:B------:R-:W-:Y:S01]  /*df30*/  FMUL.FTZ R12, R10.reuse, R18 ;  /* 0x000000120a0c7220 */ /* 0x040fe20000410000 */
[C---:B------:R-:W-:Y:S01]  /*df40*/  SHF.L.U32 R4, R13.reuse, 0x10, RZ ;  /* 0x000000100d047819 */ /* 0x040fe200000006ff */
[-C--:B------:R-:W-:Y:S01]  /*df50*/  FMUL.FTZ R10, R10, R15.reuse ;  /* 0x0000000f0a0a7220 */ /* 0x080fe20000410000 */
[----:B------:R-:W-:Y:S01]  /*df60*/  LOP3.LUT R2, R13, 0xffff0000, RZ, 0xc0, !PT ;  /* 0xffff00000d027812 */ /* 0x000fe200078ec0ff */
[----:B------:R-:W-:Y:S02]  /*df70*/  FMUL.FTZ R9, R3, R20 ;  /* 0x0000001403097220 */ /* 0x000fe40000410000 */
[C---:B------:R-:W-:Y:S02]  /*df80*/  FFMA.FTZ R13, R17.reuse, R15, -R12 ;  /* 0x0000000f110d7223 */ /* 0x040fe4000001080c */
[----:B------:R-:W-:Y:S01]  /*df90*/  FFMA.FTZ R12, R17, R18, R10 ;  /* 0x00000012110c7223 */ /* 0x000fe2000001000a */
[----:B------:R-:W-:Y:S01]  /*dfa0*/  SHF.L.U32 R17, R16, 0x10, RZ ;  /* 0x0000001010117819 */ /* 0x000fe200000006ff */
[----:B------:R-:W-:-:S02]  /*dfb0*/  FMUL.FTZ R3, R3, R19 ;  /* 0x0000001303037220 */ /* 0x000fc40000410000 */
[----:B------:R-:W-:Y:S01]  /*dfc0*/  FFMA.FTZ R15, R14, R19, -R9 ;  /* 0x000000130e0f7223 */ /* 0x000fe20000010809 */
[C---:B------:R-:W-:Y:S01]  /*dfd0*/  LOP3.LUT R19, R11.reuse, 0xffff0000, RZ, 0xc0, !PT ;  /* 0xffff00000b137812 */ /* 0x040fe200078ec0ff */
[----:B------:R-:W-:Y:S01]  /*dfe0*/  IMAD.U32 R18, R11, 0x10000, RZ ;  /* 0x000100000b127824 */ /* 0x000fe200078e00ff */
[----:B------:R-:W-:Y:S01]  /*dff0*/  LOP3.LUT R11, R16, 0xffff0000, RZ, 0xc0, !PT ;  /* 0xffff0000100b7812 */ /* 0x000fe200078ec0ff */
[----:B------:R-:W-:Y:S01]  /*e000*/  FFMA.FTZ R10, R14, R20, R3 ;  /* 0x000000140e0a7223 */ /* 0x000fe20000010003 */
[----:B------:R-:W-:Y:S01]  /*e010*/  F2FP.BF16.PACK_AB R14, R12, R13 ;  /* 0x0000000d0c0e723e */ /* 0x000fe200000010ff */
[C---:B------:R-:W-:Y:S02]  /*e020*/  FMUL.FTZ R9, R5.reuse, R18 ;  /* 0x0000001205097220 */ /* 0x040fe40000410000 */
[----:B------:R-:W-:Y:S01]  /*e030*/  FMUL.FTZ R3, R2, R19 ;  /* 0x0000001302037220 */ /* 0x000fe20000410000 */
[----:B------:R-:W-:Y:S01]  /*e040*/  F2FP.BF16.PACK_AB R15, R10, R15 ;  /* 0x0000000f0a0f723e */ /* 0x000fe200000010ff */
[----:B------:R-:W-:-:S02]  /*e050*/  FMUL.FTZ R5, R5, R17 ;  /* 0x0000001105057220 */ /* 0x000fc40000410000 */
[----:B------:R-:W-:Y:S02]  /*e060*/  FMUL.FTZ R2, R2, R11 ;  /* 0x0000000b02027220 */ /* 0x000fe40000410000 */
[C---:B------:R-:W-:Y:S02]  /*e070*/  FFMA.FTZ R9, R6.reuse, R17, -R9 ;  /* 0x0000001106097223 */ /* 0x040fe40000010809 */
[----:B------:R-:W-:Y:S02]  /*e080*/  FFMA.FTZ R5, R6, R18, R5 ;  /* 0x0000001206057223 */ /* 0x000fe40000010005 */
[C---:B------:R-:W-:Y:S02]  /*e090*/  FFMA.FTZ R3, R4.reuse, R11, -R3 ;  /* 0x0000000b04037223 */ /* 0x040fe40000010803 */
[----:B------:R-:W-:Y:S01]  /*e0a0*/  FFMA.FTZ R2, R4, R19, R2 ;  /* 0x0000001304027223 */ /* 0x000fe20000010002 */
[----:B------:R-:W-:-:S04]  /*e0b0*/  F2FP.BF16.PACK_AB R12, R5, R9 ;  /* 0x00000009050c723e */ /* 0x000fc800000010ff */
[----:B------:R-:W-:-:S05]  /*e0c0*/  F2FP.BF16.PACK_AB R13, R2, R3 ;  /* 0x00000003020d723e */ /* 0x000fca00000010ff */
[----:B------:R1:W-:Y:S02]  /*e0d0*/  STS.128 [R216+0x1d080], R12 ;  /* 0x01d0800cd8007388 */ /* 0x0003e40000000c00 */
.L_x_3025:
[----:B------:R-:W-:Y:S05]  /*e0e0*/  BSYNC B1 ;  /* 0x0000000000017941 */ /* 0x000fea0003800000 */
.L_x_3024:
        /* <DEDUP_REMOVED lines=53> */
.L_x_3035:
[----:B------:R-:W-:Y:S05]  /*e440*/  BSYNC B0 ;  /* 0x0000000000007941 */ /* 0x000fea0003800000 */
.L_x_3034:
        /* <DEDUP_REMOVED lines=49> */
.L_x_3037:
[----:B------:R-:W-:Y:S05]  /*e760*/  BSYNC B0 ;  /* 0x0000000000007941 */ /* 0x000fea0003800000 */
.L_x_3036:
        /* <DEDUP_REMOVED lines=49> */
.L_x_3039:
[----:B------:R-:W-:Y:S05]  /*ea80*/  BSYNC B0 ;  /* 0x0000000000007941 */ /* 0x000fea0003800000 */
.L_x_3038:
[----:B------:R-:W-:-:S13]  /*ea90*/  ISETP.GE.AND P0, PT, R147, c[0x0][0x27c], PT ;  /* 0x00009f0093007a0c */ /* 0x000fda0003f06270 */
        /* <DEDUP_REMOVED lines=47> */
.L_x_3033:
[----:B------:R-:W-:Y:S05]  /*ed90*/  BSYNC B1 ;  /* 0x0000000000017941 */ /* 0x000fea0003800000 */
.L_x_3032:
[----:B------:R-:W-:-:S04]  /*eda0*/  IADD3 R2, R143, 0x60, RZ ;  /* 0x000000608f027810 */ /* 0x000fc80007ffe0ff */
        /* <DEDUP_REMOVED lines=51> */
.L_x_3042:
[----:B------:R-:W-:Y:S05]  /*f0e0*/  BSYNC B0 ;  /* 0x0000000000007941 */ /* 0x000fea0003800000 */
.L_x_3041:
        /* <DEDUP_REMOVED lines=49> */
.L_x_3044:
[----:B------:R-:W-:Y:S05]  /*f400*/  BSYNC B0 ;  /* 0x0000000000007941 */ /* 0x000fea0003800000 */
.L_x_3043:
        /* <DEDUP_REMOVED lines=49> */
.L_x_3046:
[----:B------:R-:W-:Y:S05]  /*f720*/  BSYNC B0 ;  /* 0x0000000000007941 */ /* 0x000fea0003800000 */
.L_x_3045:
        /* <DEDUP_REMOVED lines=47> */
[----:B------:R1:W-:Y:S01]  /*fa20*/  STS.128 [R216+0x1f080], R12 ;  /* 0x01f0800cd8007388 */ /* 0x0003e20000000c00 */
[----:B------:R-:W-:Y:S05]  /*fa30*/  BRA `(.L_x_3040) ;  /* 0x00004a5000007947 */ /* 0x000fea0003800000 */
.L_x_3007:
        /* <DEDUP_REMOVED lines=9> */
[----:B------:R-:W-:Y:S01]  /*fad0*/  CS2R R16, SRZ ;  /* 0x0000000000107805 */ /* 0x000fe2000001ff00 */
        /* <DEDUP_REMOVED lines=14> */
[----:B------:R-:W-:-:S05]  /*fbc0*/  MOV R5, R6 ;  /* 0x0000000600057202 */ /* 0x000fca0000000f00 */
[----:B------:R-:W-:-:S04]  /*fbd0*/  IMAD.WIDE.U32 R4, R2, c[0x0][0x290], R4 ;  /* 0x0000a40002047a25 */ /* 0x000fc800078e0004 */
[----:B------:R-:W-:Y:S01]  /*fbe0*/  IMAD R2, R2, c[0x0][0x294], R3 ;  /* 0x0000a50002027a24 */ /* 0x000fe200078e0203 */
[----:B------:R-:W-:-:S03]  /*fbf0*/  LEA R23, P0, R4, c[0x0][0x288], 0x1 ;  /* 0x0000a20004177a11 */ /* 0x000fc600078008ff */
[----:B------:R-:W-:Y:S02]  /*fc00*/  IMAD.IADD R2, R5, 0x1, R2 ;  /* 0x0000000105027824 */ /* 0x000fe400078e0202 */
[----:B------:R1:W2:Y:S03]  /*fc10*/  SHFL.IDX PT, R6, R23, RZ, 0x181f ;  /* 0x00181fff17067589 */ /* 0x0002a600000e0000 */
[----:B------:R-:W-:Y:S01]  /*fc20*/  LEA.HI.X R22, R4, c[0x0][0x28c], R2, 0x1, P0 ;  /* 0x0000a30004167a11 */ /* 0x000fe200000f0c02 */
[----:B------:R1:W3:Y:S04]  /*fc30*/  SHFL.IDX PT, R5, R24, RZ, 0x181f ;  /* 0x00181fff18057589 */ /* 0x0002e800000e0000 */
        /* <DEDUP_REMOVED lines=11> */
[--C-:B---3--:R-:W-:Y:S01]  /*fcf0*/  @!P1 IMAD.X R21, R5, 0x1, R2.reuse, P0 ;  /* 0x0000000105159824 */ /* 0x108fe200000e0602 */
[----:B--2---:R-:W-:Y:S01]  /*fd00*/  @!P1 IADD3 R10, P0, R6, R3, RZ ;  /* 0x00000003060a9210 */ /* 0x004fe20007f1e0ff */
        /* <DEDUP_REMOVED lines=16> */
.L_x_3048:
[----:B------:R-:W-:Y:S05]  /*fe10*/  BSYNC B0 ;  /* 0x0000000000007941 */ /* 0x000fea0003800000 */
.L_x_3047:
[----:B-1---5:R-:W-:Y:S01]  /*fe20*/  IMAD.MOV.U32 R3, RZ, RZ, R30 ;  /* 0x000000ffff037224 */ /* 0x022fe200078e001e */
[----:B----4-:R-:W-:Y:S01]  /*fe30*/  MOV R4, R29 ;  /* 0x0000001d00047202 */ /* 0x010fe20000000f00 */
[----:B------:R-:W-:Y:S01]  /*fe40*/  IMAD.MOV.U32 R2, RZ, RZ, R31 ;  /* 0x000000ffff027224 */ /* 0x000fe200078e001f */
[----:B------:R-:W-:Y:S01]  /*fe50*/  LOP3.LUT P0, RZ, R235, 0x8, RZ, 0xc0, !PT ;  /* 0x00000008ebff7812 */ /* 0x000fe2000780c0ff */
[----:B---3--:R-:W-:Y:S01]  /*fe60*/  IMAD.MOV.U32 R5, RZ, RZ, R28 ;  /* 0x000000ffff057224 */ /* 0x008fe200078e001c */
[----:B------:R1:W3:Y:S01]  /*fe70*/  SHFL.IDX PT, R11, R24, 0x1, 0x181f ;  /* 0x00381f00180b7f89 */ /* 0x0002e200000e0000 */
[----:B------:R-:W-:Y:S01]  /*fe80*/  BSSY B0, `(.L_x_3049) ;  /* 0x000003a000007945 */ /* 0x000fe20003800000 */
[----:B------:R-:W-:Y:S01]  /*fe90*/  PRMT R70, R2, 0x5410, R3 ;  /* 0x0000541002467816 */ /* 0x000fe20000000003 */
[----:B------:R-:W-:Y:S01]  /*fea0*/  IMAD.MOV.U32 R3, RZ, RZ, R18 ;  /* 0x000000ffff037224 */ /* 0x000fe200078e0012 */
[----:B------:R-:W-:Y:S01]  /*feb0*/  PRMT R69, R4, 0x5410, R5 ;  /* 0x0000541004457816 */ /* 0x000fe20000000005 */
[----:B------:R-:W-:Y:S01]  /*fec0*/  IMAD.MOV.U32 R2, RZ, RZ, R19 ;  /* 0x000000ffff027224 */ /* 0x000fe200078e0013 */
[----:B------:R-:W-:Y:S01]  /*fed0*/  MOV R5, R16 ;  /* 0x0000001000057202 */ /* 0x000fe20000000f00 */
[----:B------:R-:W-:Y:S01]  /*fee0*/  IMAD.MOV.U32 R4, RZ, RZ, R17 ;  /* 0x000000ffff047224 */ /* 0x000fe200078e0011 */
[----:B------:R1:W4:Y:S01]  /*fef0*/  SHFL.IDX PT, R9, R25, 0x1, 0x181f ;  /* 0x00381f0019097f89 */ /* 0x00032200000e0000 */
        /* <DEDUP_REMOVED lines=35> */
[----:B--2---:R-:W-:Y:S01]  /*10130*/  @!P1 IMAD.X R3, R20, 0x1, R3, P0 ;  /* 0x0000000114039824 */ /* 0x004fe200000e0603 */
        /* <DEDUP_REMOVED lines=14> */
.L_x_3050:
[----:B---34-:R-:W-:Y:S05]  /*10220*/  BSYNC B0 ;  /* 0x0000000000007941 */ /* 0x018fea0003800000 */
.L_x_3049:
[----:B-1---5:R-:W-:Y:S01]  /*10230*/  IMAD.MOV.U32 R5, RZ, RZ, R58 ;  /* 0x000000ffff057224 */ /* 0x022fe200078e003a */
[----:B------:R-:W-:Y:S01]  /*10240*/  LOP3.LUT P0, RZ, R235, 0x10, RZ, 0xc0, !PT ;  /* 0x00000010ebff7812 */ /* 0x000fe2000780c0ff */
[----:B------:R-:W-:Y:S01]  /*10250*/  IMAD.MOV.U32 R3, RZ, RZ, R56 ;  /* 0x000000ffff037224 */ /* 0x000fe200078e0038 */
[----:B------:R1:W3:Y:S01]  /*10260*/  SHFL.IDX PT, R11, R24, 0x2, 0x181f ;  /* 0x00581f00180b7f89 */ /* 0x0002e200000e0000 */
        /* <DEDUP_REMOVED lines=10> */
[----:B--2---:R1:W2:Y:S01]  /*10310*/  SHFL.IDX PT, R6, R25, 0x2, 0x181f ;  /* 0x00581f0019067f89 */ /* 0x0042a200000e0000 */
[----:B------:R-:W-:Y:S01]  /*10320*/  BSSY B0, `(.L_x_3051) ;  /* 0x0000037000007945 */ /* 0x000fe20003800000 */
[----:B------:R-:W-:Y:S01]  /*10330*/  CS2R R94, SRZ ;  /* 0x00000000005e7805 */ /* 0x000fe2000001ff00 */
        /* <DEDUP_REMOVED lines=27> */
[----:B--23--:R-:W-:Y:S01]  /*104f0*/  ISETP.GE.AND P1, PT, R140, c[0x0][0x27c], PT ;  /* 0x00009f008c007a0c */ /* 0x00cfe20003f26270 */
[----:B------:R-:W-:Y:S01]  /*10500*/  CS2R R62, SRZ ;  /* 0x00000000003e7805 */ /* 0x000fe2000001ff00 */
[----:B------:R-:W-:-:S11]  /*10510*/  CS2R R60, SRZ ;  /* 0x00000000003c7805 */ /* 0x000fd6000001ff00 */
[C---:B------:R-:W-:Y:S01]  /*10520*/  @!P1 IMAD.SHL.U32 R2, R140.reuse, 0x2, RZ ;  /* 0x000000028c029824 */ /* 0x040fe200078e00ff */
[----:B------:R-:W-:-:S04]  /*10530*/  @!P1 SHF.L.U64.HI R3, R140, 0x1, R141 ;  /* 0x000000018c039819 */ /* 0x000fc8000001028d */
[-C--:B------:R-:W-:Y:S02]  /*10540*/  @!P1 IADD3 R4, P0, R6, R2.reuse, RZ ;  /* 0x0000000206049210 */ /* 0x080fe40007f1e0ff */
[----:B-1----:R-:W-:-:S03]  /*10550*/  @!P1 IADD3 R2, P2, R9, R2, RZ ;  /* 0x0000000209029210 */ /* 0x002fc60007f5e0ff */
[--C-:B------:R-:W-:Y:S01]  /*10560*/  @!P1 IMAD.X R5, R11, 0x1, R3.reuse, P0 ;  /* 0x000000010b059824 */ /* 0x100fe200000e0603 */
[----:B------:R-:W-:Y:S01]  /*10570*/  ISETP.GE.AND P0, PT, R142, c[0x0][0x27c], PT ;  /* 0x00009f008e007a0c */ /* 0x000fe20003f06270 */
[----:B------:R-:W-:Y:S01]  /*10580*/  CS2R R66, SRZ ;  /* 0x0000000000427805 */ /* 0x000fe2000001ff00 */
[----:B------:R-:W-:Y:S01]  /*10590*/  CS2R R64, SRZ ;  /* 0x0000000000407805 */ /* 0x000fe2000001ff00 */
[----:B----4-:R-:W-:Y:S01]  /*105a0*/  @!P1 IMAD.X R3, R10, 0x1, R3, P2 ;  /* 0x000000010a039824 */ /* 0x010fe200010e0603 */
[----:B------:R1:W5:Y:S04]  /*105b0*/  @!P1 LD.E.128 R60, [R4.64] ;  /* 0x00000006043c9980 */ /* 0x000368000c101d00 */
[----:B------:R2:W5:Y:S01]  /*105c0*/  @!P1 LD.E.128 R64, [R2.64] ;  /* 0x0000000602409980 */ /* 0x000562000c101d00 */
[----:B------:R-:W-:Y:S01]  /*105d0*/  CS2R R74, SRZ ;  /* 0x00000000004a7805 */ /* 0x000fe2000001ff00 */
[----:B------:R-:W-:Y:S01]  /*105e0*/  CS2R R72, SRZ ;  /* 0x0000000000487805 */ /* 0x000fe2000001ff00 */
[----:B------:R-:W-:Y:S01]  /*105f0*/  CS2R R78, SRZ ;  /* 0x00000000004e7805 */ /* 0x000fe2000001ff00 */
[----:B------:R-:W-:Y:S01]  /*10600*/  CS2R R76, SRZ ;  /* 0x00000000004c7805 */ /* 0x000fe2000001ff00 */
[C---:B--2---:R-:W-:Y:S01]  /*10610*/  @!P0 IMAD.SHL.U32 R2, R232.reuse, 0x2, RZ ;  /* 0x00000002e8028824 */ /* 0x044fe200078e00ff */
[----:B------:R-:W-:-:S04]  /*10620*/  @!P0 SHF.L.U64.HI R3, R232, 0x1, R236 ;  /* 0x00000001e8038819 */ /* 0x000fc800000102ec */
[-C--:B-1----:R-:W-:Y:S02]  /*10630*/  @!P0 IADD3 R4, P2, R6, R2.reuse, RZ ;  /* 0x0000000206048210 */ /* 0x082fe40007f5e0ff */
[----:B------:R-:W-:-:S03]  /*10640*/  @!P0 IADD3 R2, P1, R9, R2, RZ ;  /* 0x0000000209028210 */ /* 0x000fc60007f3e0ff */
[--C-:B------:R-:W-:Y:S02]  /*10650*/  @!P0 IMAD.X R5, R11, 0x1, R3.reuse, P2 ;  /* 0x000000010b058824 */ /* 0x100fe400010e0603 */
[----:B------:R-:W-:-:S03]  /*10660*/  @!P0 IMAD.X R3, R10, 0x1, R3, P1 ;  /* 0x000000010a038824 */ /* 0x000fc600008e0603 */
[----:B------:R1:W5:Y:S04]  /*10670*/  @!P0 LD.E.128 R72, [R4.64] ;  /* 0x0000000604488980 */ /* 0x000368000c101d00 */
[----:B------:R1:W5:Y:S02]  /*10680*/  @!P0 LD.E.128 R76, [R2.64] ;  /* 0x00000006024c8980 */ /* 0x000364000c101d00 */
.L_x_3052:
[----:B--23--:R-:W-:Y:S05]  /*10690*/  BSYNC B0 ;  /* 0x0000000000007941 */ /* 0x00cfea0003800000 */
.L_x_3051:
[----:B-1---5:R-:W-:Y:S01]  /*106a0*/  IMAD.MOV.U32 R3, RZ, RZ, R74 ;  /* 0x000000ffff037224 */ /* 0x022fe200078e004a */
[----:B------:R-:W-:Y:S01]  /*106b0*/  LOP3.LUT P0, RZ, R235, 0x1, RZ, 0xc0, !PT ;  /* 0x00000001ebff7812 */ /* 0x000fe2000780c0ff */
[----:B------:R-:W-:Y:S01]  /*106c0*/  IMAD.MOV.U32 R2, RZ, RZ, R75 ;  /* 0x000000ffff027224 */ /* 0x000fe200078e004b */
[----:B------:R1:W2:Y:S01]  /*106d0*/  SHFL.IDX PT, R11, R24, 0x3, 0x181f ;  /* 0x00781f00180b7f89 */ /* 0x0002a200000e0000 */
        /* <DEDUP_REMOVED lines=11> */
[----:B----4-:R1:W4:Y:S01]  /*10790*/  SHFL.IDX PT, R10, R22, 0x3, 0x181f ;  /* 0x00781f00160a7f89 */ /* 0x01032200000e0000 */
[----:B------:R-:W-:Y:S01]  /*107a0*/  IMAD.MOV.U32 R2, RZ, RZ, R63 ;  /* 0x000000ffff027224 */ /* 0x000fe200078e003f */
[----:B------:R-:W-:Y:S01]  /*107b0*/  CS2R R88, SRZ ;  /* 0x0000000000587805 */ /* 0x000fe2000001ff00 */
[----:B------:R-:W-:Y:S01]  /*107c0*/  CS2R R86, SRZ ;  /* 0x0000000000567805 */ /* 0x000fe2000001ff00 */
[----:B------:R1:W1:Y:S01]  /*107d0*/  SHFL.IDX PT, R9, R23, 0x3, 0x181f ;  /* 0x00781f0017097f89 */ /* 0x00026200000e0000 */
        /* <DEDUP_REMOVED lines=34> */
[----:B------:R-:W-:Y:S01]  /*10a00*/  CS2R R90, SRZ ;  /* 0x00000000005a7805 */ /* 0x000fe2000001ff00 */
[----:B------:R-:W-:Y:S01]  /*10a10*/  CS2R R88, SRZ ;  /* 0x0000000000587805 */ /* 0x000fe2000001ff00 */
[C---:B-1----:R-:W-:Y:S01]  /*10a20*/  @!P0 IMAD.SHL.U32 R2, R232.reuse, 0x2, RZ ;  /* 0x00000002e8028824 */ /* 0x042fe200078e00ff */
[----:B------:R-:W-:-:S04]  /*10a30*/  @!P0 SHF.L.U64.HI R3, R232, 0x1, R236 ;  /* 0x00000001e8038819 */ /* 0x000fc800000102ec */
[-C--:B------:R-:W-:Y:S02]  /*10a40*/  @!P0 IADD3 R4, P2, R6, R2.reuse, RZ ;  /* 0x0000000206048210 */ /* 0x080fe40007f5e0ff */
[----:B------:R-:W-:-:S03]  /*10a50*/  @!P0 IADD3 R2, P1, R9, R2, RZ ;  /* 0x0000000209028210 */ /* 0x000fc60007f3e0ff */
[--C-:B------:R-:W-:Y:S02]  /*10a60*/  @!P0 IMAD.X R5, R11, 0x1, R3.reuse, P2 ;  /* 0x000000010b058824 */ /* 0x100fe400010e0603 */
[----:B------:R-:W-:-:S03]  /*10a70*/  @!P0 IMAD.X R3, R10, 0x1, R3, P1 ;  /* 0x000000010a038824 */ /* 0x000fc600008e0603 */
[----:B------:R1:W5:Y:S04]  /*10a80*/  @!P0 LD.E.128 R92, [R4.64] ;  /* 0x00000006045c8980 */ /* 0x000368000c101d00 */
[----:B------:R1:W5:Y:S02]  /*10a90*/  @!P0 LD.E.128 R88, [R2.64] ;  /* 0x0000000602588980 */ /* 0x000364000c101d00 */
.L_x_3054:
[----:B-1234-:R-:W-:Y:S05]  /*10aa0*/  BSYNC B0 ;  /* 0x0000000000007941 */ /* 0x01efea0003800000 */
.L_x_3053:
        /* <DEDUP_REMOVED lines=26> */
[----:B------:R-:W-:Y:S01]  /*10c50*/  IMAD.MOV.U32 R2, RZ, RZ, R84 ;  /* 0x000000ffff027224 */ /* 0x000fe200078e0054 */
[----:B------:R-:W-:Y:S01]  /*10c60*/  BAR.SYNC.DEFER_BLOCKING 0x0 ;  /* 0x0000000000007b1d */ /* 0x000fe20000010000 */
[----:B--2---:R-:W-:-:S03]  /*10c70*/  IMAD.IADD R3, R68, 0x1, -R4 ;  /* 0x0000000144037824 */ /* 0x004fc600078e0a04 */
[----:B------:R-:W-:Y:S01]  /*10c80*/  PRMT R68, R68, 0x5410, R2 ;  /* 0x0000541044447816 */ /* 0x000fe20000000002 */
[----:B------:R-:W-:Y:S01]  /*10c90*/  IMAD.MOV.U32 R2, RZ, RZ, R85 ;  /* 0x000000ffff027224 */ /* 0x000fe200078e0055 */
[----:B------:R-:W-:-:S04]  /*10ca0*/  IMNMX R50, R3, 0x80, PT ;  /* 0x0000008003327817 */ /* 0x000fc80003800200 */
[----:B------:R-:W-:Y:S02]  /*10cb0*/  PRMT R68, R2, 0x7610, R68 ;  /* 0x0000761002447816 */ /* 0x000fe40000000044 */
[----:B------:R-:W-:-:S13]  /*10cc0*/  ISETP.GE.AND P0, PT, R143, R50, PT ;  /* 0x000000328f00720c */ /* 0x000fda0003f06270 */
        /* <DEDUP_REMOVED lines=10> */
[----:B------:R-:W-:Y:S02]  /*10d70*/  PRMT R5, R37, 0x5432, R5 ;  /* 0x0000543225057816 */ /* 0x000fe40000000005 */
[----:B------:R-:W-:-:S02]  /*10d80*/  SHF.R.S32.HI R2, RZ, 0x1f, R3 ;  /* 0x0000001fff027819 */ /* 0x000fc40000011403 */
[----:B------:R-:W-:Y:S01]  /*10d90*/  SHF.R.U64 R9, R18, 0x10, R19 ;  /* 0x0000001012097819 */ /* 0x000fe20000001213 */
[----:B------:R-:W-:Y:S01]  /*10da0*/  IMAD.U32 R12, R5, 0x10000, RZ ;  /* 0x00010000050c7824 */ /* 0x000fe200078e00ff */
[----:B------:R-:W-:Y:S01]  /*10db0*/  LEA.HI R2, R2, R3, RZ, 0x3 ;  /* 0x0000000302027211 */ /* 0x000fe200078f18ff */
[----:B------:R-:W-:Y:S01]  /*10dc0*/  IMAD.SHL.U32 R3, R3, 0x8, RZ ;  /* 0x0000000803037824 */ /* 0x000fe200078e00ff */
[----:B------:R-:W-:Y:S02]  /*10dd0*/  PRMT R6, R38, 0x5432, R6 ;  /* 0x0000543226067816 */ /* 0x000fe40000000006 */
[----:B------:R-:W-:Y:S01]  /*10de0*/  SHF.R.U32.HI R4, RZ, 0x10, R17 ;  /* 0x00000010ff047819 */ /* 0x000fe20000011611 */
[----:B------:R-:W-:Y:S01]  /*10df0*/  IMAD.SHL.U32 R2, R2, 0x400, RZ ;  /* 0x0000040002027824 */ /* 0x000fe200078e00ff */
[----:B------:R-:W-:Y:S02]  /*10e00*/  LOP3.LUT R3, R251, 0x38, R3, 0xf8, !PT ;  /* 0x00000038fb037812 */ /* 0x000fe400078ef803 */
[----:B------:R-:W-:Y:S01]  /*10e10*/  PRMT R17, R39, 0x5432, R9 ;  /* 0x0000543227117816 */ /* 0x000fe20000000009 */
[----:B------:R-:W-:Y:S01]  /*10e20*/  IMAD.U32 R9, R6, 0x10000, RZ ;  /* 0x0001000006097824 */ /* 0x000fe200078e00ff */
[----:B------:R-:W-:-:S02]  /*10e30*/  LOP3.LUT R3, R3, R122, RZ, 0x3c, !PT ;  /* 0x0000007a03037212 */ /* 0x000fc400078e3cff */
[----:B------:R-:W-:Y:S02]  /*10e40*/  LOP3.LUT R2, R2, 0x7fffe000, RZ, 0xc0, !PT ;  /* 0x7fffe00002027812 */ /* 0x000fe400078ec0ff */
[----:B------:R-:W-:Y:S02]  /*10e50*/  PRMT R11, R38, 0x5410, R4 ;  /* 0x00005410260b7816 */ /* 0x000fe40000000004 */
[----:B------:R-:W-:Y:S02]  /*10e60*/  IADD3 R2, R3, R2, R7 ;  /* 0x0000000203027210 */ /* 0x000fe40007ffe007 */
[----:B------:R-:W-:Y:S02]  /*10e70*/  SHF.R.U32.HI R3, RZ, 0x10, R19 ;  /* 0x00000010ff037819 */ /* 0x000fe40000011613 */
[----:B------:R-:W-:Y:S01]  /*10e80*/  SHF.R.U64 R14, R14, 0x10, R15 ;  /* 0x000000100e0e7819 */ /* 0x000fe2000000120f */
[----:B------:R-:W-:Y:S01]  /*10e90*/  IMAD.SHL.U32 R36, R2, 0x2, RZ ;  /* 0x0000000202247824 */ /* 0x000fe200078e00ff */
[----:B------:R-:W-:-:S02]  /*10ea0*/  SHF.R.U32.HI R2, RZ, 0x10, R13 ;  /* 0x00000010ff027819 */ /* 0x000fc4000001160d */
[----:B------:R-:W-:Y:S02]  /*10eb0*/  PRMT R18, R39, 0x5410, R3 ;  /* 0x0000541027127816 */ /* 0x000fe40000000003 */
[----:B------:R-:W2:Y:S01]  /*10ec0*/  LDS.128 R20, [R36+0x10080] ;  /* 0x0100800024147984 */ /* 0x000ea20000000c00 */
[----:B------:R-:W-:Y:S01]  /*10ed0*/  PRMT R10, R37, 0x5410, R2 ;  /* 0x00005410250a7816 */ /* 0x000fe20000000002 */
[----:B-1----:R-:W-:Y:S01]  /*10ee0*/  IMAD.U32 R3, R24, 0x10000, RZ ;  /* 0x0001000018037824 */ /* 0x002fe200078e00ff */
[----:B------:R-:W-:Y:S02]  /*10ef0*/  SHF.R.U32.HI R15, RZ, 0x10, R15 ;  /* 0x00000010ff0f7819 */ /* 0x000fe4000001160f */
[C---:B------:R-:W-:Y:S02]  /*10f00*/  PRMT R14, R48.reuse, 0x5432, R14 ;  /* 0x00005432300e7816 */ /* 0x040fe4000000000e */
[----:B------:R-:W-:Y:S02]  /*10f10*/  PRMT R15, R48, 0x5410, R15 ;  /* 0x00005410300f7816 */ /* 0x000fe4000000000f */
[----:B------:R-:W-:-:S02]  /*10f20*/  LOP3.LUT R6, R6, 0xffff0000, RZ, 0xc0, !PT ;  /* 0xffff000006067812 */ /* 0x000fc400078ec0ff */
[----:B------:R-:W-:Y:S02]  /*10f30*/  LOP3.LUT R16, R25, 0xffff0000, RZ, 0xc0, !PT ;  /* 0xffff000019107812 */ /* 0x000fe400078ec0ff */
[----:B--2---:R-:W-:-:S05]  /*10f40*/  SHF.L.U32 R2, R20, 0x10, RZ ;  /* 0x0000001014027819 */ /* 0x004fca00000006ff */
[CC--:B------:R-:W-:Y:S02]  /*10f50*/  FMUL.FTZ R4, R2.reuse, R12.reuse ;  /* 0x0000000c02047220 */ /* 0x0c0fe40000410000 */
[-C--:B------:R-:W-:Y:S02]  /*10f60*/  FMUL.FTZ R2, R2, R9.reuse ;  /* 0x0000000902027220 */ /* 0x080fe40000410000 */
[C---:B------:R-:W-:Y:S02]  /*10f70*/  FFMA.FTZ R38, R3.reuse, R9, -R4 ;  /* 0x0000000903267223 */ /* 0x040fe40000010804 */
[----:B------:R-:W-:Y:S01]  /*10f80*/  FFMA.FTZ R49, R3, R12, R2 ;  /* 0x0000000c03317223 */ /* 0x000fe20000010002 */
[----:B------:R-:W-:Y:S01]  /*10f90*/  SHF.L.U32 R2, R21, 0x10, RZ ;  /* 0x0000001015027819 */ /* 0x000fe200000006ff */
[----:B------:R-:W-:Y:S02]  /*10fa0*/  IMAD.U32 R12, R10, 0x10000, RZ ;  /* 0x000100000a0c7824 */ /* 0x000fe400078e00ff */
[----:B------:R-:W-:-:S02]  /*10fb0*/  IMAD.U32 R9, R11, 0x10000, RZ ;  /* 0x000100000b097824 */ /* 0x000fc400078e00ff */
[-C--:B------:R-:W-:Y:S02]  /*10fc0*/  FMUL.FTZ R4, R2, R12.reuse ;  /* 0x0000000c02047220 */ /* 0x080fe40000410000 */
[----:B------:R-:W-:Y:S01]  /*10fd0*/  IMAD.U32 R3, R25, 0x10000, RZ ;  /* 0x0001000019037824 */ /* 0x000fe200078e00ff */
[----:B------:R-:W-:Y:S01]  /*10fe0*/  LOP3.LUT R25, R10, 0xffff0000, RZ, 0xc0, !PT ;  /* 0xffff00000a197812 */ /* 0x000fe200078ec0ff */
[-C--:B------:R-:W-:Y:S02]  /*10ff0*/  FMUL.FTZ R2, R2, R9.reuse ;  /* 0x0000000902027220 */ /* 0x080fe40000410000 */
[C---:B------:R-:W-:Y:S02]  /*11000*/  FFMA.FTZ R13, R3.reuse, R9, -R4 ;  /* 0x00000009030d7223 */ /* 0x040fe40000010804 */
[----:B------:R-:W-:Y:S01]  /*11010*/  FFMA.FTZ R48, R3, R12, R2 ;  /* 0x0000000c03307223 */ /* 0x000fe20000010002 */
[----:B------:R-:W-:Y:S01]  /*11020*/  SHF.L.U32 R2, R23, 0x10, RZ ;  /* 0x0000001017027819 */ /* 0x000fe200000006ff */
[----:B------:R-:W-:-:S02]  /*11030*/  IMAD.U32 R12, R15, 0x10000, RZ ;  /* 0x000100000f0c7824 */ /* 0x000fc400078e00ff */
[----:B------:R-:W-:Y:S02]  /*11040*/  IMAD.U32 R9, R18, 0x10000, RZ ;  /* 0x0001000012097824 */ /* 0x000fe400078e00ff */
[CC--:B------:R-:W-:Y:S02]  /*11050*/  FMUL.FTZ R4, R2.reuse, R12.reuse ;  /* 0x0000000c02047220 */ /* 0x0c0fe40000410000 */
[----:B------:R-:W-:Y:S02]  /*11060*/  IMAD.U32 R3, R27, 0x10000, RZ ;  /* 0x000100001b037824 */ /* 0x000fe400078e00ff */
[-C--:B------:R-:W-:Y:S02]  /*11070*/  FMUL.FTZ R2, R2, R9.reuse ;  /* 0x0000000902027220 */ /* 0x080fe40000410000 */
[----:B------:R-:W-:Y:S01]  /*11080*/  FFMA.FTZ R37, R3, R9, -R4 ;  /* 0x0000000903257223 */ /* 0x000fe20000010804 */
[----:B------:R-:W-:Y:S01]  /*11090*/  LOP3.LUT R9, R5, 0xffff0000, RZ, 0xc0, !PT ;  /* 0xffff000005097812 */ /* 0x000fe200078ec0ff */
[----:B------:R-:W-:Y:S01]  /*110a0*/  FFMA.FTZ R39, R3, R12, R2 ;  /* 0x0000000c03277223 */ /* 0x000fe20000010002 */
[----:B------:R-:W-:-:S02]  /*110b0*/  LOP3.LUT R3, R20, 0xffff0000, RZ, 0xc0, !PT ;  /* 0xffff000014037812 */ /* 0x000fc400078ec0ff */
[----:B------:R-:W-:Y:S01]  /*110c0*/  LOP3.LUT R4, R24, 0xffff0000, RZ, 0xc0, !PT ;  /* 0xffff000018047812 */ /* 0x000fe200078ec0ff */
[----:B------:R-:W-:Y:S01]  /*110d0*/  IMAD.U32 R24, R14, 0x10000, RZ ;  /* 0x000100000e187824 */ /* 0x000fe200078e00ff */
[----:B------:R-:W-:Y:S01]  /*110e0*/  LOP3.LUT R2, R21, 0xffff0000, RZ, 0xc0, !PT ;  /* 0xffff000015027812 */ /* 0x000fe200078ec0ff */
[CC--:B------:R-:W-:Y:S02]  /*110f0*/  FMUL.FTZ R5, R3.reuse, R9.reuse ;  /* 0x0000000903057220 */ /* 0x0c0fe40000410000 */
[-C--:B------:R-:W-:Y:S02]  /*11100*/  FMUL.FTZ R3, R3, R6.reuse ;  /* 0x0000000603037220 */ /* 0x080fe40000410000 */
[----:B------:R-:W-:Y:S01]  /*11110*/  FFMA.FTZ R12, R4, R6, -R5 ;  /* 0x00000006040c7223 */ /* 0x000fe20000010805 */
[----:B------:R-:W-:Y:S01]  /*11120*/  LOP3.LUT R6, R26, 0xffff0000, RZ, 0xc0, !PT ;  /* 0xffff00001a067812 */ /* 0x000fe200078ec0ff */
[----:B------:R-:W-:Y:S01]  /*11130*/  FFMA.FTZ R20, R4, R9, R3 ;  /* 0x0000000904147223 */ /* 0x000fe20000010003 */
[----:B------:R-:W-:Y:S01]  /*11140*/  LOP3.LUT R4, R11, 0xffff0000, RZ, 0xc0, !PT ;  /* 0xffff00000b047812 */ /* 0x000fe200078ec0ff */
[C---:B------:R-:W-:Y:S01]  /*11150*/  FMUL.FTZ R3, R2.reuse, R25 ;  /* 0x0000001902037220 */ /* 0x040fe20000410000 */
[----:B------:R-:W-:Y:S01]  /*11160*/  LOP3.LUT R5, R27, 0xffff0000, RZ, 0xc0, !PT ;  /* 0xffff00001b057812 */ /* 0x000fe200078ec0ff */
[C---:B------:R-:W-:Y:S01]  /*11170*/  IMAD.U32 R21, R17.reuse, 0x10000, RZ ;  /* 0x0001000011157824 */ /* 0x040fe200078e00ff */
[----:B------:R-:W-:Y:S01]  /*11180*/  LOP3.LUT R17, R17, 0xffff0000, RZ, 0xc0, !PT ;  /* 0xffff000011117812 */ /* 0x000fe200078ec0ff */
[-C--:B------:R-:W-:Y:S01]  /*11190*/  FMUL.FTZ R19, R2, R4.reuse ;  /* 0x0000000402137220 */ /* 0x080fe20000410000 */
[----:B------:R-:W-:Y:S01]  /*111a0*/  LOP3.LUT R2, R23, 0xffff0000, RZ, 0xc0, !PT ;  /* 0xffff000017027812 */ /* 0x000fe200078ec0ff */
[----:B------:R-:W-:Y:S01]  /*111b0*/  FFMA.FTZ R10, R16, R4, -R3 ;  /* 0x00000004100a7223 */ /* 0x000fe20000010803 */
[----:B------:R-:W-:Y:S01]  /*111c0*/  SHF.L.U32 R4, R22, 0x10, RZ ;  /* 0x0000001016047819 */ /* 0x000fe200000006ff */
[----:B------:R-:W-:Y:S01]  /*111d0*/  IMAD.U32 R9, R26, 0x10000, RZ ;  /* 0x000100001a097824 */ /* 0x000fe200078e00ff */
[----:B------:R-:W-:-:S02]  /*111e0*/  LOP3.LUT R3, R22, 0xffff0000, RZ, 0xc0, !PT ;  /* 0xffff000016037812 */ /* 0x000fc400078ec0ff */
[----:B------:R-:W-:Y:S01]  /*111f0*/  LOP3.LUT R23, R14, 0xffff0000, RZ, 0xc0, !PT ;  /* 0xffff00000e177812 */ /* 0x000fe200078ec0ff */
[----:B------:R-:W-:Y:S01]  /*11200*/  FMUL.FTZ R11, R4, R24 ;  /* 0x00000018040b7220 */ /* 0x000fe20000410000 */
[----:B------:R-:W-:Y:S01]  /*11210*/  F2FP.BF16.PACK_AB R13, R10, R13 ;  /* 0x0000000d0a0d723e */ /* 0x000fe200000010ff */
[----:B------:R-:W-:Y:S01]  /*11220*/  FMUL.FTZ R4, R4, R21 ;  /* 0x0000001504047220 */ /* 0x000fe20000410000 */
[----:B------:R-:W-:Y:S01]  /*11230*/  LOP3.LUT R22, R15, 0xffff0000, RZ, 0xc0, !PT ;  /* 0xffff00000f167812 */ /* 0x000fe200078ec0ff */
[----:B------:R-:W-:Y:S01]  /*11240*/  FMUL.FTZ R10, R3, R23 ;  /* 0x00000017030a7220 */ /* 0x000fe20000410000 */
[----:B------:R-:W-:Y:S01]  /*11250*/  F2FP.BF16.PACK_AB R12, R12, R38 ;  /* 0x000000260c0c723e */ /* 0x000fe200000010ff */
[----:B------:R-:W-:Y:S02]  /*11260*/  FFMA.FTZ R11, R9, R21, -R11 ;  /* 0x00000015090b7223 */ /* 0x000fe4000001080b */
[-C--:B------:R-:W-:Y:S02]  /*11270*/  FFMA.FTZ R10, R6, R17.reuse, -R10 ;  /* 0x00000011060a7223 */ /* 0x080fe4000001080a */
[----:B------:R-:W-:-:S02]  /*11280*/  FMUL.FTZ R3, R3, R17 ;  /* 0x0000001103037220 */ /* 0x000fc40000410000 */
[----:B------:R-:W-:Y:S01]  /*11290*/  FFMA.FTZ R4, R9, R24, R4 ;  /* 0x0000001809047223 */ /* 0x000fe20000010004 */
[----:B------:R-:W-:Y:S01]  /*112a0*/  F2FP.BF16.PACK_AB R14, R10, R11 ;  /* 0x0000000b0a0e723e */ /* 0x000fe200000010ff */
[----:B------:R-:W-:Y:S01]  /*112b0*/  FMUL.FTZ R10, R2, R22 ;  /* 0x00000016020a7220 */ /* 0x000fe20000410000 */
[----:B------:R-:W-:Y:S01]  /*112c0*/  LOP3.LUT R11, R18, 0xffff0000, RZ, 0xc0, !PT ;  /* 0xffff0000120b7812 */ /* 0x000fe200078ec0ff */
[----:B------:R-:W-:-:S04]  /*112d0*/  FFMA.FTZ R3, R6, R23, R3 ;  /* 0x0000001706037223 */ /* 0x000fc80000010003 */
[-C--:B------:R-:W-:Y:S02]  /*112e0*/  FFMA.FTZ R10, R5, R11.reuse, -R10 ;  /* 0x0000000b050a7223 */ /* 0x080fe4000001080a */
[----:B------:R-:W-:-:S03]  /*112f0*/  FMUL.FTZ R2, R2, R11 ;  /* 0x0000000b02027220 */ /* 0x000fc60000410000 */
[----:B------:R-:W-:Y:S01]  /*11300*/  F2FP.BF16.PACK_AB R15, R10, R37 ;  /* 0x000000250a0f723e */ /* 0x000fe200000010ff */
[----:B------:R-:W-:Y:S02]  /*11310*/  FFMA.FTZ R10, R16, R25, R19 ;  /* 0x00000019100a7223 */ /* 0x000fe40000010013 */
[----:B------:R-:W-:Y:S02]  /*11320*/  FFMA.FTZ R2, R5, R22, R2 ;  /* 0x0000001605027223 */ /* 0x000fe40000010002 */
[----:B------:R1:W-:Y:S02]  /*11330*/  STS.128 [R216+0x10080], R12 ;  /* 0x0100800cd8007388 */ /* 0x0003e40000000c00 */
[----:B-1----:R-:W-:Y:S02]  /*11340*/  F2FP.BF16.PACK_AB R12, R20, R49 ;  /* 0x00000031140c723e */ /* 0x002fe400000010ff */
[----:B------:R-:W-:Y:S02]  /*11350*/  F2FP.BF16.PACK_AB R13, R10, R48 ;  /* 0x000000300a0d723e */ /* 0x000fe400000010ff */
[----:B------:R-:W-:-:S02]  /*11360*/  F2FP.BF16.PACK_AB R14, R3, R4 ;  /* 0x00000004030e723e */ /* 0x000fc400000010ff */
[----:B------:R-:W-:-:S05]  /*11370*/  F2FP.BF16.PACK_AB R15, R2, R39 ;  /* 0x00000027020f723e */ /* 0x000fca00000010ff */
[----:B------:R1:W-:Y:S02]  /*11380*/  STS.128 [R36+0x10080], R12 ;  /* 0x0100800c24007388 */ /* 0x0003e40000000c00 */
.L_x_3058:
[----:B------:R-:W-:Y:S05]  /*11390*/  BSYNC B0 ;  /* 0x0000000000007941 */ /* 0x000fea0003800000 */
.L_x_3057:
[----:B------:R-:W-:-:S13]  /*113a0*/  ISETP.GE.AND P0, PT, R142, c[0x0][0x27c], PT ;  /* 0x00009f008e007a0c */ /* 0x000fda0003f06270 */
[----:B------:R-:W-:Y:S05]  /*113b0*/  @P0 BRA `(.L_x_3056) ;  /* 0x0000069000000947 */ /* 0x000fea0003800000 */
[----:B------:R-:W2:Y:S04]  /*113c0*/  LDL R3, [R1+0xe0] ;  /* 0x0000e00001037983 */ /* 0x000ea80000100800 */
[----:B-1----:R-:W3:Y:S01]  /*113d0*/  LDL R36, [R1+0xf8] ;  /* 0x0000f80001247983 */ /* 0x002ee20000100800 */
[----:B------:R-:W-:Y:S01]  /*113e0*/  IMAD.MOV.U32 R2, RZ, RZ, c[0x0][0x27c] ;  /* 0x00009f00ff027624 */ /* 0x000fe200078e00ff */
[----:B------:R-:W-:Y:S02]  /*113f0*/  SHF.R.U32.HI R5, RZ, 0x10, R31 ;  /* 0x00000010ff057819 */ /* 0x000fe4000001161f */
[----:B------:R-:W-:Y:S02]  /*11400*/  SHF.R.U64 R9, R32, 0x10, R33 ;  /* 0x0000001020097819 */ /* 0x000fe40000001221 */
[----:B------:R-:W-:-:S02]  /*11410*/  PRMT R23, R70, 0x5410, R5 ;  /* 0x0000541046177816 */ /* 0x000fc40000000005 */
[----:B------:R-:W-:Y:S02]  /*11420*/  PRMT R5, R51, 0x5432, R9 ;  /* 0x0000543233057816 */ /* 0x000fe40000000009 */
[----:B------:R-:W-:Y:S02]  /*11430*/  SHF.R.U32.HI R10, RZ, 0x10, R33 ;  /* 0x00000010ff0a7819 */ /* 0x000fe40000011621 */
[----:B------:R-:W-:Y:S01]  /*11440*/  SHF.R.U32.HI R21, RZ, 0x10, R35 ;  /* 0x00000010ff157819 */ /* 0x000fe20000011623 */
[----:B------:R-:W-:Y:S01]  /*11450*/  IMAD.U32 R24, R5, 0x10000, RZ ;  /* 0x0001000005187824 */ /* 0x000fe200078e00ff */
[----:B------:R-:W-:Y:S02]  /*11460*/  PRMT R10, R51, 0x5410, R10 ;  /* 0x00005410330a7816 */ /* 0x000fe4000000000a */
[----:B------:R-:W-:Y:S02]  /*11470*/  PRMT R21, R71, 0x5410, R21 ;  /* 0x0000541047157816 */ /* 0x000fe40000000015 */
[----:B------:R-:W-:-:S02]  /*11480*/  LOP3.LUT R32, R10, 0xffff0000, RZ, 0xc0, !PT ;  /* 0xffff00000a207812 */ /* 0x000fc400078ec0ff */
[----:B------:R-:W-:-:S04]  /*11490*/  SHF.R.U64 R20, R34, 0x10, R35 ;  /* 0x0000001022147819 */ /* 0x000fc80000001223 */
[----:B------:R-:W-:Y:S02]  /*114a0*/  PRMT R20, R71, 0x5432, R20 ;  /* 0x0000543247147816 */ /* 0x000fe40000000014 */
[----:B--2---:R-:W-:-:S04]  /*114b0*/  LEA.HI R2, R2, R3, RZ, 0x1d ;  /* 0x0000000302027211 */ /* 0x004fc800078fe8ff */
[----:B------:R-:W-:Y:S01]  /*114c0*/  SHF.R.S32.HI R3, RZ, 0x1f, R2 ;  /* 0x0000001fff037819 */ /* 0x000fe20000011402 */
[----:B---3--:R-:W1:Y:S03]  /*114d0*/  LDS.128 R16, [R36] ;  /* 0x0000000024107984 */ /* 0x008e660000000c00 */
[----:B------:R-:W-:Y:S01]  /*114e0*/  LEA.HI R3, R3, R2, RZ, 0x3 ;  /* 0x0000000203037211 */ /* 0x000fe200078f18ff */
[----:B------:R-:W-:-:S05]  /*114f0*/  IMAD.SHL.U32 R2, R2, 0x8, RZ ;  /* 0x0000000802027824 */ /* 0x000fca00078e00ff */
[----:B------:R-:W-:Y:S01]  /*11500*/  LOP3.LUT R4, R251, 0x38, R2, 0xf8, !PT ;  /* 0x00000038fb047812 */ /* 0x000fe200078ef802 */
[----:B------:R-:W-:-:S03]  /*11510*/  IMAD.SHL.U32 R2, R3, 0x400, RZ ;  /* 0x0000040003027824 */ /* 0x000fc600078e00ff */
[----:B------:R-:W-:Y:S02]  /*11520*/  LOP3.LUT R3, R4, R122, RZ, 0x3c, !PT ;  /* 0x0000007a04037212 */ /* 0x000fe400078e3cff */
[----:B------:R-:W-:Y:S02]  /*11530*/  LOP3.LUT R2, R2, 0x7fffe000, RZ, 0xc0, !PT ;  /* 0x7fffe00002027812 */ /* 0x000fe400078ec0ff */
[----:B------:R-:W-:Y:S02]  /*11540*/  SHF.R.U64 R4, R30, 0x10, R31 ;  /* 0x000000101e047819 */ /* 0x000fe4000000121f */
[----:B------:R-:W-:Y:S02]  /*11550*/  IADD3 R2, R3, R2, R7 ;  /* 0x0000000203027210 */ /* 0x000fe40007ffe007 */
[--C-:B------:R-:W-:Y:S02]  /*11560*/  SHF.R.U32.HI R3, RZ, 0x10, R29.reuse ;  /* 0x00000010ff037819 */ /* 0x100fe4000001161d */
[----:B------:R-:W-:Y:S01]  /*11570*/  PRMT R22, R70, 0x5432, R4 ;  /* 0x0000543246167816 */ /* 0x000fe20000000004 */
[----:B------:R-:W-:Y:S01]  /*11580*/  IMAD.SHL.U32 R26, R2, 0x2, RZ ;  /* 0x00000002021a7824 */ /* 0x000fe200078e00ff */
[----:B------:R-:W-:-:S02]  /*11590*/  SHF.R.U64 R2, R28, 0x10, R29 ;  /* 0x000000101c027819 */ /* 0x000fc4000000121d */
[C---:B------:R-:W-:Y:S02]  /*115a0*/  PRMT R11, R69.reuse, 0x5410, R3 ;  /* 0x00005410450b7816 */ /* 0x040fe40000000003 */
[----:B------:R-:W2:Y:S01]  /*115b0*/  LDS.128 R12, [R26+0x10080] ;  /* 0x010080001a0c7984 */ /* 0x000ea20000000c00 */
[----:B------:R-:W-:-:S05]  /*115c0*/  PRMT R6, R69, 0x5432, R2 ;  /* 0x0000543245067816 */ /* 0x000fca0000000002 */
[C---:B------:R-:W-:Y:S01]  /*115d0*/  IMAD.U32 R9, R6.reuse, 0x10000, RZ ;  /* 0x0001000006097824 */ /* 0x040fe200078e00ff */
[----:B------:R-:W-:Y:S01]  /*115e0*/  LOP3.LUT R6, R6, 0xffff0000, RZ, 0xc0, !PT ;  /* 0xffff000006067812 */ /* 0x000fe200078ec0ff */
[----:B-1----:R-:W-:Y:S01]  /*115f0*/  IMAD.U32 R3, R16, 0x10000, RZ ;  /* 0x0001000010037824 */ /* 0x002fe200078e00ff */
        /* <DEDUP_REMOVED lines=9> */
[----:B------:R-:W-:Y:S02]  /*11690*/  IMAD.U32 R3, R17, 0x10000, RZ ;  /* 0x0001000011037824 */ /* 0x000fe400078e00ff */
[-C--:B------:R-:W-:Y:S02]  /*116a0*/  FMUL.FTZ R2, R2, R9.reuse ;  /* 0x0000000902027220 */ /* 0x080fe40000410000 */
[C---:B------:R-:W-:Y:S02]  /*116b0*/  FFMA.FTZ R25, R3.reuse, R9, -R4 ;  /* 0x0000000903197223 */ /* 0x040fe40000010804 */
[----:B------:R-:W-:Y:S01]  /*116c0*/  FFMA.FTZ R30, R3, R24, R2 ;  /* 0x00000018031e7223 */ /* 0x000fe20000010002 */
[----:B------:R-:W-:Y:S01]  /*116d0*/  SHF.L.U32 R2, R15, 0x10, RZ ;  /* 0x000000100f027819 */ /* 0x000fe200000006ff */
[C---:B------:R-:W-:Y:S01]  /*116e0*/  IMAD.U32 R24, R21.reuse, 0x10000, RZ ;  /* 0x0001000015187824 */ /* 0x040fe200078e00ff */
[----:B------:R-:W-:Y:S01]  /*116f0*/  LOP3.LUT R21, R21, 0xffff0000, RZ, 0xc0, !PT ;  /* 0xffff000015157812 */ /* 0x000fe200078ec0ff */
[----:B------:R-:W-:-:S02]  /*11700*/  IMAD.U32 R9, R23, 0x10000, RZ ;  /* 0x0001000017097824 */ /* 0x000fc400078e00ff */
[CC--:B------:R-:W-:Y:S02]  /*11710*/  FMUL.FTZ R4, R2.reuse, R24.reuse ;  /* 0x0000001802047220 */ /* 0x0c0fe40000410000 */
[----:B------:R-:W-:Y:S02]  /*11720*/  IMAD.U32 R3, R19, 0x10000, RZ ;  /* 0x0001000013037824 */ /* 0x000fe400078e00ff */
[-C--:B------:R-:W-:Y:S02]  /*11730*/  FMUL.FTZ R2, R2, R9.reuse ;  /* 0x0000000902027220 */ /* 0x080fe40000410000 */
[----:B------:R-:W-:Y:S01]  /*11740*/  FFMA.FTZ R27, R3, R9, -R4 ;  /* 0x00000009031b7223 */ /* 0x000fe20000010804 */
[----:B------:R-:W-:Y:S01]  /*11750*/  LOP3.LUT R9, R5, 0xffff0000, RZ, 0xc0, !PT ;  /* 0xffff000005097812 */ /* 0x000fe200078ec0ff */
[----:B------:R-:W-:Y:S01]  /*11760*/  FFMA.FTZ R29, R3, R24, R2 ;  /* 0x00000018031d7223 */ /* 0x000fe20000010002 */
[----:B------:R-:W-:Y:S02]  /*11770*/  LOP3.LUT R3, R12, 0xffff0000, RZ, 0xc0, !PT ;  /* 0xffff00000c037812 */ /* 0x000fe400078ec0ff */
[----:B------:R-:W-:-:S02]  /*11780*/  LOP3.LUT R4, R16, 0xffff0000, RZ, 0xc0, !PT ;  /* 0xffff000010047812 */ /* 0x000fc400078ec0ff */
[----:B------:R-:W-:Y:S01]  /*11790*/  LOP3.LUT R2, R13, 0xffff0000, RZ, 0xc0, !PT ;  /* 0xffff00000d027812 */ /* 0x000fe200078ec0ff */
[-C--:B------:R-:W-:Y:S01]  /*117a0*/  FMUL.FTZ R5, R3, R9.reuse ;  /* 0x0000000903057220 */ /* 0x080fe20000410000 */
[----:B------:R-:W-:Y:S01]  /*117b0*/  LOP3.LUT R16, R17, 0xffff0000, RZ, 0xc0, !PT ;  /* 0xffff000011107812 */ /* 0x000fe200078ec0ff */
[-C--:B------:R-:W-:Y:S02]  /*117c0*/  FMUL.FTZ R3, R3, R6.reuse ;  /* 0x0000000603037220 */ /* 0x080fe40000410000 */
[----:B------:R-:W-:Y:S01]  /*117d0*/  FFMA.FTZ R12, R4, R6, -R5 ;  /* 0x00000006040c7223 */ /* 0x000fe20000010805 */
[----:B------:R-:W-:Y:S01]  /*117e0*/  LOP3.LUT R6, R18, 0xffff0000, RZ, 0xc0, !PT ;  /* 0xffff000012067812 */ /* 0x000fe200078ec0ff */
        /* <DEDUP_REMOVED lines=9> */
[----:B------:R-:W-:Y:S01]  /*11880*/  SHF.L.U32 R4, R14, 0x10, RZ ;  /* 0x000000100e047819 */ /* 0x000fe200000006ff */
[----:B------:R-:W-:Y:S01]  /*11890*/  IMAD.U32 R19, R22, 0x10000, RZ ;  /* 0x0001000016137824 */ /* 0x000fe200078e00ff */
[----:B------:R-:W-:Y:S01]  /*118a0*/  F2FP.BF16.PACK_AB R13, R10, R25 ;  /* 0x000000190a0d723e */ /* 0x000fe200000010ff */
[C---:B------:R-:W-:Y:S01]  /*118b0*/  IMAD.U32 R25, R20.reuse, 0x10000, RZ ;  /* 0x0001000014197824 */ /* 0x040fe200078e00ff */
[----:B------:R-:W-:-:S02]  /*118c0*/  LOP3.LUT R20, R20, 0xffff0000, RZ, 0xc0, !PT ;  /* 0xffff000014147812 */ /* 0x000fc400078ec0ff */
[----:B------:R-:W-:Y:S01]  /*118d0*/  LOP3.LUT R2, R15, 0xffff0000, RZ, 0xc0, !PT ;  /* 0xffff00000f027812 */ /* 0x000fe200078ec0ff */
[----:B------:R-:W-:Y:S01]  /*118e0*/  FMUL.FTZ R11, R4, R25 ;  /* 0x00000019040b7220 */ /* 0x000fe20000410000 */
[----:B------:R-:W-:Y:S01]  /*118f0*/  F2FP.BF16.PACK_AB R12, R12, R28 ;  /* 0x0000001c0c0c723e */ /* 0x000fe200000010ff */
[----:B------:R-:W-:Y:S02]  /*11900*/  FMUL.FTZ R10, R3, R20 ;  /* 0x00000014030a7220 */ /* 0x000fe40000410000 */
[-C--:B------:R-:W-:Y:S02]  /*11910*/  FFMA.FTZ R11, R9, R19.reuse, -R11 ;  /* 0x00000013090b7223 */ /* 0x080fe4000001080b */
[-C--:B------:R-:W-:Y:S02]  /*11920*/  FFMA.FTZ R10, R6, R18.reuse, -R10 ;  /* 0x00000012060a7223 */ /* 0x080fe4000001080a */
[----:B------:R-:W-:Y:S02]  /*11930*/  FMUL.FTZ R4, R4, R19 ;  /* 0x0000001304047220 */ /* 0x000fe40000410000 */
[----:B------:R-:W-:Y:S01]  /*11940*/  FMUL.FTZ R3, R3, R18 ;  /* 0x0000001203037220 */ /* 0x000fe20000410000 */
[----:B------:R-:W-:Y:S01]  /*11950*/  F2FP.BF16.PACK_AB R14, R10, R11 ;  /* 0x0000000b0a0e723e */ /* 0x000fe200000010ff */
[----:B------:R-:W-:Y:S01]  /*11960*/  FMUL.FTZ R10, R2, R21 ;  /* 0x00000015020a7220 */ /* 0x000fe20000410000 */
[----:B------:R-:W-:Y:S01]  /*11970*/  LOP3.LUT R11, R23, 0xffff0000, RZ, 0xc0, !PT ;  /* 0xffff0000170b7812 */ /* 0x000fe200078ec0ff */
[----:B------:R-:W-:-:S02]  /*11980*/  FFMA.FTZ R4, R9, R25, R4 ;  /* 0x0000001909047223 */ /* 0x000fc40000010004 */
[----:B------:R-:W-:Y:S02]  /*11990*/  FFMA.FTZ R3, R6, R20, R3 ;  /* 0x0000001406037223 */ /* 0x000fe40000010003 */
[-C--:B------:R-:W-:Y:S02]  /*119a0*/  FFMA.FTZ R10, R5, R11.reuse, -R10 ;  /* 0x0000000b050a7223 */ /* 0x080fe4000001080a */
[----:B------:R-:W-:-:S03]  /*119b0*/  FMUL.FTZ R2, R2, R11 ;  /* 0x0000000b02027220 */ /* 0x000fc60000410000 */
[----:B------:R-:W-:Y:S01]  /*119c0*/  F2FP.BF16.PACK_AB R15, R10, R27 ;  /* 0x0000001b0a0f723e */ /* 0x000fe200000010ff */
[----:B------:R-:W-:Y:S02]  /*119d0*/  FFMA.FTZ R10, R16, R32, R17 ;  /* 0x00000020100a7223 */ /* 0x000fe40000010011 */
[----:B------:R-:W-:Y:S02]  /*119e0*/  FFMA.FTZ R2, R5, R21, R2 ;  /* 0x0000001505027223 */ /* 0x000fe40000010002 */
[----:B------:R1:W-:Y:S02]  /*119f0*/  STS.128 [R36], R12 ;  /* 0x0000000c24007388 */ /* 0x0003e40000000c00 */
[----:B-1----:R-:W-:Y:S02]  /*11a00*/  F2FP.BF16.PACK_AB R12, R24, R31 ;  /* 0x0000001f180c723e */ /* 0x002fe400000010ff */
[----:B------:R-:W-:Y:S02]  /*11a10*/  F2FP.BF16.PACK_AB R13, R10, R30 ;  /* 0x0000001e0a0d723e */ /* 0x000fe400000010ff */
[----:B------:R-:W-:-:S02]  /*11a20*/  F2FP.BF16.PACK_AB R14, R3, R4 ;  /* 0x00000004030e723e */ /* 0x000fc400000010ff */
[----:B------:R-:W-:-:S05]  /*11a30*/  F2FP.BF16.PACK_AB R15, R2, R29 ;  /* 0x0000001d020f723e */ /* 0x000fca00000010ff */
[----:B------:R1:W-:Y:S02]  /*11a40*/  STS.128 [R26+0x10080], R12 ;  /* 0x0100800c1a007388 */ /* 0x0003e40000000c00 */
.L_x_3056:
[----:B------:R-:W-:Y:S05]  /*11a50*/  BSYNC B1 ;  /* 0x0000000000017941 */ /* 0x000fea0003800000 */
.L_x_3055:
        /* <DEDUP_REMOVED lines=8> */
[----:B------:R-:W2:Y:S01]  /*11ae0*/  LDL R32, [R1+0x180] ;  /* 0x0001800001207983 */ /* 0x000ea20000100800 */
[----:B------:R-:W-:Y:S01]  /*11af0*/  IMAD.MOV.U32 R3, RZ, RZ, c[0x0][0x27c] ;  /* 0x00009f00ff037624 */ /* 0x000fe200078e00ff */
[----:B------:R-:W-:Y:S02]  /*11b00*/  SHF.R.U64 R6, R44, 0x10, R45 ;  /* 0x000000102c067819 */ /* 0x000fe4000000122d */
[----:B------:R-:W-:Y:S02]  /*11b10*/  SHF.R.U32.HI R5, RZ, 0x10, R43 ;  /* 0x00000010ff057819 */ /* 0x000fe4000001162b */
[----:B------:R-:W-:Y:S02]  /*11b20*/  LEA.HI R3, R3, R149, RZ, 0x1d ;  /* 0x0000009503037211 */ /* 0x000fe400078fe8ff */
[----:B------:R-:W-:Y:S02]  /*11b30*/  PRMT R6, R96, 0x5432, R6 ;  /* 0x0000543260067816 */ /* 0x000fe40000000006 */
[----:B------:R-:W-:-:S02]  /*11b40*/  SHF.R.S32.HI R2, RZ, 0x1f, R3 ;  /* 0x0000001fff027819 */ /* 0x000fc40000011403 */
[----:B------:R-:W-:Y:S02]  /*11b50*/  SHF.R.U64 R4, R42, 0x10, R43 ;  /* 0x000000102a047819 */ /* 0x000fe4000000122b */
[----:B------:R-:W-:Y:S01]  /*11b60*/  LEA.HI R2, R2, R3, RZ, 0x3 ;  /* 0x0000000302027211 */ /* 0x000fe200078f18ff */
[----:B------:R-:W-:Y:S01]  /*11b70*/  IMAD.SHL.U32 R3, R3, 0x8, RZ ;  /* 0x0000000803037824 */ /* 0x000fe200078e00ff */
[----:B------:R-:W-:Y:S01]  /*11b80*/  PRMT R23, R98, 0x5410, R5 ;  /* 0x0000541062177816 */ /* 0x000fe20000000005 */
[----:B------:R-:W-:Y:S01]  /*11b90*/  IMAD.U32 R5, R6, 0x10000, RZ ;  /* 0x0001000006057824 */ /* 0x000fe200078e00ff */
[----:B------:R-:W-:Y:S01]  /*11ba0*/  SHF.R.U32.HI R9, RZ, 0x10, R45 ;  /* 0x00000010ff097819 */ /* 0x000fe2000001162d */
[----:B------:R-:W-:Y:S01]  /*11bb0*/  IMAD.SHL.U32 R2, R2, 0x400, RZ ;  /* 0x0000040002027824 */ /* 0x000fe200078e00ff */
[----:B------:R-:W-:Y:S02]  /*11bc0*/  LOP3.LUT R3, R250, 0x38, R3, 0xf8, !PT ;  /* 0x00000038fa037812 */ /* 0x000fe400078ef803 */
[----:B------:R-:W-:-:S02]  /*11bd0*/  PRMT R22, R98, 0x5432, R4 ;  /* 0x0000543262167816 */ /* 0x000fc40000000004 */
[----:B------:R-:W-:Y:S02]  /*11be0*/  LOP3.LUT R3, R3, R31, RZ, 0x3c, !PT ;  /* 0x0000001f03037212 */ /* 0x000fe400078e3cff */
[----:B------:R-:W-:Y:S02]  /*11bf0*/  LOP3.LUT R2, R2, 0x7fffe000, RZ, 0xc0, !PT ;  /* 0x7fffe00002027812 */ /* 0x000fe400078ec0ff */
[----:B------:R-:W-:Y:S02]  /*11c00*/  PRMT R9, R96, 0x5410, R9 ;  /* 0x0000541060097816 */ /* 0x000fe40000000009 */
[----:B------:R-:W-:Y:S02]  /*11c10*/  IADD3 R2, R3, R2, R8 ;  /* 0x0000000203027210 */ /* 0x000fe40007ffe008 */
[----:B------:R-:W-:Y:S02]  /*11c20*/  SHF.R.U32.HI R3, RZ, 0x10, R41 ;  /* 0x00000010ff037819 */ /* 0x000fe40000011629 */
[----:B------:R-:W-:Y:S01]  /*11c30*/  SHF.R.U32.HI R21, RZ, 0x10, R47 ;  /* 0x00000010ff157819 */ /* 0x000fe2000001162f */
[----:B------:R-:W-:Y:S01]  /*11c40*/  IMAD.SHL.U32 R24, R2, 0x2, RZ ;  /* 0x0000000202187824 */ /* 0x000fe200078e00ff */
[----:B------:R-:W-:-:S02]  /*11c50*/  SHF.R.U64 R2, R40, 0x10, R41 ;  /* 0x0000001028027819 */ /* 0x000fc40000001229 */
[C---:B------:R-:W-:Y:S02]  /*11c60*/  PRMT R10, R97.reuse, 0x5410, R3 ;  /* 0x00005410610a7816 */ /* 0x040fe40000000003 */
[----:B-1----:R-:W1:Y:S01]  /*11c70*/  LDS.128 R12, [R24+0x10080] ;  /* 0x01008000180c7984 */ /* 0x002e620000000c00 */
[----:B------:R-:W-:Y:S02]  /*11c80*/  PRMT R11, R97, 0x5432, R2 ;  /* 0x00005432610b7816 */ /* 0x000fe40000000002 */
[----:B------:R-:W-:Y:S02]  /*11c90*/  PRMT R21, R99, 0x5410, R21 ;  /* 0x0000541063157816 */ /* 0x000fe40000000015 */
[----:B------:R-:W-:Y:S01]  /*11ca0*/  SHF.R.U64 R20, R46, 0x10, R47 ;  /* 0x000000102e147819 */ /* 0x000fe2000000122f */
[C---:B------:R-:W-:Y:S01]  /*11cb0*/  IMAD.U32 R25, R11.reuse, 0x10000, RZ ;  /* 0x000100000b197824 */ /* 0x040fe200078e00ff */
[----:B------:R-:W-:Y:S02]  /*11cc0*/  LOP3.LUT R11, R11, 0xffff0000, RZ, 0xc0, !PT ;  /* 0xffff00000b0b7812 */ /* 0x000fe400078ec0ff */
[----:B------:R-:W-:-:S02]  /*11cd0*/  PRMT R20, R99, 0x5432, R20 ;  /* 0x0000543263147816 */ /* 0x000fc40000000014 */
[----:B-1----:R-:W-:-:S05]  /*11ce0*/  SHF.L.U32 R2, R12, 0x10, RZ ;  /* 0x000000100c027819 */ /* 0x002fca00000006ff */
[C---:B------:R-:W-:Y:S02]  /*11cf0*/  FMUL.FTZ R4, R2.reuse, R5 ;  /* 0x0000000502047220 */ /* 0x040fe40000410000 */
[----:B------:R-:W-:Y:S01]  /*11d00*/  FMUL.FTZ R2, R2, R25 ;  /* 0x0000001902027220 */ /* 0x000fe20000410000 */
[----:B--2---:R-:W1:Y:S02]  /*11d10*/  LDS.128 R16, [R32] ;  /* 0x0000000020107984 */ /* 0x004e640000000c00 */
[----:B-1----:R-:W-:-:S04]  /*11d20*/  IMAD.U32 R3, R16, 0x10000, RZ ;  /* 0x0001000010037824 */ /* 0x002fc800078e00ff */
[----:B------:R-:W-:Y:S01]  /*11d30*/  FFMA.FTZ R29, R3, R5, R2 ;  /* 0x00000005031d7223 */ /* 0x000fe20000010002 */
[----:B------:R-:W-:Y:S01]  /*11d40*/  SHF.L.U32 R2, R13, 0x10, RZ ;  /* 0x000000100d027819 */ /* 0x000fe200000006ff */
[----:B------:R-:W-:Y:S02]  /*11d50*/  FFMA.FTZ R30, R3, R25, -R4 ;  /* 0x00000019031e7223 */ /* 0x000fe40000010804 */
[----:B------:R-:W-:Y:S02]  /*11d60*/  IMAD.U32 R25, R9, 0x10000, RZ ;  /* 0x0001000009197824 */ /* 0x000fe400078e00ff */
[----:B------:R-:W-:Y:S02]  /*11d70*/  IMAD.U32 R5, R10, 0x10000, RZ ;  /* 0x000100000a057824 */ /* 0x000fe400078e00ff */
[----:B------:R-:W-:Y:S02]  /*11d80*/  FMUL.FTZ R4, R2, R25 ;  /* 0x0000001902047220 */ /* 0x000fe40000410000 */
[----:B------:R-:W-:-:S02]  /*11d90*/  IMAD.U32 R3, R17, 0x10000, RZ ;  /* 0x0001000011037824 */ /* 0x000fc400078e00ff */
[-C--:B------:R-:W-:Y:S02]  /*11da0*/  FMUL.FTZ R2, R2, R5.reuse ;  /* 0x0000000502027220 */ /* 0x080fe40000410000 */
[C---:B------:R-:W-:Y:S02]  /*11db0*/  FFMA.FTZ R28, R3.reuse, R5, -R4 ;  /* 0x00000005031c7223 */ /* 0x040fe40000010804 */
[----:B------:R-:W-:Y:S01]  /*11dc0*/  FFMA.FTZ R26, R3, R25, R2 ;  /* 0x00000019031a7223 */ /* 0x000fe20000010002 */
[----:B------:R-:W-:Y:S01]  /*11dd0*/  SHF.L.U32 R2, R15, 0x10, RZ ;  /* 0x000000100f027819 */ /* 0x000fe200000006ff */
[----:B------:R-:W-:Y:S02]  /*11de0*/  IMAD.U32 R25, R21, 0x10000, RZ ;  /* 0x0001000015197824 */ /* 0x000fe400078e00ff */
[----:B------:R-:W-:Y:S02]  /*11df0*/  IMAD.U32 R5, R23, 0x10000, RZ ;  /* 0x0001000017057824 */ /* 0x000fe400078e00ff */
[----:B------:R-:W-:-:S02]  /*11e00*/  IMAD.U32 R3, R19, 0x10000, RZ ;  /* 0x0001000013037824 */ /* 0x000fc400078e00ff */
[C---:B------:R-:W-:Y:S02]  /*11e10*/  FMUL.FTZ R4, R2.reuse, R25 ;  /* 0x0000001902047220 */ /* 0x040fe40000410000 */
        /* <DEDUP_REMOVED lines=8> */
[C---:B------:R-:W-:Y:S02]  /*11ea0*/  FMUL.FTZ R6, R3.reuse, R17 ;  /* 0x0000001103067220 */ /* 0x040fe40000410000 */
[-C--:B------:R-:W-:Y:S02]  /*11eb0*/  FMUL.FTZ R3, R3, R11.reuse ;  /* 0x0000000b03037220 */ /* 0x080fe40000410000 */
[----:B------:R-:W-:Y:S01]  /*11ec0*/  FFMA.FTZ R16, R5, R11, -R6 ;  /* 0x0000000b05107223 */ /* 0x000fe20000010806 */
[----:B------:R-:W-:Y:S01]  /*11ed0*/  LOP3.LUT R6, R9, 0xffff0000, RZ, 0xc0, !PT ;  /* 0xffff000009067812 */ /* 0x000fe200078ec0ff */
[----:B------:R-:W-:Y:S01]  /*11ee0*/  FFMA.FTZ R12, R5, R17, R3 ;  /* 0x00000011050c7223 */ /* 0x000fe20000010003 */
[----:B------:R-:W-:Y:S02]  /*11ef0*/  LOP3.LUT R5, R10, 0xffff0000, RZ, 0xc0, !PT ;  /* 0xffff00000a057812 */ /* 0x000fe400078ec0ff */
[----:B------:R-:W-:Y:S01]  /*11f00*/  LOP3.LUT R17, R20, 0xffff0000, RZ, 0xc0, !PT ;  /* 0xffff000014117812 */ /* 0x000fe200078ec0ff */
[----:B------:R-:W-:Y:S01]  /*11f10*/  FMUL.FTZ R3, R2, R6 ;  /* 0x0000000602037220 */ /* 0x000fe20000410000 */
[----:B------:R-:W-:Y:S01]  /*11f20*/  F2FP.BF16.PACK_AB R16, R16, R30 ;  /* 0x0000001e1010723e */ /* 0x000fe200000010ff */
[----:B------:R-:W-:Y:S01]  /*11f30*/  FMUL.FTZ R2, R2, R5 ;  /* 0x0000000502027220 */ /* 0x000fe20000410000 */
[----:B------:R-:W-:Y:S01]  /*11f40*/  F2FP.BF16.PACK_AB R12, R12, R29 ;  /* 0x0000001d0c0c723e */ /* 0x000fe200000010ff */
[----:B------:R-:W-:-:S02]  /*11f50*/  FFMA.FTZ R13, R4, R5, -R3 ;  /* 0x00000005040d7223 */ /* 0x000fc40000010803 */
[----:B------:R-:W-:Y:S01]  /*11f60*/  FFMA.FTZ R11, R4, R6, R2 ;  /* 0x00000006040b7223 */ /* 0x000fe20000010002 */
[----:B------:R-:W-:Y:S01]  /*11f70*/  SHF.L.U32 R2, R14, 0x10, RZ ;  /* 0x000000100e027819 */ /* 0x000fe200000006ff */
[----:B------:R-:W-:Y:S02]  /*11f80*/  IMAD.U32 R6, R20, 0x10000, RZ ;  /* 0x0001000014067824 */ /* 0x000fe400078e00ff */
[----:B------:R-:W-:Y:S02]  /*11f90*/  IMAD.U32 R5, R22, 0x10000, RZ ;  /* 0x0001000016057824 */ /* 0x000fe400078e00ff */
[----:B------:R-:W-:Y:S02]  /*11fa0*/  FMUL.FTZ R4, R2, R6 ;  /* 0x0000000602047220 */ /* 0x000fe40000410000 */
[----:B------:R-:W-:Y:S02]  /*11fb0*/  IMAD.U32 R3, R18, 0x10000, RZ ;  /* 0x0001000012037824 */ /* 0x000fe400078e00ff */
[----:B------:R-:W-:-:S02]  /*11fc0*/  FMUL.FTZ R2, R2, R5 ;  /* 0x0000000502027220 */ /* 0x000fc40000410000 */
[C---:B------:R-:W-:Y:S01]  /*11fd0*/  FFMA.FTZ R10, R3.reuse, R5, -R4 ;  /* 0x00000005030a7223 */ /* 0x040fe20000010804 */
[----:B------:R-:W-:Y:S01]  /*11fe0*/  LOP3.LUT R5, R22, 0xffff0000, RZ, 0xc0, !PT ;  /* 0xffff000016057812 */ /* 0x000fe200078ec0ff */
[----:B------:R-:W-:Y:S01]  /*11ff0*/  FFMA.FTZ R9, R3, R6, R2 ;  /* 0x0000000603097223 */ /* 0x000fe20000010002 */
[----:B------:R-:W-:Y:S02]  /*12000*/  LOP3.LUT R2, R14, 0xffff0000, RZ, 0xc0, !PT ;  /* 0xffff00000e027812 */ /* 0x000fe400078ec0ff */
[----:B------:R-:W-:Y:S02]  /*12010*/  LOP3.LUT R3, R18, 0xffff0000, RZ, 0xc0, !PT ;  /* 0xffff000012037812 */ /* 0x000fe400078ec0ff */
[----:B------:R-:W-:Y:S01]  /*12020*/  LOP3.LUT R14, R23, 0xffff0000, RZ, 0xc0, !PT ;  /* 0xffff0000170e7812 */ /* 0x000fe200078ec0ff */
[C---:B------:R-:W-:Y:S02]  /*12030*/  FMUL.FTZ R4, R2.reuse, R17 ;  /* 0x0000001102047220 */ /* 0x040fe40000410000 */
[----:B------:R-:W-:-:S02]  /*12040*/  FMUL.FTZ R2, R2, R5 ;  /* 0x0000000502027220 */ /* 0x000fc40000410000 */
[C---:B------:R-:W-:Y:S02]  /*12050*/  FFMA.FTZ R6, R3.reuse, R5, -R4 ;  /* 0x0000000503067223 */ /* 0x040fe40000010804 */
[----:B------:R-:W-:Y:S01]  /*12060*/  FFMA.FTZ R5, R3, R17, R2 ;  /* 0x0000001103057223 */ /* 0x000fe20000010002 */
[----:B------:R-:W-:Y:S02]  /*12070*/  LOP3.LUT R3, R15, 0xffff0000, RZ, 0xc0, !PT ;  /* 0xffff00000f037812 */ /* 0x000fe400078ec0ff */
[----:B------:R-:W-:Y:S02]  /*12080*/  LOP3.LUT R15, R21, 0xffff0000, RZ, 0xc0, !PT ;  /* 0xffff0000150f7812 */ /* 0x000fe400078ec0ff */
[----:B------:R-:W-:Y:S02]  /*12090*/  LOP3.LUT R2, R19, 0xffff0000, RZ, 0xc0, !PT ;  /* 0xffff000013027812 */ /* 0x000fe400078ec0ff */
[----:B------:R-:W-:Y:S01]  /*120a0*/  F2FP.BF16.PACK_AB R17, R13, R28 ;  /* 0x0000001c0d11723e */ /* 0x000fe200000010ff */
[C---:B------:R-:W-:Y:S01]  /*120b0*/  FMUL.FTZ R4, R3.reuse, R15 ;  /* 0x0000000f03047220 */ /* 0x040fe20000410000 */
[----:B------:R-:W-:Y:S01]  /*120c0*/  F2FP.BF16.PACK_AB R18, R6, R10 ;  /* 0x0000000a0612723e */ /* 0x000fe200000010ff */
[----:B------:R-:W-:Y:S01]  /*120d0*/  FMUL.FTZ R3, R3, R14 ;  /* 0x0000000e03037220 */ /* 0x000fe20000410000 */
[----:B------:R-:W-:Y:S01]  /*120e0*/  F2FP.BF16.PACK_AB R13, R11, R26 ;  /* 0x0000001a0b0d723e */ /* 0x000fe200000010ff */
[C---:B------:R-:W-:Y:S01]  /*120f0*/  FFMA.FTZ R4, R2.reuse, R14, -R4 ;  /* 0x0000000e02047223 */ /* 0x040fe20000010804 */
[----:B------:R-:W-:Y:S01]  /*12100*/  F2FP.BF16.PACK_AB R14, R5, R9 ;  /* 0x00000009050e723e */ /* 0x000fe200000010ff */
[----:B------:R-:W-:-:S03]  /*12110*/  FFMA.FTZ R3, R2, R15, R3 ;  /* 0x0000000f02037223 */ /* 0x000fc60000010003 */
[----:B------:R-:W-:Y:S02]  /*12120*/  F2FP.BF16.PACK_AB R19, R4, R27 ;  /* 0x0000001b0413723e */ /* 0x000fe400000010ff */
[----:B------:R-:W-:-:S03]  /*12130*/  F2FP.BF16.PACK_AB R15, R3, R25 ;  /* 0x00000019030f723e */ /* 0x000fc600000010ff */
[----:B------:R1:W-:Y:S04]  /*12140*/  STS.128 [R32], R16 ;  /* 0x0000001020007388 */ /* 0x0003e80000000c00 */
[----:B------:R1:W-:Y:S02]  /*12150*/  STS.128 [R24+0x10080], R12 ;  /* 0x0100800c18007388 */ /* 0x0003e40000000c00 */
.L_x_3062:
[----:B------:R-:W-:Y:S05]  /*12160*/  BSYNC B0 ;  /* 0x0000000000007941 */ /* 0x000fea0003800000 */
.L_x_3061:
[----:B------:R-:W-:-:S13]  /*12170*/  ISETP.GE.AND P0, PT, R142, c[0x0][0x27c], PT ;  /* 0x00009f008e007a0c */ /* 0x000fda0003f06270 */
[----:B------:R-:W-:Y:S05]  /*12180*/  @P0 BRA `(.L_x_3060) ;  /* 0x0000069000000947 */ /* 0x000fea0003800000 */
[----:B------:R-:W2:Y:S04]  /*12190*/  LDL R3, [R1+0xe0] ;  /* 0x0000e00001037983 */ /* 0x000ea80000100800 */
[----:B------:R-:W3:Y:S01]  /*121a0*/  LDL R29, [R1+0xf4] ;  /* 0x0000f400011d7983 */ /* 0x000ee20000100800 */
[----:B------:R-:W-:Y:S01]  /*121b0*/  IMAD.MOV.U32 R2, RZ, RZ, c[0x0][0x27c] ;  /* 0x00009f00ff027624 */ /* 0x000fe200078e00ff */
[----:B------:R-:W-:Y:S02]  /*121c0*/  SHF.R.U32.HI R10, RZ, 0x10, R53 ;  /* 0x00000010ff0a7819 */ /* 0x000fe40000011635 */
[----:B------:R-:W-:-:S04]  /*121d0*/  SHF.R.U32.HI R9, RZ, 0x10, R57 ;  /* 0x00000010ff097819 */ /* 0x000fc80000011639 */
[----:B------:R-:W-:Y:S02]  /*121e0*/  PRMT R9, R101, 0x5432, R9 ;  /* 0x0000543265097816 */ /* 0x000fe40000000009 */
[----:B--2---:R-:W-:-:S04]  /*121f0*/  LEA.HI R2, R2, R3, RZ, 0x1d ;  /* 0x0000000302027211 */ /* 0x004fc800078fe8ff */
[----:B------:R-:W-:Y:S01]  /*12200*/  SHF.R.S32.HI R3, RZ, 0x1f, R2 ;  /* 0x0000001fff037819 */ /* 0x000fe20000011402 */
[----:B------:R-:W-:Y:S01]  /*12210*/  IMAD.SHL.U32 R4, R2, 0x8, RZ ;  /* 0x0000000802047824 */ /* 0x000fe200078e00ff */
[----:B-1-3--:R-:W1:Y:S02]  /*12220*/  LDS.128 R16, [R29] ;  /* 0x000000001d107984 */ /* 0x00ae640000000c00 */
[----:B------:R-:W-:Y:S02]  /*12230*/  LEA.HI R2, R3, R2, RZ, 0x3 ;  /* 0x0000000203027211 */ /* 0x000fe400078f18ff */
[----:B------:R-:W-:-:S03]  /*12240*/  LOP3.LUT R3, R250, 0x38, R4, 0xf8, !PT ;  /* 0x00000038fa037812 */ /* 0x000fc600078ef804 */
[----:B------:R-:W-:Y:S01]  /*12250*/  IMAD.SHL.U32 R2, R2, 0x400, RZ ;  /* 0x0000040002027824 */ /* 0x000fe200078e00ff */
[----:B------:R-:W-:-:S04]  /*12260*/  LOP3.LUT R3, R3, R31, RZ, 0x3c, !PT ;  /* 0x0000001f03037212 */ /* 0x000fc800078e3cff */
[----:B------:R-:W-:-:S04]  /*12270*/  LOP3.LUT R2, R2, 0x7fffe000, RZ, 0xc0, !PT ;  /* 0x7fffe00002027812 */ /* 0x000fc800078ec0ff */
[----:B------:R-:W-:Y:S02]  /*12280*/  IADD3 R2, R3, R2, R8 ;  /* 0x0000000203027210 */ /* 0x000fe40007ffe008 */
[----:B------:R-:W-:-:S03]  /*12290*/  SHF.R.U64 R3, R52, 0x10, R53 ;  /* 0x0000001034037819 */ /* 0x000fc60000001235 */
[----:B------:R-:W-:Y:S01]  /*122a0*/  IMAD.SHL.U32 R22, R2, 0x2, RZ ;  /* 0x0000000202167824 */ /* 0x000fe200078e00ff */
[----:B------:R-:W-:Y:S02]  /*122b0*/  SHF.R.U64 R2, R56, 0x10, R57 ;  /* 0x0000001038027819 */ /* 0x000fe40000001239 */
[C---:B------:R-:W-:Y:S02]  /*122c0*/  PRMT R4, R100.reuse, 0x5410, R3 ;  /* 0x0000541064047816 */ /* 0x040fe40000000003 */
[----:B------:R-:W2:Y:S01]  /*122d0*/  LDS.128 R12, [R22+0x10080] ;  /* 0x01008000160c7984 */ /* 0x000ea20000000c00 */
[----:B------:R-:W-:Y:S02]  /*122e0*/  PRMT R5, R100, 0x5432, R2 ;  /* 0x0000543264057816 */ /* 0x000fe40000000002 */
[----:B------:R-:W-:-:S03]  /*122f0*/  IMAD.U32 R11, R4, 0x10000, RZ ;  /* 0x00010000040b7824 */ /* 0x000fc600078e00ff */
[----:B------:R-:W-:Y:S02]  /*12300*/  IMAD.U32 R20, R5, 0x10000, RZ ;  /* 0x0001000005147824 */ /* 0x000fe400078e00ff */
[----:B-1----:R-:W-:Y:S01]  /*12310*/  IMAD.U32 R3, R16, 0x10000, RZ ;  /* 0x0001000010037824 */ /* 0x002fe200078e00ff */
[----:B--2---:R-:W-:-:S05]  /*12320*/  SHF.L.U32 R2, R12, 0x10, RZ ;  /* 0x000000100c027819 */ /* 0x004fca00000006ff */
        /* <DEDUP_REMOVED lines=15> */
[C---:B------:R-:W-:Y:S01]  /*12420*/  PRMT R10, R102.reuse, 0x5410, R3 ;  /* 0x00005410660a7816 */ /* 0x040fe20000000003 */
[----:B------:R-:W-:Y:S01]  /*12430*/  IMAD.U32 R3, R19, 0x10000, RZ ;  /* 0x0001000013037824 */ /* 0x000fe200078e00ff */
[----:B------:R-:W-:Y:S02]  /*12440*/  PRMT R11, R102, 0x5432, R2 ;  /* 0x00005432660b7816 */ /* 0x000fe40000000002 */
[----:B------:R-:W-:Y:S01]  /*12450*/  SHF.L.U32 R2, R15, 0x10, RZ ;  /* 0x000000100f027819 */ /* 0x000fe200000006ff */
[C---:B------:R-:W-:Y:S01]  /*12460*/  IMAD.U32 R21, R10.reuse, 0x10000, RZ ;  /* 0x000100000a157824 */ /* 0x040fe200078e00ff */
[----:B------:R-:W-:Y:S01]  /*12470*/  LOP3.LUT R10, R10, 0xffff0000, RZ, 0xc0, !PT ;  /* 0xffff00000a0a7812 */ /* 0x000fe200078ec0ff */
[C---:B------:R-:W-:Y:S01]  /*12480*/  IMAD.U32 R23, R11.reuse, 0x10000, RZ ;  /* 0x000100000b177824 */ /* 0x040fe200078e00ff */
[----:B------:R-:W-:Y:S01]  /*12490*/  LOP3.LUT R11, R11, 0xffff0000, RZ, 0xc0, !PT ;  /* 0xffff00000b0b7812 */ /* 0x000fe200078ec0ff */
        /* <DEDUP_REMOVED lines=8> */
[----:B------:R-:W-:Y:S01]  /*12520*/  SHF.R.U64 R12, R54, 0x10, R55 ;  /* 0x00000010360c7819 */ /* 0x000fe20000001237 */
[----:B------:R-:W-:-:S02]  /*12530*/  FMUL.FTZ R4, R2, R5 ;  /* 0x0000000502047220 */ /* 0x000fc40000410000 */
[-C--:B------:R-:W-:Y:S02]  /*12540*/  FMUL.FTZ R2, R2, R20.reuse ;  /* 0x0000001402027220 */ /* 0x080fe40000410000 */
[C---:B------:R-:W-:Y:S02]  /*12550*/  FFMA.FTZ R16, R3.reuse, R20, -R4 ;  /* 0x0000001403107223 */ /* 0x040fe40000010804 */
[----:B------:R-:W-:Y:S01]  /*12560*/  FFMA.FTZ R21, R3, R5, R2 ;  /* 0x0000000503157223 */ /* 0x000fe20000010002 */
[----:B------:R-:W-:Y:S02]  /*12570*/  LOP3.LUT R3, R13, 0xffff0000, RZ, 0xc0, !PT ;  /* 0xffff00000d037812 */ /* 0x000fe400078ec0ff */
[----:B------:R-:W-:Y:S02]  /*12580*/  LOP3.LUT R13, R6, 0xffff0000, RZ, 0xc0, !PT ;  /* 0xffff0000060d7812 */ /* 0x000fe400078ec0ff */
[----:B------:R-:W-:Y:S02]  /*12590*/  LOP3.LUT R6, R9, 0xffff0000, RZ, 0xc0, !PT ;  /* 0xffff000009067812 */ /* 0x000fe400078ec0ff */
[----:B------:R-:W-:Y:S01]  /*125a0*/  LOP3.LUT R2, R17, 0xffff0000, RZ, 0xc0, !PT ;  /* 0xffff000011027812 */ /* 0x000fe200078ec0ff */
[CC--:B------:R-:W-:Y:S01]  /*125b0*/  FMUL.FTZ R4, R3.reuse, R13.reuse ;  /* 0x0000000d03047220 */ /* 0x0c0fe20000410000 */
[----:B------:R-:W-:Y:S01]  /*125c0*/  SHF.R.U64 R5, R58, 0x10, R59 ;  /* 0x000000103a057819 */ /* 0x000fe2000000123b */
[----:B------:R-:W-:Y:S01]  /*125d0*/  FMUL.FTZ R3, R3, R6 ;  /* 0x0000000603037220 */ /* 0x000fe20000410000 */
[----:B------:R-:W-:Y:S01]  /*125e0*/  F2FP.BF16.PACK_AB R16, R16, R28 ;  /* 0x0000001c1010723e */ /* 0x000fe200000010ff */
[----:B------:R-:W-:Y:S01]  /*125f0*/  FFMA.FTZ R17, R2, R6, -R4 ;  /* 0x0000000602117223 */ /* 0x000fe20000010804 */
[----:B------:R-:W-:Y:S01]  /*12600*/  SHF.L.U32 R4, R14, 0x10, RZ ;  /* 0x000000100e047819 */ /* 0x000fe200000006ff */
[----:B------:R-:W-:Y:S01]  /*12610*/  FFMA.FTZ R13, R2, R13, R3 ;  /* 0x0000000d020d7223 */ /* 0x000fe20000010003 */
[----:B------:R-:W-:-:S02]  /*12620*/  PRMT R2, R103, 0x5410, R12 ;  /* 0x0000541067027816 */ /* 0x000fc4000000000c */
[----:B------:R-:W-:Y:S01]  /*12630*/  PRMT R3, R103, 0x5432, R5 ;  /* 0x0000543267037816 */ /* 0x000fe20000000005 */
[----:B------:R-:W-:Y:S01]  /*12640*/  IMAD.U32 R5, R18, 0x10000, RZ ;  /* 0x0001000012057824 */ /* 0x000fe200078e00ff */
[----:B------:R-:W-:Y:S01]  /*12650*/  F2FP.BF16.PACK_AB R17, R17, R26 ;  /* 0x0000001a1111723e */ /* 0x000fe200000010ff */
[----:B------:R-:W-:Y:S01]  /*12660*/  IMAD.U32 R12, R2, 0x10000, RZ ;  /* 0x00010000020c7824 */ /* 0x000fe200078e00ff */
[----:B------:R-:W-:Y:S01]  /*12670*/  F2FP.BF16.PACK_AB R13, R13, R25 ;  /* 0x000000190d0d723e */ /* 0x000fe200000010ff */
        /* <DEDUP_REMOVED lines=12> */
[C---:B------:R-:W-:Y:S02]  /*12740*/  FFMA.FTZ R6, R3.reuse, R6, -R4 ;  /* 0x0000000603067223 */ /* 0x040fe40000010804 */
[----:B------:R-:W-:Y:S01]  /*12750*/  FFMA.FTZ R5, R3, R5, R2 ;  /* 0x0000000503057223 */ /* 0x000fe20000010002 */
[----:B------:R-:W-:-:S02]  /*12760*/  LOP3.LUT R3, R15, 0xffff0000, RZ, 0xc0, !PT ;  /* 0xffff00000f037812 */ /* 0x000fc400078ec0ff */
[----:B------:R-:W-:Y:S02]  /*12770*/  LOP3.LUT R2, R19, 0xffff0000, RZ, 0xc0, !PT ;  /* 0xffff000013027812 */ /* 0x000fe400078ec0ff */
[----:B------:R-:W-:Y:S01]  /*12780*/  F2FP.BF16.PACK_AB R18, R6, R20 ;  /* 0x000000140612723e */ /* 0x000fe200000010ff */
[-C--:B------:R-:W-:Y:S01]  /*12790*/  FMUL.FTZ R4, R3, R10.reuse ;  /* 0x0000000a03047220 */ /* 0x080fe20000410000 */
[----:B------:R-:W-:Y:S01]  /*127a0*/  F2FP.BF16.PACK_AB R14, R5, R9 ;  /* 0x00000009050e723e */ /* 0x000fe200000010ff */
[-C--:B------:R-:W-:Y:S02]  /*127b0*/  FMUL.FTZ R3, R3, R11.reuse ;  /* 0x0000000b03037220 */ /* 0x080fe40000410000 */
[C---:B------:R-:W-:Y:S02]  /*127c0*/  FFMA.FTZ R4, R2.reuse, R11, -R4 ;  /* 0x0000000b02047223 */ /* 0x040fe40000010804 */
[----:B------:R-:W-:-:S03]  /*127d0*/  FFMA.FTZ R3, R2, R10, R3 ;  /* 0x0000000a02037223 */ /* 0x000fc60000010003 */
[----:B------:R-:W-:Y:S02]  /*127e0*/  F2FP.BF16.PACK_AB R19, R4, R24 ;  /* 0x000000180413723e */ /* 0x000fe400000010ff */
[----:B------:R-:W-:-:S03]  /*127f0*/  F2FP.BF16.PACK_AB R15, R3, R23 ;  /* 0x00000017030f723e */ /* 0x000fc600000010ff */
[----:B------:R1:W-:Y:S04]  /*12800*/  STS.128 [R29], R16 ;  /* 0x000000101d007388 */ /* 0x0003e80000000c00 */
[----:B------:R1:W-:Y:S02]  /*12810*/  STS.128 [R22+0x10080], R12 ;  /* 0x0100800c16007388 */ /* 0x0003e40000000c00 */
.L_x_3060:
[----:B------:R-:W-:Y:S05]  /*12820*/  BSYNC B1 ;  /* 0x0000000000017941 */ /* 0x000fea0003800000 */
.L_x_3059:
        /* <DEDUP_REMOVED lines=20> */
[----:B------:R-:W-:Y:S02]  /*12970*/  PRMT R21, R104, 0x5432, R6 ;  /* 0x0000543268157816 */ /* 0x000fe40000000006 */
[----:B------:R-:W-:Y:S01]  /*12980*/  SHF.R.S32.HI R4, RZ, 0x1f, R2 ;  /* 0x0000001fff047819 */ /* 0x000fe20000011402 */
[----:B------:R-:W-:Y:S01]  /*12990*/  IMAD.SHL.U32 R3, R2, 0x8, RZ ;  /* 0x0000000802037824 */ /* 0x000fe200078e00ff */
[----:B------:R-:W-:Y:S02]  /*129a0*/  SHF.R.U32.HI R9, RZ, 0x10, R65 ;  /* 0x00000010ff097819 */ /* 0x000fe40000011641 */
[----:B------:R-:W-:Y:S02]  /*129b0*/  LEA.HI R2, R4, R2, RZ, 0x3 ;  /* 0x0000000204027211 */ /* 0x000fe400078f18ff */
[----:B------:R-:W-:Y:S02]  /*129c0*/  LOP3.LUT R3, R40, 0x38, R3, 0xf8, !PT ;  /* 0x0000003828037812 */ /* 0x000fe400078ef803 */
[----:B------:R-:W-:Y:S01]  /*129d0*/  SHF.R.U64 R10, R66, 0x10, R67 ;  /* 0x00000010420a7819 */ /* 0x000fe20000001243 */
[----:B------:R-:W-:Y:S01]  /*129e0*/  IMAD.SHL.U32 R2, R2, 0x400, RZ ;  /* 0x0000040002027824 */ /* 0x000fe200078e00ff */
[----:B------:R-:W-:-:S02]  /*129f0*/  LOP3.LUT R3, R3, R39, RZ, 0x3c, !PT ;  /* 0x0000002703037212 */ /* 0x000fc400078e3cff */
[----:B------:R-:W-:Y:S02]  /*12a00*/  PRMT R28, R105, 0x5410, R11 ;  /* 0x00005410691c7816 */ /* 0x000fe4000000000b */
[----:B------:R-:W-:Y:S02]  /*12a10*/  LOP3.LUT R2, R2, 0x7fffe000, RZ, 0xc0, !PT ;  /* 0x7fffe00002027812 */ /* 0x000fe400078ec0ff */
[----:B------:R-:W-:Y:S01]  /*12a20*/  SHF.R.U64 R4, R62, 0x10, R63 ;  /* 0x000000103e047819 */ /* 0x000fe2000000123f */
[----:B-1----:R-:W-:Y:S01]  /*12a30*/  IMAD.U32 R36, R28, 0x10000, RZ ;  /* 0x000100001c247824 */ /* 0x002fe200078e00ff */
[----:B-----5:R-:W-:Y:S02]  /*12a40*/  IADD3 R2, R3, R2, R38 ;  /* 0x0000000203027210 */ /* 0x020fe40007ffe026 */
[----:B------:R-:W-:Y:S02]  /*12a50*/  SHF.R.U32.HI R3, RZ, 0x10, R61 ;  /* 0x00000010ff037819 */ /* 0x000fe4000001163d */
[----:B------:R-:W-:Y:S01]  /*12a60*/  SHF.R.U32.HI R5, RZ, 0x10, R63 ;  /* 0x00000010ff057819 */ /* 0x000fe2000001163f */
[----:B------:R-:W-:Y:S01]  /*12a70*/  IMAD.SHL.U32 R33, R2, 0x2, RZ ;  /* 0x0000000202217824 */ /* 0x000fe200078e00ff */
[----:B------:R-:W-:-:S02]  /*12a80*/  SHF.R.U64 R2, R60, 0x10, R61 ;  /* 0x000000103c027819 */ /* 0x000fc4000000123d */
[----:B------:R-:W-:Y:S02]  /*12a90*/  PRMT R20, R104, 0x5410, R9 ;  /* 0x0000541068147816 */ /* 0x000fe40000000009 */
[----:B------:R-:W1:Y:S01]  /*12aa0*/  LDS.128 R12, [R33+0x10080] ;  /* 0x01008000210c7984 */ /* 0x000e620000000c00 */
[C---:B------:R-:W-:Y:S02]  /*12ab0*/  PRMT R23, R106.reuse, 0x5432, R2 ;  /* 0x000054326a177816 */ /* 0x040fe40000000002 */
[----:B------:R-:W-:Y:S02]  /*12ac0*/  PRMT R29, R105, 0x5432, R10 ;  /* 0x00005432691d7816 */ /* 0x000fe4000000000a */
[----:B------:R-:W-:Y:S02]  /*12ad0*/  PRMT R22, R106, 0x5410, R3 ;  /* 0x000054106a167816 */ /* 0x000fe40000000003 */
[C---:B------:R-:W-:Y:S02]  /*12ae0*/  PRMT R31, R107.reuse, 0x5432, R4 ;  /* 0x000054326b1f7816 */ /* 0x040fe40000000004 */
[----:B------:R-:W-:Y:S01]  /*12af0*/  PRMT R30, R107, 0x5410, R5 ;  /* 0x000054106b1e7816 */ /* 0x000fe20000000005 */
[C---:B-1----:R-:W-:Y:S01]  /*12b00*/  IMAD.U32 R11, R12.reuse, 0x10000, RZ ;  /* 0x000100000c0b7824 */ /* 0x042fe200078e00ff */
[----:B------:R-:W-:Y:S01]  /*12b10*/  SHF.L.U32 R9, R13, 0x10, RZ ;  /* 0x000000100d097819 */ /* 0x000fe200000006ff */
[----:B------:R-:W-:Y:S01]  /*12b20*/  IMAD.U32 R3, R15, 0x10000, RZ ;  /* 0x000100000f037824 */ /* 0x000fe200078e00ff */
[----:B------:R-:W-:-:S02]  /*12b30*/  LOP3.LUT R10, R12, 0xffff0000, RZ, 0xc0, !PT ;  /* 0xffff00000c0a7812 */ /* 0x000fc400078ec0ff */
[----:B------:R-:W-:Y:S01]  /*12b40*/  LOP3.LUT R6, R13, 0xffff0000, RZ, 0xc0, !PT ;  /* 0xffff00000d067812 */ /* 0x000fe200078ec0ff */
[----:B------:R-:W-:Y:S01]  /*12b50*/  IMAD.U32 R13, R23, 0x10000, RZ ;  /* 0x00010000170d7824 */ /* 0x000fe200078e00ff */
[C---:B------:R-:W-:Y:S02]  /*12b60*/  SHF.L.U32 R5, R14.reuse, 0x10, RZ ;  /* 0x000000100e057819 */ /* 0x040fe400000006ff */
[----:B------:R-:W-:Y:S01]  /*12b70*/  LOP3.LUT R4, R14, 0xffff0000, RZ, 0xc0, !PT ;  /* 0xffff00000e047812 */ /* 0x000fe200078ec0ff */
[----:B------:R-:W-:Y:S01]  /*12b80*/  IMAD.U32 R14, R20, 0x10000, RZ ;  /* 0x00010000140e7824 */ /* 0x000fe200078e00ff */
[----:B------:R-:W-:Y:S02]  /*12b90*/  LOP3.LUT R2, R15, 0xffff0000, RZ, 0xc0, !PT ;  /* 0xffff00000f027812 */ /* 0x000fe400078ec0ff */
[----:B------:R-:W-:Y:S02]  /*12ba0*/  SHF.L.U32 R15, R30, 0x10, RZ ;  /* 0x000000101e0f7819 */ /* 0x000fe400000006ff */
[----:B------:R-:W-:Y:S01]  /*12bb0*/  LOP3.LUT R20, R20, 0xffff0000, RZ, 0xc0, !PT ;  /* 0xffff000014147812 */ /* 0x000fe200078ec0ff */
[----:B---3--:R-:W1:Y:S02]  /*12bc0*/  LDS.128 R16, [R37] ;  /* 0x0000000025107984 */ /* 0x008e640000000c00 */
[C---:B-1----:R-:W-:Y:S01]  /*12bd0*/  IMAD.U32 R25, R16.reuse, 0x10000, RZ ;  /* 0x0001000010197824 */ /* 0x042fe200078e00ff */
[----:B------:R-:W-:Y:S01]  /*12be0*/  LOP3.LUT R27, R16, 0xffff0000, RZ, 0xc0, !PT ;  /* 0xffff0000101b7812 */ /* 0x000fe200078ec0ff */
[C---:B------:R-:W-:Y:S01]  /*12bf0*/  IMAD.U32 R26, R18.reuse, 0x10000, RZ ;  /* 0x00010000121a7824 */ /* 0x040fe200078e00ff */
[----:B------:R-:W-:Y:S01]  /*12c00*/  LOP3.LUT R32, R18, 0xffff0000, RZ, 0xc0, !PT ;  /* 0xffff000012207812 */ /* 0x000fe200078ec0ff */
[C---:B------:R-:W-:Y:S01]  /*12c10*/  IMAD.U32 R16, R19.reuse, 0x10000, RZ ;  /* 0x0001000013107824 */ /* 0x040fe200078e00ff */
[----:B------:R-:W-:Y:S01]  /*12c20*/  LOP3.LUT R18, R19, 0xffff0000, RZ, 0xc0, !PT ;  /* 0xffff000013127812 */ /* 0x000fe200078ec0ff */
[----:B------:R-:W-:Y:S01]  /*12c30*/  IMAD.U32 R19, R21, 0x10000, RZ ;  /* 0x0001000015137824 */ /* 0x000fe200078e00ff */
[----:B------:R-:W-:-:S02]  /*12c40*/  SHF.L.U32 R24, R17, 0x10, RZ ;  /* 0x0000001011187819 */ /* 0x000fc400000006ff */
[----:B------:R-:W-:Y:S01]  /*12c50*/  LOP3.LUT R17, R17, 0xffff0000, RZ, 0xc0, !PT ;  /* 0xffff000011117812 */ /* 0x000fe200078ec0ff */
[C---:B------:R-:W-:Y:S02]  /*12c60*/  FMUL.FTZ R12, R11.reuse, R19 ;  /* 0x000000130b0c7220 */ /* 0x040fe40000410000 */
[-C--:B------:R-:W-:Y:S02]  /*12c70*/  FMUL.FTZ R11, R11, R13.reuse ;  /* 0x0000000d0b0b7220 */ /* 0x080fe40000410000 */
[----:B------:R-:W-:Y:S02]  /*12c80*/  FFMA.FTZ R35, R25, R13, -R12 ;  /* 0x0000000d19237223 */ /* 0x000fe4000001080c */
[----:B------:R-:W-:Y:S02]  /*12c90*/  IMAD.U32 R13, R22, 0x10000, RZ ;  /* 0x00010000160d7824 */ /* 0x000fe400078e00ff */
[----:B------:R-:W-:Y:S02]  /*12ca0*/  FMUL.FTZ R12, R9, R14 ;  /* 0x0000000e090c7220 */ /* 0x000fe40000410000 */
[----:B------:R-:W-:-:S02]  /*12cb0*/  FFMA.FTZ R34, R25, R19, R11 ;  /* 0x0000001319227223 */ /* 0x000fc4000001000b */
[-C--:B------:R-:W-:Y:S02]  /*12cc0*/  FMUL.FTZ R11, R9, R13.reuse ;  /* 0x0000000d090b7220 */ /* 0x080fe40000410000 */
[----:B------:R-:W-:Y:S01]  /*12cd0*/  FFMA.FTZ R25, R24, R13, -R12 ;  /* 0x0000000d18197223 */ /* 0x000fe2000001080c */
[----:B------:R-:W-:Y:S01]  /*12ce0*/  LOP3.LUT R12, R21, 0xffff0000, RZ, 0xc0, !PT ;  /* 0xffff0000150c7812 */ /* 0x000fe200078ec0ff */
[----:B------:R-:W-:Y:S01]  /*12cf0*/  FMUL.FTZ R9, R3, R36 ;  /* 0x0000002403097220 */ /* 0x000fe20000410000 */
[----:B------:R-:W-:Y:S01]  /*12d00*/  LOP3.LUT R21, R29, 0xffff0000, RZ, 0xc0, !PT ;  /* 0xffff00001d157812 */ /* 0x000fe200078ec0ff */
[-C--:B------:R-:W-:Y:S02]  /*12d10*/  FMUL.FTZ R3, R3, R15.reuse ;  /* 0x0000000f03037220 */ /* 0x080fe40000410000 */
[----:B------:R-:W-:Y:S01]  /*12d20*/  FFMA.FTZ R19, R16, R15, -R9 ;  /* 0x0000000f10137223 */ /* 0x000fe20000010809 */
[----:B------:R-:W-:Y:S01]  /*12d30*/  LOP3.LUT R9, R23, 0xffff0000, RZ, 0xc0, !PT ;  /* 0xffff000017097812 */ /* 0x000fe200078ec0ff */
[----:B------:R-:W-:Y:S01]  /*12d40*/  FFMA.FTZ R14, R24, R14, R11 ;  /* 0x0000000e180e7223 */ /* 0x000fe2000001000b */
[----:B------:R-:W-:Y:S01]  /*12d50*/  LOP3.LUT R11, R22, 0xffff0000, RZ, 0xc0, !PT ;  /* 0xffff0000160b7812 */ /* 0x000fe200078ec0ff */
[----:B------:R-:W-:-:S02]  /*12d60*/  FFMA.FTZ R15, R16, R36, R3 ;  /* 0x00000024100f7223 */ /* 0x000fc40000010003 */
[C---:B------:R-:W-:Y:S02]  /*12d70*/  FMUL.FTZ R3, R10.reuse, R12 ;  /* 0x0000000c0a037220 */ /* 0x040fe40000410000 */
[----:B------:R-:W-:Y:S02]  /*12d80*/  IMAD.U32 R22, R29, 0x10000, RZ ;  /* 0x000100001d167824 */ /* 0x000fe400078e00ff */
[-C--:B------:R-:W-:Y:S02]  /*12d90*/  FMUL.FTZ R10, R10, R9.reuse ;  /* 0x000000090a0a7220 */ /* 0x080fe40000410000 */
[----:B------:R-:W-:Y:S02]  /*12da0*/  FFMA.FTZ R13, R27, R9, -R3 ;  /* 0x000000091b0d7223 */ /* 0x000fe40000010803 */
[C---:B------:R-:W-:Y:S02]  /*12db0*/  FMUL.FTZ R9, R6.reuse, R20 ;  /* 0x0000001406097220 */ /* 0x040fe40000410000 */
[----:B------:R-:W-:-:S02]  /*12dc0*/  FMUL.FTZ R3, R6, R11 ;  /* 0x0000000b06037220 */ /* 0x000fc40000410000 */
[----:B------:R-:W-:Y:S02]  /*12dd0*/  IMAD.U32 R16, R31, 0x10000, RZ ;  /* 0x000100001f107824 */ /* 0x000fe400078e00ff */
[----:B------:R-:W-:Y:S02]  /*12de0*/  FMUL.FTZ R6, R5, R22 ;  /* 0x0000001605067220 */ /* 0x000fe40000410000 */
[----:B------:R-:W-:Y:S02]  /*12df0*/  FFMA.FTZ R12, R27, R12, R10 ;  /* 0x0000000c1b0c7223 */ /* 0x000fe4000001000a */
[C---:B------:R-:W-:Y:S02]  /*12e00*/  FFMA.FTZ R11, R17.reuse, R11, -R9 ;  /* 0x0000000b110b7223 */ /* 0x040fe40000010809 */
[----:B------:R-:W-:Y:S01]  /*12e10*/  FFMA.FTZ R10, R17, R20, R3 ;  /* 0x00000014110a7223 */ /* 0x000fe20000010003 */
[----:B------:R-:W-:Y:S01]  /*12e20*/  LOP3.LUT R20, R28, 0xffff0000, RZ, 0xc0, !PT ;  /* 0xffff00001c147812 */ /* 0x000fe200078ec0ff */
[-C--:B------:R-:W-:Y:S01]  /*12e30*/  FMUL.FTZ R3, R5, R16.reuse ;  /* 0x0000001005037220 */ /* 0x080fe20000410000 */
[----:B------:R-:W-:Y:S01]  /*12e40*/  LOP3.LUT R17, R31, 0xffff0000, RZ, 0xc0, !PT ;  /* 0xffff00001f117812 */ /* 0x000fe200078ec0ff */
[----:B------:R-:W-:Y:S01]  /*12e50*/  FFMA.FTZ R9, R26, R16, -R6 ;  /* 0x000000101a097223 */ /* 0x000fe20000010806 */
[----:B------:R-:W-:Y:S01]  /*12e60*/  LOP3.LUT R16, R30, 0xffff0000, RZ, 0xc0, !PT ;  /* 0xffff00001e107812 */ /* 0x000fe200078ec0ff */
[----:B------:R-:W-:Y:S01]  /*12e70*/  FFMA.FTZ R6, R26, R22, R3 ;  /* 0x000000161a067223 */ /* 0x000fe20000010003 */
[----:B------:R-:W-:Y:S01]  /*12e80*/  F2FP.BF16.PACK_AB R12, R12, R34 ;  /* 0x000000220c0c723e */ /* 0x000fe200000010ff */
[----:B------:R-:W-:-:S02]  /*12e90*/  FMUL.FTZ R5, R4, R21 ;  /* 0x0000001504057220 */ /* 0x000fc40000410000 */
[----:B------:R-:W-:Y:S02]  /*12ea0*/  FMUL.FTZ R3, R2, R20 ;  /* 0x0000001402037220 */ /* 0x000fe40000410000 */
[-C--:B------:R-:W-:Y:S02]  /*12eb0*/  FMUL.FTZ R4, R4, R17.reuse ;  /* 0x0000001104047220 */ /* 0x080fe40000410000 */
[-C--:B------:R-:W-:Y:S02]  /*12ec0*/  FMUL.FTZ R2, R2, R16.reuse ;  /* 0x0000001002027220 */ /* 0x080fe40000410000 */
        /* <DEDUP_REMOVED lines=13> */
.L_x_3066:
[----:B------:R-:W-:Y:S05]  /*12fa0*/  BSYNC B0 ;  /* 0x0000000000007941 */ /* 0x000fea0003800000 */
.L_x_3065:
[----:B------:R-:W-:-:S13]  /*12fb0*/  ISETP.GE.AND P0, PT, R142, c[0x0][0x27c], PT ;  /* 0x00009f008e007a0c */ /* 0x000fda0003f06270 */
[----:B------:R-:W-:Y:S05]  /*12fc0*/  @P0 BRA `(.L_x_3064) ;  /* 0x0000069000000947 */ /* 0x000fea0003800000 */
[----:B------:R-:W3:Y:S04]  /*12fd0*/  LDL R3, [R1+0xe0] ;  /* 0x0000e00001037983 */ /* 0x000ee80000100800 */
[----:B-1----:R-:W4:Y:S01]  /*12fe0*/  LDL R37, [R1+0xf0] ;  /* 0x0000f00001257983 */ /* 0x002f220000100800 */
[----:B------:R-:W-:Y:S01]  /*12ff0*/  IMAD.MOV.U32 R2, RZ, RZ, c[0x0][0x27c] ;  /* 0x00009f00ff027624 */ /* 0x000fe200078e00ff */
[----:B------:R-:W-:Y:S02]  /*13000*/  SHF.R.U64 R6, R76, 0x10, R77 ;  /* 0x000000104c067819 */ /* 0x000fe4000000124d */
[----:B------:R-:W-:Y:S02]  /*13010*/  SHF.R.U32.HI R11, RZ, 0x10, R79 ;  /* 0x00000010ff0b7819 */ /* 0x000fe4000001164f */
[----:B------:R-:W-:-:S02]  /*13020*/  PRMT R21, R108, 0x5432, R6 ;  /* 0x000054326c157816 */ /* 0x000fc40000000006 */
[----:B------:R-:W-:Y:S02]  /*13030*/  SHF.R.U32.HI R9, RZ, 0x10, R77 ;  /* 0x00000010ff097819 */ /* 0x000fe4000001164d */
[----:B------:R-:W-:Y:S02]  /*13040*/  SHF.R.U64 R10, R78, 0x10, R79 ;  /* 0x000000104e0a7819 */ /* 0x000fe4000000124f */
[C---:B------:R-:W-:Y:S02]  /*13050*/  PRMT R28, R109.reuse, 0x5410, R11 ;  /* 0x000054106d1c7816 */ /* 0x040fe4000000000b */
[----:B------:R-:W-:Y:S02]  /*13060*/  SHF.R.U32.HI R5, RZ, 0x10, R75 ;  /* 0x00000010ff057819 */ /* 0x000fe4000001164b */
[----:B------:R-:W-:Y:S01]  /*13070*/  PRMT R20, R108, 0x5410, R9 ;  /* 0x000054106c147816 */ /* 0x000fe20000000009 */
[----:B------:R-:W-:Y:S01]  /*13080*/  IMAD.U32 R36, R28, 0x10000, RZ ;  /* 0x000100001c247824 */ /* 0x000fe200078e00ff */
[----:B------:R-:W-:-:S02]  /*13090*/  PRMT R29, R109, 0x5432, R10 ;  /* 0x000054326d1d7816 */ /* 0x000fc4000000000a */
        /* <DEDUP_REMOVED lines=17> */
[----:B------:R-:W3:Y:S01]  /*131b0*/  LDS.128 R12, [R33+0x10080] ;  /* 0x01008000210c7984 */ /* 0x000ee20000000c00 */
[----:B------:R-:W-:Y:S01]  /*131c0*/  PRMT R23, R110, 0x5432, R2 ;  /* 0x000054326e177816 */ /* 0x000fe20000000002 */
        /* <DEDUP_REMOVED lines=9> */
[C---:B---3--:R-:W-:Y:S01]  /*13260*/  IMAD.U32 R11, R12.reuse, 0x10000, RZ ;  /* 0x000100000c0b7824 */ /* 0x048fe200078e00ff */
[----:B------:R-:W-:Y:S01]  /*13270*/  SHF.L.U32 R9, R13, 0x10, RZ ;  /* 0x000000100d097819 */ /* 0x000fe200000006ff */
[----:B------:R-:W-:Y:S01]  /*13280*/  IMAD.U32 R3, R15, 0x10000, RZ ;  /* 0x000100000f037824 */ /* 0x000fe200078e00ff */
[----:B------:R-:W-:Y:S01]  /*13290*/  LOP3.LUT R10, R12, 0xffff0000, RZ, 0xc0, !PT ;  /* 0xffff00000c0a7812 */ /* 0x000fe200078ec0ff */
[----:B------:R-:W-:Y:S01]  /*132a0*/  FMUL.FTZ R12, R11, R19 ;  /* 0x000000130b0c7220 */ /* 0x000fe20000410000 */
[----:B------:R-:W-:Y:S01]  /*132b0*/  LOP3.LUT R6, R13, 0xffff0000, RZ, 0xc0, !PT ;  /* 0xffff00000d067812 */ /* 0x000fe200078ec0ff */
[----:B------:R-:W-:Y:S01]  /*132c0*/  IMAD.U32 R13, R23, 0x10000, RZ ;  /* 0x00010000170d7824 */ /* 0x000fe200078e00ff */
[C---:B------:R-:W-:Y:S02]  /*132d0*/  SHF.L.U32 R5, R14.reuse, 0x10, RZ ;  /* 0x000000100e057819 */ /* 0x040fe400000006ff */
[----:B------:R-:W-:Y:S01]  /*132e0*/  LOP3.LUT R4, R14, 0xffff0000, RZ, 0xc0, !PT ;  /* 0xffff00000e047812 */ /* 0x000fe200078ec0ff */
[----:B------:R-:W-:Y:S01]  /*132f0*/  IMAD.U32 R14, R20, 0x10000, RZ ;  /* 0x00010000140e7824 */ /* 0x000fe200078e00ff */
[----:B------:R-:W-:Y:S01]  /*13300*/  LOP3.LUT R2, R15, 0xffff0000, RZ, 0xc0, !PT ;  /* 0xffff00000f027812 */ /* 0x000fe200078ec0ff */
[-C--:B------:R-:W-:Y:S01]  /*13310*/  FMUL.FTZ R11, R11, R13.reuse ;  /* 0x0000000d0b0b7220 */ /* 0x080fe20000410000 */
[----:B------:R-:W-:Y:S01]  /*13320*/  SHF.L.U32 R15, R30, 0x10, RZ ;  /* 0x000000101e0f7819 */ /* 0x000fe200000006ff */
[----:B------:R-:W-:Y:S01]  /*13330*/  FFMA.FTZ R35, R25, R13, -R12 ;  /* 0x0000000d19237223 */ /* 0x000fe2000001080c */
[----:B------:R-:W-:Y:S01]  /*13340*/  LOP3.LUT R20, R20, 0xffff0000, RZ, 0xc0, !PT ;  /* 0xffff000014147812 */ /* 0x000fe200078ec0ff */
[----:B------:R-:W-:-:S02]  /*13350*/  IMAD.U32 R13, R22, 0x10000, RZ ;  /* 0x00010000160d7824 */ /* 0x000fc400078e00ff */
[----:B------:R-:W-:Y:S02]  /*13360*/  FMUL.FTZ R12, R9, R14 ;  /* 0x0000000e090c7220 */ /* 0x000fe40000410000 */
[----:B------:R-:W-:Y:S02]  /*13370*/  FFMA.FTZ R34, R25, R19, R11 ;  /* 0x0000001319227223 */ /* 0x000fe4000001000b */
[-C--:B------:R-:W-:Y:S02]  /*13380*/  FMUL.FTZ R11, R9, R13.reuse ;  /* 0x0000000d090b7220 */ /* 0x080fe40000410000 */
[----:B------:R-:W-:Y:S01]  /*13390*/  FFMA.FTZ R25, R24, R13, -R12 ;  /* 0x0000000d18197223 */ /* 0x000fe2000001080c */
[----:B------:R-:W-:Y:S01]  /*133a0*/  LOP3.LUT R12, R21, 0xffff0000, RZ, 0xc0, !PT ;  /* 0xffff0000150c7812 */ /* 0x000fe200078ec0ff */
[----:B------:R-:W-:Y:S01]  /*133b0*/  FMUL.FTZ R9, R3, R36 ;  /* 0x0000002403097220 */ /* 0x000fe20000410000 */
[----:B------:R-:W-:Y:S01]  /*133c0*/  LOP3.LUT R21, R29, 0xffff0000, RZ, 0xc0, !PT ;  /* 0xffff00001d157812 */ /* 0x000fe200078ec0ff */
[----:B------:R-:W-:-:S02]  /*133d0*/  FMUL.FTZ R3, R3, R15 ;  /* 0x0000000f03037220 */ /* 0x000fc40000410000 */
[----:B------:R-:W-:Y:S01]  /*133e0*/  FFMA.FTZ R19, R16, R15, -R9 ;  /* 0x0000000f10137223 */ /* 0x000fe20000010809 */
[----:B------:R-:W-:Y:S01]  /*133f0*/  LOP3.LUT R9, R23, 0xffff0000, RZ, 0xc0, !PT ;  /* 0xffff000017097812 */ /* 0x000fe200078ec0ff */
[----:B------:R-:W-:Y:S01]  /*13400*/  FFMA.FTZ R14, R24, R14, R11 ;  /* 0x0000000e180e7223 */ /* 0x000fe2000001000b */
[----:B------:R-:W-:Y:S01]  /*13410*/  LOP3.LUT R11, R22, 0xffff0000, RZ, 0xc0, !PT ;  /* 0xffff0000160b7812 */ /* 0x000fe200078ec0ff */
[----:B------:R-:W-:Y:S02]  /*13420*/  FFMA.FTZ R15, R16, R36, R3 ;  /* 0x00000024100f7223 */ /* 0x000fe40000010003 */
[C---:B------:R-:W-:Y:S02]  /*13430*/  FMUL.FTZ R3, R10.reuse, R12 ;  /* 0x0000000c0a037220 */ /* 0x040fe40000410000 */
[----:B------:R-:W-:Y:S02]  /*13440*/  IMAD.U32 R22, R29, 0x10000, RZ ;  /* 0x000100001d167824 */ /* 0x000fe400078e00ff */
[----:B------:R-:W-:-:S02]  /*13450*/  FMUL.FTZ R10, R10, R9 ;  /* 0x000000090a0a7220 */ /* 0x000fc40000410000 */
[----:B------:R-:W-:Y:S02]  /*13460*/  FFMA.FTZ R13, R27, R9, -R3 ;  /* 0x000000091b0d7223 */ /* 0x000fe40000010803 */
[C---:B------:R-:W-:Y:S02]  /*13470*/  FMUL.FTZ R9, R6.reuse, R20 ;  /* 0x0000001406097220 */ /* 0x040fe40000410000 */
[----:B------:R-:W-:Y:S02]  /*13480*/  FMUL.FTZ R3, R6, R11 ;  /* 0x0000000b06037220 */ /* 0x000fe40000410000 */
[----:B------:R-:W-:Y:S02]  /*13490*/  IMAD.U32 R16, R31, 0x10000, RZ ;  /* 0x000100001f107824 */ /* 0x000fe400078e00ff */
[----:B------:R-:W-:Y:S02]  /*134a0*/  FMUL.FTZ R6, R5, R22 ;  /* 0x0000001605067220 */ /* 0x000fe40000410000 */
[----:B------:R-:W-:-:S02]  /*134b0*/  FFMA.FTZ R12, R27, R12, R10 ;  /* 0x0000000c1b0c7223 */ /* 0x000fc4000001000a */
        /* <DEDUP_REMOVED lines=26> */
.L_x_3064:
[----:B------:R-:W-:Y:S05]  /*13660*/  BSYNC B1 ;  /* 0x0000000000017941 */ /* 0x000fea0003800000 */
.L_x_3063:
        /* <DEDUP_REMOVED lines=31> */
[----:B------:R-:W-:Y:S01]  /*13860*/  IMAD.U32 R36, R28, 0x10000, RZ ;  /* 0x000100001c247824 */ /* 0x000fe200078e00ff */
        /* <DEDUP_REMOVED lines=24> */
[----:B----4-:R-:W1:Y:S02]  /*139f0*/  LDS.128 R16, [R37] ;  /* 0x0000000025107984 */ /* 0x010e640000000c00 */
        /* <DEDUP_REMOVED lines=61> */
.L_x_3068:
[----:B------:R-:W-:Y:S05]  /*13dd0*/  BSYNC B0 ;  /* 0x0000000000007941 */ /* 0x000fea0003800000 */
.L_x_3067:
[----:B------:R-:W-:-:S13]  /*13de0*/  ISETP.GE.AND P0, PT, R142, c[0x0][0x27c], PT ;  /* 0x00009f008e007a0c */ /* 0x000fda0003f06270 */
[----:B------:R-:W-:Y:S05]  /*13df0*/  @P0 BRA `(.L_x_3040) ;  /* 0x0000069000000947 */ /* 0x000fea0003800000 */
[----:B------:R-:W4:Y:S04]  /*13e00*/  LDL R3, [R1+0xe0] ;  /* 0x0000e00001037983 */ /* 0x000f280000100800 */
[----:B-12---:R-:W2:Y:S01]  /*13e10*/  LDL R37, [R1+0xec] ;  /* 0x0000ec0001257983 */ /* 0x006ea20000100800 */
[----:B------:R-:W-:Y:S01]  /*13e20*/  IMAD.MOV.U32 R2, RZ, RZ, c[0x0][0x27c] ;  /* 0x00009f00ff027624 */ /* 0x000fe200078e00ff */
[----:B------:R-:W-:Y:S02]  /*13e30*/  SHF.R.U64 R6, R88, 0x10, R89 ;  /* 0x0000001058067819 */ /* 0x000fe40000001259 */
[----:B------:R-:W-:Y:S02]  /*13e40*/  SHF.R.U32.HI R11, RZ, 0x10, R91 ;  /* 0x00000010ff0b7819 */ /* 0x000fe4000001165b */
[----:B------:R-:W-:-:S02]  /*13e50*/  PRMT R21, R115, 0x5432, R6 ;  /* 0x0000543273157816 */ /* 0x000fc40000000006 */
[----:B------:R-:W-:Y:S02]  /*13e60*/  SHF.R.U32.HI R9, RZ, 0x10, R89 ;  /* 0x00000010ff097819 */ /* 0x000fe40000011659 */
[----:B------:R-:W-:Y:S02]  /*13e70*/  SHF.R.U64 R10, R90, 0x10, R91 ;  /* 0x000000105a0a7819 */ /* 0x000fe4000000125b */
[----:B------:R-:W-:Y:S02]  /*13e80*/  PRMT R28, R116, 0x5410, R11 ;  /* 0x00005410741c7816 */ /* 0x000fe4000000000b */
[----:B------:R-:W-:Y:S02]  /*13e90*/  SHF.R.U32.HI R5, RZ, 0x10, R95 ;  /* 0x00000010ff057819 */ /* 0x000fe4000001165f */
[----:B------:R-:W-:Y:S01]  /*13ea0*/  PRMT R20, R115, 0x5410, R9 ;  /* 0x0000541073147816 */ /* 0x000fe20000000009 */
[----:B------:R-:W-:Y:S01]  /*13eb0*/  IMAD.U32 R36, R28, 0x10000, RZ ;  /* 0x000100001c247824 */ /* 0x000fe200078e00ff */
[----:B------:R-:W-:-:S02]  /*13ec0*/  PRMT R29, R116, 0x5432, R10 ;  /* 0x00005432741d7816 */ /* 0x000fc4000000000a */
[----:B------:R-:W-:Y:S02]  /*13ed0*/  PRMT R30, R118, 0x5410, R5 ;  /* 0x00005410761e7816 */ /* 0x000fe40000000005 */
        /* <DEDUP_REMOVED lines=27> */
[C---:B--2---:R-:W-:Y:S01]  /*14090*/  IMAD.U32 R11, R12.reuse, 0x10000, RZ ;  /* 0x000100000c0b7824 */ /* 0x044fe200078e00ff */
        /* <DEDUP_REMOVED lines=63> */
.L_x_3040:
[----:B------:R-:W-:Y:S05]  /*14490*/  BSYNC B2 ;  /* 0x0000000000027941 */ /* 0x000fea0003800000 */
.L_x_3006:
[----:B-1----:R-:W-:Y:S01]  /*144a0*/  IMAD R4, R120, c[0x0][0x208], RZ ;  /* 0x0000820078047a24 */ /* 0x002fe200078e02ff */
[----:B------:R-:W-:-:S04]  /*144b0*/  DEPBAR.LE SB0, 0x0 ;  /* 0x000080000000791a */ /* 0x000fc80000000000 */
[C---:B------:R-:W-:Y:S01]  /*144c0*/  IMAD.WIDE.U32 R2, R223.reuse, c[0x0][0x208], RZ ;  /* 0x00008200df027a25 */ /* 0x040fe200078e00ff */
[----:B------:R-:W-:Y:S01]  /*144d0*/  BAR.SYNC.DEFER_BLOCKING 0x0 ;  /* 0x0000000000007b1d */ /* 0x000fe20000010000 */
[C---:B------:R-:W-:Y:S02]  /*144e0*/  ISETP.GE.AND P3, PT, R140.reuse, c[0x0][0x1d4], PT ;  /* 0x000075008c007a0c */ /* 0x040fe40003f66270 */
[----:B------:R-:W-:Y:S01]  /*144f0*/  IMAD R4, R223, c[0x0][0x20c], R4 ;  /* 0x00008300df047a24 */ /* 0x000fe200078e0204 */
[----:B------:R-:W-:Y:S01]  /*14500*/  IADD3 R204, R151, 0x20, RZ ;  /* 0x0000002097cc7810 */ /* 0x000fe20007ffe0ff */
[----:B------:R-:W-:Y:S01]  /*14510*/  IMAD.WIDE.U32 R242, R241, c[0x0][0x210], RZ ;  /* 0x00008400f1f27a25 */ /* 0x000fe200078e00ff */
[----:B------:R-:W-:Y:S01]  /*14520*/  SHF.L.U64.HI R231, R140, 0x1, R141 ;  /* 0x000000018ce77819 */ /* 0x000fe2000001028d */
[----:B------:R-:W1:Y:S01]  /*14530*/  S2R R9, SR_TID.X ;  /* 0x0000000000097919 */ /* 0x000e620000002100 */
[----:B------:R-:W-:Y:S01]  /*14540*/  SHF.L.U64.HI R226, R232, 0x1, R236 ;  /* 0x00000001e8e27819 */ /* 0x000fe200000102ec */
[----:B------:R-:W-:Y:S01]  /*14550*/  IMAD.IADD R3, R3, 0x1, R4 ;  /* 0x0000000103037824 */ /* 0x000fe200078e0204 */
[----:B------:R-:W-:Y:S01]  /*14560*/  SHF.L.U64.HI R227, R220, 0x1, R238 ;  /* 0x00000001dce37819 */ /* 0x000fe200000102ee */
[----:B------:R-:W-:Y:S01]  /*14570*/  IMAD R4, R121, c[0x0][0x218], RZ ;  /* 0x0000860079047a24 */ /* 0x000fe200078e02ff */
[----:B------:R-:W-:Y:S01]  /*14580*/  ISETP.GE.AND P4, PT, R142, c[0x0][0x1d4], PT ;  /* 0x000075008e007a0c */ /* 0x000fe20003f86270 */
[----:B------:R-:W-:Y:S01]  /*14590*/  IMAD.WIDE.U32 R2, R222, c[0x0][0x218], R2 ;  /* 0x00008600de027a25 */ /* 0x000fe200078e0002 */
[----:B------:R-:W-:Y:S01]  /*145a0*/  ISETP.GE.AND P2, PT, R220, c[0x0][0x1d4], PT ;  /* 0x00007500dc007a0c */ /* 0x000fe20003f46270 */
[----:B------:R-:W-:Y:S01]  /*145b0*/  BSSY B0, `(.L_x_3069) ;  /* 0x0000047000007945 */ /* 0x000fe20003800000 */
[----:B------:R-:W-:Y:S01]  /*145c0*/  SHF.L.U64.HI R224, R221, 0x1, R237 ;  /* 0x00000001dde07819 */ /* 0x000fe200000102ed */
[----:B------:R-:W-:Y:S01]  /*145d0*/  IMAD R4, R222, c[0x0][0x21c], R4 ;  /* 0x00008700de047a24 */ /* 0x000fe200078e0204 */
[----:B------:R-:W-:Y:S01]  /*145e0*/  IADD3 R2, P0, R2, R242, RZ ;  /* 0x000000f202027210 */ /* 0x000fe20007f1e0ff */
[----:B------:R-:W-:-:S02]  /*145f0*/  IMAD R241, R241, c[0x0][0x214], R243 ;  /* 0x00008500f1f17a24 */ /* 0x000fc400078e02f3 */
[----:B------:R-:W-:Y:S02]  /*14600*/  IMAD.SHL.U32 R230, R140, 0x2, RZ ;  /* 0x000000028ce67824 */ /* 0x000fe400078e00ff */
[----:B------:R-:W-:Y:S01]  /*14610*/  IMAD.SHL.U32 R229, R232, 0x2, RZ ;  /* 0x00000002e8e57824 */ /* 0x000fe200078e00ff */
[----:B------:R-:W-:Y:S01]  /*14620*/  IADD3.X R3, R241, R3, R4, P0, !PT ;  /* 0x00000003f1037210 */ /* 0x000fe200007fe404 */
[----:B------:R-:W-:Y:S01]  /*14630*/  IMAD.IADD R4, R119, 0x1, -R143 ;  /* 0x0000000177047824 */ /* 0x000fe200078e0a8f */
[----:B------:R-:W-:Y:S01]  /*14640*/  LEA R6, P0, R2, c[0x0][0x1f8], 0x1 ;  /* 0x00007e0002067a11 */ /* 0x000fe200078008ff */
[----:B------:R-:W-:Y:S01]  /*14650*/  LDSM.16.M88.4 R12, [R200] ;  /* 0x00000000c80c783b */ /* 0x000fe20000000200 */
[----:B------:R-:W-:Y:S02]  /*14660*/  IMAD.SHL.U32 R228, R220, 0x2, RZ ;  /* 0x00000002dce47824 */ /* 0x000fe400078e00ff */
[----:B------:R-:W-:Y:S01]  /*14670*/  LEA.HI.X R5, R2, c[0x0][0x1fc], R3, 0x1, P0 ;  /* 0x00007f0002057a11 */ /* 0x000fe200000f0c03 */
[----:B------:R-:W-:Y:S01]  /*14680*/  LDSM.16.M88.4 R24, [R151] ;  /* 0x000000009718783b */ /* 0x000fe20000000200 */
[----:B------:R-:W-:Y:S01]  /*14690*/  LOP3.LUT P0, RZ, R149, 0x2, RZ, 0xc0, !PT ;  /* 0x0000000295ff7812 */ /* 0x000fe2000780c0ff */
[----:B------:R-:W-:-:S02]  /*146a0*/  IMAD.SHL.U32 R225, R221, 0x2, RZ ;  /* 0x00000002dde17824 */ /* 0x000fc400078e00ff */
[----:B------:R-:W4:Y:S04]  /*146b0*/  SHFL.IDX PT, R2, R6, RZ, 0x181f ;  /* 0x00181fff06027589 */ /* 0x000f2800000e0000 */
[----:B------:R-:W2:Y:S04]  /*146c0*/  SHFL.IDX PT, R3, R5, RZ, 0x181f ;  /* 0x00181fff05037589 */ /* 0x000ea800000e0000 */
[----:B-----5:R3:W1:Y:S02]  /*146d0*/  LDSM.16.M88.4 R36, [R151+0x800] ;  /* 0x000800009724783b */ /* 0x0206640000000200 */
[----:B------:R-:W-:-:S02]  /*146e0*/  @P0 IADD3 R204, R151, -0x20, RZ ;  /* 0xffffffe097cc0810 */ /* 0x000fc40007ffe0ff */
[----:B------:R-:W-:Y:S01]  /*146f0*/  ISETP.LT.OR P0, PT, R4, 0x1, P3 ;  /* 0x000000010400780c */ /* 0x000fe20001f01670 */
[----:B------:R3:W1:Y:S01]  /*14700*/  LDSM.16.M88.4 R48, [R151+0x1000] ;  /* 0x001000009730783b */ /* 0x0006620000000200 */
[C---:B------:R-:W-:Y:S02]  /*14710*/  IADD3 R215, R204.reuse, 0x1000, RZ ;  /* 0x00001000ccd77810 */ /* 0x040fe40007ffe0ff */
[----:B------:R-:W-:Y:S01]  /*14720*/  IADD3 R214, R204, 0x800, RZ ;  /* 0x00000800ccd67810 */ /* 0x000fe20007ffe0ff */
[----:B------:R3:W1:Y:S04]  /*14730*/  LDSM.16.M88.4 R20, [R201] ;  /* 0x00000000c914783b */ /* 0x0006680000000200 */
[----:B------:R3:W1:Y:S01]  /*14740*/  LDSM.16.M88.4 R44, [R204] ;  /* 0x00000000cc2c783b */ /* 0x0006620000000200 */
[----:B----4-:R-:W-:-:S03]  /*14750*/  IADD3 R10, P1, R2, R230, RZ ;  /* 0x000000e6020a7210 */ /* 0x010fc60007f3e0ff */
[----:B------:R3:W4:Y:S02]  /*14760*/  LDSM.16.M88.4 R60, [R204+0x800] ;  /* 0x00080000cc3c783b */ /* 0x0007240000000200 */
[----:B--2---:R-:W-:Y:S02]  /*14770*/  IMAD.X R11, R3, 0x1, R231, P1 ;  /* 0x00000001030b7824 */ /* 0x004fe400008e06e7 */
[----:B------:R3:W2:Y:S01]  /*14780*/  LDSM.16.M88.4 R72, [R204+0x1000] ;  /* 0x00100000cc48783b */ /* 0x0006a20000000200 */
[----:B------:R-:W-:-:S03]  /*14790*/  ISETP.LT.OR P1, PT, R4, 0x1, P4 ;  /* 0x000000010400780c */ /* 0x000fc60002721670 */
[----:B------:R-:W-:Y:S01]  /*147a0*/  @!PT LDS RZ, [RZ] ;  /* 0x00000000fffff984 */ /* 0x000fe20000000800 */
[----:B------:R-:W-:Y:S01]  /*147b0*/  @!PT LDS RZ, [RZ] ;  /* 0x00000000fffff984 */ /* 0x000fe20000000800 */
[----:B------:R-:W-:Y:S01]  /*147c0*/  @!PT LDS RZ, [RZ] ;  /* 0x00000000fffff984 */ /* 0x000fe20000000800 */
[----:B------:R1:W-:Y:S01]  /*147d0*/  LDGSTS.E.BYPASS.LTC128B.128 [R216+0x4080], [R10.64], !P0 ;  /* 0x040800000ad87fae */ /* 0x0003e2000c101d46 */
[----:B------:R-:W-:-:S05]  /*147e0*/  IADD3 R16, P0, R2, R229, RZ ;  /* 0x000000e502107210 */ /* 0x000fca0007f1e0ff */
[----:B------:R-:W-:-:S05]  /*147f0*/  IMAD.X R17, R3, 0x1, R226, P0 ;  /* 0x0000000103117824 */ /* 0x000fca00000e06e2 */
[----:B------:R3:W-:Y:S01]  /*14800*/  LDGSTS.E.BYPASS.LTC128B.128 [R216+0x5880], [R16.64], !P1 ;  /* 0x0588000010d87fae */ /* 0x0007e2000c901d46 */
[----:B------:R-:W-:Y:S02]  /*14810*/  ISETP.GE.AND P1, PT, R221, c[0x0][0x1d4], PT ;  /* 0x00007500dd007a0c */ /* 0x000fe40003f26270 */
[----:B-1----:R-:W-:-:S05]  /*14820*/  IADD3 R10, P0, R2, R228, RZ ;  /* 0x000000e4020a7210 */ /* 0x002fca0007f1e0ff */
[----:B------:R-:W-:Y:S01]  /*14830*/  IMAD.X R11, R3, 0x1, R227, P0 ;  /* 0x00000001030b7824 */ /* 0x000fe200000e06e3 */
[----:B------:R-:W-:-:S13]  /*14840*/  ISETP.LT.OR P0, PT, R4, 0x1, P2 ;  /* 0x000000010400780c */ /* 0x000fda0001701670 */
[----:B------:R3:W-:Y:S01]  /*14850*/  LDGSTS.E.BYPASS.LTC128B.128 [R216+0x7080], [R10.64], !P0 ;  /* 0x070800000ad87fae */ /* 0x0007e2000c101d46 */
[----:B------:R-:W-:-:S05]  /*14860*/  IADD3 R2, P0, R2, R225, RZ ;  /* 0x000000e102027210 */ /* 0x000fca0007f1e0ff */
[----:B------:R-:W-:Y:S01]  /*14870*/  IMAD.X R3, R3, 0x1, R224, P0 ;  /* 0x0000000103037824 */ /* 0x000fe200000e06e0 */
[----:B------:R-:W-:-:S13]  /*14880*/  ISETP.LT.OR P0, PT, R4, 0x1, P1 ;  /* 0x000000010400780c */ /* 0x000fda0000f01670 */
[----:B------:R3:W-:Y:S01]  /*14890*/  LDGSTS.E.BYPASS.LTC128B.128 [R216+0x8880], [R2.64], !P0 ;  /* 0x0888000002d87fae */ /* 0x0007e2000c101d46 */
[----:B------:R-:W-:-:S13]  /*148a0*/  ISETP.GT.AND P0, PT, R9, 0x7f, PT ;  /* 0x0000007f0900780c */ /* 0x000fda0003f04270 */
[----:B------:R-:W-:Y:S05]  /*148b0*/  @P0 BRA `(.L_x_3070) ;  /* 0x0000016000000947 */ /* 0x000fea0003800000 */
[----:B--2-4-:R-:W-:Y:S05]  /*148c0*/  BRA.DIV ~URZ, `(.L_x_3071) ;  /* 0x0000f5f27f007947 */ /* 0x014fea000b800000 */
[----:B------:R-:W1:Y:S04]  /*148d0*/  SHFL.IDX PT, R5, R5, 0x1, 0x181f ;  /* 0x00381f0005057f89 */ /* 0x000e6800000e0000 */
[----:B---3--:R2:W3:Y:S02]  /*148e0*/  SHFL.IDX PT, R2, R6, 0x1, 0x181f ;  /* 0x00381f0006027f89 */ /* 0x0084e400000e0000 */
.L_x_3181:
[----:B---3--:R-:W-:Y:S02]  /*148f0*/  IADD3 R18, P0, R2, R229, RZ ;  /* 0x000000e502127210 */ /* 0x008fe40007f1e0ff */
[C---:B------:R-:W-:Y:S02]  /*14900*/  ISETP.LT.OR P2, PT, R4.reuse, 0x21, P2 ;  /* 0x000000210400780c */ /* 0x040fe40001741670 */
[----:B------:R-:W-:Y:S01]  /*14910*/  ISETP.LT.OR P1, PT, R4, 0x21, P1 ;  /* 0x000000210400780c */ /* 0x000fe20000f21670 */
[----:B-1----:R-:W-:Y:S01]  /*14920*/  IMAD.X R19, R5, 0x1, R226, P0 ;  /* 0x0000000105137824 */ /* 0x002fe200000e06e2 */
[----:B------:R-:W-:-:S05]  /*14930*/  IADD3 R16, P0, R2, R228, RZ ;  /* 0x000000e402107210 */ /* 0x000fca0007f1e0ff */
[----:B------:R-:W-:Y:S01]  /*14940*/  IMAD.X R17, R5, 0x1, R227, P0 ;  /* 0x0000000105117824 */ /* 0x000fe200000e06e3 */
[----:B------:R-:W-:-:S05]  /*14950*/  IADD3 R10, P0, R2, R230, RZ ;  /* 0x000000e6020a7210 */ /* 0x000fca0007f1e0ff */
[----:B------:R-:W-:Y:S01]  /*14960*/  IMAD.X R11, R5, 0x1, R231, P0 ;  /* 0x00000001050b7824 */ /* 0x000fe200000e06e7 */
[C---:B------:R-:W-:Y:S02]  /*14970*/  ISETP.LT.OR P0, PT, R4.reuse, 0x21, P3 ;  /* 0x000000210400780c */ /* 0x040fe40001f01670 */
[----:B------:R-:W-:-:S11]  /*14980*/  ISETP.LT.OR P3, PT, R4, 0x21, P4 ;  /* 0x000000210400780c */ /* 0x000fd60002761670 */
[----:B------:R-:W-:Y:S01]  /*14990*/  @!PT LDS RZ, [RZ] ;  /* 0x00000000fffff984 */ /* 0x000fe20000000800 */
[----:B------:R-:W-:Y:S01]  /*149a0*/  @!PT LDS RZ, [RZ] ;  /* 0x00000000fffff984 */ /* 0x000fe20000000800 */
[----:B------:R-:W-:Y:S01]  /*149b0*/  @!PT LDS RZ, [RZ] ;  /* 0x00000000fffff984 */ /* 0x000fe20000000800 */
[----:B------:R1:W-:Y:S01]  /*149c0*/  LDGSTS.E.BYPASS.LTC128B.128 [R219+0x5080], [R10.64], !P0 ;  /* 0x050800000adb7fae */ /* 0x0003e2000c101d46 */
[----:B------:R-:W-:-:S03]  /*149d0*/  IADD3 R2, P0, R2, R225, RZ ;  /* 0x000000e102027210 */ /* 0x000fc60007f1e0ff */
[----:B------:R1:W-:Y:S02]  /*149e0*/  LDGSTS.E.BYPASS.LTC128B.128 [R219+0x6880], [R18.64], !P3 ;  /* 0x0688000012db7fae */ /* 0x0003e4000d901d46 */
[----:B------:R-:W-:Y:S02]  /*149f0*/  IMAD.X R3, R5, 0x1, R224, P0 ;  /* 0x0000000105037824 */ /* 0x000fe400000e06e0 */
[----:B------:R1:W-:Y:S04]  /*14a00*/  LDGSTS.E.BYPASS.LTC128B.128 [R219+0x8080], [R16.64], !P2 ;  /* 0x0808000010db7fae */ /* 0x0003e8000d101d46 */
[----:B------:R1:W-:Y:S02]  /*14a10*/  LDGSTS.E.BYPASS.LTC128B.128 [R219+0x9880], [R2.64], !P1 ;  /* 0x0988000002db7fae */ /* 0x0003e4000c901d46 */
.L_x_3070:
[----:B--2-4-:R-:W-:Y:S05]  /*14a20*/  BSYNC B0 ;  /* 0x0000000000007941 */ /* 0x014fea0003800000 */
.L_x_3069:
[----:B------:R-:W-:Y:S01]  /*14a30*/  LOP3.LUT P0, RZ, R149, 0x4, RZ, 0xc0, !PT ;  /* 0x0000000495ff7812 */ /* 0x000fe2000780c0ff */
[----:B------:R-:W0:Y:S01]  /*14a40*/  LDGDEPBAR ;  /* 0x00000000000079af */ /* 0x000e220000000000 */
[----:B-1-3--:R-:W-:Y:S01]  /*14a50*/  MOV R2, 0x40 ;  /* 0x0000004000027802 */ /* 0x00afe20000000f00 */
[----:B------:R-:W-:Y:S01]  /*14a60*/  WARPSYNC 0xffffffff ;  /* 0xffffffff00007948 */ /* 0x000fe20003800000 */
[----:B------:R-:W-:Y:S01]  /*14a70*/  HMMA.16816.F32.BF16 R28, R12, R24, RZ ;  /* 0x000000180c1c723c */ /* 0x000fe200000418ff */
[----:B------:R-:W-:Y:S01]  /*14a80*/  LDSM.16.M88.4 R16, [R203] ;  /* 0x00000000cb10783b */ /* 0x000fe20000000200 */
[----:B------:R-:W-:Y:S01]  /*14a90*/  SEL R2, R2, 0xffffffc0, !P0 ;  /* 0xffffffc002027807 */ /* 0x000fe20004000000 */
[----:B------:R-:W-:Y:S01]  /*14aa0*/  BSSY B1, `(.L_x_3072) ;  /* 0x0000126000017945 */ /* 0x000fe20003800000 */
[----:B------:R-:W-:-:S02]  /*14ab0*/  ISETP.GT.AND P0, PT, R124, R239, PT ;  /* 0x000000ef7c00720c */ /* 0x000fc40003f04270 */
[-C--:B------:R-:W-:Y:S02]  /*14ac0*/  IADD3 R150, R151, R2.reuse, RZ ;  /* 0x0000000297967210 */ /* 0x080fe40007ffe0ff */
[C---:B------:R-:W-:Y:S01]  /*14ad0*/  HMMA.16816.F32.BF16 R24, R12.reuse, R26, RZ ;  /* 0x0000001a0c18723c */ /* 0x040fe200000418ff */
[C---:B------:R-:W-:Y:S02]  /*14ae0*/  IADD3 R11, R204.reuse, R2, RZ ;  /* 0x00000002cc0b7210 */ /* 0x040fe40007ffe0ff */
[----:B------:R-:W1:Y:S01]  /*14af0*/  LDSM.16.M88.4 R52, [R150] ;  /* 0x000000009634783b */ /* 0x000e620000000200 */
[C---:B------:R-:W-:Y:S02]  /*14b00*/  IADD3 R213, R204.reuse, 0x4800, RZ ;  /* 0x00004800ccd57810 */ /* 0x040fe40007ffe0ff */
[C---:B------:R-:W-:Y:S01]  /*14b10*/  IADD3 R212, R204.reuse, 0x5800, RZ ;  /* 0x00005800ccd47810 */ /* 0x040fe20007ffe0ff */
[----:B------:R-:W2:Y:S01]  /*14b20*/  LDSM.16.M88.4 R56, [R150+0x800] ;  /* 0x000800009638783b */ /* 0x000ea20000000200 */
[----:B------:R-:W-:Y:S01]  /*14b30*/  HMMA.16816.F32.BF16 R32, R12, R36, RZ ;  /* 0x000000240c20723c */ /* 0x000fe200000418ff */
[----:B------:R-:W-:-:S02]  /*14b40*/  IADD3 R211, R204, 0x5000, RZ ;  /* 0x00005000ccd37810 */ /* 0x000fc40007ffe0ff */
[----:B------:R-:W3:Y:S01]  /*14b50*/  LDSM.16.M88.4 R68, [R150+0x1000] ;  /* 0x001000009644783b */ /* 0x000ee20000000200 */
[C---:B------:R-:W-:Y:S02]  /*14b60*/  IADD3 R210, R204.reuse, 0x3000, RZ ;  /* 0x00003000ccd27810 */ /* 0x040fe40007ffe0ff */
[C---:B------:R-:W-:Y:S01]  /*14b70*/  IADD3 R209, R204.reuse, 0x4000, RZ ;  /* 0x00004000ccd17810 */ /* 0x040fe20007ffe0ff */
[----:B------:R-:W-:Y:S01]  /*14b80*/  LDSM.16.M88.4 R64, [R11] ;  /* 0x000000000b40783b */ /* 0x000fe20000000200 */
[----:B------:R-:W-:Y:S01]  /*14b90*/  HMMA.16816.F32.BF16 R36, R12, R38, RZ ;  /* 0x000000260c24723c */ /* 0x000fe200000418ff */
[C---:B------:R-:W-:Y:S02]  /*14ba0*/  IADD3 R208, R204.reuse, 0x3800, RZ ;  /* 0x00003800ccd07810 */ /* 0x040fe40007ffe0ff */
[----:B------:R-:W-:Y:S01]  /*14bb0*/  LDSM.16.M88.4 R76, [R11+0x2800] ;  /* 0x002800000b4c783b */ /* 0x000fe20000000200 */
[C---:B------:R-:W-:Y:S02]  /*14bc0*/  IADD3 R207, R204.reuse, 0x1800, RZ ;  /* 0x00001800cccf7810 */ /* 0x040fe40007ffe0ff */
[----:B------:R-:W-:-:S02]  /*14bd0*/  IADD3 R206, R204, 0x2800, RZ ;  /* 0x00002800ccce7810 */ /* 0x000fc40007ffe0ff */
[----:B------:R-:W-:Y:S01]  /*14be0*/  HMMA.16816.F32.BF16 R40, R12, R48, RZ ;  /* 0x000000300c28723c */ /* 0x000fe200000418ff */
[----:B------:R-:W-:-:S07]  /*14bf0*/  IADD3 R205, R204, 0x2000, RZ ;  /* 0x00002000cccd7810 */ /* 0x000fce0007ffe0ff */
[----:B------:R-:W-:Y:S01]  /*14c00*/  HMMA.16816.F32.BF16 R48, R12, R50, RZ ;  /* 0x000000320c30723c */ /* 0x000fe200000418ff */
[----:B------:R-:W4:Y:S07]  /*14c10*/  LDSM.16.M88.4 R12, [R202] ;  /* 0x00000000ca0c783b */ /* 0x000f2e0000000200 */
[C---:B------:R-:W-:Y:S08]  /*14c20*/  HMMA.16816.F32.BF16 R28, R20.reuse, R44, R28 ;  /* 0x0000002c141c723c */ /* 0x040ff0000004181c */
[C---:B------:R-:W-:Y:S08]  /*14c30*/  HMMA.16816.F32.BF16 R24, R20.reuse, R46, R24 ;  /* 0x0000002e1418723c */ /* 0x040ff00000041818 */
[C---:B------:R-:W-:Y:S08]  /*14c40*/  HMMA.16816.F32.BF16 R32, R20.reuse, R60, R32 ;  /* 0x0000003c1420723c */ /* 0x040ff00000041820 */
[C---:B------:R-:W-:Y:S01]  /*14c50*/  HMMA.16816.F32.BF16 R36, R20.reuse, R62, R36 ;  /* 0x0000003e1424723c */ /* 0x040fe20000041824 */
[----:B------:R-:W5:Y:S07]  /*14c60*/  LDSM.16.M88.4 R60, [R11+0x800] ;  /* 0x000800000b3c783b */ /* 0x000f6e0000000200 */
[C---:B------:R-:W-:Y:S08]  /*14c70*/  HMMA.16816.F32.BF16 R40, R20.reuse, R72, R40 ;  /* 0x000000481428723c */ /* 0x040ff00000041828 */
[----:B------:R-:W-:Y:S01]  /*14c80*/  HMMA.16816.F32.BF16 R48, R20, R74, R48 ;  /* 0x0000004a1430723c */ /* 0x000fe20000041830 */
[----:B------:R-:W4:Y:S04]  /*14c90*/  LDSM.16.M88.4 R72, [R11+0x1000] ;  /* 0x001000000b48783b */ /* 0x000f280000000200 */
[----:B------:R-:W-:Y:S03]  /*14ca0*/  LDSM.16.M88.4 R20, [R200+0x4000] ;  /* 0x00400000c814783b */ /* 0x000fe60000000200 */
        /* <DEDUP_REMOVED lines=8> */
[----:B------:R-:W-:Y:S01]  /*14d30*/  HMMA.16816.F32.BF16 R48, R16, R70, R48 ;  /* 0x000000461030723c */ /* 0x000fe20000041830 */
[----:B------:R-:W2:Y:S04]  /*14d40*/  LDSM.16.M88.4 R68, [R151+0x2800] ;  /* 0x002800009744783b */ /* 0x000ea80000000200 */
[----:B------:R-:W-:Y:S03]  /*14d50*/  LDSM.16.M88.4 R16, [R201+0x4000] ;  /* 0x00400000c910783b */ /* 0x000fe60000000200 */
[C---:B----4-:R-:W-:Y:S08]  /*14d60*/  HMMA.16816.F32.BF16 R44, R12.reuse, R64, R44 ;  /* 0x000000400c2c723c */ /* 0x050ff0000004182c */
[C---:B------:R-:W-:Y:S01]  /*14d70*/  HMMA.16816.F32.BF16 R24, R12.reuse, R66, R24 ;  /* 0x000000420c18723c */ /* 0x040fe20000041818 */
[----:B------:R-:W3:Y:S07]  /*14d80*/  LDSM.16.M88.4 R64, [R204+0x1800] ;  /* 0x00180000cc40783b */ /* 0x000eee0000000200 */
[C---:B-----5:R-:W-:Y:S08]  /*14d90*/  HMMA.16816.F32.BF16 R32, R12.reuse, R60, R32 ;  /* 0x0000003c0c20723c */ /* 0x060ff00000041820 */
[C---:B------:R-:W-:Y:S01]  /*14da0*/  HMMA.16816.F32.BF16 R36, R12.reuse, R62, R36 ;  /* 0x0000003e0c24723c */ /* 0x040fe20000041824 */
[----:B------:R-:W4:Y:S07]  /*14db0*/  LDSM.16.M88.4 R60, [R204+0x2000] ;  /* 0x00200000cc3c783b */ /* 0x000f2e0000000200 */
[C---:B------:R-:W-:Y:S08]  /*14dc0*/  HMMA.16816.F32.BF16 R40, R12.reuse, R72, R40 ;  /* 0x000000480c28723c */ /* 0x040ff00000041828 */
[----:B------:R-:W-:Y:S01]  /*14dd0*/  HMMA.16816.F32.BF16 R48, R12, R74, R48 ;  /* 0x0000004a0c30723c */ /* 0x000fe20000041830 */
[----:B------:R-:W5:Y:S04]  /*14de0*/  LDSM.16.M88.4 R72, [R204+0x2800] ;  /* 0x00280000cc48783b */ /* 0x000f680000000200 */
[----:B------:R-:W3:Y:S03]  /*14df0*/  LDSM.16.M88.4 R12, [R203+0x4000] ;  /* 0x00400000cb0c783b */ /* 0x000ee60000000200 */
[C---:B-1----:R-:W-:Y:S08]  /*14e00*/  HMMA.16816.F32.BF16 R44, R20.reuse, R28, R44 ;  /* 0x0000001c142c723c */ /* 0x042ff0000004182c */
[C---:B------:R-:W-:Y:S08]  /*14e10*/  HMMA.16816.F32.BF16 R28, R20.reuse, R30, R24 ;  /* 0x0000001e141c723c */ /* 0x040ff00000041818 */
[C---:B------:R-:W-:Y:S08]  /*14e20*/  HMMA.16816.F32.BF16 R24, R20.reuse, R52, R32 ;  /* 0x000000341418723c */ /* 0x040ff00000041820 */
[C---:B------:R-:W-:Y:S01]  /*14e30*/  HMMA.16816.F32.BF16 R36, R20.reuse, R54, R36 ;  /* 0x000000361424723c */ /* 0x040fe20000041824 */
[----:B------:R-:W1:Y:S07]  /*14e40*/  LDSM.16.M88.4 R52, [R150+0x2000] ;  /* 0x002000009634783b */ /* 0x000e6e0000000200 */
[C---:B--2---:R-:W-:Y:S08]  /*14e50*/  HMMA.16816.F32.BF16 R40, R20.reuse, R68, R40 ;  /* 0x000000441428723c */ /* 0x044ff00000041828 */
[----:B------:R-:W-:Y:S01]  /*14e60*/  HMMA.16816.F32.BF16 R48, R20, R70, R48 ;  /* 0x000000461430723c */ /* 0x000fe20000041830 */
[----:B------:R-:W2:Y:S07]  /*14e70*/  LDSM.16.M88.4 R68, [R150+0x2800] ;  /* 0x002800009644783b */ /* 0x000eae0000000200 */
[C---:B---3--:R-:W-:Y:S08]  /*14e80*/  HMMA.16816.F32.BF16 R44, R16.reuse, R64, R44 ;  /* 0x00000040102c723c */ /* 0x048ff0000004182c */
[C---:B------:R-:W-:Y:S01]  /*14e90*/  HMMA.16816.F32.BF16 R32, R16.reuse, R66, R28 ;  /* 0x000000421020723c */ /* 0x040fe2000004181c */
[----:B------:R-:W-:Y:S07]  /*14ea0*/  LDSM.16.M88.4 R64, [R11+0x1800] ;  /* 0x001800000b40783b */ /* 0x000fee0000000200 */
[C---:B----4-:R-:W-:Y:S01]  /*14eb0*/  HMMA.16816.F32.BF16 R28, R16.reuse, R60, R24 ;  /* 0x0000003c101c723c */ /* 0x050fe20000041818 */
[----:B------:R-:W3:Y:S07]  /*14ec0*/  LDSM.16.M88.4 R24, [R202+0x4000] ;  /* 0x00400000ca18783b */ /* 0x000eee0000000200 */
[C---:B------:R-:W-:Y:S01]  /*14ed0*/  HMMA.16816.F32.BF16 R20, R16.reuse, R62, R36 ;  /* 0x0000003e1014723c */ /* 0x040fe20000041824 */
[----:B------:R-:W4:Y:S07]  /*14ee0*/  LDSM.16.M88.4 R60, [R11+0x2000] ;  /* 0x002000000b3c783b */ /* 0x000f2e0000000200 */
[C---:B-----5:R-:W-:Y:S08]  /*14ef0*/  HMMA.16816.F32.BF16 R40, R16.reuse, R72, R40 ;  /* 0x000000481028723c */ /* 0x060ff00000041828 */
[----:B------:R-:W-:Y:S01]  /*14f00*/  HMMA.16816.F32.BF16 R48, R16, R74, R48 ;  /* 0x0000004a1030723c */ /* 0x000fe20000041830 */
[----:B------:R-:W-:Y:S07]  /*14f10*/  LDSM.16.M88.4 R72, [R151+0x4000] ;  /* 0x004000009748783b */ /* 0x000fee0000000200 */
[C---:B------:R-:W-:Y:S08]  /*14f20*/  HMMA.16816.F32.BF16 R44, R12.reuse, R56, R44 ;  /* 0x000000380c2c723c */ /* 0x040ff0000004182c */
[C---:B------:R-:W-:Y:S01]  /*14f30*/  HMMA.16816.F32.BF16 R36, R12.reuse, R58, R32 ;  /* 0x0000003a0c24723c */ /* 0x040fe20000041820 */
[----:B------:R-:W-:Y:S07]  /*14f40*/  LDSM.16.M88.4 R56, [R151+0x3000] ;  /* 0x003000009738783b */ /* 0x000fee0000000200 */
[C---:B-1----:R-:W-:Y:S08]  /*14f50*/  HMMA.16816.F32.BF16 R32, R12.reuse, R52, R28 ;  /* 0x000000340c20723c */ /* 0x042ff0000004181c */
[C---:B------:R-:W-:Y:S01]  /*14f60*/  HMMA.16816.F32.BF16 R28, R12.reuse, R54, R20 ;  /* 0x000000360c1c723c */ /* 0x040fe20000041814 */
[----:B------:R-:W1:Y:S04]  /*14f70*/  LDSM.16.M88.4 R20, [R200+0x8000] ;  /* 0x00800000c814783b */ /* 0x000e680000000200 */
[----:B------:R-:W5:Y:S03]  /*14f80*/  LDSM.16.M88.4 R52, [R151+0x3800] ;  /* 0x003800009734783b */ /* 0x000f660000000200 */
[C---:B--2---:R-:W-:Y:S08]  /*14f90*/  HMMA.16816.F32.BF16 R16, R12.reuse, R68, R40 ;  /* 0x000000440c10723c */ /* 0x044ff00000041828 */
[----:B------:R-:W-:Y:S01]  /*14fa0*/  HMMA.16816.F32.BF16 R40, R12, R70, R48 ;  /* 0x000000460c28723c */ /* 0x000fe20000041830 */
[----:B------:R-:W-:Y:S04]  /*14fb0*/  LDSM.16.M88.4 R68, [R204+0x3800] ;  /* 0x00380000cc44783b */ /* 0x000fe80000000200 */
[----:B------:R-:W-:Y:S03]  /*14fc0*/  LDSM.16.M88.4 R48, [R204+0x4000] ;  /* 0x00400000cc30783b */ /* 0x000fe60000000200 */
[C---:B---3--:R-:W-:Y:S08]  /*14fd0*/  HMMA.16816.F32.BF16 R44, R24.reuse, R64, R44 ;  /* 0x00000040182c723c */ /* 0x048ff0000004182c */
[C---:B------:R-:W-:Y:S01]  /*14fe0*/  HMMA.16816.F32.BF16 R36, R24.reuse, R66, R36 ;  /* 0x000000421824723c */ /* 0x040fe20000041824 */
[----:B------:R-:W-:Y:S07]  /*14ff0*/  LDSM.16.M88.4 R64, [R150+0x3800] ;  /* 0x003800009640783b */ /* 0x000fee0000000200 */
[C---:B----4-:R-:W-:Y:S08]  /*15000*/  HMMA.16816.F32.BF16 R32, R24.reuse, R60, R32 ;  /* 0x0000003c1820723c */ /* 0x050ff00000041820 */
[C---:B------:R-:W-:Y:S01]  /*15010*/  HMMA.16816.F32.BF16 R28, R24.reuse, R62, R28 ;  /* 0x0000003e181c723c */ /* 0x040fe2000004181c */
[----:B------:R-:W-:Y:S07]  /*15020*/  LDSM.16.M88.4 R60, [R204+0x3000] ;  /* 0x00300000cc3c783b */ /* 0x000fee0000000200 */
[C---:B------:R-:W-:Y:S01]  /*15030*/  HMMA.16816.F32.BF16 R12, R24.reuse, R76, R16 ;  /* 0x0000004c180c723c */ /* 0x040fe20000041810 */
[----:B------:R-:W2:Y:S07]  /*15040*/  LDSM.16.M88.4 R16, [R201+0x8000] ;  /* 0x00800000c910783b */ /* 0x000eae0000000200 */
[----:B------:R-:W-:Y:S08]  /*15050*/  HMMA.16816.F32.BF16 R24, R24, R78, R40 ;  /* 0x0000004e1818723c */ /* 0x000ff00000041828 */
        /* <DEDUP_REMOVED lines=8> */
[----:B------:R-:W-:Y:S04]  /*150e0*/  LDSM.16.M88.4 R24, [R202+0x8000] ;  /* 0x00800000ca18783b */ /* 0x000fe80000000200 */
[----:B------:R-:W-:Y:S03]  /*150f0*/  LDSM.16.M88.4 R72, [R11+0x3000] ;  /* 0x003000000b48783b */ /* 0x000fe60000000200 */
        /* <DEDUP_REMOVED lines=8> */
[----:B------:R-:W-:Y:S04]  /*15180*/  LDSM.16.M88.4 R28, [R200+0xc000] ;  /* 0x00c00000c81c783b */ /* 0x000fe80000000200 */
[----:B------:R-:W3:Y:S03]  /*15190*/  LDSM.16.M88.4 R48, [R11+0x3800] ;  /* 0x003800000b30783b */ /* 0x000ee60000000200 */
[C---:B-1----:R-:W-:Y:S08]  /*151a0*/  HMMA.16816.F32.BF16 R16, R12.reuse, R56, R20 ;  /* 0x000000380c10723c */ /* 0x042ff00000041814 */
[C---:B------:R-:W-:Y:S01]  /*151b0*/  HMMA.16816.F32.BF16 R20, R12.reuse, R58, R36 ;  /* 0x0000003a0c14723c */ /* 0x040fe20000041824 */
[----:B------:R-:W1:Y:S07]  /*151c0*/  LDSM.16.M88.4 R56, [R11+0x4000] ;  /* 0x004000000b38783b */ /* 0x000e6e0000000200 */
[C---:B------:R-:W-:Y:S08]  /*151d0*/  HMMA.16816.F32.BF16 R36, R12.reuse, R64, R40 ;  /* 0x000000400c24723c */ /* 0x040ff00000041828 */
[C---:B------:R-:W-:Y:S01]  /*151e0*/  HMMA.16816.F32.BF16 R52, R12.reuse, R66, R52 ;  /* 0x000000420c34723c */ /* 0x040fe20000041834 */
[----:B------:R-:W-:Y:S07]  /*151f0*/  LDSM.16.M88.4 R64, [R204+0x4800] ;  /* 0x00480000cc40783b */ /* 0x000fee0000000200 */
[C---:B--2---:R-:W-:Y:S08]  /*15200*/  HMMA.16816.F32.BF16 R44, R12.reuse, R60, R44 ;  /* 0x0000003c0c2c723c */ /* 0x044ff0000004182c */
[----:B------:R-:W-:Y:S01]  /*15210*/  HMMA.16816.F32.BF16 R40, R12, R62, R32 ;  /* 0x0000003e0c28723c */ /* 0x000fe20000041820 */
[----:B------:R-:W-:Y:S07]  /*15220*/  LDSM.16.M88.4 R60, [R151+0x5000] ;  /* 0x00500000973c783b */ /* 0x000fee0000000200 */
[C---:B------:R-:W-:Y:S01]  /*15230*/  HMMA.16816.F32.BF16 R12, R24.reuse, R72, R16 ;  /* 0x00000048180c723c */ /* 0x040fe20000041810 */
[----:B------:R-:W-:Y:S07]  /*15240*/  LDSM.16.M88.4 R16, [R203+0xc000] ;  /* 0x00c00000cb10783b */ /* 0x000fee0000000200 */
[C---:B------:R-:W-:Y:S01]  /*15250*/  HMMA.16816.F32.BF16 R32, R24.reuse, R74, R20 ;  /* 0x0000004a1820723c */ /* 0x040fe20000041814 */
[----:B------:R-:W2:Y:S07]  /*15260*/  LDSM.16.M88.4 R20, [R201+0xc000] ;  /* 0x00c00000c914783b */ /* 0x000eae0000000200 */
[----:B---3--:R-:W-:Y:S08]  /*15270*/  HMMA.16816.F32.BF16 R36, R24, R48, R36 ;  /* 0x000000301824723c */ /* 0x008ff00000041824 */
[----:B------:R-:W-:Y:S08]  /*15280*/  HMMA.16816.F32.BF16 R12, R28, R68, R12 ;  /* 0x000000441c0c723c */ /* 0x000ff0000004180c */
[----:B------:R-:W-:Y:S01]  /*15290*/  HMMA.16816.F32.BF16 R48, R24, R50, R52 ;  /* 0x000000321830723c */ /* 0x000fe20000041834 */
[----:B------:R-:W3:Y:S07]  /*152a0*/  LDSM.16.M88.4 R52, [R150+0x4800] ;  /* 0x004800009634783b */ /* 0x000eee0000000200 */
[----:B------:R-:W-:Y:S01]  /*152b0*/  HMMA.16816.F32.BF16 R32, R28, R70, R32 ;  /* 0x000000461c20723c */ /* 0x000fe20000041820 */
[----:B------:R-:W-:Y:S07]  /*152c0*/  LDSM.16.M88.4 R68, [R150+0x5000] ;  /* 0x005000009644783b */ /* 0x000fee0000000200 */
[C---:B-1----:R-:W-:Y:S01]  /*152d0*/  HMMA.16816.F32.BF16 R72, R24.reuse, R56, R44 ;  /* 0x000000381848723c */ /* 0x042fe2000004182c */
[----:B------:R-:W1:Y:S07]  /*152e0*/  LDSM.16.M88.4 R44, [R204+0x5000] ;  /* 0x00500000cc2c783b */ /* 0x000e6e0000000200 */
[----:B------:R-:W-:Y:S01]  /*152f0*/  HMMA.16816.F32.BF16 R76, R24, R58, R40 ;  /* 0x0000003a184c723c */ /* 0x000fe20000041828 */
[----:B------:R-:W4:Y:S07]  /*15300*/  LDSM.16.M88.4 R56, [R151+0x5800] ;  /* 0x005800009738783b */ /* 0x000f2e0000000200 */
[----:B--2---:R-:W-:Y:S01]  /*15310*/  HMMA.16816.F32.BF16 R24, R20, R64, R12 ;  /* 0x000000401418723c */ /* 0x004fe2000004180c */
[----:B------:R-:W-:Y:S07]  /*15320*/  LDSM.16.M88.4 R12, [R202+0xc000] ;  /* 0x00c00000ca0c783b */ /* 0x000fee0000000200 */
[C---:B------:R-:W-:Y:S08]  /*15330*/  HMMA.16816.F32.BF16 R36, R28.reuse, R60, R36 ;  /* 0x0000003c1c24723c */ /* 0x040ff00000041824 */
[----:B------:R-:W-:Y:S01]  /*15340*/  HMMA.16816.F32.BF16 R60, R28, R62, R48 ;  /* 0x0000003e1c3c723c */ /* 0x000fe20000041830 */
[----:B------:R-:W2:Y:S07]  /*15350*/  LDSM.16.M88.4 R48, [R11+0x4800] ;  /* 0x004800000b30783b */ /* 0x000eae0000000200 */
[----:B------:R-:W-:Y:S01]  /*15360*/  HMMA.16816.F32.BF16 R32, R20, R66, R32 ;  /* 0x000000421420723c */ /* 0x000fe20000041820 */
[----:B------:R-:W5:Y:S07]  /*15370*/  LDSM.16.M88.4 R64, [R204+0x5800] ;  /* 0x00580000cc40783b */ /* 0x000f6e0000000200 */
[----:B---3--:R-:W-:Y:S08]  /*15380*/  HMMA.16816.F32.BF16 R24, R16, R52, R24 ;  /* 0x000000341018723c */ /* 0x008ff00000041818 */
[----:B-1----:R-:W-:Y:S08]  /*15390*/  HMMA.16816.F32.BF16 R40, R20, R44, R36 ;  /* 0x0000002c1428723c */ /* 0x002ff00000041824 */
[----:B------:R-:W-:Y:S01]  /*153a0*/  HMMA.16816.F32.BF16 R32, R16, R54, R32 ;  /* 0x000000361020723c */ /* 0x000fe20000041820 */
[----:B------:R-:W1:Y:S07]  /*153b0*/  LDSM.16.M88.4 R52, [R11+0x5000] ;  /* 0x005000000b34783b */ /* 0x000e6e0000000200 */
[----:B----4-:R-:W-:Y:S08]  /*153c0*/  HMMA.16816.F32.BF16 R72, R28, R56, R72 ;  /* 0x000000381c48723c */ /* 0x010ff00000041848 */
[----:B--2---:R-:W-:Y:S08]  /*153d0*/  HMMA.16816.F32.BF16 R36, R12, R48, R24 ;  /* 0x000000300c24723c */ /* 0x004ff00000041818 */
[----:B------:R-:W-:Y:S08]  /*153e0*/  HMMA.16816.F32.BF16 R56, R28, R58, R76 ;  /* 0x0000003a1c38723c */ /* 0x000ff0000004184c */
[----:B------:R-:W-:Y:S08]  /*153f0*/  HMMA.16816.F32.BF16 R28, R20, R46, R60 ;  /* 0x0000002e141c723c */ /* 0x000ff0000004183c */
[----:B------:R-:W-:Y:S01]  /*15400*/  HMMA.16816.F32.BF16 R44, R12, R50, R32 ;  /* 0x000000320c2c723c */ /* 0x000fe20000041820 */
[----:B------:R-:W2:Y:S01]  /*15410*/  LDSM.16.M88.4 R48, [R150+0x5800] ;  /* 0x005800009630783b */ /* 0x000ea20000000200 */
[----:B------:R-:W-:-:S04]  /*15420*/  FMUL.FTZ R2, R36, c[0x0][0x320] ;  /* 0x0000c80024027a20 */ /* 0x000fc80000410000 */
[----:B------:R3:W4:Y:S02]  /*15430*/  MUFU.TANH R62, R2 ;  /* 0x00000002003e7308 */ /* 0x0007240000002400 */
[----:B------:R-:W-:Y:S08]  /*15440*/  HMMA.16816.F32.BF16 R24, R16, R68, R40 ;  /* 0x000000441018723c */ /* 0x000ff00000041828 */
[----:B-----5:R-:W-:Y:S01]  /*15450*/  HMMA.16816.F32.BF16 R40, R20, R64, R72 ;  /* 0x000000401428723c */ /* 0x020fe20000041848 */
[----:B---3--:R-:W-:-:S07]  /*15460*/  FMUL.FTZ R2, R37, c[0x0][0x320] ;  /* 0x0000c80025027a20 */ /* 0x008fce0000410000 */
[----:B------:R-:W-:Y:S01]  /*15470*/  HMMA.16816.F32.BF16 R28, R16, R70, R28 ;  /* 0x00000046101c723c */ /* 0x000fe2000004181c */
[----:B------:R3:W2:Y:S07]  /*15480*/  MUFU.TANH R61, R2 ;  /* 0x00000002003d7308 */ /* 0x0006ae0000002400 */
[----:B-1----:R-:W-:Y:S08]  /*15490*/  HMMA.16816.F32.BF16 R32, R12, R52, R24 ;  /* 0x000000340c20723c */ /* 0x002ff00000041818 */
[----:B------:R-:W-:Y:S01]  /*154a0*/  HMMA.16816.F32.BF16 R20, R20, R66, R56 ;  /* 0x000000421414723c */ /* 0x000fe20000041838 */
[----:B---3--:R-:W-:-:S04]  /*154b0*/  FMUL.FTZ R2, R38, c[0x0][0x320] ;  /* 0x0000c80026027a20 */ /* 0x008fc80000410000 */
[----:B------:R1:W3:Y:S03]  /*154c0*/  MUFU.TANH R63, R2 ;  /* 0x00000002003f7308 */ /* 0x0002e60000002400 */
[----:B--2---:R-:W-:Y:S08]  /*154d0*/  HMMA.16816.F32.BF16 R24, R16, R48, R40 ;  /* 0x000000301018723c */ /* 0x004ff00000041828 */
[----:B------:R-:W-:Y:S01]  /*154e0*/  HMMA.16816.F32.BF16 R28, R12, R54, R28 ;  /* 0x000000360c1c723c */ /* 0x000fe2000004181c */
[----:B-1----:R-:W-:-:S02]  /*154f0*/  FMUL.FTZ R2, R39, c[0x0][0x320] ;  /* 0x0000c80027027a20 */ /* 0x002fc40000410000 */
[----:B------:R-:W1:Y:S05]  /*15500*/  LDSM.16.M88.4 R36, [R11+0x5800] ;  /* 0x005800000b24783b */ /* 0x000e6a0000000200 */
[----:B------:R-:W-:Y:S01]  /*15510*/  HMMA.16816.F32.BF16 R16, R16, R50, R20 ;  /* 0x000000321010723c */ /* 0x000fe20000041814 */
[----:B------:R2:W1:Y:S01]  /*15520*/  MUFU.TANH R60, R2 ;  /* 0x00000002003c7308 */ /* 0x0004620000002400 */
[----:B------:R-:W-:-:S04]  /*15530*/  DEPBAR.LE SB0, 0x0 ;  /* 0x000080000000791a */ /* 0x000fc80000000000 */
[----:B--2---:R-:W-:-:S04]  /*15540*/  FMUL.FTZ R2, R44, c[0x0][0x320] ;  /* 0x0000c8002c027a20 */ /* 0x004fc80000410000 */
[----:B------:R2:W1:Y:S02]  /*15550*/  MUFU.TANH R52, R2 ;  /* 0x0000000200347308 */ /* 0x0004640000002400 */
[----:B--2---:R-:W-:Y:S01]  /*15560*/  FMUL.FTZ R2, R45, c[0x0][0x320] ;  /* 0x0000c8002d027a20 */ /* 0x004fe20000410000 */
[C---:B-1----:R-:W-:Y:S05]  /*15570*/  HMMA.16816.F32.BF16 R20, R12.reuse, R36, R24 ;  /* 0x000000240c14723c */ /* 0x042fea0000041818 */
[----:B------:R1:W2:Y:S06]  /*15580*/  MUFU.TANH R45, R2 ;  /* 0x00000002002d7308 */ /* 0x0002ac0000002400 */
        /* <DEDUP_REMOVED lines=39> */
[----:B--234-:R-:W-:Y:S02]  /*15800*/  IMAD.MOV.U32 R3, RZ, RZ, c[0x0][0x2b8] ;  /* 0x0000ae00ff037624 */ /* 0x01cfe400078e00ff */
[----:B------:R-:W-:-:S03]  /*15810*/  IMAD.MOV.U32 R222, RZ, RZ, RZ ;  /* 0x000000ffffde7224 */ /* 0x000fc600078e00ff */
[----:B------:R-:W-:Y:S02]  /*15820*/  ISETP.NE.AND P1, PT, R3, 0x1, PT ;  /* 0x000000010300780c */ /* 0x000fe40003f25270 */
        /* <DEDUP_REMOVED lines=29> */
.L_x_3182:
[----:B------:R-:W-:Y:S05]  /*15a00*/  BRA.DIV ~URZ, `(.L_x_3075) ;  /* 0x0000e5f27f007947 */ /* 0x000fea000b800000 */
[----:B------:R3:W4:Y:S02]  /*15a10*/  SHFL.IDX PT, R2, R6, RZ, 0x181f ;  /* 0x00181fff06027589 */ /* 0x00072400000e0000 */
.L_x_3183:
[----:B------:R-:W-:Y:S01]  /*15a20*/  BSSY B0, `(.L_x_3076) ;  /* 0x0000015000007945 */ /* 0x000fe20003800000 */
[----:B------:R-:W-:Y:S05]  /*15a30*/  @!P0 BRA `(.L_x_3077) ;  /* 0x0000013000008947 */ /* 0x000fea0003800000 */
[----:B------:R-:W-:Y:S02]  /*15a40*/  ISETP.GE.AND P0, PT, R140, c[0x0][0x1d4], PT ;  /* 0x000075008c007a0c */ /* 0x000fe40003f06270 */
[----:B----4-:R-:W-:Y:S02]  /*15a50*/  IADD3 R12, P1, R2, R230, RZ ;  /* 0x000000e6020c7210 */ /* 0x010fe40007f3e0ff */
[----:B------:R-:W-:Y:S02]  /*15a60*/  ISETP.GE.AND P3, PT, R142, c[0x0][0x1d4], PT ;  /* 0x000075008e007a0c */ /* 0x000fe40003f66270 */
[----:B------:R-:W-:Y:S01]  /*15a70*/  ISETP.GE.AND P2, PT, R220, c[0x0][0x1d4], PT ;  /* 0x00007500dc007a0c */ /* 0x000fe20003f46270 */
[----:B--2---:R-:W-:Y:S01]  /*15a80*/  IMAD.X R13, R4, 0x1, R231, P1 ;  /* 0x00000001040d7824 */ /* 0x004fe200008e06e7 */
[----:B------:R-:W-:-:S05]  /*15a90*/  IADD3 R14, P1, R2, R229, RZ ;  /* 0x000000e5020e7210 */ /* 0x000fca0007f3e0ff */
[----:B------:R-:W-:Y:S01]  /*15aa0*/  @!PT LDS RZ, [RZ] ;  /* 0x00000000fffff984 */ /* 0x000fe20000000800 */
[----:B------:R-:W-:Y:S01]  /*15ab0*/  @!PT LDS RZ, [RZ] ;  /* 0x00000000fffff984 */ /* 0x000fe20000000800 */
[----:B------:R-:W-:Y:S01]  /*15ac0*/  @!PT LDS RZ, [RZ] ;  /* 0x00000000fffff984 */ /* 0x000fe20000000800 */
[----:B------:R2:W-:Y:S01]  /*15ad0*/  LDGSTS.E.BYPASS.LTC128B.128 [R216+0xa080], [R12.64], !P0 ;  /* 0x0a0800000cd87fae */ /* 0x0005e2000c101d46 */
[----:B------:R-:W-:Y:S01]  /*15ae0*/  IMAD.X R15, R4, 0x1, R226, P1 ;  /* 0x00000001040f7824 */ /* 0x000fe200008e06e2 */
[----:B------:R-:W-:-:S04]  /*15af0*/  ISETP.GE.AND P1, PT, R221, c[0x0][0x1d4], PT ;  /* 0x00007500dd007a0c */ /* 0x000fc80003f26270 */
[----:B------:R4:W-:Y:S01]  /*15b00*/  LDGSTS.E.BYPASS.LTC128B.128 [R216+0xb880], [R14.64], !P3 ;  /* 0x0b8800000ed87fae */ /* 0x0009e2000d901d46 */
[----:B--2---:R-:W-:-:S05]  /*15b10*/  IADD3 R12, P0, R2, R228, RZ ;  /* 0x000000e4020c7210 */ /* 0x004fca0007f1e0ff */
[----:B------:R-:W-:Y:S01]  /*15b20*/  IMAD.X R13, R4, 0x1, R227, P0 ;  /* 0x00000001040d7824 */ /* 0x000fe200000e06e3 */
[----:B------:R-:W-:-:S04]  /*15b30*/  IADD3 R2, P0, R2, R225, RZ ;  /* 0x000000e102027210 */ /* 0x000fc80007f1e0ff */
[----:B------:R4:W-:Y:S01]  /*15b40*/  LDGSTS.E.BYPASS.LTC128B.128 [R216+0xd080], [R12.64], !P2 ;  /* 0x0d0800000cd87fae */ /* 0x0009e2000d101d46 */
[----:B------:R-:W-:-:S05]  /*15b50*/  IMAD.X R3, R4, 0x1, R224, P0 ;  /* 0x0000000104037824 */ /* 0x000fca00000e06e0 */
[----:B------:R4:W-:Y:S03]  /*15b60*/  LDGSTS.E.BYPASS.LTC128B.128 [R216+0xe880], [R2.64], !P1 ;  /* 0x0e88000002d87fae */ /* 0x0009e6000c901d46 */
.L_x_3077:
[----:B------:R-:W-:Y:S05]  /*15b70*/  BSYNC B0 ;  /* 0x0000000000007941 */ /* 0x000fea0003800000 */
.L_x_3076:
[----:B------:R-:W-:Y:S01]  /*15b80*/  ISETP.GE.AND P0, PT, R9, 0x21, PT ;  /* 0x000000210900780c */ /* 0x000fe20003f06270 */
[----:B------:R-:W-:Y:S06]  /*15b90*/  BRA.DIV ~URZ, `(.L_x_3078) ;  /* 0x0000e4d27f007947 */ /* 0x000fec000b800000 */
[----:B--2---:R2:W1:Y:S04]  /*15ba0*/  SHFL.IDX PT, R4, R5, 0x1, 0x181f ;  /* 0x00381f0005047f89 */ /* 0x00446800000e0000 */
[----:B----4-:R2:W4:Y:S02]  /*15bb0*/  SHFL.IDX PT, R2, R6, 0x1, 0x181f ;  /* 0x00381f0006027f89 */ /* 0x01052400000e0000 */
.L_x_3184:
[----:B------:R-:W-:Y:S05]  /*15bc0*/  @!P0 BRA `(.L_x_3073) ;  /* 0x0000013000008947 */ /* 0x000fea0003800000 */
[----:B------:R-:W-:Y:S02]  /*15bd0*/  ISETP.GE.AND P0, PT, R140, c[0x0][0x1d4], PT ;  /* 0x000075008c007a0c */ /* 0x000fe40003f06270 */
[----:B----4-:R-:W-:Y:S02]  /*15be0*/  IADD3 R12, P1, R2, R230, RZ ;  /* 0x000000e6020c7210 */ /* 0x010fe40007f3e0ff */
[----:B------:R-:W-:Y:S02]  /*15bf0*/  ISETP.GE.AND P3, PT, R142, c[0x0][0x1d4], PT ;  /* 0x000075008e007a0c */ /* 0x000fe40003f66270 */
[----:B------:R-:W-:Y:S01]  /*15c00*/  ISETP.GE.AND P2, PT, R220, c[0x0][0x1d4], PT ;  /* 0x00007500dc007a0c */ /* 0x000fe20003f46270 */
[----:B-1----:R-:W-:Y:S01]  /*15c10*/  IMAD.X R13, R4, 0x1, R231, P1 ;  /* 0x00000001040d7824 */ /* 0x002fe200008e06e7 */
        /* <DEDUP_REMOVED lines=8> */
[----:B-1----:R-:W-:-:S05]  /*15ca0*/  IADD3 R12, P0, R2, R228, RZ ;  /* 0x000000e4020c7210 */ /* 0x002fca0007f1e0ff */
[----:B------:R-:W-:Y:S01]  /*15cb0*/  IMAD.X R13, R4, 0x1, R227, P0 ;  /* 0x00000001040d7824 */ /* 0x000fe200000e06e3 */
[----:B------:R-:W-:-:S04]  /*15cc0*/  IADD3 R2, P0, R2, R225, RZ ;  /* 0x000000e102027210 */ /* 0x000fc80007f1e0ff */
[----:B------:R4:W-:Y:S01]  /*15cd0*/  LDGSTS.E.BYPASS.LTC128B.128 [R219+0xe080], [R12.64], !P2 ;  /* 0x0e0800000cdb7fae */ /* 0x0009e2000d101d46 */
[----:B------:R-:W-:-:S05]  /*15ce0*/  IMAD.X R3, R4, 0x1, R224, P0 ;  /* 0x0000000104037824 */ /* 0x000fca00000e06e0 */
[----:B------:R4:W-:Y:S03]  /*15cf0*/  LDGSTS.E.BYPASS.LTC128B.128 [R219+0xf880], [R2.64], !P1 ;  /* 0x0f88000002db7fae */ /* 0x0009e6000c901d46 */
.L_x_3073:
[----:B--234-:R-:W-:Y:S05]  /*15d00*/  BSYNC B1 ;  /* 0x0000000000017941 */ /* 0x01cfea0003800000 */
.L_x_3072:
[----:B------:R-:W2:Y:S01]  /*15d10*/  LDL R3, [R1] ;  /* 0x0000000001037983 */ /* 0x000ea20000100800 */
[----:B-1----:R-:W-:-:S03]  /*15d20*/  IMAD.MOV.U32 R4, RZ, RZ, c[0x0][0x2c4] ;  /* 0x0000b100ff047624 */ /* 0x002fc600078e00ff */
[----:B------:R-:W2:Y:S04]  /*15d30*/  LDL R2, [R1+0x20] ;  /* 0x0000200001027983 */ /* 0x000ea80000100800 */
[----:B------:R-:W3:Y:S04]  /*15d40*/  LDL R6, [R1+0xc] ;  /* 0x00000c0001067983 */ /* 0x000ee80000100800 */
[----:B------:R-:W4:Y:S01]  /*15d50*/  LDL R5, [R1+0x4] ;  /* 0x0000040001057983 */ /* 0x000f220000100800 */
[----:B------:R-:W-:-:S03]  /*15d60*/  ISETP.NE.AND P0, PT, R4, 0x1, PT ;  /* 0x000000010400780c */ /* 0x000fc60003f05270 */
[----:B------:R-:W0:Y:S01]  /*15d70*/  LDGDEPBAR ;  /* 0x00000000000079af */ /* 0x000e220000000000 */
[----:B--2---:R-:W-:-:S09]  /*15d80*/  IADD3 R2, R2, R3, RZ ;  /* 0x0000000302027210 */ /* 0x004fd20007ffe0ff */
[----:B------:R-:W-:-:S04]  /*15d90*/  @P0 IMAD.HI.U32 R3, R2, c[0x0][0x2c8], RZ ;  /* 0x0000b20002030a27 */ /* 0x000fc800078e00ff */
[----:B------:R-:W-:Y:S01]  /*15da0*/  IMAD.MOV.U32 R4, RZ, RZ, R2 ;  /* 0x000000ffff047224 */ /* 0x000fe200078e0002 */
[C---:B---3--:R-:W-:Y:S02]  /*15db0*/  IADD3 R2, -R6.reuse, 0x1, R119 ;  /* 0x0000000106027810 */ /* 0x048fe40007ffe177 */
[----:B------:R-:W-:Y:S02]  /*15dc0*/  @P0 SHF.R.U32.HI R4, RZ, c[0x0][0x2cc], R3 ;  /* 0x0000b300ff040a19 */ /* 0x000fe40000011603 */
[----:B------:R-:W-:Y:S01]  /*15dd0*/  IADD3 R6, -R6, R119, RZ ;  /* 0x0000007706067210 */ /* 0x000fe20007ffe1ff */
[----:B----4-:R-:W-:Y:S01]  /*15de0*/  IMAD.IADD R5, R2, 0x1, -R5 ;  /* 0x0000000102057824 */ /* 0x010fe200078e0a05 */
[----:B------:R-:W-:Y:S05]  /*15df0*/  BRA.DIV ~URZ, `(.L_x_3079) ;  /* 0x0000e3427f007947 */ /* 0x000fea000b800000 */
[----:B------:R1:W2:Y:S02]  /*15e00*/  SHFL.IDX PT, R2, R4, RZ, 0x1c1f ;  /* 0x001c1fff04027589 */ /* 0x0002a400000e0000 */
.L_x_3185:
        /* <DEDUP_REMOVED lines=77> */
[----:B------:R-:W2:Y:S01]  /*162e0*/  SHFL.BFLY PT, R5, R3, 0x2, 0x1f ;  /* 0x0c401f0003057f89 */ /* 0x000ea200000e0000 */
[----:B-1----:R-:W-:-:S05]  /*162f0*/  FMNMX.FTZ R2, R4, R2, !PT ;  /* 0x0000000204027209 */ /* 0x002fca0007810000 */
[----:B------:R-:W1:Y:S01]  /*16300*/  SHFL.BFLY PT, R6, R2, 0x1, 0x1f ;  /* 0x0c201f0002067f89 */ /* 0x000e6200000e0000 */
[----:B--2---:R-:W-:-:S05]  /*16310*/  FMNMX.FTZ R5, R3, R5, !PT ;  /* 0x0000000503057209 */ /* 0x004fca0007810000 */
[----:B------:R2:W3:Y:S01]  /*16320*/  SHFL.BFLY PT, R4, R5, 0x1, 0x1f ;  /* 0x0c201f0005047f89 */ /* 0x0004e200000e0000 */
[----:B-1----:R-:W-:-:S05]  /*16330*/  FMNMX.FTZ R6, R2, R6, !PT ;  /* 0x0000000602067209 */ /* 0x002fca0007810000 */
.L_x_3186:
[C---:B------:R-:W-:Y:S01]  /*16340*/  FMUL.FTZ R3, R6.reuse, c[0x0][0x2d0] ;  /* 0x0000b40006037a20 */ /* 0x040fe20000410000 */
[----:B------:R-:W-:Y:S01]  /*16350*/  FSETP.NEU.FTZ.AND P0, PT, R6, -INF , PT ;  /* 0xff8000000600780b */ /* 0x000fe20003f1d000 */
[----:B------:R-:W-:Y:S01]  /*16360*/  WARPSYNC 0xffffffff ;  /* 0xffffffff00007948 */ /* 0x000fe20003800000 */
[----:B--23--:R-:W-:Y:S01]  /*16370*/  FMNMX.FTZ R5, R4, R5, !PT ;  /* 0x0000000504057209 */ /* 0x00cfe20007810000 */
[----:B------:R-:W1:Y:S01]  /*16380*/  LDSM.16.MT88.4 R24, [R196] ;  /* 0x00000000c418783b */ /* 0x000e620000004200 */
[----:B------:R-:W-:Y:S02]  /*16390*/  FSEL R3, R3, RZ, P0 ;  /* 0x000000ff03037208 */ /* 0x000fe40000000000 */
[----:B------:R-:W-:Y:S01]  /*163a0*/  FSETP.NEU.FTZ.AND P0, PT, R5, -INF , PT ;  /* 0xff8000000500780b */ /* 0x000fe20003f1d000 */
[----:B------:R-:W2:Y:S02]  /*163b0*/  LDSM.16.MT88.4 R20, [R197] ;  /* 0x00000000c514783b */ /* 0x000ea40000004200 */
[----:B------:R-:W-:-:S02]  /*163c0*/  FFMA.FTZ R2, R14, c[0x0][0x2d0], -R3 ;  /* 0x0000b4000e027a23 */ /* 0x000fc40000010803 */
[--C-:B------:R-:W-:Y:S01]  /*163d0*/  FFMA.FTZ R4, R18, c[0x0][0x2d0], -R3.reuse ;  /* 0x0000b40012047a23 */ /* 0x100fe20000010803 */
[----:B------:R-:W-:Y:S01]  /*163e0*/  LDSM.16.MT88.4 R36, [R197+0x800] ;  /* 0x00080000c524783b */ /* 0x000fe20000004200 */
[----:B------:R3:W-:Y:S03]  /*163f0*/  MUFU.EX2 R109, R2 ;  /* 0x00000002006d7308 */ /* 0x0007e60000000800 */
[----:B------:R-:W-:Y:S04]  /*16400*/  LDSM.16.MT88.4 R40, [R196+0x800] ;  /* 0x00080000c428783b */ /* 0x000fe80000004200 */
[----:B------:R-:W4:Y:S01]  /*16410*/  LDSM.16.MT88.4 R64, [R198] ;  /* 0x00000000c640783b */ /* 0x000f220000004200 */
[----:B------:R5:W-:Y:S03]  /*16420*/  MUFU.EX2 R119, R4 ;  /* 0x0000000400777308 */ /* 0x000be60000000800 */
[----:B------:R-:W1:Y:S04]  /*16430*/  LDSM.16.MT88.4 R56, [R199] ;  /* 0x00000000c738783b */ /* 0x000e680000004200 */
[----:B------:R-:W1:Y:S01]  /*16440*/  LDSM.16.MT88.4 R68, [R196+0x1800] ;  /* 0x00180000c444783b */ /* 0x000e620000004200 */
[----:B---3--:R-:W-:-:S03]  /*16450*/  FFMA.FTZ R2, R15, c[0x0][0x2d0], -R3 ;  /* 0x0000b4000f027a23 */ /* 0x008fc60000010803 */
[----:B------:R-:W-:Y:S01]  /*16460*/  LDSM.16.MT88.4 R72, [R199+0x800] ;  /* 0x00080000c748783b */ /* 0x000fe20000004200 */
[----:B------:R3:W2:Y:S03]  /*16470*/  MUFU.EX2 R108, R2 ;  /* 0x00000002006c7308 */ /* 0x0006a60000000800 */
[----:B------:R-:W-:Y:S01]  /*16480*/  LDSM.16.MT88.4 R52, [R197+0x1800] ;  /* 0x00180000c534783b */ /* 0x000fe20000004200 */
[----:B-----5:R-:W-:-:S03]  /*16490*/  FFMA.FTZ R4, R19, c[0x0][0x2d0], -R3 ;  /* 0x0000b40013047a23 */ /* 0x020fc60000010803 */
[----:B------:R-:W-:Y:S01]  /*164a0*/  LDSM.16.MT88.4 R60, [R199+0x1800] ;  /* 0x00180000c73c783b */ /* 0x000fe20000004200 */
[----:B------:R-:W-:Y:S03]  /*164b0*/  MUFU.EX2 R133, R4 ;  /* 0x0000000400857308 */ /* 0x000fe60000000800 */
[----:B------:R-:W-:Y:S04]  /*164c0*/  LDSM.16.MT88.4 R80, [R198+0x1800] ;  /* 0x00180000c650783b */ /* 0x000fe80000004200 */
[----:B------:R-:W-:Y:S01]  /*164d0*/  LDSM.16.MT88.4 R76, [R197+0x2000] ;  /* 0x00200000c54c783b */ /* 0x000fe20000004200 */
[----:B---3--:R-:W-:Y:S01]  /*164e0*/  FFMA.FTZ R2, R16, c[0x0][0x2d0], -R3 ;  /* 0x0000b40010027a23 */ /* 0x008fe20000010803 */
[----:B--2---:R-:W-:-:S02]  /*164f0*/  F2FP.BF16.PACK_AB R16, R108, R109 ;  /* 0x0000006d6c10723e */ /* 0x004fc400000010ff */
[----:B------:R-:W-:Y:S01]  /*16500*/  LDSM.16.MT88.4 R168, [R196+0x1000] ;  /* 0x00100000c4a8783b */ /* 0x000fe20000004200 */
[----:B------:R2:W-:Y:S03]  /*16510*/  MUFU.EX2 R118, R2 ;  /* 0x0000000200767308 */ /* 0x0005e60000000800 */
[----:B------:R-:W-:Y:S01]  /*16520*/  LDSM.16.MT88.4 R160, [R197+0x1000] ;  /* 0x00100000c5a0783b */ /* 0x000fe20000004200 */
[----:B--2---:R-:W-:-:S04]  /*16530*/  FFMA.FTZ R2, R17, c[0x0][0x2d0], -R3 ;  /* 0x0000b40011027a23 */ /* 0x004fc80000010803 */
[----:B------:R2:W3:Y:S02]  /*16540*/  MUFU.EX2 R116, R2 ;  /* 0x0000000200747308 */ /* 0x0004e40000000800 */
[----:B--2---:R-:W-:Y:S01]  /*16550*/  FMUL.FTZ R2, R5, c[0x0][0x2d0] ;  /* 0x0000b40005027a20 */ /* 0x004fe20000410000 */
[----:B---3--:R-:W-:-:S04]  /*16560*/  F2FP.BF16.PACK_AB R18, R116, R118 ;  /* 0x000000767412723e */ /* 0x008fc800000010ff */
[----:B------:R-:W-:-:S05]  /*16570*/  FSEL R2, R2, RZ, P0 ;  /* 0x000000ff02027208 */ /* 0x000fca0000000000 */
[----:B------:R-:W-:-:S04]  /*16580*/  FFMA.FTZ R4, R9, c[0x0][0x2d0], -R2 ;  /* 0x0000b40009047a23 */ /* 0x000fc80000010802 */
[----:B------:R2:W-:Y:S02]  /*16590*/  MUFU.EX2 R9, R4 ;  /* 0x0000000400097308 */ /* 0x0005e40000000800 */
[----:B--2---:R-:W-:-:S06]  /*165a0*/  FFMA.FTZ R4, R10, c[0x0][0x2d0], -R2 ;  /* 0x0000b4000a047a23 */ /* 0x004fcc0000010802 */
[----:B------:R2:W3:Y:S02]  /*165b0*/  MUFU.EX2 R10, R4 ;  /* 0x00000004000a7308 */ /* 0x0004e40000000800 */
[----:B--2---:R-:W-:Y:S01]  /*165c0*/  FFMA.FTZ R4, R13, c[0x0][0x2d0], -R2 ;  /* 0x0000b4000d047a23 */ /* 0x004fe20000010802 */
[----:B---3--:R-:W-:Y:S01]  /*165d0*/  F2FP.BF16.PACK_AB R17, R10, R9 ;  /* 0x000000090a11723e */ /* 0x008fe200000010ff */
[----:B------:R-:W-:-:S04]  /*165e0*/  FADD.FTZ R10, R9, R10 ;  /* 0x0000000a090a7221 */ /* 0x000fc80000010000 */
[----:B------:R2:W3:Y:S02]  /*165f0*/  MUFU.EX2 R117, R4 ;  /* 0x0000000400757308 */ /* 0x0004e40000000800 */
[----:B--2---:R-:W-:Y:S01]  /*16600*/  FFMA.FTZ R4, R12, c[0x0][0x2d0], -R2 ;  /* 0x0000b4000c047a23 */ /* 0x004fe20000010802 */
[----:B------:R-:W-:Y:S01]  /*16610*/  F2FP.BF16.PACK_AB R12, R133, R119 ;  /* 0x00000077850c723e */ /* 0x000fe200000010ff */
[----:B---3--:R-:W-:-:S04]  /*16620*/  FADD.FTZ R10, R117, R10 ;  /* 0x0000000a750a7221 */ /* 0x008fc80000010000 */
[----:B------:R2:W3:Y:S02]  /*16630*/  MUFU.EX2 R125, R4 ;  /* 0x00000004007d7308 */ /* 0x0004e40000000800 */
[----:B--2---:R-:W-:Y:S01]  /*16640*/  FFMA.FTZ R4, R31, c[0x0][0x2d0], -R3 ;  /* 0x0000b4001f047a23 */ /* 0x004fe20000010803 */
[----:B---3--:R-:W-:-:S05]  /*16650*/  F2FP.BF16.PACK_AB R19, R125, R117 ;  /* 0x000000757d13723e */ /* 0x008fca00000010ff */
[----:B------:R2:W-:Y:S02]  /*16660*/  MUFU.EX2 R127, R4 ;  /* 0x00000004007f7308 */ /* 0x0005e40000000800 */
[----:B-1----:R-:W-:Y:S01]  /*16670*/  HMMA.16816.F32.BF16 R44, R16, R24, RZ ;  /* 0x00000018102c723c */ /* 0x002fe200000418ff */
[----:B--2---:R-:W-:-:S05]  /*16680*/  FFMA.FTZ R4, R34, c[0x0][0x2d0], -R3 ;  /* 0x0000b40022047a23 */ /* 0x004fca0000010803 */
[----:B------:R1:W2:Y:S02]  /*16690*/  MUFU.EX2 R132, R4 ;  /* 0x0000000400847308 */ /* 0x0002a40000000800 */
[----:B-1----:R-:W-:Y:S01]  /*166a0*/  FFMA.FTZ R4, R29, c[0x0][0x2d0], -R2 ;  /* 0x0000b4001d047a23 */ /* 0x002fe20000010802 */
[----:B--2---:R-:W-:-:S05]  /*166b0*/  F2FP.BF16.PACK_AB R14, R132, R127 ;  /* 0x0000007f840e723e */ /* 0x004fca00000010ff */
[----:B------:R1:W-:Y:S02]  /*166c0*/  MUFU.EX2 R124, R4 ;  /* 0x00000004007c7308 */ /* 0x0003e40000000800 */
[--C-:B-1----:R-:W-:Y:S02]  /*166d0*/  FFMA.FTZ R4, R28, c[0x0][0x2d0], -R2.reuse ;  /* 0x0000b4001c047a23 */ /* 0x102fe40000010802 */
[C---:B------:R-:W-:Y:S04]  /*166e0*/  HMMA.16816.F32.BF16 R28, R16.reuse, R26, RZ ;  /* 0x0000001a101c723c */ /* 0x040fe800000418ff */
[----:B------:R1:W2:Y:S04]  /*166f0*/  MUFU.EX2 R126, R4 ;  /* 0x00000004007e7308 */ /* 0x0002a80000000800 */
[C---:B------:R-:W-:Y:S08]  /*16700*/  HMMA.16816.F32.BF16 R24, R16.reuse, R20, RZ ;  /* 0x000000141018723c */ /* 0x040ff000000418ff */
[----:B------:R-:W-:Y:S01]  /*16710*/  HMMA.16816.F32.BF16 R20, R16, R22, RZ ;  /* 0x000000161014723c */ /* 0x000fe200000418ff */
[----:B-1----:R-:W-:Y:S01]  /*16720*/  FFMA.FTZ R4, R32, c[0x0][0x2d0], -R2 ;  /* 0x0000b40020047a23 */ /* 0x002fe20000010802 */
[----:B--2---:R-:W-:-:S03]  /*16730*/  F2FP.BF16.PACK_AB R13, R126, R124 ;  /* 0x0000007c7e0d723e */ /* 0x004fc600000010ff */
[----:B------:R1:W-:Y:S02]  /*16740*/  MUFU.EX2 R137, R4 ;  /* 0x0000000400897308 */ /* 0x0003e40000000800 */
[----:B-1----:R-:W-:Y:S02]  /*16750*/  FFMA.FTZ R4, R33, c[0x0][0x2d0], -R2 ;  /* 0x0000b40021047a23 */ /* 0x002fe40000010802 */
[----:B----4-:R-:W-:Y:S04]  /*16760*/  HMMA.16816.F32.BF16 R32, R16, R64, RZ ;  /* 0x000000401020723c */ /* 0x010fe800000418ff */
[----:B------:R-:W1:Y:S02]  /*16770*/  MUFU.EX2 R136, R4 ;  /* 0x0000000400887308 */ /* 0x000e640000000800 */
[----:B-1----:R-:W-:-:S09]  /*16780*/  F2FP.BF16.PACK_AB R15, R136, R137 ;  /* 0x00000089880f723e */ /* 0x002fd200000010ff */
[C---:B------:R-:W-:Y:S08]  /*16790*/  HMMA.16816.F32.BF16 R48, R12.reuse, R38, R20 ;  /* 0x000000260c30723c */ /* 0x040ff00000041814 */
[C---:B------:R-:W-:Y:S01]  /*167a0*/  HMMA.16816.F32.BF16 R172, R12.reuse, R40, R44 ;  /* 0x000000280cac723c */ /* 0x040fe2000004182c */
[----:B------:R-:W-:Y:S07]  /*167b0*/  LDSM.16.MT88.4 R44, [R196+0x2000] ;  /* 0x00200000c42c783b */ /* 0x000fee0000004200 */
[----:B------:R-:W-:Y:S08]  /*167c0*/  HMMA.16816.F32.BF16 R152, R12, R42, R28 ;  /* 0x0000002a0c98723c */ /* 0x000ff0000004181c */
[----:B------:R-:W-:Y:S01]  /*167d0*/  MOV R102, R48 ;  /* 0x0000003000667202 */ /* 0x000fe20000000f00 */
[----:B------:R-:W-:Y:S01]  /*167e0*/  IMAD.MOV.U32 R4, RZ, RZ, R51 ;  /* 0x000000ffff047224 */ /* 0x000fe200078e0033 */
[----:B------:R-:W-:Y:S01]  /*167f0*/  MOV R101, R49 ;  /* 0x0000003100657202 */ /* 0x000fe20000000f00 */
[----:B------:R-:W-:Y:S01]  /*16800*/  HMMA.16816.F32.BF16 R28, R16, R66, RZ ;  /* 0x00000042101c723c */ /* 0x000fe200000418ff */
[----:B------:R-:W-:Y:S01]  /*16810*/  MOV R100, R50 ;  /* 0x0000003200647202 */ /* 0x000fe20000000f00 */
[----:B------:R-:W-:Y:S04]  /*16820*/  LDSM.16.MT88.4 R64, [R198+0x2000] ;  /* 0x00200000c640783b */ /* 0x000fe80000004200 */
[----:B------:R-:W1:Y:S02]  /*16830*/  LDSM.16.MT88.4 R48, [R198+0x800] ;  /* 0x00080000c630783b */ /* 0x000e640000004200 */
[----:B------:R-:W-:Y:S08]  /*16840*/  HMMA.16816.F32.BF16 R164, R12, R36, R24 ;  /* 0x000000240ca4723c */ /* 0x000ff00000041818 */
[C---:B------:R-:W-:Y:S08]  /*16850*/  HMMA.16816.F32.BF16 R36, R16.reuse, R58, RZ ;  /* 0x0000003a1024723c */ /* 0x040ff000000418ff */
[C---:B------:R-:W-:Y:S08]  /*16860*/  HMMA.16816.F32.BF16 R24, R16.reuse, R68, RZ ;  /* 0x000000441018723c */ /* 0x040ff000000418ff */
[C---:B------:R-:W-:Y:S01]  /*16870*/  HMMA.16816.F32.BF16 R20, R16.reuse, R70, RZ ;  /* 0x000000461014723c */ /* 0x040fe200000418ff */
[----:B------:R-:W2:Y:S07]  /*16880*/  LDSM.16.MT88.4 R68, [R199+0x2000] ;  /* 0x00200000c744783b */ /* 0x000eae0000004200 */
[----:B------:R-:W-:Y:S01]  /*16890*/  HMMA.16816.F32.BF16 R40, R16, R56, RZ ;  /* 0x000000381028723c */ /* 0x000fe200000418ff */
[----:B------:R-:W-:Y:S07]  /*168a0*/  LDSM.16.MT88.4 R56, [R197+0x3000] ;  /* 0x00300000c538783b */ /* 0x000fee0000004200 */
[C---:B-1----:R-:W-:Y:S08]  /*168b0*/  HMMA.16816.F32.BF16 R32, R12.reuse, R48, R32 ;  /* 0x000000300c20723c */ /* 0x042ff00000041820 */
[C---:B------:R-:W-:Y:S01]  /*168c0*/  HMMA.16816.F32.BF16 R28, R12.reuse, R50, R28 ;  /* 0x000000320c1c723c */ /* 0x040fe2000004181c */
[----:B------:R-:W1:Y:S07]  /*168d0*/  LDSM.16.MT88.4 R48, [R196+0x3000] ;  /* 0x00300000c430783b */ /* 0x000e6e0000004200 */
[C---:B------:R-:W-:Y:S08]  /*168e0*/  HMMA.16816.F32.BF16 R92, R12.reuse, R74, R36 ;  /* 0x0000004a0c5c723c */ /* 0x040ff00000041824 */
[----:B------:R-:W-:Y:S01]  /*168f0*/  HMMA.16816.F32.BF16 R24, R12, R44, R24 ;  /* 0x0000002c0c18723c */ /* 0x000fe20000041818 */
[----:B------:R-:W-:Y:S01]  /*16900*/  MOV R120, R32 ;  /* 0x0000002000787202 */ /* 0x000fe20000000f00 */
[----:B------:R-:W-:Y:S01]  /*16910*/  IMAD.MOV.U32 R115, RZ, RZ, R33 ;  /* 0x000000ffff737224 */ /* 0x000fe200078e0021 */
[----:B------:R-:W-:-:S02]  /*16920*/  MOV R114, R34 ;  /* 0x0000002200727202 */ /* 0x000fc40000000f00 */
[----:B------:R-:W-:-:S03]  /*16930*/  MOV R113, R35 ;  /* 0x0000002300717202 */ /* 0x000fc60000000f00 */
[C---:B------:R-:W-:Y:S01]  /*16940*/  HMMA.16816.F32.BF16 R20, R12.reuse, R46, R20 ;  /* 0x0000002e0c14723c */ /* 0x040fe20000041814 */
[----:B------:R-:W3:Y:S07]  /*16950*/  LDSM.16.MT88.4 R44, [R196+0x3800] ;  /* 0x00380000c42c783b */ /* 0x000eee0000004200 */
[----:B------:R-:W-:Y:S01]  /*16960*/  HMMA.16816.F32.BF16 R156, R12, R72, R40 ;  /* 0x000000480c9c723c */ /* 0x000fe20000041828 */
[----:B------:R-:W-:Y:S01]  /*16970*/  MOV R112, R92 ;  /* 0x0000005c00707202 */ /* 0x000fe20000000f00 */
[----:B------:R-:W-:Y:S01]  /*16980*/  IMAD.MOV.U32 R110, RZ, RZ, R94 ;  /* 0x000000ffff6e7224 */ /* 0x000fe200078e005e */
[----:B------:R-:W-:Y:S01]  /*16990*/  MOV R111, R93 ;  /* 0x0000005d006f7202 */ /* 0x000fe20000000f00 */
[----:B------:R-:W-:Y:S01]  /*169a0*/  IMAD.MOV.U32 R94, RZ, RZ, R29 ;  /* 0x000000ffff5e7224 */ /* 0x000fe200078e001d */
[----:B------:R-:W-:-:S02]  /*169b0*/  MOV R103, R95 ;  /* 0x0000005f00677202 */ /* 0x000fc40000000f00 */
[----:B------:R-:W-:Y:S01]  /*169c0*/  MOV R95, R28 ;  /* 0x0000001c005f7202 */ /* 0x000fe20000000f00 */
[C---:B------:R-:W-:Y:S01]  /*169d0*/  HMMA.16816.F32.BF16 R40, R16.reuse, R52, RZ ;  /* 0x000000341028723c */ /* 0x040fe200000418ff */
[----:B------:R-:W-:Y:S01]  /*169e0*/  MOV R93, R30 ;  /* 0x0000001e005d7202 */ /* 0x000fe20000000f00 */
[----:B------:R-:W-:Y:S01]  /*169f0*/  IMAD.MOV.U32 R98, RZ, RZ, R25 ;  /* 0x000000ffff627224 */ /* 0x000fe200078e0019 */
[----:B------:R-:W-:Y:S02]  /*16a00*/  MOV R92, R31 ;  /* 0x0000001f005c7202 */ /* 0x000fe40000000f00 */
[----:B------:R-:W-:Y:S02]  /*16a10*/  MOV R99, R24 ;  /* 0x0000001800637202 */ /* 0x000fe40000000f00 */
[----:B------:R-:W-:Y:S01]  /*16a20*/  MOV R97, R26 ;  /* 0x0000001a00617202 */ /* 0x000fe20000000f00 */
[----:B------:R-:W-:Y:S01]  /*16a30*/  HMMA.16816.F32.BF16 R36, R16, R54, RZ ;  /* 0x000000361024723c */ /* 0x000fe200000418ff */
[----:B------:R-:W-:Y:S01]  /*16a40*/  MOV R96, R27 ;  /* 0x0000001b00607202 */ /* 0x000fe20000000f00 */
[----:B------:R-:W-:Y:S01]  /*16a50*/  IMAD.MOV.U32 R106, RZ, RZ, R21 ;  /* 0x000000ffff6a7224 */ /* 0x000fe200078e0015 */
[----:B------:R-:W-:Y:S01]  /*16a60*/  MOV R107, R20 ;  /* 0x00000014006b7202 */ /* 0x000fe20000000f00 */
[----:B------:R-:W-:Y:S01]  /*16a70*/  LDSM.16.MT88.4 R52, [R199+0x3800] ;  /* 0x00380000c734783b */ /* 0x000fe20000004200 */
[----:B------:R-:W-:-:S02]  /*16a80*/  MOV R105, R22 ;  /* 0x0000001600697202 */ /* 0x000fc40000000f00 */
[----:B------:R-:W-:Y:S01]  /*16a90*/  MOV R104, R23 ;  /* 0x0000001700687202 */ /* 0x000fe20000000f00 */
[C---:B------:R-:W-:Y:S08]  /*16aa0*/  HMMA.16816.F32.BF16 R32, R16.reuse, R60, RZ ;  /* 0x0000003c1020723c */ /* 0x040ff000000418ff */
[C---:B------:R-:W-:Y:S01]  /*16ab0*/  HMMA.16816.F32.BF16 R28, R16.reuse, R62, RZ ;  /* 0x0000003e101c723c */ /* 0x040fe200000418ff */
[----:B------:R-:W4:Y:S07]  /*16ac0*/  LDSM.16.MT88.4 R60, [R199+0x3000] ;  /* 0x00300000c73c783b */ /* 0x000f2e0000004200 */
[C---:B------:R-:W-:Y:S08]  /*16ad0*/  HMMA.16816.F32.BF16 R24, R16.reuse, R80, RZ ;  /* 0x000000501018723c */ /* 0x040ff000000418ff */
[----:B------:R-:W-:Y:S08]  /*16ae0*/  HMMA.16816.F32.BF16 R20, R16, R82, RZ ;  /* 0x000000521014723c */ /* 0x000ff000000418ff */
[C---:B------:R-:W-:Y:S01]  /*16af0*/  HMMA.16816.F32.BF16 R80, R12.reuse, R76, R40 ;  /* 0x0000004c0c50723c */ /* 0x040fe20000041828 */
[----:B------:R-:W5:Y:S07]  /*16b00*/  LDSM.16.MT88.4 R40, [R197+0x3800] ;  /* 0x00380000c528783b */ /* 0x000f6e0000004200 */
[C---:B------:R-:W-:Y:S08]  /*16b10*/  HMMA.16816.F32.BF16 R192, R12.reuse, R78, R36 ;  /* 0x0000004e0cc0723c */ /* 0x040ff00000041824 */
[----:B--2---:R-:W-:Y:S08]  /*16b20*/  HMMA.16816.F32.BF16 R72, R12, R68, R32 ;  /* 0x000000440c48723c */ /* 0x004ff00000041820 */
[C---:B-1----:R-:W-:Y:S08]  /*16b30*/  HMMA.16816.F32.BF16 R36, R16.reuse, R48, RZ ;  /* 0x000000301024723c */ /* 0x042ff000000418ff */
[----:B------:R-:W-:Y:S01]  /*16b40*/  HMMA.16816.F32.BF16 R32, R16, R50, RZ ;  /* 0x000000321020723c */ /* 0x000fe200000418ff */
[----:B------:R-:W1:Y:S07]  /*16b50*/  LDSM.16.MT88.4 R48, [R198+0x3000] ;  /* 0x00300000c630783b */ /* 0x000e6e0000004200 */
[C---:B------:R-:W-:Y:S08]  /*16b60*/  HMMA.16816.F32.BF16 R188, R12.reuse, R70, R28 ;  /* 0x000000460cbc723c */ /* 0x040ff0000004181c */
[----:B------:R-:W-:Y:S07]  /*16b70*/  HMMA.16816.F32.BF16 R68, R12, R64, R24 ;  /* 0x000000400c44723c */ /* 0x000fee0000041818 */
[----:B------:R-:W-:Y:S01]  /*16b80*/  MOV R64, R107 ;  /* 0x0000006b00407202 */ /* 0x000fe20000000f00 */
[----:B------:R-:W-:Y:S01]  /*16b90*/  HMMA.16816.F32.BF16 R24, R16, R58, RZ ;  /* 0x0000003a1018723c */ /* 0x000fe200000418ff */
[----:B------:R-:W-:-:S06]  /*16ba0*/  IMAD.MOV.U32 R65, RZ, RZ, R106 ;  /* 0x000000ffff417224 */ /* 0x000fcc00078e006a */
[----:B------:R-:W-:Y:S01]  /*16bb0*/  MOV R58, R97 ;  /* 0x00000061003a7202 */ /* 0x000fe20000000f00 */
[----:B---3--:R-:W-:Y:S01]  /*16bc0*/  HMMA.16816.F32.BF16 R180, R12, R46, R32 ;  /* 0x0000002e0cb4723c */ /* 0x008fe20000041820 */
[----:B------:R-:W2:Y:S01]  /*16bd0*/  LDSM.16.MT88.4 R32, [R198+0x3800] ;  /* 0x00380000c620783b */ /* 0x000ea20000004200 */
[----:B------:R-:W-:-:S05]  /*16be0*/  MOV R59, R96 ;  /* 0x00000060003b7202 */ /* 0x000fca0000000f00 */
[----:B------:R-:W-:Y:S01]  /*16bf0*/  MOV R46, R93 ;  /* 0x0000005d002e7202 */ /* 0x000fe20000000f00 */
[----:B------:R-:W-:Y:S01]  /*16c00*/  HMMA.16816.F32.BF16 R184, R12, R66, R20 ;  /* 0x000000420cb8723c */ /* 0x000fe20000041814 */
[----:B------:R-:W-:-:S06]  /*16c10*/  MOV R47, R92 ;  /* 0x0000005c002f7202 */ /* 0x000fcc0000000f00 */
[----:B------:R-:W-:Y:S01]  /*16c20*/  MOV R66, R105 ;  /* 0x0000006900427202 */ /* 0x000fe20000000f00 */
[----:B----4-:R-:W-:Y:S01]  /*16c30*/  HMMA.16816.F32.BF16 R20, R16, R60, RZ ;  /* 0x0000003c1014723c */ /* 0x010fe200000418ff */
[----:B------:R-:W-:-:S06]  /*16c40*/  MOV R67, R104 ;  /* 0x0000006800437202 */ /* 0x000fcc0000000f00 */
[----:B------:R-:W-:Y:S01]  /*16c50*/  MOV R60, R120 ;  /* 0x00000078003c7202 */ /* 0x000fe20000000f00 */
[----:B------:R-:W-:Y:S01]  /*16c60*/  HMMA.16816.F32.BF16 R28, R16, R56, RZ ;  /* 0x00000038101c723c */ /* 0x000fe200000418ff */
[----:B------:R-:W-:-:S06]  /*16c70*/  IMAD.MOV.U32 R61, RZ, RZ, R115 ;  /* 0x000000ffff3d7224 */ /* 0x000fcc00078e0073 */
[----:B------:R-:W-:Y:S01]  /*16c80*/  MOV R56, R99 ;  /* 0x0000006300387202 */ /* 0x000fe20000000f00 */
[----:B-----5:R-:W-:Y:S01]  /*16c90*/  HMMA.16816.F32.BF16 R104, R12, R42, R24 ;  /* 0x0000002a0c68723c */ /* 0x020fe20000041818 */
[----:B------:R-:W-:-:S06]  /*16ca0*/  IMAD.MOV.U32 R57, RZ, RZ, R98 ;  /* 0x000000ffff397224 */ /* 0x000fcc00078e0062 */
[----:B------:R-:W-:Y:S01]  /*16cb0*/  MOV R42, R100 ;  /* 0x00000064002a7202 */ /* 0x000fe20000000f00 */
[----:B------:R-:W-:Y:S01]  /*16cc0*/  HMMA.16816.F32.BF16 R76, R12, R44, R36 ;  /* 0x0000002c0c4c723c */ /* 0x000fe20000041824 */
[----:B------:R-:W3:Y:S01]  /*16cd0*/  LDSM.16.MT88.4 R36, [R196+0x4800] ;  /* 0x00480000c424783b */ /* 0x000ee20000004200 */
[----:B------:R-:W-:Y:S01]  /*16ce0*/  MOV R43, R4 ;  /* 0x00000004002b7202 */ /* 0x000fe20000000f00 */
[----:B------:R-:W-:-:S04]  /*16cf0*/  FADD.FTZ R4, R109, R108 ;  /* 0x0000006c6d047221 */ /* 0x000fc80000010000 */
[----:B------:R-:W-:Y:S01]  /*16d00*/  MOV R44, R95 ;  /* 0x0000005f002c7202 */ /* 0x000fe20000000f00 */
[----:B-1----:R-:W-:Y:S01]  /*16d10*/  HMMA.16816.F32.BF16 R24, R16, R48, RZ ;  /* 0x000000301018723c */ /* 0x002fe200000418ff */
[----:B------:R-:W-:Y:S02]  /*16d20*/  IMAD.MOV.U32 R45, RZ, RZ, R94 ;  /* 0x000000ffff2d7224 */ /* 0x000fe400078e005e */
[----:B------:R-:W-:-:S04]  /*16d30*/  FADD.FTZ R4, R118, R4 ;  /* 0x0000000476047221 */ /* 0x000fc80000010000 */
[----:B------:R-:W-:Y:S01]  /*16d40*/  IMAD.MOV.U32 R49, RZ, RZ, R111 ;  /* 0x000000ffff317224 */ /* 0x000fe200078e006f */
[----:B------:R-:W-:Y:S01]  /*16d50*/  HMMA.16816.F32.BF16 R92, R12, R52, R20 ;  /* 0x000000340c5c723c */ /* 0x000fe20000041814 */
[----:B------:R-:W-:Y:S01]  /*16d60*/  MOV R48, R112 ;  /* 0x0000007000307202 */ /* 0x000fe20000000f00 */
[----:B------:R-:W-:-:S04]  /*16d70*/  FADD.FTZ R4, R116, R4 ;  /* 0x0000000474047221 */ /* 0x000fc80000010000 */
[----:B------:R-:W-:Y:S02]  /*16d80*/  FADD.FTZ R9, R119, R4 ;  /* 0x0000000477097221 */ /* 0x000fe40000010000 */
[----:B------:R-:W-:Y:S01]  /*16d90*/  HMMA.16816.F32.BF16 R20, R16, R50, RZ ;  /* 0x000000321014723c */ /* 0x000fe200000418ff */
[----:B------:R-:W-:Y:S02]  /*16da0*/  FADD.FTZ R4, R125, R10 ;  /* 0x0000000a7d047221 */ /* 0x000fe40000010000 */
[----:B------:R-:W-:Y:S02]  /*16db0*/  FFMA.FTZ R10, R88, c[0x0][0x2d0], -R3 ;  /* 0x0000b400580a7a23 */ /* 0x000fe40000010803 */
[----:B------:R-:W-:Y:S02]  /*16dc0*/  FADD.FTZ R4, R124, R4 ;  /* 0x000000047c047221 */ /* 0x000fe40000010000 */
[----:B------:R-:W-:Y:S01]  /*16dd0*/  MOV R51, R103 ;  /* 0x0000006700337202 */ /* 0x000fe20000000f00 */
[----:B------:R-:W-:Y:S01]  /*16de0*/  HMMA.16816.F32.BF16 R96, R12, R40, R28 ;  /* 0x000000280c60723c */ /* 0x000fe2000004181c */
[----:B------:R-:W-:Y:S01]  /*16df0*/  MOV R50, R110 ;  /* 0x0000006e00327202 */ /* 0x000fe20000000f00 */
[----:B------:R-:W-:Y:S01]  /*16e00*/  FADD.FTZ R4, R126, R4 ;  /* 0x000000047e047221 */ /* 0x000fe20000010000 */
[----:B------:R-:W-:Y:S04]  /*16e10*/  MUFU.EX2 R10, R10 ;  /* 0x0000000a000a7308 */ /* 0x000fe80000000800 */
[----:B------:R-:W-:Y:S01]  /*16e20*/  MOV R40, R102 ;  /* 0x0000006600287202 */ /* 0x000fe20000000f00 */
[----:B------:R-:W-:Y:S01]  /*16e30*/  IMAD.MOV.U32 R41, RZ, RZ, R101 ;  /* 0x000000ffff297224 */ /* 0x000fe200078e0065 */
[----:B------:R-:W-:Y:S07]  /*16e40*/  HMMA.16816.F32.BF16 R28, R16, R62, RZ ;  /* 0x0000003e101c723c */ /* 0x000fee00000418ff */
[----:B------:R-:W-:Y:S01]  /*16e50*/  MOV R62, R114 ;  /* 0x00000072003e7202 */ /* 0x000fe20000000f00 */
[----:B--2---:R-:W-:Y:S01]  /*16e60*/  HMMA.16816.F32.BF16 R100, R12, R32, R24 ;  /* 0x000000200c64723c */ /* 0x004fe20000041818 */
[----:B------:R-:W1:Y:S01]  /*16e70*/  LDSM.16.MT88.4 R24, [R196+0x5000] ;  /* 0x00500000c418783b */ /* 0x000e620000004200 */
[----:B------:R-:W-:-:S05]  /*16e80*/  MOV R63, R113 ;  /* 0x00000071003f7202 */ /* 0x000fca0000000f00 */
[--C-:B------:R-:W-:Y:S01]  /*16e90*/  FFMA.FTZ R33, R90, c[0x0][0x2d0], -R3.reuse ;  /* 0x0000b4005a217a23 */ /* 0x100fe20000010803 */
[----:B------:R-:W-:Y:S01]  /*16ea0*/  HMMA.16816.F32.BF16 R120, R12, R34, R20 ;  /* 0x000000220c78723c */ /* 0x000fe20000041814 */
[----:B------:R-:W-:-:S06]  /*16eb0*/  FFMA.FTZ R32, R89, c[0x0][0x2d0], -R3 ;  /* 0x0000b40059207a23 */ /* 0x000fcc0000010803 */
[----:B------:R-:W-:Y:S01]  /*16ec0*/  FFMA.FTZ R34, R91, c[0x0][0x2d0], -R3 ;  /* 0x0000b4005b227a23 */ /* 0x000fe20000010803 */
[----:B---3--:R-:W-:Y:S01]  /*16ed0*/  HMMA.16816.F32.BF16 R20, R16, R36, RZ ;  /* 0x000000241014723c */ /* 0x008fe200000418ff */
[----:B------:R-:W-:Y:S01]  /*16ee0*/  FADD.FTZ R3, R133, R9 ;  /* 0x0000000985037221 */ /* 0x000fe20000010000 */
[----:B------:R-:W-:Y:S01]  /*16ef0*/  LDSM.16.MT88.4 R88, [R197+0x4000] ;  /* 0x00400000c558783b */ /* 0x000fe20000004200 */
[--C-:B------:R-:W-:Y:S02]  /*16f00*/  FFMA.FTZ R35, R86, c[0x0][0x2d0], -R2.reuse ;  /* 0x0000b40056237a23 */ /* 0x100fe40000010802 */
[----:B------:R-:W-:Y:S02]  /*16f10*/  FADD.FTZ R3, R127, R3 ;  /* 0x000000037f037221 */ /* 0x000fe40000010000 */
[--C-:B------:R-:W-:Y:S01]  /*16f20*/  FFMA.FTZ R36, R87, c[0x0][0x2d0], -R2.reuse ;  /* 0x0000b40057247a23 */ /* 0x100fe20000010802 */
[----:B------:R-:W-:Y:S01]  /*16f30*/  HMMA.16816.F32.BF16 R112, R12, R54, R28 ;  /* 0x000000360c70723c */ /* 0x000fe2000004181c */
[----:B------:R-:W2:Y:S01]  /*16f40*/  LDSM.16.MT88.4 R28, [R197+0x4800] ;  /* 0x00480000c51c783b */ /* 0x000ea20000004200 */
[----:B------:R-:W-:-:S02]  /*16f50*/  FFMA.FTZ R9, R85, c[0x0][0x2d0], -R2 ;  /* 0x0000b40055097a23 */ /* 0x000fc40000010802 */
[----:B------:R-:W-:Y:S02]  /*16f60*/  FFMA.FTZ R37, R84, c[0x0][0x2d0], -R2 ;  /* 0x0000b40054257a23 */ /* 0x000fe40000010802 */
[----:B------:R-:W-:Y:S02]  /*16f70*/  FADD.FTZ R2, R132, R3 ;  /* 0x0000000384027221 */ /* 0x000fe40000010000 */
[----:B------:R-:W-:Y:S01]  /*16f80*/  FADD.FTZ R3, R137, R4 ;  /* 0x0000000489037221 */ /* 0x000fe20000010000 */
[----:B------:R-:W-:Y:S03]  /*16f90*/  MUFU.EX2 R9, R9 ;  /* 0x0000000900097308 */ /* 0x000fe60000000800 */
[----:B------:R-:W-:-:S04]  /*16fa0*/  FADD.FTZ R3, R136, R3 ;  /* 0x0000000388037221 */ /* 0x000fc80000010000 */
[----:B-1----:R-:W-:Y:S01]  /*16fb0*/  HMMA.16816.F32.BF16 R108, R12, R24, R20 ;  /* 0x000000180c6c723c */ /* 0x002fe20000041814 */
[----:B------:R-:W1:Y:S07]  /*16fc0*/  MUFU.EX2 R4, R37 ;  /* 0x0000002500047308 */ /* 0x000e6e0000000800 */
[----:B------:R-:W-:Y:S01]  /*16fd0*/  HMMA.16816.F32.BF16 R20, R16, R38, RZ ;  /* 0x000000261014723c */ /* 0x000fe200000418ff */
[----:B-1----:R-:W-:Y:S11]  /*16fe0*/  F2FP.BF16.PACK_AB R139, R4, R9 ;  /* 0x00000009048b723e */ /* 0x002ff600000010ff */
[----:B------:R-:W-:Y:S11]  /*16ff0*/  @!UPT UIADD3 URZ, URZ, URZ, URZ ;  /* 0x0000003f3f3ff290 */ /* 0x000ff6000fffe03f */
[----:B------:R-:W-:Y:S01]  /*17000*/  @!UPT UIADD3 URZ, URZ, URZ, URZ ;  /* 0x0000003f3f3ff290 */ /* 0x000fe2000fffe03f */
[----:B------:R-:W-:Y:S01]  /*17010*/  HMMA.16816.F32.BF16 R128, R12, R26, R20 ;  /* 0x0000001a0c80723c */ /* 0x000fe20000041814 */
[----:B------:R-:W1:Y:S07]  /*17020*/  LDSM.16.MT88.4 R24, [R197+0x5000] ;  /* 0x00500000c518783b */ /* 0x000e6e0000004200 */
[----:B--2---:R-:W-:Y:S11]  /*17030*/  HMMA.16816.F32.BF16 R20, R16, R28, RZ ;  /* 0x0000001c1014723c */ /* 0x004ff600000418ff */
[----:B------:R-:W-:Y:S11]  /*17040*/  @!UPT UIADD3 URZ, URZ, URZ, URZ ;  /* 0x0000003f3f3ff290 */ /* 0x000ff6000fffe03f */
[----:B------:R-:W-:Y:S02]  /*17050*/  @!UPT UIADD3 URZ, URZ, URZ, URZ ;  /* 0x0000003f3f3ff290 */ /* 0x000fe4000fffe03f */
        /* <DEDUP_REMOVED lines=8> */
[----:B------:R-:W1:Y:S02]  /*170e0*/  MUFU.EX2 R28, R34 ;  /* 0x00000022001c7308 */ /* 0x000e640000000800 */
[----:B-1----:R-:W-:Y:S11]  /*170f0*/  FADD.FTZ R2, R28, R2 ;  /* 0x000000021c027221 */ /* 0x002ff60000010000 */
[----:B------:R-:W-:Y:S10]  /*17100*/  @!UPT UIADD3 URZ, URZ, URZ, URZ ;  /* 0x0000003f3f3ff290 */ /* 0x000ff4000fffe03f */
[----:B--2---:R-:W-:Y:S01]  /*17110*/  HMMA.16816.F32.BF16 R124, R12, R24, R20 ;  /* 0x000000180c7c723c */ /* 0x004fe20000041814 */
[----:B------:R-:W1:Y:S07]  /*17120*/  MUFU.EX2 R24, R33 ;  /* 0x0000002100187308 */ /* 0x000e6e0000000800 */
[----:B------:R-:W-:Y:S01]  /*17130*/  HMMA.16816.F32.BF16 R20, R16, R30, RZ ;  /* 0x0000001e1014723c */ /* 0x000fe200000418ff */
[----:B------:R-:W2:Y:S01]  /*17140*/  MUFU.EX2 R25, R32 ;  /* 0x0000002000197308 */ /* 0x000ea20000000800 */
[C---:B-1----:R-:W-:Y:S01]  /*17150*/  FADD.FTZ R2, R24.reuse, R2 ;  /* 0x0000000218027221 */ /* 0x042fe20000010000 */
[----:B------:R-:W-:-:S06]  /*17160*/  F2FP.BF16.PACK_AB R136, R24, R28 ;  /* 0x0000001c1888723e */ /* 0x000fcc00000010ff */
[----:B------:R-:W1:Y:S01]  /*17170*/  MUFU.EX2 R28, R36 ;  /* 0x00000024001c7308 */ /* 0x000e620000000800 */
[----:B--2---:R-:W-:Y:S01]  /*17180*/  FADD.FTZ R2, R25, R2 ;  /* 0x0000000219027221 */ /* 0x004fe20000010000 */
[----:B------:R-:W-:-:S03]  /*17190*/  F2FP.BF16.PACK_AB R138, R10, R25 ;  /* 0x000000190a8a723e */ /* 0x000fc600000010ff */
[----:B------:R-:W-:-:S03]  /*171a0*/  FADD.FTZ R234, R10, R2 ;  /* 0x000000020aea7221 */ /* 0x000fc60000010000 */
[----:B------:R-:W2:Y:S07]  /*171b0*/  MUFU.EX2 R10, R35 ;  /* 0x00000023000a7308 */ /* 0x000eae0000000800 */
[----:B------:R-:W-:Y:S01]  /*171c0*/  HMMA.16816.F32.BF16 R132, R12, R26, R20 ;  /* 0x0000001a0c84723c */ /* 0x000fe20000041814 */
[----:B------:R-:W3:Y:S01]  /*171d0*/  LDSM.16.MT88.4 R20, [R198+0x4800] ;  /* 0x00480000c614783b */ /* 0x000ee20000004200 */
[----:B-1----:R-:W-:-:S04]  /*171e0*/  FADD.FTZ R2, R28, R3 ;  /* 0x000000031c027221 */ /* 0x002fc80000010000 */
[C---:B--2---:R-:W-:Y:S01]  /*171f0*/  FADD.FTZ R2, R10.reuse, R2 ;  /* 0x000000020a027221 */ /* 0x044fe20000010000 */
[----:B------:R-:W-:-:S03]  /*17200*/  F2FP.BF16.PACK_AB R137, R10, R28 ;  /* 0x0000001c0a89723e */ /* 0x000fc600000010ff */
[----:B------:R-:W-:Y:S02]  /*17210*/  FADD.FTZ R2, R9, R2 ;  /* 0x0000000209027221 */ /* 0x000fe40000010000 */
[----:B------:R-:W2:Y:S02]  /*17220*/  LDL R9, [R1+0x4] ;  /* 0x0000040001097983 */ /* 0x000ea40000100800 */
[----:B------:R-:W-:Y:S01]  /*17230*/  FADD.FTZ R233, R4, R2 ;  /* 0x0000000204e97221 */ /* 0x000fe20000010000 */
[C---:B------:R-:W-:Y:S01]  /*17240*/  HMMA.16816.F32.BF16 R172, R136.reuse, R168, R172 ;  /* 0x000000a888ac723c */ /* 0x040fe200000418ac */
[----:B------:R-:W4:Y:S04]  /*17250*/  LDL R2, [R1] ;  /* 0x0000000001027983 */ /* 0x000f280000100800 */
[----:B------:R-:W2:Y:S03]  /*17260*/  LDL R4, [R1+0x8] ;  /* 0x0000080001047983 */ /* 0x000ea60000100800 */
[C---:B------:R-:W-:Y:S01]  /*17270*/  HMMA.16816.F32.BF16 R168, R136.reuse, R170, R152 ;  /* 0x000000aa88a8723c */ /* 0x040fe20000041898 */
[----:B------:R-:W1:Y:S07]  /*17280*/  LDSM.16.MT88.4 R152, [R199+0x1000] ;  /* 0x00100000c798783b */ /* 0x000e6e0000004200 */
[C---:B------:R-:W-:Y:S08]  /*17290*/  HMMA.16816.F32.BF16 R164, R136.reuse, R160, R164 ;  /* 0x000000a088a4723c */ /* 0x040ff000000418a4 */
[C---:B------:R-:W-:Y:S01]  /*172a0*/  HMMA.16816.F32.BF16 R160, R136.reuse, R162, R40 ;  /* 0x000000a288a0723c */ /* 0x040fe20000041828 */
[----:B------:R-:W5:Y:S07]  /*172b0*/  LDSM.16.MT88.4 R40, [R198+0x1000] ;  /* 0x00100000c628783b */ /* 0x000f6e0000004200 */
[----:B------:R-:W-:Y:S01]  /*172c0*/  HMMA.16816.F32.BF16 R84, R136, R88, R96 ;  /* 0x000000588854723c */ /* 0x000fe20000041860 */
[----:B------:R-:W5:Y:S07]  /*172d0*/  LDSM.16.MT88.4 R96, [R199+0x4000] ;  /* 0x00400000c760783b */ /* 0x000f6e0000004200 */
[----:B---3--:R-:W-:Y:S08]  /*172e0*/  HMMA.16816.F32.BF16 R24, R16, R20, RZ ;  /* 0x000000141018723c */ /* 0x008ff000000418ff */
[C---:B-1----:R-:W-:Y:S08]  /*172f0*/  HMMA.16816.F32.BF16 R156, R136.reuse, R152, R156 ;  /* 0x00000098889c723c */ /* 0x042ff0000004189c */
[C---:B------:R-:W-:Y:S01]  /*17300*/  HMMA.16816.F32.BF16 R152, R136.reuse, R154, R48 ;  /* 0x0000009a8898723c */ /* 0x040fe20000041830 */
[----:B------:R-:W1:Y:S07]  /*17310*/  LDSM.16.MT88.4 R48, [R196+0x2800] ;  /* 0x00280000c430783b */ /* 0x000e6e0000004200 */
[C---:B-----5:R-:W-:Y:S08]  /*17320*/  HMMA.16816.F32.BF16 R36, R136.reuse, R40, R60 ;  /* 0x000000288824723c */ /* 0x060ff0000004183c */
[C---:B------:R-:W-:Y:S08]  /*17330*/  HMMA.16816.F32.BF16 R92, R136.reuse, R96, R92 ;  /* 0x00000060885c723c */ /* 0x040ff0000004185c */
[C---:B------:R-:W-:Y:S08]  /*17340*/  HMMA.16816.F32.BF16 R40, R136.reuse, R42, R44 ;  /* 0x0000002a8828723c */ /* 0x040ff0000004182c */
[C---:B------:R-:W-:Y:S01]  /*17350*/  HMMA.16816.F32.BF16 R96, R136.reuse, R98, R112 ;  /* 0x000000628860723c */ /* 0x040fe20000041870 */
[----:B------:R-:W3:Y:S07]  /*17360*/  LDSM.16.MT88.4 R112, [R196+0x5800] ;  /* 0x00580000c470783b */ /* 0x000eee0000004200 */
[C---:B------:R-:W-:Y:S01]  /*17370*/  HMMA.16816.F32.BF16 R88, R136.reuse, R90, R104 ;  /* 0x0000005a8858723c */ /* 0x040fe20000041868 */
[----:B------:R-:W5:Y:S07]  /*17380*/  LDSM.16.MT88.4 R104, [R198+0x4000] ;  /* 0x00400000c668783b */ /* 0x000f6e0000004200 */
[C---:B-1----:R-:W-:Y:S01]  /*17390*/  HMMA.16816.F32.BF16 R44, R136.reuse, R48, R56 ;  /* 0x00000030882c723c */ /* 0x042fe20000041838 */
[----:B------:R-:W1:Y:S07]  /*173a0*/  LDSM.16.MT88.4 R56, [R197+0x2800] ;  /* 0x00280000c538783b */ /* 0x000e6e0000004200 */
[----:B------:R-:W-:Y:S01]  /*173b0*/  HMMA.16816.F32.BF16 R48, R136, R50, R64 ;  /* 0x000000328830723c */ /* 0x000fe20000041840 */
[----:B------:R-:W1:Y:S07]  /*173c0*/  LDSM.16.MT88.4 R64, [R199+0x2800] ;  /* 0x00280000c740783b */ /* 0x000e6e0000004200 */
[----:B------:R-:W-:Y:S01]  /*173d0*/  HMMA.16816.F32.BF16 R20, R16, R22, RZ ;  /* 0x000000161014723c */ /* 0x000fe200000418ff */
[----:B------:R-:W1:Y:S01]  /*173e0*/  LDSM.16.MT88.4 R16, [R198+0x5000] ;  /* 0x00500000c610783b */ /* 0x000e620000004200 */
[----:B------:R-:W-:-:S04]  /*173f0*/  MOV R3, c[0x0][0x2c4] ;  /* 0x0000b10000037a02 */ /* 0x000fc80000000f00 */
[----:B------:R-:W-:Y:S02]  /*17400*/  ISETP.NE.AND P1, PT, R3, 0x1, PT ;  /* 0x000000010300780c */ /* 0x000fe40003f25270 */
[C---:B---3--:R-:W-:Y:S08]  /*17410*/  HMMA.16816.F32.BF16 R108, R136.reuse, R112, R108 ;  /* 0x00000070886c723c */ /* 0x048ff0000004186c */
[C---:B-----5:R-:W-:Y:S08]  /*17420*/  HMMA.16816.F32.BF16 R100, R136.reuse, R104, R100 ;  /* 0x000000688864723c */ /* 0x060ff00000041864 */
[C---:B------:R-:W-:Y:S01]  /*17430*/  HMMA.16816.F32.BF16 R112, R136.reuse, R114, R128 ;  /* 0x000000728870723c */ /* 0x040fe20000041880 */
[----:B------:R-:W3:Y:S07]  /*17440*/  LDSM.16.MT88.4 R128, [R199+0x5800] ;  /* 0x00580000c780783b */ /* 0x000eee0000004200 */
[C---:B-1----:R-:W-:Y:S01]  /*17450*/  HMMA.16816.F32.BF16 R52, R136.reuse, R56, R80 ;  /* 0x000000388834723c */ /* 0x042fe20000041850 */
[----:B------:R-:W1:Y:S07]  /*17460*/  LDSM.16.MT88.4 R80, [R196+0x4000] ;  /* 0x00400000c450783b */ /* 0x000e6e0000004200 */
[C---:B------:R-:W-:Y:S01]  /*17470*/  HMMA.16816.F32.BF16 R60, R136.reuse, R64, R72 ;  /* 0x00000040883c723c */ /* 0x040fe20000041848 */
[----:B------:R-:W5:Y:S07]  /*17480*/  LDSM.16.MT88.4 R72, [R198+0x2800] ;  /* 0x00280000c648783b */ /* 0x000f6e0000004200 */
[----:B------:R-:W-:Y:S01]  /*17490*/  HMMA.16816.F32.BF16 R104, R136, R106, R120 ;  /* 0x0000006a8868723c */ /* 0x000fe20000041878 */
[----:B------:R-:W5:Y:S07]  /*174a0*/  LDSM.16.MT88.4 R120, [R197+0x5800] ;  /* 0x00580000c578783b */ /* 0x000f6e0000004200 */
[C---:B------:R-:W-:Y:S08]  /*174b0*/  HMMA.16816.F32.BF16 R24, R12.reuse, R16, R24 ;  /* 0x000000100c18723c */ /* 0x040ff00000041818 */
[----:B------:R-:W-:Y:S01]  /*174c0*/  HMMA.16816.F32.BF16 R20, R12, R18, R20 ;  /* 0x000000120c14723c */ /* 0x000fe20000041814 */
[----:B------:R-:W2:Y:S01]  /*174d0*/  LDSM.16.MT88.4 R12, [R198+0x5800] ;  /* 0x00580000c60c783b */ /* 0x000ea20000004200 */
[----:B------:R-:W-:-:S06]  /*174e0*/  IADD3 R217, R217, -0x2, RZ ;  /* 0xfffffffed9d97810 */ /* 0x000fcc0007ffe0ff */
[C---:B---3--:R-:W-:Y:S08]  /*174f0*/  HMMA.16816.F32.BF16 R124, R136.reuse, R128, R124 ;  /* 0x00000080887c723c */ /* 0x048ff0000004187c */
[C---:B-1----:R-:W-:Y:S08]  /*17500*/  HMMA.16816.F32.BF16 R76, R136.reuse, R80, R76 ;  /* 0x00000050884c723c */ /* 0x042ff0000004184c */
[C---:B-----5:R-:W-:Y:S08]  /*17510*/  HMMA.16816.F32.BF16 R68, R136.reuse, R72, R68 ;  /* 0x000000488844723c */ /* 0x060ff00000041844 */
[C---:B------:R-:W-:Y:S08]  /*17520*/  HMMA.16816.F32.BF16 R116, R136.reuse, R120, R116 ;  /* 0x000000788874723c */ /* 0x040ff00000041874 */
[C---:B------:R-:W-:Y:S08]  /*17530*/  HMMA.16816.F32.BF16 R128, R136.reuse, R130, R132 ;  /* 0x000000828880723c */ /* 0x040ff00000041884 */
[C---:B------:R-:W-:Y:S08]  /*17540*/  HMMA.16816.F32.BF16 R56, R136.reuse, R58, R192 ;  /* 0x0000003a8838723c */ /* 0x040ff000000418c0 */
[C---:B------:R-:W-:Y:S08]  /*17550*/  HMMA.16816.F32.BF16 R64, R136.reuse, R66, R188 ;  /* 0x000000428840723c */ /* 0x040ff000000418bc */
[C---:B------:R-:W-:Y:S08]  /*17560*/  HMMA.16816.F32.BF16 R72, R136.reuse, R74, R184 ;  /* 0x0000004a8848723c */ /* 0x040ff000000418b8 */
[----:B------:R-:W-:Y:S01]  /*17570*/  HMMA.16816.F32.BF16 R80, R136, R82, R180 ;  /* 0x000000528850723c */ /* 0x000fe200000418b4 */
[----:B----4-:R-:W-:-:S05]  /*17580*/  @P1 IMAD.HI.U32 R3, R2, c[0x0][0x2c8], RZ ;  /* 0x0000b20002031a27 */ /* 0x010fca00078e00ff */
[----:B------:R-:W-:-:S04]  /*17590*/  @P1 SHF.R.U32.HI R2, RZ, c[0x0][0x2cc], R3 ;  /* 0x0000b300ff021a19 */ /* 0x000fc80000011603 */
[----:B--2---:R-:W-:-:S05]  /*175a0*/  IADD3 R2, R2, R4, -R9 ;  /* 0x0000000402027210 */ /* 0x004fca0007ffe809 */
[----:B------:R-:W-:-:S05]  /*175b0*/  IMAD.HI R2, R2, 0x2aaaaaab, RZ ;  /* 0x2aaaaaab02027827 */ /* 0x000fca00078e02ff */
[----:B------:R-:W-:-:S04]  /*175c0*/  SHF.R.U32.HI R3, RZ, 0x1f, R2 ;  /* 0x0000001fff037819 */ /* 0x000fc80000011602 */
[----:B------:R-:W-:-:S04]  /*175d0*/  LEA.HI.SX32 R2, R2, R3, 0x1d ;  /* 0x0000000302027211 */ /* 0x000fc800078feaff */
[----:B------:R-:W-:-:S04]  /*175e0*/  IMNMX R240, R239, R2, !PT ;  /* 0x00000002eff07217 */ /* 0x000fc80007800200 */
[----:B------:R-:W-:Y:S01]  /*175f0*/  ISETP.GE.AND P0, PT, R217, R240, PT ;  /* 0x000000f0d900720c */ /* 0x000fe20003f06270 */
[C---:B------:R-:W-:Y:S08]  /*17600*/  HMMA.16816.F32.BF16 R120, R136.reuse, R122, R176 ;  /* 0x0000007a8878723c */ /* 0x040ff000000418b0 */
[C---:B------:R-:W-:Y:S08]  /*17610*/  HMMA.16816.F32.BF16 R132, R136.reuse, R12, R24 ;  /* 0x0000000c8884723c */ /* 0x040ff00000041818 */
[----:B------:R-:W-:Y:S01]  /*17620*/  HMMA.16816.F32.BF16 R136, R136, R14, R20 ;  /* 0x0000000e8888723c */ /* 0x000fe20000041814 */
[----:B------:R-:W-:Y:S01]  /*17630*/  @!UPT UIADD3 URZ, URZ, URZ, URZ ;  /* 0x0000003f3f3ff290 */ /* 0x000fe2000fffe03f */
[----:B------:R-:W-:Y:S11]  /*17640*/  @!P0 BRA `(.L_x_3081) ;  /* 0x0000348000008947 */ /* 0x000ff60003800000 */
[----:B------:R-:W-:Y:S02]  /*17650*/  MOV R10, R5 ;  /* 0x00000005000a7202 */ /* 0x000fe40000000f00 */
[----:B------:R-:W-:-:S02]  /*17660*/  MOV R9, R6 ;  /* 0x0000000600097202 */ /* 0x000fc40000000f00 */
[----:B------:R-:W-:-:S07]  /*17670*/  MOV R218, R217 ;  /* 0x000000d900da7202 */ /* 0x000fce0000000f00 */
.L_x_3094:
        /* <DEDUP_REMOVED lines=14> */
[----:B------:R-:W-:Y:S05]  /*17760*/  SHF.R.S32.HI R2, RZ, 0x1f, R223 ;  /* 0x0000001fff027819 */ /* 0x000fea00000114df */
[----:B------:R-:W-:Y:S02]  /*17770*/  IMAD R4, R2, c[0x0][0x208], RZ ;  /* 0x0000820002047a24 */ /* 0x000fe400078e02ff */
[C---:B------:R-:W-:Y:S04]  /*17780*/  IMAD.WIDE.U32 R2, R223.reuse, c[0x0][0x208], RZ ;  /* 0x00008200df027a25 */ /* 0x040fe800078e00ff */
        /* <DEDUP_REMOVED lines=12> */
.L_x_3187:
[----:B------:R-:W-:-:S05]  /*17850*/  BRA.DIV ~URZ, `(.L_x_3085) ;  /* 0x0000ce627f007947 */ /* 0x000fca000b800000 */
[----:B------:R4:W3:Y:S02]  /*17860*/  SHFL.IDX PT, R2, R6, RZ, 0x181f ;  /* 0x00181fff06027589 */ /* 0x0008e400000e0000 */
.L_x_3188:
[----:B------:R-:W5:Y:S01]  /*17870*/  S2R R14, SR_TID.X ;  /* 0x00000000000e7919 */ /* 0x000f620000002100 */
[----:B------:R-:W-:Y:S02]  /*17880*/  ISETP.GE.AND P3, PT, R140, c[0x0][0x1d4], PT ;  /* 0x000075008c007a0c */ /* 0x000fe40003f66270 */
[----:B---3--:R-:W-:Y:S02]  /*17890*/  IADD3 R12, P0, R2, R230, RZ ;  /* 0x000000e6020c7210 */ /* 0x008fe40007f1e0ff */
[----:B------:R-:W-:Y:S02]  /*178a0*/  ISETP.GE.AND P2, PT, R142, c[0x0][0x1d4], PT ;  /* 0x000075008e007a0c */ /* 0x000fe40003f46270 */
[----:B------:R-:W-:Y:S01]  /*178b0*/  ISETP.GE.AND P4, PT, R220, c[0x0][0x1d4], PT ;  /* 0x00007500dc007a0c */ /* 0x000fe20003f86270 */
[----:B------:R-:W-:Y:S01]  /*178c0*/  IMAD.X R13, R4, 0x1, R231, P0 ;  /* 0x00000001040d7824 */ /* 0x000fe200000e06e7 */
[----:B------:R-:W-:Y:S05]  /*178d0*/  ISETP.GE.AND P1, PT, R221, c[0x0][0x1d4], PT ;  /* 0x00007500dd007a0c */ /* 0x000fea0003f26270 */
[----:B------:R-:W-:Y:S01]  /*178e0*/  @!PT LDS RZ, [RZ] ;  /* 0x00000000fffff984 */ /* 0x000fe20000000800 */
[----:B------:R-:W-:Y:S01]  /*178f0*/  @!PT LDS RZ, [RZ] ;  /* 0x00000000fffff984 */ /* 0x000fe20000000800 */
[----:B------:R-:W-:Y:S01]  /*17900*/  @!PT LDS RZ, [RZ] ;  /* 0x00000000fffff984 */ /* 0x000fe20000000800 */
[----:B------:R3:W-:Y:S02]  /*17910*/  LDGSTS.E.BYPASS.LTC128B.128 [R216+0x4080], [R12.64], !P3 ;  /* 0x040800000cd87fae */ /* 0x0007e4000d901d46 */
[----:B---3--:R-:W-:Y:S05]  /*17920*/  IADD3 R12, P0, R2, R229, RZ ;  /* 0x000000e5020c7210 */ /* 0x008fea0007f1e0ff */
[----:B------:R-:W-:Y:S05]  /*17930*/  IMAD.X R13, R4, 0x1, R226, P0 ;  /* 0x00000001040d7824 */ /* 0x000fea00000e06e2 */
[----:B------:R3:W-:Y:S02]  /*17940*/  LDGSTS.E.BYPASS.LTC128B.128 [R216+0x5880], [R12.64], !P2 ;  /* 0x058800000cd87fae */ /* 0x0007e4000d101d46 */
[----:B---3--:R-:W-:Y:S05]  /*17950*/  IADD3 R12, P0, R2, R228, RZ ;  /* 0x000000e4020c7210 */ /* 0x008fea0007f1e0ff */
[----:B------:R-:W-:Y:S01]  /*17960*/  IMAD.X R13, R4, 0x1, R227, P0 ;  /* 0x00000001040d7824 */ /* 0x000fe200000e06e3 */
[----:B------:R-:W-:Y:S04]  /*17970*/  IADD3 R2, P0, R2, R225, RZ ;  /* 0x000000e102027210 */ /* 0x000fe80007f1e0ff */
[----:B------:R3:W-:Y:S01]  /*17980*/  LDGSTS.E.BYPASS.LTC128B.128 [R216+0x7080], [R12.64], !P4 ;  /* 0x070800000cd87fae */ /* 0x0007e2000e101d46 */
[----:B------:R-:W-:Y:S01]  /*17990*/  IMAD.X R3, R4, 0x1, R224, P0 ;  /* 0x0000000104037824 */ /* 0x000fe200000e06e0 */
[----:B-----5:R-:W-:Y:S04]  /*179a0*/  ISETP.GT.AND P0, PT, R14, 0x7f, PT ;  /* 0x0000007f0e00780c */ /* 0x020fe80003f04270 */
[----:B------:R3:W-:Y:S09]  /*179b0*/  LDGSTS.E.BYPASS.LTC128B.128 [R216+0x8880], [R2.64], !P1 ;  /* 0x0888000002d87fae */ /* 0x0007f2000c901d46 */
[----:B------:R-:W-:-:S05]  /*179c0*/  @P0 BRA `(.L_x_3083) ;  /* 0x0000012000000947 */ /* 0x000fca0003800000 */
[----:B------:R-:W-:-:S05]  /*179d0*/  BRA.DIV ~URZ, `(.L_x_3086) ;  /* 0x0000cd527f007947 */ /* 0x000fca000b800000 */
[----:B------:R3:W4:Y:S04]  /*179e0*/  SHFL.IDX PT, R4, R5, 0x1, 0x181f ;  /* 0x00381f0005047f89 */ /* 0x00072800000e0000 */
[----:B---3--:R3:W2:Y:S02]  /*179f0*/  SHFL.IDX PT, R2, R6, 0x1, 0x181f ;  /* 0x00381f0006027f89 */ /* 0x0086a400000e0000 */
.L_x_3189:
[----:B--2---:R-:W-:Y:S05]  /*17a00*/  IADD3 R12, P0, R2, R230, RZ ;  /* 0x000000e6020c7210 */ /* 0x004fea0007f1e0ff */
[----:B----4-:R-:W-:Y:S05]  /*17a10*/  IMAD.X R13, R4, 0x1, R231, P0 ;  /* 0x00000001040d7824 */ /* 0x010fea00000e06e7 */
[----:B------:R-:W-:Y:S01]  /*17a20*/  @!PT LDS RZ, [RZ] ;  /* 0x00000000fffff984 */ /* 0x000fe20000000800 */
        /* <DEDUP_REMOVED lines=10> */
[----:B------:R-:W-:Y:S05]  /*17ad0*/  IMAD.X R3, R4, 0x1, R224, P0 ;  /* 0x0000000104037824 */ /* 0x000fea00000e06e0 */
[----:B------:R2:W-:Y:S03]  /*17ae0*/  LDGSTS.E.BYPASS.LTC128B.128 [R219+0x9880], [R2.64], !P1 ;  /* 0x0988000002db7fae */ /* 0x0005e6000c901d46 */
.L_x_3083:
[----:B------:R-:W-:Y:S05]  /*17af0*/  BSYNC B0 ;  /* 0x0000000000007941 */ /* 0x000fea0003800000 */
.L_x_3082:
        /* <DEDUP_REMOVED lines=159> */
[----:B------:R-:W4:Y:S01]  /*184f0*/  MUFU.TANH R193, R4 ;  /* 0x0000000400c17308 */ /* 0x000f220000002400 */
[----:B--2---:R-:W-:Y:S08]  /*18500*/  FMUL.FTZ R2, R13, c[0x0][0x320] ;  /* 0x0000c8000d027a20 */ /* 0x004ff00000410000 */
[----:B------:R-:W-:Y:S01]  /*18510*/  FMUL.FTZ R3, R21, c[0x0][0x320] ;  /* 0x0000c80015037a20 */ /* 0x000fe20000410000 */
[----:B------:R2:W1:Y:S02]  /*18520*/  MUFU.TANH R187, R2 ;  /* 0x0000000200bb7308 */ /* 0x0004640000002400 */
[----:B--2---:R-:W-:Y:S08]  /*18530*/  FMUL.FTZ R2, R14, c[0x0][0x320] ;  /* 0x0000c8000e027a20 */ /* 0x004ff00000410000 */
[----:B------:R2:W1:Y:S02]  /*18540*/  MUFU.TANH R217, R2 ;  /* 0x0000000200d97308 */ /* 0x0004640000002400 */
[----:B--2---:R-:W-:Y:S02]  /*18550*/  FMUL.FTZ R2, R15, c[0x0][0x320] ;  /* 0x0000c8000f027a20 */ /* 0x004fe40000410000 */
[----:B------:R-:W2:Y:S01]  /*18560*/  LDSM.16.M88.4 R12, [R11+0x5800] ;  /* 0x005800000b0c783b */ /* 0x000ea20000000200 */
[----:B------:R-:W-:Y:S05]  /*18570*/  DEPBAR.LE SB0, 0x0 ;  /* 0x000080000000791a */ /* 0x000fea0000000000 */
        /* <DEDUP_REMOVED lines=9> */
[----:B------:R-:W2:Y:S10]  /*18610*/  MUFU.TANH R20, R3 ;  /* 0x0000000300147308 */ /* 0x000eb40000002400 */
[----:B------:R5:W1:Y:S02]  /*18620*/  MUFU.TANH R176, R2 ;  /* 0x0000000200b07308 */ /* 0x000a640000002400 */
[----:B-----5:R-:W-:Y:S08]  /*18630*/  FMUL.FTZ R2, R22, c[0x0][0x320] ;  /* 0x0000c80016027a20 */ /* 0x020ff00000410000 */
        /* <DEDUP_REMOVED lines=26> */
[----:B------:R1:W1:Y:S01]  /*187e0*/  MUFU.TANH R185, R2 ;  /* 0x0000000200b97308 */ /* 0x0002620000002400 */
[----:B------:R-:W-:-:S05]  /*187f0*/  @!P0 BRA `(.L_x_3088) ;  /* 0x000004e000008947 */ /* 0x000fca0003800000 */
[----:B--234-:R-:W-:Y:S02]  /*18800*/  IMAD.MOV.U32 R6, RZ, RZ, c[0x0][0x2b8] ;  /* 0x0000ae00ff067624 */ /* 0x01cfe400078e00ff */
[----:B------:R-:W-:Y:S02]  /*18810*/  IMAD R3, R218, 0x30, R252 ;  /* 0x00000030da037824 */ /* 0x000fe400078e02fc */
[----:B------:R-:W-:Y:S01]  /*18820*/  IMAD.MOV.U32 R222, RZ, RZ, RZ ;  /* 0x000000ffffde7224 */ /* 0x000fe200078e00ff */
[----:B------:R-:W-:Y:S02]  /*18830*/  ISETP.NE.AND P1, PT, R6, 0x1, PT ;  /* 0x000000010600780c */ /* 0x000fe40003f25270 */
[----:B------:R-:W-:Y:S05]  /*18840*/  IADD3 R3, R3, -0x30, R0 ;  /* 0xffffffd003037810 */ /* 0x000fea0007ffe000 */
[--C-:B-1----:R-:W-:Y:S06]  /*18850*/  IMAD.MOV.U32 R2, RZ, RZ, R3.reuse ;  /* 0x000000ffff027224 */ /* 0x102fec00078e0003 */
[----:B------:R-:W-:Y:S05]  /*18860*/  @P1 IMAD.HI.U32 R4, R3, c[0x0][0x2bc], RZ ;  /* 0x0000af0003041a27 */ /* 0x000fea00078e00ff */
[----:B------:R-:W-:Y:S04]  /*18870*/  @P1 SHF.R.U32.HI R2, RZ, c[0x0][0x2c0], R4 ;  /* 0x0000b000ff021a19 */ /* 0x000fe80000011604 */
[C---:B------:R-:W-:Y:S01]  /*18880*/  @!P6 IADD3 R4, P0, R2.reuse, R246, RZ ;  /* 0x000000f60204e210 */ /* 0x040fe20007f1e0ff */
[----:B------:R-:W-:Y:S04]  /*18890*/  IMAD.MOV R5, RZ, RZ, -R2 ;  /* 0x000000ffff057224 */ /* 0x000fe800078e0a02 */
[----:B------:R-:W-:Y:S01]  /*188a0*/  IMAD R223, R5, c[0x0][0x2b8], R3 ;  /* 0x0000ae0005df7a24 */ /* 0x000fe200078e0203 */
[----:B------:R-:W-:Y:S02]  /*188b0*/  @!P6 LEA.HI.X.SX32 R3, R2, R249, 0x1, P0 ;  /* 0x000000f90203e211 */ /* 0x000fe400000f0eff */
[C---:B------:R-:W-:Y:S02]  /*188c0*/  @!P6 LEA R2, P0, R4.reuse, c[0x0][0x2a0], 0x2 ;  /* 0x0000a8000402ea11 */ /* 0x040fe400078010ff */
[----:B------:R-:W-:Y:S02]  /*188d0*/  IADD3 R5, -R143, 0x30, RZ ;  /* 0x000000308f057810 */ /* 0x000fe40007ffe1ff */
[----:B------:R-:W-:Y:S05]  /*188e0*/  @!P6 LEA.HI.X R3, R4, c[0x0][0x2a4], R3, 0x2, P0 ;  /* 0x0000a9000403ea11 */ /* 0x000fea00000f1403 */
[----:B------:R1:W2:Y:S02]  /*188f0*/  @!P6 LDG.E R222, [R2.64] ;  /* 0x0000000602dee981 */ /* 0x0002a4000c1e1900 */
[----:B-1----:R-:W-:Y:S05]  /*18900*/  SHF.R.S32.HI R2, RZ, 0x1f, R223 ;  /* 0x0000001fff027819 */ /* 0x002fea00000114df */
[----:B------:R-:W-:Y:S02]  /*18910*/  IMAD R4, R2, c[0x0][0x1e0], RZ ;  /* 0x0000780002047a24 */ /* 0x000fe400078e02ff */
[C---:B------:R-:W-:Y:S04]  /*18920*/  IMAD.WIDE.U32 R2, R223.reuse, c[0x0][0x1e0], RZ ;  /* 0x00007800df027a25 */ /* 0x040fe800078e00ff */
        /* <DEDUP_REMOVED lines=12> */
[----:B------:R1:W2:Y:S02]  /*189f0*/  SHFL.IDX PT, R4, R6, RZ, 0x181f ;  /* 0x00181fff06047589 */ /* 0x0002a400000e0000 */
.L_x_3190:
[----:B------:R-:W-:-:S05]  /*18a00*/  BRA.DIV ~URZ, `(.L_x_3090) ;  /* 0x0000be627f007947 */ /* 0x000fca000b800000 */
[----:B------:R3:W4:Y:S02]  /*18a10*/  SHFL.IDX PT, R2, R14, RZ, 0x181f ;  /* 0x00181fff0e027589 */ /* 0x00072400000e0000 */
.L_x_3191:
[----:B------:R-:W-:Y:S02]  /*18a20*/  @P0 ISETP.GE.AND P1, PT, R140, c[0x0][0x1d4], PT ;  /* 0x000075008c000a0c */ /* 0x000fe40003f26270 */
[----:B----4-:R-:W-:Y:S05]  /*18a30*/  @P0 IADD3 R12, P2, R2, R230, RZ ;  /* 0x000000e6020c0210 */ /* 0x010fea0007f5e0ff */
[----:B--2---:R-:W-:Y:S06]  /*18a40*/  @P0 IMAD.X R13, R4, 0x1, R231, P2 ;  /* 0x00000001040d0824 */ /* 0x004fec00010e06e7 */
[----:B------:R-:W-:Y:S01]  /*18a50*/  @!PT LDS RZ, [RZ] ;  /* 0x00000000fffff984 */ /* 0x000fe20000000800 */
[----:B------:R-:W-:Y:S01]  /*18a60*/  @!PT LDS RZ, [RZ] ;  /* 0x00000000fffff984 */ /* 0x000fe20000000800 */
[----:B------:R-:W-:Y:S01]  /*18a70*/  @!PT LDS RZ, [RZ] ;  /* 0x00000000fffff984 */ /* 0x000fe20000000800 */
[----:B------:R2:W-:Y:S01]  /*18a80*/  @P0 LDGSTS.E.BYPASS.LTC128B.128 [R216+0xa080], [R12.64], !P1 ;  /* 0x0a0800000cd80fae */ /* 0x0005e2000c901d46 */
[----:B------:R-:W-:Y:S02]  /*18a90*/  @P0 ISETP.GE.AND P1, PT, R142, c[0x0][0x1d4], PT ;  /* 0x000075008e000a0c */ /* 0x000fe40003f26270 */
[----:B--2---:R-:W-:Y:S05]  /*18aa0*/  @P0 IADD3 R12, P2, R2, R229, RZ ;  /* 0x000000e5020c0210 */ /* 0x004fea0007f5e0ff */
[----:B------:R-:W-:Y:S06]  /*18ab0*/  @P0 IMAD.X R13, R4, 0x1, R226, P2 ;  /* 0x00000001040d0824 */ /* 0x000fec00010e06e2 */
[----:B------:R2:W-:Y:S01]  /*18ac0*/  @P0 LDGSTS.E.BYPASS.LTC128B.128 [R216+0xb880], [R12.64], !P1 ;  /* 0x0b8800000cd80fae */ /* 0x0005e2000c901d46 */
[----:B------:R-:W-:Y:S02]  /*18ad0*/  @P0 ISETP.GE.AND P1, PT, R220, c[0x0][0x1d4], PT ;  /* 0x00007500dc000a0c */ /* 0x000fe40003f26270 */
[----:B--2---:R-:W-:Y:S05]  /*18ae0*/  @P0 IADD3 R12, P2, R2, R228, RZ ;  /* 0x000000e4020c0210 */ /* 0x004fea0007f5e0ff */
[----:B------:R-:W-:Y:S01]  /*18af0*/  @P0 IMAD.X R13, R4, 0x1, R227, P2 ;  /* 0x00000001040d0824 */ /* 0x000fe200010e06e3 */
[----:B------:R-:W-:Y:S05]  /*18b00*/  @P0 IADD3 R2, P2, R2, R225, RZ ;  /* 0x000000e102020210 */ /* 0x000fea0007f5e0ff */
[----:B------:R2:W-:Y:S01]  /*18b10*/  @P0 LDGSTS.E.BYPASS.LTC128B.128 [R216+0xd080], [R12.64], !P1 ;  /* 0x0d0800000cd80fae */ /* 0x0005e2000c901d46 */
[----:B------:R-:W-:Y:S01]  /*18b20*/  @P0 ISETP.GE.AND P1, PT, R221, c[0x0][0x1d4], PT ;  /* 0x00007500dd000a0c */ /* 0x000fe20003f26270 */
[----:B------:R-:W-:Y:S11]  /*18b30*/  @P0 IMAD.X R3, R4, 0x1, R224, P2 ;  /* 0x0000000104030824 */ /* 0x000ff600010e06e0 */
[----:B------:R-:W-:Y:S01]  /*18b40*/  @!UPT UIADD3 URZ, URZ, URZ, URZ ;  /* 0x0000003f3f3ff290 */ /* 0x000fe2000fffe03f */
[----:B------:R2:W-:Y:S01]  /*18b50*/  @P0 LDGSTS.E.BYPASS.LTC128B.128 [R216+0xe880], [R2.64], !P1 ;  /* 0x0e88000002d80fae */ /* 0x0005e2000c901d46 */
[----:B------:R-:W-:Y:S01]  /*18b60*/  ISETP.GE.AND P0, PT, R5, 0x21, PT ;  /* 0x000000210500780c */ /* 0x000fe20003f06270 */
[----:B------:R-:W-:-:S06]  /*18b70*/  BRA.DIV ~URZ, `(.L_x_3091) ;  /* 0x0000bd627f007947 */ /* 0x000fcc000b800000 */
[----:B------:R4:W1:Y:S04]  /*18b80*/  SHFL.IDX PT, R4, R6, 0x1, 0x181f ;  /* 0x00381f0006047f89 */ /* 0x00086800000e0000 */
[----:B--2---:R4:W2:Y:S02]  /*18b90*/  SHFL.IDX PT, R2, R14, 0x1, 0x181f ;  /* 0x00381f000e027f89 */ /* 0x0048a400000e0000 */
.L_x_3192:
[----:B------:R-:W-:Y:S02]  /*18ba0*/  @P0 ISETP.GE.AND P1, PT, R140, c[0x0][0x1d4], PT ;  /* 0x000075008c000a0c */ /* 0x000fe40003f26270 */
[----:B--2---:R-:W-:Y:S05]  /*18bb0*/  @P0 IADD3 R12, P2, R2, R230, RZ ;  /* 0x000000e6020c0210 */ /* 0x004fea0007f5e0ff */
[----:B-1----:R-:W-:Y:S06]  /*18bc0*/  @P0 IMAD.X R13, R4, 0x1, R231, P2 ;  /* 0x00000001040d0824 */ /* 0x002fec00010e06e7 */
[----:B------:R-:W-:Y:S01]  /*18bd0*/  @!PT LDS RZ, [RZ] ;  /* 0x00000000fffff984 */ /* 0x000fe20000000800 */
[----:B------:R-:W-:Y:S01]  /*18be0*/  @!PT LDS RZ, [RZ] ;  /* 0x00000000fffff984 */ /* 0x000fe20000000800 */
[----:B------:R-:W-:Y:S01]  /*18bf0*/  @!PT LDS RZ, [RZ] ;  /* 0x00000000fffff984 */ /* 0x000fe20000000800 */
[----:B------:R1:W-:Y:S01]  /*18c00*/  @P0 LDGSTS.E.BYPASS.LTC128B.128 [R219+0xb080], [R12.64], !P1 ;  /* 0x0b0800000cdb0fae */ /* 0x0003e2000c901d46 */
[----:B------:R-:W-:Y:S02]  /*18c10*/  @P0 ISETP.GE.AND P1, PT, R142, c[0x0][0x1d4], PT ;  /* 0x000075008e000a0c */ /* 0x000fe40003f26270 */
[----:B-1----:R-:W-:Y:S05]  /*18c20*/  @P0 IADD3 R12, P2, R2, R229, RZ ;  /* 0x000000e5020c0210 */ /* 0x002fea0007f5e0ff */
[----:B------:R-:W-:Y:S06]  /*18c30*/  @P0 IMAD.X R13, R4, 0x1, R226, P2 ;  /* 0x00000001040d0824 */ /* 0x000fec00010e06e2 */
[----:B------:R1:W-:Y:S01]  /*18c40*/  @P0 LDGSTS.E.BYPASS.LTC128B.128 [R219+0xc880], [R12.64], !P1 ;  /* 0x0c8800000cdb0fae */ /* 0x0003e2000c901d46 */
[----:B------:R-:W-:Y:S02]  /*18c50*/  @P0 ISETP.GE.AND P1, PT, R220, c[0x0][0x1d4], PT ;  /* 0x00007500dc000a0c */ /* 0x000fe40003f26270 */
[----:B-1----:R-:W-:Y:S05]  /*18c60*/  @P0 IADD3 R12, P2, R2, R228, RZ ;  /* 0x000000e4020c0210 */ /* 0x002fea0007f5e0ff */
[----:B------:R-:W-:Y:S01]  /*18c70*/  @P0 IMAD.X R13, R4, 0x1, R227, P2 ;  /* 0x00000001040d0824 */ /* 0x000fe200010e06e3 */
[----:B------:R-:W-:Y:S05]  /*18c80*/  @P0 IADD3 R2, P2, R2, R225, RZ ;  /* 0x000000e102020210 */ /* 0x000fea0007f5e0ff */
[----:B------:R1:W-:Y:S01]  /*18c90*/  @P0 LDGSTS.E.BYPASS.LTC128B.128 [R219+0xe080], [R12.64], !P1 ;  /* 0x0e0800000cdb0fae */ /* 0x0003e2000c901d46 */
[----:B------:R-:W-:Y:S01]  /*18ca0*/  @P0 ISETP.GE.AND P1, PT, R221, c[0x0][0x1d4], PT ;  /* 0x00007500dd000a0c */ /* 0x000fe20003f26270 */
[----:B------:R-:W-:Y:S11]  /*18cb0*/  @P0 IMAD.X R3, R4, 0x1, R224, P2 ;  /* 0x0000000104030824 */ /* 0x000ff600010e06e0 */
[----:B------:R-:W-:Y:S01]  /*18cc0*/  @!UPT UIADD3 URZ, URZ, URZ, URZ ;  /* 0x0000003f3f3ff290 */ /* 0x000fe2000fffe03f */
[----:B------:R1:W-:Y:S02]  /*18cd0*/  @P0 LDGSTS.E.BYPASS.LTC128B.128 [R219+0xf880], [R2.64], !P1 ;  /* 0x0f88000002db0fae */ /* 0x0003e4000c901d46 */
.L_x_3088:
[----:B--234-:R-:W-:Y:S05]  /*18ce0*/  BSYNC B0 ;  /* 0x0000000000007941 */ /* 0x01cfea0003800000 */
.L_x_3087:
[----:B------:R-:W2:Y:S01]  /*18cf0*/  LDL R4, [R1] ;  /* 0x0000000001047983 */ /* 0x000ea20000100800 */
[----:B-1----:R-:W-:Y:S03]  /*18d00*/  IMAD.MOV.U32 R12, RZ, RZ, c[0x0][0x2c4] ;  /* 0x0000b100ff0c7624 */ /* 0x002fe600078e00ff */
[----:B------:R-:W2:Y:S02]  /*18d10*/  LDL R2, [R1+0x20] ;  /* 0x0000200001027983 */ /* 0x000ea40000100800 */
[----:B------:R-:W-:Y:S02]  /*18d20*/  ISETP.NE.AND P0, PT, R12, 0x1, PT ;  /* 0x000000010c00780c */ /* 0x000fe40003f05270 */
[----:B------:R-:W3:Y:S04]  /*18d30*/  LDL R6, [R1+0xc] ;  /* 0x00000c0001067983 */ /* 0x000ee80000100800 */
[----:B------:R-:W4:Y:S04]  /*18d40*/  LDL R5, [R1+0x8] ;  /* 0x0000080001057983 */ /* 0x000f280000100800 */
[----:B------:R-:W4:Y:S04]  /*18d50*/  LDL R3, [R1+0x4] ;  /* 0x0000040001037983 */ /* 0x000f280000100800 */
[----:B------:R-:W0:Y:S01]  /*18d60*/  LDGDEPBAR ;  /* 0x00000000000079af */ /* 0x000e220000000000 */
[----:B--2---:R-:W-:Y:S04]  /*18d70*/  IMAD.IADD R4, R2, 0x1, R4 ;  /* 0x0000000102047824 */ /* 0x004fe800078e0204 */
[----:B------:R-:W-:Y:S05]  /*18d80*/  @P0 IMAD.HI.U32 R2, R4, c[0x0][0x2c8], RZ ;  /* 0x0000b20004020a27 */ /* 0x000fea00078e00ff */
[----:B------:R-:W-:Y:S01]  /*18d90*/  @P0 SHF.R.U32.HI R4, RZ, c[0x0][0x2cc], R2 ;  /* 0x0000b300ff040a19 */ /* 0x000fe20000011602 */
[----:B------:R-:W-:Y:S05]  /*18da0*/  IMAD R2, R218, -0x30, RZ ;  /* 0xffffffd0da027824 */ /* 0x000fea00078e02ff */
[----:B---3--:R-:W-:Y:S04]  /*18db0*/  IADD3 R2, -R6, 0x1, R2 ;  /* 0x0000000106027810 */ /* 0x008fe80007ffe102 */
[----:B----4-:R-:W-:Y:S01]  /*18dc0*/  IADD3 R5, -R3, R2, R5 ;  /* 0x0000000203057210 */ /* 0x010fe20007ffe105 */
[----:B------:R-:W-:-:S05]  /*18dd0*/  BRA.DIV ~URZ, `(.L_x_3092) ;  /* 0x0000bbd27f007947 */ /* 0x000fca000b800000 */
[----:B------:R1:W2:Y:S02]  /*18de0*/  SHFL.IDX PT, R2, R4, RZ, 0x1c1f ;  /* 0x001c1fff04027589 */ /* 0x0002a400000e0000 */
.L_x_3193:
        /* <DEDUP_REMOVED lines=39> */
[C---:B------:R-:W-:Y:S02]  /*19060*/  ISETP.GT.AND P4, PT, R2.reuse, 0x19, PT ;  /* 0x000000190200780c */ /* 0x040fe40003f84270 */
        /* <DEDUP_REMOVED lines=25> */
[----:B--2---:R-:W-:Y:S06]  /*19200*/  FMNMX.FTZ R2, R3, R2, !PT ;  /* 0x0000000203027209 */ /* 0x004fec0007810000 */
        /* <DEDUP_REMOVED lines=15> */
[----:B-12---:R-:W-:Y:S06]  /*19300*/  FMNMX.FTZ R4, R2, R3, !PT ;  /* 0x0000000302047209 */ /* 0x006fec0007810000 */
[----:B------:R1:W2:Y:S02]  /*19310*/  SHFL.BFLY PT, R2, R4, 0x1, 0x1f ;  /* 0x0c201f0004027f89 */ /* 0x0002a400000e0000 */
.L_x_3194:
[C---:B------:R-:W-:Y:S01]  /*19320*/  FSETP.NEU.FTZ.AND P0, PT, R6.reuse, -INF , PT ;  /* 0xff8000000600780b */ /* 0x040fe20003f1d000 */
[----:B------:R-:W-:Y:S01]  /*19330*/  FMUL.FTZ R3, R6, c[0x0][0x2d0] ;  /* 0x0000b40006037a20 */ /* 0x000fe20000410000 */
[----:B-12---:R-:W-:Y:S01]  /*19340*/  FMNMX.FTZ R4, R2, R4, !PT ;  /* 0x0000000402047209 */ /* 0x006fe20007810000 */
        /* <DEDUP_REMOVED lines=19> */
[----:B------:R-:W-:Y:S03]  /*19480*/  FFMA.FTZ R194, R19, c[0x0][0x2d0], -R3 ;  /* 0x0000b40013c27a23 */ /* 0x000fe60000010803 */
[----:B------:R-:W2:Y:S10]  /*19490*/  MUFU.EX2 R5, R9 ;  /* 0x0000000900057308 */ /* 0x000eb40000000800 */
[----:B------:R-:W-:Y:S01]  /*194a0*/  MUFU.EX2 R19, R27 ;  /* 0x0000001b00137308 */ /* 0x000fe20000000800 */
[C---:B-1----:R-:W-:Y:S02]  /*194b0*/  FFMA.FTZ R3, R2.reuse, R234, R18 ;  /* 0x000000ea02037223 */ /* 0x042fe40000010012 */
[C---:B------:R-:W-:Y:S02]  /*194c0*/  FMUL.FTZ R20, R2.reuse, R164 ;  /* 0x000000a402147220 */ /* 0x040fe40000410000 */
[C---:B------:R-:W-:Y:S02]  /*194d0*/  FMUL.FTZ R21, R2.reuse, R165 ;  /* 0x000000a502157220 */ /* 0x040fe40000410000 */
[C---:B------:R-:W-:Y:S02]  /*194e0*/  FMUL.FTZ R25, R2.reuse, R161 ;  /* 0x000000a102197220 */ /* 0x040fe40000410000 */
[----:B------:R-:W-:Y:S02]  /*194f0*/  FMUL.FTZ R24, R2, R160 ;  /* 0x000000a002187220 */ /* 0x000fe40000410000 */
[C---:B--2---:R-:W-:Y:S01]  /*19500*/  FADD.FTZ R12, R5.reuse, R3 ;  /* 0x00000003050c7221 */ /* 0x044fe20000010000 */
[----:B------:R-:W-:Y:S01]  /*19510*/  FSEL R3, R4, RZ, P0 ;  /* 0x000000ff04037208 */ /* 0x000fe20000000000 */
[----:B------:R-:W-:Y:S01]  /*19520*/  FMUL.FTZ R28, R2, R156 ;  /* 0x0000009c021c7220 */ /* 0x000fe20000410000 */
[----:B------:R-:W-:Y:S01]  /*19530*/  F2FP.BF16.PACK_AB R176, R5, R18 ;  /* 0x0000001205b0723e */ /* 0x000fe200000010ff */
[----:B------:R-:W-:Y:S01]  /*19540*/  FMUL.FTZ R5, R4, c[0x0][0x2d0] ;  /* 0x0000b40004057a20 */ /* 0x000fe20000410000 */
[----:B------:R-:W1:Y:S01]  /*19550*/  MUFU.EX2 R18, R26 ;  /* 0x0000001a00127308 */ /* 0x000e620000000800 */
[----:B------:R-:W-:Y:S02]  /*19560*/  FADD.FTZ R3, -R3, R10 ;  /* 0x0000000a03037221 */ /* 0x000fe40000010100 */
[----:B------:R-:W-:Y:S01]  /*19570*/  FMUL.FTZ R36, R2, R36 ;  /* 0x0000002402247220 */ /* 0x000fe20000410000 */
[----:B------:R-:W-:Y:S01]  /*19580*/  FSEL R5, R5, RZ, P0 ;  /* 0x000000ff05057208 */ /* 0x000fe20000000000 */
[----:B------:R-:W-:Y:S01]  /*19590*/  FMUL.FTZ R3, R3, c[0x0][0x2d0] ;  /* 0x0000b40003037a20 */ /* 0x000fe20000410000 */
[----:B------:R-:W-:Y:S01]  /*195a0*/  ISETP.GT.AND P0, PT, R218, R240, PT ;  /* 0x000000f0da00720c */ /* 0x000fe20003f04270 */
[----:B------:R-:W-:Y:S02]  /*195b0*/  FMUL.FTZ R37, R2, R37 ;  /* 0x0000002502257220 */ /* 0x000fe40000410000 */
[--C-:B------:R-:W-:Y:S01]  /*195c0*/  FFMA.FTZ R9, R13, c[0x0][0x2d0], -R5.reuse ;  /* 0x0000b4000d097a23 */ /* 0x100fe20000010805 */
[----:B------:R-:W-:Y:S01]  /*195d0*/  MUFU.EX2 R160, R187 ;  /* 0x000000bb00a07308 */ /* 0x000fe20000000800 */
[--C-:B------:R-:W-:Y:S02]  /*195e0*/  FFMA.FTZ R10, R35, c[0x0][0x2d0], -R5.reuse ;  /* 0x0000b400230a7a23 */ /* 0x100fe40000010805 */
[--C-:B------:R-:W-:Y:S02]  /*195f0*/  FFMA.FTZ R177, R34, c[0x0][0x2d0], -R5.reuse ;  /* 0x0000b40022b17a23 */ /* 0x100fe40000010805 */
[--C-:B------:R-:W-:Y:S02]  /*19600*/  FFMA.FTZ R179, R33, c[0x0][0x2d0], -R5.reuse ;  /* 0x0000b40021b37a23 */ /* 0x100fe40000010805 */
[----:B------:R-:W-:Y:S02]  /*19610*/  FMUL.FTZ R33, R2, R153 ;  /* 0x0000009902217220 */ /* 0x000fe40000410000 */
[--C-:B------:R-:W-:Y:S01]  /*19620*/  FFMA.FTZ R183, R32, c[0x0][0x2d0], -R5.reuse ;  /* 0x0000b40020b77a23 */ /* 0x100fe20000010805 */
[----:B------:R-:W2:Y:S01]  /*19630*/  MUFU.EX2 R3, R3 ;  /* 0x0000000300037308 */ /* 0x000ea20000000800 */
[----:B------:R-:W-:Y:S02]  /*19640*/  FMUL.FTZ R32, R2, R152 ;  /* 0x0000009802207220 */ /* 0x000fe40000410000 */
[--C-:B------:R-:W-:Y:S01]  /*19650*/  FFMA.FTZ R181, R31, c[0x0][0x2d0], -R5.reuse ;  /* 0x0000b4001fb57a23 */ /* 0x100fe20000010805 */
[----:B-1----:R-:W-:Y:S01]  /*19660*/  F2FP.BF16.PACK_AB R178, R18, R19 ;  /* 0x0000001312b2723e */ /* 0x002fe200000010ff */
[--C-:B------:R-:W-:Y:S02]  /*19670*/  FFMA.FTZ R184, R30, c[0x0][0x2d0], -R5.reuse ;  /* 0x0000b4001eb87a23 */ /* 0x100fe40000010805 */
[--C-:B------:R-:W-:Y:S02]  /*19680*/  FFMA.FTZ R185, R29, c[0x0][0x2d0], -R5.reuse ;  /* 0x0000b4001db97a23 */ /* 0x100fe40000010805 */
[--C-:B------:R-:W-:Y:S01]  /*19690*/  FFMA.FTZ R191, R17, c[0x0][0x2d0], -R5.reuse ;  /* 0x0000b40011bf7a23 */ /* 0x100fe20000010805 */
[----:B------:R1:W3:Y:S01]  /*196a0*/  MUFU.EX2 R180, R9 ;  /* 0x0000000900b47308 */ /* 0x0002e20000000800 */
[--C-:B------:R-:W-:Y:S02]  /*196b0*/  FFMA.FTZ R190, R16, c[0x0][0x2d0], -R5.reuse ;  /* 0x0000b40010be7a23 */ /* 0x100fe40000010805 */
[----:B------:R-:W-:Y:S02]  /*196c0*/  FMUL.FTZ R13, R2, R173 ;  /* 0x000000ad020d7220 */ /* 0x000fe40000410000 */
[--C-:B------:R-:W-:Y:S02]  /*196d0*/  FFMA.FTZ R192, R15, c[0x0][0x2d0], -R5.reuse ;  /* 0x0000b4000fc07a23 */ /* 0x100fe40000010805 */
[----:B------:R-:W-:Y:S02]  /*196e0*/  FFMA.FTZ R5, R14, c[0x0][0x2d0], -R5 ;  /* 0x0000b4000e057a23 */ /* 0x000fe40000010805 */
[C---:B------:R-:W-:Y:S01]  /*196f0*/  FMUL.FTZ R16, R2.reuse, R168 ;  /* 0x000000a802107220 */ /* 0x040fe20000410000 */
[----:B------:R-:W-:Y:S01]  /*19700*/  MUFU.EX2 R165, R177 ;  /* 0x000000b100a57308 */ /* 0x000fe20000000800 */
[C---:B------:R-:W-:Y:S02]  /*19710*/  FMUL.FTZ R17, R2.reuse, R169 ;  /* 0x000000a902117220 */ /* 0x040fe40000410000 */
[C---:B------:R-:W-:Y:S02]  /*19720*/  FMUL.FTZ R29, R2.reuse, R157 ;  /* 0x0000009d021d7220 */ /* 0x040fe40000410000 */
[C---:B--2---:R-:W-:Y:S02]  /*19730*/  FMUL.FTZ R34, R3.reuse, R154 ;  /* 0x0000009a03227220 */ /* 0x044fe40000410000 */
[C---:B------:R-:W-:Y:S02]  /*19740*/  FMUL.FTZ R35, R3.reuse, R155 ;  /* 0x0000009b03237220 */ /* 0x040fe40000410000 */
[----:B------:R-:W2:Y:S01]  /*19750*/  LDSM.16.MT88.4 R152, [R196] ;  /* 0x00000000c498783b */ /* 0x000ea20000004200 */
[C---:B------:R-:W-:Y:S01]  /*19760*/  FMUL.FTZ R14, R3.reuse, R174 ;  /* 0x000000ae030e7220 */ /* 0x040fe20000410000 */
[----:B------:R-:W-:Y:S01]  /*19770*/  MUFU.EX2 R187, R183 ;  /* 0x000000b700bb7308 */ /* 0x000fe20000000800 */
[----:B------:R-:W-:Y:S02]  /*19780*/  FMUL.FTZ R15, R3, R175 ;  /* 0x000000af030f7220 */ /* 0x000fe40000410000 */
[----:B-1----:R-:W-:Y:S02]  /*19790*/  FADD.FTZ R9, R19, R12 ;  /* 0x0000000c13097221 */ /* 0x002fe40000010000 */
[----:B------:R-:W-:Y:S02]  /*197a0*/  FMUL.FTZ R12, R2, R172 ;  /* 0x000000ac020c7220 */ /* 0x000fe40000410000 */
[C---:B---3--:R-:W-:Y:S02]  /*197b0*/  FFMA.FTZ R164, R3.reuse, R233, R180 ;  /* 0x000000e903a47223 */ /* 0x048fe400000100b4 */
[C---:B------:R-:W-:Y:S01]  /*197c0*/  FMUL.FTZ R19, R3.reuse, R171 ;  /* 0x000000ab03137220 */ /* 0x040fe20000410000 */
[----:B------:R-:W1:Y:S01]  /*197d0*/  MUFU.EX2 R172, R10 ;  /* 0x0000000a00ac7308 */ /* 0x000e620000000800 */
[----:B------:R-:W-:Y:S02]  /*197e0*/  FADD.FTZ R182, R18, R9 ;  /* 0x0000000912b67221 */ /* 0x000fe40000010000 */
[C---:B------:R-:W-:Y:S02]  /*197f0*/  FMUL.FTZ R18, R3.reuse, R170 ;  /* 0x000000aa03127220 */ /* 0x040fe40000410000 */
[C---:B------:R-:W-:Y:S01]  /*19800*/  FMUL.FTZ R22, R3.reuse, R166 ;  /* 0x000000a603167220 */ /* 0x040fe20000410000 */
[----:B------:R-:W-:Y:S01]  /*19810*/  LDSM.16.MT88.4 R168, [R196+0x1000] ;  /* 0x00100000c4a8783b */ /* 0x000fe20000004200 */
[C---:B------:R-:W-:Y:S02]  /*19820*/  FMUL.FTZ R23, R3.reuse, R167 ;  /* 0x000000a703177220 */ /* 0x040fe40000410000 */
[C---:B------:R-:W-:Y:S01]  /*19830*/  FMUL.FTZ R26, R3.reuse, R162 ;  /* 0x000000a2031a7220 */ /* 0x040fe20000410000 */
[----:B------:R-:W3:Y:S01]  /*19840*/  MUFU.EX2 R233, R179 ;  /* 0x000000b300e97308 */ /* 0x000ee20000000800 */
[C---:B------:R-:W-:Y:S02]  /*19850*/  FMUL.FTZ R27, R3.reuse, R163 ;  /* 0x000000a3031b7220 */ /* 0x040fe40000410000 */
[C---:B------:R-:W-:Y:S02]  /*19860*/  FMUL.FTZ R30, R3.reuse, R158 ;  /* 0x0000009e031e7220 */ /* 0x040fe40000410000 */
[C---:B------:R-:W-:Y:S02]  /*19870*/  FMUL.FTZ R31, R3.reuse, R159 ;  /* 0x0000009f031f7220 */ /* 0x040fe40000410000 */
[C---:B------:R-:W-:Y:S01]  /*19880*/  FMUL.FTZ R38, R3.reuse, R38 ;  /* 0x0000002603267220 */ /* 0x040fe20000410000 */
[----:B------:R-:W-:Y:S01]  /*19890*/  LDSM.16.MT88.4 R156, [R196+0x800] ;  /* 0x00080000c49c783b */ /* 0x000fe20000004200 */
        /* <DEDUP_REMOVED lines=16> */
[C---:B--2---:R-:W-:Y:S05]  /*199a0*/  HMMA.16816.F32.BF16 R12, R176.reuse, R152, R12 ;  /* 0x00000098b00c723c */ /* 0x044fea000004180c */
[C---:B------:R-:W-:Y:S02]  /*199b0*/  FMUL.FTZ R50, R3.reuse, R50 ;  /* 0x0000003203327220 */ /* 0x040fe40000410000 */
[C---:B------:R-:W-:Y:S01]  /*199c0*/  FMUL.FTZ R51, R3.reuse, R51 ;  /* 0x0000003303337220 */ /* 0x040fe20000410000 */
[C---:B------:R-:W-:Y:S01]  /*199d0*/  HMMA.16816.F32.BF16 R16, R176.reuse, R154, R16 ;  /* 0x0000009ab010723c */ /* 0x040fe20000041810 */
[----:B------:R-:W1:Y:S01]  /*199e0*/  LDSM.16.MT88.4 R152, [R197] ;  /* 0x00000000c598783b */ /* 0x000e620000004200 */
[----:B------:R-:W-:Y:S02]  /*199f0*/  MUFU.EX2 R184, R184 ;  /* 0x000000b800b87308 */ /* 0x000fe40000000800 */
[C---:B------:R-:W-:Y:S02]  /*19a00*/  FMUL.FTZ R52, R2.reuse, R52 ;  /* 0x0000003402347220 */ /* 0x040fe40000410000 */
[C---:B------:R-:W-:Y:S02]  /*19a10*/  FMUL.FTZ R53, R2.reuse, R53 ;  /* 0x0000003502357220 */ /* 0x040fe40000410000 */
[C---:B------:R-:W-:Y:S04]  /*19a20*/  FMUL.FTZ R54, R3.reuse, R54 ;  /* 0x0000003603367220 */ /* 0x040fe80000410000 */
        /* <DEDUP_REMOVED lines=94> */
[----:B------:R-:W-:Y:S01]  /*1a010*/  FMUL.FTZ R139, R3, R139 ;  /* 0x0000008b038b7220 */ /* 0x000fe20000410000 */
[C---:B------:R-:W-:Y:S01]  /*1a020*/  HMMA.16816.F32.BF16 R48, R176.reuse, R154, R48 ;  /* 0x0000009ab030723c */ /* 0x040fe20000041830 */
[----:B------:R-:W1:Y:S01]  /*1a030*/  LDSM.16.MT88.4 R152, [R197+0x1800] ;  /* 0x00180000c598783b */ /* 0x000e620000004200 */
[----:B------:R-:W2:Y:S02]  /*1a040*/  MUFU.EX2 R3, R188 ;  /* 0x000000bc00037308 */ /* 0x000ea40000000800 */
[C---:B------:R-:W-:Y:S02]  /*1a050*/  FMUL.FTZ R132, R2.reuse, R132 ;  /* 0x0000008402847220 */ /* 0x040fe40000410000 */
[C---:B------:R-:W-:Y:S02]  /*1a060*/  FMUL.FTZ R133, R2.reuse, R133 ;  /* 0x0000008502857220 */ /* 0x040fe40000410000 */
[C---:B------:R-:W-:Y:S04]  /*1a070*/  FMUL.FTZ R136, R2.reuse, R136 ;  /* 0x0000008802887220 */ /* 0x040fe80000410000 */
[----:B------:R-:W-:Y:S02]  /*1a080*/  FMUL.FTZ R137, R2, R137 ;  /* 0x0000008902897220 */ /* 0x000fe40000410000 */
[----:B----4-:R-:W-:Y:S02]  /*1a090*/  FADD.FTZ R2, R9, R182 ;  /* 0x000000b609027221 */ /* 0x010fe40000010000 */
[----:B------:R-:W3:Y:S02]  /*1a0a0*/  MUFU.EX2 R182, R190 ;  /* 0x000000be00b67308 */ /* 0x000ee40000000800 */
[C---:B--2---:R-:W-:Y:S04]  /*1a0b0*/  FADD.FTZ R2, R3.reuse, R2 ;  /* 0x0000000203027221 */ /* 0x044fe80000010000 */
        /* <DEDUP_REMOVED lines=41> */
[----:B---3--:R-:W-:Y:S02]  /*1a350*/  F2FP.BF16.PACK_AB R177, R182, R181 ;  /* 0x000000b5b6b1723e */ /* 0x008fe400000010ff */
[----:B------:R-:W-:Y:S03]  /*1a360*/  F2FP.BF16.PACK_AB R179, R5, R180 ;  /* 0x000000b405b3723e */ /* 0x000fe600000010ff */
[C---:B------:R-:W-:Y:S02]  /*1a370*/  HMMA.16816.F32.BF16 R12, R152.reuse, R156, R12 ;  /* 0x0000009c980c723c */ /* 0x040fe4000004180c */
[----:B------:R-:W-:Y:S03]  /*1a380*/  MUFU.EX2 R10, R193 ;  /* 0x000000c1000a7308 */ /* 0x000fe60000000800 */
[----:B-1----:R-:W-:Y:S01]  /*1a390*/  FADD.FTZ R2, R9, R2 ;  /* 0x0000000209027221 */ /* 0x002fe20000010000 */
[----:B------:R-:W-:Y:S02]  /*1a3a0*/  IADD3 R217, R218, -0x1, RZ ;  /* 0xffffffffdad97810 */ /* 0x000fe40007ffe0ff */
[C---:B------:R-:W-:Y:S01]  /*1a3b0*/  HMMA.16816.F32.BF16 R16, R152.reuse, R158, R16 ;  /* 0x0000009e9810723c */ /* 0x040fe20000041810 */
[----:B------:R-:W1:Y:S03]  /*1a3c0*/  LDSM.16.MT88.4 R156, [R199+0x800] ;  /* 0x00080000c79c783b */ /* 0x000e660000004200 */
[----:B------:R-:W-:Y:S02]  /*1a3d0*/  MOV R218, R217 ;  /* 0x000000d900da7202 */ /* 0x000fe40000000f00 */
[C---:B----4-:R-:W-:Y:S01]  /*1a3e0*/  F2FP.BF16.PACK_AB R176, R3.reuse, R9 ;  /* 0x0000000903b0723e */ /* 0x050fe200000010ff */
[----:B------:R-:W-:Y:S02]  /*1a3f0*/  FADD.FTZ R2, R3, R2 ;  /* 0x0000000203027221 */ /* 0x000fe40000010000 */
[----:B------:R-:W-:Y:S03]  /*1a400*/  FADD.FTZ R3, R172, R164 ;  /* 0x000000a4ac037221 */ /* 0x000fe60000010000 */
[----:B------:R-:W-:Y:S01]  /*1a410*/  MOV R9, R6 ;  /* 0x0000000600097202 */ /* 0x000fe20000000f00 */
        /* <DEDUP_REMOVED lines=42> */
[----:B-1----:R-:W-:Y:S01]  /*1a6c0*/  F2FP.BF16.PACK_AB R178, R10, R156 ;  /* 0x0000009c0ab2723e */ /* 0x002fe200000010ff */
[----:B------:R-:W-:Y:S03]  /*1a6d0*/  FADD.FTZ R2, R156, R2 ;  /* 0x000000029c027221 */ /* 0x000fe60000010000 */
[C---:B--2---:R-:W-:Y:S04]  /*1a6e0*/  HMMA.16816.F32.BF16 R132, R152.reuse, R160, R132 ;  /* 0x000000a09884723c */ /* 0x044fe80000041884 */
[----:B------:R-:W-:Y:S01]  /*1a6f0*/  FADD.FTZ R234, R10, R2 ;  /* 0x000000020aea7221 */ /* 0x000fe20000010000 */
[-C--:B------:R-:W-:Y:S01]  /*1a700*/  MOV R10, R4.reuse ;  /* 0x00000004000a7202 */ /* 0x080fe20000000f00 */
[----:B------:R-:W-:Y:S02]  /*1a710*/  FADD.FTZ R2, R165, R3 ;  /* 0x00000003a5027221 */ /* 0x000fe40000010000 */
[----:B------:R-:W-:Y:S01]  /*1a720*/  HMMA.16816.F32.BF16 R136, R152, R162, R136 ;  /* 0x000000a29888723c */ /* 0x000fe20000041888 */
[----:B------:R-:W1:Y:S03]  /*1a730*/  LDSM.16.MT88.4 R160, [R197+0x1000] ;  /* 0x00100000c5a0783b */ /* 0x000e660000004200 */
[----:B------:R-:W-:Y:S04]  /*1a740*/  FADD.FTZ R2, R233, R2 ;  /* 0x00000002e9027221 */ /* 0x000fe80000010000 */
[C---:B------:R-:W-:Y:S01]  /*1a750*/  HMMA.16816.F32.BF16 R172, R176.reuse, R168, R12 ;  /* 0x000000a8b0ac723c */ /* 0x040fe2000004180c */
[----:B------:R-:W2:Y:S04]  /*1a760*/  LDSM.16.MT88.4 R152, [R199+0x1000] ;  /* 0x00100000c798783b */ /* 0x000ea80000004200 */
[----:B------:R-:W-:Y:S03]  /*1a770*/  FADD.FTZ R2, R187, R2 ;  /* 0x00000002bb027221 */ /* 0x000fe60000010000 */
        /* <DEDUP_REMOVED lines=11> */
[----:B------:R-:W-:Y:S01]  /*1a830*/  FADD.FTZ R233, R5, R2 ;  /* 0x0000000205e97221 */ /* 0x000fe20000010000 */
[----:B------:R-:W-:Y:S04]  /*1a840*/  MOV R5, R4 ;  /* 0x0000000400057202 */ /* 0x000fe80000000f00 */
        /* <DEDUP_REMOVED lines=40> */
.L_x_3081:
[----:B------:R-:W-:-:S13]  /*1aad0*/  ISETP.GE.AND P0, PT, R217, R239, PT ;  /* 0x000000efd900720c */ /* 0x000fda0003f06270 */
[----:B------:R-:W-:Y:S05]  /*1aae0*/  @!P0 BRA `(.L_x_3095) ;  /* 0x00002f0000008947 */ /* 0x000fea0003800000 */
.L_x_3107:
[----:B------:R-:W-:Y:S04]  /*1aaf0*/  DEPBAR.LE SB0, 0x0 ;  /* 0x000080000000791a */ /* 0x000fe80000000000 */
[----:B------:R-:W-:Y:S01]  /*1ab00*/  WARPSYNC 0xffffffff ;  /* 0xffffffff00007948 */ /* 0x000fe20003800000 */
[----:B------:R-:W-:Y:S01]  /*1ab10*/  BAR.SYNC.DEFER_BLOCKING 0x0 ;  /* 0x0000000000007b1d */ /* 0x000fe20000010000 */
[----:B------:R-:W-:Y:S02]  /*1ab20*/  SHF.R.S32.HI R2, RZ, 0x1f, R223 ;  /* 0x0000001fff027819 */ /* 0x000fe400000114df */
[----:B------:R-:W-:Y:S03]  /*1ab30*/  SHF.R.S32.HI R9, RZ, 0x1f, R222 ;  /* 0x0000001fff097819 */ /* 0x000fe600000114de */
[----:B------:R-:W-:Y:S02]  /*1ab40*/  IMAD R4, R2, c[0x0][0x208], RZ ;  /* 0x0000820002047a24 */ /* 0x000fe400078e02ff */
[C---:B------:R-:W-:Y:S04]  /*1ab50*/  IMAD.WIDE.U32 R2, R223.reuse, c[0x0][0x208], RZ ;  /* 0x00008200df027a25 */ /* 0x040fe800078e00ff */
[----:B------:R-:W-:Y:S05]  /*1ab60*/  IMAD R4, R223, c[0x0][0x20c], R4 ;  /* 0x00008300df047a24 */ /* 0x000fea00078e0204 */
[----:B------:R-:W-:Y:S01]  /*1ab70*/  IADD3 R3, R3, R4, RZ ;  /* 0x0000000403037210 */ /* 0x000fe20007ffe0ff */
[----:B------:R-:W-:Y:S01]  /*1ab80*/  IMAD R4, R9, c[0x0][0x218], RZ ;  /* 0x0000860009047a24 */ /* 0x000fe200078e02ff */
[----:B------:R-:W-:Y:S03]  /*1ab90*/  MOV R9, R6 ;  /* 0x0000000600097202 */ /* 0x000fe60000000f00 */
[C---:B------:R-:W-:Y:S01]  /*1aba0*/  IMAD.WIDE.U32 R2, R222.reuse, c[0x0][0x218], R2 ;  /* 0x00008600de027a25 */ /* 0x040fe200078e0002 */
[----:B------:R1:W2:Y:S03]  /*1abb0*/  LDSM.16.M88.4 R32, [R200] ;  /* 0x00000000c820783b */ /* 0x0002a60000000200 */
[----:B------:R-:W-:Y:S01]  /*1abc0*/  IMAD R4, R222, c[0x0][0x21c], R4 ;  /* 0x00008700de047a24 */ /* 0x000fe200078e0204 */
[----:B------:R-:W-:Y:S01]  /*1abd0*/  IADD3 R2, P0, R242, R2, RZ ;  /* 0x00000002f2027210 */ /* 0x000fe20007f1e0ff */
[----:B------:R1:W3:Y:S03]  /*1abe0*/  LDSM.16.M88.4 R16, [R151] ;  /* 0x000000009710783b */ /* 0x0002e60000000200 */
[----:B------:R-:W-:Y:S01]  /*1abf0*/  IADD3.X R3, R241, R3, R4, P0, !PT ;  /* 0x00000003f1037210 */ /* 0x000fe200007fe404 */
[----:B------:R1:W4:Y:S01]  /*1ac00*/  LDSM.16.M88.4 R24, [R151+0x800] ;  /* 0x000800009718783b */ /* 0x0003220000000200 */
[C---:B------:R-:W-:Y:S03]  /*1ac10*/  LEA R10, P0, R2.reuse, c[0x0][0x1f8], 0x1 ;  /* 0x00007e00020a7a11 */ /* 0x040fe600078008ff */
[----:B------:R1:W1:Y:S01]  /*1ac20*/  LDSM.16.M88.4 R176, [R151+0x1000] ;  /* 0x0010000097b0783b */ /* 0x0002620000000200 */
[----:B------:R-:W-:Y:S03]  /*1ac30*/  LEA.HI.X R4, R2, c[0x0][0x1fc], R3, 0x1, P0 ;  /* 0x00007f0002047a11 */ /* 0x000fe600000f0c03 */
[----:B------:R1:W1:Y:S04]  /*1ac40*/  LDSM.16.M88.4 R180, [R201] ;  /* 0x00000000c9b4783b */ /* 0x0002680000000200 */
[----:B------:R1:W1:Y:S04]  /*1ac50*/  LDSM.16.M88.4 R184, [R204] ;  /* 0x00000000ccb8783b */ /* 0x0002680000000200 */
[----:B------:R1:W1:Y:S04]  /*1ac60*/  LDSM.16.M88.4 R188, [R214] ;  /* 0x00000000d6bc783b */ /* 0x0002680000000200 */
[----:B------:R1:W1:Y:S01]  /*1ac70*/  LDSM.16.M88.4 R192, [R215] ;  /* 0x00000000d7c0783b */ /* 0x0002620000000200 */
[----:B------:R-:W-:-:S05]  /*1ac80*/  BRA.DIV ~URZ, `(.L_x_3096) ;  /* 0x0000a2127f007947 */ /* 0x000fca000b800000 */
[----:B------:R4:W3:Y:S02]  /*1ac90*/  SHFL.IDX PT, R2, R4, RZ, 0x181f ;  /* 0x00181fff04027589 */ /* 0x0008e400000e0000 */
.L_x_3195:
[----:B------:R-:W5:Y:S01]  /*1aca0*/  SHFL.IDX PT, R3, R10, RZ, 0x181f ;  /* 0x00181fff0a037589 */ /* 0x000f6200000e0000 */
[----:B------:R-:W-:Y:S01]  /*1acb0*/  ISETP.GE.AND P4, PT, R140, c[0x0][0x1d4], PT ;  /* 0x000075008c007a0c */ /* 0x000fe20003f86270 */
[----:B------:R-:W-:Y:S01]  /*1acc0*/  BSSY B0, `(.L_x_3097) ;  /* 0x0000027000007945 */ /* 0x000fe20003800000 */
[----:B------:R-:W-:Y:S01]  /*1acd0*/  ISETP.GE.AND P3, PT, R142, c[0x0][0x1d4], PT ;  /* 0x000075008e007a0c */ /* 0x000fe20003f66270 */
[----:B------:R-:W4:Y:S01]  /*1ace0*/  S2R R20, SR_TID.X ;  /* 0x0000000000147919 */ /* 0x000f220000002100 */
[----:B------:R-:W-:Y:S02]  /*1acf0*/  ISETP.GE.AND P5, PT, R220, c[0x0][0x1d4], PT ;  /* 0x00007500dc007a0c */ /* 0x000fe40003fa6270 */
[----:B------:R-:W-:Y:S02]  /*1ad00*/  ISETP.GE.AND P2, PT, R221, c[0x0][0x1d4], PT ;  /* 0x00007500dd007a0c */ /* 0x000fe40003f46270 */
[C---:B-----5:R-:W-:Y:S05]  /*1ad10*/  IADD3 R14, P0, R3.reuse, R230, RZ ;  /* 0x000000e6030e7210 */ /* 0x060fea0007f1e0ff */
[C---:B---3--:R-:W-:Y:S01]  /*1ad20*/  IMAD.X R15, R2.reuse, 0x1, R231, P0 ;  /* 0x00000001020f7824 */ /* 0x048fe200000e06e7 */
[C---:B------:R-:W-:Y:S04]  /*1ad30*/  IADD3 R12, P0, R3.reuse, R229, RZ ;  /* 0x000000e5030c7210 */ /* 0x040fe80007f1e0ff */
[----:B------:R-:W-:Y:S01]  /*1ad40*/  @!PT LDS RZ, [RZ] ;  /* 0x00000000fffff984 */ /* 0x000fe20000000800 */
[----:B------:R-:W-:Y:S01]  /*1ad50*/  @!PT LDS RZ, [RZ] ;  /* 0x00000000fffff984 */ /* 0x000fe20000000800 */
[----:B------:R3:W-:Y:S01]  /*1ad60*/  LDGSTS.E.BYPASS.LTC128B.128 [R219+0x4080], [R14.64], !P4 ;  /* 0x040800000edb7fae */ /* 0x0007e2000e101d46 */
[C---:B------:R-:W-:Y:S05]  /*1ad70*/  IMAD.X R13, R2.reuse, 0x1, R226, P0 ;  /* 0x00000001020d7824 */ /* 0x040fea00000e06e2 */
[----:B------:R5:W-:Y:S02]  /*1ad80*/  LDGSTS.E.BYPASS.LTC128B.128 [R219+0x5880], [R12.64], !P3 ;  /* 0x058800000cdb7fae */ /* 0x000be4000d901d46 */
[C---:B-----5:R-:W-:Y:S05]  /*1ad90*/  IADD3 R12, P0, R3.reuse, R228, RZ ;  /* 0x000000e4030c7210 */ /* 0x060fea0007f1e0ff */
[C---:B------:R-:W-:Y:S05]  /*1ada0*/  IMAD.X R13, R2.reuse, 0x1, R227, P0 ;  /* 0x00000001020d7824 */ /* 0x040fea00000e06e3 */
[----:B------:R5:W-:Y:S02]  /*1adb0*/  LDGSTS.E.BYPASS.LTC128B.128 [R219+0x7080], [R12.64], !P5 ;  /* 0x070800000cdb7fae */ /* 0x000be4000e901d46 */
[----:B-----5:R-:W-:Y:S05]  /*1adc0*/  IADD3 R12, P0, R3, R225, RZ ;  /* 0x000000e1030c7210 */ /* 0x020fea0007f1e0ff */
[----:B------:R-:W-:Y:S01]  /*1add0*/  IMAD.X R13, R2, 0x1, R224, P0 ;  /* 0x00000001020d7824 */ /* 0x000fe200000e06e0 */
[----:B----4-:R-:W-:Y:S04]  /*1ade0*/  ISETP.GT.AND P0, PT, R20, 0x7f, PT ;  /* 0x0000007f1400780c */ /* 0x010fe80003f04270 */
[----:B------:R3:W-:Y:S09]  /*1adf0*/  LDGSTS.E.BYPASS.LTC128B.128 [R219+0x8880], [R12.64], !P2 ;  /* 0x088800000cdb7fae */ /* 0x0007f2000d101d46 */
[----:B------:R-:W-:-:S05]  /*1ae00*/  @P0 BRA `(.L_x_3098) ;  /* 0x0000012000000947 */ /* 0x000fca0003800000 */
[----:B------:R-:W-:-:S05]  /*1ae10*/  BRA.DIV ~URZ, `(.L_x_3099) ;  /* 0x0000a0f27f007947 */ /* 0x000fca000b800000 */
[----:B------:R-:W4:Y:S04]  /*1ae20*/  SHFL.IDX PT, R4, R4, 0x1, 0x181f ;  /* 0x00381f0004047f89 */ /* 0x000f2800000e0000 */
[----:B------:R3:W2:Y:S02]  /*1ae30*/  SHFL.IDX PT, R2, R10, 0x1, 0x181f ;  /* 0x00381f000a027f89 */ /* 0x0006a400000e0000 */
.L_x_3196:
[----:B--23--:R-:W-:Y:S05]  /*1ae40*/  IADD3 R12, P0, R2, R230, RZ ;  /* 0x000000e6020c7210 */ /* 0x00cfea0007f1e0ff */
        /* <DEDUP_REMOVED lines=14> */
.L_x_3098:
[----:B------:R-:W-:Y:S05]  /*1af30*/  BSYNC B0 ;  /* 0x0000000000007941 */ /* 0x000fea0003800000 */
.L_x_3097:
[----:B------:R-:W0:Y:S01]  /*1af40*/  LDGDEPBAR ;  /* 0x00000000000079af */ /* 0x000e220000000000 */
[----:B------:R-:W-:Y:S01]  /*1af50*/  WARPSYNC 0xffffffff ;  /* 0xffffffff00007948 */ /* 0x000fe20003800000 */
[C---:B--23--:R-:W-:Y:S01]  /*1af60*/  HMMA.16816.F32.BF16 R12, R32.reuse, R16, RZ ;  /* 0x00000010200c723c */ /* 0x04cfe200000418ff */
        /* <DEDUP_REMOVED lines=159> */
[----:B------:R2:W1:Y:S10]  /*1b960*/  MUFU.TANH R185, R2 ;  /* 0x0000000200b97308 */ /* 0x0004740000002400 */
[----:B------:R-:W1:Y:S01]  /*1b970*/  MUFU.TANH R177, R3 ;  /* 0x0000000300b17308 */ /* 0x000e620000002400 */
[----:B--2---:R-:W-:Y:S09]  /*1b980*/  FMUL.FTZ R2, R14, c[0x0][0x320] ;  /* 0x0000c8000e027a20 */ /* 0x004ff20000410000 */
        /* <DEDUP_REMOVED lines=44> */
[----:B------:R-:W-:Y:S02]  /*1bc50*/  IMAD R3, R217, 0x30, R252 ;  /* 0x00000030d9037824 */ /* 0x000fe400078e02fc */
[----:B------:R-:W-:Y:S01]  /*1bc60*/  IMAD.MOV.U32 R222, RZ, RZ, RZ ;  /* 0x000000ffffde7224 */ /* 0x000fe200078e00ff */
[----:B------:R-:W-:Y:S02]  /*1bc70*/  ISETP.NE.AND P1, PT, R218, 0x1, PT ;  /* 0x00000001da00780c */ /* 0x000fe40003f25270 */
[----:B------:R-:W-:Y:S05]  /*1bc80*/  IADD3 R3, R3, -0x30, R0 ;  /* 0xffffffd003037810 */ /* 0x000fea0007ffe000 */
[--C-:B--2---:R-:W-:Y:S06]  /*1bc90*/  IMAD.MOV.U32 R2, RZ, RZ, R3.reuse ;  /* 0x000000ffff027224 */ /* 0x104fec00078e0003 */
[----:B------:R-:W-:Y:S05]  /*1bca0*/  @P1 IMAD.HI.U32 R4, R3, c[0x0][0x2bc], RZ ;  /* 0x0000af0003041a27 */ /* 0x000fea00078e00ff */
[----:B------:R-:W-:Y:S04]  /*1bcb0*/  @P1 SHF.R.U32.HI R2, RZ, c[0x0][0x2c0], R4 ;  /* 0x0000b000ff021a19 */ /* 0x000fe80000011604 */
[----:B------:R-:W-:Y:S01]  /*1bcc0*/  @!P6 IADD3 R4, P0, R2, R246, RZ ;  /* 0x000000f60204e210 */ /* 0x000fe20007f1e0ff */
[----:B------:R-:W-:Y:S04]  /*1bcd0*/  IMAD.MOV R10, RZ, RZ, -R2 ;  /* 0x000000ffff0a7224 */ /* 0x000fe800078e0a02 */
[----:B------:R-:W-:Y:S01]  /*1bce0*/  IMAD R223, R10, c[0x0][0x2b8], R3 ;  /* 0x0000ae000adf7a24 */ /* 0x000fe200078e0203 */
[----:B------:R-:W-:Y:S02]  /*1bcf0*/  @!P6 LEA.HI.X.SX32 R3, R2, R249, 0x1, P0 ;  /* 0x000000f90203e211 */ /* 0x000fe400000f0eff */
        /* <DEDUP_REMOVED lines=20> */
.L_x_3197:
[----:B------:R-:W-:-:S05]  /*1be40*/  BRA.DIV ~URZ, `(.L_x_3103) ;  /* 0x000092027f007947 */ /* 0x000fca000b800000 */
[----:B------:R4:W2:Y:S02]  /*1be50*/  SHFL.IDX PT, R2, R15, RZ, 0x181f ;  /* 0x00181fff0f027589 */ /* 0x0008a400000e0000 */
.L_x_3198:
[----:B--2---:R-:W-:Y:S05]  /*1be60*/  @P0 IADD3 R12, P1, R2, R230, RZ ;  /* 0x000000e6020c0210 */ /* 0x004fea0007f3e0ff */
[----:B---3--:R-:W-:Y:S05]  /*1be70*/  @P0 IMAD.X R13, R4, 0x1, R231, P1 ;  /* 0x00000001040d0824 */ /* 0x008fea00008e06e7 */
[----:B------:R-:W-:Y:S01]  /*1be80*/  @!PT LDS RZ, [RZ] ;  /* 0x00000000fffff984 */ /* 0x000fe20000000800 */
[----:B------:R-:W-:Y:S01]  /*1be90*/  @!PT LDS RZ, [RZ] ;  /* 0x00000000fffff984 */ /* 0x000fe20000000800 */
[----:B------:R-:W-:Y:S01]  /*1bea0*/  @!PT LDS RZ, [RZ] ;  /* 0x00000000fffff984 */ /* 0x000fe20000000800 */
[----:B------:R2:W-:Y:S02]  /*1beb0*/  @P0 LDGSTS.E.BYPASS.LTC128B.128 [R216+0xa080], [R12.64], !P4 ;  /* 0x0a0800000cd80fae */ /* 0x0005e4000e101d46 */
[----:B--2---:R-:W-:Y:S05]  /*1bec0*/  @P0 IADD3 R12, P1, R2, R229, RZ ;  /* 0x000000e5020c0210 */ /* 0x004fea0007f3e0ff */
[----:B------:R-:W-:Y:S05]  /*1bed0*/  @P0 IMAD.X R13, R4, 0x1, R226, P1 ;  /* 0x00000001040d0824 */ /* 0x000fea00008e06e2 */
[----:B------:R2:W-:Y:S02]  /*1bee0*/  @P0 LDGSTS.E.BYPASS.LTC128B.128 [R216+0xb880], [R12.64], !P3 ;  /* 0x0b8800000cd80fae */ /* 0x0005e4000d901d46 */
[----:B--2---:R-:W-:Y:S05]  /*1bef0*/  @P0 IADD3 R12, P1, R2, R228, RZ ;  /* 0x000000e4020c0210 */ /* 0x004fea0007f3e0ff */
[----:B------:R-:W-:Y:S01]  /*1bf00*/  @P0 IMAD.X R13, R4, 0x1, R227, P1 ;  /* 0x00000001040d0824 */ /* 0x000fe200008e06e3 */
[----:B------:R-:W-:Y:S04]  /*1bf10*/  @P0 IADD3 R2, P1, R2, R225, RZ ;  /* 0x000000e102020210 */ /* 0x000fe80007f3e0ff */
[----:B------:R2:W-:Y:S01]  /*1bf20*/  @P0 LDGSTS.E.BYPASS.LTC128B.128 [R216+0xd080], [R12.64], !P5 ;  /* 0x0d0800000cd80fae */ /* 0x0005e2000e901d46 */
[----:B------:R-:W-:Y:S05]  /*1bf30*/  @P0 IMAD.X R3, R4, 0x1, R224, P1 ;  /* 0x0000000104030824 */ /* 0x000fea00008e06e0 */
[----:B------:R2:W-:Y:S01]  /*1bf40*/  @P0 LDGSTS.E.BYPASS.LTC128B.128 [R216+0xe880], [R2.64], !P2 ;  /* 0x0e88000002d80fae */ /* 0x0005e2000d101d46 */
[----:B------:R-:W-:Y:S01]  /*1bf50*/  ISETP.GE.AND P0, PT, R10, 0x21, PT ;  /* 0x000000210a00780c */ /* 0x000fe20003f06270 */
[----:B------:R-:W-:-:S06]  /*1bf60*/  BRA.DIV ~URZ, `(.L_x_3104) ;  /* 0x000091527f007947 */ /* 0x000fcc000b800000 */
[----:B------:R3:W2:Y:S04]  /*1bf70*/  SHFL.IDX PT, R4, R14, 0x1, 0x181f ;  /* 0x00381f000e047f89 */ /* 0x0006a800000e0000 */
[----:B--2---:R3:W2:Y:S02]  /*1bf80*/  SHFL.IDX PT, R2, R15, 0x1, 0x181f ;  /* 0x00381f000f027f89 */ /* 0x0046a400000e0000 */
.L_x_3199:
[----:B--2---:R-:W-:Y:S05]  /*1bf90*/  @P0 IADD3 R12, P1, R2, R230, RZ ;  /* 0x000000e6020c0210 */ /* 0x004fea0007f3e0ff */
[----:B------:R-:W-:Y:S05]  /*1bfa0*/  @P0 IMAD.X R13, R4, 0x1, R231, P1 ;  /* 0x00000001040d0824 */ /* 0x000fea00008e06e7 */
        /* <DEDUP_REMOVED lines=12> */
[----:B------:R2:W-:Y:S03]  /*1c070*/  @P0 LDGSTS.E.BYPASS.LTC128B.128 [R219+0xf880], [R2.64], !P2 ;  /* 0x0f88000002db0fae */ /* 0x0005e6000d101d46 */
.L_x_3101:
[----:B---34-:R-:W-:Y:S05]  /*1c080*/  BSYNC B0 ;  /* 0x0000000000007941 */ /* 0x018fea0003800000 */
.L_x_3100:
[----:B--2---:R-:W-:Y:S01]  /*1c090*/  FMNMX.FTZ R3, R186, R6, !PT ;  /* 0x00000006ba037209 */ /* 0x004fe20007810000 */
        /* <DEDUP_REMOVED lines=26> */
.L_x_3200:
[----:B-12---:R-:W-:Y:S01]  /*1c240*/  FMNMX.FTZ R4, R4, R2, !PT ;  /* 0x0000000204047209 */ /* 0x006fe20007810000 */
[----:B------:R-:W-:-:S05]  /*1c250*/  BRA.DIV ~URZ, `(.L_x_3106) ;  /* 0x00008f827f007947 */ /* 0x000fca000b800000 */
[----:B------:R-:W1:Y:S02]  /*1c260*/  SHFL.BFLY PT, R2, R4, 0x1, 0x1f ;  /* 0x0c201f0004027f89 */ /* 0x000e6400000e0000 */
[----:B-1----:R-:W-:Y:S02]  /*1c270*/  FMNMX.FTZ R6, R4, R2, !PT ;  /* 0x0000000204067209 */ /* 0x002fe40007810000 */
[----:B------:R-:W1:Y:S02]  /*1c280*/  SHFL.BFLY PT, R2, R10, 0x2, 0x1f ;  /* 0x0c401f000a027f89 */ /* 0x000e6400000e0000 */
[----:B-1----:R-:W-:Y:S05]  /*1c290*/  FMNMX.FTZ R4, R10, R2, !PT ;  /* 0x000000020a047209 */ /* 0x002fea0007810000 */
[----:B------:R1:W2:Y:S02]  /*1c2a0*/  SHFL.BFLY PT, R2, R4, 0x1, 0x1f ;  /* 0x0c201f0004027f89 */ /* 0x0002a400000e0000 */
.L_x_3201:
        /* <DEDUP_REMOVED lines=24> */
[----:B-1----:R-:W-:Y:S01]  /*1c430*/  FFMA.FTZ R2, R3, R234, R14 ;  /* 0x000000ea03027223 */ /* 0x002fe2000001000e */
[----:B--2---:R-:W-:Y:S01]  /*1c440*/  F2FP.BF16.PACK_AB R176, R13, R14 ;  /* 0x0000000e0db0723e */ /* 0x004fe200000010ff */
[----:B------:R-:W-:Y:S02]  /*1c450*/  FMUL.FTZ R32, R3, R152 ;  /* 0x0000009803207220 */ /* 0x000fe40000410000 */
[----:B---3--:R-:W-:Y:S02]  /*1c460*/  FADD.FTZ R12, R13, R2 ;  /* 0x000000020d0c7221 */ /* 0x008fe40000010000 */
[----:B------:R-:W-:Y:S02]  /*1c470*/  FADD.FTZ R2, -R4, R5 ;  /* 0x0000000504027221 */ /* 0x000fe40000010100 */
[----:B------:R-:W-:Y:S02]  /*1c480*/  FMUL.FTZ R33, R3, R153 ;  /* 0x0000009903217220 */ /* 0x000fe40000410000 */
[----:B------:R-:W-:Y:S02]  /*1c490*/  FMUL.FTZ R2, R2, c[0x0][0x2d0] ;  /* 0x0000b40002027a20 */ /* 0x000fe40000410000 */
[----:B------:R-:W-:Y:S01]  /*1c4a0*/  FMUL.FTZ R5, R4, c[0x0][0x2d0] ;  /* 0x0000b40004057a20 */ /* 0x000fe20000410000 */
[----:B----4-:R-:W-:Y:S01]  /*1c4b0*/  F2FP.BF16.PACK_AB R178, R15, R16 ;  /* 0x000000100fb2723e */ /* 0x010fe200000010ff */
[----:B------:R-:W-:Y:S02]  /*1c4c0*/  FADD.FTZ R12, R16, R12 ;  /* 0x0000000c100c7221 */ /* 0x000fe40000010000 */
[----:B------:R-:W1:Y:S01]  /*1c4d0*/  MUFU.EX2 R2, R2 ;  /* 0x0000000200027308 */ /* 0x000e620000000800 */
[--C-:B------:R-:W-:Y:S02]  /*1c4e0*/  FFMA.FTZ R10, R187, c[0x0][0x2d0], -R5.reuse ;  /* 0x0000b400bb0a7a23 */ /* 0x100fe40000010805 */
[--C-:B------:R-:W-:Y:S02]  /*1c4f0*/  FFMA.FTZ R14, R192, c[0x0][0x2d0], -R5.reuse ;  /* 0x0000b400c00e7a23 */ /* 0x100fe40000010805 */
[--C-:B------:R-:W-:Y:S02]  /*1c500*/  FFMA.FTZ R177, R184, c[0x0][0x2d0], -R5.reuse ;  /* 0x0000b400b8b17a23 */ /* 0x100fe40000010805 */
[--C-:B------:R-:W-:Y:S02]  /*1c510*/  FFMA.FTZ R182, R182, c[0x0][0x2d0], -R5.reuse ;  /* 0x0000b400b6b67a23 */ /* 0x100fe40000010805 */
[--C-:B------:R-:W-:Y:S01]  /*1c520*/  FFMA.FTZ R192, R21, c[0x0][0x2d0], -R5.reuse ;  /* 0x0000b40015c07a23 */ /* 0x100fe20000010805 */
[----:B------:R-:W-:Y:S01]  /*1c530*/  MUFU.EX2 R10, R10 ;  /* 0x0000000a000a7308 */ /* 0x000fe20000000800 */
[----:B------:R-:W-:Y:S02]  /*1c540*/  FMUL.FTZ R21, R3, R165 ;  /* 0x000000a503157220 */ /* 0x000fe40000410000 */
[----:B------:R-:W-:Y:S02]  /*1c550*/  FADD.FTZ R187, R15, R12 ;  /* 0x0000000c0fbb7221 */ /* 0x000fe40000010000 */
[C---:B------:R-:W-:Y:S02]  /*1c560*/  FMUL.FTZ R12, R3.reuse, R172 ;  /* 0x000000ac030c7220 */ /* 0x040fe40000410000 */
[----:B------:R-:W-:Y:S02]  /*1c570*/  FMUL.FTZ R13, R3, R173 ;  /* 0x000000ad030d7220 */ /* 0x000fe40000410000 */
[--C-:B------:R-:W-:Y:S01]  /*1c580*/  FFMA.FTZ R181, R180, c[0x0][0x2d0], -R5.reuse ;  /* 0x0000b400b4b57a23 */ /* 0x100fe20000010805 */
[----:B------:R2:W3:Y:S01]  /*1c590*/  MUFU.EX2 R172, R14 ;  /* 0x0000000e00ac7308 */ /* 0x0004e20000000800 */
[--C-:B------:R-:W-:Y:S02]  /*1c5a0*/  FFMA.FTZ R180, R179, c[0x0][0x2d0], -R5.reuse ;  /* 0x0000b400b3b47a23 */ /* 0x100fe40000010805 */
[C---:B------:R-:W-:Y:S02]  /*1c5b0*/  FMUL.FTZ R16, R3.reuse, R168 ;  /* 0x000000a803107220 */ /* 0x040fe40000410000 */
[C---:B-1----:R-:W-:Y:S02]  /*1c5c0*/  FMUL.FTZ R34, R2.reuse, R154 ;  /* 0x0000009a02227220 */ /* 0x042fe40000410000 */
[C---:B------:R-:W-:Y:S02]  /*1c5d0*/  FMUL.FTZ R35, R2.reuse, R155 ;  /* 0x0000009b02237220 */ /* 0x040fe40000410000 */
[----:B------:R-:W1:Y:S01]  /*1c5e0*/  LDSM.16.MT88.4 R152, [R196] ;  /* 0x00000000c498783b */ /* 0x000e620000004200 */
[----:B------:R3:W-:Y:S01]  /*1c5f0*/  MUFU.EX2 R165, R177 ;  /* 0x000000b100a57308 */ /* 0x0007e20000000800 */
[C---:B------:R-:W-:Y:S02]  /*1c600*/  FMUL.FTZ R15, R2.reuse, R175 ;  /* 0x000000af020f7220 */ /* 0x040fe40000410000 */
[----:B------:R-:W-:Y:S02]  /*1c610*/  FMUL.FTZ R17, R3, R169 ;  /* 0x000000a903117220 */ /* 0x000fe40000410000 */
[----:B------:R-:W-:Y:S02]  /*1c620*/  FMUL.FTZ R18, R2, R170 ;  /* 0x000000aa02127220 */ /* 0x000fe40000410000 */
[--C-:B------:R-:W-:Y:S02]  /*1c630*/  FFMA.FTZ R183, R26, c[0x0][0x2d0], -R5.reuse ;  /* 0x0000b4001ab77a23 */ /* 0x100fe40000010805 */
[--C-:B------:R-:W-:Y:S01]  /*1c640*/  FFMA.FTZ R184, R25, c[0x0][0x2d0], -R5.reuse ;  /* 0x0000b40019b87a23 */ /* 0x100fe20000010805 */
[----:B------:R-:W4:Y:S01]  /*1c650*/  MUFU.EX2 R218, R182 ;  /* 0x000000b600da7308 */ /* 0x000f220000000800 */
[--C-:B------:R-:W-:Y:S02]  /*1c660*/  FFMA.FTZ R191, R23, c[0x0][0x2d0], -R5.reuse ;  /* 0x0000b40017bf7a23 */ /* 0x100fe40000010805 */
[--C-:B------:R-:W-:Y:S02]  /*1c670*/  FFMA.FTZ R190, R22, c[0x0][0x2d0], -R5.reuse ;  /* 0x0000b40016be7a23 */ /* 0x100fe40000010805 */
[C---:B--2---:R-:W-:Y:S02]  /*1c680*/  FMUL.FTZ R14, R2.reuse, R174 ;  /* 0x000000ae020e7220 */ /* 0x044fe40000410000 */
[----:B------:R-:W-:Y:S02]  /*1c690*/  FFMA.FTZ R5, R19, c[0x0][0x2d0], -R5 ;  /* 0x0000b40013057a23 */ /* 0x000fe40000010805 */
[C---:B------:R-:W-:Y:S01]  /*1c6a0*/  FMUL.FTZ R19, R2.reuse, R171 ;  /* 0x000000ab02137220 */ /* 0x040fe20000410000 */
[----:B------:R-:W-:Y:S01]  /*1c6b0*/  MUFU.EX2 R182, R190 ;  /* 0x000000be00b67308 */ /* 0x000fe20000000800 */
[C---:B------:R-:W-:Y:S01]  /*1c6c0*/  FMUL.FTZ R20, R3.reuse, R164 ;  /* 0x000000a403147220 */ /* 0x040fe20000410000 */
[----:B------:R-:W-:Y:S01]  /*1c6d0*/  LDSM.16.MT88.4 R168, [R196+0x1000] ;  /* 0x00100000c4a8783b */ /* 0x000fe20000004200 */
[----:B------:R-:W-:Y:S01]  /*1c6e0*/  FMUL.FTZ R22, R2, R166 ;  /* 0x000000a602167220 */ /* 0x000fe20000410000 */
[----:B---3--:R-:W-:Y:S01]  /*1c6f0*/  F2FP.BF16.PACK_AB R177, R172, R10 ;  /* 0x0000000aacb1723e */ /* 0x008fe200000010ff */
[C---:B------:R-:W-:Y:S02]  /*1c700*/  FMUL.FTZ R23, R2.reuse, R167 ;  /* 0x000000a702177220 */ /* 0x040fe40000410000 */
[C---:B------:R-:W-:Y:S02]  /*1c710*/  FMUL.FTZ R26, R2.reuse, R162 ;  /* 0x000000a2021a7220 */ /* 0x040fe40000410000 */
[----:B------:R-:W-:Y:S01]  /*1c720*/  FMUL.FTZ R27, R2, R163 ;  /* 0x000000a3021b7220 */ /* 0x000fe20000410000 */
[----:B------:R-:W-:Y:S01]  /*1c730*/  MUFU.EX2 R5, R5 ;  /* 0x0000000500057308 */ /* 0x000fe20000000800 */
[C---:B------:R-:W-:Y:S02]  /*1c740*/  FMUL.FTZ R24, R3.reuse, R160 ;  /* 0x000000a003187220 */ /* 0x040fe40000410000 */
[C---:B------:R-:W-:Y:S01]  /*1c750*/  FMUL.FTZ R25, R3.reuse, R161 ;  /* 0x000000a103197220 */ /* 0x040fe20000410000 */
[----:B----4-:R-:W-:Y:S01]  /*1c760*/  F2FP.BF16.PACK_AB R179, R218, R165 ;  /* 0x000000a5dab3723e */ /* 0x010fe200000010ff */
[C---:B------:R-:W-:Y:S02]  /*1c770*/  FMUL.FTZ R28, R3.reuse, R156 ;  /* 0x0000009c031c7220 */ /* 0x040fe40000410000 */
[C---:B------:R-:W-:Y:S02]  /*1c780*/  FMUL.FTZ R29, R3.reuse, R157 ;  /* 0x0000009d031d7220 */ /* 0x040fe40000410000 */
[C---:B------:R-:W-:Y:S01]  /*1c790*/  FMUL.FTZ R30, R2.reuse, R158 ;  /* 0x0000009e021e7220 */ /* 0x040fe20000410000 */
[----:B------:R-:W-:Y:S01]  /*1c7a0*/  MUFU.EX2 R161, R186 ;  /* 0x000000ba00a17308 */ /* 0x000fe20000000800 */
        /* <DEDUP_REMOVED lines=118> */
[C---:B------:R-:W-:Y:S02]  /*1cf10*/  FFMA.FTZ R164, R2.reuse, R233, R10 ;  /* 0x000000e902a47223 */ /* 0x040fe4000001000a */
[----:B------:R-:W2:Y:S01]  /*1cf20*/  MUFU.EX2 R10, R189 ;  /* 0x000000bd000a7308 */ /* 0x000ea20000000800 */
[C---:B------:R-:W-:Y:S02]  /*1cf30*/  FMUL.FTZ R132, R3.reuse, R132 ;  /* 0x0000008403847220 */ /* 0x040fe40000410000 */
[C---:B------:R-:W-:Y:S02]  /*1cf40*/  FMUL.FTZ R133, R3.reuse, R133 ;  /* 0x0000008503857220 */ /* 0x040fe40000410000 */
[C---:B------:R-:W-:Y:S02]  /*1cf50*/  FMUL.FTZ R136, R3.reuse, R136 ;  /* 0x0000008803887220 */ /* 0x040fe40000410000 */
[----:B------:R-:W-:Y:S02]  /*1cf60*/  FMUL.FTZ R137, R3, R137 ;  /* 0x0000008903897220 */ /* 0x000fe40000410000 */
[C---:B------:R-:W-:Y:S01]  /*1cf70*/  FMUL.FTZ R134, R2.reuse, R134 ;  /* 0x0000008602867220 */ /* 0x040fe20000410000 */
[----:B------:R-:W3:Y:S01]  /*1cf80*/  MUFU.EX2 R3, R188 ;  /* 0x000000bc00037308 */ /* 0x000ee20000000800 */
[C---:B------:R-:W-:Y:S02]  /*1cf90*/  FMUL.FTZ R135, R2.reuse, R135 ;  /* 0x0000008702877220 */ /* 0x040fe40000410000 */
[C---:B------:R-:W-:Y:S01]  /*1cfa0*/  FMUL.FTZ R138, R2.reuse, R138 ;  /* 0x0000008a028a7220 */ /* 0x040fe20000410000 */
[C---:B-1----:R-:W-:Y:S03]  /*1cfb0*/  HMMA.16816.F32.BF16 R52, R176.reuse, R152, R52 ;  /* 0x00000098b034723c */ /* 0x042fe60000041834 */
[----:B------:R-:W-:Y:S03]  /*1cfc0*/  FMUL.FTZ R139, R2, R139 ;  /* 0x0000008b028b7220 */ /* 0x000fe60000410000 */
[----:B------:R-:W1:Y:S02]  /*1cfd0*/  MUFU.EX2 R188, R181 ;  /* 0x000000b500bc7308 */ /* 0x000e640000000800 */
[C---:B------:R-:W-:Y:S01]  /*1cfe0*/  HMMA.16816.F32.BF16 R56, R176.reuse, R154, R56 ;  /* 0x0000009ab038723c */ /* 0x040fe20000041838 */
[----:B------:R-:W4:Y:S03]  /*1cff0*/  LDSM.16.MT88.4 R152, [R199+0x1800] ;  /* 0x00180000c798783b */ /* 0x000f260000004200 */
[----:B--2---:R-:W-:Y:S04]  /*1d000*/  FADD.FTZ R2, R10, R187 ;  /* 0x000000bb0a027221 */ /* 0x004fe80000010000 */
[----:B------:R-:W2:Y:S01]  /*1d010*/  MUFU.EX2 R181, R191 ;  /* 0x000000bf00b57308 */ /* 0x000ea20000000800 */
[----:B---3--:R-:W-:Y:S04]  /*1d020*/  FADD.FTZ R2, R3, R2 ;  /* 0x0000000203027221 */ /* 0x008fe80000010000 */
[----:B------:R-:W-:Y:S04]  /*1d030*/  FADD.FTZ R2, R161, R2 ;  /* 0x00000002a1027221 */ /* 0x000fe80000010000 */
        /* <DEDUP_REMOVED lines=37> */
[----:B--2---:R-:W-:Y:S02]  /*1d290*/  F2FP.BF16.PACK_AB R177, R182, R181 ;  /* 0x000000b5b6b1723e */ /* 0x004fe400000010ff */
[----:B------:R-:W-:Y:S03]  /*1d2a0*/  F2FP.BF16.PACK_AB R179, R5, R180 ;  /* 0x000000b405b3723e */ /* 0x000fe600000010ff */
[C---:B------:R-:W-:Y:S05]  /*1d2b0*/  HMMA.16816.F32.BF16 R12, R152.reuse, R156, R12 ;  /* 0x0000009c980c723c */ /* 0x040fea000004180c */
[----:B---3--:R-:W-:Y:S03]  /*1d2c0*/  FADD.FTZ R2, R10, R2 ;  /* 0x000000020a027221 */ /* 0x008fe60000010000 */
[C---:B------:R-:W-:Y:S01]  /*1d2d0*/  HMMA.16816.F32.BF16 R16, R152.reuse, R158, R16 ;  /* 0x0000009e9810723c */ /* 0x040fe20000041810 */
[----:B------:R-:W2:Y:S03]  /*1d2e0*/  LDSM.16.MT88.4 R156, [R199+0x800] ;  /* 0x00080000c79c783b */ /* 0x000ea60000004200 */
[C---:B----4-:R-:W-:Y:S01]  /*1d2f0*/  F2FP.BF16.PACK_AB R176, R3.reuse, R10 ;  /* 0x0000000a03b0723e */ /* 0x050fe200000010ff */
[----:B------:R-:W-:Y:S02]  /*1d300*/  FADD.FTZ R2, R3, R2 ;  /* 0x0000000203027221 */ /* 0x000fe40000010000 */
[----:B------:R-:W-:Y:S01]  /*1d310*/  FADD.FTZ R3, R172, R164 ;  /* 0x000000a4ac037221 */ /* 0x000fe20000010000 */
        /* <DEDUP_REMOVED lines=41> */
[C---:B------:R-:W-:Y:S04]  /*1d5b0*/  HMMA.16816.F32.BF16 R128, R152.reuse, R158, R128 ;  /* 0x0000009e9880723c */ /* 0x040fe80000041880 */
[C---:B--2---:R-:W-:Y:S01]  /*1d5c0*/  F2FP.BF16.PACK_AB R178, R9.reuse, R156 ;  /* 0x0000009c09b2723e */ /* 0x044fe200000010ff */
[----:B------:R-:W-:Y:S03]  /*1d5d0*/  FADD.FTZ R2, R156, R2 ;  /* 0x000000029c027221 */ /* 0x000fe60000010000 */
[C---:B-1----:R-:W-:Y:S04]  /*1d5e0*/  HMMA.16816.F32.BF16 R132, R152.reuse, R160, R132 ;  /* 0x000000a09884723c */ /* 0x042fe80000041884 */
[----:B------:R-:W-:Y:S02]  /*1d5f0*/  FADD.FTZ R234, R9, R2 ;  /* 0x0000000209ea7221 */ /* 0x000fe40000010000 */
        /* <DEDUP_REMOVED lines=18> */
[----:B------:R-:W-:Y:S01]  /*1d720*/  IADD3 R2, R217, -0x1, RZ ;  /* 0xffffffffd9027810 */ /* 0x000fe20007ffe0ff */
[----:B------:R-:W-:Y:S01]  /*1d730*/  FADD.FTZ R233, R5, R3 ;  /* 0x0000000305e97221 */ /* 0x000fe20000010000 */
[----:B------:R-:W-:Y:S02]  /*1d740*/  MOV R5, R4 ;  /* 0x0000000400057202 */ /* 0x000fe40000000f00 */
[----:B------:R-:W-:Y:S01]  /*1d750*/  MOV R217, R2 ;  /* 0x0000000200d97202 */ /* 0x000fe20000000f00 */
        /* <DEDUP_REMOVED lines=41> */
.L_x_3095:
[----:B------:R-:W-:Y:S05]  /*1d9f0*/  BRA.DIV ~URZ, `(.L_x_3108) ;  /* 0x000078c27f007947 */ /* 0x000fea000b800000 */
[----:B------:R1:W2:Y:S02]  /*1da00*/  SHFL.BFLY PT, R2, R234, 0x2, 0x1f ;  /* 0x0c401f00ea027f89 */ /* 0x0002a400000e0000 */
.L_x_3202:
[----:B--2---:R-:W-:Y:S01]  /*1da10*/  FADD.FTZ R4, R2, R234 ;  /* 0x000000ea02047221 */ /* 0x004fe20000010000 */
[----:B------:R-:W-:Y:S05]  /*1da20*/  BRA.DIV ~URZ, `(.L_x_3109) ;  /* 0x000078f27f007947 */ /* 0x000fea000b800000 */
[----:B------:R-:W2:Y:S02]  /*1da30*/  SHFL.BFLY PT, R2, R4, 0x1, 0x1f ;  /* 0x0c201f0004027f89 */ /* 0x000ea400000e0000 */
[----:B--2---:R-:W-:-:S02]  /*1da40*/  FADD.FTZ R9, R4, R2 ;  /* 0x0000000204097221 */ /* 0x004fc40000010000 */
[----:B------:R-:W2:Y:S02]  /*1da50*/  SHFL.BFLY PT, R2, R233, 0x2, 0x1f ;  /* 0x0c401f00e9027f89 */ /* 0x000ea400000e0000 */
[----:B--2---:R-:W-:-:S05]  /*1da60*/  FADD.FTZ R4, R2, R233 ;  /* 0x000000e902047221 */ /* 0x004fca0000010000 */
[----:B------:R2:W3:Y:S02]  /*1da70*/  SHFL.BFLY PT, R2, R4, 0x1, 0x1f ;  /* 0x0c201f0004027f89 */ /* 0x0004e400000e0000 */
.L_x_3203:
[----:B------:R-:W-:Y:S01]  /*1da80*/  FSETP.NE.FTZ.AND P0, PT, R9, RZ, PT ;  /* 0x000000ff0900720b */ /* 0x000fe20003f15000 */
[----:B--23--:R-:W-:Y:S01]  /*1da90*/  FADD.FTZ R4, R2, R4 ;  /* 0x0000000402047221 */ /* 0x00cfe20000010000 */
[----:B------:R-:W-:Y:S02]  /*1daa0*/  MOV R3, RZ ;  /* 0x000000ff00037202 */ /* 0x000fe40000000f00 */
[----:B------:R-:W-:Y:S02]  /*1dab0*/  MOV R20, 0xff800000 ;  /* 0xff80000000147802 */ /* 0x000fe40000000f00 */
[----:B------:R-:W-:-:S07]  /*1dac0*/  MOV R21, 0xff800000 ;  /* 0xff80000000157802 */ /* 0x000fce0000000f00 */
[----:B------:R-:W2:Y:S01]  /*1dad0*/  @P0 MUFU.LG2 R2, R9 ;  /* 0x0000000900020308 */ /* 0x000ea20000000c00 */
[----:B------:R-:W-:-:S07]  /*1dae0*/  @P0 MOV R10, 0x3f317218 ;  /* 0x3f317218000a0802 */ /* 0x000fce0000000f00 */
[----:B------:R2:W3:Y:S02]  /*1daf0*/  @P0 MUFU.RCP R3, R9 ;  /* 0x0000000900030308 */ /* 0x0004e40000001000 */
[----:B--2---:R-:W-:Y:S02]  /*1db00*/  @P0 FMUL.FTZ R9, R2, 0.69314718246459960938 ;  /* 0x3f31721802090820 */ /* 0x004fe40000410000 */
[----:B------:R-:W-:Y:S02]  /*1db10*/  @P0 FMUL.FTZ R2, R10, c[0x0][0x2d0] ;  /* 0x0000b4000a020a20 */ /* 0x000fe40000410000 */
[C---:B---3--:R-:W-:Y:S02]  /*1db20*/  FMUL.FTZ R34, R3.reuse, R160 ;  /* 0x000000a003227220 */ /* 0x048fe40000410000 */
        /* <DEDUP_REMOVED lines=21> */
[C---:B--2---:R-:W-:Y:S02]  /*1dc80*/  FMUL.FTZ R136, R2.reuse, R154 ;  /* 0x0000009a02887220 */ /* 0x044fe40000410000 */
        /* <DEDUP_REMOVED lines=115> */
.L_x_2992:
[----:B------:R2:W5:Y:S04]  /*1e3c0*/  LDL R5, [R1+0x10] ;  /* 0x0000100001057983 */ /* 0x0005680000100800 */
[----:B------:R-:W3:Y:S01]  /*1e3d0*/  S2R R3, SR_TID.X ;  /* 0x0000000000037919 */ /* 0x000ee20000002100 */
[----:B------:R-:W-:Y:S01]  /*1e3e0*/  BSSY B0, `(.L_x_3110) ;  /* 0x0000011000007945 */ /* 0x000fe20003800000 */
[----:B---3--:R-:W-:-:S13]  /*1e3f0*/  LOP3.LUT P0, RZ, R3, 0xff, RZ, 0xc0, !PT ;  /* 0x000000ff03ff7812 */ /* 0x008fda000780c0ff */
[----:B------:R-:W-:Y:S05]  /*1e400*/  @P0 BRA `(.L_x_3111) ;  /* 0x000000e000000947 */ /* 0x000fea0003800000 */
[----:B--2---:R-:W2:Y:S01]  /*1e410*/  S2R R3, SR_LANEID ;  /* 0x0000000000037919 */ /* 0x004ea20000000000 */
[----:B------:R-:W-:Y:S01]  /*1e420*/  VOTEU.ANY UR4, UPT, PT ;  /* 0x0000000000047886 */ /* 0x000fe200038e0100 */
[----:B------:R-:W-:Y:S01]  /*1e430*/  IMAD.MOV.U32 R10, RZ, RZ, c[0x0][0x560] ;  /* 0x00015800ff0a7624 */ /* 0x000fe200078e00ff */
[----:B----4-:R-:W2:Y:S01]  /*1e440*/  FLO.U32 R4, UR4 ;  /* 0x0000000400047d00 */ /* 0x010ea200080e0000 */
        /* <DEDUP_REMOVED lines=8> */
[----:B---3-5:R-:W-:-:S05]  /*1e4d0*/  IADD3 R5, R4, c[0x0][0xc], R3 ;  /* 0x0000030004057a10 */ /* 0x028fca0007ffe003 */
[----:B------:R2:W-:Y:S02]  /*1e4e0*/  STL [R1+0x10], R5 ;  /* 0x0000100501007387 */ /* 0x0005e40000100800 */
.L_x_3111:
[----:B--2---:R-:W-:Y:S05]  /*1e4f0*/  BSYNC B0 ;  /* 0x0000000000007941 */ /* 0x004fea0003800000 */
.L_x_3110:
[----:B------:R-:W-:Y:S01]  /*1e500*/  PRMT R2, R2, 0x9910, RZ ;  /* 0x0000991002027816 */ /* 0x000fe200000000ff */
[----:B------:R-:W-:Y:S01]  /*1e510*/  BSSY B1, `(.L_x_3112) ;  /* 0x0000414000017945 */ /* 0x000fe20003800000 */
[----:B-----5:R-:W-:Y:S02]  /*1e520*/  IMAD.MOV.U32 R28, RZ, RZ, R5 ;  /* 0x000000ffff1c7224 */ /* 0x020fe400078e0005 */
[----:B------:R-:W-:-:S13]  /*1e530*/  ISETP.NE.AND P0, PT, R2, RZ, PT ;  /* 0x000000ff0200720c */ /* 0x000fda0003f05270 */
[----:B------:R-:W-:Y:S05]  /*1e540*/  @!P0 BRA `(.L_x_3113) ;  /* 0x000033b000008947 */ /* 0x000fea0003800000 */
[----:B----4-:R-:W2:Y:S04]  /*1e550*/  LDL R4, [R1+0x34] ;  /* 0x0000340001047983 */ /* 0x010ea80000100800 */
        /* <DEDUP_REMOVED lines=15> */
[----:B---3--:R1:W-:Y:S04]  /*1e650*/  STS [R14], R3 ;  /* 0x000000030e007388 */ /* 0x0083e80000000800 */
[----:B------:R2:W-:Y:S01]  /*1e660*/  STS [R14+0x400], R2 ;  /* 0x000400020e007388 */ /* 0x0005e20000000800 */
[----:B-1----:R-:W-:Y:S02]  /*1e670*/  F2FP.BF16.PACK_AB R3, R33, R32 ;  /* 0x000000202103723e */ /* 0x002fe400000010ff */
[----:B--2---:R-:W-:-:S03]  /*1e680*/  F2FP.BF16.PACK_AB R2, R133, R132 ;  /* 0x000000848502723e */ /* 0x004fc600000010ff */
[----:B----4-:R1:W-:Y:S04]  /*1e690*/  STS [R13+0x80], R3 ;  /* 0x000080030d007388 */ /* 0x0103e80000000800 */
        /* <DEDUP_REMOVED lines=140> */
.L_x_3114:
[----:B-1----:R-:W2:Y:S04]  /*1ef60*/  LDL.LU R6, [R1+0x2c] ;  /* 0x00002c0001067983 */ /* 0x002ea80000300800 */
[----:B------:R-:W3:Y:S04]  /*1ef70*/  LDL.LU R5, [R1+0x18] ;  /* 0x0000180001057983 */ /* 0x000ee80000300800 */
[----:B------:R-:W4:Y:S04]  /*1ef80*/  LDL.LU R4, [R1+0x30] ;  /* 0x0000300001047983 */ /* 0x000f280000300800 */
[----:B------:R-:W4:Y:S04]  /*1ef90*/  LDL R31, [R1+0x54] ;  /* 0x00005400011f7983 */ /* 0x000f280000100800 */
[----:B------:R-:W4:Y:S04]  /*1efa0*/  LDL R30, [R1+0x20] ;  /* 0x00002000011e7983 */ /* 0x000f280000100800 */
[----:B------:R-:W4:Y:S01]  /*1efb0*/  LDL R29, [R1] ;  /* 0x00000000011d7983 */ /* 0x000f220000100800 */
        /* <DEDUP_REMOVED lines=27> */
[----:B------:R-:W-:-:S04]  /*1f170*/  IMAD.IADD R4, R30, 0x1, R29 ;  /* 0x000000011e047824 */ /* 0x000fc800078e021d */
        /* <DEDUP_REMOVED lines=43> */
[----:B------:R-:W-:Y:S01]  /*1f430*/  SHF.R.S32.HI R4, RZ, 0x1f, R2 ;  /* 0x0000001fff047819 */ /* 0x000fe20000011402 */
[C---:B-1----:R-:W-:Y:S01]  /*1f440*/  IMAD.WIDE.U32 R10, R3.reuse, c[0x0][0x3a0], RZ ;  /* 0x0000e800030a7a25 */ /* 0x042fe200078e00ff */
[----:B------:R-:W-:Y:S01]  /*1f450*/  IADD3 R6, R0, R29, RZ ;  /* 0x0000001d00067210 */ /* 0x000fe20007ffe0ff */
[----:B------:R1:W2:Y:S02]  /*1f460*/  LDS.128 R36, [R216+0x80] ;  /* 0x00008000d8247984 */ /* 0x0002a40000000c00 */
[----:B------:R-:W-:-:S02]  /*1f470*/  IMAD R3, R3, c[0x0][0x3a4], R14 ;  /* 0x0000e90003037a24 */ /* 0x000fc400078e020e */
[----:B------:R-:W-:Y:S01]  /*1f480*/  IMAD R4, R4, c[0x0][0x3f0], RZ ;  /* 0x0000fc0004047a24 */ /* 0x000fe200078e02ff */
[----:B------:R1:W3:Y:S01]  /*1f490*/  LDS.128 R52, [R216+0x1080] ;  /* 0x00108000d8347984 */ /* 0x0002e20000000c00 */
[----:B------:R-:W-:Y:S01]  /*1f4a0*/  @P3 IMAD.HI.U32 R12, R6, c[0x0][0x4ec], RZ ;  /* 0x00013b00060c3a27 */ /* 0x000fe200078e00ff */
[----:B------:R-:W-:Y:S02]  /*1f4b0*/  IADD3 R11, R11, R3, RZ ;  /* 0x000000030b0b7210 */ /* 0x000fe40007ffe0ff */
        /* <DEDUP_REMOVED lines=8> */
[----:B------:R-:W-:Y:S02]  /*1f540*/  MOV R4, R10 ;  /* 0x0000000a00047202 */ /* 0x000fe40000000f00 */
[----:B------:R1:W1:Y:S01]  /*1f550*/  LDS.128 R48, [R216+0x5080] ;  /* 0x00508000d8307984 */ /* 0x0002620000000c00 */
[----:B------:R-:W-:Y:S02]  /*1f560*/  SHF.R.S32.HI R10, RZ, 0x1f, R3 ;  /* 0x0000001fff0a7819 */ /* 0x000fe40000011403 */
        /* <DEDUP_REMOVED lines=11> */
[----:B------:R-:W-:-:S02]  /*1f620*/  SHF.R.S32.HI R4, RZ, 0x1f, R6 ;  /* 0x0000001fff047819 */ /* 0x000fc40000011406 */
[----:B------:R-:W-:Y:S01]  /*1f630*/  IADD3 R5, R143, R29, RZ ;  /* 0x0000001d8f057210 */ /* 0x000fe20007ffe0ff */
        /* <DEDUP_REMOVED lines=12> */
[----:B------:R1:W1:Y:S01]  /*1f700*/  LDS.128 R72, [R216+0xf080] ;  /* 0x00f08000d8487984 */ /* 0x0002620000000c00 */
[----:B------:R-:W-:Y:S05]  /*1f710*/  BRA.DIV ~URZ, `(.L_x_3116) ;  /* 0x00005ce27f007947 */ /* 0x000fea000b800000 */
[----:B--234-:R2:W3:Y:S02]  /*1f720*/  SHFL.IDX PT, R4, R6, RZ, 0x181f ;  /* 0x00181fff06047589 */ /* 0x01c4e400000e0000 */
.L_x_3204:
[----:B------:R-:W-:Y:S05]  /*1f730*/  BRA.DIV ~URZ, `(.L_x_3117) ;  /* 0x00005d327f007947 */ /* 0x000fea000b800000 */
[----:B------:R4:W2:Y:S02]  /*1f740*/  SHFL.IDX PT, R2, R16, RZ, 0x181f ;  /* 0x00181fff10027589 */ /* 0x0008a400000e0000 */
.L_x_3205:
        /* <DEDUP_REMOVED lines=19> */
.L_x_3119:
[----:B------:R-:W-:Y:S05]  /*1f880*/  BSYNC B0 ;  /* 0x0000000000007941 */ /* 0x000fea0003800000 */
.L_x_3118:
[----:B------:R-:W-:Y:S05]  /*1f890*/  BRA.DIV ~URZ, `(.L_x_3120) ;  /* 0x00005c427f007947 */ /* 0x000fea000b800000 */
[----:B---3--:R3:W4:Y:S04]  /*1f8a0*/  SHFL.IDX PT, R4, R6, 0x1, 0x181f ;  /* 0x00381f0006047f89 */ /* 0x00872800000e0000 */
[----:B--2---:R3:W2:Y:S02]  /*1f8b0*/  SHFL.IDX PT, R2, R16, 0x1, 0x181f ;  /* 0x00381f0010027f89 */ /* 0x0046a400000e0000 */
.L_x_3206:
        /* <DEDUP_REMOVED lines=20> */
.L_x_3122:
[----:B------:R-:W-:Y:S05]  /*1fa00*/  BSYNC B0 ;  /* 0x0000000000007941 */ /* 0x000fea0003800000 */
.L_x_3121:
[----:B------:R-:W-:Y:S05]  /*1fa10*/  BRA.DIV ~URZ, `(.L_x_3123) ;  /* 0x00005b927f007947 */ /* 0x000fea000b800000 */
[----:B----4-:R4:W3:Y:S02]  /*1fa20*/  SHFL.IDX PT, R4, R6, 0x2, 0x181f ;  /* 0x00581f0006047f89 */ /* 0x0108e400000e0000 */
.L_x_3207:
[----:B------:R-:W-:Y:S05]  /*1fa30*/  BRA.DIV ~URZ, `(.L_x_3124) ;  /* 0x00005be27f007947 */ /* 0x000fea000b800000 */
[----:B--2---:R2:W4:Y:S02]  /*1fa40*/  SHFL.IDX PT, R2, R16, 0x2, 0x181f ;  /* 0x00581f0010027f89 */ /* 0x00452400000e0000 */
.L_x_3208:
        /* <DEDUP_REMOVED lines=20> */
.L_x_3126:
[----:B------:R-:W-:Y:S05]  /*1fb90*/  BSYNC B0 ;  /* 0x0000000000007941 */ /* 0x000fea0003800000 */
.L_x_3125:
[----:B------:R-:W-:Y:S05]  /*1fba0*/  BRA.DIV ~URZ, `(.L_x_3127) ;  /* 0x00005ae27f007947 */ /* 0x000fea000b800000 */
[----:B---3--:R3:W2:Y:S04]  /*1fbb0*/  SHFL.IDX PT, R4, R6, 0x3, 0x181f ;  /* 0x00781f0006047f89 */ /* 0x0086a800000e0000 */
[----:B----4-:R3:W4:Y:S02]  /*1fbc0*/  SHFL.IDX PT, R2, R16, 0x3, 0x181f ;  /* 0x00781f0010027f89 */ /* 0x01072400000e0000 */
.L_x_3209:
        /* <DEDUP_REMOVED lines=21> */
.L_x_3115:
[----:B------:R-:W2:Y:S01]  /*1fd20*/  LDL.LU R6, [R1+0x54] ;  /* 0x0000540001067983 */ /* 0x000ea20000300800 */
[----:B------:R-:W-:Y:S02]  /*1fd30*/  IMAD R14, R14, c[0x0][0x408], RZ ;  /* 0x000102000e0e7a24 */ /* 0x000fe400078e02ff */
[----:B-1----:R-:W-:-:S04]  /*1fd40*/  IMAD.WIDE.U32 R10, R3, c[0x0][0x408], RZ ;  /* 0x00010200030a7a25 */ /* 0x002fc800078e00ff */
[----:B------:R-:W-:Y:S01]  /*1fd50*/  IMAD R14, R3, c[0x0][0x40c], R14 ;  /* 0x00010300030e7a24 */ /* 0x000fe200078e020e */
[----:B------:R-:W-:-:S04]  /*1fd60*/  SHF.R.S32.HI R3, RZ, 0x1f, R2 ;  /* 0x0000001fff037819 */ /* 0x000fc80000011402 */
[----:B------:R-:W-:Y:S01]  /*1fd70*/  IADD3 R11, R11, R14, RZ ;  /* 0x0000000e0b0b7210 */ /* 0x000fe20007ffe0ff */
[----:B------:R-:W-:-:S04]  /*1fd80*/  IMAD R3, R3, c[0x0][0x440], RZ ;  /* 0x0001100003037a24 */ /* 0x000fc800078e02ff */
[----:B------:R-:W-:-:S04]  /*1fd90*/  IMAD.WIDE.U32 R10, R5, c[0x0][0x438], R10 ;  /* 0x00010e00050a7a25 */ /* 0x000fc800078e000a */
[----:B------:R-:W-:-:S04]  /*1fda0*/  IMAD R11, R5, c[0x0][0x43c], R11 ;  /* 0x00010f00050b7a24 */ /* 0x000fc800078e020b */
        /* <DEDUP_REMOVED lines=13> */
[----:B------:R-:W-:-:S04]  /*1fe80*/  SHF.R.S32.HI R3, RZ, 0x1f, R2 ;  /* 0x0000001fff037819 */ /* 0x000fc80000011402 */
[----:B------:R-:W-:Y:S01]  /*1fe90*/  SHF.R.S32.HI R5, RZ, 0x1f, R4 ;  /* 0x0000001fff057819 */ /* 0x000fe20000011404 */
[----:B------:R-:W-:-:S04]  /*1fea0*/  IMAD R3, R3, c[0x0][0x430], RZ ;  /* 0x00010c0003037a24 */ /* 0x000fc800078e02ff */
[----:B------:R-:W-:Y:S02]  /*1feb0*/  IMAD R2, R2, c[0x0][0x434], R3 ;  /* 0x00010d0002027a24 */ /* 0x000fe400078e0203 */
[----:B------:R-:W-:-:S03]  /*1fec0*/  IMAD R5, R5, c[0x0][0x428], RZ ;  /* 0x00010a0005057a24 */ /* 0x000fc600078e02ff */
[----:B------:R-:W-:Y:S02]  /*1fed0*/  IADD3 R3, R11, R2, RZ ;  /* 0x000000020b037210 */ /* 0x000fe40007ffe0ff */
[----:B------:R-:W-:-:S05]  /*1fee0*/  MOV R2, R10 ;  /* 0x0000000a00027202 */ /* 0x000fca0000000f00 */
[----:B------:R-:W-:-:S04]  /*1fef0*/  IMAD.WIDE.U32 R2, R4, c[0x0][0x428], R2 ;  /* 0x00010a0004027a25 */ /* 0x000fc800078e0002 */
[----:B------:R-:W-:Y:S01]  /*1ff00*/  IMAD R4, R4, c[0x0][0x42c], R5 ;  /* 0x00010b0004047a24 */ /* 0x000fe200078e0205 */
[----:B------:R-:W-:-:S04]  /*1ff10*/  LEA R6, P1, R2, c[0x0][0x400], 0x2 ;  /* 0x0001000002067a11 */ /* 0x000fc800078210ff */
[----:B------:R-:W-:-:S04]  /*1ff20*/  IADD3 R4, R3, R4, RZ ;  /* 0x0000000403047210 */ /* 0x000fc80007ffe0ff */
[----:B------:R-:W-:Y:S01]  /*1ff30*/  LEA.HI.X R5, R2, c[0x0][0x404], R4, 0x2, P1 ;  /* 0x0001010002057a11 */ /* 0x000fe200008f1404 */
[----:B------:R-:W-:Y:S05]  /*1ff40*/  BRA.DIV ~URZ, `(.L_x_3129) ;  /* 0x000058127f007947 */ /* 0x000fea000b800000 */
[----:B------:R1:W2:Y:S02]  /*1ff50*/  SHFL.IDX PT, R4, R5, RZ, 0x1c1f ;  /* 0x001c1fff05047589 */ /* 0x0002a400000e0000 */
.L_x_3210:
[----:B------:R-:W-:Y:S05]  /*1ff60*/  BRA.DIV ~URZ, `(.L_x_3130) ;  /* 0x000058627f007947 */ /* 0x000fea000b800000 */
[----:B------:R3:W4:Y:S02]  /*1ff70*/  SHFL.IDX PT, R2, R6, RZ, 0x1c1f ;  /* 0x001c1fff06027589 */ /* 0x00072400000e0000 */
.L_x_3211:
        /* <DEDUP_REMOVED lines=32> */
[----:B------:R-:W2:Y:S03]  /*20180*/  LDL R27, [R1+0xa4] ;  /* 0x0000a400011b7983 */ /* 0x000ea60000100800 */
[----:B------:R-:W-:Y:S01]  /*20190*/  @!P0 LEA.HI.X R11, R13, R4, R30, 0x2, P1 ;  /* 0x000000040d0b8211 */ /* 0x000fe200008f141e */
[----:B------:R-:W2:Y:S01]  /*201a0*/  LDL R26, [R1+0x138] ;  /* 0x00013800011a7983 */ /* 0x000ea20000100800 */
[----:B------:R-:W-:-:S03]  /*201b0*/  ISETP.GE.AND P1, PT, R14, c[0x0][0x3c8], PT ;  /* 0x0000f2000e007a0c */ /* 0x000fc60003f26270 */
[----:B------:R1:W-:Y:S04]  /*201c0*/  @!P0 ST.E.64 [R10.64], R32 ;  /* 0x000000200a008985 */ /* 0x0003e8000c101b06 */
[----:B------:R-:W2:Y:S04]  /*201d0*/  LDL R13, [R1+0xb8] ;  /* 0x0000b800010d7983 */ /* 0x000ea80000100800 */
[----:B------:R-:W4:Y:S01]  /*201e0*/  LDL R30, [R1+0xac] ;  /* 0x0000ac00011e7983 */ /* 0x000f220000100800 */
[----:B-1----:R-:W-:-:S03]  /*201f0*/  @!P2 LEA R10, P0, R17, R2, 0x2 ;  /* 0x00000002110aa211 */ /* 0x002fc600078010ff */
[----:B------:R-:W4:Y:S01]  /*20200*/  LDL R32, [R1+0x7c] ;  /* 0x00007c0001207983 */ /* 0x000f220000100800 */
[----:B------:R-:W-:-:S03]  /*20210*/  @!P2 LEA.HI.X R11, R17, R4, R21, 0x2, P0 ;  /* 0x00000004110ba211 */ /* 0x000fc600000f1415 */
[----:B------:R-:W4:Y:S04]  /*20220*/  LDL R33, [R1+0x118] ;  /* 0x0001180001217983 */ /* 0x000f280000100800 */
[----:B------:R1:W-:Y:S01]  /*20230*/  @!P2 ST.E.64 [R10.64], R34 ;  /* 0x000000220a00a985 */ /* 0x0003e2000c101b06 */
[----:B------:R-:W-:-:S03]  /*20240*/  ISETP.GE.AND P2, PT, R9, c[0x0][0x3c8], PT ;  /* 0x0000f20009007a0c */ /* 0x000fc60003f46270 */
[----:B------:R-:W4:Y:S04]  /*20250*/  LDL R21, [R1+0x158] ;  /* 0x0001580001157983 */ /* 0x000f280000100800 */
        /* <DEDUP_REMOVED lines=16> */
[----:B-----5:R-:W-:Y:S02]  /*20360*/  @!P1 LEA.HI.X R11, R19, R4, R20, 0x2, P0 ;  /* 0x00000004130b9211 */ /* 0x020fe400000f1414 */
[----:B------:R-:W5:Y:S04]  /*20370*/  LDL R20, [R1+0x14c] ;  /* 0x00014c0001147983 */ /* 0x000f680000100800 */
[----:B------:R1:W-:Y:S04]  /*20380*/  @!P1 ST.E.64 [R10.64], R36 ;  /* 0x000000240a009985 */ /* 0x0003e8000c101b06 */
[----:B------:R-:W5:Y:S01]  /*20390*/  LDL R19, [R1+0xa0] ;  /* 0x0000a00001137983 */ /* 0x000f620000100800 */
[----:B-1----:R-:W-:-:S03]  /*203a0*/  @!P2 LEA R10, P0, R15, R2, 0x2 ;  /* 0x000000020f0aa211 */ /* 0x002fc600078010ff */
[----:B------:R-:W5:Y:S01]  /*203b0*/  LDL R36, [R1+0x84] ;  /* 0x0000840001247983 */ /* 0x000f620000100800 */
[----:B---3--:R-:W-:-:S03]  /*203c0*/  @!P2 LEA.HI.X R11, R15, R4, R24, 0x2, P0 ;  /* 0x000000040f0ba211 */ /* 0x008fc600000f1418 */
[----:B------:R-:W3:Y:S04]  /*203d0*/  LDL R37, [R1+0x120] ;  /* 0x0001200001257983 */ /* 0x000ee80000100800 */
[----:B------:R-:W3:Y:S04]  /*203e0*/  LDL R15, [R1+0x144] ;  /* 0x00014400010f7983 */ /* 0x000ee80000100800 */
[----:B------:R-:W3:Y:S01]  /*203f0*/  LDL R24, [R1+0x13c] ;  /* 0x00013c0001187983 */ /* 0x000ee20000100800 */
[----:B--2---:R-:W-:Y:S02]  /*20400*/  ISETP.GE.AND P1, PT, R18, c[0x0][0x3c8], PT ;  /* 0x0000f20012007a0c */ /* 0x004fe40003f26270 */
[----:B------:R-:W-:Y:S01]  /*20410*/  ISETP.GE.AND P0, PT, R13, c[0x0][0x3c8], PT ;  /* 0x0000f2000d007a0c */ /* 0x000fe20003f06270 */
[----:B------:R1:W-:Y:S01]  /*20420*/  @!P2 ST.E.64 [R10.64], R40 ;  /* 0x000000280a00a985 */ /* 0x0003e2000c101b06 */
[----:B------:R-:W-:-:S09]  /*20430*/  ISETP.GE.AND P3, PT, R3, c[0x0][0x3c8], PT ;  /* 0x0000f20003007a0c */ /* 0x000fd20003f66270 */
[----:B-1----:R-:W-:-:S04]  /*20440*/  @!P1 LEA R10, P2, R18, R2, 0x2 ;  /* 0x00000002120a9211 */ /* 0x002fc800078410ff */
[----:B----4-:R-:W-:Y:S02]  /*20450*/  @!P1 LEA.HI.X R11, R18, R4, R21, 0x2, P2 ;  /* 0x00000004120b9211 */ /* 0x010fe400010f1415 */
[----:B------:R-:W2:Y:S04]  /*20460*/  LDL R18, [R1+0x98] ;  /* 0x0000980001127983 */ /* 0x000ea80000100800 */
[----:B------:R1:W-:Y:S01]  /*20470*/  @!P1 ST.E.64 [R10.64], R44 ;  /* 0x0000002c0a009985 */ /* 0x0003e2000c101b06 */
[----:B------:R-:W-:Y:S02]  /*20480*/  ISETP.GE.AND P4, PT, R17, c[0x0][0x3c8], PT ;  /* 0x0000f20011007a0c */ /* 0x000fe40003f86270 */
[----:B------:R-:W-:Y:S01]  /*20490*/  ISETP.GE.AND P2, PT, R30, c[0x0][0x3c8], PT ;  /* 0x0000f2001e007a0c */ /* 0x000fe20003f46270 */
[----:B------:R-:W4:Y:S01]  /*204a0*/  LDL R21, [R1+0x134] ;  /* 0x0001340001157983 */ /* 0x000f220000100800 */
[----:B-1----:R-:W-:-:S04]  /*204b0*/  @!P0 LEA R10, P1, R13, R2, 0x2 ;  /* 0x000000020d0a8211 */ /* 0x002fc800078210ff */
[----:B------:R-:W-:Y:S02]  /*204c0*/  @!P0 LEA.HI.X R11, R13, R4, R14, 0x2, P1 ;  /* 0x000000040d0b8211 */ /* 0x000fe400008f140e */
[----:B------:R-:W4:Y:S04]  /*204d0*/  LDL R14, [R1+0x94] ;  /* 0x00009400010e7983 */ /* 0x000f280000100800 */
[----:B------:R1:W-:Y:S02]  /*204e0*/  @!P0 ST.E.64 [R10.64], R48 ;  /* 0x000000300a008985 */ /* 0x0003e4000c101b06 */
[----:B-1----:R-:W-:Y:S02]  /*204f0*/  @!P3 LEA R10, P0, R3, R2, 0x2 ;  /* 0x00000002030ab211 */ /* 0x002fe400078010ff */
[----:B------:R-:W-:-:S02]  /*20500*/  ISETP.GE.AND P1, PT, R9, c[0x0][0x3c8], PT ;  /* 0x0000f20009007a0c */ /* 0x000fc40003f26270 */
[----:B------:R-:W-:Y:S02]  /*20510*/  @!P3 LEA.HI.X R11, R3, R4, R12, 0x2, P0 ;  /* 0x00000004030bb211 */ /* 0x000fe400000f140c */
[----:B------:R-:W4:Y:S01]  /*20520*/  LDL R3, [R1+0x90] ;  /* 0x0000900001037983 */ /* 0x000f220000100800 */
[----:B------:R-:W-:-:S03]  /*20530*/  @!P4 LEA R12, P0, R17, R2, 0x2 ;  /* 0x00000002110cc211 */ /* 0x000fc600078010ff */
[----:B------:R1:W-:Y:S02]  /*20540*/  @!P3 ST.E.64 [R10.64], R52 ;  /* 0x000000340a00b985 */ /* 0x0003e4000c101b06 */
[----:B-1----:R-:W-:-:S04]  /*20550*/  @!P2 LEA R10, P5, R30, R2, 0x2 ;  /* 0x000000021e0aa211 */ /* 0x002fc800078a10ff */
[-C--:B------:R-:W-:Y:S02]  /*20560*/  @!P2 LEA.HI.X R11, R30, R4.reuse, R31, 0x2, P5 ;  /* 0x000000041e0ba211 */ /* 0x080fe400028f141f */
[----:B-----5:R-:W-:Y:S01]  /*20570*/  @!P4 LEA.HI.X R13, R17, R4, R20, 0x2, P0 ;  /* 0x00000004110dc211 */ /* 0x020fe200000f1414 */
[----:B------:R-:W5:Y:S04]  /*20580*/  LDL R30, [R1+0x78] ;  /* 0x00007800011e7983 */ /* 0x000f680000100800 */
[----:B------:R1:W-:Y:S01]  /*20590*/  @!P4 ST.E.64 [R12.64], R56 ;  /* 0x000000380c00c985 */ /* 0x0003e2000c101b06 */
[----:B------:R-:W-:-:S03]  /*205a0*/  ISETP.GE.AND P4, PT, R19, c[0x0][0x3c8], PT ;  /* 0x0000f20013007a0c */ /* 0x000fc60003f86270 */
[----:B------:R-:W5:Y:S04]  /*205b0*/  LDL R20, [R1+0x8c] ;  /* 0x00008c0001147983 */ /* 0x000f680000100800 */
[----:B------:R-:W5:Y:S04]  /*205c0*/  LDL R17, [R1+0x88] ;  /* 0x0000880001117983 */ /* 0x000f680000100800 */
[----:B------:R-:W-:Y:S01]  /*205d0*/  @!P2 ST.E.64 [R10.64], R60 ;  /* 0x0000003c0a00a985 */ /* 0x000fe2000c101b06 */
[----:B------:R-:W-:-:S03]  /*205e0*/  ISETP.GE.AND P3, PT, R27, c[0x0][0x3c8], PT ;  /* 0x0000f2001b007a0c */ /* 0x000fc60003f66270 */
[----:B------:R-:W5:Y:S01]  /*205f0*/  LDL R31, [R1+0x114] ;  /* 0x00011400011f7983 */ /* 0x000f620000100800 */
[----:B-1----:R-:W-:-:S04]  /*20600*/  @!P1 LEA R12, P0, R9, R2, 0x2 ;  /* 0x00000002090c9211 */ /* 0x002fc800078010ff */
[----:B---3--:R-:W-:Y:S02]  /*20610*/  @!P1 LEA.HI.X R13, R9, R4, R15, 0x2, P0 ;  /* 0x00000004090d9211 */ /* 0x008fe400000f140f */
[----:B------:R-:W3:Y:S04]  /*20620*/  LDL R9, [R1+0x12c] ;  /* 0x00012c0001097983 */ /* 0x000ee80000100800 */
[----:B------:R-:W3:Y:S04]  /*20630*/  LDL R15, [R1+0x130] ;  /* 0x00013000010f7983 */ /* 0x000ee80000100800 */
[----:B------:R1:W-:Y:S02]  /*20640*/  @!P1 ST.E.64 [R12.64], R64 ;  /* 0x000000400c009985 */ /* 0x0003e4000c101b06 */
[----:B-1----:R-:W-:-:S04]  /*20650*/  @!P4 LEA R12, P0, R19, R2, 0x2 ;  /* 0x00000002130cc211 */ /* 0x002fc800078010ff */
[----:B------:R-:W-:Y:S02]  /*20660*/  @!P4 LEA.HI.X R13, R19, R4, R24, 0x2, P0 ;  /* 0x00000004130dc211 */ /* 0x000fe400000f1418 */
[----:B------:R-:W3:Y:S04]  /*20670*/  LDL R24, [R1+0x128] ;  /* 0x0001280001187983 */ /* 0x000ee80000100800 */
[----:B------:R-:W3:Y:S01]  /*20680*/  LDL R19, [R1+0x124] ;  /* 0x0001240001137983 */ /* 0x000ee20000100800 */
[----:B------:R-:W-:Y:S02]  /*20690*/  ISETP.GE.AND P2, PT, R25, c[0x0][0x3c8], PT ;  /* 0x0000f20019007a0c */ /* 0x000fe40003f46270 */
[----:B------:R-:W-:Y:S02]  /*206a0*/  @!P3 LEA R10, P5, R27, R2, 0x2 ;  /* 0x000000021b0ab211 */ /* 0x000fe400078a10ff */
[----:B--2---:R-:W-:-:S02]  /*206b0*/  ISETP.GE.AND P1, PT, R18, c[0x0][0x3c8], PT ;  /* 0x0000f20012007a0c */ /* 0x004fc40003f26270 */
[----:B------:R-:W-:Y:S02]  /*206c0*/  @!P3 LEA.HI.X R11, R27, R4, R29, 0x2, P5 ;  /* 0x000000041b0bb211 */ /* 0x000fe400028f141d */
[----:B------:R-:W2:Y:S04]  /*206d0*/  LDL R27, [R1+0x74] ;  /* 0x00007400011b7983 */ /* 0x000ea80000100800 */
[----:B------:R1:W-:Y:S04]  /*206e0*/  @!P3 ST.E.64 [R10.64], R68 ;  /* 0x000000440a00b985 */ /* 0x0003e8000c101b06 */
[----:B------:R4:W-:Y:S04]  /*206f0*/  @!P4 ST.E.64 [R12.64], R72 ;  /* 0x000000480c00c985 */ /* 0x0009e8000c101b06 */
[----:B------:R-:W2:Y:S01]  /*20700*/  LDL R29, [R1+0x110] ;  /* 0x00011000011d7983 */ /* 0x000ea20000100800 */
[----:B----4-:R-:W-:-:S02]  /*20710*/  ISETP.GE.AND P3, PT, R14, c[0x0][0x3c8], PT ;  /* 0x0000f2000e007a0c */ /* 0x010fc40003f66270 */
[CC--:B-1----:R-:W-:Y:S02]  /*20720*/  @!P2 LEA R10, P5, R25.reuse, R2.reuse, 0x2 ;  /* 0x00000002190aa211 */ /* 0x0c2fe400078a10ff */
[C---:B------:R-:W-:Y:S02]  /*20730*/  @!P1 LEA R12, P0, R18.reuse, R2, 0x2 ;  /* 0x00000002120c9211 */ /* 0x040fe400078010ff */
[-C--:B------:R-:W-:Y:S02]  /*20740*/  @!P2 LEA.HI.X R11, R25, R4.reuse, R26, 0x2, P5 ;  /* 0x00000004190ba211 */ /* 0x080fe400028f141a */
[----:B------:R-:W-:Y:S01]  /*20750*/  @!P1 LEA.HI.X R13, R18, R4, R21, 0x2, P0 ;  /* 0x00000004120d9211 */ /* 0x000fe200000f1415 */
[----:B------:R-:W4:Y:S04]  /*20760*/  LDL R25, [R1+0x70] ;  /* 0x0000700001197983 */ /* 0x000f280000100800 */
[----:B------:R-:W-:Y:S04]  /*20770*/  @!P2 ST.E.64 [R10.64], R76 ;  /* 0x0000004c0a00a985 */ /* 0x000fe8000c101b06 */
[----:B------:R1:W-:Y:S04]  /*20780*/  @!P1 ST.E.64 [R12.64], R80 ;  /* 0x000000500c009985 */ /* 0x0003e8000c101b06 */
[----:B------:R-:W4:Y:S04]  /*20790*/  LDL R21, [R1+0x6c] ;  /* 0x00006c0001157983 */ /* 0x000f280000100800 */
[----:B------:R-:W4:Y:S04]  /*207a0*/  LDL R18, [R1+0x64] ;  /* 0x0000640001127983 */ /* 0x000f280000100800 */
[----:B------:R-:W4:Y:S01]  /*207b0*/  LDL R26, [R1+0x10c] ;  /* 0x00010c00011a7983 */ /* 0x000f220000100800 */
[----:B------:R-:W-:-:S13]  /*207c0*/  ISETP.GE.AND P4, PT, R3, c[0x0][0x3c8], PT ;  /* 0x0000f20003007a0c */ /* 0x000fda0003f86270 */
[-C--:B-1----:R-:W-:Y:S02]  /*207d0*/  @!P4 LEA R12, P0, R3, R2.reuse, 0x2 ;  /* 0x00000002030cc211 */ /* 0x082fe400078010ff */
[----:B------:R-:W-:Y:S02]  /*207e0*/  @!P3 LEA R10, P5, R14, R2, 0x2 ;  /* 0x000000020e0ab211 */ /* 0x000fe400078a10ff */
[----:B-----5:R-:W-:Y:S02]  /*207f0*/  ISETP.GE.AND P2, PT, R20, c[0x0][0x3c8], PT ;  /* 0x0000f20014007a0c */ /* 0x020fe40003f46270 */
[----:B------:R-:W-:Y:S02]  /*20800*/  ISETP.GE.AND P1, PT, R17, c[0x0][0x3c8], PT ;  /* 0x0000f20011007a0c */ /* 0x000fe40003f26270 */
[-C--:B---3--:R-:W-:Y:S02]  /*20810*/  @!P4 LEA.HI.X R13, R3, R4.reuse, R9, 0x2, P0 ;  /* 0x00000004030dc211 */ /* 0x088fe400000f1409 */
[----:B------:R-:W3:Y:S01]  /*20820*/  LDL R3, [R1+0x68] ;  /* 0x0000680001037983 */ /* 0x000ee20000100800 */
[----:B------:R-:W-:-:S03]  /*20830*/  @!P3 LEA.HI.X R11, R14, R4, R15, 0x2, P5 ;  /* 0x000000040e0bb211 */ /* 0x000fc600028f140f */
[----:B------:R-:W5:Y:S04]  /*20840*/  LDL R9, [R1+0x60] ;  /* 0x0000600001097983 */ /* 0x000f680000100800 */
[----:B------:R1:W-:Y:S01]  /*20850*/  @!P3 ST.E.64 [R10.64], R84 ;  /* 0x000000540a00b985 */ /* 0x0003e2000c101b06 */
[-C--:B------:R-:W-:Y:S02]  /*20860*/  @!P1 LEA R14, P0, R17, R2.reuse, 0x2 ;  /* 0x00000002110e9211 */ /* 0x080fe400078010ff */
[----:B-1----:R-:W-:-:S04]  /*20870*/  @!P2 LEA R10, P5, R20, R2, 0x2 ;  /* 0x00000002140aa211 */ /* 0x002fc800078a10ff */
[-C--:B------:R-:W-:Y:S02]  /*20880*/  @!P2 LEA.HI.X R11, R20, R4.reuse, R24, 0x2, P5 ;  /* 0x00000004140ba211 */ /* 0x080fe400028f1418 */
        /* <DEDUP_REMOVED lines=12> */
[----:B--2---:R-:W-:Y:S02]  /*20950*/  ISETP.GE.AND P6, PT, R27, c[0x0][0x3c8], PT ;  /* 0x0000f2001b007a0c */ /* 0x004fe40003fc6270 */
[-C--:B-1----:R-:W-:Y:S02]  /*20960*/  @!P3 LEA R12, P5, R36, R2.reuse, 0x2 ;  /* 0x00000002240cb211 */ /* 0x082fe400078a10ff */
[----:B------:R-:W-:Y:S02]  /*20970*/  @!P4 LEA R10, P0, R34, R2, 0x2 ;  /* 0x00000002220ac211 */ /* 0x000fe400078010ff */
[-C--:B------:R-:W-:Y:S02]  /*20980*/  @!P3 LEA.HI.X R13, R36, R4.reuse, R37, 0x2, P5 ;  /* 0x00000004240db211 */ /* 0x080fe400028f1425 */
[----:B------:R-:W-:-:S02]  /*20990*/  @!P4 LEA.HI.X R11, R34, R4, R35, 0x2, P0 ;  /* 0x00000004220bc211 */ /* 0x000fc400000f1423 */
[C---:B----4-:R-:W-:Y:S01]  /*209a0*/  @!P2 LEA R14, P0, R32.reuse, R2, 0x2 ;  /* 0x00000002200ea211 */ /* 0x050fe200078010ff */
[----:B------:R-:W-:Y:S01]  /*209b0*/  @!P3 ST.E.64 [R12.64], R100 ;  /* 0x000000640c00b985 */ /* 0x000fe2000c101b06 */
[----:B------:R-:W-:Y:S02]  /*209c0*/  ISETP.GE.AND P5, PT, R25, c[0x0][0x3c8], PT ;  /* 0x0000f20019007a0c */ /* 0x000fe40003fa6270 */
[----:B------:R-:W-:Y:S01]  /*209d0*/  @!P2 LEA.HI.X R15, R32, R4, R33, 0x2, P0 ;  /* 0x00000004200fa211 */ /* 0x000fe200000f1421 */
[----:B------:R1:W-:Y:S04]  /*209e0*/  @!P4 ST.E.64 [R10.64], R104 ;  /* 0x000000680a00c985 */ /* 0x0003e8000c101b06 */
[----:B------:R2:W-:Y:S01]  /*209f0*/  @!P2 ST.E.64 [R14.64], R160 ;  /* 0x000000a00e00a985 */ /* 0x0005e2000c101b06 */
[----:B------:R-:W-:-:S02]  /*20a00*/  ISETP.GE.AND P4, PT, R21, c[0x0][0x3c8], PT ;  /* 0x0000f20015007a0c */ /* 0x000fc40003f86270 */
[CC--:B-1----:R-:W-:Y:S02]  /*20a10*/  @!P1 LEA R10, P3, R30.reuse, R2.reuse, 0x2 ;  /* 0x000000021e0a9211 */ /* 0x0c2fe400078610ff */
[C---:B------:R-:W-:Y:S02]  /*20a20*/  @!P6 LEA R12, P0, R27.reuse, R2, 0x2 ;  /* 0x000000021b0ce211 */ /* 0x040fe400078010ff */
[-C--:B------:R-:W-:Y:S02]  /*20a30*/  @!P1 LEA.HI.X R11, R30, R4.reuse, R31, 0x2, P3 ;  /* 0x000000041e0b9211 */ /* 0x080fe400018f141f */
[----:B------:R-:W-:-:S03]  /*20a40*/  @!P6 LEA.HI.X R13, R27, R4, R29, 0x2, P0 ;  /* 0x000000041b0de211 */ /* 0x000fc600000f141d */
[----:B------:R1:W-:Y:S01]  /*20a50*/  @!P1 ST.E.64 [R10.64], R108 ;  /* 0x0000006c0a009985 */ /* 0x0003e2000c101b06 */
[----:B------:R-:W-:-:S03]  /*20a60*/  ISETP.GE.AND P1, PT, R18, c[0x0][0x3c8], PT ;  /* 0x0000f20012007a0c */ /* 0x000fc60003f26270 */
[----:B------:R-:W-:Y:S01]  /*20a70*/  @!P6 ST.E.64 [R12.64], R112 ;  /* 0x000000700c00e985 */ /* 0x000fe2000c101b06 */
[-C--:B--2---:R-:W-:Y:S02]  /*20a80*/  @!P4 LEA R14, P6, R21, R2.reuse, 0x2 ;  /* 0x00000002150ec211 */ /* 0x084fe400078c10ff */
[----:B-1----:R-:W-:-:S04]  /*20a90*/  @!P5 LEA R10, P3, R25, R2, 0x2 ;  /* 0x00000002190ad211 */ /* 0x002fc800078610ff */
[----:B------:R-:W-:-:S05]  /*20aa0*/  @!P5 LEA.HI.X R11, R25, R4, R26, 0x2, P3 ;  /* 0x00000004190bd211 */ /* 0x000fca00018f141a */
[----:B------:R1:W-:Y:S02]  /*20ab0*/  @!P5 ST.E.64 [R10.64], R116 ;  /* 0x000000740a00d985 */ /* 0x0003e4000c101b06 */
[----:B-1----:R-:W-:Y:S02]  /*20ac0*/  @!P1 LEA R10, P5, R18, R2, 0x2 ;  /* 0x00000002120a9211 */ /* 0x002fe400078a10ff */
[----:B---3--:R-:W-:Y:S02]  /*20ad0*/  ISETP.GE.AND P2, PT, R3, c[0x0][0x3c8], PT ;  /* 0x0000f20003007a0c */ /* 0x008fe40003f46270 */
[----:B-----5:R-:W-:-:S11]  /*20ae0*/  ISETP.GE.AND P0, PT, R9, c[0x0][0x3c8], PT ;  /* 0x0000f20009007a0c */ /* 0x020fd60003f06270 */
[----:B------:R-:W-:-:S04]  /*20af0*/  @!P2 LEA R12, P3, R3, R2, 0x2 ;  /* 0x00000002030ca211 */ /* 0x000fc800078610ff */
[----:B------:R-:W-:Y:S02]  /*20b00*/  @!P2 LEA.HI.X R13, R3, R4, R20, 0x2, P3 ;  /* 0x00000004030da211 */ /* 0x000fe400018f1414 */
[----:B------:R-:W-:Y:S02]  /*20b10*/  @!P0 LEA R2, P3, R9, R2, 0x2 ;  /* 0x0000000209028211 */ /* 0x000fe400078610ff */
[-C--:B------:R-:W-:Y:S02]  /*20b20*/  @!P4 LEA.HI.X R15, R21, R4.reuse, R24, 0x2, P6 ;  /* 0x00000004150fc211 */ /* 0x080fe400030f1418 */
[----:B------:R-:W-:-:S03]  /*20b30*/  @!P1 LEA.HI.X R11, R18, R4, R19, 0x2, P5 ;  /* 0x00000004120b9211 */ /* 0x000fc600028f1413 */
[----:B------:R1:W-:Y:S01]  /*20b40*/  @!P4 ST.E.64 [R14.64], R168 ;  /* 0x000000a80e00c985 */ /* 0x0003e2000c101b06 */
[----:B------:R-:W-:-:S03]  /*20b50*/  @!P0 LEA.HI.X R3, R9, R4, R17, 0x2, P3 ;  /* 0x0000000409038211 */ /* 0x000fc600018f1411 */
[----:B------:R1:W-:Y:S04]  /*20b60*/  @!P2 ST.E.64 [R12.64], R164 ;  /* 0x000000a40c00a985 */ /* 0x0003e8000c101b06 */
[----:B------:R1:W-:Y:S04]  /*20b70*/  @!P1 ST.E.64 [R10.64], R120 ;  /* 0x000000780a009985 */ /* 0x0003e8000c101b06 */
[----:B------:R1:W-:Y:S02]  /*20b80*/  @!P0 ST.E.64 [R2.64], R22 ;  /* 0x0000001602008985 */ /* 0x0003e4000c101b06 */
.L_x_3132:
[----:B------:R-:W-:Y:S05]  /*20b90*/  BSYNC B0 ;  /* 0x0000000000007941 */ /* 0x000fea0003800000 */
.L_x_3131:
[----:B------:R-:W-:Y:S05]  /*20ba0*/  BRA.DIV ~URZ, `(.L_x_3133) ;  /* 0x00004c927f007947 */ /* 0x000fea000b800000 */
[----:B--2---:R2:W1:Y:S04]  /*20bb0*/  SHFL.IDX PT, R4, R5, 0x1, 0x1c1f ;  /* 0x003c1f0005047f89 */ /* 0x00446800000e0000 */
[----:B-1--4-:R2:W1:Y:S02]  /*20bc0*/  SHFL.IDX PT, R2, R6, 0x1, 0x1c1f ;  /* 0x003c1f0006027f89 */ /* 0x01246400000e0000 */
.L_x_3212:
[----:B------:R-:W-:-:S13]  /*20bd0*/  ISETP.NE.AND P0, PT, R16, RZ, PT ;  /* 0x000000ff1000720c */ /* 0x000fda0003f05270 */
[----:B------:R-:W-:Y:S05]  /*20be0*/  @P0 BRA `(.L_x_3128) ;  /* 0x00001a6000000947 */ /* 0x000fea0003800000 */
[----:B------:R-:W4:Y:S04]  /*20bf0*/  LDL R10, [R1+0xc] ;  /* 0x00000c00010a7983 */ /* 0x000f280000100800 */
[----:B--23--:R-:W2:Y:S04]  /*20c00*/  LDL R6, [R1+0xd0] ;  /* 0x0000d00001067983 */ /* 0x00cea80000100800 */
[----:B------:R-:W3:Y:S04]  /*20c10*/  LDL R9, [R1+0xc8] ;  /* 0x0000c80001097983 */ /* 0x000ee80000100800 */
[----:B------:R-:W5:Y:S04]  /*20c20*/  LDL R26, [R1+0xcc] ;  /* 0x0000cc00011a7983 */ /* 0x000f680000100800 */
        /* <DEDUP_REMOVED lines=14> */
[----:B------:R-:W5:Y:S01]  /*20d10*/  LDL R30, [R1+0x11c] ;  /* 0x00011c00011e7983 */ /* 0x000f620000100800 */
[----:B----4-:R-:W-:-:S02]  /*20d20*/  ISETP.GE.AND P3, PT, R10, c[0x0][0x3c8], PT ;  /* 0x0000f2000a007a0c */ /* 0x010fc40003f66270 */
[----:B--2---:R-:W-:Y:S02]  /*20d30*/  ISETP.GE.AND P2, PT, R6, c[0x0][0x3c8], PT ;  /* 0x0000f20006007a0c */ /* 0x004fe40003f46270 */
[----:B---3--:R-:W-:-:S09]  /*20d40*/  ISETP.GE.AND P0, PT, R9, c[0x0][0x3c8], PT ;  /* 0x0000f20009007a0c */ /* 0x008fd20003f06270 */
[----:B------:R-:W-:Y:S01]  /*20d50*/  @!P3 IMAD.MOV.U32 R3, RZ, RZ, R4 ;  /* 0x000000ffff03b224 */ /* 0x000fe200078e0004 */
[----:B-----5:R-:W-:-:S03]  /*20d60*/  ISETP.GE.AND P1, PT, R26, c[0x0][0x3c8], PT ;  /* 0x0000f2001a007a0c */ /* 0x020fc60003f26270 */
[----:B-1----:R-:W-:Y:S02]  /*20d70*/  @!P3 IMAD.WIDE R10, R10, 0x4, R2 ;  /* 0x000000040a0ab825 */ /* 0x002fe400078e0202 */
        /* <DEDUP_REMOVED lines=14> */
[----:B------:R-:W-:-:S02]  /*20e60*/  ISETP.GE.AND P3, PT, R24, c[0x0][0x3c8], PT ;  /* 0x0000f20018007a0c */ /* 0x000fc40003f66270 */
[----:B------:R-:W-:Y:S01]  /*20e70*/  ISETP.GE.AND P6, PT, R17, c[0x0][0x3c8], PT ;  /* 0x0000f20011007a0c */ /* 0x000fe20003fc6270 */
[----:B------:R1:W-:Y:S04]  /*20e80*/  @!P1 ST.E.64 [R12.64], R132 ;  /* 0x000000840c009985 */ /* 0x0003e8000c101b06 */
[----:B------:R1:W-:Y:S04]  /*20e90*/  @!P0 ST.E.64 [R10.64], R128 ;  /* 0x000000800a008985 */ /* 0x0003e8000c101b06 */
[----:B------:R-:W5:Y:S01]  /*20ea0*/  LDL R9, [R1+0xac] ;  /* 0x0000ac0001097983 */ /* 0x000f620000100800 */
        /* <DEDUP_REMOVED lines=27> */
[C---:B------:R-:W-:Y:S02]  /*21060*/  @!P3 LEA R10, P6, R23.reuse, R2, 0x2 ;  /* 0x00000002170ab211 */ /* 0x040fe400078c10ff */
[----:B---3--:R-:W-:Y:S02]  /*21070*/  ISETP.GE.AND P1, PT, R22, c[0x0][0x3c8], PT ;  /* 0x0000f20016007a0c */ /* 0x008fe40003f26270 */
[----:B------:R-:W-:-:S02]  /*21080*/  @!P3 LEA.HI.X R11, R23, R4, R16, 0x2, P6 ;  /* 0x00000004170bb211 */ /* 0x000fc400030f1410 */
[----:B------:R-:W3:Y:S01]  /*21090*/  LDL R23, [R1+0x13c] ;  /* 0x00013c0001177983 */ /* 0x000ee20000100800 */
[----:B----4-:R-:W-:-:S03]  /*210a0*/  ISETP.GE.AND P2, PT, R6, c[0x0][0x3c8], PT ;  /* 0x0000f20006007a0c */ /* 0x010fc60003f46270 */
[----:B------:R1:W-:Y:S04]  /*210b0*/  @!P5 ST.E.64 [R14.64], R162 ;  /* 0x000000a20e00d985 */ /* 0x0003e8000c101b06 */
[----:B------:R-:W4:Y:S01]  /*210c0*/  LDL R16, [R1+0x94] ;  /* 0x0000940001107983 */ /* 0x000f220000100800 */
[----:B-----5:R-:W-:-:S03]  /*210d0*/  @!P4 LEA.HI.X R13, R20, R4, R25, 0x2, P0 ;  /* 0x00000004140dc211 */ /* 0x020fc600000f1419 */
[----:B------:R-:W5:Y:S04]  /*210e0*/  LDL R25, [R1+0x140] ;  /* 0x0001400001197983 */ /* 0x000f680000100800 */
[----:B------:R1:W-:Y:S04]  /*210f0*/  @!P4 ST.E.64 [R12.64], R154 ;  /* 0x0000009a0c00c985 */ /* 0x0003e8000c101b06 */
[----:B------:R1:W-:Y:S02]  /*21100*/  @!P3 ST.E.64 [R10.64], R42 ;  /* 0x0000002a0a00b985 */ /* 0x0003e4000c101b06 */
[----:B-1----:R-:W-:-:S02]  /*21110*/  @!P2 LEA R14, P3, R6, R2, 0x2 ;  /* 0x00000002060ea211 */ /* 0x002fc400078610ff */
[----:B------:R-:W4:Y:S01]  /*21120*/  LDL R20, [R1+0x98] ;  /* 0x0000980001147983 */ /* 0x000f220000100800 */
[----:B------:R-:W-:Y:S02]  /*21130*/  @!P1 LEA R12, P6, R22, R2, 0x2 ;  /* 0x00000002160c9211 */ /* 0x000fe400078c10ff */
[----:B------:R-:W-:Y:S02]  /*21140*/  @!P2 LEA.HI.X R15, R6, R4, R17, 0x2, P3 ;  /* 0x00000004060fa211 */ /* 0x000fe400018f1411 */
[----:B------:R-:W-:Y:S01]  /*21150*/  ISETP.GE.AND P0, PT, R9, c[0x0][0x3c8], PT ;  /* 0x0000f20009007a0c */ /* 0x000fe20003f06270 */
[----:B------:R-:W4:Y:S08]  /*21160*/  LDL R17, [R1+0x8c] ;  /* 0x00008c0001117983 */ /* 0x000f300000100800 */
[----:B------:R-:W-:-:S02]  /*21170*/  P2R R3, PR, RZ, 0x40 ;  /* 0x00000040ff037803 */ /* 0x000fc40000000000 */
[----:B------:R-:W-:Y:S01]  /*21180*/  ISETP.GE.AND P4, PT, R5, c[0x0][0x3c8], PT ;  /* 0x0000f20005007a0c */ /* 0x000fe20003f86270 */
[----:B------:R-:W4:Y:S01]  /*21190*/  LDL R6, [R1+0x90] ;  /* 0x0000900001067983 */ /* 0x000f220000100800 */
[----:B------:R-:W-:-:S04]  /*211a0*/  ISETP.NE.AND P3, PT, R3, RZ, PT ;  /* 0x000000ff0300720c */ /* 0x000fc80003f65270 */
[----:B------:R-:W-:Y:S02]  /*211b0*/  @!P1 LEA.HI.X R13, R22, R4, R24, 0x2, P3 ;  /* 0x00000004160d9211 */ /* 0x000fe400018f1418 */
[----:B------:R-:W4:Y:S01]  /*211c0*/  LDL R24, [R1+0x138] ;  /* 0x0001380001187983 */ /* 0x000f220000100800 */
[----:B------:R-:W-:Y:S02]  /*211d0*/  ISETP.GE.AND P3, PT, R21, c[0x0][0x3c8], PT ;  /* 0x0000f20015007a0c */ /* 0x000fe40003f66270 */
[C---:B------:R-:W-:Y:S01]  /*211e0*/  @!P0 LEA R10, P6, R9.reuse, R2, 0x2 ;  /* 0x00000002090a8211 */ /* 0x040fe200078c10ff */
[----:B------:R-:W-:Y:S03]  /*211f0*/  @!P2 ST.E.64 [R14.64], R166 ;  /* 0x000000a60e00a985 */ /* 0x000fe6000c101b06 */
[----:B------:R-:W-:Y:S01]  /*21200*/  @!P0 LEA.HI.X R11, R9, R4, R18, 0x2, P6 ;  /* 0x00000004090b8211 */ /* 0x000fe200030f1412 */
[----:B------:R-:W-:Y:S04]  /*21210*/  @!P1 ST.E.64 [R12.64], R54 ;  /* 0x000000360c009985 */ /* 0x000fe8000c101b06 */
[----:B------:R1:W-:Y:S04]  /*21220*/  @!P0 ST.E.64 [R10.64], R46 ;  /* 0x0000002e0a008985 */ /* 0x0003e8000c101b06 */
[----:B------:R-:W4:Y:S04]  /*21230*/  LDL R22, [R1+0x134] ;  /* 0x0001340001167983 */ /* 0x000f280000100800 */
[----:B------:R-:W4:Y:S01]  /*21240*/  LDL R18, [R1+0x130] ;  /* 0x0001300001127983 */ /* 0x000f220000100800 */
[----:B------:R-:W-:-:S03]  /*21250*/  ISETP.GE.AND P5, PT, R26, c[0x0][0x3c8], PT ;  /* 0x0000f2001a007a0c */ /* 0x000fc60003fa6270 */
[----:B------:R-:W4:Y:S01]  /*21260*/  LDL R9, [R1+0x88] ;  /* 0x0000880001097983 */ /* 0x000f220000100800 */
[-C--:B-1----:R-:W-:Y:S02]  /*21270*/  @!P3 LEA R10, P1, R21, R2.reuse, 0x2 ;  /* 0x00000002150ab211 */ /* 0x082fe400078210ff */
[----:B------:R-:W-:-:S11]  /*21280*/  @!P4 LEA R12, P6, R5, R2, 0x2 ;  /* 0x00000002050cc211 */ /* 0x000fd600078c10ff */
[----:B------:R-:W-:Y:S02]  /*21290*/  P2R R3, PR, RZ, 0x2 ;  /* 0x00000002ff037803 */ /* 0x000fe40000000000 */
[----:B------:R-:W-:-:S04]  /*212a0*/  @!P5 LEA R14, P0, R26, R2, 0x2 ;  /* 0x000000021a0ed211 */ /* 0x000fc800078010ff */
[----:B------:R-:W-:Y:S02]  /*212b0*/  @!P5 LEA.HI.X R15, R26, R4, R27, 0x2, P0 ;  /* 0x000000041a0fd211 */ /* 0x000fe400000f141b */
[----:B------:R-:W4:Y:S04]  /*212c0*/  LDL R26, [R1+0x7c] ;  /* 0x00007c00011a7983 */ /* 0x000f280000100800 */
[----:B------:R1:W-:Y:S04]  /*212d0*/  @!P5 ST.E.64 [R14.64], R172 ;  /* 0x000000ac0e00d985 */ /* 0x0003e8000c101b06 */
[----:B------:R-:W4:Y:S01]  /*212e0*/  LDL R27, [R1+0x118] ;  /* 0x00011800011b7983 */ /* 0x000f220000100800 */
[----:B--2---:R-:W-:-:S02]  /*212f0*/  ISETP.GE.AND P2, PT, R19, c[0x0][0x3c8], PT ;  /* 0x0000f20013007a0c */ /* 0x004fc40003f46270 */
[-C--:B-----5:R-:W-:Y:S02]  /*21300*/  @!P4 LEA.HI.X R13, R5, R4.reuse, R25, 0x2, P6 ;  /* 0x00000004050dc211 */ /* 0x0a0fe400030f1419 */
[----:B------:R-:W-:Y:S01]  /*21310*/  ISETP.NE.AND P6, PT, R3, RZ, PT ;  /* 0x000000ff0300720c */ /* 0x000fe20003fc5270 */
[----:B------:R-:W2:Y:S03]  /*21320*/  LDL R5, [R1+0x84] ;  /* 0x0000840001057983 */ /* 0x000ea60000100800 */
[----:B---3--:R-:W-:Y:S01]  /*21330*/  @!P3 LEA.HI.X R11, R21, R4, R23, 0x2, P6 ;  /* 0x00000004150bb211 */ /* 0x008fe200030f1417 */
[----:B------:R-:W3:Y:S04]  /*21340*/  LDL R25, [R1+0x114] ;  /* 0x0001140001197983 */ /* 0x000ee80000100800 */
[----:B------:R-:W5:Y:S04]  /*21350*/  LDL R23, [R1+0x12c] ;  /* 0x00012c0001177983 */ /* 0x000f680000100800 */
[----:B------:R-:W2:Y:S04]  /*21360*/  LDL R21, [R1+0x128] ;  /* 0x0001280001157983 */ /* 0x000ea80000100800 */
[----:B------:R4:W-:Y:S04]  /*21370*/  @!P4 ST.E.64 [R12.64], R62 ;  /* 0x0000003e0c00c985 */ /* 0x0009e8000c101b06 */
[----:B------:R4:W-:Y:S01]  /*21380*/  @!P3 ST.E.64 [R10.64], R50 ;  /* 0x000000320a00b985 */ /* 0x0009e2000c101b06 */
[----:B-1----:R-:W-:-:S04]  /*21390*/  @!P2 LEA R14, P3, R19, R2, 0x2 ;  /* 0x00000002130ea211 */ /* 0x002fc800078610ff */
[----:B----4-:R-:W-:Y:S02]  /*213a0*/  @!P2 LEA.HI.X R15, R19, R4, R24, 0x2, P3 ;  /* 0x00000004130fa211 */ /* 0x010fe400018f1418 */
[----:B------:R-:W4:Y:S01]  /*213b0*/  LDL R19, [R1+0x124] ;  /* 0x0001240001137983 */ /* 0x000f220000100800 */
        /* <DEDUP_REMOVED lines=23> */
[-C--:B-----5:R-:W-:Y:S02]  /*21530*/  @!P5 LEA.HI.X R15, R6, R4.reuse, R23, 0x2, P0 ;  /* 0x00000004060fd211 */ /* 0x0a0fe400000f1417 */
[----:B------:R-:W-:Y:S01]  /*21540*/  ISETP.NE.AND P0, PT, R3, RZ, PT ;  /* 0x000000ff0300720c */ /* 0x000fe20003f05270 */
[----:B------:R-:W5:Y:S03]  /*21550*/  LDL R6, [R1+0x64] ;  /* 0x0000640001067983 */ /* 0x000f660000100800 */
[----:B--2---:R-:W-:Y:S01]  /*21560*/  @!P4 LEA.HI.X R13, R17, R4, R21, 0x2, P0 ;  /* 0x00000004110dc211 */ /* 0x004fe200000f1415 */
[----:B------:R-:W2:Y:S04]  /*21570*/  LDL R23, [R1+0x10c] ;  /* 0x00010c0001177983 */ /* 0x000ea80000100800 */
[----:B------:R-:W2:Y:S01]  /*21580*/  LDL R17, [R1+0x110] ;  /* 0x0001100001117983 */ /* 0x000ea20000100800 */
[----:B------:R-:W-:-:S03]  /*21590*/  ISETP.GE.AND P2, PT, R5, c[0x0][0x3c8], PT ;  /* 0x0000f20005007a0c */ /* 0x000fc60003f46270 */
[----:B------:R-:W5:Y:S04]  /*215a0*/  LDL R21, [R1+0x108] ;  /* 0x0001080001157983 */ /* 0x000f680000100800 */
[----:B------:R1:W-:Y:S04]  /*215b0*/  @!P5 ST.E.64 [R14.64], R176 ;  /* 0x000000b00e00d985 */ /* 0x0003e8000c101b06 */
[----:B------:R1:W-:Y:S01]  /*215c0*/  @!P4 ST.E.64 [R12.64], R82 ;  /* 0x000000520c00c985 */ /* 0x0003e2000c101b06 */
[----:B----4-:R-:W-:-:S03]  /*215d0*/  @!P3 LEA.HI.X R11, R9, R4, R19, 0x2, P6 ;  /* 0x00000004090bb211 */ /* 0x010fc600030f1413 */
[----:B------:R-:W4:Y:S04]  /*215e0*/  LDL R19, [R1+0x104] ;  /* 0x0001040001137983 */ /* 0x000f280000100800 */
[----:B------:R-:W4:Y:S04]  /*215f0*/  LDL R9, [R1+0x100] ;  /* 0x0001000001097983 */ /* 0x000f280000100800 */
[----:B------:R3:W-:Y:S01]  /*21600*/  @!P3 ST.E.64 [R10.64], R66 ;  /* 0x000000420a00b985 */ /* 0x0007e2000c101b06 */
[----:B-1----:R-:W-:-:S04]  /*21610*/  @!P2 LEA R14, P3, R5, R2, 0x2 ;  /* 0x00000002050ea211 */ /* 0x002fc800078610ff */
[----:B------:R-:W-:Y:S02]  /*21620*/  @!P2 LEA.HI.X R15, R5, R4, R31, 0x2, P3 ;  /* 0x00000004050fa211 */ /* 0x000fe400018f141f */
[----:B------:R-:W4:Y:S01]  /*21630*/  LDL R5, [R1+0x60] ;  /* 0x0000600001057983 */ /* 0x000f220000100800 */
        /* <DEDUP_REMOVED lines=22> */
[----:B-----5:R-:W-:Y:S01]  /*217a0*/  ISETP.GE.AND P0, PT, R6, c[0x0][0x3c8], PT ;  /* 0x0000f20006007a0c */ /* 0x020fe20003f06270 */
        /* <DEDUP_REMOVED lines=8> */
[----:B--2---:R-:W-:Y:S02]  /*21830*/  @!P0 LEA R10, P4, R6, R2, 0x2 ;  /* 0x00000002060a8211 */ /* 0x004fe400078810ff */
[-C--:B----4-:R-:W-:Y:S01]  /*21840*/  @!P1 LEA.HI.X R13, R18, R4.reuse, R19, 0x2, P5 ;  /* 0x00000004120d9211 */ /* 0x090fe200028f1413 */
[----:B------:R1:W-:Y:S01]  /*21850*/  @!P2 ST.E.64 [R14.64], R106 ;  /* 0x0000006a0e00a985 */ /* 0x0003e2000c101b06 */
        /* <DEDUP_REMOVED lines=10> */
.L_x_3113:
[----:B------:R-:W2:Y:S04]  /*21900*/  LDL.LU R2, [R1+0x24] ;  /* 0x0000240001027983 */ /* 0x000ea80000300800 */
[----:B------:R-:W3:Y:S01]  /*21910*/  LDL.LU R6, [R1+0x28] ;  /* 0x0000280001067983 */ /* 0x000ee20000300800 */
        /* <DEDUP_REMOVED lines=20> */
.L_x_3134:
[----:B------:R-:W3:Y:S04]  /*21a60*/  LDL.LU R6, [R1+0x18] ;  /* 0x0000180001067983 */ /* 0x000ee80000300800 */
[----:B--2---:R-:W2:Y:S04]  /*21a70*/  LDL.LU R4, [R1+0x2c] ;  /* 0x00002c0001047983 */ /* 0x004ea80000300800 */
[----:B------:R-:W4:Y:S01]  /*21a80*/  LDL.LU R3, [R1+0x30] ;  /* 0x0000300001037983 */ /* 0x000f220000300800 */
[----:B------:R-:W-:Y:S01]  /*21a90*/  BSSY B0, `(.L_x_3135) ;  /* 0x0000039000007945 */ /* 0x000fe20003800000 */
[----:B-----5:R-:W-:-:S02]  /*21aa0*/  SHF.R.S32.HI R20, RZ, 0x1f, R2 ;  /* 0x0000001fff147819 */ /* 0x020fc40000011402 */
[----:B------:R-:W1:Y:S02]  /*21ab0*/  S2R R5, SR_TID.X ;  /* 0x0000000000057919 */ /* 0x000e640000002100 */
[----:B-1----:R-:W-:Y:S02]  /*21ac0*/  ISETP.GT.AND P0, PT, R5, 0x7f, PT ;  /* 0x0000007f0500780c */ /* 0x002fe40003f04270 */
[----:B---3--:R-:W-:Y:S02]  /*21ad0*/  LOP3.LUT R6, R6, 0xffff, RZ, 0xc0, !PT ;  /* 0x0000ffff06067812 */ /* 0x008fe400078ec0ff */
[----:B--2---:R-:W-:Y:S02]  /*21ae0*/  SEL R14, R4, RZ, !P3 ;  /* 0x000000ff040e7207 */ /* 0x004fe40005800000 */
[----:B----4-:R-:W-:-:S07]  /*21af0*/  SEL R24, R3, RZ, !P3 ;  /* 0x000000ff03187207 */ /* 0x010fce0005800000 */
[----:B------:R-:W-:Y:S05]  /*21b00*/  @P0 BRA `(.L_x_3136) ;  /* 0x0000031000000947 */ /* 0x000fea0003800000 */
[----:B------:R-:W2:Y:S01]  /*21b10*/  LDL R4, [R1] ;  /* 0x0000000001047983 */ /* 0x000ea20000100800 */
        /* <DEDUP_REMOVED lines=25> */
[--C-:B------:R-:W-:Y:S01]  /*21cb0*/  IMAD.MOV R4, RZ, RZ, -R3.reuse ;  /* 0x000000ffff047224 */ /* 0x100fe200078e0a03 */
        /* <DEDUP_REMOVED lines=12> */
[----:B------:R-:W-:Y:S01]  /*21d80*/  IMAD R3, R16, R9, R3 ;  /* 0x0000000910037224 */ /* 0x000fe200078e0203 */
[----:B------:R-:W-:-:S03]  /*21d90*/  MOV R9, c[0x0][0x4ac] ;  /* 0x00012b0000097a02 */ /* 0x000fc60000000f00 */
[----:B------:R-:W-:Y:S01]  /*21da0*/  IMAD.WIDE.U32 R4, R16, R4, R10 ;  /* 0x0000000410047225 */ /* 0x000fe200078e000a */
[----:B------:R-:W-:Y:S02]  /*21db0*/  SEL R10, R12, c[0x0][0x450], P2 ;  /* 0x000114000c0a7a07 */ /* 0x000fe40001000000 */
[----:B------:R-:W-:Y:S01]  /*21dc0*/  SEL R9, R9, c[0x0][0x454], P2 ;  /* 0x0001150009097a07 */ /* 0x000fe20001000000 */
[----:B------:R-:W-:Y:S01]  /*21dd0*/  IMAD.IADD R3, R5, 0x1, R3 ;  /* 0x0000000105037824 */ /* 0x000fe200078e0203 */
[----:B------:R-:W-:-:S04]  /*21de0*/  LEA R10, P0, R4, R10, 0x2 ;  /* 0x0000000a040a7211 */ /* 0x000fc800078010ff */
[----:B------:R-:W-:Y:S02]  /*21df0*/  LEA.HI.X R11, R4, R9, R3, 0x2, P0 ;  /* 0x00000009040b7211 */ /* 0x000fe400000f1403 */
[----:B------:R-:W-:-:S05]  /*21e00*/  MOV R3, 0xff800000 ;  /* 0xff80000000037802 */ /* 0x000fca0000000f00 */
[----:B------:R1:W-:Y:S02]  /*21e10*/  STG.E [R10.64], R3 ;  /* 0x000000030a007986 */ /* 0x0003e4000c101906 */
.L_x_3136:
[----:B------:R-:W-:Y:S05]  /*21e20*/  BSYNC B0 ;  /* 0x0000000000007941 */ /* 0x000fea0003800000 */
.L_x_3135:
[----:B------:R-:W-:-:S13]  /*21e30*/  ISETP.GT.AND P0, PT, R21, 0x1, PT ;  /* 0x000000011500780c */ /* 0x000fda0003f04270 */
[----:B------:R-:W-:Y:S05]  /*21e40*/  @P0 BRA `(.L_x_3128) ;  /* 0x0000080000000947 */ /* 0x000fea0003800000 */
[----:B-1----:R-:W2:Y:S01]  /*21e50*/  LDL.LU R11, [R1] ;  /* 0x00000000010b7983 */ /* 0x002ea20000300800 */
[----:B------:R-:W-:Y:S01]  /*21e60*/  MOV R4, c[0x0][0x4e8] ;  /* 0x00013a0000047a02 */ /* 0x000fe20000000f00 */
[----:B------:R-:W-:Y:S02]  /*21e70*/  IMAD R3, R20, c[0x0][0x3a0], RZ ;  /* 0x0000e80014037a24 */ /* 0x000fe400078e02ff */
        /* <DEDUP_REMOVED lines=23> */
[----:B------:R-:W-:-:S03]  /*21ff0*/  IADD3 R9, R143, R11, RZ ;  /* 0x0000000b8f097210 */ /* 0x000fc60007ffe0ff */
[----:B------:R-:W-:-:S04]  /*22000*/  IMAD.WIDE.U32 R2, R6, c[0x0][0x3d8], R2 ;  /* 0x0000f60006027a25 */ /* 0x000fc800078e0002 */
[----:B------:R-:W-:Y:S01]  /*22010*/  IMAD R6, R6, c[0x0][0x3dc], R4 ;  /* 0x0000f70006067a24 */ /* 0x000fe200078e0204 */
[----:B------:R-:W-:-:S04]  /*22020*/  LEA R16, P0, R2, c[0x0][0x380], 0x1 ;  /* 0x0000e00002107a11 */ /* 0x000fc800078008ff */
[----:B------:R-:W-:-:S04]  /*22030*/  IADD3 R5, R3, R6, RZ ;  /* 0x0000000603057210 */ /* 0x000fc80007ffe0ff */
[----:B------:R-:W-:Y:S01]  /*22040*/  LEA.HI.X R5, R2, c[0x0][0x384], R5, 0x1, P0 ;  /* 0x0000e10002057a11 */ /* 0x000fe200000f0c05 */
[----:B------:R-:W-:Y:S05]  /*22050*/  BRA.DIV ~URZ, `(.L_x_3137) ;  /* 0x000038b27f007947 */ /* 0x000fea000b800000 */
[----:B------:R1:W2:Y:S02]  /*22060*/  SHFL.IDX PT, R4, R5, RZ, 0x181f ;  /* 0x00181fff05047589 */ /* 0x0002a400000e0000 */
.L_x_3213:
[----:B------:R-:W-:Y:S05]  /*22070*/  BRA.DIV ~URZ, `(.L_x_3138) ;  /* 0x000039027f007947 */ /* 0x000fea000b800000 */
[----:B------:R3:W4:Y:S02]  /*22080*/  SHFL.IDX PT, R2, R16, RZ, 0x181f ;  /* 0x00181fff10027589 */ /* 0x00072400000e0000 */
.L_x_3214:
        /* <DEDUP_REMOVED lines=20> */
.L_x_3140:
[----:B------:R-:W-:Y:S05]  /*221d0*/  BSYNC B0 ;  /* 0x0000000000007941 */ /* 0x000fea0003800000 */
.L_x_3139:
[----:B------:R-:W-:Y:S05]  /*221e0*/  BRA.DIV ~URZ, `(.L_x_3141) ;  /* 0x000038027f007947 */ /* 0x000fea000b800000 */
[----:B--2---:R2:W1:Y:S04]  /*221f0*/  SHFL.IDX PT, R4, R5, 0x1, 0x181f ;  /* 0x00381f0005047f89 */ /* 0x00446800000e0000 */
[----:B----4-:R2:W4:Y:S02]  /*22200*/  SHFL.IDX PT, R2, R16, 0x1, 0x181f ;  /* 0x00381f0010027f89 */ /* 0x01052400000e0000 */
.L_x_3215:
        /* <DEDUP_REMOVED lines=20> */
.L_x_3143:
[----:B------:R-:W-:Y:S05]  /*22350*/  BSYNC B0 ;  /* 0x0000000000007941 */ /* 0x000fea0003800000 */
.L_x_3142:
[----:B------:R-:W-:Y:S05]  /*22360*/  BRA.DIV ~URZ, `(.L_x_3144) ;  /* 0x000037527f007947 */ /* 0x000fea000b800000 */
[----:B-1----:R1:W2:Y:S02]  /*22370*/  SHFL.IDX PT, R4, R5, 0x2, 0x181f ;  /* 0x00581f0005047f89 */ /* 0x0022a400000e0000 */
.L_x_3216:
[----:B------:R-:W-:Y:S05]  /*22380*/  BRA.DIV ~URZ, `(.L_x_3145) ;  /* 0x000037a27f007947 */ /* 0x000fea000b800000 */
[----:B----4-:R4:W1:Y:S02]  /*22390*/  SHFL.IDX PT, R2, R16, 0x2, 0x181f ;  /* 0x00581f0010027f89 */ /* 0x01086400000e0000 */
.L_x_3217:
        /* <DEDUP_REMOVED lines=20> */
.L_x_3147:
[----:B------:R-:W-:Y:S05]  /*224e0*/  BSYNC B0 ;  /* 0x0000000000007941 */ /* 0x000fea0003800000 */
.L_x_3146:
[----:B------:R-:W-:Y:S05]  /*224f0*/  BRA.DIV ~URZ, `(.L_x_3148) ;  /* 0x000036a27f007947 */ /* 0x000fea000b800000 */
[----:B--2---:R2:W3:Y:S04]  /*22500*/  SHFL.IDX PT, R4, R5, 0x3, 0x181f ;  /* 0x00781f0005047f89 */ /* 0x0044e800000e0000 */
[----:B-1----:R2:W1:Y:S02]  /*22510*/  SHFL.IDX PT, R2, R16, 0x3, 0x181f ;  /* 0x00781f0010027f89 */ /* 0x00246400000e0000 */
.L_x_3218:
        /* <DEDUP_REMOVED lines=19> */
.L_x_3128:
[----:B------:R-:W-:Y:S05]  /*22650*/  BSYNC B1 ;  /* 0x0000000000017941 */ /* 0x000fea0003800000 */
.L_x_3112:
        /* <DEDUP_REMOVED lines=11> */
[----:B--23--:R-:W-:-:S04]  /*22710*/  LOP3.LUT R16, R2, 0x1f, RZ, 0xc0, !PT ;  /* 0x0000001f02107812 */ /* 0x00cfc800078ec0ff */
[----:B------:R-:W-:Y:S01]  /*22720*/  ISETP.NE.AND P6, PT, R16, 0x1f, PT ;  /* 0x0000001f1000780c */ /* 0x000fe20003fc5270 */
[----:B------:R-:W-:Y:S10]  /*22730*/  BRA.DIV ~URZ, `(.L_x_3150) ;  /* 0x000035327f007947 */ /* 0x000ff4000b800000 */
[----:B------:R2:W3:Y:S02]  /*22740*/  SHFL.IDX PT, R11, R28, RZ, 0x1f ;  /* 0x00001fff1c0b7589 */ /* 0x0004e400000e0000 */
.L_x_3219:
[----:B------:R-:W-:Y:S05]  /*22750*/  BRA.DIV ~URZ, `(.L_x_3151) ;  /* 0x000035827f007947 */ /* 0x000fea000b800000 */
[----:B------:R4:W1:Y:S02]  /*22760*/  SHFL.IDX PT, R6, R28, 0x1, 0x1f ;  /* 0x00201f001c067f89 */ /* 0x00086400000e0000 */
.L_x_3220:
        /* <DEDUP_REMOVED lines=15> */
[----:B-1----:R-:W-:Y:S01]  /*22860*/  MOV R15, RZ ;  /* 0x000000ff000f7202 */ /* 0x002fe20000000f00 */
[----:B-----5:R-:W-:Y:S01]  /*22870*/  IMAD R4, R10, R9, RZ ;  /* 0x000000090a047224 */ /* 0x020fe200078e02ff */
[----:B------:R-:W-:Y:S07]  /*22880*/  BRA.DIV ~URZ, `(.L_x_3152) ;  /* 0x000034c27f007947 */ /* 0x000fee000b800000 */
[----:B------:R1:W2:Y:S02]  /*22890*/  SHFL.UP PT, R5, R4, 0x1, RZ ;  /* 0x0420000004057989 */ /* 0x0002a400000e00ff */
.L_x_3221:
        /* <DEDUP_REMOVED lines=16> */
.L_x_3222:
[----:B--2---:R-:W-:Y:S01]  /*229a0*/  IMAD R2, R2, c[0x0][0x538], RZ ;  /* 0x00014e0002027a24 */ /* 0x004fe200078e02ff */
[----:B------:R-:W-:Y:S04]  /*229b0*/  BSSY B1, `(.L_x_3154) ;  /* 0x00000cf000017945 */ /* 0x000fe80003800000 */
[----:B------:R-:W-:-:S04]  /*229c0*/  IADD3 R6, R2, R6, RZ ;  /* 0x0000000602067210 */ /* 0x000fc80007ffe0ff */
[----:B---3--:R-:W-:-:S13]  /*229d0*/  ISETP.GT.AND P0, PT, R6, R11, PT ;  /* 0x0000000b0600720c */ /* 0x008fda0003f04270 */
[----:B------:R-:W-:Y:S05]  /*229e0*/  @P0 BRA `(.L_x_3155) ;  /* 0x0000026000000947 */ /* 0x000fea0003800000 */
.L_x_3159:
        /* <DEDUP_REMOVED lines=18> */
.L_x_3223:
        /* <DEDUP_REMOVED lines=16> */
.L_x_3224:
[----:B--2---:R-:W-:-:S05]  /*22c10*/  IMAD R2, R2, c[0x0][0x538], RZ ;  /* 0x00014e0002027a24 */ /* 0x004fca00078e02ff */
[----:B------:R-:W-:-:S04]  /*22c20*/  IADD3 R6, R2, R6, RZ ;  /* 0x0000000602067210 */ /* 0x000fc80007ffe0ff */
[----:B------:R-:W-:-:S13]  /*22c30*/  ISETP.GT.AND P0, PT, R6, R11, PT ;  /* 0x0000000b0600720c */ /* 0x000fda0003f04270 */
[----:B-1--4-:R-:W-:Y:S05]  /*22c40*/  @!P0 BRA `(.L_x_3159) ;  /* 0xfffffda000008947 */ /* 0x012fea000383ffff */
.L_x_3155:
[----:B------:R-:W-:-:S05]  /*22c50*/  IADD3 R14, -R2, R6, RZ ;  /* 0x00000006020e7210 */ /* 0x000fca0007ffe1ff */
[----:B------:R-:W-:-:S05]  /*22c60*/  IMAD R2, R4, c[0x0][0x538], R14 ;  /* 0x00014e0004027a24 */ /* 0x000fca00078e020e */
[----:B------:R-:W-:Y:S01]  /*22c70*/  ISETP.GT.AND P0, PT, R2, R11, PT ;  /* 0x0000000b0200720c */ /* 0x000fe20003f04270 */
[----:B------:R-:W-:-:S12]  /*22c80*/  BRA.DIV ~URZ, `(.L_x_3160) ;  /* 0x000035527f007947 */ /* 0x000fd8000b800000 */
[----:B------:R-:W-:-:S03]  /*22c90*/  VOTE.ANY R13, PT, !P0 ;  /* 0x00000000000d7806 */ /* 0x000fc600040e0100 */
.L_x_3225:
[----:B------:R-:W2:Y:S01]  /*22ca0*/  LDL.LU R2, [R1+0x1c] ;  /* 0x00001c0001027983 */ /* 0x000ea20000300800 */
[----:B------:R-:W2:Y:S02]  /*22cb0*/  POPC R12, R13 ;  /* 0x0000000d000c7309 */ /* 0x000ea40000000000 */
[----:B--2---:R-:W-:-:S05]  /*22cc0*/  IADD3 R2, R12, R2, RZ ;  /* 0x000000020c027210 */ /* 0x004fca0007ffe0ff */
[----:B------:R2:W-:Y:S01]  /*22cd0*/  STL [R1+0x1c], R2 ;  /* 0x00001c0201007387 */ /* 0x0005e20000100800 */
[----:B------:R-:W-:Y:S05]  /*22ce0*/  BRA.DIV ~URZ, `(.L_x_3161) ;  /* 0x000035327f007947 */ /* 0x000fea000b800000 */
[----:B------:R3:W1:Y:S04]  /*22cf0*/  SHFL.IDX PT, R6, R9, R12, 0x1f ;  /* 0x00001f0c09067589 */ /* 0x00066800000e0000 */
[----:B------:R3:W2:Y:S02]  /*22d00*/  SHFL.IDX PT, R5, R10, R12, 0x1f ;  /* 0x00001f0c0a057589 */ /* 0x0006a400000e0000 */
.L_x_3226:
[----:B------:R-:W-:Y:S01]  /*22d10*/  ISETP.NE.AND P0, PT, R13, RZ, PT ;  /* 0x000000ff0d00720c */ /* 0x000fe20003f05270 */
[----:B------:R-:W-:-:S12]  /*22d20*/  BSSY B0, `(.L_x_3162) ;  /* 0x0000005000007945 */ /* 0x000fd80003800000 */
[----:B------:R-:W-:Y:S05]  /*22d30*/  @!P0 BRA `(.L_x_3163) ;  /* 0x0000003000008947 */ /* 0x000fea0003800000 */
[----:B---3--:R-:W-:Y:S01]  /*22d40*/  IADD3 R12, R12, -0x1, RZ ;  /* 0xffffffff0c0c7810 */ /* 0x008fe20007ffe0ff */
[----:B------:R-:W-:Y:S05]  /*22d50*/  BRA.DIV ~URZ, `(.L_x_3164) ;  /* 0x000035927f007947 */ /* 0x000fea000b800000 */
[----:B------:R3:W4:Y:S02]  /*22d60*/  SHFL.IDX PT, R15, R4, R12, 0x1f ;  /* 0x00001f0c040f7589 */ /* 0x00072400000e0000 */
.L_x_3163:
[----:B------:R-:W-:Y:S05]  /*22d70*/  BSYNC B0 ;  /* 0x0000000000007941 */ /* 0x000fea0003800000 */
.L_x_3162:
[----:B--2-4-:R-:W-:Y:S01]  /*22d80*/  IMAD R2, R15, c[0x0][0x538], R14 ;  /* 0x00014e000f027a24 */ /* 0x014fe200078e020e */
[----:B------:R-:W-:Y:S01]  /*22d90*/  ISETP.NE.AND P0, PT, R5, 0x1, PT ;  /* 0x000000010500780c */ /* 0x000fe20003f05270 */
[----:B------:R-:W-:Y:S03]  /*22da0*/  BSSY B0, `(.L_x_3165) ;  /* 0x0000086000007945 */ /* 0x000fe60003800000 */
[----:B------:R2:W-:Y:S01]  /*22db0*/  STL [R1+0x10], R2 ;  /* 0x0000100201007387 */ /* 0x0005e20000100800 */
[----:B---3--:R-:W-:-:S08]  /*22dc0*/  IADD3 R12, -R2, R11, RZ ;  /* 0x0000000b020c7210 */ /* 0x008fd00007ffe1ff */
[----:B------:R-:W-:Y:S05]  /*22dd0*/  @!P0 BRA `(.L_x_3166) ;  /* 0x000003e000008947 */ /* 0x000fea0003800000 */
[-C--:B-1----:R-:W-:Y:S01]  /*22de0*/  IABS R3, R6.reuse ;  /* 0x0000000600037213 */ /* 0x082fe20000000000 */
[----:B------:R-:W-:Y:S01]  /*22df0*/  IMAD.MOV.U32 R10, RZ, RZ, RZ ;  /* 0x000000ffff0a7224 */ /* 0x000fe200078e00ff */
[----:B------:R-:W-:Y:S02]  /*22e00*/  IABS R13, R6 ;  /* 0x00000006000d7213 */ /* 0x000fe40000000000 */
[----:B--2---:R-:W1:Y:S08]  /*22e10*/  I2F.RP R2, R3 ;  /* 0x0000000300027306 */ /* 0x004e700000209400 */
[----:B-1----:R-:W1:Y:S02]  /*22e20*/  MUFU.RCP R2, R2 ;  /* 0x0000000200027308 */ /* 0x002e640000001000 */
[----:B-1----:R-:W-:-:S06]  /*22e30*/  IADD3 R2, R2, 0xffffffe, RZ ;  /* 0x0ffffffe02027810 */ /* 0x002fcc0007ffe0ff */
[----:B------:R1:W2:Y:S02]  /*22e40*/  F2I.FTZ.U32.TRUNC.NTZ R11, R2 ;  /* 0x00000002000b7305 */ /* 0x0002a4000021f000 */
[----:B-1----:R-:W-:Y:S01]  /*22e50*/  IABS R2, R5 ;  /* 0x0000000500027213 */ /* 0x002fe20000000000 */
[----:B--2---:R-:W-:-:S04]  /*22e60*/  IMAD.MOV R4, RZ, RZ, -R11 ;  /* 0x000000ffff047224 */ /* 0x004fc800078e0a0b */
[----:B------:R-:W-:Y:S01]  /*22e70*/  IMAD.MOV.U32 R9, RZ, RZ, R2 ;  /* 0x000000ffff097224 */ /* 0x000fe200078e0002 */
[----:B------:R-:W-:Y:S01]  /*22e80*/  IABS R2, R12 ;  /* 0x0000000c00027213 */ /* 0x000fe20000000000 */
[----:B------:R-:W-:Y:S02]  /*22e90*/  IMAD R4, R4, R3, RZ ;  /* 0x0000000304047224 */ /* 0x000fe400078e02ff */
[----:B------:R-:W1:Y:S02]  /*22ea0*/  I2F.RP R14, R9 ;  /* 0x00000009000e7306 */ /* 0x000e640000209400 */
[----:B------:R-:W-:-:S04]  /*22eb0*/  IMAD.HI.U32 R11, R11, R4, R10 ;  /* 0x000000040b0b7227 */ /* 0x000fc800078e000a */
[----:B------:R-:W-:Y:S02]  /*22ec0*/  IMAD.MOV.U32 R4, RZ, RZ, R2 ;  /* 0x000000ffff047224 */ /* 0x000fe400078e0002 */
[----:B------:R-:W-:-:S05]  /*22ed0*/  IMAD.MOV R2, RZ, RZ, -R13 ;  /* 0x000000ffff027224 */ /* 0x000fca00078e0a0d */
[----:B------:R-:W-:Y:S01]  /*22ee0*/  MOV R10, R2 ;  /* 0x00000002000a7202 */ /* 0x000fe20000000f00 */
[----:B------:R-:W-:-:S04]  /*22ef0*/  IMAD.HI.U32 R2, R11, R4, RZ ;  /* 0x000000040b027227 */ /* 0x000fc800078e00ff */
[----:B------:R-:W-:Y:S02]  /*22f00*/  IMAD R4, R2, R10, R4 ;  /* 0x0000000a02047224 */ /* 0x000fe400078e0204 */
[----:B-1----:R-:W1:Y:S03]  /*22f10*/  MUFU.RCP R10, R14 ;  /* 0x0000000e000a7308 */ /* 0x002e660000001000 */
[----:B------:R-:W-:Y:S02]  /*22f20*/  ISETP.GT.U32.AND P0, PT, R3, R4, PT ;  /* 0x000000040300720c */ /* 0x000fe40003f04070 */
[----:B-1----:R-:W-:-:S11]  /*22f30*/  IADD3 R10, R10, 0xffffffe, RZ ;  /* 0x0ffffffe0a0a7810 */ /* 0x002fd60007ffe0ff */
[----:B------:R-:W-:Y:S01]  /*22f40*/  @!P0 IMAD.IADD R4, R4, 0x1, -R3 ;  /* 0x0000000104048824 */ /* 0x000fe200078e0a03 */
[----:B------:R-:W-:Y:S01]  /*22f50*/  @!P0 IADD3 R2, R2, 0x1, RZ ;  /* 0x0000000102028810 */ /* 0x000fe20007ffe0ff */
[----:B------:R-:W1:Y:S01]  /*22f60*/  F2I.FTZ.U32.TRUNC.NTZ R11, R10 ;  /* 0x0000000a000b7305 */ /* 0x000e62000021f000 */
[----:B------:R-:W-:Y:S02]  /*22f70*/  ISETP.NE.AND P0, PT, R6, RZ, PT ;  /* 0x000000ff0600720c */ /* 0x000fe40003f05270 */
[----:B------:R-:W-:Y:S02]  /*22f80*/  ISETP.GE.U32.AND P2, PT, R4, R3, PT ;  /* 0x000000030400720c */ /* 0x000fe40003f46070 */
[----:B------:R-:W-:-:S04]  /*22f90*/  LOP3.LUT R3, R12, R6, RZ, 0x3c, !PT ;  /* 0x000000060c037212 */ /* 0x000fc800078e3cff */
[----:B------:R-:W-:Y:S01]  /*22fa0*/  ISETP.GE.AND P1, PT, R3, RZ, PT ;  /* 0x000000ff0300720c */ /* 0x000fe20003f26270 */
[----:B-1----:R-:W-:-:S06]  /*22fb0*/  IMAD.MOV R3, RZ, RZ, -R11 ;  /* 0x000000ffff037224 */ /* 0x002fcc00078e0a0b */
[----:B------:R-:W-:Y:S01]  /*22fc0*/  @P2 IADD3 R2, R2, 0x1, RZ ;  /* 0x0000000102022810 */ /* 0x000fe20007ffe0ff */
[----:B------:R-:W-:Y:S01]  /*22fd0*/  IMAD.MOV.U32 R10, RZ, RZ, RZ ;  /* 0x000000ffff0a7224 */ /* 0x000fe200078e00ff */
[----:B------:R-:W-:-:S04]  /*22fe0*/  MOV R4, R3 ;  /* 0x0000000300047202 */ /* 0x000fc80000000f00 */
[----:B------:R-:W-:Y:S01]  /*22ff0*/  @!P1 IMAD.MOV R2, RZ, RZ, -R2 ;  /* 0x000000ffff029224 */ /* 0x000fe200078e0a02 */
[----:B------:R-:W-:Y:S02]  /*23000*/  @!P0 LOP3.LUT R2, RZ, R6, RZ, 0x33, !PT ;  /* 0x00000006ff028212 */ /* 0x000fe400078e33ff */
[----:B------:R-:W-:Y:S01]  /*23010*/  IABS R3, R5 ;  /* 0x0000000500037213 */ /* 0x000fe20000000000 */
[----:B------:R-:W-:Y:S01]  /*23020*/  IMAD R4, R4, R9, RZ ;  /* 0x0000000904047224 */ /* 0x000fe200078e02ff */
[----:B------:R-:W-:-:S03]  /*23030*/  IABS R14, R2 ;  /* 0x00000002000e7213 */ /* 0x000fc60000000000 */
[----:B------:R-:W-:Y:S02]  /*23040*/  IMAD.MOV R13, RZ, RZ, -R3 ;  /* 0x000000ffff0d7224 */ /* 0x000fe400078e0a03 */
[----:B------:R-:W-:-:S03]  /*23050*/  IMAD.HI.U32 R3, R11, R4, R10 ;  /* 0x000000040b037227 */ /* 0x000fc600078e000a */
[----:B------:R-:W-:Y:S01]  /*23060*/  MOV R10, R13 ;  /* 0x0000000d000a7202 */ /* 0x000fe20000000f00 */
        /* <DEDUP_REMOVED lines=8> */
[C---:B------:R-:W-:Y:S02]  /*230f0*/  LOP3.LUT R4, R2.reuse, R5, RZ, 0x3c, !PT ;  /* 0x0000000502047212 */ /* 0x040fe400078e3cff */
[----:B------:R-:W-:Y:S02]  /*23100*/  IADD3 R9, -R2, RZ, RZ ;  /* 0x000000ff02097210 */ /* 0x000fe40007ffe1ff */
        /* <DEDUP_REMOVED lines=11> */
.L_x_3166:
[----:B-1----:R-:W3:Y:S01]  /*231c0*/  LDL R4, [R1+0x1c] ;  /* 0x00001c0001047983 */ /* 0x002ee20000100800 */
[----:B--2---:R-:W-:-:S04]  /*231d0*/  IMAD.MOV.U32 R2, RZ, RZ, 0x4 ;  /* 0x00000004ff027424 */ /* 0x004fc800078e00ff */
[----:B---3--:R-:W-:-:S05]  /*231e0*/  IMAD.WIDE R2, R4, R2, c[0x0][0x590] ;  /* 0x0001640004027625 */ /* 0x008fca00078e0202 */
[----:B------:R-:W2:Y:S02]  /*231f0*/  LDG.E R4, [R2.64] ;  /* 0x0000000602047981 */ /* 0x000ea4000c1e1900 */
[----:B--2---:R-:W-:-:S05]  /*23200*/  IMAD R10, R4, R6, RZ ;  /* 0x00000006040a7224 */ /* 0x004fca00078e02ff */
        /* <DEDUP_REMOVED lines=31> */
[----:B------:R-:W-:Y:S02]  /*23400*/  IMAD R9, R10, R3, R12 ;  /* 0x000000030a097224 */ /* 0x000fe400078e020c */
[----:B------:R-:W-:Y:S01]  /*23410*/  IMAD.MOV.U32 R10, RZ, RZ, RZ ;  /* 0x000000ffff0a7224 */ /* 0x000fe200078e00ff */
[----:B------:R-:W-:Y:S02]  /*23420*/  IMNMX R2, R4, R2, PT ;  /* 0x0000000204027217 */ /* 0x000fe40003800200 */
[----:B------:R-:W-:Y:S02]  /*23430*/  IABS R3, R9 ;  /* 0x0000000900037213 */ /* 0x000fe40000000000 */
[-C--:B------:R-:W-:Y:S02]  /*23440*/  IABS R4, R2.reuse ;  /* 0x0000000200047213 */ /* 0x080fe40000000000 */
[----:B------:R-:W-:-:S02]  /*23450*/  IABS R14, R2 ;  /* 0x00000002000e7213 */ /* 0x000fc40000000000 */
[----:B------:R-:W1:Y:S08]  /*23460*/  I2F.RP R5, R4 ;  /* 0x0000000400057306 */ /* 0x000e700000209400 */
[----:B-1----:R-:W1:Y:S02]  /*23470*/  MUFU.RCP R5, R5 ;  /* 0x0000000500057308 */ /* 0x002e640000001000 */
[----:B-1----:R-:W-:-:S06]  /*23480*/  IADD3 R5, R5, 0xffffffe, RZ ;  /* 0x0ffffffe05057810 */ /* 0x002fcc0007ffe0ff */
[----:B------:R-:W1:Y:S02]  /*23490*/  F2I.FTZ.U32.TRUNC.NTZ R11, R5 ;  /* 0x00000005000b7305 */ /* 0x000e64000021f000 */
[----:B-1----:R-:W-:-:S04]  /*234a0*/  IMAD.MOV R5, RZ, RZ, -R11 ;  /* 0x000000ffff057224 */ /* 0x002fc800078e0a0b */
[----:B------:R-:W-:Y:S01]  /*234b0*/  IMAD R12, R5, R4, RZ ;  /* 0x00000004050c7224 */ /* 0x000fe200078e02ff */
[----:B------:R-:W-:Y:S01]  /*234c0*/  MOV R5, R3 ;  /* 0x0000000300057202 */ /* 0x000fe20000000f00 */
[----:B------:R-:W-:Y:S02]  /*234d0*/  IMAD.MOV R3, RZ, RZ, -R14 ;  /* 0x000000ffff037224 */ /* 0x000fe400078e0a0e */
[----:B------:R-:W-:-:S04]  /*234e0*/  IMAD.HI.U32 R11, R11, R12, R10 ;  /* 0x0000000c0b0b7227 */ /* 0x000fc800078e000a */
        /* <DEDUP_REMOVED lines=17> */
.L_x_3167:
[----:B------:R-:W-:Y:S05]  /*23600*/  BSYNC B0 ;  /* 0x0000000000007941 */ /* 0x000fea0003800000 */
.L_x_3165:
[----:B------:R-:W-:-:S04]  /*23610*/  LOP3.LUT R3, RZ, R3, RZ, 0x33, !PT ;  /* 0x00000003ff037212 */ /* 0x000fc800078e33ff */
[----:B-1----:R-:W-:-:S05]  /*23620*/  IADD3 R2, R3, R6, RZ ;  /* 0x0000000603027210 */ /* 0x002fca0007ffe0ff */
[----:B------:R1:W-:Y:S01]  /*23630*/  STL [R1+0x14], R2 ;  /* 0x0000140201007387 */ /* 0x0003e20000100800 */
[----:B------:R-:W-:Y:S05]  /*23640*/  BRA `(.L_x_3168) ;  /* 0x0000005000007947 */ /* 0x000fea0003800000 */
.L_x_3156:
[----:B------:R-:W-:Y:S01]  /*23650*/  MOV R2, c[0x0][0x53c] ;  /* 0x00014f0000027a02 */ /* 0x000fe20000000f00 */
[----:B------:R2:W-:Y:S04]  /*23660*/  STL [R1+0x10], R11 ;  /* 0x0000100b01007387 */ /* 0x0005e80000100800 */
[----:B------:R2:W-:Y:S04]  /*23670*/  STL [R1+0x14], RZ ;  /* 0x000014ff01007387 */ /* 0x0005e80000100800 */
[----:B------:R2:W-:Y:S04]  /*23680*/  STL [R1+0x18], RZ ;  /* 0x000018ff01007387 */ /* 0x0005e80000100800 */
[----:B------:R2:W-:Y:S02]  /*23690*/  STL [R1+0x1c], R2 ;  /* 0x00001c0201007387 */ /* 0x0005e40000100800 */
.L_x_3168:
[----:B------:R-:W-:Y:S05]  /*236a0*/  BSYNC B1 ;  /* 0x0000000000017941 */ /* 0x000fea0003800000 */
.L_x_3154:
        /* <DEDUP_REMOVED lines=9> */
.L_x_3149:
[----:B-12---:R-:W2:Y:S02]  /*23740*/  LDL R2, [R1+0x1c] ;  /* 0x00001c0001027983 */ /* 0x006ea40000100800 */
[----:B--2---:R-:W-:-:S13]  /*23750*/  ISETP.GE.AND P0, PT, R2, c[0x0][0x53c], PT ;  /* 0x00014f0002007a0c */ /* 0x004fda0003f06270 */
[----:B---34-:R-:W-:Y:S01]  /*23760*/  @P0 CALL.REL.NOINC `(.L_x_3169) ;  /* 0x0000001000000944 */ /* 0x018fe20003c00000 */
[----:B------:R-:W-:Y:S05]  /*23770*/  BRA `(.L_x_3170) ;  /* 0xfffdee2000007947 */ /* 0x000fea000383ffff */
.L_x_3169:
[----:B------:R-:W-:Y:S05]  /*23780*/  EXIT ;  /* 0x000000000000794d */ /* 0x000fea0003800000 */
.L_x_2931:
[----:B------:R-:W-:Y:S01]  /*23790*/  IMAD.MOV.U32 R2, RZ, RZ, R4 ;  /* 0x000000ffff027224 */ /* 0x000fe200078e0004 */
[----:B------:R-:W-:Y:S02]  /*237a0*/  MOV R5, 0x1 ;  /* 0x0000000100057802 */ /* 0x000fe40000000f00 */
[----:B------:R-:W-:Y:S02]  /*237b0*/  MOV R3, 0x237d0 ;  /* 0x000237d000037802 */ /* 0x000fe40000000f00 */
[----:B------:R-:W-:Y:S05]  /*237c0*/  CALL.REL.NOINC `($__internal_51_$__cuda_sm70_shflsync_up_p) ;  /* 0x00002c7000007944 */ /* 0x000fea0003c00000 */
[----:B------:R-:W-:Y:S01]  /*237d0*/  MOV R0, R5 ;  /* 0x0000000500007202 */ /* 0x000fe20000000f00 */
[----:B------:R-:W-:Y:S05]  /*237e0*/  BRA `(.L_x_3171) ;  /* 0xfffdcc7000007947 */ /* 0x000fea000383ffff */
.L_x_2932:
[----:B------:R-:W-:Y:S01]  /*237f0*/  IMAD.MOV.U32 R2, RZ, RZ, R4 ;  /* 0x000000ffff027224 */ /* 0x000fe200078e0004 */
[----:B------:R-:W-:Y:S02]  /*23800*/  MOV R5, 0x2 ;  /* 0x0000000200057802 */ /* 0x000fe40000000f00 */
[----:B------:R-:W-:Y:S02]  /*23810*/  MOV R3, 0x23830 ;  /* 0x0002383000037802 */ /* 0x000fe40000000f00 */
[----:B------:R-:W-:Y:S05]  /*23820*/  CALL.REL.NOINC `($__internal_51_$__cuda_sm70_shflsync_up_p) ;  /* 0x00002c1000007944 */ /* 0x000fea0003c00000 */
[----:B------:R-:W-:Y:S02]  /*23830*/  SEL R5, R5, RZ, P4 ;  /* 0x000000ff05057207 */ /* 0x000fe40002000000 */
[----:B------:R-:W-:-:S03]  /*23840*/  MOV R3, 0x23890 ;  /* 0x0002389000037802 */ /* 0x000fc60000000f00 */
[----:B------:R-:W-:Y:S01]  /*23850*/  IMAD.IADD R0, R4, 0x1, R5 ;  /* 0x0000000104007824 */ /* 0x000fe200078e0205 */
[----:B------:R-:W-:-:S03]  /*23860*/  MOV R5, 0x4 ;  /* 0x0000000400057802 */ /* 0x000fc60000000f00 */
[----:B------:R-:W-:Y:S02]  /*23870*/  IMAD.MOV.U32 R2, RZ, RZ, R0 ;  /* 0x000000ffff027224 */ /* 0x000fe400078e0000 */
        /* <DEDUP_REMOVED lines=13> */
[----:B------:R-:W-:Y:S01]  /*23950*/  SEL R4, R5, RZ, P1 ;  /* 0x000000ff05047207 */ /* 0x000fe20000800000 */
[----:B------:R-:W-:Y:S01]  /*23960*/  IMAD.MOV.U32 R2, RZ, RZ, 0x1f ;  /* 0x0000001fff027424 */ /* 0x000fe200078e00ff */
[----:B------:R-:W-:Y:S02]  /*23970*/  MOV R30, 0x1f ;  /* 0x0000001f001e7802 */ /* 0x000fe40000000f00 */
[----:B------:R-:W-:Y:S01]  /*23980*/  MOV R3, 0x239c0 ;  /* 0x000239c000037802 */ /* 0x000fe20000000f00 */
[----:B------:R-:W-:-:S04]  /*23990*/  IMAD.IADD R4, R0, 0x1, R4 ;  /* 0x0000000100047824 */ /* 0x000fc800078e0204 */
[----:B------:R-:W-:Y:S02]  /*239a0*/  IMAD.MOV.U32 R29, RZ, RZ, R4 ;  /* 0x000000ffff1d7224 */ /* 0x000fe400078e0004 */
[----:B------:R-:W-:Y:S05]  /*239b0*/  CALL.REL.NOINC `($__internal_50_$__cuda_sm70_shflsync_idx_p) ;  /* 0x00002a0000007944 */ /* 0x000fea0003c00000 */
[----:B-----5:R-:W-:Y:S01]  /*239c0*/  MOV R0, R30 ;  /* 0x0000001e00007202 */ /* 0x020fe20000000f00 */
[----:B-1----:R-:W-:Y:S05]  /*239d0*/  BRA `(.L_x_3172) ;  /* 0xfffdcb8000007947 */ /* 0x002fea000383ffff */
.L_x_2934:
[----:B------:R-:W-:Y:S02]  /*239e0*/  SEL R2, RZ, 0x1, P0 ;  /* 0x00000001ff027807 */ /* 0x000fe40000000000 */
[----:B------:R-:W-:Y:S02]  /*239f0*/  MOV R3, 0x23a10 ;  /* 0x00023a1000037802 */ /* 0x000fe40000000f00 */
[----:B------:R-:W-:Y:S05]  /*23a00*/  CALL.REL.NOINC `($__internal_52_$__cuda_sm70_votesync_ballot) ;  /* 0x00002aa000007944 */ /* 0x000fea0003c00000 */
[----:B------:R-:W-:Y:S05]  /*23a10*/  BRA `(.L_x_3173) ;  /* 0xfffdcbd000007947 */ /* 0x000fea000383ffff */
.L_x_2935:
[----:B------:R-:W-:Y:S01]  /*23a20*/  IMAD.MOV.U32 R29, RZ, RZ, R9 ;  /* 0x000000ffff1d7224 */ /* 0x000fe200078e0009 */
[----:B-1----:R-:W-:Y:S01]  /*23a30*/  MOV R2, R0 ;  /* 0x0000000000027202 */ /* 0x002fe20000000f00 */
[----:B------:R-:W-:Y:S01]  /*23a40*/  IMAD.MOV.U32 R30, RZ, RZ, 0x1f ;  /* 0x0000001fff1e7424 */ /* 0x000fe200078e00ff */
[----:B------:R-:W-:Y:S02]  /*23a50*/  MOV R3, 0x23a70 ;  /* 0x00023a7000037802 */ /* 0x000fe40000000f00 */
[----:B------:R-:W-:Y:S05]  /*23a60*/  CALL.REL.NOINC `($__internal_50_$__cuda_sm70_shflsync_idx_p) ;  /* 0x0000295000007944 */ /* 0x000fea0003c00000 */
[----:B------:R-:W-:Y:S01]  /*23a70*/  IMAD.MOV.U32 R12, RZ, RZ, R30 ;  /* 0x000000ffff0c7224 */ /* 0x000fe200078e001e */
[----:B------:R-:W-:Y:S01]  /*23a80*/  MOV R29, R8 ;  /* 0x00000008001d7202 */ /* 0x000fe20000000f00 */
[----:B------:R-:W-:Y:S01]  /*23a90*/  IMAD.MOV.U32 R5, RZ, RZ, RZ ;  /* 0x000000ffff057224 */ /* 0x000fe200078e00ff */
[----:B-----5:R-:W-:Y:S01]  /*23aa0*/  MOV R2, R0 ;  /* 0x0000000000027202 */ /* 0x020fe20000000f00 */
[----:B------:R-:W-:Y:S01]  /*23ab0*/  IMAD.MOV.U32 R30, RZ, RZ, 0x1f ;  /* 0x0000001fff1e7424 */ /* 0x000fe200078e00ff */
[----:B------:R-:W-:-:S02]  /*23ac0*/  MOV R3, 0x23ae0 ;  /* 0x00023ae000037802 */ /* 0x000fc40000000f00 */
[----:B-1----:R-:W-:Y:S05]  /*23ad0*/  CALL.REL.NOINC `($__internal_50_$__cuda_sm70_shflsync_idx_p) ;  /* 0x000028e000007944 */ /* 0x002fea0003c00000 */
[----:B------:R-:W-:Y:S01]  /*23ae0*/  MOV R9, R30 ;  /* 0x0000001e00097202 */ /* 0x000fe20000000f00 */
[----:B-1---5:R-:W-:Y:S05]  /*23af0*/  BRA `(.L_x_3174) ;  /* 0xfffdcb6000007947 */ /* 0x022fea000383ffff */
.L_x_2938:
[----:B------:R-:W-:Y:S01]  /*23b00*/  IMAD.MOV.U32 R29, RZ, RZ, R4 ;  /* 0x000000ffff1d7224 */ /* 0x000fe200078e0004 */
[----:B------:R-:W-:-:S02]  /*23b10*/  MOV R30, 0x1f ;  /* 0x0000001f001e7802 */ /* 0x000fc40000000f00 */
[----:B------:R-:W-:Y:S02]  /*23b20*/  MOV R3, 0x23b40 ;  /* 0x00023b4000037802 */ /* 0x000fe40000000f00 */
[----:B--234-:R-:W-:Y:S05]  /*23b30*/  CALL.REL.NOINC `($__internal_50_$__cuda_sm70_shflsync_idx_p) ;  /* 0x0000288000007944 */ /* 0x01cfea0003c00000 */
[----:B------:R-:W-:Y:S01]  /*23b40*/  MOV R5, R30 ;  /* 0x0000001e00057202 */ /* 0x000fe20000000f00 */
[----:B-1---5:R-:W-:Y:S05]  /*23b50*/  BRA `(.L_x_2937) ;  /* 0xfffdcb6000007947 */ /* 0x022fea000383ffff */
.L_x_2993:
[----:B------:R-:W-:Y:S01]  /*23b60*/  IMAD.MOV.U32 R29, RZ, RZ, R5 ;  /* 0x000000ffff1d7224 */ /* 0x000fe200078e0005 */
[----:B------:R-:W-:Y:S01]  /*23b70*/  MOV R2, RZ ;  /* 0x000000ff00027202 */ /* 0x000fe20000000f00 */
[----:B------:R-:W-:Y:S01]  /*23b80*/  IMAD.MOV.U32 R30, RZ, RZ, 0x181f ;  /* 0x0000181fff1e7424 */ /* 0x000fe200078e00ff */
[----:B------:R-:W-:Y:S02]  /*23b90*/  MOV R3, 0x23bb0 ;  /* 0x00023bb000037802 */ /* 0x000fe40000000f00 */
[----:B-----5:R-:W-:Y:S05]  /*23ba0*/  CALL.REL.NOINC `($__internal_50_$__cuda_sm70_shflsync_idx_p) ;  /* 0x0000281000007944 */ /* 0x020fea0003c00000 */
[----:B------:R-:W-:Y:S01]  /*23bb0*/  MOV R4, R30 ;  /* 0x0000001e00047202 */ /* 0x000fe20000000f00 */
[----:B-1---5:R-:W-:Y:S05]  /*23bc0*/  BRA `(.L_x_3175) ;  /* 0xfffe67d000007947 */ /* 0x022fea000383ffff */
.L_x_2994:
[----:B------:R-:W-:Y:S01]  /*23bd0*/  IMAD.MOV.U32 R29, RZ, RZ, R6 ;  /* 0x000000ffff1d7224 */ /* 0x000fe200078e0006 */
[----:B------:R-:W-:Y:S01]  /*23be0*/  MOV R2, RZ ;  /* 0x000000ff00027202 */ /* 0x000fe20000000f00 */
[----:B------:R-:W-:Y:S01]  /*23bf0*/  IMAD.MOV.U32 R30, RZ, RZ, 0x181f ;  /* 0x0000181fff1e7424 */ /* 0x000fe200078e00ff */
[----:B------:R-:W-:Y:S02]  /*23c00*/  MOV R3, 0x23c20 ;  /* 0x00023c2000037802 */ /* 0x000fe40000000f00 */
[----:B-12--5:R-:W-:Y:S05]  /*23c10*/  CALL.REL.NOINC `($__internal_50_$__cuda_sm70_shflsync_idx_p) ;  /* 0x000027a000007944 */ /* 0x026fea0003c00000 */
[----:B------:R-:W-:Y:S01]  /*23c20*/  MOV R2, R30 ;  /* 0x0000001e00027202 */ /* 0x000fe20000000f00 */
[----:B-1---5:R-:W-:Y:S05]  /*23c30*/  BRA `(.L_x_3176) ;  /* 0xfffe678000007947 */ /* 0x022fea000383ffff */
.L_x_2997:
[----:B------:R-:W-:Y:S01]  /*23c40*/  IMAD.MOV.U32 R29, RZ, RZ, R5 ;  /* 0x000000ffff1d7224 */ /* 0x000fe200078e0005 */
[----:B--2-4-:R-:W-:Y:S01]  /*23c50*/  MOV R2, 0x1 ;  /* 0x0000000100027802 */ /* 0x014fe20000000f00 */
[----:B------:R-:W-:Y:S01]  /*23c60*/  IMAD.MOV.U32 R30, RZ, RZ, 0x181f ;  /* 0x0000181fff1e7424 */ /* 0x000fe200078e00ff */
[----:B------:R-:W-:-:S02]  /*23c70*/  MOV R3, 0x23c90 ;  /* 0x00023c9000037802 */ /* 0x000fc40000000f00 */
[----:B-1---5:R-:W-:Y:S05]  /*23c80*/  CALL.REL.NOINC `($__internal_50_$__cuda_sm70_shflsync_idx_p) ;  /* 0x0000273000007944 */ /* 0x022fea0003c00000 */
[----:B------:R-:W-:Y:S01]  /*23c90*/  IMAD.MOV.U32 R4, RZ, RZ, R30 ;  /* 0x000000ffff047224 */ /* 0x000fe200078e001e */
[----:B------:R-:W-:Y:S01]  /*23ca0*/  MOV R2, 0x1 ;  /* 0x0000000100027802 */ /* 0x000fe20000000f00 */
[----:B------:R-:W-:Y:S01]  /*23cb0*/  IMAD.MOV.U32 R29, RZ, RZ, R6 ;  /* 0x000000ffff1d7224 */ /* 0x000fe200078e0006 */
[----:B------:R-:W-:-:S02]  /*23cc0*/  MOV R30, 0x181f ;  /* 0x0000181f001e7802 */ /* 0x000fc40000000f00 */
[----:B------:R-:W-:Y:S02]  /*23cd0*/  MOV R3, 0x23cf0 ;  /* 0x00023cf000037802 */ /* 0x000fe40000000f00 */
[----:B-1---5:R-:W-:Y:S05]  /*23ce0*/  CALL.REL.NOINC `($__internal_50_$__cuda_sm70_shflsync_idx_p) ;  /* 0x000026d000007944 */ /* 0x022fea0003c00000 */
[----:B------:R-:W-:Y:S01]  /*23cf0*/  MOV R2, R30 ;  /* 0x0000001e00027202 */ /* 0x000fe20000000f00 */
[----:B-1---5:R-:W-:Y:S05]  /*23d00*/  BRA `(.L_x_3177) ;  /* 0xfffe685000007947 */ /* 0x022fea000383ffff */
.L_x_3000:
[----:B------:R-:W-:Y:S01]  /*23d10*/  IMAD.MOV.U32 R29, RZ, RZ, R5 ;  /* 0x000000ffff1d7224 */ /* 0x000fe200078e0005 */
[----:B---34-:R-:W-:Y:S01]  /*23d20*/  MOV R2, 0x2 ;  /* 0x0000000200027802 */ /* 0x018fe20000000f00 */
[----:B------:R-:W-:Y:S01]  /*23d30*/  IMAD.MOV.U32 R30, RZ, RZ, 0x181f ;  /* 0x0000181fff1e7424 */ /* 0x000fe200078e00ff */
[----:B------:R-:W-:Y:S02]  /*23d40*/  MOV R3, 0x23d60 ;  /* 0x00023d6000037802 */ /* 0x000fe40000000f00 */
[----:B-12--5:R-:W-:Y:S05]  /*23d50*/  CALL.REL.NOINC `($__internal_50_$__cuda_sm70_shflsync_idx_p) ;  /* 0x0000266000007944 */ /* 0x026fea0003c00000 */
[----:B------:R-:W-:Y:S01]  /*23d60*/  MOV R4, R30 ;  /* 0x0000001e00047202 */ /* 0x000fe20000000f00 */
[----:B-1---5:R-:W-:Y:S05]  /*23d70*/  BRA `(.L_x_3178) ;  /* 0xfffe696000007947 */ /* 0x022fea000383ffff */
.L_x_3001:
[----:B------:R-:W-:Y:S01]  /*23d80*/  IMAD.MOV.U32 R29, RZ, RZ, R6 ;  /* 0x000000ffff1d7224 */ /* 0x000fe200078e0006 */
[----:B----4-:R-:W-:Y:S01]  /*23d90*/  MOV R2, 0x2 ;  /* 0x0000000200027802 */ /* 0x010fe20000000f00 */
[----:B------:R-:W-:Y:S01]  /*23da0*/  IMAD.MOV.U32 R30, RZ, RZ, 0x181f ;  /* 0x0000181fff1e7424 */ /* 0x000fe200078e00ff */
[----:B------:R-:W-:Y:S02]  /*23db0*/  MOV R3, 0x23dd0 ;  /* 0x00023dd000037802 */ /* 0x000fe40000000f00 */
[----:B-123-5:R-:W-:Y:S05]  /*23dc0*/  CALL.REL.NOINC `($__internal_50_$__cuda_sm70_shflsync_idx_p) ;  /* 0x000025f000007944 */ /* 0x02efea0003c00000 */
[----:B------:R-:W-:Y:S01]  /*23dd0*/  MOV R2, R30 ;  /* 0x0000001e00027202 */ /* 0x000fe20000000f00 */
[----:B-1---5:R-:W-:Y:S05]  /*23de0*/  BRA `(.L_x_3179) ;  /* 0xfffe691000007947 */ /* 0x022fea000383ffff */
.L_x_3004:
[----:B------:R-:W-:Y:S01]  /*23df0*/  IMAD.MOV.U32 R29, RZ, RZ, R5 ;  /* 0x000000ffff1d7224 */ /* 0x000fe200078e0005 */
[----:B-12---:R-:W-:Y:S01]  /*23e00*/  MOV R2, 0x3 ;  /* 0x0000000300027802 */ /* 0x006fe20000000f00 */
[----:B------:R-:W-:Y:S01]  /*23e10*/  IMAD.MOV.U32 R30, RZ, RZ, 0x181f ;  /* 0x0000181fff1e7424 */ /* 0x000fe200078e00ff */
[----:B------:R-:W-:-:S02]  /*23e20*/  MOV R3, 0x23e40 ;  /* 0x00023e4000037802 */ /* 0x000fc40000000f00 */
[----:B---345:R-:W-:Y:S05]  /*23e30*/  CALL.REL.NOINC `($__internal_50_$__cuda_sm70_shflsync_idx_p) ;  /* 0x0000258000007944 */ /* 0x038fea0003c00000 */
        /* <DEDUP_REMOVED lines=8> */
.L_x_3071:
[----:B------:R-:W-:Y:S01]  /*23ec0*/  IMAD.MOV.U32 R29, RZ, RZ, R5 ;  /* 0x000000ffff1d7224 */ /* 0x000fe200078e0005 */
[----:B---3--:R-:W-:Y:S01]  /*23ed0*/  MOV R2, 0x1 ;  /* 0x0000000100027802 */ /* 0x008fe20000000f00 */
[----:B------:R-:W-:Y:S01]  /*23ee0*/  IMAD.MOV.U32 R30, RZ, RZ, 0x181f ;  /* 0x0000181fff1e7424 */ /* 0x000fe200078e00ff */
[----:B------:R-:W-:Y:S02]  /*23ef0*/  MOV R3, 0x23f10 ;  /* 0x00023f1000037802 */ /* 0x000fe40000000f00 */
[----:B------:R-:W-:Y:S05]  /*23f00*/  CALL.REL.NOINC `($__internal_50_$__cuda_sm70_shflsync_idx_p) ;  /* 0x000024b000007944 */ /* 0x000fea0003c00000 */
[----:B------:R-:W-:Y:S01]  /*23f10*/  IMAD.MOV.U32 R5, RZ, RZ, R30 ;  /* 0x000000ffff057224 */ /* 0x000fe200078e001e */
[----:B------:R-:W-:Y:S01]  /*23f20*/  MOV R2, 0x1 ;  /* 0x0000000100027802 */ /* 0x000fe20000000f00 */
[----:B------:R-:W-:Y:S01]  /*23f30*/  IMAD.MOV.U32 R29, RZ, RZ, R6 ;  /* 0x000000ffff1d7224 */ /* 0x000fe200078e0006 */
[----:B------:R-:W-:Y:S02]  /*23f40*/  MOV R30, 0x181f ;  /* 0x0000181f001e7802 */ /* 0x000fe40000000f00 */
[----:B------:R-:W-:Y:S02]  /*23f50*/  MOV R3, 0x23f70 ;  /* 0x00023f7000037802 */ /* 0x000fe40000000f00 */
[----:B-1---5:R-:W-:Y:S05]  /*23f60*/  CALL.REL.NOINC `($__internal_50_$__cuda_sm70_shflsync_idx_p) ;  /* 0x0000245000007944 */ /* 0x022fea0003c00000 */
[----:B------:R-:W-:Y:S01]  /*23f70*/  MOV R2, R30 ;  /* 0x0000001e00027202 */ /* 0x000fe20000000f00 */
[----:B-1---5:R-:W-:Y:S05]  /*23f80*/  BRA `(.L_x_3181) ;  /* 0xffff096000007947 */ /* 0x022fea000383ffff */
.L_x_3074:
[----:B------:R-:W-:Y:S01]  /*23f90*/  IMAD.MOV.U32 R29, RZ, RZ, R5 ;  /* 0x000000ffff1d7224 */ /* 0x000fe200078e0005 */
[----:B------:R-:W-:Y:S01]  /*23fa0*/  MOV R2, RZ ;  /* 0x000000ff00027202 */ /* 0x000fe20000000f00 */
[----:B------:R-:W-:Y:S01]  /*23fb0*/  IMAD.MOV.U32 R30, RZ, RZ, 0x181f ;  /* 0x0000181fff1e7424 */ /* 0x000fe200078e00ff */
[----:B------:R-:W-:-:S02]  /*23fc0*/  MOV R3, 0x23fe0 ;  /* 0x00023fe000037802 */ /* 0x000fc40000000f00 */
[----:B------:R-:W-:Y:S05]  /*23fd0*/  CALL.REL.NOINC `($__internal_50_$__cuda_sm70_shflsync_idx_p) ;  /* 0x000023e000007944 */ /* 0x000fea0003c00000 */
[----:B------:R-:W-:Y:S01]  /*23fe0*/  MOV R4, R30 ;  /* 0x0000001e00047202 */ /* 0x000fe20000000f00 */
[----:B-1---5:R-:W-:Y:S05]  /*23ff0*/  BRA `(.L_x_3182) ;  /* 0xffff1a0000007947 */ /* 0x022fea000383ffff */
.L_x_3075:
[----:B------:R-:W-:Y:S01]  /*24000*/  IMAD.MOV.U32 R29, RZ, RZ, R6 ;  /* 0x000000ffff1d7224 */ /* 0x000fe200078e0006 */
[----:B------:R-:W-:Y:S01]  /*24010*/  MOV R2, RZ ;  /* 0x000000ff00027202 */ /* 0x000fe20000000f00 */
[----:B------:R-:W-:Y:S01]  /*24020*/  IMAD.MOV.U32 R30, RZ, RZ, 0x181f ;  /* 0x0000181fff1e7424 */ /* 0x000fe200078e00ff */
[----:B------:R-:W-:-:S02]  /*24030*/  MOV R3, 0x24050 ;  /* 0x0002405000037802 */ /* 0x000fc40000000f00 */
[----:B-12---:R-:W-:Y:S05]  /*24040*/  CALL.REL.NOINC `($__internal_50_$__cuda_sm70_shflsync_idx_p) ;  /* 0x0000237000007944 */ /* 0x006fea0003c00000 */
[----:B------:R-:W-:Y:S01]  /*24050*/  MOV R2, R30 ;  /* 0x0000001e00027202 */ /* 0x000fe20000000f00 */
[----:B-1---5:R-:W-:Y:S05]  /*24060*/  BRA `(.L_x_3183) ;  /* 0xffff19b000007947 */ /* 0x022fea000383ffff */
.L_x_3078:
[----:B------:R-:W-:Y:S01]  /*24070*/  IMAD.MOV.U32 R29, RZ, RZ, R5 ;  /* 0x000000ffff1d7224 */ /* 0x000fe200078e0005 */
[----:B----4-:R-:W-:Y:S01]  /*24080*/  MOV R2, 0x1 ;  /* 0x0000000100027802 */ /* 0x010fe20000000f00 */
[----:B------:R-:W-:Y:S01]  /*24090*/  IMAD.MOV.U32 R30, RZ, RZ, 0x181f ;  /* 0x0000181fff1e7424 */ /* 0x000fe200078e00ff */
[----:B------:R-:W-:-:S03]  /*240a0*/  MOV R3, 0x240c0 ;  /* 0x000240c000037802 */ /* 0x000fc60000000f00 */
[----:B-123--:R-:W-:Y:S05]  /*240b0*/  CALL.REL.NOINC `($__internal_50_$__cuda_sm70_shflsync_idx_p) ;  /* 0x0000230000007944 */ /* 0x00efea0003c00000 */
        /* <DEDUP_REMOVED lines=8> */
.L_x_3079:
[----:B------:R-:W-:Y:S01]  /*24140*/  IMAD.MOV.U32 R29, RZ, RZ, R4 ;  /* 0x000000ffff1d7224 */ /* 0x000fe200078e0004 */
[----:B------:R-:W-:Y:S01]  /*24150*/  MOV R2, RZ ;  /* 0x000000ff00027202 */ /* 0x000fe20000000f00 */
[----:B------:R-:W-:Y:S01]  /*24160*/  IMAD.MOV.U32 R30, RZ, RZ, 0x1c1f ;  /* 0x00001c1fff1e7424 */ /* 0x000fe200078e00ff */
[----:B------:R-:W-:Y:S02]  /*24170*/  MOV R3, 0x24190 ;  /* 0x0002419000037802 */ /* 0x000fe40000000f00 */
[----:B------:R-:W-:Y:S05]  /*24180*/  CALL.REL.NOINC `($__internal_50_$__cuda_sm70_shflsync_idx_p) ;  /* 0x0000223000007944 */ /* 0x000fea0003c00000 */
[----:B------:R-:W-:Y:S01]  /*24190*/  MOV R2, R30 ;  /* 0x0000001e00027202 */ /* 0x000fe20000000f00 */
[----:B-1---5:R-:W-:Y:S05]  /*241a0*/  BRA `(.L_x_3185) ;  /* 0xffff1c6000007947 */ /* 0x022fea000383ffff */
.L_x_3080:
[----:B------:R-:W-:Y:S01]  /*241b0*/  IMAD.MOV.U32 R29, RZ, RZ, R4 ;  /* 0x000000ffff1d7224 */ /* 0x000fe200078e0004 */
[----:B------:R-:W-:Y:S01]  /*241c0*/  MOV R2, 0x1 ;  /* 0x0000000100027802 */ /* 0x000fe20000000f00 */
[----:B------:R-:W-:Y:S01]  /*241d0*/  IMAD.MOV.U32 R30, RZ, RZ, 0x1c1f ;  /* 0x00001c1fff1e7424 */ /* 0x000fe200078e00ff */
[----:B------:R-:W-:Y:S02]  /*241e0*/  MOV R3, 0x24200 ;  /* 0x0002420000037802 */ /* 0x000fe40000000f00 */
[----:B-1----:R-:W-:Y:S05]  /*241f0*/  CALL.REL.NOINC `($__internal_50_$__cuda_sm70_shflsync_idx_p) ;  /* 0x000021c000007944 */ /* 0x002fea0003c00000 */
        /* <DEDUP_REMOVED lines=31> */
[----:B------:R-:W-:Y:S01]  /*243f0*/  FMNMX.FTZ R4, R32, R3, !PT ;  /* 0x0000000320047209 */ /* 0x000fe20007810000 */
[----:B------:R-:W-:Y:S01]  /*24400*/  IMAD.MOV.U32 R3, RZ, RZ, 0x2 ;  /* 0x00000002ff037424 */ /* 0x000fe200078e00ff */
        /* <DEDUP_REMOVED lines=15> */
[----:B------:R-:W-:Y:S01]  /*24500*/  IMAD.MOV.U32 R4, RZ, RZ, R6 ;  /* 0x000000ffff047224 */ /* 0x000fe200078e0006 */
[----:B------:R-:W-:Y:S02]  /*24510*/  MOV R2, 0x24540 ;  /* 0x0002454000027802 */ /* 0x000fe40000000f00 */
[----:B------:R-:W-:Y:S02]  /*24520*/  FMNMX.FTZ R5, R84, R5, !PT ;  /* 0x0000000554057209 */ /* 0x000fe40007810000 */
[----:B-1---5:R-:W-:Y:S05]  /*24530*/  CALL.REL.NOINC `($__internal_49_$__cuda_sm70_shflsync_bfly_p) ;  /* 0x00001e2000007944 */ /* 0x022fea0003c00000 */
[----:B------:R-:W-:Y:S01]  /*24540*/  FMNMX.FTZ R6, R6, R188, !PT ;  /* 0x000000bc06067209 */ /* 0x000fe20007810000 */
[----:B------:R-:W-:Y:S01]  /*24550*/  IMAD.MOV.U32 R3, RZ, RZ, 0x1 ;  /* 0x00000001ff037424 */ /* 0x000fe200078e00ff */
[----:B------:R-:W-:-:S03]  /*24560*/  MOV R2, 0x24590 ;  /* 0x0002459000027802 */ /* 0x000fc60000000f00 */
[----:B------:R-:W-:Y:S02]  /*24570*/  IMAD.MOV.U32 R4, RZ, RZ, R6 ;  /* 0x000000ffff047224 */ /* 0x000fe400078e0006 */
[----:B------:R-:W-:Y:S05]  /*24580*/  CALL.REL.NOINC `($__internal_49_$__cuda_sm70_shflsync_bfly_p) ;  /* 0x00001dd000007944 */ /* 0x000fea0003c00000 */
[----:B------:R-:W-:Y:S01]  /*24590*/  FMNMX.FTZ R6, R6, R188, !PT ;  /* 0x000000bc06067209 */ /* 0x000fe20007810000 */
[----:B------:R-:W-:Y:S01]  /*245a0*/  IMAD.MOV.U32 R4, RZ, RZ, R5 ;  /* 0x000000ffff047224 */ /* 0x000fe200078e0005 */
[----:B------:R-:W-:Y:S01]  /*245b0*/  MOV R2, 0x245e0 ;  /* 0x000245e000027802 */ /* 0x000fe20000000f00 */
[----:B------:R-:W-:Y:S02]  /*245c0*/  IMAD.MOV.U32 R3, RZ, RZ, 0x2 ;  /* 0x00000002ff037424 */ /* 0x000fe400078e00ff */
[----:B------:R-:W-:Y:S05]  /*245d0*/  CALL.REL.NOINC `($__internal_49_$__cuda_sm70_shflsync_bfly_p) ;  /* 0x00001d8000007944 */ /* 0x000fea0003c00000 */
[----:B------:R-:W-:Y:S01]  /*245e0*/  FMNMX.FTZ R5, R5, R188, !PT ;  /* 0x000000bc05057209 */ /* 0x000fe20007810000 */
[----:B------:R-:W-:Y:S01]  /*245f0*/  IMAD.MOV.U32 R3, RZ, RZ, 0x1 ;  /* 0x00000001ff037424 */ /* 0x000fe200078e00ff */
[----:B------:R-:W-:-:S03]  /*24600*/  MOV R2, 0x24630 ;  /* 0x0002463000027802 */ /* 0x000fc60000000f00 */
[----:B------:R-:W-:Y:S02]  /*24610*/  IMAD.MOV.U32 R4, RZ, RZ, R5 ;  /* 0x000000ffff047224 */ /* 0x000fe400078e0005 */
[----:B------:R-:W-:Y:S05]  /*24620*/  CALL.REL.NOINC `($__internal_49_$__cuda_sm70_shflsync_bfly_p) ;  /* 0x00001d3000007944 */ /* 0x000fea0003c00000 */
[----:B------:R-:W-:Y:S01]  /*24630*/  MOV R4, R188 ;  /* 0x000000bc00047202 */ /* 0x000fe20000000f00 */
[----:B------:R-:W-:Y:S05]  /*24640*/  BRA `(.L_x_3186) ;  /* 0xffff1cf000007947 */ /* 0x000fea000383ffff */
.L_x_3084:
[----:B------:R-:W-:Y:S01]  /*24650*/  MOV R2, RZ ;  /* 0x000000ff00027202 */ /* 0x000fe20000000f00 */
[----:B------:R-:W-:Y:S01]  /*24660*/  IMAD.MOV.U32 R29, RZ, RZ, R5 ;  /* 0x000000ffff1d7224 */ /* 0x000fe200078e0005 */
[----:B------:R-:W-:Y:S01]  /*24670*/  MOV R3, 0x246a0 ;  /* 0x000246a000037802 */ /* 0x000fe20000000f00 */
[----:B------:R-:W-:Y:S02]  /*24680*/  IMAD.MOV.U32 R30, RZ, RZ, 0x181f ;  /* 0x0000181fff1e7424 */ /* 0x000fe400078e00ff */
[----:B-1234-:R-:W-:Y:S05]  /*24690*/  CALL.REL.NOINC `($__internal_50_$__cuda_sm70_shflsync_idx_p) ;  /* 0x00001d2000007944 */ /* 0x01efea0003c00000 */
[----:B------:R-:W-:Y:S01]  /*246a0*/  MOV R4, R30 ;  /* 0x0000001e00047202 */ /* 0x000fe20000000f00 */
[----:B-1---5:R-:W-:-:S05]  /*246b0*/  BRA `(.L_x_3187) ;  /* 0xffff319000007947 */ /* 0x022fca000383ffff */
.L_x_3085:
[----:B------:R-:W-:Y:S01]  /*246c0*/  MOV R2, RZ ;  /* 0x000000ff00027202 */ /* 0x000fe20000000f00 */
[----:B------:R-:W-:Y:S01]  /*246d0*/  IMAD.MOV.U32 R29, RZ, RZ, R6 ;  /* 0x000000ffff1d7224 */ /* 0x000fe200078e0006 */
[----:B------:R-:W-:Y:S01]  /*246e0*/  MOV R3, 0x24710 ;  /* 0x0002471000037802 */ /* 0x000fe20000000f00 */
[----:B------:R-:W-:Y:S02]  /*246f0*/  IMAD.MOV.U32 R30, RZ, RZ, 0x181f ;  /* 0x0000181fff1e7424 */ /* 0x000fe400078e00ff */
[----:B-1234-:R-:W-:Y:S05]  /*24700*/  CALL.REL.NOINC `($__internal_50_$__cuda_sm70_shflsync_idx_p) ;  /* 0x00001cb000007944 */ /* 0x01efea0003c00000 */
[----:B------:R-:W-:Y:S01]  /*24710*/  MOV R2, R30 ;  /* 0x0000001e00027202 */ /* 0x000fe20000000f00 */
[----:B-1---5:R-:W-:-:S05]  /*24720*/  BRA `(.L_x_3188) ;  /* 0xffff314000007947 */ /* 0x022fca000383ffff */
.L_x_3086:
[----:B---3--:R-:W-:Y:S01]  /*24730*/  MOV R2, 0x1 ;  /* 0x0000000100027802 */ /* 0x008fe20000000f00 */
[----:B------:R-:W-:Y:S01]  /*24740*/  IMAD.MOV.U32 R29, RZ, RZ, R5 ;  /* 0x000000ffff1d7224 */ /* 0x000fe200078e0005 */
[----:B------:R-:W-:Y:S01]  /*24750*/  MOV R3, 0x24780 ;  /* 0x0002478000037802 */ /* 0x000fe20000000f00 */
[----:B------:R-:W-:Y:S02]  /*24760*/  IMAD.MOV.U32 R30, RZ, RZ, 0x181f ;  /* 0x0000181fff1e7424 */ /* 0x000fe400078e00ff */
[----:B-12-4-:R-:W-:Y:S05]  /*24770*/  CALL.REL.NOINC `($__internal_50_$__cuda_sm70_shflsync_idx_p) ;  /* 0x00001c4000007944 */ /* 0x016fea0003c00000 */
[----:B------:R-:W-:Y:S01]  /*24780*/  MOV R2, 0x1 ;  /* 0x0000000100027802 */ /* 0x000fe20000000f00 */
[----:B------:R-:W-:Y:S01]  /*24790*/  IMAD.MOV.U32 R4, RZ, RZ, R30 ;  /* 0x000000ffff047224 */ /* 0x000fe200078e001e */
[----:B------:R-:W-:Y:S01]  /*247a0*/  MOV R30, 0x181f ;  /* 0x0000181f001e7802 */ /* 0x000fe20000000f00 */
[----:B------:R-:W-:Y:S01]  /*247b0*/  IMAD.MOV.U32 R29, RZ, RZ, R6 ;  /* 0x000000ffff1d7224 */ /* 0x000fe200078e0006 */
[----:B------:R-:W-:Y:S02]  /*247c0*/  MOV R3, 0x247e0 ;  /* 0x000247e000037802 */ /* 0x000fe40000000f00 */
[----:B-1---5:R-:W-:Y:S05]  /*247d0*/  CALL.REL.NOINC `($__internal_50_$__cuda_sm70_shflsync_idx_p) ;  /* 0x00001be000007944 */ /* 0x022fea0003c00000 */
[----:B------:R-:W-:Y:S01]  /*247e0*/  MOV R2, R30 ;  /* 0x0000001e00027202 */ /* 0x000fe20000000f00 */
[----:B-1---5:R-:W-:-:S05]  /*247f0*/  BRA `(.L_x_3189) ;  /* 0xffff320000007947 */ /* 0x022fca000383ffff */
.L_x_3089:
[----:B------:R-:W-:Y:S01]  /*24800*/  MOV R2, RZ ;  /* 0x000000ff00027202 */ /* 0x000fe20000000f00 */
[----:B------:R-:W-:Y:S01]  /*24810*/  IMAD.MOV.U32 R29, RZ, RZ, R6 ;  /* 0x000000ffff1d7224 */ /* 0x000fe200078e0006 */
[----:B------:R-:W-:Y:S01]  /*24820*/  MOV R3, 0x24850 ;  /* 0x0002485000037802 */ /* 0x000fe20000000f00 */
[----:B------:R-:W-:Y:S02]  /*24830*/  IMAD.MOV.U32 R30, RZ, RZ, 0x181f ;  /* 0x0000181fff1e7424 */ /* 0x000fe400078e00ff */
[----:B------:R-:W-:Y:S05]  /*24840*/  CALL.REL.NOINC `($__internal_50_$__cuda_sm70_shflsync_idx_p) ;  /* 0x00001b7000007944 */ /* 0x000fea0003c00000 */
[----:B------:R-:W-:Y:S01]  /*24850*/  MOV R4, R30 ;  /* 0x0000001e00047202 */ /* 0x000fe20000000f00 */
[----:B-1---5:R-:W-:-:S05]  /*24860*/  BRA `(.L_x_3190) ;  /* 0xffff419000007947 */ /* 0x022fca000383ffff */
.L_x_3090:
[----:B------:R-:W-:Y:S01]  /*24870*/  MOV R2, RZ ;  /* 0x000000ff00027202 */ /* 0x000fe20000000f00 */
[----:B------:R-:W-:Y:S01]  /*24880*/  IMAD.MOV.U32 R29, RZ, RZ, R14 ;  /* 0x000000ffff1d7224 */ /* 0x000fe200078e000e */
[----:B------:R-:W-:Y:S01]  /*24890*/  MOV R3, 0x248c0 ;  /* 0x000248c000037802 */ /* 0x000fe20000000f00 */
[----:B------:R-:W-:Y:S02]  /*248a0*/  IMAD.MOV.U32 R30, RZ, RZ, 0x181f ;  /* 0x0000181fff1e7424 */ /* 0x000fe400078e00ff */
[----:B-12---:R-:W-:Y:S05]  /*248b0*/  CALL.REL.NOINC `($__internal_50_$__cuda_sm70_shflsync_idx_p) ;  /* 0x00001b0000007944 */ /* 0x006fea0003c00000 */
[----:B------:R-:W-:Y:S01]  /*248c0*/  MOV R2, R30 ;  /* 0x0000001e00027202 */ /* 0x000fe20000000f00 */
[----:B-1---5:R-:W-:-:S05]  /*248d0*/  BRA `(.L_x_3191) ;  /* 0xffff414000007947 */ /* 0x022fca000383ffff */
.L_x_3091:
[----:B--2---:R-:W-:Y:S01]  /*248e0*/  MOV R2, 0x1 ;  /* 0x0000000100027802 */ /* 0x004fe20000000f00 */
[----:B------:R-:W-:Y:S01]  /*248f0*/  IMAD.MOV.U32 R29, RZ, RZ, R6 ;  /* 0x000000ffff1d7224 */ /* 0x000fe200078e0006 */
[----:B------:R-:W-:Y:S01]  /*24900*/  MOV R3, 0x24930 ;  /* 0x0002493000037802 */ /* 0x000fe20000000f00 */
[----:B------:R-:W-:Y:S03]  /*24910*/  IMAD.MOV.U32 R30, RZ, RZ, 0x181f ;  /* 0x0000181fff1e7424 */ /* 0x000fe600078e00ff */
[----:B-1-3--:R-:W-:Y:S05]  /*24920*/  CALL.REL.NOINC `($__internal_50_$__cuda_sm70_shflsync_idx_p) ;  /* 0x00001a9000007944 */ /* 0x00afea0003c00000 */
        /* <DEDUP_REMOVED lines=8> */
.L_x_3092:
[----:B------:R-:W-:Y:S01]  /*249b0*/  MOV R2, RZ ;  /* 0x000000ff00027202 */ /* 0x000fe20000000f00 */
[----:B------:R-:W-:Y:S01]  /*249c0*/  IMAD.MOV.U32 R29, RZ, RZ, R4 ;  /* 0x000000ffff1d7224 */ /* 0x000fe200078e0004 */
[----:B------:R-:W-:Y:S01]  /*249d0*/  MOV R3, 0x24a00 ;  /* 0x00024a0000037802 */ /* 0x000fe20000000f00 */
[----:B------:R-:W-:Y:S02]  /*249e0*/  IMAD.MOV.U32 R30, RZ, RZ, 0x1c1f ;  /* 0x00001c1fff1e7424 */ /* 0x000fe400078e00ff */
[----:B------:R-:W-:Y:S05]  /*249f0*/  CALL.REL.NOINC `($__internal_50_$__cuda_sm70_shflsync_idx_p) ;  /* 0x000019c000007944 */ /* 0x000fea0003c00000 */
[----:B------:R-:W-:Y:S01]  /*24a00*/  MOV R2, R30 ;  /* 0x0000001e00027202 */ /* 0x000fe20000000f00 */
[----:B-1---5:R-:W-:-:S05]  /*24a10*/  BRA `(.L_x_3193) ;  /* 0xffff43d000007947 */ /* 0x022fca000383ffff */
.L_x_3093:
[----:B------:R-:W-:Y:S01]  /*24a20*/  MOV R2, 0x1 ;  /* 0x0000000100027802 */ /* 0x000fe20000000f00 */
[----:B------:R-:W-:Y:S01]  /*24a30*/  IMAD.MOV.U32 R29, RZ, RZ, R4 ;  /* 0x000000ffff1d7224 */ /* 0x000fe200078e0004 */
[----:B------:R-:W-:Y:S01]  /*24a40*/  MOV R3, 0x24a70 ;  /* 0x00024a7000037802 */ /* 0x000fe20000000f00 */
[----:B------:R-:W-:Y:S02]  /*24a50*/  IMAD.MOV.U32 R30, RZ, RZ, 0x1c1f ;  /* 0x00001c1fff1e7424 */ /* 0x000fe400078e00ff */
[----:B-1----:R-:W-:Y:S05]  /*24a60*/  CALL.REL.NOINC `($__internal_50_$__cuda_sm70_shflsync_idx_p) ;  /* 0x0000195000007944 */ /* 0x002fea0003c00000 */
[----:B------:R-:W-:Y:S01]  /*24a70*/  FMNMX.FTZ R2, R12, R9, !PT ;  /* 0x000000090c027209 */ /* 0x000fe20007810000 */
[----:B------:R-:W-:Y:S03]  /*24a80*/  IMAD.IADD R5, R5, 0x1, R30 ;  /* 0x0000000105057824 */ /* 0x000fe600078e021e */
[----:B------:R-:W-:Y:S02]  /*24a90*/  FMNMX.FTZ R2, R28, R2, !PT ;  /* 0x000000021c027209 */ /* 0x000fe40007810000 */
[C---:B------:R-:W-:Y:S02]  /*24aa0*/  ISETP.GT.AND P1, PT, R5.reuse, RZ, PT ;  /* 0x000000ff0500720c */ /* 0x040fe40003f24270 */
[----:B------:R-:W-:Y:S02]  /*24ab0*/  ISETP.GT.AND P0, PT, R5, 0x1, PT ;  /* 0x000000010500780c */ /* 0x000fe40003f04270 */
[----:B------:R-:W-:Y:S02]  /*24ac0*/  FSEL R13, R217, -INF , P1 ;  /* 0xff800000d90d7808 */ /* 0x000fe40000800000 */
[----:B------:R-:W-:Y:S02]  /*24ad0*/  ISETP.GT.AND P3, PT, R5, 0x8, PT ;  /* 0x000000080500780c */ /* 0x000fe40003f64270 */
[----:B------:R-:W-:Y:S02]  /*24ae0*/  FSEL R35, R195, -INF , P0 ;  /* 0xff800000c3237808 */ /* 0x000fe40000000000 */
[----:B------:R-:W-:Y:S02]  /*24af0*/  FMNMX.FTZ R3, R13, R10, !PT ;  /* 0x0000000a0d037209 */ /* 0x000fe40007810000 */
        /* <DEDUP_REMOVED lines=24> */
[C---:B------:R-:W-:Y:S02]  /*24c80*/  ISETP.GT.AND P1, PT, R5.reuse, 0x28, PT ;  /* 0x000000280500780c */ /* 0x040fe40003f24270 */
[----:B------:R-:W-:Y:S02]  /*24c90*/  ISETP.GT.AND P0, PT, R5, 0x29, PT ;  /* 0x000000290500780c */ /* 0x000fe40003f04270 */
[----:B------:R-:W-:Y:S02]  /*24ca0*/  FMNMX.FTZ R2, R22, R2, !PT ;  /* 0x0000000216027209 */ /* 0x000fe40007810000 */
[----:B------:R-:W-:Y:S02]  /*24cb0*/  FSEL R17, R184, -INF , P3 ;  /* 0xff800000b8117808 */ /* 0x000fe40001800000 */
[----:B------:R-:W-:Y:S01]  /*24cc0*/  FMNMX.FTZ R5, R29, R3, !PT ;  /* 0x000000031d057209 */ /* 0x000fe20007810000 */
[----:B------:R-:W-:Y:S01]  /*24cd0*/  IMAD.MOV.U32 R3, RZ, RZ, 0x2 ;  /* 0x00000002ff037424 */ /* 0x000fe200078e00ff */
[----:B------:R-:W-:Y:S02]  /*24ce0*/  FMNMX.FTZ R4, R21, R2, !PT ;  /* 0x0000000215047209 */ /* 0x000fe40007810000 */
        /* <DEDUP_REMOVED lines=11> */
[----:B-1---5:R-:W-:Y:S05]  /*24da0*/  CALL.REL.NOINC `($__internal_49_$__cuda_sm70_shflsync_bfly_p) ;  /* 0x000015b000007944 */ /* 0x022fea0003c00000 */
[----:B------:R-:W-:Y:S01]  /*24db0*/  FMNMX.FTZ R4, R4, R188, !PT ;  /* 0x000000bc04047209 */ /* 0x000fe20007810000 */
[----:B------:R-:W-:Y:S01]  /*24dc0*/  IMAD.MOV.U32 R3, RZ, RZ, 0x1 ;  /* 0x00000001ff037424 */ /* 0x000fe200078e00ff */
[----:B------:R-:W-:Y:S02]  /*24dd0*/  MOV R2, 0x24df0 ;  /* 0x00024df000027802 */ /* 0x000fe40000000f00 */
[----:B------:R-:W-:Y:S05]  /*24de0*/  CALL.REL.NOINC `($__internal_49_$__cuda_sm70_shflsync_bfly_p) ;  /* 0x0000157000007944 */ /* 0x000fea0003c00000 */
[----:B------:R-:W-:Y:S01]  /*24df0*/  IMAD.MOV.U32 R3, RZ, RZ, 0x2 ;  /* 0x00000002ff037424 */ /* 0x000fe200078e00ff */
[----:B------:R-:W-:Y:S01]  /*24e00*/  FMNMX.FTZ R6, R4, R188, !PT ;  /* 0x000000bc04067209 */ /* 0x000fe20007810000 */
[----:B------:R-:W-:Y:S01]  /*24e10*/  IMAD.MOV.U32 R4, RZ, RZ, R5 ;  /* 0x000000ffff047224 */ /* 0x000fe200078e0005 */
[----:B------:R-:W-:Y:S02]  /*24e20*/  MOV R2, 0x24e40 ;  /* 0x00024e4000027802 */ /* 0x000fe40000000f00 */
[----:B------:R-:W-:Y:S05]  /*24e30*/  CALL.REL.NOINC `($__internal_49_$__cuda_sm70_shflsync_bfly_p) ;  /* 0x0000152000007944 */ /* 0x000fea0003c00000 */
[----:B------:R-:W-:Y:S01]  /*24e40*/  FMNMX.FTZ R4, R5, R188, !PT ;  /* 0x000000bc05047209 */ /* 0x000fe20007810000 */
[----:B------:R-:W-:Y:S01]  /*24e50*/  IMAD.MOV.U32 R3, RZ, RZ, 0x1 ;  /* 0x00000001ff037424 */ /* 0x000fe200078e00ff */
[----:B------:R-:W-:Y:S02]  /*24e60*/  MOV R2, 0x24e80 ;  /* 0x00024e8000027802 */ /* 0x000fe40000000f00 */
[----:B------:R-:W-:Y:S05]  /*24e70*/  CALL.REL.NOINC `($__internal_49_$__cuda_sm70_shflsync_bfly_p) ;  /* 0x000014e000007944 */ /* 0x000fea0003c00000 */
[----:B------:R-:W-:Y:S01]  /*24e80*/  MOV R2, R188 ;  /* 0x000000bc00027202 */ /* 0x000fe20000000f00 */
[----:B------:R-:W-:-:S05]  /*24e90*/  BRA `(.L_x_3194) ;  /* 0xffff448000007947 */ /* 0x000fca000383ffff */
.L_x_3096:
[----:B------:R-:W-:Y:S01]  /*24ea0*/  MOV R2, RZ ;  /* 0x000000ff00027202 */ /* 0x000fe20000000f00 */
[----:B------:R-:W-:Y:S01]  /*24eb0*/  IMAD.MOV.U32 R29, RZ, RZ, R4 ;  /* 0x000000ffff1d7224 */ /* 0x000fe200078e0004 */
[----:B------:R-:W-:Y:S01]  /*24ec0*/  MOV R3, 0x24ef0 ;  /* 0x00024ef000037802 */ /* 0x000fe20000000f00 */
[----:B------:R-:W-:Y:S02]  /*24ed0*/  IMAD.MOV.U32 R30, RZ, RZ, 0x181f ;  /* 0x0000181fff1e7424 */ /* 0x000fe400078e00ff */
[----:B-1234-:R-:W-:Y:S05]  /*24ee0*/  CALL.REL.NOINC `($__internal_50_$__cuda_sm70_shflsync_idx_p) ;  /* 0x000014d000007944 */ /* 0x01efea0003c00000 */
[----:B------:R-:W-:Y:S01]  /*24ef0*/  MOV R2, R30 ;  /* 0x0000001e00027202 */ /* 0x000fe20000000f00 */
[----:B-1---5:R-:W-:-:S05]  /*24f00*/  BRA `(.L_x_3195) ;  /* 0xffff5d9000007947 */ /* 0x022fca000383ffff */
.L_x_3099:
[----:B------:R-:W-:Y:S01]  /*24f10*/  MOV R2, 0x1 ;  /* 0x0000000100027802 */ /* 0x000fe20000000f00 */
[----:B------:R-:W-:Y:S01]  /*24f20*/  IMAD.MOV.U32 R29, RZ, RZ, R4 ;  /* 0x000000ffff1d7224 */ /* 0x000fe200078e0004 */
[----:B------:R-:W-:Y:S01]  /*24f30*/  MOV R3, 0x24f60 ;  /* 0x00024f6000037802 */ /* 0x000fe20000000f00 */
[----:B------:R-:W-:Y:S02]  /*24f40*/  IMAD.MOV.U32 R30, RZ, RZ, 0x181f ;  /* 0x0000181fff1e7424 */ /* 0x000fe400078e00ff */
[----:B-123--:R-:W-:Y:S05]  /*24f50*/  CALL.REL.NOINC `($__internal_50_$__cuda_sm70_shflsync_idx_p) ;  /* 0x0000146000007944 */ /* 0x00efea0003c00000 */
        /* <DEDUP_REMOVED lines=8> */
.L_x_3102:
[----:B------:R-:W-:Y:S01]  /*24fe0*/  MOV R2, RZ ;  /* 0x000000ff00027202 */ /* 0x000fe20000000f00 */
[----:B------:R-:W-:Y:S01]  /*24ff0*/  IMAD.MOV.U32 R29, RZ, RZ, R14 ;  /* 0x000000ffff1d7224 */ /* 0x000fe200078e000e */
[----:B------:R-:W-:Y:S01]  /*25000*/  MOV R3, 0x25030 ;  /* 0x0002503000037802 */ /* 0x000fe20000000f00 */
[----:B------:R-:W-:Y:S02]  /*25010*/  IMAD.MOV.U32 R30, RZ, RZ, 0x181f ;  /* 0x0000181fff1e7424 */ /* 0x000fe400078e00ff */
[----:B-1----:R-:W-:Y:S05]  /*25020*/  CALL.REL.NOINC `($__internal_50_$__cuda_sm70_shflsync_idx_p) ;  /* 0x0000139000007944 */ /* 0x002fea0003c00000 */
[----:B------:R-:W-:Y:S01]  /*25030*/  MOV R4, R30 ;  /* 0x0000001e00047202 */ /* 0x000fe20000000f00 */
[----:B-1---5:R-:W-:-:S05]  /*25040*/  BRA `(.L_x_3197) ;  /* 0xffff6df000007947 */ /* 0x022fca000383ffff */
.L_x_3103:
[----:B------:R-:W-:Y:S01]  /*25050*/  MOV R2, RZ ;  /* 0x000000ff00027202 */ /* 0x000fe20000000f00 */
[----:B------:R-:W-:Y:S01]  /*25060*/  IMAD.MOV.U32 R29, RZ, RZ, R15 ;  /* 0x000000ffff1d7224 */ /* 0x000fe200078e000f */
[----:B------:R-:W-:Y:S01]  /*25070*/  MOV R3, 0x250a0 ;  /* 0x000250a000037802 */ /* 0x000fe20000000f00 */
[----:B------:R-:W-:Y:S02]  /*25080*/  IMAD.MOV.U32 R30, RZ, RZ, 0x181f ;  /* 0x0000181fff1e7424 */ /* 0x000fe400078e00ff */
[----:B-123--:R-:W-:Y:S05]  /*25090*/  CALL.REL.NOINC `($__internal_50_$__cuda_sm70_shflsync_idx_p) ;  /* 0x0000132000007944 */ /* 0x00efea0003c00000 */
[----:B------:R-:W-:Y:S01]  /*250a0*/  MOV R2, R30 ;  /* 0x0000001e00027202 */ /* 0x000fe20000000f00 */
[----:B-1---5:R-:W-:-:S05]  /*250b0*/  BRA `(.L_x_3198) ;  /* 0xffff6da000007947 */ /* 0x022fca000383ffff */
.L_x_3104:
[----:B--2---:R-:W-:Y:S01]  /*250c0*/  MOV R2, 0x1 ;  /* 0x0000000100027802 */ /* 0x004fe20000000f00 */
[----:B------:R-:W-:Y:S01]  /*250d0*/  IMAD.MOV.U32 R29, RZ, RZ, R14 ;  /* 0x000000ffff1d7224 */ /* 0x000fe200078e000e */
[----:B------:R-:W-:Y:S01]  /*250e0*/  MOV R3, 0x25110 ;  /* 0x0002511000037802 */ /* 0x000fe20000000f00 */
[----:B------:R-:W-:Y:S03]  /*250f0*/  IMAD.MOV.U32 R30, RZ, RZ, 0x181f ;  /* 0x0000181fff1e7424 */ /* 0x000fe600078e00ff */
[----:B-1--4-:R-:W-:Y:S05]  /*25100*/  CALL.REL.NOINC `($__internal_50_$__cuda_sm70_shflsync_idx_p) ;  /* 0x000012b000007944 */ /* 0x012fea0003c00000 */
        /* <DEDUP_REMOVED lines=8> */
.L_x_3105:
[----:B------:R-:W-:Y:S02]  /*25190*/  MOV R3, 0x2 ;  /* 0x0000000200037802 */ /* 0x000fe40000000f00 */
[----:B------:R-:W-:Y:S02]  /*251a0*/  MOV R2, 0x251c0 ;  /* 0x000251c000027802 */ /* 0x000fe40000000f00 */
[----:B------:R-:W-:Y:S05]  /*251b0*/  CALL.REL.NOINC `($__internal_49_$__cuda_sm70_shflsync_bfly_p) ;  /* 0x000011a000007944 */ /* 0x000fea0003c00000 */
[----:B------:R-:W-:Y:S01]  /*251c0*/  MOV R2, R188 ;  /* 0x000000bc00027202 */ /* 0x000fe20000000f00 */
[----:B------:R-:W-:-:S05]  /*251d0*/  BRA `(.L_x_3200) ;  /* 0xffff706000007947 */ /* 0x000fca000383ffff */
.L_x_3106:
[----:B------:R-:W-:Y:S02]  /*251e0*/  MOV R3, 0x1 ;  /* 0x0000000100037802 */ /* 0x000fe40000000f00 */
        /* <DEDUP_REMOVED lines=13> */
.L_x_3108:
[----:B------:R-:W-:Y:S01]  /*252c0*/  IMAD.MOV.U32 R4, RZ, RZ, R234 ;  /* 0x000000ffff047224 */ /* 0x000fe200078e00ea */
[----:B------:R-:W-:-:S02]  /*252d0*/  MOV R3, 0x2 ;  /* 0x0000000200037802 */ /* 0x000fc40000000f00 */
[----:B------:R-:W-:Y:S02]  /*252e0*/  MOV R2, 0x25300 ;  /* 0x0002530000027802 */ /* 0x000fe40000000f00 */
[----:B------:R-:W-:Y:S05]  /*252f0*/  CALL.REL.NOINC `($__internal_49_$__cuda_sm70_shflsync_bfly_p) ;  /* 0x0000106000007944 */ /* 0x000fea0003c00000 */
[----:B------:R-:W-:Y:S01]  /*25300*/  MOV R2, R188 ;  /* 0x000000bc00027202 */ /* 0x000fe20000000f00 */
[----:B------:R-:W-:Y:S05]  /*25310*/  BRA `(.L_x_3202) ;  /* 0xffff86f000007947 */ /* 0x000fea000383ffff */
.L_x_3109:
[----:B------:R-:W-:Y:S02]  /*25320*/  MOV R3, 0x1 ;  /* 0x0000000100037802 */ /* 0x000fe40000000f00 */
[----:B------:R-:W-:Y:S02]  /*25330*/  MOV R2, 0x25350 ;  /* 0x0002535000027802 */ /* 0x000fe40000000f00 */
[----:B-1----:R-:W-:Y:S05]  /*25340*/  CALL.REL.NOINC `($__internal_49_$__cuda_sm70_shflsync_bfly_p) ;  /* 0x0000101000007944 */ /* 0x002fea0003c00000 */
[----:B------:R-:W-:Y:S01]  /*25350*/  FADD.FTZ R9, R4, R188 ;  /* 0x000000bc04097221 */ /* 0x000fe20000010000 */
[----:B------:R-:W-:Y:S02]  /*25360*/  MOV R4, R233 ;  /* 0x000000e900047202 */ /* 0x000fe40000000f00 */
[----:B------:R-:W-:Y:S02]  /*25370*/  MOV R3, 0x2 ;  /* 0x0000000200037802 */ /* 0x000fe40000000f00 */
[----:B------:R-:W-:Y:S02]  /*25380*/  MOV R2, 0x253a0 ;  /* 0x000253a000027802 */ /* 0x000fe40000000f00 */
[----:B------:R-:W-:Y:S05]  /*25390*/  CALL.REL.NOINC `($__internal_49_$__cuda_sm70_shflsync_bfly_p) ;  /* 0x00000fc000007944 */ /* 0x000fea0003c00000 */
[----:B------:R-:W-:Y:S01]  /*253a0*/  FADD.FTZ R4, R233, R188 ;  /* 0x000000bce9047221 */ /* 0x000fe20000010000 */
[----:B------:R-:W-:Y:S02]  /*253b0*/  MOV R3, 0x1 ;  /* 0x0000000100037802 */ /* 0x000fe40000000f00 */
[----:B------:R-:W-:-:S02]  /*253c0*/  MOV R2, 0x253e0 ;  /* 0x000253e000027802 */ /* 0x000fc40000000f00 */
[----:B------:R-:W-:Y:S05]  /*253d0*/  CALL.REL.NOINC `($__internal_49_$__cuda_sm70_shflsync_bfly_p) ;  /* 0x00000f8000007944 */ /* 0x000fea0003c00000 */
[----:B------:R-:W-:Y:S01]  /*253e0*/  MOV R2, R188 ;  /* 0x000000bc00027202 */ /* 0x000fe20000000f00 */
[----:B------:R-:W-:Y:S05]  /*253f0*/  BRA `(.L_x_3203) ;  /* 0xffff868000007947 */ /* 0x000fea000383ffff */
.L_x_3116:
[----:B--234-:R-:W-:Y:S01]  /*25400*/  IMAD.MOV.U32 R29, RZ, RZ, R6 ;  /* 0x000000ffff1d7224 */ /* 0x01cfe200078e0006 */
[----:B------:R-:W-:Y:S01]  /*25410*/  MOV R2, RZ ;  /* 0x000000ff00027202 */ /* 0x000fe20000000f00 */
[----:B------:R-:W-:Y:S01]  /*25420*/  IMAD.MOV.U32 R30, RZ, RZ, 0x181f ;  /* 0x0000181fff1e7424 */ /* 0x000fe200078e00ff */
[----:B------:R-:W-:-:S02]  /*25430*/  MOV R3, 0x25450 ;  /* 0x0002545000037802 */ /* 0x000fc40000000f00 */
[----:B-1----:R-:W-:Y:S05]  /*25440*/  CALL.REL.NOINC `($__internal_50_$__cuda_sm70_shflsync_idx_p) ;  /* 0x00000f7000007944 */ /* 0x002fea0003c00000 */
[----:B------:R-:W-:Y:S01]  /*25450*/  MOV R4, R30 ;  /* 0x0000001e00047202 */ /* 0x000fe20000000f00 */
[----:B-1---5:R-:W-:Y:S05]  /*25460*/  BRA `(.L_x_3204) ;  /* 0xffffa2c000007947 */ /* 0x022fea000383ffff */
.L_x_3117:
[----:B------:R-:W-:Y:S01]  /*25470*/  IMAD.MOV.U32 R29, RZ, RZ, R16 ;  /* 0x000000ffff1d7224 */ /* 0x000fe200078e0010 */
[----:B------:R-:W-:Y:S01]  /*25480*/  MOV R2, RZ ;  /* 0x000000ff00027202 */ /* 0x000fe20000000f00 */
[----:B------:R-:W-:Y:S01]  /*25490*/  IMAD.MOV.U32 R30, RZ, RZ, 0x181f ;  /* 0x0000181fff1e7424 */ /* 0x000fe200078e00ff */
[----:B------:R-:W-:-:S02]  /*254a0*/  MOV R3, 0x254c0 ;  /* 0x000254c000037802 */ /* 0x000fc40000000f00 */
[----:B-123--:R-:W-:Y:S05]  /*254b0*/  CALL.REL.NOINC `($__internal_50_$__cuda_sm70_shflsync_idx_p) ;  /* 0x00000f0000007944 */ /* 0x00efea0003c00000 */
[----:B------:R-:W-:Y:S01]  /*254c0*/  MOV R2, R30 ;  /* 0x0000001e00027202 */ /* 0x000fe20000000f00 */
[----:B-1---5:R-:W-:Y:S05]  /*254d0*/  BRA `(.L_x_3205) ;  /* 0xffffa27000007947 */ /* 0x022fea000383ffff */
.L_x_3120:
[----:B------:R-:W-:Y:S01]  /*254e0*/  IMAD.MOV.U32 R29, RZ, RZ, R6 ;  /* 0x000000ffff1d7224 */ /* 0x000fe200078e0006 */
[----:B--2---:R-:W-:Y:S01]  /*254f0*/  MOV R2, 0x1 ;  /* 0x0000000100027802 */ /* 0x004fe20000000f00 */
[----:B------:R-:W-:Y:S01]  /*25500*/  IMAD.MOV.U32 R30, RZ, RZ, 0x181f ;  /* 0x0000181fff1e7424 */ /* 0x000fe200078e00ff */
[----:B------:R-:W-:-:S02]  /*25510*/  MOV R3, 0x25530 ;  /* 0x0002553000037802 */ /* 0x000fc40000000f00 */
[----:B-1-34-:R-:W-:Y:S05]  /*25520*/  CALL.REL.NOINC `($__internal_50_$__cuda_sm70_shflsync_idx_p) ;  /* 0x00000e9000007944 */ /* 0x01afea0003c00000 */
        /* <DEDUP_REMOVED lines=8> */
.L_x_3123:
[----:B------:R-:W-:Y:S01]  /*255b0*/  IMAD.MOV.U32 R29, RZ, RZ, R6 ;  /* 0x000000ffff1d7224 */ /* 0x000fe200078e0006 */
[----:B--2---:R-:W-:Y:S01]  /*255c0*/  MOV R2, 0x2 ;  /* 0x0000000200027802 */ /* 0x004fe20000000f00 */
[----:B------:R-:W-:Y:S01]  /*255d0*/  IMAD.MOV.U32 R30, RZ, RZ, 0x181f ;  /* 0x0000181fff1e7424 */ /* 0x000fe200078e00ff */
[----:B------:R-:W-:Y:S02]  /*255e0*/  MOV R3, 0x25600 ;  /* 0x0002560000037802 */ /* 0x000fe40000000f00 */
[----:B-1-34-:R-:W-:Y:S05]  /*255f0*/  CALL.REL.NOINC `($__internal_50_$__cuda_sm70_shflsync_idx_p) ;  /* 0x00000dc000007944 */ /* 0x01afea0003c00000 */
[----:B------:R-:W-:Y:S01]  /*25600*/  MOV R4, R30 ;  /* 0x0000001e00047202 */ /* 0x000fe20000000f00 */
[----:B-1---5:R-:W-:Y:S05]  /*25610*/  BRA `(.L_x_3207) ;  /* 0xffffa41000007947 */ /* 0x022fea000383ffff */
.L_x_3124:
[----:B------:R-:W-:Y:S01]  /*25620*/  IMAD.MOV.U32 R29, RZ, RZ, R16 ;  /* 0x000000ffff1d7224 */ /* 0x000fe200078e0010 */
[----:B--2---:R-:W-:Y:S01]  /*25630*/  MOV R2, 0x2 ;  /* 0x0000000200027802 */ /* 0x004fe20000000f00 */
[----:B------:R-:W-:Y:S01]  /*25640*/  IMAD.MOV.U32 R30, RZ, RZ, 0x181f ;  /* 0x0000181fff1e7424 */ /* 0x000fe200078e00ff */
[----:B------:R-:W-:Y:S02]  /*25650*/  MOV R3, 0x25670 ;  /* 0x0002567000037802 */ /* 0x000fe40000000f00 */
[----:B-1-34-:R-:W-:Y:S05]  /*25660*/  CALL.REL.NOINC `($__internal_50_$__cuda_sm70_shflsync_idx_p) ;  /* 0x00000d5000007944 */ /* 0x01afea0003c00000 */
[----:B------:R-:W-:Y:S01]  /*25670*/  MOV R2, R30 ;  /* 0x0000001e00027202 */ /* 0x000fe20000000f00 */
[----:B-1---5:R-:W-:Y:S05]  /*25680*/  BRA `(.L_x_3208) ;  /* 0xffffa3c000007947 */ /* 0x022fea000383ffff */
.L_x_3127:
[----:B------:R-:W-:Y:S01]  /*25690*/  IMAD.MOV.U32 R29, RZ, RZ, R6 ;  /* 0x000000ffff1d7224 */ /* 0x000fe200078e0006 */
[----:B---34-:R-:W-:Y:S01]  /*256a0*/  MOV R2, 0x3 ;  /* 0x0000000300027802 */ /* 0x018fe20000000f00 */
[----:B------:R-:W-:Y:S01]  /*256b0*/  IMAD.MOV.U32 R30, RZ, RZ, 0x181f ;  /* 0x0000181fff1e7424 */ /* 0x000fe200078e00ff */
[----:B------:R-:W-:-:S02]  /*256c0*/  MOV R3, 0x256e0 ;  /* 0x000256e000037802 */ /* 0x000fc40000000f00 */
[----:B-12---:R-:W-:Y:S05]  /*256d0*/  CALL.REL.NOINC `($__internal_50_$__cuda_sm70_shflsync_idx_p) ;  /* 0x00000ce000007944 */ /* 0x006fea0003c00000 */
        /* <DEDUP_REMOVED lines=8> */
.L_x_3129:
[----:B------:R-:W-:Y:S01]  /*25760*/  IMAD.MOV.U32 R29, RZ, RZ, R5 ;  /* 0x000000ffff1d7224 */ /* 0x000fe200078e0005 */
[----:B------:R-:W-:Y:S01]  /*25770*/  MOV R2, RZ ;  /* 0x000000ff00027202 */ /* 0x000fe20000000f00 */
[----:B------:R-:W-:Y:S01]  /*25780*/  IMAD.MOV.U32 R30, RZ, RZ, 0x1c1f ;  /* 0x00001c1fff1e7424 */ /* 0x000fe200078e00ff */
[----:B------:R-:W-:Y:S02]  /*25790*/  MOV R3, 0x257b0 ;  /* 0x000257b000037802 */ /* 0x000fe40000000f00 */
[----:B------:R-:W-:Y:S05]  /*257a0*/  CALL.REL.NOINC `($__internal_50_$__cuda_sm70_shflsync_idx_p) ;  /* 0x00000c1000007944 */ /* 0x000fea0003c00000 */
[----:B------:R-:W-:Y:S01]  /*257b0*/  MOV R4, R30 ;  /* 0x0000001e00047202 */ /* 0x000fe20000000f00 */
[----:B-1---5:R-:W-:Y:S05]  /*257c0*/  BRA `(.L_x_3210) ;  /* 0xffffa79000007947 */ /* 0x022fea000383ffff */
.L_x_3130:
[----:B------:R-:W-:Y:S01]  /*257d0*/  IMAD.MOV.U32 R29, RZ, RZ, R6 ;  /* 0x000000ffff1d7224 */ /* 0x000fe200078e0006 */
[----:B------:R-:W-:Y:S01]  /*257e0*/  MOV R2, RZ ;  /* 0x000000ff00027202 */ /* 0x000fe20000000f00 */
[----:B------:R-:W-:Y:S01]  /*257f0*/  IMAD.MOV.U32 R30, RZ, RZ, 0x1c1f ;  /* 0x00001c1fff1e7424 */ /* 0x000fe200078e00ff */
[----:B------:R-:W-:Y:S02]  /*25800*/  MOV R3, 0x25820 ;  /* 0x0002582000037802 */ /* 0x000fe40000000f00 */
[----:B-12---:R-:W-:Y:S05]  /*25810*/  CALL.REL.NOINC `($__internal_50_$__cuda_sm70_shflsync_idx_p) ;  /* 0x00000ba000007944 */ /* 0x006fea0003c00000 */
[----:B------:R-:W-:Y:S01]  /*25820*/  MOV R2, R30 ;  /* 0x0000001e00027202 */ /* 0x000fe20000000f00 */
[----:B-1---5:R-:W-:Y:S05]  /*25830*/  BRA `(.L_x_3211) ;  /* 0xffffa74000007947 */ /* 0x022fea000383ffff */
.L_x_3133:
[----:B------:R-:W-:Y:S01]  /*25840*/  IMAD.MOV.U32 R29, RZ, RZ, R5 ;  /* 0x000000ffff1d7224 */ /* 0x000fe200078e0005 */
[----:B-1--4-:R-:W-:Y:S01]  /*25850*/  MOV R2, 0x1 ;  /* 0x0000000100027802 */ /* 0x012fe20000000f00 */
[----:B------:R-:W-:Y:S01]  /*25860*/  IMAD.MOV.U32 R30, RZ, RZ, 0x1c1f ;  /* 0x00001c1fff1e7424 */ /* 0x000fe200078e00ff */
[----:B------:R-:W-:-:S02]  /*25870*/  MOV R3, 0x25890 ;  /* 0x0002589000037802 */ /* 0x000fc40000000f00 */
[----:B--23--:R-:W-:Y:S05]  /*25880*/  CALL.REL.NOINC `($__internal_50_$__cuda_sm70_shflsync_idx_p) ;  /* 0x00000b3000007944 */ /* 0x00cfea0003c00000 */
        /* <DEDUP_REMOVED lines=8> */
.L_x_3137:
[----:B------:R-:W-:Y:S01]  /*25910*/  IMAD.MOV.U32 R29, RZ, RZ, R5 ;  /* 0x000000ffff1d7224 */ /* 0x000fe200078e0005 */
[----:B------:R-:W-:Y:S01]  /*25920*/  MOV R2, RZ ;  /* 0x000000ff00027202 */ /* 0x000fe20000000f00 */
[----:B------:R-:W-:Y:S01]  /*25930*/  IMAD.MOV.U32 R30, RZ, RZ, 0x181f ;  /* 0x0000181fff1e7424 */ /* 0x000fe200078e00ff */
[----:B------:R-:W-:Y:S02]  /*25940*/  MOV R3, 0x25960 ;  /* 0x0002596000037802 */ /* 0x000fe40000000f00 */
[----:B------:R-:W-:Y:S05]  /*25950*/  CALL.REL.NOINC `($__internal_50_$__cuda_sm70_shflsync_idx_p) ;  /* 0x00000a6000007944 */ /* 0x000fea0003c00000 */
[----:B------:R-:W-:Y:S01]  /*25960*/  MOV R4, R30 ;  /* 0x0000001e00047202 */ /* 0x000fe20000000f00 */
[----:B-1---5:R-:W-:Y:S05]  /*25970*/  BRA `(.L_x_3213) ;  /* 0xffffc6f000007947 */ /* 0x022fea000383ffff */
.L_x_3138:
[----:B------:R-:W-:Y:S01]  /*25980*/  IMAD.MOV.U32 R29, RZ, RZ, R16 ;  /* 0x000000ffff1d7224 */ /* 0x000fe200078e0010 */
[----:B------:R-:W-:Y:S01]  /*25990*/  MOV R2, RZ ;  /* 0x000000ff00027202 */ /* 0x000fe20000000f00 */
[----:B------:R-:W-:Y:S01]  /*259a0*/  IMAD.MOV.U32 R30, RZ, RZ, 0x181f ;  /* 0x0000181fff1e7424 */ /* 0x000fe200078e00ff */
[----:B------:R-:W-:Y:S02]  /*259b0*/  MOV R3, 0x259d0 ;  /* 0x000259d000037802 */ /* 0x000fe40000000f00 */
[----:B-12---:R-:W-:Y:S05]  /*259c0*/  CALL.REL.NOINC `($__internal_50_$__cuda_sm70_shflsync_idx_p) ;  /* 0x000009f000007944 */ /* 0x006fea0003c00000 */
[----:B------:R-:W-:Y:S01]  /*259d0*/  MOV R2, R30 ;  /* 0x0000001e00027202 */ /* 0x000fe20000000f00 */
[----:B-1---5:R-:W-:Y:S05]  /*259e0*/  BRA `(.L_x_3214) ;  /* 0xffffc6a000007947 */ /* 0x022fea000383ffff */
.L_x_3141:
[----:B------:R-:W-:Y:S01]  /*259f0*/  IMAD.MOV.U32 R29, RZ, RZ, R5 ;  /* 0x000000ffff1d7224 */ /* 0x000fe200078e0005 */
[----:B--2-4-:R-:W-:Y:S01]  /*25a00*/  MOV R2, 0x1 ;  /* 0x0000000100027802 */ /* 0x014fe20000000f00 */
[----:B------:R-:W-:Y:S01]  /*25a10*/  IMAD.MOV.U32 R30, RZ, RZ, 0x181f ;  /* 0x0000181fff1e7424 */ /* 0x000fe200078e00ff */
[----:B------:R-:W-:-:S02]  /*25a20*/  MOV R3, 0x25a40 ;  /* 0x00025a4000037802 */ /* 0x000fc40000000f00 */
[----:B-1-3--:R-:W-:Y:S05]  /*25a30*/  CALL.REL.NOINC `($__internal_50_$__cuda_sm70_shflsync_idx_p) ;  /* 0x0000098000007944 */ /* 0x00afea0003c00000 */
        /* <DEDUP_REMOVED lines=8> */
.L_x_3144:
[----:B------:R-:W-:Y:S01]  /*25ac0*/  IMAD.MOV.U32 R29, RZ, RZ, R5 ;  /* 0x000000ffff1d7224 */ /* 0x000fe200078e0005 */
[----:B-1--4-:R-:W-:Y:S01]  /*25ad0*/  MOV R2, 0x2 ;  /* 0x0000000200027802 */ /* 0x012fe20000000f00 */
[----:B------:R-:W-:Y:S01]  /*25ae0*/  IMAD.MOV.U32 R30, RZ, RZ, 0x181f ;  /* 0x0000181fff1e7424 */ /* 0x000fe200078e00ff */
[----:B------:R-:W-:Y:S02]  /*25af0*/  MOV R3, 0x25b10 ;  /* 0x00025b1000037802 */ /* 0x000fe40000000f00 */
[----:B--23--:R-:W-:Y:S05]  /*25b00*/  CALL.REL.NOINC `($__internal_50_$__cuda_sm70_shflsync_idx_p) ;  /* 0x000008b000007944 */ /* 0x00cfea0003c00000 */
[----:B------:R-:W-:Y:S01]  /*25b10*/  MOV R4, R30 ;  /* 0x0000001e00047202 */ /* 0x000fe20000000f00 */
[----:B-1---5:R-:W-:Y:S05]  /*25b20*/  BRA `(.L_x_3216) ;  /* 0xffffc85000007947 */ /* 0x022fea000383ffff */
.L_x_3145:
[----:B------:R-:W-:Y:S01]  /*25b30*/  IMAD.MOV.U32 R29, RZ, RZ, R16 ;  /* 0x000000ffff1d7224 */ /* 0x000fe200078e0010 */
[----:B----4-:R-:W-:Y:S01]  /*25b40*/  MOV R2, 0x2 ;  /* 0x0000000200027802 */ /* 0x010fe20000000f00 */
[----:B------:R-:W-:Y:S01]  /*25b50*/  IMAD.MOV.U32 R30, RZ, RZ, 0x181f ;  /* 0x0000181fff1e7424 */ /* 0x000fe200078e00ff */
[----:B------:R-:W-:Y:S02]  /*25b60*/  MOV R3, 0x25b80 ;  /* 0x00025b8000037802 */ /* 0x000fe40000000f00 */
[----:B-123--:R-:W-:Y:S05]  /*25b70*/  CALL.REL.NOINC `($__internal_50_$__cuda_sm70_shflsync_idx_p) ;  /* 0x0000084000007944 */ /* 0x00efea0003c00000 */
[----:B------:R-:W-:Y:S01]  /*25b80*/  MOV R2, R30 ;  /* 0x0000001e00027202 */ /* 0x000fe20000000f00 */
[----:B-1---5:R-:W-:Y:S05]  /*25b90*/  BRA `(.L_x_3217) ;  /* 0xffffc80000007947 */ /* 0x022fea000383ffff */
.L_x_3148:
[----:B------:R-:W-:Y:S01]  /*25ba0*/  IMAD.MOV.U32 R29, RZ, RZ, R5 ;  /* 0x000000ffff1d7224 */ /* 0x000fe200078e0005 */
[----:B-1----:R-:W-:Y:S01]  /*25bb0*/  MOV R2, 0x3 ;  /* 0x0000000300027802 */ /* 0x002fe20000000f00 */
[----:B------:R-:W-:Y:S01]  /*25bc0*/  IMAD.MOV.U32 R30, RZ, RZ, 0x181f ;  /* 0x0000181fff1e7424 */ /* 0x000fe200078e00ff */
[----:B------:R-:W-:-:S02]  /*25bd0*/  MOV R3, 0x25bf0 ;  /* 0x00025bf000037802 */ /* 0x000fc40000000f00 */
[----:B--234-:R-:W-:Y:S05]  /*25be0*/  CALL.REL.NOINC `($__internal_50_$__cuda_sm70_shflsync_idx_p) ;  /* 0x000007d000007944 */ /* 0x01cfea0003c00000 */
        /* <DEDUP_REMOVED lines=8> */
.L_x_3150:
[----:B------:R-:W-:Y:S01]  /*25c70*/  IMAD.MOV.U32 R29, RZ, RZ, R28 ;  /* 0x000000ffff1d7224 */ /* 0x000fe200078e001c */
[----:B------:R-:W-:Y:S01]  /*25c80*/  MOV R2, RZ ;  /* 0x000000ff00027202 */ /* 0x000fe20000000f00 */
[----:B------:R-:W-:Y:S01]  /*25c90*/  IMAD.MOV.U32 R30, RZ, RZ, 0x1f ;  /* 0x0000001fff1e7424 */ /* 0x000fe200078e00ff */
[----:B------:R-:W-:Y:S02]  /*25ca0*/  MOV R3, 0x25cc0 ;  /* 0x00025cc000037802 */ /* 0x000fe40000000f00 */
[----:B-1----:R-:W-:Y:S05]  /*25cb0*/  CALL.REL.NOINC `($__internal_50_$__cuda_sm70_shflsync_idx_p) ;  /* 0x0000070000007944 */ /* 0x002fea0003c00000 */
[----:B------:R-:W-:Y:S01]  /*25cc0*/  MOV R11, R30 ;  /* 0x0000001e000b7202 */ /* 0x000fe20000000f00 */
[----:B-1---5:R-:W-:Y:S05]  /*25cd0*/  BRA `(.L_x_3219) ;  /* 0xffffca7000007947 */ /* 0x022fea000383ffff */
.L_x_3151:
[----:B------:R-:W-:Y:S01]  /*25ce0*/  IMAD.MOV.U32 R29, RZ, RZ, R28 ;  /* 0x000000ffff1d7224 */ /* 0x000fe200078e001c */
[----:B------:R-:W-:Y:S01]  /*25cf0*/  MOV R2, 0x1 ;  /* 0x0000000100027802 */ /* 0x000fe20000000f00 */
[----:B------:R-:W-:Y:S01]  /*25d00*/  IMAD.MOV.U32 R30, RZ, RZ, 0x1f ;  /* 0x0000001fff1e7424 */ /* 0x000fe200078e00ff */
[----:B------:R-:W-:Y:S02]  /*25d10*/  MOV R3, 0x25d30 ;  /* 0x00025d3000037802 */ /* 0x000fe40000000f00 */
[----:B-123--:R-:W-:Y:S05]  /*25d20*/  CALL.REL.NOINC `($__internal_50_$__cuda_sm70_shflsync_idx_p) ;  /* 0x0000069000007944 */ /* 0x00efea0003c00000 */
[----:B------:R-:W-:Y:S01]  /*25d30*/  MOV R6, R30 ;  /* 0x0000001e00067202 */ /* 0x000fe20000000f00 */
[----:B-1---5:R-:W-:Y:S05]  /*25d40*/  BRA `(.L_x_3220) ;  /* 0xffffca2000007947 */ /* 0x022fea000383ffff */
.L_x_3152:
[----:B------:R-:W-:Y:S01]  /*25d50*/  IMAD.MOV.U32 R2, RZ, RZ, R4 ;  /* 0x000000ffff027224 */ /* 0x000fe200078e0004 */
[----:B------:R-:W-:-:S02]  /*25d60*/  MOV R5, 0x1 ;  /* 0x0000000100057802 */ /* 0x000fc40000000f00 */
[----:B------:R-:W-:Y:S02]  /*25d70*/  MOV R3, 0x25d90 ;  /* 0x00025d9000037802 */ /* 0x000fe40000000f00 */
[----:B--234-:R-:W-:Y:S05]  /*25d80*/  CALL.REL.NOINC `($__internal_51_$__cuda_sm70_shflsync_up_p) ;  /* 0x000006b000007944 */ /* 0x01cfea0003c00000 */
[----:B------:R-:W-:Y:S05]  /*25d90*/  BRA `(.L_x_3221) ;  /* 0xffffcb0000007947 */ /* 0x000fea000383ffff */
.L_x_3153:
[----:B------:R-:W-:Y:S01]  /*25da0*/  IMAD.MOV.U32 R2, RZ, RZ, R4 ;  /* 0x000000ffff027224 */ /* 0x000fe200078e0004 */
[----:B------:R-:W-:Y:S02]  /*25db0*/  MOV R5, 0x2 ;  /* 0x0000000200057802 */ /* 0x000fe40000000f00 */
[----:B------:R-:W-:Y:S02]  /*25dc0*/  MOV R3, 0x25de0 ;  /* 0x00025de000037802 */ /* 0x000fe40000000f00 */
[----:B---34-:R-:W-:Y:S05]  /*25dd0*/  CALL.REL.NOINC `($__internal_51_$__cuda_sm70_shflsync_up_p) ;  /* 0x0000066000007944 */ /* 0x018fea0003c00000 */
        /* <DEDUP_REMOVED lines=25> */
[----:B------:R-:W-:Y:S01]  /*25f70*/  MOV R2, R30 ;  /* 0x0000001e00027202 */ /* 0x000fe20000000f00 */
[----:B-1---5:R-:W-:Y:S05]  /*25f80*/  BRA `(.L_x_3222) ;  /* 0xffffca1000007947 */ /* 0x022fea000383ffff */
.L_x_3157:
[----:B------:R-:W-:Y:S01]  /*25f90*/  IMAD.MOV.U32 R2, RZ, RZ, R4 ;  /* 0x000000ffff027224 */ /* 0x000fe200078e0004 */
[----:B------:R-:W-:Y:S02]  /*25fa0*/  MOV R5, 0x1 ;  /* 0x0000000100057802 */ /* 0x000fe40000000f00 */
[----:B------:R-:W-:Y:S02]  /*25fb0*/  MOV R3, 0x25fd0 ;  /* 0x00025fd000037802 */ /* 0x000fe40000000f00 */
[----:B----4-:R-:W-:Y:S05]  /*25fc0*/  CALL.REL.NOINC `($__internal_51_$__cuda_sm70_shflsync_up_p) ;  /* 0x0000047000007944 */ /* 0x010fea0003c00000 */
[----:B------:R-:W-:Y:S01]  /*25fd0*/  MOV R2, R5 ;  /* 0x0000000500027202 */ /* 0x000fe20000000f00 */
[----:B------:R-:W-:Y:S05]  /*25fe0*/  BRA `(.L_x_3223) ;  /* 0xffffcb2000007947 */ /* 0x000fea000383ffff */
.L_x_3158:
[----:B------:R-:W-:Y:S01]  /*25ff0*/  IMAD.MOV.U32 R2, RZ, RZ, R4 ;  /* 0x000000ffff027224 */ /* 0x000fe200078e0004 */
[----:B------:R-:W-:Y:S02]  /*26000*/  MOV R5, 0x2 ;  /* 0x0000000200057802 */ /* 0x000fe40000000f00 */
[----:B------:R-:W-:Y:S02]  /*26010*/  MOV R3, 0x26030 ;  /* 0x0002603000037802 */ /* 0x000fe40000000f00 */
[----:B----4-:R-:W-:Y:S05]  /*26020*/  CALL.REL.NOINC `($__internal_51_$__cuda_sm70_shflsync_up_p) ;  /* 0x0000041000007944 */ /* 0x010fea0003c00000 */
        /* <DEDUP_REMOVED lines=27> */
.L_x_3160:
[----:B------:R-:W-:Y:S02]  /*261e0*/  SEL R2, RZ, 0x1, P0 ;  /* 0x00000001ff027807 */ /* 0x000fe40000000000 */
[----:B------:R-:W-:Y:S02]  /*261f0*/  MOV R3, 0x26210 ;  /* 0x0002621000037802 */ /* 0x000fe40000000f00 */
[----:B-1--4-:R-:W-:Y:S05]  /*26200*/  CALL.REL.NOINC `($__internal_52_$__cuda_sm70_votesync_ballot) ;  /* 0x000002a000007944 */ /* 0x012fea0003c00000 */
[----:B------:R-:W-:Y:S05]  /*26210*/  BRA `(.L_x_3225) ;  /* 0xffffca8000007947 */ /* 0x000fea000383ffff */
.L_x_3161:
[----:B------:R-:W-:Y:S01]  /*26220*/  IMAD.MOV.U32 R29, RZ, RZ, R9 ;  /* 0x000000ffff1d7224 */ /* 0x000fe200078e0009 */
[----:B--2---:R-:W-:Y:S01]  /*26230*/  MOV R2, R12 ;  /* 0x0000000c00027202 */ /* 0x004fe20000000f00 */
[----:B------:R-:W-:Y:S01]  /*26240*/  IMAD.MOV.U32 R30, RZ, RZ, 0x1f ;  /* 0x0000001fff1e7424 */ /* 0x000fe200078e00ff */
[----:B------:R-:W-:Y:S02]  /*26250*/  MOV R3, 0x26270 ;  /* 0x0002627000037802 */ /* 0x000fe40000000f00 */
[----:B-1--4-:R-:W-:Y:S05]  /*26260*/  CALL.REL.NOINC `($__internal_50_$__cuda_sm70_shflsync_idx_p) ;  /* 0x0000015000007944 */ /* 0x012fea0003c00000 */
[----:B------:R-:W-:Y:S01]  /*26270*/  IMAD.MOV.U32 R6, RZ, RZ, R30 ;  /* 0x000000ffff067224 */ /* 0x000fe200078e001e */
[----:B------:R-:W-:Y:S01]  /*26280*/  MOV R2, R12 ;  /* 0x0000000c00027202 */ /* 0x000fe20000000f00 */
[----:B------:R-:W-:Y:S01]  /*26290*/  IMAD.MOV.U32 R29, RZ, RZ, R10 ;  /* 0x000000ffff1d7224 */ /* 0x000fe200078e000a */
[----:B------:R-:W-:Y:S02]  /*262a0*/  MOV R30, 0x1f ;  /* 0x0000001f001e7802 */ /* 0x000fe40000000f00 */
[----:B------:R-:W-:-:S02]  /*262b0*/  MOV R3, 0x262d0 ;  /* 0x000262d000037802 */ /* 0x000fc40000000f00 */
[----:B-1---5:R-:W-:Y:S05]  /*262c0*/  CALL.REL.NOINC `($__internal_50_$__cuda_sm70_shflsync_idx_p) ;  /* 0x000000f000007944 */ /* 0x022fea0003c00000 */
[----:B------:R-:W-:Y:S01]  /*262d0*/  MOV R5, R30 ;  /* 0x0000001e00057202 */ /* 0x000fe20000000f00 */
[----:B-1---5:R-:W-:Y:S05]  /*262e0*/  BRA `(.L_x_3226) ;  /* 0xffffca2000007947 */ /* 0x022fea000383ffff */
.L_x_3164:
[----:B------:R-:W-:Y:S01]  /*262f0*/  IMAD.MOV.U32 R29, RZ, RZ, R4 ;  /* 0x000000ffff1d7224 */ /* 0x000fe200078e0004 */
[----:B--2---:R-:W-:Y:S01]  /*26300*/  MOV R2, R12 ;  /* 0x0000000c00027202 */ /* 0x004fe20000000f00 */
[----:B------:R-:W-:Y:S01]  /*26310*/  IMAD.MOV.U32 R30, RZ, RZ, 0x1f ;  /* 0x0000001fff1e7424 */ /* 0x000fe200078e00ff */
[----:B------:R-:W-:-:S02]  /*26320*/  MOV R3, 0x26340 ;  /* 0x0002634000037802 */ /* 0x000fc40000000f00 */
[----:B-1--4-:R-:W-:Y:S05]  /*26330*/  CALL.REL.NOINC `($__internal_50_$__cuda_sm70_shflsync_idx_p) ;  /* 0x0000008000007944 */ /* 0x012fea0003c00000 */
[----:B------:R-:W-:Y:S01]  /*26340*/  MOV R15, R30 ;  /* 0x0000001e000f7202 */ /* 0x000fe20000000f00 */
[----:B-1---5:R-:W-:Y:S05]  /*26350*/  BRA `(.L_x_3163) ;  /* 0xffffca1000007947 */ /* 0x022fea000383ffff */
        .weak           $__internal_49_$__cuda_sm70_shflsync_bfly_p
        .type           $__internal_49_$__cuda_sm70_shflsync_bfly_p,@function
        .size           $__internal_49_$__cuda_sm70_shflsync_bfly_p,($__internal_50_$__cuda_sm70_shflsync_idx_p - $__internal_49_$__cuda_sm70_shflsync_bfly_p)
$__internal_49_$__cuda_sm70_shflsync_bfly_p:
[----:B------:R-:W-:Y:S02]  /*26360*/  MOV R188, 0x1f ;  /* 0x0000001f00bc7802 */ /* 0x000fe40000000f00 */
[----:B------:R-:W-:-:S04]  /*26370*/  MOV R189, 0xffffffff ;  /* 0xffffffff00bd7802 */ /* 0x000fc80000000f00 */
[----:B------:R-:W-:Y:S04]  /*26380*/  WARPSYNC R189 ;  /* 0x000000bd00007348 */ /* 0x000fe80003800000 */
[----:B------:R1:W2:Y:S02]  /*26390*/  SHFL.BFLY PT, R188, R4, R3, R188 ;  /* 0x0c00000304bc7389 */ /* 0x0002a400000e00bc */
[----:B-1----:R-:W-:-:S04]  /*263a0*/  MOV R3, 0x0 ;  /* 0x0000000000037802 */ /* 0x002fc80000000f00 */
[----:B--2---:R-:W-:Y:S05]  /*263b0*/  RET.REL.NODEC R2 `(_ZN7cutlass13device_kernelIN5flash19enable_sm80_to_sm89INS1_16FlashAttnFwdSm80INS1_25CollectiveMainloopFwdSm80ILi8ELi1ELb0EN4cute5tupleIJNS5_1CILi128EEENS7_ILi48EEENS7_ILi256EEEEEELi256ENS_10bfloat16_tEfNS_4arch4Sm80ELb1ELb0ELb1ELb1ELb1ELb1ELb1ELb1EEENS1_21CollectiveEpilogueFwdINS6_IJS8_SA_S9_EEENS6_IJNS7_ILi1EEESI_SI_EEESC_SE_Li256ELb1ELb1ELb1ELb0EEENS1_36VarlenDynamicPersistentTileSchedulerILi128ELi48ELi256ELi256ELb1ELb1ELb0ELb1ELb1ELb1EEEEEEEEEvNT_6ParamsE) ;  /* 0xfffd9c4002007950 */ /* 0x004fea0003c3ffff */
        .weak           $__internal_50_$__cuda_sm70_shflsync_idx_p
        .type           $__internal_50_$__cuda_sm70_shflsync_idx_p,@function
        .size           $__internal_50_$__cuda_sm70_shflsync_idx_p,($__internal_51_$__cuda_sm70_shflsync_up_p - $__internal_50_$__cuda_sm70_shflsync_idx_p)
$__internal_50_$__cuda_sm70_shflsync_idx_p:
[----:B------:R1:W-:Y:S02]  /*263c0*/  STL [R1+0x190], R0 ;  /* 0x0001900001007387 */ /* 0x0003e40000100800 */
[----:B-1----:R-:W-:-:S04]  /*263d0*/  MOV R0, 0xffffffff ;  /* 0xffffffff00007802 */ /* 0x002fc80000000f00 */
[----:B------:R-:W-:Y:S04]  /*263e0*/  WARPSYNC R0 ;  /* 0x0000000000007348 */ /* 0x000fe80003800000 */
[----:B------:R1:W2:Y:S04]  /*263f0*/  SHFL.IDX PT, R30, R29, R2, R30 ;  /* 0x000000021d1e7389 */ /* 0x0002a800000e001e */
[----:B-1----:R1:W5:Y:S01]  /*26400*/  LDL.LU R0, [R1+0x190] ;  /* 0x0001900001007983 */ /* 0x0023620000300800 */
[----:B------:R-:W-:Y:S02]  /*26410*/  MOV R2, R3 ;  /* 0x0000000300027202 */ /* 0x000fe40000000f00 */
[----:B------:R-:W-:-:S04]  /*26420*/  MOV R3, 0x0 ;  /* 0x0000000000037802 */ /* 0x000fc80000000f00 */
[----:B--2---:R-:W-:Y:S05]  /*26430*/  RET.REL.NODEC R2 `(_ZN7cutlass13device_kernelIN5flash19enable_sm80_to_sm89INS1_16FlashAttnFwdSm80INS1_25CollectiveMainloopFwdSm80ILi8ELi1ELb0EN4cute5tupleIJNS5_1CILi128EEENS7_ILi48EEENS7_ILi256EEEEEELi256ENS_10bfloat16_tEfNS_4arch4Sm80ELb1ELb0ELb1ELb1ELb1ELb1ELb1ELb1EEENS1_21CollectiveEpilogueFwdINS6_IJS8_SA_S9_EEENS6_IJNS7_ILi1EEESI_SI_EEESC_SE_Li256ELb1ELb1ELb1ELb0EEENS1_36VarlenDynamicPersistentTileSchedulerILi128ELi48ELi256ELi256ELb1ELb1ELb0ELb1ELb1ELb1EEEEEEEEEvNT_6ParamsE) ;  /* 0xfffd9bc002007950 */ /* 0x004fea0003c3ffff */
        .weak           $__internal_51_$__cuda_sm70_shflsync_up_p
        .type           $__internal_51_$__cuda_sm70_shflsync_up_p,@function
        .size           $__internal_51_$__cuda_sm70_shflsync_up_p,($__internal_52_$__cuda_sm70_votesync_ballot - $__internal_51_$__cuda_sm70_shflsync_up_p)
$__internal_51_$__cuda_sm70_shflsync_up_p:
[----:B------:R-:W-:Y:S02]  /*26440*/  IMAD.MOV.U32 R13, RZ, RZ, -0x1 ;  /* 0xffffffffff0d7424 */ /* 0x000fe400078e00ff */
[----:B------:R-:W-:Y:S02]  /*26450*/  IMAD.MOV.U32 R12, RZ, RZ, RZ ;  /* 0x000000ffff0c7224 */ /* 0x000fe400078e00ff */
[----:B------:R-:W-:Y:S04]  /*26460*/  WARPSYNC R13 ;  /* 0x0000000d00007348 */ /* 0x000fe80003800000 */
[----:B------:R1:W2:Y:S02]  /*26470*/  SHFL.UP PT, R5, R2, R5, R12 ;  /* 0x0400000502057389 */ /* 0x0002a400000e000c */
[----:B-1----:R-:W-:-:S02]  /*26480*/  MOV R2, R3 ;  /* 0x0000000300027202 */ /* 0x002fc40000000f00 */
[----:B------:R-:W-:-:S04]  /*26490*/  MOV R3, 0x0 ;  /* 0x0000000000037802 */ /* 0x000fc80000000f00 */
[----:B--2---:R-:W-:Y:S05]  /*264a0*/  RET.REL.NODEC R2 `(_ZN7cutlass13device_kernelIN5flash19enable_sm80_to_sm89INS1_16FlashAttnFwdSm80INS1_25CollectiveMainloopFwdSm80ILi8ELi1ELb0EN4cute5tupleIJNS5_1CILi128EEENS7_ILi48EEENS7_ILi256EEEEEELi256ENS_10bfloat16_tEfNS_4arch4Sm80ELb1ELb0ELb1ELb1ELb1ELb1ELb1ELb1EEENS1_21CollectiveEpilogueFwdINS6_IJS8_SA_S9_EEENS6_IJNS7_ILi1EEESI_SI_EEESC_SE_Li256ELb1ELb1ELb1ELb0EEENS1_36VarlenDynamicPersistentTileSchedulerILi128ELi48ELi256ELi256ELb1ELb1ELb0ELb1ELb1ELb1EEEEEEEEEvNT_6ParamsE) ;  /* 0xfffd9b5002007950 */ /* 0x004fea0003c3ffff */
        .weak           $__internal_52_$__cuda_sm70_votesync_ballot
        .type           $__internal_52_$__cuda_sm70_votesync_ballot,@function
        .size           $__internal_52_$__cuda_sm70_votesync_ballot,(.L_x_3295 - $__internal_52_$__cuda_sm70_votesync_ballot)
$__internal_52_$__cuda_sm70_votesync_ballot:
[----:B------:R-:W-:Y:S01]  /*264b0*/  ISETP.NE.U32.AND P0, PT, R2, 0x1, PT ;  /* 0x000000010200780c */ /* 0x000fe20003f05070 */
[----:B------:R-:W-:-:S04]  /*264c0*/  IMAD.MOV.U32 R5, RZ, RZ, -0x1 ;  /* 0xffffffffff057424 */ /* 0x000fc800078e00ff */
[----:B------:R-:W-:Y:S08]  /*264d0*/  WARPSYNC R5 ;  /* 0x0000000500007348 */ /* 0x000ff00003800000 */
[----:B------:R-:W-:-:S04]  /*264e0*/  VOTE.ANY R2, PT, !P0 ;  /* 0x0000000000027806 */ /* 0x000fc800040e0100 */
[----:B------:R-:W-:Y:S01]  /*264f0*/  LOP3.LUT R13, R2, R5, RZ, 0xc0, !PT ;  /* 0x00000005020d7212 */ /* 0x000fe200078ec0ff */
[----:B------:R-:W-:Y:S02]  /*26500*/  IMAD.MOV.U32 R2, RZ, RZ, R3 ;  /* 0x000000ffff027224 */ /* 0x000fe400078e0003 */
[----:B------:R-:W-:-:S04]  /*26510*/  IMAD.MOV.U32 R3, RZ, RZ, 0x0 ;  /* 0x00000000ff037424 */ /* 0x000fc800078e00ff */
[----:B------:R-:W-:Y:S05]  /*26520*/  RET.REL.NODEC R2 `(_ZN7cutlass13device_kernelIN5flash19enable_sm80_to_sm89INS1_16FlashAttnFwdSm80INS1_25CollectiveMainloopFwdSm80ILi8ELi1ELb0EN4cute5tupleIJNS5_1CILi128EEENS7_ILi48EEENS7_ILi256EEEEEELi256ENS_10bfloat16_tEfNS_4arch4Sm80ELb1ELb0ELb1ELb1ELb1ELb1ELb1ELb1EEENS1_21CollectiveEpilogueFwdINS6_IJS8_SA_S9_EEENS6_IJNS7_ILi1EEESI_SI_EEESC_SE_Li256ELb1ELb1ELb1ELb0EEENS1_36VarlenDynamicPersistentTileSchedulerILi128ELi48ELi256ELi256ELb1ELb1ELb0ELb1ELb1ELb1EEEEEEEEEvNT_6ParamsE) ;  /* 0xfffd9ad002007950 */ /* 0x000fea0003c3ffff */
.L_x_3227:
        /* <DEDUP_REMOVED lines=13> */
.L_x_3295:


//--------------------- .nv.shared._ZN7cutlass13device_kernelIN5flash19enable_sm80_to_sm89INS1_16FlashAttnFwdSm80INS1_25CollectiveMainloopFwdSm80ILi8ELi1ELb1EN4cute5tupleIJNS5_1CILi128EEENS7_ILi64EEENS7_ILi256EEEEEELi256ENS_10bfloat16_tEfNS_4arch4Sm80ELb0ELb0ELb1ELb0ELb1ELb0ELb1ELb1EEENS1_21CollectiveEpilogueFwdINS6_IJS8_SA_S9_EEENS6_IJNS7_ILi1EEESI_SI_EEESC_SE_Li256ELb0ELb1ELb1ELb0EEENS1_19SingleTileSchedulerILb0ELb1ELb1ELi128EEEEEEEEEvNT_6ParamsE --------------------------
	.section	.nv.shared._ZN7cutlass13device_kernelIN5flash19enable_sm80_to_sm89INS1_16FlashAttnFwdSm80INS1_25CollectiveMainloopFwdSm80ILi8ELi1ELb1EN4cute5tupleIJNS5_1CILi128EEENS7_ILi64EEENS7_ILi256EEEEEELi256ENS_10bfloat16_tEfNS_4arch4Sm80ELb0ELb0ELb1ELb0ELb1ELb0ELb1ELb1EEENS1_21CollectiveEpilogueFwdINS6_IJS8_SA_S9_EEENS6_IJNS7_ILi1EEESI_SI_EEESC_SE_Li256ELb0ELb1ELb1ELb0EEENS1_19SingleTileSchedulerILb0ELb1ELb1ELi128EEEEEEEEEvNT_6ParamsE,"aw",@nobits
	.sectionflags	@""
	.align	16


//--------------------- .nv.global                --------------------------
	.section	.nv.global,"aw",@nobits
.nv.global:
	.type		_ZN86_INTERNAL_2e19ec6d_50_flash_fwd_hdim256_bf16_paged_split_softcap_sm80_cu_49158569_32684cute1_E,@object
	.size		_ZN86_INTERNAL_2e19ec6d_50_flash_fwd_hdim256_bf16_paged_split_softcap_sm80_cu_49158569_32684cute1_E,(_ZN86_INTERNAL_2e19ec6d_50_flash_fwd_hdim256_bf16_paged_split_softcap_sm80_cu_49158569_32684cuda3std3__45__cpo6cbeginE - _ZN86_INTERNAL_2e19ec6d_50_flash_fwd_hdim256_bf16_paged_split_softcap_sm80_cu_49158569_32684cute1_E)
_ZN86_INTERNAL_2e19ec6d_50_flash_fwd_hdim256_bf16_paged_split_softcap_sm80_cu_49158569_32684cute1_E:
	.zero		1
	.type		_ZN86_INTERNAL_2e19ec6d_50_flash_fwd_hdim256_bf16_paged_split_softcap_sm80_cu_49158569_32684cuda3std3__45__cpo6cbeginE,@object
	.size		_ZN86_INTERNAL_2e19ec6d_50_flash_fwd_hdim256_bf16_paged_split_softcap_sm80_cu_49158569_32684cuda3std3__45__cpo6cbeginE,(_ZN86_INTERNAL_2e19ec6d_50_flash_fwd_hdim256_bf16_paged_split_softcap_sm80_cu_49158569_32684cuda3std3__48in_placeE - _ZN86_INTERNAL_2e19ec6d_50_flash_fwd_hdim256_bf16_paged_split_softcap_sm80_cu_49158569_32684cuda3std3__45__cpo6cbeginE)
_ZN86_INTERNAL_2e19ec6d_50_flash_fwd_hdim256_bf16_paged_split_softcap_sm80_cu_49158569_32684cuda3std3__45__cpo6cbeginE:
	.zero		1
	.type		_ZN86_INTERNAL_2e19ec6d_50_flash_fwd_hdim256_bf16_paged_split_softcap_sm80_cu_49158569_32684cuda3std3__48in_placeE,@object
	.size		_ZN86_INTERNAL_2e19ec6d_50_flash_fwd_hdim256_bf16_paged_split_softcap_sm80_cu_49158569_32684cuda3std3__48in_placeE,(_ZN86_INTERNAL_2e19ec6d_50_flash_fwd_hdim256_bf16_paged_split_softcap_sm80_cu_49158569_32684cuda3std6ranges3__45__cpo9iter_moveE - _ZN86_INTERNAL_2e19ec6d_50_flash_fwd_hdim256_bf16_paged_split_softcap_sm80_cu_49158569_32684cuda3std3__48in_placeE)
_ZN86_INTERNAL_2e19ec6d_50_flash_fwd_hdim256_bf16_paged_split_softcap_sm80_cu_49158569_32684cuda3std3__48in_placeE:
	.zero		1
	.type		_ZN86_INTERNAL_2e19ec6d_50_flash_fwd_hdim256_bf16_paged_split_softcap_sm80_cu_49158569_32684cuda3std6ranges3__45__cpo9iter_moveE,@object
	.size		_ZN86_INTERNAL_2e19ec6d_50_flash_fwd_hdim256_bf16_paged_split_softcap_sm80_cu_49158569_32684cuda3std6ranges3__45__cpo9iter_moveE,(_ZN86_INTERNAL_2e19ec6d_50_flash_fwd_hdim256_bf16_paged_split_softcap_sm80_cu_49158569_32684cuda3std3__45__cpo5beginE - _ZN86_INTERNAL_2e19ec6d_50_flash_fwd_hdim256_bf16_paged_split_softcap_sm80_cu_49158569_32684cuda3std6ranges3__45__cpo9iter_moveE)
_ZN86_INTERNAL_2e19ec6d_50_flash_fwd_hdim256_bf16_paged_split_softcap_sm80_cu_49158569_32684cuda3std6ranges3__45__cpo9iter_moveE:
	.zero		1
	.type		_ZN86_INTERNAL_2e19ec6d_50_flash_fwd_hdim256_bf16_paged_split_softcap_sm80_cu_49158569_32684cuda3std3__45__cpo5beginE,@object
	.size		_ZN86_INTERNAL_2e19ec6d_50_flash_fwd_hdim256_bf16_paged_split_softcap_sm80_cu_49158569_32684cuda3std3__45__cpo5beginE,(_ZN86_INTERNAL_2e19ec6d_50_flash_fwd_hdim256_bf16_paged_split_softcap_sm80_cu_49158569_32684cuda3std3__488_GLOBAL__N__2e19ec6d_50_flash_fwd_hdim256_bf16_paged_split_softcap_sm80_cu_49158569_32686ignoreE - _ZN86_INTERNAL_2e19ec6d_50_flash_fwd_hdim256_bf16_paged_split_softcap_sm80_cu_49158569_32684cuda3std3__45__cpo5beginE)
_ZN86_INTERNAL_2e19ec6d_50_flash_fwd_hdim256_bf16_paged_split_softcap_sm80_cu_49158569_32684cuda3std3__45__cpo5beginE:
	.zero		1
	.type		_ZN86_INTERNAL_2e19ec6d_50_flash_fwd_hdim256_bf16_paged_split_softcap_sm80_cu_49158569_32684cuda3std3__488_GLOBAL__N__2e19ec6d_50_flash_fwd_hdim256_bf16_paged_split_softcap_sm80_cu_49158569_32686ignoreE,@object
	.size		_ZN86_INTERNAL_2e19ec6d_50_flash_fwd_hdim256_bf16_paged_split_softcap_sm80_cu_49158569_32684cuda3std3__488_GLOBAL__N__2e19ec6d_50_flash_fwd_hdim256_bf16_paged_split_softcap_sm80_cu_49158569_32686ignoreE,(_ZN86_INTERNAL_2e19ec6d_50_flash_fwd_hdim256_bf16_paged_split_softcap_sm80_cu_49158569_32684cute7productE - _ZN86_INTERNAL_2e19ec6d_50_flash_fwd_hdim256_bf16_paged_split_softcap_sm80_cu_49158569_32684cuda3std3__488_GLOBAL__N__2e19ec6d_50_flash_fwd_hdim256_bf16_paged_split_softcap_sm80_cu_49158569_32686ignoreE)
_ZN86_INTERNAL_2e19ec6d_50_flash_fwd_hdim256_bf16_paged_split_softcap_sm80_cu_49158569_32684cuda3std3__488_GLOBAL__N__2e19ec6d_50_flash_fwd_hdim256_bf16_paged_split_softcap_sm80_cu_49158569_32686ignoreE:
	.zero		1
	.type		_ZN86_INTERNAL_2e19ec6d_50_flash_fwd_hdim256_bf16_paged_split_softcap_sm80_cu_49158569_32684cute7productE,@object
	.size		_ZN86_INTERNAL_2e19ec6d_50_flash_fwd_hdim256_bf16_paged_split_softcap_sm80_cu_49158569_32684cute7productE,(_ZN86_INTERNAL_2e19ec6d_50_flash_fwd_hdim256_bf16_paged_split_softcap_sm80_cu_49158569_32684cuda3std3__45__cpo3endE - _ZN86_INTERNAL_2e19ec6d_50_flash_fwd_hdim256_bf16_paged_split_softcap_sm80_cu_49158569_32684cute7productE)
_ZN86_INTERNAL_2e19ec6d_50_flash_fwd_hdim256_bf16_paged_split_softcap_sm80_cu_49158569_32684cute7productE:
	.zero		1
	.type		_ZN86_INTERNAL_2e19ec6d_50_flash_fwd_hdim256_bf16_paged_split_softcap_sm80_cu_49158569_32684cuda3std3__45__cpo3endE,@object
	.size		_ZN86_INTERNAL_2e19ec6d_50_flash_fwd_hdim256_bf16_paged_split_softcap_sm80_cu_49158569_32684cuda3std3__45__cpo3endE,(_ZN86_INTERNAL_2e19ec6d_50_flash_fwd_hdim256_bf16_paged_split_softcap_sm80_cu_49158569_32684cuda3std3__419piecewise_constructE - _ZN86_INTERNAL_2e19ec6d_50_flash_fwd_hdim256_bf16_paged_split_softcap_sm80_cu_49158569_32684cuda3std3__45__cpo3endE)
_ZN86_INTERNAL_2e19ec6d_50_flash_fwd_hdim256_bf16_paged_split_softcap_sm80_cu_49158569_32684cuda3std3__45__cpo3endE:
	.zero		1
	.type		_ZN86_INTERNAL_2e19ec6d_50_flash_fwd_hdim256_bf16_paged_split_softcap_sm80_cu_49158569_32684cuda3std3__419piecewise_constructE,@object
	.size		_ZN86_INTERNAL_2e19ec6d_50_flash_fwd_hdim256_bf16_paged_split_softcap_sm80_cu_49158569_32684cuda3std3__419piecewise_constructE,(_ZN86_INTERNAL_2e19ec6d_50_flash_fwd_hdim256_bf16_paged_split_softcap_sm80_cu_49158569_32684cuda3std3__45__cpo4cendE - _ZN86_INTERNAL_2e19ec6d_50_flash_fwd_hdim256_bf16_paged_split_softcap_sm80_cu_49158569_32684cuda3std3__419piecewise_constructE)
_ZN86_INTERNAL_2e19ec6d_50_flash_fwd_hdim256_bf16_paged_split_softcap_sm80_cu_49158569_32684cuda3std3__419piecewise_constructE:
	.zero		1
	.type		_ZN86_INTERNAL_2e19ec6d_50_flash_fwd_hdim256_bf16_paged_split_softcap_sm80_cu_49158569_32684cuda3std3__45__cpo4cendE,@object
	.size		_ZN86_INTERNAL_2e19ec6d_50_flash_fwd_hdim256_bf16_paged_split_softcap_sm80_cu_49158569_32684cuda3std3__45__cpo4cendE,(_ZN86_INTERNAL_2e19ec6d_50_flash_fwd_hdim256_bf16_paged_split_softcap_sm80_cu_49158569_32684cuda3std6ranges3__45__cpo4swapE - _ZN86_INTERNAL_2e19ec6d_50_flash_fwd_hdim256_bf16_paged_split_softcap_sm80_cu_49158569_32684cuda3std3__45__cpo4cendE)
_ZN86_INTERNAL_2e19ec6d_50_flash_fwd_hdim256_bf16_paged_split_softcap_sm80_cu_49158569_32684cuda3std3__45__cpo4cendE:
	.zero		1
	.type		_ZN86_INTERNAL_2e19ec6d_50_flash_fwd_hdim256_bf16_paged_split_softcap_sm80_cu_49158569_32684cuda3std6ranges3__45__cpo4swapE,@object
	.size		_ZN86_INTERNAL_2e19ec6d_50_flash_fwd_hdim256_bf16_paged_split_softcap_sm80_cu_49158569_32684cuda3std6ranges3__45__cpo4swapE,(.L_7 - _ZN86_INTERNAL_2e19ec6d_50_flash_fwd_hdim256_bf16_paged_split_softcap_sm80_cu_49158569_32684cuda3std6ranges3__45__cpo4swapE)
_ZN86_INTERNAL_2e19ec6d_50_flash_fwd_hdim256_bf16_paged_split_softcap_sm80_cu_49158569_32684cuda3std6ranges3__45__cpo4swapE:
	.zero		1
.L_7:


//--------------------- .nv.shared._ZN7cutlass13device_kernelIN5flash19enable_sm80_to_sm89INS1_16FlashAttnFwdSm80INS1_25CollectiveMainloopFwdSm80ILi8ELi1ELb1EN4cute5tupleIJNS5_1CILi128EEENS7_ILi48EEENS7_ILi256EEEEEELi256ENS_10bfloat16_tEfNS_4arch4Sm80ELb0ELb0ELb1ELb1ELb1ELb0ELb1ELb1EEENS1_21CollectiveEpilogueFwdINS6_IJS8_SA_S9_EEENS6_IJNS7_ILi1EEESI_SI_EEESC_SE_Li256ELb1ELb1ELb1ELb0EEENS1_36VarlenDynamicPersistentTileSchedulerILi128ELi48ELi256ELi256ELb1ELb1ELb0ELb0ELb1ELb1EEEEEEEEEvNT_6ParamsE --------------------------
	.section	.nv.shared._ZN7cutlass13device_kernelIN5flash19enable_sm80_to_sm89INS1_16FlashAttnFwdSm80INS1_25CollectiveMainloopFwdSm80ILi8ELi1ELb1EN4cute5tupleIJNS5_1CILi128EEENS7_ILi48EEENS7_ILi256EEEEEELi256ENS_10bfloat16_tEfNS_4arch4Sm80ELb0ELb0ELb1ELb1ELb1ELb0ELb1ELb1EEENS1_21CollectiveEpilogueFwdINS6_IJS8_SA_S9_EEENS6_IJNS7_ILi1EEESI_SI_EEESC_SE_Li256ELb1ELb1ELb1ELb0EEENS1_36VarlenDynamicPersistentTileSchedulerILi128ELi48ELi256ELi256ELb1ELb1ELb0ELb0ELb1ELb1EEEEEEEEEvNT_6ParamsE,"aw",@nobits
	.sectionflags	@""
	.align	16


//--------------------- .nv.shared._ZN7cutlass13device_kernelIN5flash19enable_sm80_to_sm89INS1_16FlashAttnFwdSm80INS1_25CollectiveMainloopFwdSm80ILi8ELi1ELb0EN4cute5tupleIJNS5_1CILi128EEENS7_ILi32EEENS7_ILi256EEEEEELi256ENS_10bfloat16_tEfNS_4arch4Sm80ELb0ELb0ELb1ELb1ELb1ELb1ELb1ELb1EEENS1_21CollectiveEpilogueFwdINS6_IJS8_SA_S9_EEENS6_IJNS7_ILi1EEESI_SI_EEESC_SE_Li256ELb1ELb1ELb1ELb0EEENS1_36VarlenDynamicPersistentTileSchedulerILi128ELi32ELi256ELi256ELb1ELb1ELb0ELb0ELb1ELb1EEEEEEEEEvNT_6ParamsE --------------------------
	.section	.nv.shared._ZN7cutlass13device_kernelIN5flash19enable_sm80_to_sm89INS1_16FlashAttnFwdSm80INS1_25CollectiveMainloopFwdSm80ILi8ELi1ELb0EN4cute5tupleIJNS5_1CILi128EEENS7_ILi32EEENS7_ILi256EEEEEELi256ENS_10bfloat16_tEfNS_4arch4Sm80ELb0ELb0ELb1ELb1ELb1ELb1ELb1ELb1EEENS1_21CollectiveEpilogueFwdINS6_IJS8_SA_S9_EEENS6_IJNS7_ILi1EEESI_SI_EEESC_SE_Li256ELb1ELb1ELb1ELb0EEENS1_36VarlenDynamicPersistentTileSchedulerILi128ELi32ELi256ELi256ELb1ELb1ELb0ELb0ELb1ELb1EEEEEEEEEvNT_6ParamsE,"aw",@nobits
	.sectionflags	@""
	.align	16


//--------------------- .nv.shared._ZN7cutlass13device_kernelIN5flash19enable_sm80_to_sm89INS1_16FlashAttnFwdSm80INS1_25CollectiveMainloopFwdSm80ILi8ELi1ELb1EN4cute5tupleIJNS5_1CILi128EEENS7_ILi48EEENS7_ILi256EEEEEELi256ENS_10bfloat16_tEfNS_4arch4Sm80ELb0ELb1ELb1ELb0ELb1ELb0ELb1ELb1EEENS1_21CollectiveEpilogueFwdINS6_IJS8_SA_S9_EEENS6_IJNS7_ILi1EEESI_SI_EEESC_SE_Li256ELb0ELb1ELb1ELb0EEENS1_19SingleTileSchedulerILb0ELb1ELb1ELi128EEEEEEEEEvNT_6ParamsE --------------------------
	.section	.nv.shared._ZN7cutlass13device_kernelIN5flash19enable_sm80_to_sm89INS1_16FlashAttnFwdSm80INS1_25CollectiveMainloopFwdSm80ILi8ELi1ELb1EN4cute5tupleIJNS5_1CILi128EEENS7_ILi48EEENS7_ILi256EEEEEELi256ENS_10bfloat16_tEfNS_4arch4Sm80ELb0ELb1ELb1ELb0ELb1ELb0ELb1ELb1EEENS1_21CollectiveEpilogueFwdINS6_IJS8_SA_S9_EEENS6_IJNS7_ILi1EEESI_SI_EEESC_SE_Li256ELb0ELb1ELb1ELb0EEENS1_19SingleTileSchedulerILb0ELb1ELb1ELi128EEEEEEEEEvNT_6ParamsE,"aw",@nobits
	.sectionflags	@""
	.align	16


//--------------------- .nv.shared._ZN7cutlass13device_kernelIN5flash19enable_sm80_to_sm89INS1_16FlashAttnFwdSm80INS1_25CollectiveMainloopFwdSm80ILi8ELi1ELb1EN4cute5tupleIJNS5_1CILi128EEENS7_ILi48EEENS7_ILi256EEEEEELi256ENS_10bfloat16_tEfNS_4arch4Sm80ELb0ELb1ELb1ELb1ELb1ELb0ELb1ELb1EEENS1_21CollectiveEpilogueFwdINS6_IJS8_SA_S9_EEENS6_IJNS7_ILi1EEESI_SI_EEESC_SE_Li256ELb1ELb1ELb1ELb0EEENS1_36VarlenDynamicPersistentTileSchedulerILi128ELi48ELi256ELi256ELb1ELb1ELb0ELb1ELb0ELb1EEEEEEEEEvNT_6ParamsE --------------------------
	.section	.nv.shared._ZN7cutlass13device_kernelIN5flash19enable_sm80_to_sm89INS1_16FlashAttnFwdSm80INS1_25CollectiveMainloopFwdSm80ILi8ELi1ELb1EN4cute5tupleIJNS5_1CILi128EEENS7_ILi48EEENS7_ILi256EEEEEELi256ENS_10bfloat16_tEfNS_4arch4Sm80ELb0ELb1ELb1ELb1ELb1ELb0ELb1ELb1EEENS1_21CollectiveEpilogueFwdINS6_IJS8_SA_S9_EEENS6_IJNS7_ILi1EEESI_SI_EEESC_SE_Li256ELb1ELb1ELb1ELb0EEENS1_36VarlenDynamicPersistentTileSchedulerILi128ELi48ELi256ELi256ELb1ELb1ELb0ELb1ELb0ELb1EEEEEEEEEvNT_6ParamsE,"aw",@nobits
	.sectionflags	@""
	.align	16


//--------------------- .nv.shared._ZN7cutlass13device_kernelIN5flash19enable_sm80_to_sm89INS1_16FlashAttnFwdSm80INS1_25CollectiveMainloopFwdSm80ILi8ELi1ELb0EN4cute5tupleIJNS5_1CILi128EEENS7_ILi32EEENS7_ILi256EEEEEELi256ENS_10bfloat16_tEfNS_4arch4Sm80ELb0ELb1ELb1ELb1ELb1ELb1ELb1ELb1EEENS1_21CollectiveEpilogueFwdINS6_IJS8_SA_S9_EEENS6_IJNS7_ILi1EEESI_SI_EEESC_SE_Li256ELb1ELb1ELb1ELb0EEENS1_36VarlenDynamicPersistentTileSchedulerILi128ELi32ELi256ELi256ELb1ELb1ELb0ELb1ELb0ELb1EEEEEEEEEvNT_6ParamsE --------------------------
	.section	.nv.shared._ZN7cutlass13device_kernelIN5flash19enable_sm80_to_sm89INS1_16FlashAttnFwdSm80INS1_25CollectiveMainloopFwdSm80ILi8ELi1ELb0EN4cute5tupleIJNS5_1CILi128EEENS7_ILi32EEENS7_ILi256EEEEEELi256ENS_10bfloat16_tEfNS_4arch4Sm80ELb0ELb1ELb1ELb1ELb1ELb1ELb1ELb1EEENS1_21CollectiveEpilogueFwdINS6_IJS8_SA_S9_EEENS6_IJNS7_ILi1EEESI_SI_EEESC_SE_Li256ELb1ELb1ELb1ELb0EEENS1_36VarlenDynamicPersistentTileSchedulerILi128ELi32ELi256ELi256ELb1ELb1ELb0ELb1ELb0ELb1EEEEEEEEEvNT_6ParamsE,"aw",@nobits
	.sectionflags	@""
	.align	16


//--------------------- .nv.shared._ZN7cutlass13device_kernelIN5flash19enable_sm80_to_sm89INS1_16FlashAttnFwdSm80INS1_25CollectiveMainloopFwdSm80ILi8ELi1ELb1EN4cute5tupleIJNS5_1CILi128EEENS7_ILi64EEENS7_ILi256EEEEEELi256ENS_10bfloat16_tEfNS_4arch4Sm80ELb1ELb0ELb1ELb0ELb1ELb0ELb1ELb1EEENS1_21CollectiveEpilogueFwdINS6_IJS8_SA_S9_EEENS6_IJNS7_ILi1EEESI_SI_EEESC_SE_Li256ELb0ELb1ELb1ELb0EEENS1_30DynamicPersistentTileSchedulerILi256ELi256ELb1ELb1ELb0EEEEEEEEEvNT_6ParamsE --------------------------
	.section	.nv.shared._ZN7cutlass13device_kernelIN5flash19enable_sm80_to_sm89INS1_16FlashAttnFwdSm80INS1_25CollectiveMainloopFwdSm80ILi8ELi1ELb1EN4cute5tupleIJNS5_1CILi128EEENS7_ILi64EEENS7_ILi256EEEEEELi256ENS_10bfloat16_tEfNS_4arch4Sm80ELb1ELb0ELb1ELb0ELb1ELb0ELb1ELb1EEENS1_21CollectiveEpilogueFwdINS6_IJS8_SA_S9_EEENS6_IJNS7_ILi1EEESI_SI_EEESC_SE_Li256ELb0ELb1ELb1ELb0EEENS1_30DynamicPersistentTileSchedulerILi256ELi256ELb1ELb1ELb0EEEEEEEEEvNT_6ParamsE,"aw",@nobits
	.sectionflags	@""
	.align	16


//--------------------- .nv.shared._ZN7cutlass13device_kernelIN5flash19enable_sm80_to_sm89INS1_16FlashAttnFwdSm80INS1_25CollectiveMainloopFwdSm80ILi8ELi1ELb1EN4cute5tupleIJNS5_1CILi128EEENS7_ILi48EEENS7_ILi256EEEEEELi256ENS_10bfloat16_tEfNS_4arch4Sm80ELb1ELb0ELb1ELb1ELb1ELb0ELb1ELb1EEENS1_21CollectiveEpilogueFwdINS6_IJS8_SA_S9_EEENS6_IJNS7_ILi1EEESI_SI_EEESC_SE_Li256ELb1ELb1ELb1ELb0EEENS1_36VarlenDynamicPersistentTileSchedulerILi128ELi48ELi256ELi256ELb1ELb1ELb0ELb1ELb1ELb1EEEEEEEEEvNT_6ParamsE --------------------------
	.section	.nv.shared._ZN7cutlass13device_kernelIN5flash19enable_sm80_to_sm89INS1_16FlashAttnFwdSm80INS1_25CollectiveMainloopFwdSm80ILi8ELi1ELb1EN4cute5tupleIJNS5_1CILi128EEENS7_ILi48EEENS7_ILi256EEEEEELi256ENS_10bfloat16_tEfNS_4arch4Sm80ELb1ELb0ELb1ELb1ELb1ELb0ELb1ELb1EEENS1_21CollectiveEpilogueFwdINS6_IJS8_SA_S9_EEENS6_IJNS7_ILi1EEESI_SI_EEESC_SE_Li256ELb1ELb1ELb1ELb0EEENS1_36VarlenDynamicPersistentTileSchedulerILi128ELi48ELi256ELi256ELb1ELb1ELb0ELb1ELb1ELb1EEEEEEEEEvNT_6ParamsE,"aw",@nobits
	.sectionflags	@""
	.align	16


//--------------------- .nv.shared._ZN7cutlass13device_kernelIN5flash19enable_sm80_to_sm89INS1_16FlashAttnFwdSm80INS1_25CollectiveMainloopFwdSm80ILi8ELi1ELb0EN4cute5tupleIJNS5_1CILi128EEENS7_ILi32EEENS7_ILi256EEEEEELi256ENS_10bfloat16_tEfNS_4arch4Sm80ELb1ELb0ELb1ELb1ELb1ELb1ELb1ELb1EEENS1_21CollectiveEpilogueFwdINS6_IJS8_SA_S9_EEENS6_IJNS7_ILi1EEESI_SI_EEESC_SE_Li256ELb1ELb1ELb1ELb0EEENS1_36VarlenDynamicPersistentTileSchedulerILi128ELi32ELi256ELi256ELb1ELb1ELb0ELb1ELb1ELb1EEEEEEEEEvNT_6ParamsE --------------------------
	.section	.nv.shared._ZN7cutlass13device_kernelIN5flash19enable_sm80_to_sm89INS1_16FlashAttnFwdSm80INS1_25CollectiveMainloopFwdSm80ILi8ELi1ELb0EN4cute5tupleIJNS5_1CILi128EEENS7_ILi32EEENS7_ILi256EEEEEELi256ENS_10bfloat16_tEfNS_4arch4Sm80ELb1ELb0ELb1ELb1ELb1ELb1ELb1ELb1EEENS1_21CollectiveEpilogueFwdINS6_IJS8_SA_S9_EEENS6_IJNS7_ILi1EEESI_SI_EEESC_SE_Li256ELb1ELb1ELb1ELb0EEENS1_36VarlenDynamicPersistentTileSchedulerILi128ELi32ELi256ELi256ELb1ELb1ELb0ELb1ELb1ELb1EEEEEEEEEvNT_6ParamsE,"aw",@nobits
	.sectionflags	@""
	.align	16


//--------------------- .nv.shared._ZN7cutlass13device_kernelIN5flash19enable_sm80_to_sm89INS1_16FlashAttnFwdSm80INS1_25CollectiveMainloopFwdSm80ILi8ELi1ELb0EN4cute5tupleIJNS5_1CILi128EEENS7_ILi96EEENS7_ILi256EEEEEELi256ENS_10bfloat16_tEfNS_4arch4Sm80ELb0ELb0ELb1ELb0ELb1ELb0ELb1ELb1EEENS1_21CollectiveEpilogueFwdINS6_IJS8_SA_S9_EEENS6_IJNS7_ILi1EEESI_SI_EEESC_SE_Li256ELb0ELb1ELb1ELb0EEENS1_19SingleTileSchedulerILb0ELb1ELb1ELi128EEEEEEEEEvNT_6ParamsE --------------------------
	.section	.nv.shared._ZN7cutlass13device_kernelIN5flash19enable_sm80_to_sm89INS1_16FlashAttnFwdSm80INS1_25CollectiveMainloopFwdSm80ILi8ELi1ELb0EN4cute5tupleIJNS5_1CILi128EEENS7_ILi96EEENS7_ILi256EEEEEELi256ENS_10bfloat16_tEfNS_4arch4Sm80ELb0ELb0ELb1ELb0ELb1ELb0ELb1ELb1EEENS1_21CollectiveEpilogueFwdINS6_IJS8_SA_S9_EEENS6_IJNS7_ILi1EEESI_SI_EEESC_SE_Li256ELb0ELb1ELb1ELb0EEENS1_19SingleTileSchedulerILb0ELb1ELb1ELi128EEEEEEEEEvNT_6ParamsE,"aw",@nobits
	.sectionflags	@""
	.align	16


//--------------------- .nv.shared._ZN7cutlass13device_kernelIN5flash19enable_sm80_to_sm89INS1_16FlashAttnFwdSm80INS1_25CollectiveMainloopFwdSm80ILi8ELi1ELb0EN4cute5tupleIJNS5_1CILi128EEENS7_ILi64EEENS7_ILi256EEEEEELi256ENS_10bfloat16_tEfNS_4arch4Sm80ELb0ELb0ELb1ELb1ELb1ELb0ELb1ELb1EEENS1_21CollectiveEpilogueFwdINS6_IJS8_SA_S9_EEENS6_IJNS7_ILi1EEESI_SI_EEESC_SE_Li256ELb1ELb1ELb1ELb0EEENS1_36VarlenDynamicPersistentTileSchedulerILi128ELi64ELi256ELi256ELb1ELb1ELb0ELb0ELb1ELb1EEEEEEEEEvNT_6ParamsE --------------------------
	.section	.nv.shared._ZN7cutlass13device_kernelIN5flash19enable_sm80_to_sm89INS1_16FlashAttnFwdSm80INS1_25CollectiveMainloopFwdSm80ILi8ELi1ELb0EN4cute5tupleIJNS5_1CILi128EEENS7_ILi64EEENS7_ILi256EEEEEELi256ENS_10bfloat16_tEfNS_4arch4Sm80ELb0ELb0ELb1ELb1ELb1ELb0ELb1ELb1EEENS1_21CollectiveEpilogueFwdINS6_IJS8_SA_S9_EEENS6_IJNS7_ILi1EEESI_SI_EEESC_SE_Li256ELb1ELb1ELb1ELb0EEENS1_36VarlenDynamicPersistentTileSchedulerILi128ELi64ELi256ELi256ELb1ELb1ELb0ELb0ELb1ELb1EEEEEEEEEvNT_6ParamsE,"aw",@nobits
	.sectionflags	@""
	.align	16


//--------------------- .nv.shared._ZN7cutlass13device_kernelIN5flash19enable_sm80_to_sm89INS1_16FlashAttnFwdSm80INS1_25CollectiveMainloopFwdSm80ILi8ELi1ELb0EN4cute5tupleIJNS5_1CILi128EEENS7_ILi48EEENS7_ILi256EEEEEELi256ENS_10bfloat16_tEfNS_4arch4Sm80ELb0ELb0ELb1ELb1ELb1ELb1ELb1ELb1EEENS1_21CollectiveEpilogueFwdINS6_IJS8_SA_S9_EEENS6_IJNS7_ILi1EEESI_SI_EEESC_SE_Li256ELb1ELb1ELb1ELb0EEENS1_36VarlenDynamicPersistentTileSchedulerILi128ELi48ELi256ELi256ELb1ELb1ELb0ELb0ELb1ELb1EEEEEEEEEvNT_6ParamsE --------------------------
	.section	.nv.shared._ZN7cutlass13device_kernelIN5flash19enable_sm80_to_sm89INS1_16FlashAttnFwdSm80INS1_25CollectiveMainloopFwdSm80ILi8ELi1ELb0EN4cute5tupleIJNS5_1CILi128EEENS7_ILi48EEENS7_ILi256EEEEEELi256ENS_10bfloat16_tEfNS_4arch4Sm80ELb0ELb0ELb1ELb1ELb1ELb1ELb1ELb1EEENS1_21CollectiveEpilogueFwdINS6_IJS8_SA_S9_EEENS6_IJNS7_ILi1EEESI_SI_EEESC_SE_Li256ELb1ELb1ELb1ELb0EEENS1_36VarlenDynamicPersistentTileSchedulerILi128ELi48ELi256ELi256ELb1ELb1ELb0ELb0ELb1ELb1EEEEEEEEEvNT_6ParamsE,"aw",@nobits
	.sectionflags	@""
	.align	16


//--------------------- .nv.shared._ZN7cutlass13device_kernelIN5flash19enable_sm80_to_sm89INS1_16FlashAttnFwdSm80INS1_25CollectiveMainloopFwdSm80ILi8ELi1ELb0EN4cute5tupleIJNS5_1CILi128EEENS7_ILi64EEENS7_ILi256EEEEEELi256ENS_10bfloat16_tEfNS_4arch4Sm80ELb0ELb1ELb1ELb0ELb1ELb0ELb1ELb1EEENS1_21CollectiveEpilogueFwdINS6_IJS8_SA_S9_EEENS6_IJNS7_ILi1EEESI_SI_EEESC_SE_Li256ELb0ELb1ELb1ELb0EEENS1_19SingleTileSchedulerILb0ELb1ELb1ELi128EEEEEEEEEvNT_6ParamsE --------------------------
	.section	.nv.shared._ZN7cutlass13device_kernelIN5flash19enable_sm80_to_sm89INS1_16FlashAttnFwdSm80INS1_25CollectiveMainloopFwdSm80ILi8ELi1ELb0EN4cute5tupleIJNS5_1CILi128EEENS7_ILi64EEENS7_ILi256EEEEEELi256ENS_10bfloat16_tEfNS_4arch4Sm80ELb0ELb1ELb1ELb0ELb1ELb0ELb1ELb1EEENS1_21CollectiveEpilogueFwdINS6_IJS8_SA_S9_EEENS6_IJNS7_ILi1EEESI_SI_EEESC_SE_Li256ELb0ELb1ELb1ELb0EEENS1_19SingleTileSchedulerILb0ELb1ELb1ELi128EEEEEEEEEvNT_6ParamsE,"aw",@nobits
	.sectionflags	@""
	.align	16


//--------------------- .nv.shared._ZN7cutlass13device_kernelIN5flash19enable_sm80_to_sm89INS1_16FlashAttnFwdSm80INS1_25CollectiveMainloopFwdSm80ILi8ELi1ELb0EN4cute5tupleIJNS5_1CILi128EEENS7_ILi64EEENS7_ILi256EEEEEELi256ENS_10bfloat16_tEfNS_4arch4Sm80ELb0ELb1ELb1ELb1ELb1ELb0ELb1ELb1EEENS1_21CollectiveEpilogueFwdINS6_IJS8_SA_S9_EEENS6_IJNS7_ILi1EEESI_SI_EEESC_SE_Li256ELb1ELb1ELb1ELb0EEENS1_36VarlenDynamicPersistentTileSchedulerILi128ELi64ELi256ELi256ELb1ELb1ELb0ELb1ELb0ELb1EEEEEEEEEvNT_6ParamsE --------------------------
	.section	.nv.shared._ZN7cutlass13device_kernelIN5flash19enable_sm80_to_sm89INS1_16FlashAttnFwdSm80INS1_25CollectiveMainloopFwdSm80ILi8ELi1ELb0EN4cute5tupleIJNS5_1CILi128EEENS7_ILi64EEENS7_ILi256EEEEEELi256ENS_10bfloat16_tEfNS_4arch4Sm80ELb0ELb1ELb1ELb1ELb1ELb0ELb1ELb1EEENS1_21CollectiveEpilogueFwdINS6_IJS8_SA_S9_EEENS6_IJNS7_ILi1EEESI_SI_EEESC_SE_Li256ELb1ELb1ELb1ELb0EEENS1_36VarlenDynamicPersistentTileSchedulerILi128ELi64ELi256ELi256ELb1ELb1ELb0ELb1ELb0ELb1EEEEEEEEEvNT_6ParamsE,"aw",@nobits
	.sectionflags	@""
	.align	16


//--------------------- .nv.shared._ZN7cutlass13device_kernelIN5flash19enable_sm80_to_sm89INS1_16FlashAttnFwdSm80INS1_25CollectiveMainloopFwdSm80ILi8ELi1ELb0EN4cute5tupleIJNS5_1CILi128EEENS7_ILi48EEENS7_ILi256EEEEEELi256ENS_10bfloat16_tEfNS_4arch4Sm80ELb0ELb1ELb1ELb1ELb1ELb1ELb1ELb1EEENS1_21CollectiveEpilogueFwdINS6_IJS8_SA_S9_EEENS6_IJNS7_ILi1EEESI_SI_EEESC_SE_Li256ELb1ELb1ELb1ELb0EEENS1_36VarlenDynamicPersistentTileSchedulerILi128ELi48ELi256ELi256ELb1ELb1ELb0ELb1ELb0ELb1EEEEEEEEEvNT_6ParamsE --------------------------
	.section	.nv.shared._ZN7cutlass13device_kernelIN5flash19enable_sm80_to_sm89INS1_16FlashAttnFwdSm80INS1_25CollectiveMainloopFwdSm80ILi8ELi1ELb0EN4cute5tupleIJNS5_1CILi128EEENS7_ILi48EEENS7_ILi256EEEEEELi256ENS_10bfloat16_tEfNS_4arch4Sm80ELb0ELb1ELb1ELb1ELb1ELb1ELb1ELb1EEENS1_21CollectiveEpilogueFwdINS6_IJS8_SA_S9_EEENS6_IJNS7_ILi1EEESI_SI_EEESC_SE_Li256ELb1ELb1ELb1ELb0EEENS1_36VarlenDynamicPersistentTileSchedulerILi128ELi48ELi256ELi256ELb1ELb1ELb0ELb1ELb0ELb1EEEEEEEEEvNT_6ParamsE,"aw",@nobits
	.sectionflags	@""
	.align	16


//--------------------- .nv.shared._ZN7cutlass13device_kernelIN5flash19enable_sm80_to_sm89INS1_16FlashAttnFwdSm80INS1_25CollectiveMainloopFwdSm80ILi8ELi1ELb0EN4cute5tupleIJNS5_1CILi128EEENS7_ILi96EEENS7_ILi256EEEEEELi256ENS_10bfloat16_tEfNS_4arch4Sm80ELb1ELb0ELb1ELb0ELb1ELb0ELb1ELb1EEENS1_21CollectiveEpilogueFwdINS6_IJS8_SA_S9_EEENS6_IJNS7_ILi1EEESI_SI_EEESC_SE_Li256ELb0ELb1ELb1ELb0EEENS1_30DynamicPersistentTileSchedulerILi256ELi256ELb1ELb1ELb0EEEEEEEEEvNT_6ParamsE --------------------------
	.section	.nv.shared._ZN7cutlass13device_kernelIN5flash19enable_sm80_to_sm89INS1_16FlashAttnFwdSm80INS1_25CollectiveMainloopFwdSm80ILi8ELi1ELb0EN4cute5tupleIJNS5_1CILi128EEENS7_ILi96EEENS7_ILi256EEEEEELi256ENS_10bfloat16_tEfNS_4arch4Sm80ELb1ELb0ELb1ELb0ELb1ELb0ELb1ELb1EEENS1_21CollectiveEpilogueFwdINS6_IJS8_SA_S9_EEENS6_IJNS7_ILi1EEESI_SI_EEESC_SE_Li256ELb0ELb1ELb1ELb0EEENS1_30DynamicPersistentTileSchedulerILi256ELi256ELb1ELb1ELb0EEEEEEEEEvNT_6ParamsE,"aw",@nobits
	.sectionflags	@""
	.align	16


//--------------------- .nv.shared._ZN7cutlass13device_kernelIN5flash19enable_sm80_to_sm89INS1_16FlashAttnFwdSm80INS1_25CollectiveMainloopFwdSm80ILi8ELi1ELb0EN4cute5tupleIJNS5_1CILi128EEENS7_ILi64EEENS7_ILi256EEEEEELi256ENS_10bfloat16_tEfNS_4arch4Sm80ELb1ELb0ELb1ELb1ELb1ELb0ELb1ELb1EEENS1_21CollectiveEpilogueFwdINS6_IJS8_SA_S9_EEENS6_IJNS7_ILi1EEESI_SI_EEESC_SE_Li256ELb1ELb1ELb1ELb0EEENS1_36VarlenDynamicPersistentTileSchedulerILi128ELi64ELi256ELi256ELb1ELb1ELb0ELb1ELb1ELb1EEEEEEEEEvNT_6ParamsE --------------------------
	.section	.nv.shared._ZN7cutlass13device_kernelIN5flash19enable_sm80_to_sm89INS1_16FlashAttnFwdSm80INS1_25CollectiveMainloopFwdSm80ILi8ELi1ELb0EN4cute5tupleIJNS5_1CILi128EEENS7_ILi64EEENS7_ILi256EEEEEELi256ENS_10bfloat16_tEfNS_4arch4Sm80ELb1ELb0ELb1ELb1ELb1ELb0ELb1ELb1EEENS1_21CollectiveEpilogueFwdINS6_IJS8_SA_S9_EEENS6_IJNS7_ILi1EEESI_SI_EEESC_SE_Li256ELb1ELb1ELb1ELb0EEENS1_36VarlenDynamicPersistentTileSchedulerILi128ELi64ELi256ELi256ELb1ELb1ELb0ELb1ELb1ELb1EEEEEEEEEvNT_6ParamsE,"aw",@nobits
	.sectionflags	@""
	.align	16


//--------------------- .nv.shared._ZN7cutlass13device_kernelIN5flash19enable_sm80_to_sm89INS1_16FlashAttnFwdSm80INS1_25CollectiveMainloopFwdSm80ILi8ELi1ELb0EN4cute5tupleIJNS5_1CILi128EEENS7_ILi48EEENS7_ILi256EEEEEELi256ENS_10bfloat16_tEfNS_4arch4Sm80ELb1ELb0ELb1ELb1ELb1ELb1ELb1ELb1EEENS1_21CollectiveEpilogueFwdINS6_IJS8_SA_S9_EEENS6_IJNS7_ILi1EEESI_SI_EEESC_SE_Li256ELb1ELb1ELb1ELb0EEENS1_36VarlenDynamicPersistentTileSchedulerILi128ELi48ELi256ELi256ELb1ELb1ELb0ELb1ELb1ELb1EEEEEEEEEvNT_6ParamsE --------------------------
	.section	.nv.shared._ZN7cutlass13device_kernelIN5flash19enable_sm80_to_sm89INS1_16FlashAttnFwdSm80INS1_25CollectiveMainloopFwdSm80ILi8ELi1ELb0EN4cute5tupleIJNS5_1CILi128EEENS7_ILi48EEENS7_ILi256EEEEEELi256ENS_10bfloat16_tEfNS_4arch4Sm80ELb1ELb0ELb1ELb1ELb1ELb1ELb1ELb1EEENS1_21CollectiveEpilogueFwdINS6_IJS8_SA_S9_EEENS6_IJNS7_ILi1EEESI_SI_EEESC_SE_Li256ELb1ELb1ELb1ELb0EEENS1_36VarlenDynamicPersistentTileSchedulerILi128ELi48ELi256ELi256ELb1ELb1ELb0ELb1ELb1ELb1EEEEEEEEEvNT_6ParamsE,"aw",@nobits
	.sectionflags	@""
	.align	16
